// Copyright (c) 2024, Tri Dao.
// Splitting the different head dimensions to different files to speed up compilation.
// This file is auto-generated. See "generate_kernels.py"
#include "namespace_config.h"
#include "flash_fwd_launch_template.h"

namespace FLASH_NAMESPACE {

template void run_mha_fwd_splitkv_dispatch<cutlass::half_t, 192, false>(Flash_fwd_params &params, cudaStream_t stream);

} // namespace FLASH_NAMESPACE

// ===== COMPILED SASS (sm_90a) =====

	.target	sm_90a

	.elftype	@"ET_EXEC"


//--------------------- .note.nv.tkinfo           --------------------------
	.section	.note.nv.tkinfo,"",@"SHT_NOTE"
	.sectionflags	@"SHF_NOTE_NV_TKINFO"
	.tkinfo
        /*0018*/ 	.word	0x00000002
        /*0030*/ 	.string	""
        /*0030*/ 	.string	"ptxas"
        /*0030*/ 	.string	"Cuda compilation tools, release 13.0, V13.0.88"
        /*0030*/ 	.string	"Build cuda_13.0.r13.0/compiler.36424714_0"
        /*0030*/ 	.string	"-arch sm_90a -m 64 "



//--------------------- .note.nv.cuinfo           --------------------------
	.section	.note.nv.cuinfo,"",@"SHT_NOTE"
	.sectionflags	@"SHF_NOTE_NV_CUINFO"
        /*0018*/ 	.short	0x0002
        /*001a*/ 	.short	0x005a
        /*001c*/ 	.short	0x0082
	.zero		2


//--------------------- .nv.info                  --------------------------
	.section	.nv.info,"",@"SHT_CUDA_INFO"
	.align	4


	//----- nvinfo : EIATTR_REGCOUNT
	.align		4
        /*0000*/ 	.byte	0x04, 0x2f
        /*0002*/ 	.short	(.L_12 - .L_11)
	.align		4
.L_11:
        /*0004*/ 	.word	index@(_ZN5flash24flash_fwd_splitkv_kernelI23Flash_fwd_kernel_traitsILi192ELi64ELi64ELi4ELb0ELb0EN7cutlass6half_tE19Flash_kernel_traitsILi192ELi64ELi64ELi4ES3_EELb0ELb1ELb1ELb0ELb0ELb1ELb1ELb1EEEvNS_16Flash_fwd_paramsE)
        /*0008*/ 	.word	0x000000f6


	//----- nvinfo : EIATTR_FRAME_SIZE
	.align		4
.L_12:
        /*000c*/ 	.byte	0x04, 0x11
        /*000e*/ 	.short	(.L_14 - .L_13)
	.align		4
.L_13:
        /*0010*/ 	.word	index@($_ZN5flash24flash_fwd_splitkv_kernelI23Flash_fwd_kernel_traitsILi192ELi64ELi64ELi4ELb0ELb0EN7cutlass6half_tE19Flash_kernel_traitsILi192ELi64ELi64ELi4ES3_EELb0ELb1ELb1ELb0ELb0ELb1ELb1ELb1EEEvNS_16Flash_fwd_paramsE$_ZN5flash30compute_attn_1rowblock_splitkvI23Flash_fwd_kernel_traitsILi192ELi64ELi64ELi4ELb0ELb0EN7cutlass6half_tE19Flash_kernel_traitsILi192ELi64ELi64ELi4ES3_EELb0ELb1ELb1ELb0ELb0ELb1ELb1ELb1ENS_16Flash_fwd_paramsEEEvRKT8_iiiii)
        /*0014*/ 	.word	0x00000000


	//----- nvinfo : EIATTR_FRAME_SIZE
	.align		4
.L_14:
        /*0018*/ 	.byte	0x04, 0x11
        /*001a*/ 	.short	(.L_16 - .L_15)
	.align		4
.L_15:
        /*001c*/ 	.word	index@(_ZN5flash24flash_fwd_splitkv_kernelI23Flash_fwd_kernel_traitsILi192ELi64ELi64ELi4ELb0ELb0EN7cutlass6half_tE19Flash_kernel_traitsILi192ELi64ELi64ELi4ES3_EELb0ELb1ELb1ELb0ELb0ELb1ELb1ELb1EEEvNS_16Flash_fwd_paramsE)
        /*0020*/ 	.word	0x00000000


	//----- nvinfo : EIATTR_REGCOUNT
	.align		4
.L_16:
        /*0024*/ 	.byte	0x04, 0x2f
        /*0026*/ 	.short	(.L_18 - .L_17)
	.align		4
.L_17:
        /*0028*/ 	.word	index@(_ZN5flash24flash_fwd_splitkv_kernelI23Flash_fwd_kernel_traitsILi192ELi64ELi64ELi4ELb0ELb0EN7cutlass6half_tE19Flash_kernel_traitsILi192ELi64ELi64ELi4ES3_EELb0ELb1ELb1ELb0ELb0ELb0ELb1ELb1EEEvNS_16Flash_fwd_paramsE)
        /*002c*/ 	.word	0x000000ea


	//----- nvinfo : EIATTR_FRAME_SIZE
	.align		4
.L_18:
        /*0030*/ 	.byte	0x04, 0x11
        /*0032*/ 	.short	(.L_20 - .L_19)
	.align		4
.L_19:
        /*0034*/ 	.word	index@(_ZN5flash24flash_fwd_splitkv_kernelI23Flash_fwd_kernel_traitsILi192ELi64ELi64ELi4ELb0ELb0EN7cutlass6half_tE19Flash_kernel_traitsILi192ELi64ELi64ELi4ES3_EELb0ELb1ELb1ELb0ELb0ELb0ELb1ELb1EEEvNS_16Flash_fwd_paramsE)
        /*0038*/ 	.word	0x00000000


	//----- nvinfo : EIATTR_REGCOUNT
	.align		4
.L_20:
        /*003c*/ 	.byte	0x04, 0x2f
        /*003e*/ 	.short	(.L_22 - .L_21)
	.align		4
.L_21:
        /*0040*/ 	.word	index@(_ZN5flash24flash_fwd_splitkv_kernelI23Flash_fwd_kernel_traitsILi192ELi64ELi64ELi4ELb0ELb0EN7cutlass6half_tE19Flash_kernel_traitsILi192ELi64ELi64ELi4ES3_EELb0ELb1ELb0ELb0ELb1ELb1ELb1ELb1EEEvNS_16Flash_fwd_paramsE)
        /*0044*/ 	.word	0x000000f6


	//----- nvinfo : EIATTR_FRAME_SIZE
	.align		4
.L_22:
        /*0048*/ 	.byte	0x04, 0x11
        /*004a*/ 	.short	(.L_24 - .L_23)
	.align		4
.L_23:
        /*004c*/ 	.word	index@(_ZN5flash24flash_fwd_splitkv_kernelI23Flash_fwd_kernel_traitsILi192ELi64ELi64ELi4ELb0ELb0EN7cutlass6half_tE19Flash_kernel_traitsILi192ELi64ELi64ELi4ES3_EELb0ELb1ELb0ELb0ELb1ELb1ELb1ELb1EEEvNS_16Flash_fwd_paramsE)
        /*0050*/ 	.word	0x00000000


	//----- nvinfo : EIATTR_REGCOUNT
	.align		4
.L_24:
        /*0054*/ 	.byte	0x04, 0x2f
        /*0056*/ 	.short	(.L_26 - .L_25)
	.align		4
.L_25:
        /*0058*/ 	.word	index@(_ZN5flash24flash_fwd_splitkv_kernelI23Flash_fwd_kernel_traitsILi192ELi64ELi64ELi4ELb0ELb0EN7cutlass6half_tE19Flash_kernel_traitsILi192ELi64ELi64ELi4ES3_EELb0ELb1ELb0ELb0ELb1ELb0ELb1ELb1EEEvNS_16Flash_fwd_paramsE)
        /*005c*/ 	.word	0x000000ea


	//----- nvinfo : EIATTR_FRAME_SIZE
	.align		4
.L_26:
        /*0060*/ 	.byte	0x04, 0x11
        /*0062*/ 	.short	(.L_28 - .L_27)
	.align		4
.L_27:
        /*0064*/ 	.word	index@(_ZN5flash24flash_fwd_splitkv_kernelI23Flash_fwd_kernel_traitsILi192ELi64ELi64ELi4ELb0ELb0EN7cutlass6half_tE19Flash_kernel_traitsILi192ELi64ELi64ELi4ES3_EELb0ELb1ELb0ELb0ELb1ELb0ELb1ELb1EEEvNS_16Flash_fwd_paramsE)
        /*0068*/ 	.word	0x00000000


	//----- nvinfo : EIATTR_REGCOUNT
	.align		4
.L_28:
        /*006c*/ 	.byte	0x04, 0x2f
        /*006e*/ 	.short	(.L_30 - .L_29)
	.align		4
.L_29:
        /*0070*/ 	.word	index@(_ZN5flash24flash_fwd_splitkv_kernelI23Flash_fwd_kernel_traitsILi192ELi64ELi64ELi4ELb0ELb0EN7cutlass6half_tE19Flash_kernel_traitsILi192ELi64ELi64ELi4ES3_EELb0ELb1ELb1ELb0ELb0ELb1ELb1ELb0EEEvNS_16Flash_fwd_paramsE)
        /*0074*/ 	.word	0x000000ff


	//----- nvinfo : EIATTR_FRAME_SIZE
	.align		4
.L_30:
        /*0078*/ 	.byte	0x04, 0x11
        /*007a*/ 	.short	(.L_32 - .L_31)
	.align		4
.L_31:
        /*007c*/ 	.word	index@(_ZN5flash24flash_fwd_splitkv_kernelI23Flash_fwd_kernel_traitsILi192ELi64ELi64ELi4ELb0ELb0EN7cutlass6half_tE19Flash_kernel_traitsILi192ELi64ELi64ELi4ES3_EELb0ELb1ELb1ELb0ELb0ELb1ELb1ELb0EEEvNS_16Flash_fwd_paramsE)
        /*0080*/ 	.word	0x00000000


	//----- nvinfo : EIATTR_REGCOUNT
	.align		4
.L_32:
        /*0084*/ 	.byte	0x04, 0x2f
        /*0086*/ 	.short	(.L_34 - .L_33)
	.align		4
.L_33:
        /*0088*/ 	.word	index@(_ZN5flash24flash_fwd_splitkv_kernelI23Flash_fwd_kernel_traitsILi192ELi64ELi64ELi4ELb0ELb0EN7cutlass6half_tE19Flash_kernel_traitsILi192ELi64ELi64ELi4ES3_EELb0ELb1ELb1ELb0ELb0ELb0ELb1ELb0EEEvNS_16Flash_fwd_paramsE)
        /*008c*/ 	.word	0x000000ec


	//----- nvinfo : EIATTR_FRAME_SIZE
	.align		4
.L_34:
        /*0090*/ 	.byte	0x04, 0x11
        /*0092*/ 	.short	(.L_36 - .L_35)
	.align		4
.L_35:
        /*0094*/ 	.word	index@(_ZN5flash24flash_fwd_splitkv_kernelI23Flash_fwd_kernel_traitsILi192ELi64ELi64ELi4ELb0ELb0EN7cutlass6half_tE19Flash_kernel_traitsILi192ELi64ELi64ELi4ES3_EELb0ELb1ELb1ELb0ELb0ELb0ELb1ELb0EEEvNS_16Flash_fwd_paramsE)
        /*0098*/ 	.word	0x00000000


	//----- nvinfo : EIATTR_REGCOUNT
	.align		4
.L_36:
        /*009c*/ 	.byte	0x04, 0x2f
        /*009e*/ 	.short	(.L_38 - .L_37)
	.align		4
.L_37:
        /*00a0*/ 	.word	index@(_ZN5flash24flash_fwd_splitkv_kernelI23Flash_fwd_kernel_traitsILi192ELi64ELi64ELi4ELb0ELb0EN7cutlass6half_tE19Flash_kernel_traitsILi192ELi64ELi64ELi4ES3_EELb0ELb1ELb0ELb0ELb1ELb1ELb1ELb0EEEvNS_16Flash_fwd_paramsE)
        /*00a4*/ 	.word	0x000000ff


	//----- nvinfo : EIATTR_FRAME_SIZE
	.align		4
.L_38:
        /*00a8*/ 	.byte	0x04, 0x11
        /*00aa*/ 	.short	(.L_40 - .L_39)
	.align		4
.L_39:
        /*00ac*/ 	.word	index@(_ZN5flash24flash_fwd_splitkv_kernelI23Flash_fwd_kernel_traitsILi192ELi64ELi64ELi4ELb0ELb0EN7cutlass6half_tE19Flash_kernel_traitsILi192ELi64ELi64ELi4ES3_EELb0ELb1ELb0ELb0ELb1ELb1ELb1ELb0EEEvNS_16Flash_fwd_paramsE)
        /*00b0*/ 	.word	0x00000000


	//----- nvinfo : EIATTR_REGCOUNT
	.align		4
.L_40:
        /*00b4*/ 	.byte	0x04, 0x2f
        /*00b6*/ 	.short	(.L_42 - .L_41)
	.align		4
.L_41:
        /*00b8*/ 	.word	index@(_ZN5flash24flash_fwd_splitkv_kernelI23Flash_fwd_kernel_traitsILi192ELi64ELi64ELi4ELb0ELb0EN7cutlass6half_tE19Flash_kernel_traitsILi192ELi64ELi64ELi4ES3_EELb0ELb1ELb0ELb0ELb1ELb0ELb1ELb0EEEvNS_16Flash_fwd_paramsE)
        /*00bc*/ 	.word	0x000000ea


	//----- nvinfo : EIATTR_FRAME_SIZE
	.align		4
.L_42:
        /*00c0*/ 	.byte	0x04, 0x11
        /*00c2*/ 	.short	(.L_44 - .L_43)
	.align		4
.L_43:
        /*00c4*/ 	.word	index@(_ZN5flash24flash_fwd_splitkv_kernelI23Flash_fwd_kernel_traitsILi192ELi64ELi64ELi4ELb0ELb0EN7cutlass6half_tE19Flash_kernel_traitsILi192ELi64ELi64ELi4ES3_EELb0ELb1ELb0ELb0ELb1ELb0ELb1ELb0EEEvNS_16Flash_fwd_paramsE)
        /*00c8*/ 	.word	0x00000000


	//----- nvinfo : EIATTR_REGCOUNT
	.align		4
.L_44:
        /*00cc*/ 	.byte	0x04, 0x2f
        /*00ce*/ 	.short	(.L_46 - .L_45)
	.align		4
.L_45:
        /*00d0*/ 	.word	index@(_ZN5flash24flash_fwd_splitkv_kernelI23Flash_fwd_kernel_traitsILi192ELi64ELi64ELi4ELb0ELb0EN7cutlass6half_tE19Flash_kernel_traitsILi192ELi64ELi64ELi4ES3_EELb0ELb1ELb1ELb0ELb0ELb1ELb0ELb1EEEvNS_16Flash_fwd_paramsE)
        /*00d4*/ 	.word	0x000000ea


	//----- nvinfo : EIATTR_FRAME_SIZE
	.align		4
.L_46:
        /*00d8*/ 	.byte	0x04, 0x11
        /*00da*/ 	.short	(.L_48 - .L_47)
	.align		4
.L_47:
        /*00dc*/ 	.word	index@(_ZN5flash24flash_fwd_splitkv_kernelI23Flash_fwd_kernel_traitsILi192ELi64ELi64ELi4ELb0ELb0EN7cutlass6half_tE19Flash_kernel_traitsILi192ELi64ELi64ELi4ES3_EELb0ELb1ELb1ELb0ELb0ELb1ELb0ELb1EEEvNS_16Flash_fwd_paramsE)
        /*00e0*/ 	.word	0x00000000


	//----- nvinfo : EIATTR_REGCOUNT
	.align		4
.L_48:
        /*00e4*/ 	.byte	0x04, 0x2f
        /*00e6*/ 	.short	(.L_50 - .L_49)
	.align		4
.L_49:
        /*00e8*/ 	.word	index@(_ZN5flash24flash_fwd_splitkv_kernelI23Flash_fwd_kernel_traitsILi192ELi64ELi64ELi4ELb0ELb0EN7cutlass6half_tE19Flash_kernel_traitsILi192ELi64ELi64ELi4ES3_EELb0ELb1ELb1ELb0ELb0ELb0ELb0ELb1EEEvNS_16Flash_fwd_paramsE)
        /*00ec*/ 	.word	0x000000ea


	//----- nvinfo : EIATTR_FRAME_SIZE
	.align		4
.L_50:
        /*00f0*/ 	.byte	0x04, 0x11
        /*00f2*/ 	.short	(.L_52 - .L_51)
	.align		4
.L_51:
        /*00f4*/ 	.word	index@(_ZN5flash24flash_fwd_splitkv_kernelI23Flash_fwd_kernel_traitsILi192ELi64ELi64ELi4ELb0ELb0EN7cutlass6half_tE19Flash_kernel_traitsILi192ELi64ELi64ELi4ES3_EELb0ELb1ELb1ELb0ELb0ELb0ELb0ELb1EEEvNS_16Flash_fwd_paramsE)
        /*00f8*/ 	.word	0x00000000


	//----- nvinfo : EIATTR_REGCOUNT
	.align		4
.L_52:
        /*00fc*/ 	.byte	0x04, 0x2f
        /*00fe*/ 	.short	(.L_54 - .L_53)
	.align		4
.L_53:
        /*0100*/ 	.word	index@(_ZN5flash24flash_fwd_splitkv_kernelI23Flash_fwd_kernel_traitsILi192ELi64ELi64ELi4ELb0ELb0EN7cutlass6half_tE19Flash_kernel_traitsILi192ELi64ELi64ELi4ES3_EELb0ELb1ELb0ELb0ELb1ELb1ELb0ELb1EEEvNS_16Flash_fwd_paramsE)
        /*0104*/ 	.word	0x000000f6


	//----- nvinfo : EIATTR_FRAME_SIZE
	.align		4
.L_54:
        /*0108*/ 	.byte	0x04, 0x11
        /*010a*/ 	.short	(.L_56 - .L_55)
	.align		4
.L_55:
        /*010c*/ 	.word	index@(_ZN5flash24flash_fwd_splitkv_kernelI23Flash_fwd_kernel_traitsILi192ELi64ELi64ELi4ELb0ELb0EN7cutlass6half_tE19Flash_kernel_traitsILi192ELi64ELi64ELi4ES3_EELb0ELb1ELb0ELb0ELb1ELb1ELb0ELb1EEEvNS_16Flash_fwd_paramsE)
        /*0110*/ 	.word	0x00000000


	//----- nvinfo : EIATTR_REGCOUNT
	.align		4
.L_56:
        /*0114*/ 	.byte	0x04, 0x2f
        /*0116*/ 	.short	(.L_58 - .L_57)
	.align		4
.L_57:
        /*0118*/ 	.word	index@(_ZN5flash24flash_fwd_splitkv_kernelI23Flash_fwd_kernel_traitsILi192ELi64ELi64ELi4ELb0ELb0EN7cutlass6half_tE19Flash_kernel_traitsILi192ELi64ELi64ELi4ES3_EELb0ELb1ELb0ELb0ELb1ELb0ELb0ELb1EEEvNS_16Flash_fwd_paramsE)
        /*011c*/ 	.word	0x000000ea


	//----- nvinfo : EIATTR_FRAME_SIZE
	.align		4
.L_58:
        /*0120*/ 	.byte	0x04, 0x11
        /*0122*/ 	.short	(.L_60 - .L_59)
	.align		4
.L_59:
        /*0124*/ 	.word	index@(_ZN5flash24flash_fwd_splitkv_kernelI23Flash_fwd_kernel_traitsILi192ELi64ELi64ELi4ELb0ELb0EN7cutlass6half_tE19Flash_kernel_traitsILi192ELi64ELi64ELi4ES3_EELb0ELb1ELb0ELb0ELb1ELb0ELb0ELb1EEEvNS_16Flash_fwd_paramsE)
        /*0128*/ 	.word	0x00000000


	//----- nvinfo : EIATTR_REGCOUNT
	.align		4
.L_60:
        /*012c*/ 	.byte	0x04, 0x2f
        /*012e*/ 	.short	(.L_62 - .L_61)
	.align		4
.L_61:
        /*0130*/ 	.word	index@(_ZN5flash24flash_fwd_splitkv_kernelI23Flash_fwd_kernel_traitsILi192ELi64ELi64ELi4ELb0ELb0EN7cutlass6half_tE19Flash_kernel_traitsILi192ELi64ELi64ELi4ES3_EELb0ELb1ELb1ELb0ELb0ELb1ELb0ELb0EEEvNS_16Flash_fwd_paramsE)
        /*0134*/ 	.word	0x000000ff


	//----- nvinfo : EIATTR_FRAME_SIZE
	.align		4
.L_62:
        /*0138*/ 	.byte	0x04, 0x11
        /*013a*/ 	.short	(.L_64 - .L_63)
	.align		4
.L_63:
        /*013c*/ 	.word	index@(_ZN5flash24flash_fwd_splitkv_kernelI23Flash_fwd_kernel_traitsILi192ELi64ELi64ELi4ELb0ELb0EN7cutlass6half_tE19Flash_kernel_traitsILi192ELi64ELi64ELi4ES3_EELb0ELb1ELb1ELb0ELb0ELb1ELb0ELb0EEEvNS_16Flash_fwd_paramsE)
        /*0140*/ 	.word	0x00000000


	//----- nvinfo : EIATTR_REGCOUNT
	.align		4
.L_64:
        /*0144*/ 	.byte	0x04, 0x2f
        /*0146*/ 	.short	(.L_66 - .L_65)
	.align		4
.L_65:
        /*0148*/ 	.word	index@(_ZN5flash24flash_fwd_splitkv_kernelI23Flash_fwd_kernel_traitsILi192ELi64ELi64ELi4ELb0ELb0EN7cutlass6half_tE19Flash_kernel_traitsILi192ELi64ELi64ELi4ES3_EELb0ELb1ELb1ELb0ELb0ELb0ELb0ELb0EEEvNS_16Flash_fwd_paramsE)
        /*014c*/ 	.word	0x000000f0


	//----- nvinfo : EIATTR_FRAME_SIZE
	.align		4
.L_66:
        /*0150*/ 	.byte	0x04, 0x11
        /*0152*/ 	.short	(.L_68 - .L_67)
	.align		4
.L_67:
        /*0154*/ 	.word	index@(_ZN5flash24flash_fwd_splitkv_kernelI23Flash_fwd_kernel_traitsILi192ELi64ELi64ELi4ELb0ELb0EN7cutlass6half_tE19Flash_kernel_traitsILi192ELi64ELi64ELi4ES3_EELb0ELb1ELb1ELb0ELb0ELb0ELb0ELb0EEEvNS_16Flash_fwd_paramsE)
        /*0158*/ 	.word	0x00000000


	//----- nvinfo : EIATTR_REGCOUNT
	.align		4
.L_68:
        /*015c*/ 	.byte	0x04, 0x2f
        /*015e*/ 	.short	(.L_70 - .L_69)
	.align		4
.L_69:
        /*0160*/ 	.word	index@(_ZN5flash24flash_fwd_splitkv_kernelI23Flash_fwd_kernel_traitsILi192ELi64ELi64ELi4ELb0ELb0EN7cutlass6half_tE19Flash_kernel_traitsILi192ELi64ELi64ELi4ES3_EELb0ELb1ELb0ELb0ELb1ELb1ELb0ELb0EEEvNS_16Flash_fwd_paramsE)
        /*0164*/ 	.word	0x000000ff


	//----- nvinfo : EIATTR_FRAME_SIZE
	.align		4
.L_70:
        /*0168*/ 	.byte	0x04, 0x11
        /*016a*/ 	.short	(.L_72 - .L_71)
	.align		4
.L_71:
        /*016c*/ 	.word	index@(_ZN5flash24flash_fwd_splitkv_kernelI23Flash_fwd_kernel_traitsILi192ELi64ELi64ELi4ELb0ELb0EN7cutlass6half_tE19Flash_kernel_traitsILi192ELi64ELi64ELi4ES3_EELb0ELb1ELb0ELb0ELb1ELb1ELb0ELb0EEEvNS_16Flash_fwd_paramsE)
        /*0170*/ 	.word	0x00000000


	//----- nvinfo : EIATTR_REGCOUNT
	.align		4
.L_72:
        /*0174*/ 	.byte	0x04, 0x2f
        /*0176*/ 	.short	(.L_74 - .L_73)
	.align		4
.L_73:
        /*0178*/ 	.word	index@(_ZN5flash24flash_fwd_splitkv_kernelI23Flash_fwd_kernel_traitsILi192ELi64ELi64ELi4ELb0ELb0EN7cutlass6half_tE19Flash_kernel_traitsILi192ELi64ELi64ELi4ES3_EELb0ELb1ELb0ELb0ELb1ELb0ELb0ELb0EEEvNS_16Flash_fwd_paramsE)
        /*017c*/ 	.word	0x000000e8


	//----- nvinfo : EIATTR_FRAME_SIZE
	.align		4
.L_74:
        /*0180*/ 	.byte	0x04, 0x11
        /*0182*/ 	.short	(.L_76 - .L_75)
	.align		4
.L_75:
        /*0184*/ 	.word	index@(_ZN5flash24flash_fwd_splitkv_kernelI23Flash_fwd_kernel_traitsILi192ELi64ELi64ELi4ELb0ELb0EN7cutlass6half_tE19Flash_kernel_traitsILi192ELi64ELi64ELi4ES3_EELb0ELb1ELb0ELb0ELb1ELb0ELb0ELb0EEEvNS_16Flash_fwd_paramsE)
        /*0188*/ 	.word	0x00000000


	//----- nvinfo : EIATTR_REGCOUNT
	.align		4
.L_76:
        /*018c*/ 	.byte	0x04, 0x2f
        /*018e*/ 	.short	(.L_78 - .L_77)
	.align		4
.L_77:
        /*0190*/ 	.word	index@(_ZN5flash24flash_fwd_splitkv_kernelI23Flash_fwd_kernel_traitsILi192ELi64ELi64ELi4ELb0ELb0EN7cutlass6half_tE19Flash_kernel_traitsILi192ELi64ELi64ELi4ES3_EELb0ELb0ELb1ELb0ELb0ELb1ELb1ELb1EEEvNS_16Flash_fwd_paramsE)
        /*0194*/ 	.word	0x000000f0


	//----- nvinfo : EIATTR_FRAME_SIZE
	.align		4
.L_78:
        /*0198*/ 	.byte	0x04, 0x11
        /*019a*/ 	.short	(.L_80 - .L_79)
	.align		4
.L_79:
        /*019c*/ 	.word	index@(_ZN5flash24flash_fwd_splitkv_kernelI23Flash_fwd_kernel_traitsILi192ELi64ELi64ELi4ELb0ELb0EN7cutlass6half_tE19Flash_kernel_traitsILi192ELi64ELi64ELi4ES3_EELb0ELb0ELb1ELb0ELb0ELb1ELb1ELb1EEEvNS_16Flash_fwd_paramsE)
        /*01a0*/ 	.word	0x00000000


	//----- nvinfo : EIATTR_REGCOUNT
	.align		4
.L_80:
        /*01a4*/ 	.byte	0x04, 0x2f
        /*01a6*/ 	.short	(.L_82 - .L_81)
	.align		4
.L_81:
        /*01a8*/ 	.word	index@(_ZN5flash24flash_fwd_splitkv_kernelI23Flash_fwd_kernel_traitsILi192ELi64ELi64ELi4ELb0ELb0EN7cutlass6half_tE19Flash_kernel_traitsILi192ELi64ELi64ELi4ES3_EELb0ELb0ELb1ELb0ELb0ELb0ELb1ELb1EEEvNS_16Flash_fwd_paramsE)
        /*01ac*/ 	.word	0x000000e0


	//----- nvinfo : EIATTR_FRAME_SIZE
	.align		4
.L_82:
        /*01b0*/ 	.byte	0x04, 0x11
        /*01b2*/ 	.short	(.L_84 - .L_83)
	.align		4
.L_83:
        /*01b4*/ 	.word	index@(_ZN5flash24flash_fwd_splitkv_kernelI23Flash_fwd_kernel_traitsILi192ELi64ELi64ELi4ELb0ELb0EN7cutlass6half_tE19Flash_kernel_traitsILi192ELi64ELi64ELi4ES3_EELb0ELb0ELb1ELb0ELb0ELb0ELb1ELb1EEEvNS_16Flash_fwd_paramsE)
        /*01b8*/ 	.word	0x00000000


	//----- nvinfo : EIATTR_REGCOUNT
	.align		4
.L_84:
        /*01bc*/ 	.byte	0x04, 0x2f
        /*01be*/ 	.short	(.L_86 - .L_85)
	.align		4
.L_85:
        /*01c0*/ 	.word	index@(_ZN5flash24flash_fwd_splitkv_kernelI23Flash_fwd_kernel_traitsILi192ELi64ELi64ELi4ELb0ELb0EN7cutlass6half_tE19Flash_kernel_traitsILi192ELi64ELi64ELi4ES3_EELb0ELb0ELb0ELb0ELb1ELb1ELb1ELb1EEEvNS_16Flash_fwd_paramsE)
        /*01c4*/ 	.word	0x000000ee


	//----- nvinfo : EIATTR_FRAME_SIZE
	.align		4
.L_86:
        /*01c8*/ 	.byte	0x04, 0x11
        /*01ca*/ 	.short	(.L_88 - .L_87)
	.align		4
.L_87:
        /*01cc*/ 	.word	index@(_ZN5flash24flash_fwd_splitkv_kernelI23Flash_fwd_kernel_traitsILi192ELi64ELi64ELi4ELb0ELb0EN7cutlass6half_tE19Flash_kernel_traitsILi192ELi64ELi64ELi4ES3_EELb0ELb0ELb0ELb0ELb1ELb1ELb1ELb1EEEvNS_16Flash_fwd_paramsE)
        /*01d0*/ 	.word	0x00000000


	//----- nvinfo : EIATTR_REGCOUNT
	.align		4
.L_88:
        /*01d4*/ 	.byte	0x04, 0x2f
        /*01d6*/ 	.short	(.L_90 - .L_89)
	.align		4
.L_89:
        /*01d8*/ 	.word	index@(_ZN5flash24flash_fwd_splitkv_kernelI23Flash_fwd_kernel_traitsILi192ELi64ELi64ELi4ELb0ELb0EN7cutlass6half_tE19Flash_kernel_traitsILi192ELi64ELi64ELi4ES3_EELb0ELb0ELb0ELb0ELb1ELb0ELb1ELb1EEEvNS_16Flash_fwd_paramsE)
        /*01dc*/ 	.word	0x000000e0


	//----- nvinfo : EIATTR_FRAME_SIZE
	.align		4
.L_90:
        /*01e0*/ 	.byte	0x04, 0x11
        /*01e2*/ 	.short	(.L_92 - .L_91)
	.align		4
.L_91:
        /*01e4*/ 	.word	index@(_ZN5flash24flash_fwd_splitkv_kernelI23Flash_fwd_kernel_traitsILi192ELi64ELi64ELi4ELb0ELb0EN7cutlass6half_tE19Flash_kernel_traitsILi192ELi64ELi64ELi4ES3_EELb0ELb0ELb0ELb0ELb1ELb0ELb1ELb1EEEvNS_16Flash_fwd_paramsE)
        /*01e8*/ 	.word	0x00000000


	//----- nvinfo : EIATTR_REGCOUNT
	.align		4
.L_92:
        /*01ec*/ 	.byte	0x04, 0x2f
        /*01ee*/ 	.short	(.L_94 - .L_93)
	.align		4
.L_93:
        /*01f0*/ 	.word	index@(_ZN5flash24flash_fwd_splitkv_kernelI23Flash_fwd_kernel_traitsILi192ELi64ELi64ELi4ELb0ELb0EN7cutlass6half_tE19Flash_kernel_traitsILi192ELi64ELi64ELi4ES3_EELb0ELb0ELb1ELb0ELb0ELb1ELb1ELb0EEEvNS_16Flash_fwd_paramsE)
        /*01f4*/ 	.word	0x000000f5


	//----- nvinfo : EIATTR_FRAME_SIZE
	.align		4
.L_94:
        /*01f8*/ 	.byte	0x04, 0x11
        /*01fa*/ 	.short	(.L_96 - .L_95)
	.align		4
.L_95:
        /*01fc*/ 	.word	index@(_ZN5flash24flash_fwd_splitkv_kernelI23Flash_fwd_kernel_traitsILi192ELi64ELi64ELi4ELb0ELb0EN7cutlass6half_tE19Flash_kernel_traitsILi192ELi64ELi64ELi4ES3_EELb0ELb0ELb1ELb0ELb0ELb1ELb1ELb0EEEvNS_16Flash_fwd_paramsE)
        /*0200*/ 	.word	0x00000000


	//----- nvinfo : EIATTR_REGCOUNT
	.align		4
.L_96:
        /*0204*/ 	.byte	0x04, 0x2f
        /*0206*/ 	.short	(.L_98 - .L_97)
	.align		4
.L_97:
        /*0208*/ 	.word	index@(_ZN5flash24flash_fwd_splitkv_kernelI23Flash_fwd_kernel_traitsILi192ELi64ELi64ELi4ELb0ELb0EN7cutlass6half_tE19Flash_kernel_traitsILi192ELi64ELi64ELi4ES3_EELb0ELb0ELb1ELb0ELb0ELb0ELb1ELb0EEEvNS_16Flash_fwd_paramsE)
        /*020c*/ 	.word	0x000000ec


	//----- nvinfo : EIATTR_FRAME_SIZE
	.align		4
.L_98:
        /*0210*/ 	.byte	0x04, 0x11
        /*0212*/ 	.short	(.L_100 - .L_99)
	.align		4
.L_99:
        /*0214*/ 	.word	index@(_ZN5flash24flash_fwd_splitkv_kernelI23Flash_fwd_kernel_traitsILi192ELi64ELi64ELi4ELb0ELb0EN7cutlass6half_tE19Flash_kernel_traitsILi192ELi64ELi64ELi4ES3_EELb0ELb0ELb1ELb0ELb0ELb0ELb1ELb0EEEvNS_16Flash_fwd_paramsE)
        /*0218*/ 	.word	0x00000000


	//----- nvinfo : EIATTR_REGCOUNT
	.align		4
.L_100:
        /*021c*/ 	.byte	0x04, 0x2f
        /*021e*/ 	.short	(.L_102 - .L_101)
	.align		4
.L_101:
        /*0220*/ 	.word	index@(_ZN5flash24flash_fwd_splitkv_kernelI23Flash_fwd_kernel_traitsILi192ELi64ELi64ELi4ELb0ELb0EN7cutlass6half_tE19Flash_kernel_traitsILi192ELi64ELi64ELi4ES3_EELb0ELb0ELb0ELb0ELb1ELb1ELb1ELb0EEEvNS_16Flash_fwd_paramsE)
        /*0224*/ 	.word	0x000000fe


	//----- nvinfo : EIATTR_FRAME_SIZE
	.align		4
.L_102:
        /*0228*/ 	.byte	0x04, 0x11
        /*022a*/ 	.short	(.L_104 - .L_103)
	.align		4
.L_103:
        /*022c*/ 	.word	index@(_ZN5flash24flash_fwd_splitkv_kernelI23Flash_fwd_kernel_traitsILi192ELi64ELi64ELi4ELb0ELb0EN7cutlass6half_tE19Flash_kernel_traitsILi192ELi64ELi64ELi4ES3_EELb0ELb0ELb0ELb0ELb1ELb1ELb1ELb0EEEvNS_16Flash_fwd_paramsE)
        /*0230*/ 	.word	0x00000000


	//----- nvinfo : EIATTR_REGCOUNT
	.align		4
.L_104:
        /*0234*/ 	.byte	0x04, 0x2f
        /*0236*/ 	.short	(.L_106 - .L_105)
	.align		4
.L_105:
        /*0238*/ 	.word	index@(_ZN5flash24flash_fwd_splitkv_kernelI23Flash_fwd_kernel_traitsILi192ELi64ELi64ELi4ELb0ELb0EN7cutlass6half_tE19Flash_kernel_traitsILi192ELi64ELi64ELi4ES3_EELb0ELb0ELb0ELb0ELb1ELb0ELb1ELb0EEEvNS_16Flash_fwd_paramsE)
        /*023c*/ 	.word	0x000000e2


	//----- nvinfo : EIATTR_FRAME_SIZE
	.align		4
.L_106:
        /*0240*/ 	.byte	0x04, 0x11
        /*0242*/ 	.short	(.L_108 - .L_107)
	.align		4
.L_107:
        /*0244*/ 	.word	index@(_ZN5flash24flash_fwd_splitkv_kernelI23Flash_fwd_kernel_traitsILi192ELi64ELi64ELi4ELb0ELb0EN7cutlass6half_tE19Flash_kernel_traitsILi192ELi64ELi64ELi4ES3_EELb0ELb0ELb0ELb0ELb1ELb0ELb1ELb0EEEvNS_16Flash_fwd_paramsE)
        /*0248*/ 	.word	0x00000000


	//----- nvinfo : EIATTR_REGCOUNT
	.align		4
.L_108:
        /*024c*/ 	.byte	0x04, 0x2f
        /*024e*/ 	.short	(.L_110 - .L_109)
	.align		4
.L_109:
        /*0250*/ 	.word	index@(_ZN5flash24flash_fwd_splitkv_kernelI23Flash_fwd_kernel_traitsILi192ELi64ELi64ELi4ELb0ELb0EN7cutlass6half_tE19Flash_kernel_traitsILi192ELi64ELi64ELi4ES3_EELb0ELb0ELb1ELb0ELb0ELb1ELb0ELb1EEEvNS_16Flash_fwd_paramsE)
        /*0254*/ 	.word	0x000000f0


	//----- nvinfo : EIATTR_FRAME_SIZE
	.align		4
.L_110:
        /*0258*/ 	.byte	0x04, 0x11
        /*025a*/ 	.short	(.L_112 - .L_111)
	.align		4
.L_111:
        /*025c*/ 	.word	index@(_ZN5flash24flash_fwd_splitkv_kernelI23Flash_fwd_kernel_traitsILi192ELi64ELi64ELi4ELb0ELb0EN7cutlass6half_tE19Flash_kernel_traitsILi192ELi64ELi64ELi4ES3_EELb0ELb0ELb1ELb0ELb0ELb1ELb0ELb1EEEvNS_16Flash_fwd_paramsE)
        /*0260*/ 	.word	0x00000000


	//----- nvinfo : EIATTR_REGCOUNT
	.align		4
.L_112:
        /*0264*/ 	.byte	0x04, 0x2f
        /*0266*/ 	.short	(.L_114 - .L_113)
	.align		4
.L_113:
        /*0268*/ 	.word	index@(_ZN5flash24flash_fwd_splitkv_kernelI23Flash_fwd_kernel_traitsILi192ELi64ELi64ELi4ELb0ELb0EN7cutlass6half_tE19Flash_kernel_traitsILi192ELi64ELi64ELi4ES3_EELb0ELb0ELb1ELb0ELb0ELb0ELb0ELb1EEEvNS_16Flash_fwd_paramsE)
        /*026c*/ 	.word	0x000000e0


	//----- nvinfo : EIATTR_FRAME_SIZE
	.align		4
.L_114:
        /*0270*/ 	.byte	0x04, 0x11
        /*0272*/ 	.short	(.L_116 - .L_115)
	.align		4
.L_115:
        /*0274*/ 	.word	index@(_ZN5flash24flash_fwd_splitkv_kernelI23Flash_fwd_kernel_traitsILi192ELi64ELi64ELi4ELb0ELb0EN7cutlass6half_tE19Flash_kernel_traitsILi192ELi64ELi64ELi4ES3_EELb0ELb0ELb1ELb0ELb0ELb0ELb0ELb1EEEvNS_16Flash_fwd_paramsE)
        /*0278*/ 	.word	0x00000000


	//----- nvinfo : EIATTR_REGCOUNT
	.align		4
.L_116:
        /*027c*/ 	.byte	0x04, 0x2f
        /*027e*/ 	.short	(.L_118 - .L_117)
	.align		4
.L_117:
        /*0280*/ 	.word	index@(_ZN5flash24flash_fwd_splitkv_kernelI23Flash_fwd_kernel_traitsILi192ELi64ELi64ELi4ELb0ELb0EN7cutlass6half_tE19Flash_kernel_traitsILi192ELi64ELi64ELi4ES3_EELb0ELb0ELb0ELb0ELb1ELb1ELb0ELb1EEEvNS_16Flash_fwd_paramsE)
        /*0284*/ 	.word	0x000000f2


	//----- nvinfo : EIATTR_FRAME_SIZE
	.align		4
.L_118:
        /*0288*/ 	.byte	0x04, 0x11
        /*028a*/ 	.short	(.L_120 - .L_119)
	.align		4
.L_119:
        /*028c*/ 	.word	index@(_ZN5flash24flash_fwd_splitkv_kernelI23Flash_fwd_kernel_traitsILi192ELi64ELi64ELi4ELb0ELb0EN7cutlass6half_tE19Flash_kernel_traitsILi192ELi64ELi64ELi4ES3_EELb0ELb0ELb0ELb0ELb1ELb1ELb0ELb1EEEvNS_16Flash_fwd_paramsE)
        /*0290*/ 	.word	0x00000000


	//----- nvinfo : EIATTR_REGCOUNT
	.align		4
.L_120:
        /*0294*/ 	.byte	0x04, 0x2f
        /*0296*/ 	.short	(.L_122 - .L_121)
	.align		4
.L_121:
        /*0298*/ 	.word	index@(_ZN5flash24flash_fwd_splitkv_kernelI23Flash_fwd_kernel_traitsILi192ELi64ELi64ELi4ELb0ELb0EN7cutlass6half_tE19Flash_kernel_traitsILi192ELi64ELi64ELi4ES3_EELb0ELb0ELb0ELb0ELb1ELb0ELb0ELb1EEEvNS_16Flash_fwd_paramsE)
        /*029c*/ 	.word	0x000000e2


	//----- nvinfo : EIATTR_FRAME_SIZE
	.align		4
.L_122:
        /*02a0*/ 	.byte	0x04, 0x11
        /*02a2*/ 	.short	(.L_124 - .L_123)
	.align		4
.L_123:
        /*02a4*/ 	.word	index@(_ZN5flash24flash_fwd_splitkv_kernelI23Flash_fwd_kernel_traitsILi192ELi64ELi64ELi4ELb0ELb0EN7cutlass6half_tE19Flash_kernel_traitsILi192ELi64ELi64ELi4ES3_EELb0ELb0ELb0ELb0ELb1ELb0ELb0ELb1EEEvNS_16Flash_fwd_paramsE)
        /*02a8*/ 	.word	0x00000000


	//----- nvinfo : EIATTR_REGCOUNT
	.align		4
.L_124:
        /*02ac*/ 	.byte	0x04, 0x2f
        /*02ae*/ 	.short	(.L_126 - .L_125)
	.align		4
.L_125:
        /*02b0*/ 	.word	index@(_ZN5flash24flash_fwd_splitkv_kernelI23Flash_fwd_kernel_traitsILi192ELi64ELi64ELi4ELb0ELb0EN7cutlass6half_tE19Flash_kernel_traitsILi192ELi64ELi64ELi4ES3_EELb0ELb0ELb1ELb0ELb0ELb1ELb0ELb0EEEvNS_16Flash_fwd_paramsE)
        /*02b4*/ 	.word	0x000000f8


	//----- nvinfo : EIATTR_FRAME_SIZE
	.align		4
.L_126:
        /*02b8*/ 	.byte	0x04, 0x11
        /*02ba*/ 	.short	(.L_128 - .L_127)
	.align		4
.L_127:
        /*02bc*/ 	.word	index@(_ZN5flash24flash_fwd_splitkv_kernelI23Flash_fwd_kernel_traitsILi192ELi64ELi64ELi4ELb0ELb0EN7cutlass6half_tE19Flash_kernel_traitsILi192ELi64ELi64ELi4ES3_EELb0ELb0ELb1ELb0ELb0ELb1ELb0ELb0EEEvNS_16Flash_fwd_paramsE)
        /*02c0*/ 	.word	0x00000000


	//----- nvinfo : EIATTR_REGCOUNT
	.align		4
.L_128:
        /*02c4*/ 	.byte	0x04, 0x2f
        /*02c6*/ 	.short	(.L_130 - .L_129)
	.align		4
.L_129:
        /*02c8*/ 	.word	index@(_ZN5flash24flash_fwd_splitkv_kernelI23Flash_fwd_kernel_traitsILi192ELi64ELi64ELi4ELb0ELb0EN7cutlass6half_tE19Flash_kernel_traitsILi192ELi64ELi64ELi4ES3_EELb0ELb0ELb1ELb0ELb0ELb0ELb0ELb0EEEvNS_16Flash_fwd_paramsE)
        /*02cc*/ 	.word	0x000000f0


	//----- nvinfo : EIATTR_FRAME_SIZE
	.align		4
.L_130:
        /*02d0*/ 	.byte	0x04, 0x11
        /*02d2*/ 	.short	(.L_132 - .L_131)
	.align		4
.L_131:
        /*02d4*/ 	.word	index@(_ZN5flash24flash_fwd_splitkv_kernelI23Flash_fwd_kernel_traitsILi192ELi64ELi64ELi4ELb0ELb0EN7cutlass6half_tE19Flash_kernel_traitsILi192ELi64ELi64ELi4ES3_EELb0ELb0ELb1ELb0ELb0ELb0ELb0ELb0EEEvNS_16Flash_fwd_paramsE)
        /*02d8*/ 	.word	0x00000000


	//----- nvinfo : EIATTR_REGCOUNT
	.align		4
.L_132:
        /*02dc*/ 	.byte	0x04, 0x2f
        /*02de*/ 	.short	(.L_134 - .L_133)
	.align		4
.L_133:
        /*02e0*/ 	.word	index@(_ZN5flash24flash_fwd_splitkv_kernelI23Flash_fwd_kernel_traitsILi192ELi64ELi64ELi4ELb0ELb0EN7cutlass6half_tE19Flash_kernel_traitsILi192ELi64ELi64ELi4ES3_EELb0ELb0ELb0ELb0ELb1ELb1ELb0ELb0EEEvNS_16Flash_fwd_paramsE)
        /*02e4*/ 	.word	0x000000ff


	//----- nvinfo : EIATTR_FRAME_SIZE
	.align		4
.L_134:
        /*02e8*/ 	.byte	0x04, 0x11
        /*02ea*/ 	.short	(.L_136 - .L_135)
	.align		4
.L_135:
        /*02ec*/ 	.word	index@(_ZN5flash24flash_fwd_splitkv_kernelI23Flash_fwd_kernel_traitsILi192ELi64ELi64ELi4ELb0ELb0EN7cutlass6half_tE19Flash_kernel_traitsILi192ELi64ELi64ELi4ES3_EELb0ELb0ELb0ELb0ELb1ELb1ELb0ELb0EEEvNS_16Flash_fwd_paramsE)
        /*02f0*/ 	.word	0x00000000


	//----- nvinfo : EIATTR_REGCOUNT
	.align		4
.L_136:
        /*02f4*/ 	.byte	0x04, 0x2f
        /*02f6*/ 	.short	(.L_138 - .L_137)
	.align		4
.L_137:
        /*02f8*/ 	.word	index@(_ZN5flash24flash_fwd_splitkv_kernelI23Flash_fwd_kernel_traitsILi192ELi64ELi64ELi4ELb0ELb0EN7cutlass6half_tE19Flash_kernel_traitsILi192ELi64ELi64ELi4ES3_EELb0ELb0ELb0ELb0ELb1ELb0ELb0ELb0EEEvNS_16Flash_fwd_paramsE)
        /*02fc*/ 	.word	0x000000e2


	//----- nvinfo : EIATTR_FRAME_SIZE
	.align		4
.L_138:
        /*0300*/ 	.byte	0x04, 0x11
        /*0302*/ 	.short	(.L_140 - .L_139)
	.align		4
.L_139:
        /*0304*/ 	.word	index@(_ZN5flash24flash_fwd_splitkv_kernelI23Flash_fwd_kernel_traitsILi192ELi64ELi64ELi4ELb0ELb0EN7cutlass6half_tE19Flash_kernel_traitsILi192ELi64ELi64ELi4ES3_EELb0ELb0ELb0ELb0ELb1ELb0ELb0ELb0EEEvNS_16Flash_fwd_paramsE)
        /*0308*/ 	.word	0x00000000


	//----- nvinfo : EIATTR_REGCOUNT
	.align		4
.L_140:
        /*030c*/ 	.byte	0x04, 0x2f
        /*030e*/ 	.short	(.L_142 - .L_141)
	.align		4
.L_141:
        /*0310*/ 	.word	index@(_ZN5flash24flash_fwd_splitkv_kernelI23Flash_fwd_kernel_traitsILi192ELi64ELi64ELi4ELb0ELb0EN7cutlass6half_tE19Flash_kernel_traitsILi192ELi64ELi64ELi4ES3_EELb0ELb1ELb0ELb0ELb0ELb1ELb1ELb1EEEvNS_16Flash_fwd_paramsE)
        /*0314*/ 	.word	0x000000fa


	//----- nvinfo : EIATTR_FRAME_SIZE
	.align		4
.L_142:
        /*0318*/ 	.byte	0x04, 0x11
        /*031a*/ 	.short	(.L_144 - .L_143)
	.align		4
.L_143:
        /*031c*/ 	.word	index@(_ZN5flash24flash_fwd_splitkv_kernelI23Flash_fwd_kernel_traitsILi192ELi64ELi64ELi4ELb0ELb0EN7cutlass6half_tE19Flash_kernel_traitsILi192ELi64ELi64ELi4ES3_EELb0ELb1ELb0ELb0ELb0ELb1ELb1ELb1EEEvNS_16Flash_fwd_paramsE)
        /*0320*/ 	.word	0x00000000


	//----- nvinfo : EIATTR_REGCOUNT
	.align		4
.L_144:
        /*0324*/ 	.byte	0x04, 0x2f
        /*0326*/ 	.short	(.L_146 - .L_145)
	.align		4
.L_145:
        /*0328*/ 	.word	index@(_ZN5flash24flash_fwd_splitkv_kernelI23Flash_fwd_kernel_traitsILi192ELi64ELi64ELi4ELb0ELb0EN7cutlass6half_tE19Flash_kernel_traitsILi192ELi64ELi64ELi4ES3_EELb0ELb1ELb0ELb0ELb0ELb0ELb1ELb1EEEvNS_16Flash_fwd_paramsE)
        /*032c*/ 	.word	0x000000ec


	//----- nvinfo : EIATTR_FRAME_SIZE
	.align		4
.L_146:
        /*0330*/ 	.byte	0x04, 0x11
        /*0332*/ 	.short	(.L_148 - .L_147)
	.align		4
.L_147:
        /*0334*/ 	.word	index@(_ZN5flash24flash_fwd_splitkv_kernelI23Flash_fwd_kernel_traitsILi192ELi64ELi64ELi4ELb0ELb0EN7cutlass6half_tE19Flash_kernel_traitsILi192ELi64ELi64ELi4ES3_EELb0ELb1ELb0ELb0ELb0ELb0ELb1ELb1EEEvNS_16Flash_fwd_paramsE)
        /*0338*/ 	.word	0x00000000


	//----- nvinfo : EIATTR_REGCOUNT
	.align		4
.L_148:
        /*033c*/ 	.byte	0x04, 0x2f
        /*033e*/ 	.short	(.L_150 - .L_149)
	.align		4
.L_149:
        /*0340*/ 	.word	index@(_ZN5flash24flash_fwd_splitkv_kernelI23Flash_fwd_kernel_traitsILi192ELi64ELi64ELi4ELb0ELb0EN7cutlass6half_tE19Flash_kernel_traitsILi192ELi64ELi64ELi4ES3_EELb0ELb1ELb0ELb0ELb0ELb1ELb1ELb0EEEvNS_16Flash_fwd_paramsE)
        /*0344*/ 	.word	0x000000ff


	//----- nvinfo : EIATTR_FRAME_SIZE
	.align		4
.L_150:
        /*0348*/ 	.byte	0x04, 0x11
        /*034a*/ 	.short	(.L_152 - .L_151)
	.align		4
.L_151:
        /*034c*/ 	.word	index@(_ZN5flash24flash_fwd_splitkv_kernelI23Flash_fwd_kernel_traitsILi192ELi64ELi64ELi4ELb0ELb0EN7cutlass6half_tE19Flash_kernel_traitsILi192ELi64ELi64ELi4ES3_EELb0ELb1ELb0ELb0ELb0ELb1ELb1ELb0EEEvNS_16Flash_fwd_paramsE)
        /*0350*/ 	.word	0x00000000


	//----- nvinfo : EIATTR_REGCOUNT
	.align		4
.L_152:
        /*0354*/ 	.byte	0x04, 0x2f
        /*0356*/ 	.short	(.L_154 - .L_153)
	.align		4
.L_153:
        /*0358*/ 	.word	index@(_ZN5flash24flash_fwd_splitkv_kernelI23Flash_fwd_kernel_traitsILi192ELi64ELi64ELi4ELb0ELb0EN7cutlass6half_tE19Flash_kernel_traitsILi192ELi64ELi64ELi4ES3_EELb0ELb1ELb0ELb0ELb0ELb0ELb1ELb0EEEvNS_16Flash_fwd_paramsE)
        /*035c*/ 	.word	0x000000ec


	//----- nvinfo : EIATTR_FRAME_SIZE
	.align		4
.L_154:
        /*0360*/ 	.byte	0x04, 0x11
        /*0362*/ 	.short	(.L_156 - .L_155)
	.align		4
.L_155:
        /*0364*/ 	.word	index@(_ZN5flash24flash_fwd_splitkv_kernelI23Flash_fwd_kernel_traitsILi192ELi64ELi64ELi4ELb0ELb0EN7cutlass6half_tE19Flash_kernel_traitsILi192ELi64ELi64ELi4ES3_EELb0ELb1ELb0ELb0ELb0ELb0ELb1ELb0EEEvNS_16Flash_fwd_paramsE)
        /*0368*/ 	.word	0x00000000


	//----- nvinfo : EIATTR_REGCOUNT
	.align		4
.L_156:
        /*036c*/ 	.byte	0x04, 0x2f
        /*036e*/ 	.short	(.L_158 - .L_157)
	.align		4
.L_157:
        /*0370*/ 	.word	index@(_ZN5flash24flash_fwd_splitkv_kernelI23Flash_fwd_kernel_traitsILi192ELi64ELi64ELi4ELb0ELb0EN7cutlass6half_tE19Flash_kernel_traitsILi192ELi64ELi64ELi4ES3_EELb0ELb1ELb0ELb0ELb0ELb1ELb0ELb1EEEvNS_16Flash_fwd_paramsE)
        /*0374*/ 	.word	0x000000f6


	//----- nvinfo : EIATTR_FRAME_SIZE
	.align		4
.L_158:
        /*0378*/ 	.byte	0x04, 0x11
        /*037a*/ 	.short	(.L_160 - .L_159)
	.align		4
.L_159:
        /*037c*/ 	.word	index@(_ZN5flash24flash_fwd_splitkv_kernelI23Flash_fwd_kernel_traitsILi192ELi64ELi64ELi4ELb0ELb0EN7cutlass6half_tE19Flash_kernel_traitsILi192ELi64ELi64ELi4ES3_EELb0ELb1ELb0ELb0ELb0ELb1ELb0ELb1EEEvNS_16Flash_fwd_paramsE)
        /*0380*/ 	.word	0x00000000


	//----- nvinfo : EIATTR_REGCOUNT
	.align		4
.L_160:
        /*0384*/ 	.byte	0x04, 0x2f
        /*0386*/ 	.short	(.L_162 - .L_161)
	.align		4
.L_161:
        /*0388*/ 	.word	index@(_ZN5flash24flash_fwd_splitkv_kernelI23Flash_fwd_kernel_traitsILi192ELi64ELi64ELi4ELb0ELb0EN7cutlass6half_tE19Flash_kernel_traitsILi192ELi64ELi64ELi4ES3_EELb0ELb1ELb0ELb0ELb0ELb0ELb0ELb1EEEvNS_16Flash_fwd_paramsE)
        /*038c*/ 	.word	0x000000ec


	//----- nvinfo : EIATTR_FRAME_SIZE
	.align		4
.L_162:
        /*0390*/ 	.byte	0x04, 0x11
        /*0392*/ 	.short	(.L_164 - .L_163)
	.align		4
.L_163:
        /*0394*/ 	.word	index@(_ZN5flash24flash_fwd_splitkv_kernelI23Flash_fwd_kernel_traitsILi192ELi64ELi64ELi4ELb0ELb0EN7cutlass6half_tE19Flash_kernel_traitsILi192ELi64ELi64ELi4ES3_EELb0ELb1ELb0ELb0ELb0ELb0ELb0ELb1EEEvNS_16Flash_fwd_paramsE)
        /*0398*/ 	.word	0x00000000


	//----- nvinfo : EIATTR_REGCOUNT
	.align		4
.L_164:
        /*039c*/ 	.byte	0x04, 0x2f
        /*039e*/ 	.short	(.L_166 - .L_165)
	.align		4
.L_165:
        /*03a0*/ 	.word	index@(_ZN5flash24flash_fwd_splitkv_kernelI23Flash_fwd_kernel_traitsILi192ELi64ELi64ELi4ELb0ELb0EN7cutlass6half_tE19Flash_kernel_traitsILi192ELi64ELi64ELi4ES3_EELb0ELb1ELb0ELb0ELb0ELb1ELb0ELb0EEEvNS_16Flash_fwd_paramsE)
        /*03a4*/ 	.word	0x000000ff


	//----- nvinfo : EIATTR_FRAME_SIZE
	.align		4
.L_166:
        /*03a8*/ 	.byte	0x04, 0x11
        /*03aa*/ 	.short	(.L_168 - .L_167)
	.align		4
.L_167:
        /*03ac*/ 	.word	index@(_ZN5flash24flash_fwd_splitkv_kernelI23Flash_fwd_kernel_traitsILi192ELi64ELi64ELi4ELb0ELb0EN7cutlass6half_tE19Flash_kernel_traitsILi192ELi64ELi64ELi4ES3_EELb0ELb1ELb0ELb0ELb0ELb1ELb0ELb0EEEvNS_16Flash_fwd_paramsE)
        /*03b0*/ 	.word	0x00000000


	//----- nvinfo : EIATTR_REGCOUNT
	.align		4
.L_168:
        /*03b4*/ 	.byte	0x04, 0x2f
        /*03b6*/ 	.short	(.L_170 - .L_169)
	.align		4
.L_169:
        /*03b8*/ 	.word	index@(_ZN5flash24flash_fwd_splitkv_kernelI23Flash_fwd_kernel_traitsILi192ELi64ELi64ELi4ELb0ELb0EN7cutlass6half_tE19Flash_kernel_traitsILi192ELi64ELi64ELi4ES3_EELb0ELb1ELb0ELb0ELb0ELb0ELb0ELb0EEEvNS_16Flash_fwd_paramsE)
        /*03bc*/ 	.word	0x000000f0


	//----- nvinfo : EIATTR_FRAME_SIZE
	.align		4
.L_170:
        /*03c0*/ 	.byte	0x04, 0x11
        /*03c2*/ 	.short	(.L_172 - .L_171)
	.align		4
.L_171:
        /*03c4*/ 	.word	index@(_ZN5flash24flash_fwd_splitkv_kernelI23Flash_fwd_kernel_traitsILi192ELi64ELi64ELi4ELb0ELb0EN7cutlass6half_tE19Flash_kernel_traitsILi192ELi64ELi64ELi4ES3_EELb0ELb1ELb0ELb0ELb0ELb0ELb0ELb0EEEvNS_16Flash_fwd_paramsE)
        /*03c8*/ 	.word	0x00000000


	//----- nvinfo : EIATTR_REGCOUNT
	.align		4
.L_172:
        /*03cc*/ 	.byte	0x04, 0x2f
        /*03ce*/ 	.short	(.L_174 - .L_173)
	.align		4
.L_173:
        /*03d0*/ 	.word	index@(_ZN5flash24flash_fwd_splitkv_kernelI23Flash_fwd_kernel_traitsILi192ELi64ELi64ELi4ELb0ELb0EN7cutlass6half_tE19Flash_kernel_traitsILi192ELi64ELi64ELi4ES3_EELb0ELb0ELb0ELb0ELb0ELb1ELb1ELb1EEEvNS_16Flash_fwd_paramsE)
        /*03d4*/ 	.word	0x000000f8


	//----- nvinfo : EIATTR_FRAME_SIZE
	.align		4
.L_174:
        /*03d8*/ 	.byte	0x04, 0x11
        /*03da*/ 	.short	(.L_176 - .L_175)
	.align		4
.L_175:
        /*03dc*/ 	.word	index@(_ZN5flash24flash_fwd_splitkv_kernelI23Flash_fwd_kernel_traitsILi192ELi64ELi64ELi4ELb0ELb0EN7cutlass6half_tE19Flash_kernel_traitsILi192ELi64ELi64ELi4ES3_EELb0ELb0ELb0ELb0ELb0ELb1ELb1ELb1EEEvNS_16Flash_fwd_paramsE)
        /*03e0*/ 	.word	0x00000000


	//----- nvinfo : EIATTR_REGCOUNT
	.align		4
.L_176:
        /*03e4*/ 	.byte	0x04, 0x2f
        /*03e6*/ 	.short	(.L_178 - .L_177)
	.align		4
.L_177:
        /*03e8*/ 	.word	index@(_ZN5flash24flash_fwd_splitkv_kernelI23Flash_fwd_kernel_traitsILi192ELi64ELi64ELi4ELb0ELb0EN7cutlass6half_tE19Flash_kernel_traitsILi192ELi64ELi64ELi4ES3_EELb0ELb0ELb0ELb0ELb0ELb0ELb1ELb1EEEvNS_16Flash_fwd_paramsE)
        /*03ec*/ 	.word	0x000000e4


	//----- nvinfo : EIATTR_FRAME_SIZE
	.align		4
.L_178:
        /*03f0*/ 	.byte	0x04, 0x11
        /*03f2*/ 	.short	(.L_180 - .L_179)
	.align		4
.L_179:
        /*03f4*/ 	.word	index@(_ZN5flash24flash_fwd_splitkv_kernelI23Flash_fwd_kernel_traitsILi192ELi64ELi64ELi4ELb0ELb0EN7cutlass6half_tE19Flash_kernel_traitsILi192ELi64ELi64ELi4ES3_EELb0ELb0ELb0ELb0ELb0ELb0ELb1ELb1EEEvNS_16Flash_fwd_paramsE)
        /*03f8*/ 	.word	0x00000000


	//----- nvinfo : EIATTR_REGCOUNT
	.align		4
.L_180:
        /*03fc*/ 	.byte	0x04, 0x2f
        /*03fe*/ 	.short	(.L_182 - .L_181)
	.align		4
.L_181:
        /*0400*/ 	.word	index@(_ZN5flash24flash_fwd_splitkv_kernelI23Flash_fwd_kernel_traitsILi192ELi64ELi64ELi4ELb0ELb0EN7cutlass6half_tE19Flash_kernel_traitsILi192ELi64ELi64ELi4ES3_EELb0ELb0ELb0ELb0ELb0ELb1ELb1ELb0EEEvNS_16Flash_fwd_paramsE)
        /*0404*/ 	.word	0x000000ff


	//----- nvinfo : EIATTR_FRAME_SIZE
	.align		4
.L_182:
        /*0408*/ 	.byte	0x04, 0x11
        /*040a*/ 	.short	(.L_184 - .L_183)
	.align		4
.L_183:
        /*040c*/ 	.word	index@(_ZN5flash24flash_fwd_splitkv_kernelI23Flash_fwd_kernel_traitsILi192ELi64ELi64ELi4ELb0ELb0EN7cutlass6half_tE19Flash_kernel_traitsILi192ELi64ELi64ELi4ES3_EELb0ELb0ELb0ELb0ELb0ELb1ELb1ELb0EEEvNS_16Flash_fwd_paramsE)
        /*0410*/ 	.word	0x00000000


	//----- nvinfo : EIATTR_REGCOUNT
	.align		4
.L_184:
        /*0414*/ 	.byte	0x04, 0x2f
        /*0416*/ 	.short	(.L_186 - .L_185)
	.align		4
.L_185:
        /*0418*/ 	.word	index@(_ZN5flash24flash_fwd_splitkv_kernelI23Flash_fwd_kernel_traitsILi192ELi64ELi64ELi4ELb0ELb0EN7cutlass6half_tE19Flash_kernel_traitsILi192ELi64ELi64ELi4ES3_EELb0ELb0ELb0ELb0ELb0ELb0ELb1ELb0EEEvNS_16Flash_fwd_paramsE)
        /*041c*/ 	.word	0x000000f0


	//----- nvinfo : EIATTR_FRAME_SIZE
	.align		4
.L_186:
        /*0420*/ 	.byte	0x04, 0x11
        /*0422*/ 	.short	(.L_188 - .L_187)
	.align		4
.L_187:
        /*0424*/ 	.word	index@(_ZN5flash24flash_fwd_splitkv_kernelI23Flash_fwd_kernel_traitsILi192ELi64ELi64ELi4ELb0ELb0EN7cutlass6half_tE19Flash_kernel_traitsILi192ELi64ELi64ELi4ES3_EELb0ELb0ELb0ELb0ELb0ELb0ELb1ELb0EEEvNS_16Flash_fwd_paramsE)
        /*0428*/ 	.word	0x00000000


	//----- nvinfo : EIATTR_REGCOUNT
	.align		4
.L_188:
        /*042c*/ 	.byte	0x04, 0x2f
        /*042e*/ 	.short	(.L_190 - .L_189)
	.align		4
.L_189:
        /*0430*/ 	.word	index@(_ZN5flash24flash_fwd_splitkv_kernelI23Flash_fwd_kernel_traitsILi192ELi64ELi64ELi4ELb0ELb0EN7cutlass6half_tE19Flash_kernel_traitsILi192ELi64ELi64ELi4ES3_EELb0ELb0ELb0ELb0ELb0ELb1ELb0ELb1EEEvNS_16Flash_fwd_paramsE)
        /*0434*/ 	.word	0x000000f8


	//----- nvinfo : EIATTR_FRAME_SIZE
	.align		4
.L_190:
        /*0438*/ 	.byte	0x04, 0x11
        /*043a*/ 	.short	(.L_192 - .L_191)
	.align		4
.L_191:
        /*043c*/ 	.word	index@(_ZN5flash24flash_fwd_splitkv_kernelI23Flash_fwd_kernel_traitsILi192ELi64ELi64ELi4ELb0ELb0EN7cutlass6half_tE19Flash_kernel_traitsILi192ELi64ELi64ELi4ES3_EELb0ELb0ELb0ELb0ELb0ELb1ELb0ELb1EEEvNS_16Flash_fwd_paramsE)
        /*0440*/ 	.word	0x00000000


	//----- nvinfo : EIATTR_REGCOUNT
	.align		4
.L_192:
        /*0444*/ 	.byte	0x04, 0x2f
        /*0446*/ 	.short	(.L_194 - .L_193)
	.align		4
.L_193:
        /*0448*/ 	.word	index@(_ZN5flash24flash_fwd_splitkv_kernelI23Flash_fwd_kernel_traitsILi192ELi64ELi64ELi4ELb0ELb0EN7cutlass6half_tE19Flash_kernel_traitsILi192ELi64ELi64ELi4ES3_EELb0ELb0ELb0ELb0ELb0ELb0ELb0ELb1EEEvNS_16Flash_fwd_paramsE)
        /*044c*/ 	.word	0x000000e4


	//----- nvinfo : EIATTR_FRAME_SIZE
	.align		4
.L_194:
        /*0450*/ 	.byte	0x04, 0x11
        /*0452*/ 	.short	(.L_196 - .L_195)
	.align		4
.L_195:
        /*0454*/ 	.word	index@(_ZN5flash24flash_fwd_splitkv_kernelI23Flash_fwd_kernel_traitsILi192ELi64ELi64ELi4ELb0ELb0EN7cutlass6half_tE19Flash_kernel_traitsILi192ELi64ELi64ELi4ES3_EELb0ELb0ELb0ELb0ELb0ELb0ELb0ELb1EEEvNS_16Flash_fwd_paramsE)
        /*0458*/ 	.word	0x00000000


	//----- nvinfo : EIATTR_REGCOUNT
	.align		4
.L_196:
        /*045c*/ 	.byte	0x04, 0x2f
        /*045e*/ 	.short	(.L_198 - .L_197)
	.align		4
.L_197:
        /*0460*/ 	.word	index@(_ZN5flash24flash_fwd_splitkv_kernelI23Flash_fwd_kernel_traitsILi192ELi64ELi64ELi4ELb0ELb0EN7cutlass6half_tE19Flash_kernel_traitsILi192ELi64ELi64ELi4ES3_EELb0ELb0ELb0ELb0ELb0ELb1ELb0ELb0EEEvNS_16Flash_fwd_paramsE)
        /*0464*/ 	.word	0x000000ff


	//----- nvinfo : EIATTR_FRAME_SIZE
	.align		4
.L_198:
        /*0468*/ 	.byte	0x04, 0x11
        /*046a*/ 	.short	(.L_200 - .L_199)
	.align		4
.L_199:
        /*046c*/ 	.word	index@(_ZN5flash24flash_fwd_splitkv_kernelI23Flash_fwd_kernel_traitsILi192ELi64ELi64ELi4ELb0ELb0EN7cutlass6half_tE19Flash_kernel_traitsILi192ELi64ELi64ELi4ES3_EELb0ELb0ELb0ELb0ELb0ELb1ELb0ELb0EEEvNS_16Flash_fwd_paramsE)
        /*0470*/ 	.word	0x00000000


	//----- nvinfo : EIATTR_REGCOUNT
	.align		4
.L_200:
        /*0474*/ 	.byte	0x04, 0x2f
        /*0476*/ 	.short	(.L_202 - .L_201)
	.align		4
.L_201:
        /*0478*/ 	.word	index@(_ZN5flash24flash_fwd_splitkv_kernelI23Flash_fwd_kernel_traitsILi192ELi64ELi64ELi4ELb0ELb0EN7cutlass6half_tE19Flash_kernel_traitsILi192ELi64ELi64ELi4ES3_EELb0ELb0ELb0ELb0ELb0ELb0ELb0ELb0EEEvNS_16Flash_fwd_paramsE)
        /*047c*/ 	.word	0x000000f2


	//----- nvinfo : EIATTR_FRAME_SIZE
	.align		4
.L_202:
        /*0480*/ 	.byte	0x04, 0x11
        /*0482*/ 	.short	(.L_204 - .L_203)
	.align		4
.L_203:
        /*0484*/ 	.word	index@(_ZN5flash24flash_fwd_splitkv_kernelI23Flash_fwd_kernel_traitsILi192ELi64ELi64ELi4ELb0ELb0EN7cutlass6half_tE19Flash_kernel_traitsILi192ELi64ELi64ELi4ES3_EELb0ELb0ELb0ELb0ELb0ELb0ELb0ELb0EEEvNS_16Flash_fwd_paramsE)
        /*0488*/ 	.word	0x00000000


	//----- nvinfo : EIATTR_REGCOUNT
	.align		4
.L_204:
        /*048c*/ 	.byte	0x04, 0x2f
        /*048e*/ 	.short	(.L_206 - .L_205)
	.align		4
.L_205:
        /*0490*/ 	.word	index@(_ZN5flash32flash_fwd_splitkv_combine_kernelI23Flash_fwd_kernel_traitsILi192ELi64ELi64ELi4ELb0ELb0EN7cutlass6half_tE19Flash_kernel_traitsILi192ELi64ELi64ELi4ES3_EELi8ELi1ELb1EEEvNS_16Flash_fwd_paramsE)
        /*0494*/ 	.word	0x00000036


	//----- nvinfo : EIATTR_FRAME_SIZE
	.align		4
.L_206:
        /*0498*/ 	.byte	0x04, 0x11
        /*049a*/ 	.short	(.L_208 - .L_207)
	.align		4
.L_207:
        /*049c*/ 	.word	index@($__internal_13_$__cuda_sm20_div_s64)
        /*04a0*/ 	.word	0x00000000


	//----- nvinfo : EIATTR_FRAME_SIZE
	.align		4
.L_208:
        /*04a4*/ 	.byte	0x04, 0x11
        /*04a6*/ 	.short	(.L_210 - .L_209)
	.align		4
.L_209:
        /*04a8*/ 	.word	index@(_ZN5flash32flash_fwd_splitkv_combine_kernelI23Flash_fwd_kernel_traitsILi192ELi64ELi64ELi4ELb0ELb0EN7cutlass6half_tE19Flash_kernel_traitsILi192ELi64ELi64ELi4ES3_EELi8ELi1ELb1EEEvNS_16Flash_fwd_paramsE)
        /*04ac*/ 	.word	0x00000000


	//----- nvinfo : EIATTR_REGCOUNT
	.align		4
.L_210:
        /*04b0*/ 	.byte	0x04, 0x2f
        /*04b2*/ 	.short	(.L_212 - .L_211)
	.align		4
.L_211:
        /*04b4*/ 	.word	index@(_ZN5flash32flash_fwd_splitkv_combine_kernelI23Flash_fwd_kernel_traitsILi192ELi64ELi64ELi4ELb0ELb0EN7cutlass6half_tE19Flash_kernel_traitsILi192ELi64ELi64ELi4ES3_EELi8ELi2ELb1EEEvNS_16Flash_fwd_paramsE)
        /*04b8*/ 	.word	0x00000036


	//----- nvinfo : EIATTR_FRAME_SIZE
	.align		4
.L_212:
        /*04bc*/ 	.byte	0x04, 0x11
        /*04be*/ 	.short	(.L_214 - .L_213)
	.align		4
.L_213:
        /*04c0*/ 	.word	index@($__internal_12_$__cuda_sm20_div_s64)
        /*04c4*/ 	.word	0x00000000


	//----- nvinfo : EIATTR_FRAME_SIZE
	.align		4
.L_214:
        /*04c8*/ 	.byte	0x04, 0x11
        /*04ca*/ 	.short	(.L_216 - .L_215)
	.align		4
.L_215:
        /*04cc*/ 	.word	index@(_ZN5flash32flash_fwd_splitkv_combine_kernelI23Flash_fwd_kernel_traitsILi192ELi64ELi64ELi4ELb0ELb0EN7cutlass6half_tE19Flash_kernel_traitsILi192ELi64ELi64ELi4ES3_EELi8ELi2ELb1EEEvNS_16Flash_fwd_paramsE)
        /*04d0*/ 	.word	0x00000000


	//----- nvinfo : EIATTR_REGCOUNT
	.align		4
.L_216:
        /*04d4*/ 	.byte	0x04, 0x2f
        /*04d6*/ 	.short	(.L_218 - .L_217)
	.align		4
.L_217:
        /*04d8*/ 	.word	index@(_ZN5flash32flash_fwd_splitkv_combine_kernelI23Flash_fwd_kernel_traitsILi192ELi64ELi64ELi4ELb0ELb0EN7cutlass6half_tE19Flash_kernel_traitsILi192ELi64ELi64ELi4ES3_EELi8ELi3ELb1EEEvNS_16Flash_fwd_paramsE)
        /*04dc*/ 	.word	0x00000036


	//----- nvinfo : EIATTR_FRAME_SIZE
	.align		4
.L_218:
        /*04e0*/ 	.byte	0x04, 0x11
        /*04e2*/ 	.short	(.L_220 - .L_219)
	.align		4
.L_219:
        /*04e4*/ 	.word	index@($__internal_11_$__cuda_sm20_div_s64)
        /*04e8*/ 	.word	0x00000000


	//----- nvinfo : EIATTR_FRAME_SIZE
	.align		4
.L_220:
        /*04ec*/ 	.byte	0x04, 0x11
        /*04ee*/ 	.short	(.L_222 - .L_221)
	.align		4
.L_221:
        /*04f0*/ 	.word	index@(_ZN5flash32flash_fwd_splitkv_combine_kernelI23Flash_fwd_kernel_traitsILi192ELi64ELi64ELi4ELb0ELb0EN7cutlass6half_tE19Flash_kernel_traitsILi192ELi64ELi64ELi4ES3_EELi8ELi3ELb1EEEvNS_16Flash_fwd_paramsE)
        /*04f4*/ 	.word	0x00000000


	//----- nvinfo : EIATTR_REGCOUNT
	.align		4
.L_222:
        /*04f8*/ 	.byte	0x04, 0x2f
        /*04fa*/ 	.short	(.L_224 - .L_223)
	.align		4
.L_223:
        /*04fc*/ 	.word	index@(_ZN5flash32flash_fwd_splitkv_combine_kernelI23Flash_fwd_kernel_traitsILi192ELi64ELi64ELi4ELb0ELb0EN7cutlass6half_tE19Flash_kernel_traitsILi192ELi64ELi64ELi4ES3_EELi8ELi4ELb1EEEvNS_16Flash_fwd_paramsE)
        /*0500*/ 	.word	0x00000036


	//----- nvinfo : EIATTR_FRAME_SIZE
	.align		4
.L_224:
        /*0504*/ 	.byte	0x04, 0x11
        /*0506*/ 	.short	(.L_226 - .L_225)
	.align		4
.L_225:
        /*0508*/ 	.word	index@($__internal_10_$__cuda_sm20_div_s64)
        /*050c*/ 	.word	0x00000000


	//----- nvinfo : EIATTR_FRAME_SIZE
	.align		4
.L_226:
        /*0510*/ 	.byte	0x04, 0x11
        /*0512*/ 	.short	(.L_228 - .L_227)
	.align		4
.L_227:
        /*0514*/ 	.word	index@(_ZN5flash32flash_fwd_splitkv_combine_kernelI23Flash_fwd_kernel_traitsILi192ELi64ELi64ELi4ELb0ELb0EN7cutlass6half_tE19Flash_kernel_traitsILi192ELi64ELi64ELi4ES3_EELi8ELi4ELb1EEEvNS_16Flash_fwd_paramsE)
        /*0518*/ 	.word	0x00000000


	//----- nvinfo : EIATTR_REGCOUNT
	.align		4
.L_228:
        /*051c*/ 	.byte	0x04, 0x2f
        /*051e*/ 	.short	(.L_230 - .L_229)
	.align		4
.L_229:
        /*0520*/ 	.word	index@(_ZN5flash32flash_fwd_splitkv_combine_kernelI23Flash_fwd_kernel_traitsILi192ELi64ELi64ELi4ELb0ELb0EN7cutlass6half_tE19Flash_kernel_traitsILi192ELi64ELi64ELi4ES3_EELi8ELi5ELb1EEEvNS_16Flash_fwd_paramsE)
        /*0524*/ 	.word	0x0000003c


	//----- nvinfo : EIATTR_FRAME_SIZE
	.align		4
.L_230:
        /*0528*/ 	.byte	0x04, 0x11
        /*052a*/ 	.short	(.L_232 - .L_231)
	.align		4
.L_231:
        /*052c*/ 	.word	index@($__internal_9_$__cuda_sm20_div_s64)
        /*0530*/ 	.word	0x00000000


	//----- nvinfo : EIATTR_FRAME_SIZE
	.align		4
.L_232:
        /*0534*/ 	.byte	0x04, 0x11
        /*0536*/ 	.short	(.L_234 - .L_233)
	.align		4
.L_233:
        /*0538*/ 	.word	index@(_ZN5flash32flash_fwd_splitkv_combine_kernelI23Flash_fwd_kernel_traitsILi192ELi64ELi64ELi4ELb0ELb0EN7cutlass6half_tE19Flash_kernel_traitsILi192ELi64ELi64ELi4ES3_EELi8ELi5ELb1EEEvNS_16Flash_fwd_paramsE)
        /*053c*/ 	.word	0x00000000


	//----- nvinfo : EIATTR_REGCOUNT
	.align		4
.L_234:
        /*0540*/ 	.byte	0x04, 0x2f
        /*0542*/ 	.short	(.L_236 - .L_235)
	.align		4
.L_235:
        /*0544*/ 	.word	index@(_ZN5flash32flash_fwd_splitkv_combine_kernelI23Flash_fwd_kernel_traitsILi192ELi64ELi64ELi4ELb0ELb0EN7cutlass6half_tE19Flash_kernel_traitsILi192ELi64ELi64ELi4ES3_EELi8ELi6ELb1EEEvNS_16Flash_fwd_paramsE)
        /*0548*/ 	.word	0x00000040


	//----- nvinfo : EIATTR_FRAME_SIZE
	.align		4
.L_236:
        /*054c*/ 	.byte	0x04, 0x11
        /*054e*/ 	.short	(.L_238 - .L_237)
	.align		4
.L_237:
        /*0550*/ 	.word	index@($__internal_8_$__cuda_sm20_div_s64)
        /*0554*/ 	.word	0x00000000


	//----- nvinfo : EIATTR_FRAME_SIZE
	.align		4
.L_238:
        /*0558*/ 	.byte	0x04, 0x11
        /*055a*/ 	.short	(.L_240 - .L_239)
	.align		4
.L_239:
        /*055c*/ 	.word	index@(_ZN5flash32flash_fwd_splitkv_combine_kernelI23Flash_fwd_kernel_traitsILi192ELi64ELi64ELi4ELb0ELb0EN7cutlass6half_tE19Flash_kernel_traitsILi192ELi64ELi64ELi4ES3_EELi8ELi6ELb1EEEvNS_16Flash_fwd_paramsE)
        /*0560*/ 	.word	0x00000000


	//----- nvinfo : EIATTR_REGCOUNT
	.align		4
.L_240:
        /*0564*/ 	.byte	0x04, 0x2f
        /*0566*/ 	.short	(.L_242 - .L_241)
	.align		4
.L_241:
        /*0568*/ 	.word	index@(_ZN5flash32flash_fwd_splitkv_combine_kernelI23Flash_fwd_kernel_traitsILi192ELi64ELi64ELi4ELb0ELb0EN7cutlass6half_tE19Flash_kernel_traitsILi192ELi64ELi64ELi4ES3_EELi8ELi7ELb1EEEvNS_16Flash_fwd_paramsE)
        /*056c*/ 	.word	0x00000040


	//----- nvinfo : EIATTR_FRAME_SIZE
	.align		4
.L_242:
        /*0570*/ 	.byte	0x04, 0x11
        /*0572*/ 	.short	(.L_244 - .L_243)
	.align		4
.L_243:
        /*0574*/ 	.word	index@($__internal_7_$__cuda_sm20_div_s64)
        /*0578*/ 	.word	0x00000000


	//----- nvinfo : EIATTR_FRAME_SIZE
	.align		4
.L_244:
        /*057c*/ 	.byte	0x04, 0x11
        /*057e*/ 	.short	(.L_246 - .L_245)
	.align		4
.L_245:
        /*0580*/ 	.word	index@(_ZN5flash32flash_fwd_splitkv_combine_kernelI23Flash_fwd_kernel_traitsILi192ELi64ELi64ELi4ELb0ELb0EN7cutlass6half_tE19Flash_kernel_traitsILi192ELi64ELi64ELi4ES3_EELi8ELi7ELb1EEEvNS_16Flash_fwd_paramsE)
        /*0584*/ 	.word	0x00000000


	//----- nvinfo : EIATTR_REGCOUNT
	.align		4
.L_246:
        /*0588*/ 	.byte	0x04, 0x2f
        /*058a*/ 	.short	(.L_248 - .L_247)
	.align		4
.L_247:
        /*058c*/ 	.word	index@(_ZN5flash32flash_fwd_splitkv_combine_kernelI23Flash_fwd_kernel_traitsILi192ELi64ELi64ELi4ELb0ELb0EN7cutlass6half_tE19Flash_kernel_traitsILi192ELi64ELi64ELi4ES3_EELi8ELi1ELb0EEEvNS_16Flash_fwd_paramsE)
        /*0590*/ 	.word	0x00000036


	//----- nvinfo : EIATTR_FRAME_SIZE
	.align		4
.L_248:
        /*0594*/ 	.byte	0x04, 0x11
        /*0596*/ 	.short	(.L_250 - .L_249)
	.align		4
.L_249:
        /*0598*/ 	.word	index@($__internal_6_$__cuda_sm20_div_s64)
        /*059c*/ 	.word	0x00000000


	//----- nvinfo : EIATTR_FRAME_SIZE
	.align		4
.L_250:
        /*05a0*/ 	.byte	0x04, 0x11
        /*05a2*/ 	.short	(.L_252 - .L_251)
	.align		4
.L_251:
        /*05a4*/ 	.word	index@(_ZN5flash32flash_fwd_splitkv_combine_kernelI23Flash_fwd_kernel_traitsILi192ELi64ELi64ELi4ELb0ELb0EN7cutlass6half_tE19Flash_kernel_traitsILi192ELi64ELi64ELi4ES3_EELi8ELi1ELb0EEEvNS_16Flash_fwd_paramsE)
        /*05a8*/ 	.word	0x00000000


	//----- nvinfo : EIATTR_REGCOUNT
	.align		4
.L_252:
        /*05ac*/ 	.byte	0x04, 0x2f
        /*05ae*/ 	.short	(.L_254 - .L_253)
	.align		4
.L_253:
        /*05b0*/ 	.word	index@(_ZN5flash32flash_fwd_splitkv_combine_kernelI23Flash_fwd_kernel_traitsILi192ELi64ELi64ELi4ELb0ELb0EN7cutlass6half_tE19Flash_kernel_traitsILi192ELi64ELi64ELi4ES3_EELi8ELi2ELb0EEEvNS_16Flash_fwd_paramsE)
        /*05b4*/ 	.word	0x00000036


	//----- nvinfo : EIATTR_FRAME_SIZE
	.align		4
.L_254:
        /*05b8*/ 	.byte	0x04, 0x11
        /*05ba*/ 	.short	(.L_256 - .L_255)
	.align		4
.L_255:
        /*05bc*/ 	.word	index@($__internal_5_$__cuda_sm20_div_s64)
        /*05c0*/ 	.word	0x00000000


	//----- nvinfo : EIATTR_FRAME_SIZE
	.align		4
.L_256:
        /*05c4*/ 	.byte	0x04, 0x11
        /*05c6*/ 	.short	(.L_258 - .L_257)
	.align		4
.L_257:
        /*05c8*/ 	.word	index@(_ZN5flash32flash_fwd_splitkv_combine_kernelI23Flash_fwd_kernel_traitsILi192ELi64ELi64ELi4ELb0ELb0EN7cutlass6half_tE19Flash_kernel_traitsILi192ELi64ELi64ELi4ES3_EELi8ELi2ELb0EEEvNS_16Flash_fwd_paramsE)
        /*05cc*/ 	.word	0x00000000


	//----- nvinfo : EIATTR_REGCOUNT
	.align		4
.L_258:
        /*05d0*/ 	.byte	0x04, 0x2f
        /*05d2*/ 	.short	(.L_260 - .L_259)
	.align		4
.L_259:
        /*05d4*/ 	.word	index@(_ZN5flash32flash_fwd_splitkv_combine_kernelI23Flash_fwd_kernel_traitsILi192ELi64ELi64ELi4ELb0ELb0EN7cutlass6half_tE19Flash_kernel_traitsILi192ELi64ELi64ELi4ES3_EELi8ELi3ELb0EEEvNS_16Flash_fwd_paramsE)
        /*05d8*/ 	.word	0x00000036


	//----- nvinfo : EIATTR_FRAME_SIZE
	.align		4
.L_260:
        /*05dc*/ 	.byte	0x04, 0x11
        /*05de*/ 	.short	(.L_262 - .L_261)
	.align		4
.L_261:
        /*05e0*/ 	.word	index@($__internal_4_$__cuda_sm20_div_s64)
        /*05e4*/ 	.word	0x00000000


	//----- nvinfo : EIATTR_FRAME_SIZE
	.align		4
.L_262:
        /*05e8*/ 	.byte	0x04, 0x11
        /*05ea*/ 	.short	(.L_264 - .L_263)
	.align		4
.L_263:
        /*05ec*/ 	.word	index@(_ZN5flash32flash_fwd_splitkv_combine_kernelI23Flash_fwd_kernel_traitsILi192ELi64ELi64ELi4ELb0ELb0EN7cutlass6half_tE19Flash_kernel_traitsILi192ELi64ELi64ELi4ES3_EELi8ELi3ELb0EEEvNS_16Flash_fwd_paramsE)
        /*05f0*/ 	.word	0x00000000


	//----- nvinfo : EIATTR_REGCOUNT
	.align		4
.L_264:
        /*05f4*/ 	.byte	0x04, 0x2f
        /*05f6*/ 	.short	(.L_266 - .L_265)
	.align		4
.L_265:
        /*05f8*/ 	.word	index@(_ZN5flash32flash_fwd_splitkv_combine_kernelI23Flash_fwd_kernel_traitsILi192ELi64ELi64ELi4ELb0ELb0EN7cutlass6half_tE19Flash_kernel_traitsILi192ELi64ELi64ELi4ES3_EELi8ELi4ELb0EEEvNS_16Flash_fwd_paramsE)
        /*05fc*/ 	.word	0x00000036


	//----- nvinfo : EIATTR_FRAME_SIZE
	.align		4
.L_266:
        /*0600*/ 	.byte	0x04, 0x11
        /*0602*/ 	.short	(.L_268 - .L_267)
	.align		4
.L_267:
        /*0604*/ 	.word	index@($__internal_3_$__cuda_sm20_div_s64)
        /*0608*/ 	.word	0x00000000


	//----- nvinfo : EIATTR_FRAME_SIZE
	.align		4
.L_268:
        /*060c*/ 	.byte	0x04, 0x11
        /*060e*/ 	.short	(.L_270 - .L_269)
	.align		4
.L_269:
        /*0610*/ 	.word	index@(_ZN5flash32flash_fwd_splitkv_combine_kernelI23Flash_fwd_kernel_traitsILi192ELi64ELi64ELi4ELb0ELb0EN7cutlass6half_tE19Flash_kernel_traitsILi192ELi64ELi64ELi4ES3_EELi8ELi4ELb0EEEvNS_16Flash_fwd_paramsE)
        /*0614*/ 	.word	0x00000000


	//----- nvinfo : EIATTR_REGCOUNT
	.align		4
.L_270:
        /*0618*/ 	.byte	0x04, 0x2f
        /*061a*/ 	.short	(.L_272 - .L_271)
	.align		4
.L_271:
        /*061c*/ 	.word	index@(_ZN5flash32flash_fwd_splitkv_combine_kernelI23Flash_fwd_kernel_traitsILi192ELi64ELi64ELi4ELb0ELb0EN7cutlass6half_tE19Flash_kernel_traitsILi192ELi64ELi64ELi4ES3_EELi8ELi5ELb0EEEvNS_16Flash_fwd_paramsE)
        /*0620*/ 	.word	0x0000003c


	//----- nvinfo : EIATTR_FRAME_SIZE
	.align		4
.L_272:
        /*0624*/ 	.byte	0x04, 0x11
        /*0626*/ 	.short	(.L_274 - .L_273)
	.align		4
.L_273:
        /*0628*/ 	.word	index@($__internal_2_$__cuda_sm20_div_s64)
        /*062c*/ 	.word	0x00000000


	//----- nvinfo : EIATTR_FRAME_SIZE
	.align		4
.L_274:
        /*0630*/ 	.byte	0x04, 0x11
        /*0632*/ 	.short	(.L_276 - .L_275)
	.align		4
.L_275:
        /*0634*/ 	.word	index@(_ZN5flash32flash_fwd_splitkv_combine_kernelI23Flash_fwd_kernel_traitsILi192ELi64ELi64ELi4ELb0ELb0EN7cutlass6half_tE19Flash_kernel_traitsILi192ELi64ELi64ELi4ES3_EELi8ELi5ELb0EEEvNS_16Flash_fwd_paramsE)
        /*0638*/ 	.word	0x00000000


	//----- nvinfo : EIATTR_REGCOUNT
	.align		4
.L_276:
        /*063c*/ 	.byte	0x04, 0x2f
        /*063e*/ 	.short	(.L_278 - .L_277)
	.align		4
.L_277:
        /*0640*/ 	.word	index@(_ZN5flash32flash_fwd_splitkv_combine_kernelI23Flash_fwd_kernel_traitsILi192ELi64ELi64ELi4ELb0ELb0EN7cutlass6half_tE19Flash_kernel_traitsILi192ELi64ELi64ELi4ES3_EELi8ELi6ELb0EEEvNS_16Flash_fwd_paramsE)
        /*0644*/ 	.word	0x00000040


	//----- nvinfo : EIATTR_FRAME_SIZE
	.align		4
.L_278:
        /*0648*/ 	.byte	0x04, 0x11
        /*064a*/ 	.short	(.L_280 - .L_279)
	.align		4
.L_279:
        /*064c*/ 	.word	index@($__internal_1_$__cuda_sm20_div_s64)
        /*0650*/ 	.word	0x00000000


	//----- nvinfo : EIATTR_FRAME_SIZE
	.align		4
.L_280:
        /*0654*/ 	.byte	0x04, 0x11
        /*0656*/ 	.short	(.L_282 - .L_281)
	.align		4
.L_281:
        /*0658*/ 	.word	index@(_ZN5flash32flash_fwd_splitkv_combine_kernelI23Flash_fwd_kernel_traitsILi192ELi64ELi64ELi4ELb0ELb0EN7cutlass6half_tE19Flash_kernel_traitsILi192ELi64ELi64ELi4ES3_EELi8ELi6ELb0EEEvNS_16Flash_fwd_paramsE)
        /*065c*/ 	.word	0x00000000


	//----- nvinfo : EIATTR_REGCOUNT
	.align		4
.L_282:
        /*0660*/ 	.byte	0x04, 0x2f
        /*0662*/ 	.short	(.L_284 - .L_283)
	.align		4
.L_283:
        /*0664*/ 	.word	index@(_ZN5flash32flash_fwd_splitkv_combine_kernelI23Flash_fwd_kernel_traitsILi192ELi64ELi64ELi4ELb0ELb0EN7cutlass6half_tE19Flash_kernel_traitsILi192ELi64ELi64ELi4ES3_EELi8ELi7ELb0EEEvNS_16Flash_fwd_paramsE)
        /*0668*/ 	.word	0x00000040


	//----- nvinfo : EIATTR_FRAME_SIZE
	.align		4
.L_284:
        /*066c*/ 	.byte	0x04, 0x11
        /*066e*/ 	.short	(.L_286 - .L_285)
	.align		4
.L_285:
        /*0670*/ 	.word	index@($__internal_0_$__cuda_sm20_div_s64)
        /*0674*/ 	.word	0x00000000


	//----- nvinfo : EIATTR_FRAME_SIZE
	.align		4
.L_286:
        /*0678*/ 	.byte	0x04, 0x11
        /*067a*/ 	.short	(.L_288 - .L_287)
	.align		4
.L_287:
        /*067c*/ 	.word	index@(_ZN5flash32flash_fwd_splitkv_combine_kernelI23Flash_fwd_kernel_traitsILi192ELi64ELi64ELi4ELb0ELb0EN7cutlass6half_tE19Flash_kernel_traitsILi192ELi64ELi64ELi4ES3_EELi8ELi7ELb0EEEvNS_16Flash_fwd_paramsE)
        /*0680*/ 	.word	0x00000000


	//----- nvinfo : EIATTR_MIN_STACK_SIZE
	.align		4
.L_288:
        /*0684*/ 	.byte	0x04, 0x12
        /*0686*/ 	.short	(.L_290 - .L_289)
	.align		4
.L_289:
        /*0688*/ 	.word	index@(_ZN5flash32flash_fwd_splitkv_combine_kernelI23Flash_fwd_kernel_traitsILi192ELi64ELi64ELi4ELb0ELb0EN7cutlass6half_tE19Flash_kernel_traitsILi192ELi64ELi64ELi4ES3_EELi8ELi7ELb0EEEvNS_16Flash_fwd_paramsE)
        /*068c*/ 	.word	0x00000000


	//----- nvinfo : EIATTR_MIN_STACK_SIZE
	.align		4
.L_290:
        /*0690*/ 	.byte	0x04, 0x12
        /*0692*/ 	.short	(.L_292 - .L_291)
	.align		4
.L_291:
        /*0694*/ 	.word	index@(_ZN5flash32flash_fwd_splitkv_combine_kernelI23Flash_fwd_kernel_traitsILi192ELi64ELi64ELi4ELb0ELb0EN7cutlass6half_tE19Flash_kernel_traitsILi192ELi64ELi64ELi4ES3_EELi8ELi6ELb0EEEvNS_16Flash_fwd_paramsE)
        /*0698*/ 	.word	0x00000000


	//----- nvinfo : EIATTR_MIN_STACK_SIZE
	.align		4
.L_292:
        /*069c*/ 	.byte	0x04, 0x12
        /*069e*/ 	.short	(.L_294 - .L_293)
	.align		4
.L_293:
        /*06a0*/ 	.word	index@(_ZN5flash32flash_fwd_splitkv_combine_kernelI23Flash_fwd_kernel_traitsILi192ELi64ELi64ELi4ELb0ELb0EN7cutlass6half_tE19Flash_kernel_traitsILi192ELi64ELi64ELi4ES3_EELi8ELi5ELb0EEEvNS_16Flash_fwd_paramsE)
        /*06a4*/ 	.word	0x00000000


	//----- nvinfo : EIATTR_MIN_STACK_SIZE
	.align		4
.L_294:
        /*06a8*/ 	.byte	0x04, 0x12
        /*06aa*/ 	.short	(.L_296 - .L_295)
	.align		4
.L_295:
        /*06ac*/ 	.word	index@(_ZN5flash32flash_fwd_splitkv_combine_kernelI23Flash_fwd_kernel_traitsILi192ELi64ELi64ELi4ELb0ELb0EN7cutlass6half_tE19Flash_kernel_traitsILi192ELi64ELi64ELi4ES3_EELi8ELi4ELb0EEEvNS_16Flash_fwd_paramsE)
        /*06b0*/ 	.word	0x00000000


	//----- nvinfo : EIATTR_MIN_STACK_SIZE
	.align		4
.L_296:
        /*06b4*/ 	.byte	0x04, 0x12
        /*06b6*/ 	.short	(.L_298 - .L_297)
	.align		4
.L_297:
        /*06b8*/ 	.word	index@(_ZN5flash32flash_fwd_splitkv_combine_kernelI23Flash_fwd_kernel_traitsILi192ELi64ELi64ELi4ELb0ELb0EN7cutlass6half_tE19Flash_kernel_traitsILi192ELi64ELi64ELi4ES3_EELi8ELi3ELb0EEEvNS_16Flash_fwd_paramsE)
        /*06bc*/ 	.word	0x00000000


	//----- nvinfo : EIATTR_MIN_STACK_SIZE
	.align		4
.L_298:
        /*06c0*/ 	.byte	0x04, 0x12
        /*06c2*/ 	.short	(.L_300 - .L_299)
	.align		4
.L_299:
        /*06c4*/ 	.word	index@(_ZN5flash32flash_fwd_splitkv_combine_kernelI23Flash_fwd_kernel_traitsILi192ELi64ELi64ELi4ELb0ELb0EN7cutlass6half_tE19Flash_kernel_traitsILi192ELi64ELi64ELi4ES3_EELi8ELi2ELb0EEEvNS_16Flash_fwd_paramsE)
        /*06c8*/ 	.word	0x00000000


	//----- nvinfo : EIATTR_MIN_STACK_SIZE
	.align		4
.L_300:
        /*06cc*/ 	.byte	0x04, 0x12
        /*06ce*/ 	.short	(.L_302 - .L_301)
	.align		4
.L_301:
        /*06d0*/ 	.word	index@(_ZN5flash32flash_fwd_splitkv_combine_kernelI23Flash_fwd_kernel_traitsILi192ELi64ELi64ELi4ELb0ELb0EN7cutlass6half_tE19Flash_kernel_traitsILi192ELi64ELi64ELi4ES3_EELi8ELi1ELb0EEEvNS_16Flash_fwd_paramsE)
        /*06d4*/ 	.word	0x00000000


	//----- nvinfo : EIATTR_MIN_STACK_SIZE
	.align		4
.L_302:
        /*06d8*/ 	.byte	0x04, 0x12
        /*06da*/ 	.short	(.L_304 - .L_303)
	.align		4
.L_303:
        /*06dc*/ 	.word	index@(_ZN5flash32flash_fwd_splitkv_combine_kernelI23Flash_fwd_kernel_traitsILi192ELi64ELi64ELi4ELb0ELb0EN7cutlass6half_tE19Flash_kernel_traitsILi192ELi64ELi64ELi4ES3_EELi8ELi7ELb1EEEvNS_16Flash_fwd_paramsE)
        /*06e0*/ 	.word	0x00000000


	//----- nvinfo : EIATTR_MIN_STACK_SIZE
	.align		4
.L_304:
        /*06e4*/ 	.byte	0x04, 0x12
        /*06e6*/ 	.short	(.L_306 - .L_305)
	.align		4
.L_305:
        /*06e8*/ 	.word	index@(_ZN5flash32flash_fwd_splitkv_combine_kernelI23Flash_fwd_kernel_traitsILi192ELi64ELi64ELi4ELb0ELb0EN7cutlass6half_tE19Flash_kernel_traitsILi192ELi64ELi64ELi4ES3_EELi8ELi6ELb1EEEvNS_16Flash_fwd_paramsE)
        /*06ec*/ 	.word	0x00000000


	//----- nvinfo : EIATTR_MIN_STACK_SIZE
	.align		4
.L_306:
        /*06f0*/ 	.byte	0x04, 0x12
        /*06f2*/ 	.short	(.L_308 - .L_307)
	.align		4
.L_307:
        /*06f4*/ 	.word	index@(_ZN5flash32flash_fwd_splitkv_combine_kernelI23Flash_fwd_kernel_traitsILi192ELi64ELi64ELi4ELb0ELb0EN7cutlass6half_tE19Flash_kernel_traitsILi192ELi64ELi64ELi4ES3_EELi8ELi5ELb1EEEvNS_16Flash_fwd_paramsE)
        /*06f8*/ 	.word	0x00000000


	//----- nvinfo : EIATTR_MIN_STACK_SIZE
	.align		4
.L_308:
        /*06fc*/ 	.byte	0x04, 0x12
        /*06fe*/ 	.short	(.L_310 - .L_309)
	.align		4
.L_309:
        /*0700*/ 	.word	index@(_ZN5flash32flash_fwd_splitkv_combine_kernelI23Flash_fwd_kernel_traitsILi192ELi64ELi64ELi4ELb0ELb0EN7cutlass6half_tE19Flash_kernel_traitsILi192ELi64ELi64ELi4ES3_EELi8ELi4ELb1EEEvNS_16Flash_fwd_paramsE)
        /*0704*/ 	.word	0x00000000


	//----- nvinfo : EIATTR_MIN_STACK_SIZE
	.align		4
.L_310:
        /*0708*/ 	.byte	0x04, 0x12
        /*070a*/ 	.short	(.L_312 - .L_311)
	.align		4
.L_311:
        /*070c*/ 	.word	index@(_ZN5flash32flash_fwd_splitkv_combine_kernelI23Flash_fwd_kernel_traitsILi192ELi64ELi64ELi4ELb0ELb0EN7cutlass6half_tE19Flash_kernel_traitsILi192ELi64ELi64ELi4ES3_EELi8ELi3ELb1EEEvNS_16Flash_fwd_paramsE)
        /*0710*/ 	.word	0x00000000


	//----- nvinfo : EIATTR_MIN_STACK_SIZE
	.align		4
.L_312:
        /*0714*/ 	.byte	0x04, 0x12
        /*0716*/ 	.short	(.L_314 - .L_313)
	.align		4
.L_313:
        /*0718*/ 	.word	index@(_ZN5flash32flash_fwd_splitkv_combine_kernelI23Flash_fwd_kernel_traitsILi192ELi64ELi64ELi4ELb0ELb0EN7cutlass6half_tE19Flash_kernel_traitsILi192ELi64ELi64ELi4ES3_EELi8ELi2ELb1EEEvNS_16Flash_fwd_paramsE)
        /*071c*/ 	.word	0x00000000


	//----- nvinfo : EIATTR_MIN_STACK_SIZE
	.align		4
.L_314:
        /*0720*/ 	.byte	0x04, 0x12
        /*0722*/ 	.short	(.L_316 - .L_315)
	.align		4
.L_315:
        /*0724*/ 	.word	index@(_ZN5flash32flash_fwd_splitkv_combine_kernelI23Flash_fwd_kernel_traitsILi192ELi64ELi64ELi4ELb0ELb0EN7cutlass6half_tE19Flash_kernel_traitsILi192ELi64ELi64ELi4ES3_EELi8ELi1ELb1EEEvNS_16Flash_fwd_paramsE)
        /*0728*/ 	.word	0x00000000


	//----- nvinfo : EIATTR_MIN_STACK_SIZE
	.align		4
.L_316:
        /*072c*/ 	.byte	0x04, 0x12
        /*072e*/ 	.short	(.L_318 - .L_317)
	.align		4
.L_317:
        /*0730*/ 	.word	index@(_ZN5flash24flash_fwd_splitkv_kernelI23Flash_fwd_kernel_traitsILi192ELi64ELi64ELi4ELb0ELb0EN7cutlass6half_tE19Flash_kernel_traitsILi192ELi64ELi64ELi4ES3_EELb0ELb0ELb0ELb0ELb0ELb0ELb0ELb0EEEvNS_16Flash_fwd_paramsE)
        /*0734*/ 	.word	0x00000000


	//----- nvinfo : EIATTR_MIN_STACK_SIZE
	.align		4
.L_318:
        /*0738*/ 	.byte	0x04, 0x12
        /*073a*/ 	.short	(.L_320 - .L_319)
	.align		4
.L_319:
        /*073c*/ 	.word	index@(_ZN5flash24flash_fwd_splitkv_kernelI23Flash_fwd_kernel_traitsILi192ELi64ELi64ELi4ELb0ELb0EN7cutlass6half_tE19Flash_kernel_traitsILi192ELi64ELi64ELi4ES3_EELb0ELb0ELb0ELb0ELb0ELb1ELb0ELb0EEEvNS_16Flash_fwd_paramsE)
        /*0740*/ 	.word	0x00000000


	//----- nvinfo : EIATTR_MIN_STACK_SIZE
	.align		4
.L_320:
        /*0744*/ 	.byte	0x04, 0x12
        /*0746*/ 	.short	(.L_322 - .L_321)
	.align		4
.L_321:
        /*0748*/ 	.word	index@(_ZN5flash24flash_fwd_splitkv_kernelI23Flash_fwd_kernel_traitsILi192ELi64ELi64ELi4ELb0ELb0EN7cutlass6half_tE19Flash_kernel_traitsILi192ELi64ELi64ELi4ES3_EELb0ELb0ELb0ELb0ELb0ELb0ELb0ELb1EEEvNS_16Flash_fwd_paramsE)
        /*074c*/ 	.word	0x00000000


	//----- nvinfo : EIATTR_MIN_STACK_SIZE
	.align		4
.L_322:
        /*0750*/ 	.byte	0x04, 0x12
        /*0752*/ 	.short	(.L_324 - .L_323)
	.align		4
.L_323:
        /*0754*/ 	.word	index@(_ZN5flash24flash_fwd_splitkv_kernelI23Flash_fwd_kernel_traitsILi192ELi64ELi64ELi4ELb0ELb0EN7cutlass6half_tE19Flash_kernel_traitsILi192ELi64ELi64ELi4ES3_EELb0ELb0ELb0ELb0ELb0ELb1ELb0ELb1EEEvNS_16Flash_fwd_paramsE)
        /*0758*/ 	.word	0x00000000


	//----- nvinfo : EIATTR_MIN_STACK_SIZE
	.align		4
.L_324:
        /*075c*/ 	.byte	0x04, 0x12
        /*075e*/ 	.short	(.L_326 - .L_325)
	.align		4
.L_325:
        /*0760*/ 	.word	index@(_ZN5flash24flash_fwd_splitkv_kernelI23Flash_fwd_kernel_traitsILi192ELi64ELi64ELi4ELb0ELb0EN7cutlass6half_tE19Flash_kernel_traitsILi192ELi64ELi64ELi4ES3_EELb0ELb0ELb0ELb0ELb0ELb0ELb1ELb0EEEvNS_16Flash_fwd_paramsE)
        /*0764*/ 	.word	0x00000000


	//----- nvinfo : EIATTR_MIN_STACK_SIZE
	.align		4
.L_326:
        /*0768*/ 	.byte	0x04, 0x12
        /*076a*/ 	.short	(.L_328 - .L_327)
	.align		4
.L_327:
        /*076c*/ 	.word	index@(_ZN5flash24flash_fwd_splitkv_kernelI23Flash_fwd_kernel_traitsILi192ELi64ELi64ELi4ELb0ELb0EN7cutlass6half_tE19Flash_kernel_traitsILi192ELi64ELi64ELi4ES3_EELb0ELb0ELb0ELb0ELb0ELb1ELb1ELb0EEEvNS_16Flash_fwd_paramsE)
        /*0770*/ 	.word	0x00000000


	//----- nvinfo : EIATTR_MIN_STACK_SIZE
	.align		4
.L_328:
        /*0774*/ 	.byte	0x04, 0x12
        /*0776*/ 	.short	(.L_330 - .L_329)
	.align		4
.L_329:
        /*0778*/ 	.word	index@(_ZN5flash24flash_fwd_splitkv_kernelI23Flash_fwd_kernel_traitsILi192ELi64ELi64ELi4ELb0ELb0EN7cutlass6half_tE19Flash_kernel_traitsILi192ELi64ELi64ELi4ES3_EELb0ELb0ELb0ELb0ELb0ELb0ELb1ELb1EEEvNS_16Flash_fwd_paramsE)
        /*077c*/ 	.word	0x00000000


	//----- nvinfo : EIATTR_MIN_STACK_SIZE
	.align		4
.L_330:
        /*0780*/ 	.byte	0x04, 0x12
        /*0782*/ 	.short	(.L_332 - .L_331)
	.align		4
.L_331:
        /*0784*/ 	.word	index@(_ZN5flash24flash_fwd_splitkv_kernelI23Flash_fwd_kernel_traitsILi192ELi64ELi64ELi4ELb0ELb0EN7cutlass6half_tE19Flash_kernel_traitsILi192ELi64ELi64ELi4ES3_EELb0ELb0ELb0ELb0ELb0ELb1ELb1ELb1EEEvNS_16Flash_fwd_paramsE)
        /*0788*/ 	.word	0x00000000


	//----- nvinfo : EIATTR_MIN_STACK_SIZE
	.align		4
.L_332:
        /*078c*/ 	.byte	0x04, 0x12
        /*078e*/ 	.short	(.L_334 - .L_333)
	.align		4
.L_333:
        /*0790*/ 	.word	index@(_ZN5flash24flash_fwd_splitkv_kernelI23Flash_fwd_kernel_traitsILi192ELi64ELi64ELi4ELb0ELb0EN7cutlass6half_tE19Flash_kernel_traitsILi192ELi64ELi64ELi4ES3_EELb0ELb1ELb0ELb0ELb0ELb0ELb0ELb0EEEvNS_16Flash_fwd_paramsE)
        /*0794*/ 	.word	0x00000000


	//----- nvinfo : EIATTR_MIN_STACK_SIZE
	.align		4
.L_334:
        /*0798*/ 	.byte	0x04, 0x12
        /*079a*/ 	.short	(.L_336 - .L_335)
	.align		4
.L_335:
        /*079c*/ 	.word	index@(_ZN5flash24flash_fwd_splitkv_kernelI23Flash_fwd_kernel_traitsILi192ELi64ELi64ELi4ELb0ELb0EN7cutlass6half_tE19Flash_kernel_traitsILi192ELi64ELi64ELi4ES3_EELb0ELb1ELb0ELb0ELb0ELb1ELb0ELb0EEEvNS_16Flash_fwd_paramsE)
        /*07a0*/ 	.word	0x00000000


	//----- nvinfo : EIATTR_MIN_STACK_SIZE
	.align		4
.L_336:
        /*07a4*/ 	.byte	0x04, 0x12
        /*07a6*/ 	.short	(.L_338 - .L_337)
	.align		4
.L_337:
        /*07a8*/ 	.word	index@(_ZN5flash24flash_fwd_splitkv_kernelI23Flash_fwd_kernel_traitsILi192ELi64ELi64ELi4ELb0ELb0EN7cutlass6half_tE19Flash_kernel_traitsILi192ELi64ELi64ELi4ES3_EELb0ELb1ELb0ELb0ELb0ELb0ELb0ELb1EEEvNS_16Flash_fwd_paramsE)
        /*07ac*/ 	.word	0x00000000


	//----- nvinfo : EIATTR_MIN_STACK_SIZE
	.align		4
.L_338:
        /*07b0*/ 	.byte	0x04, 0x12
        /*07b2*/ 	.short	(.L_340 - .L_339)
	.align		4
.L_339:
        /*07b4*/ 	.word	index@(_ZN5flash24flash_fwd_splitkv_kernelI23Flash_fwd_kernel_traitsILi192ELi64ELi64ELi4ELb0ELb0EN7cutlass6half_tE19Flash_kernel_traitsILi192ELi64ELi64ELi4ES3_EELb0ELb1ELb0ELb0ELb0ELb1ELb0ELb1EEEvNS_16Flash_fwd_paramsE)
        /*07b8*/ 	.word	0x00000000


	//----- nvinfo : EIATTR_MIN_STACK_SIZE
	.align		4
.L_340:
        /*07bc*/ 	.byte	0x04, 0x12
        /*07be*/ 	.short	(.L_342 - .L_341)
	.align		4
.L_341:
        /*07c0*/ 	.word	index@(_ZN5flash24flash_fwd_splitkv_kernelI23Flash_fwd_kernel_traitsILi192ELi64ELi64ELi4ELb0ELb0EN7cutlass6half_tE19Flash_kernel_traitsILi192ELi64ELi64ELi4ES3_EELb0ELb1ELb0ELb0ELb0ELb0ELb1ELb0EEEvNS_16Flash_fwd_paramsE)
        /*07c4*/ 	.word	0x00000000


	//----- nvinfo : EIATTR_MIN_STACK_SIZE
	.align		4
.L_342:
        /*07c8*/ 	.byte	0x04, 0x12
        /*07ca*/ 	.short	(.L_344 - .L_343)
	.align		4
.L_343:
        /*07cc*/ 	.word	index@(_ZN5flash24flash_fwd_splitkv_kernelI23Flash_fwd_kernel_traitsILi192ELi64ELi64ELi4ELb0ELb0EN7cutlass6half_tE19Flash_kernel_traitsILi192ELi64ELi64ELi4ES3_EELb0ELb1ELb0ELb0ELb0ELb1ELb1ELb0EEEvNS_16Flash_fwd_paramsE)
        /*07d0*/ 	.word	0x00000000


	//----- nvinfo : EIATTR_MIN_STACK_SIZE
	.align		4
.L_344:
        /*07d4*/ 	.byte	0x04, 0x12
        /*07d6*/ 	.short	(.L_346 - .L_345)
	.align		4
.L_345:
        /*07d8*/ 	.word	index@(_ZN5flash24flash_fwd_splitkv_kernelI23Flash_fwd_kernel_traitsILi192ELi64ELi64ELi4ELb0ELb0EN7cutlass6half_tE19Flash_kernel_traitsILi192ELi64ELi64ELi4ES3_EELb0ELb1ELb0ELb0ELb0ELb0ELb1ELb1EEEvNS_16Flash_fwd_paramsE)
        /*07dc*/ 	.word	0x00000000


	//----- nvinfo : EIATTR_MIN_STACK_SIZE
	.align		4
.L_346:
        /*07e0*/ 	.byte	0x04, 0x12
        /*07e2*/ 	.short	(.L_348 - .L_347)
	.align		4
.L_347:
        /*07e4*/ 	.word	index@(_ZN5flash24flash_fwd_splitkv_kernelI23Flash_fwd_kernel_traitsILi192ELi64ELi64ELi4ELb0ELb0EN7cutlass6half_tE19Flash_kernel_traitsILi192ELi64ELi64ELi4ES3_EELb0ELb1ELb0ELb0ELb0ELb1ELb1ELb1EEEvNS_16Flash_fwd_paramsE)
        /*07e8*/ 	.word	0x00000000


	//----- nvinfo : EIATTR_MIN_STACK_SIZE
	.align		4
.L_348:
        /*07ec*/ 	.byte	0x04, 0x12
        /*07ee*/ 	.short	(.L_350 - .L_349)
	.align		4
.L_349:
        /*07f0*/ 	.word	index@(_ZN5flash24flash_fwd_splitkv_kernelI23Flash_fwd_kernel_traitsILi192ELi64ELi64ELi4ELb0ELb0EN7cutlass6half_tE19Flash_kernel_traitsILi192ELi64ELi64ELi4ES3_EELb0ELb0ELb0ELb0ELb1ELb0ELb0ELb0EEEvNS_16Flash_fwd_paramsE)
        /*07f4*/ 	.word	0x00000000


	//----- nvinfo : EIATTR_MIN_STACK_SIZE
	.align		4
.L_350:
        /*07f8*/ 	.byte	0x04, 0x12
        /*07fa*/ 	.short	(.L_352 - .L_351)
	.align		4
.L_351:
        /*07fc*/ 	.word	index@(_ZN5flash24flash_fwd_splitkv_kernelI23Flash_fwd_kernel_traitsILi192ELi64ELi64ELi4ELb0ELb0EN7cutlass6half_tE19Flash_kernel_traitsILi192ELi64ELi64ELi4ES3_EELb0ELb0ELb0ELb0ELb1ELb1ELb0ELb0EEEvNS_16Flash_fwd_paramsE)
        /*0800*/ 	.word	0x00000000


	//----- nvinfo : EIATTR_MIN_STACK_SIZE
	.align		4
.L_352:
        /*0804*/ 	.byte	0x04, 0x12
        /*0806*/ 	.short	(.L_354 - .L_353)
	.align		4
.L_353:
        /*0808*/ 	.word	index@(_ZN5flash24flash_fwd_splitkv_kernelI23Flash_fwd_kernel_traitsILi192ELi64ELi64ELi4ELb0ELb0EN7cutlass6half_tE19Flash_kernel_traitsILi192ELi64ELi64ELi4ES3_EELb0ELb0ELb1ELb0ELb0ELb0ELb0ELb0EEEvNS_16Flash_fwd_paramsE)
        /*080c*/ 	.word	0x00000000


	//----- nvinfo : EIATTR_MIN_STACK_SIZE
	.align		4
.L_354:
        /*0810*/ 	.byte	0x04, 0x12
        /*0812*/ 	.short	(.L_356 - .L_355)
	.align		4
.L_355:
        /*0814*/ 	.word	index@(_ZN5flash24flash_fwd_splitkv_kernelI23Flash_fwd_kernel_traitsILi192ELi64ELi64ELi4ELb0ELb0EN7cutlass6half_tE19Flash_kernel_traitsILi192ELi64ELi64ELi4ES3_EELb0ELb0ELb1ELb0ELb0ELb1ELb0ELb0EEEvNS_16Flash_fwd_paramsE)
        /*0818*/ 	.word	0x00000000


	//----- nvinfo : EIATTR_MIN_STACK_SIZE
	.align		4
.L_356:
        /*081c*/ 	.byte	0x04, 0x12
        /*081e*/ 	.short	(.L_358 - .L_357)
	.align		4
.L_357:
        /*0820*/ 	.word	index@(_ZN5flash24flash_fwd_splitkv_kernelI23Flash_fwd_kernel_traitsILi192ELi64ELi64ELi4ELb0ELb0EN7cutlass6half_tE19Flash_kernel_traitsILi192ELi64ELi64ELi4ES3_EELb0ELb0ELb0ELb0ELb1ELb0ELb0ELb1EEEvNS_16Flash_fwd_paramsE)
        /*0824*/ 	.word	0x00000000


	//----- nvinfo : EIATTR_MIN_STACK_SIZE
	.align		4
.L_358:
        /*0828*/ 	.byte	0x04, 0x12
        /*082a*/ 	.short	(.L_360 - .L_359)
	.align		4
.L_359:
        /*082c*/ 	.word	index@(_ZN5flash24flash_fwd_splitkv_kernelI23Flash_fwd_kernel_traitsILi192ELi64ELi64ELi4ELb0ELb0EN7cutlass6half_tE19Flash_kernel_traitsILi192ELi64ELi64ELi4ES3_EELb0ELb0ELb0ELb0ELb1ELb1ELb0ELb1EEEvNS_16Flash_fwd_paramsE)
        /*0830*/ 	.word	0x00000000


	//----- nvinfo : EIATTR_MIN_STACK_SIZE
	.align		4
.L_360:
        /*0834*/ 	.byte	0x04, 0x12
        /*0836*/ 	.short	(.L_362 - .L_361)
	.align		4
.L_361:
        /*0838*/ 	.word	index@(_ZN5flash24flash_fwd_splitkv_kernelI23Flash_fwd_kernel_traitsILi192ELi64ELi64ELi4ELb0ELb0EN7cutlass6half_tE19Flash_kernel_traitsILi192ELi64ELi64ELi4ES3_EELb0ELb0ELb1ELb0ELb0ELb0ELb0ELb1EEEvNS_16Flash_fwd_paramsE)
        /*083c*/ 	.word	0x00000000


	//----- nvinfo : EIATTR_MIN_STACK_SIZE
	.align		4
.L_362:
        /*0840*/ 	.byte	0x04, 0x12
        /*0842*/ 	.short	(.L_364 - .L_363)
	.align		4
.L_363:
        /*0844*/ 	.word	index@(_ZN5flash24flash_fwd_splitkv_kernelI23Flash_fwd_kernel_traitsILi192ELi64ELi64ELi4ELb0ELb0EN7cutlass6half_tE19Flash_kernel_traitsILi192ELi64ELi64ELi4ES3_EELb0ELb0ELb1ELb0ELb0ELb1ELb0ELb1EEEvNS_16Flash_fwd_paramsE)
        /*0848*/ 	.word	0x00000000


	//----- nvinfo : EIATTR_MIN_STACK_SIZE
	.align		4
.L_364:
        /*084c*/ 	.byte	0x04, 0x12
        /*084e*/ 	.short	(.L_366 - .L_365)
	.align		4
.L_365:
        /*0850*/ 	.word	index@(_ZN5flash24flash_fwd_splitkv_kernelI23Flash_fwd_kernel_traitsILi192ELi64ELi64ELi4ELb0ELb0EN7cutlass6half_tE19Flash_kernel_traitsILi192ELi64ELi64ELi4ES3_EELb0ELb0ELb0ELb0ELb1ELb0ELb1ELb0EEEvNS_16Flash_fwd_paramsE)
        /*0854*/ 	.word	0x00000000


	//----- nvinfo : EIATTR_MIN_STACK_SIZE
	.align		4
.L_366:
        /*0858*/ 	.byte	0x04, 0x12
        /*085a*/ 	.short	(.L_368 - .L_367)
	.align		4
.L_367:
        /*085c*/ 	.word	index@(_ZN5flash24flash_fwd_splitkv_kernelI23Flash_fwd_kernel_traitsILi192ELi64ELi64ELi4ELb0ELb0EN7cutlass6half_tE19Flash_kernel_traitsILi192ELi64ELi64ELi4ES3_EELb0ELb0ELb0ELb0ELb1ELb1ELb1ELb0EEEvNS_16Flash_fwd_paramsE)
        /*0860*/ 	.word	0x00000000


	//----- nvinfo : EIATTR_MIN_STACK_SIZE
	.align		4
.L_368:
        /*0864*/ 	.byte	0x04, 0x12
        /*0866*/ 	.short	(.L_370 - .L_369)
	.align		4
.L_369:
        /*0868*/ 	.word	index@(_ZN5flash24flash_fwd_splitkv_kernelI23Flash_fwd_kernel_traitsILi192ELi64ELi64ELi4ELb0ELb0EN7cutlass6half_tE19Flash_kernel_traitsILi192ELi64ELi64ELi4ES3_EELb0ELb0ELb1ELb0ELb0ELb0ELb1ELb0EEEvNS_16Flash_fwd_paramsE)
        /*086c*/ 	.word	0x00000000


	//----- nvinfo : EIATTR_MIN_STACK_SIZE
	.align		4
.L_370:
        /*0870*/ 	.byte	0x04, 0x12
        /*0872*/ 	.short	(.L_372 - .L_371)
	.align		4
.L_371:
        /*0874*/ 	.word	index@(_ZN5flash24flash_fwd_splitkv_kernelI23Flash_fwd_kernel_traitsILi192ELi64ELi64ELi4ELb0ELb0EN7cutlass6half_tE19Flash_kernel_traitsILi192ELi64ELi64ELi4ES3_EELb0ELb0ELb1ELb0ELb0ELb1ELb1ELb0EEEvNS_16Flash_fwd_paramsE)
        /*0878*/ 	.word	0x00000000


	//----- nvinfo : EIATTR_MIN_STACK_SIZE
	.align		4
.L_372:
        /*087c*/ 	.byte	0x04, 0x12
        /*087e*/ 	.short	(.L_374 - .L_373)
	.align		4
.L_373:
        /*0880*/ 	.word	index@(_ZN5flash24flash_fwd_splitkv_kernelI23Flash_fwd_kernel_traitsILi192ELi64ELi64ELi4ELb0ELb0EN7cutlass6half_tE19Flash_kernel_traitsILi192ELi64ELi64ELi4ES3_EELb0ELb0ELb0ELb0ELb1ELb0ELb1ELb1EEEvNS_16Flash_fwd_paramsE)
        /*0884*/ 	.word	0x00000000


	//----- nvinfo : EIATTR_MIN_STACK_SIZE
	.align		4
.L_374:
        /*0888*/ 	.byte	0x04, 0x12
        /*088a*/ 	.short	(.L_376 - .L_375)
	.align		4
.L_375:
        /*088c*/ 	.word	index@(_ZN5flash24flash_fwd_splitkv_kernelI23Flash_fwd_kernel_traitsILi192ELi64ELi64ELi4ELb0ELb0EN7cutlass6half_tE19Flash_kernel_traitsILi192ELi64ELi64ELi4ES3_EELb0ELb0ELb0ELb0ELb1ELb1ELb1ELb1EEEvNS_16Flash_fwd_paramsE)
        /*0890*/ 	.word	0x00000000


	//----- nvinfo : EIATTR_MIN_STACK_SIZE
	.align		4
.L_376:
        /*0894*/ 	.byte	0x04, 0x12
        /*0896*/ 	.short	(.L_378 - .L_377)
	.align		4
.L_377:
        /*0898*/ 	.word	index@(_ZN5flash24flash_fwd_splitkv_kernelI23Flash_fwd_kernel_traitsILi192ELi64ELi64ELi4ELb0ELb0EN7cutlass6half_tE19Flash_kernel_traitsILi192ELi64ELi64ELi4ES3_EELb0ELb0ELb1ELb0ELb0ELb0ELb1ELb1EEEvNS_16Flash_fwd_paramsE)
        /*089c*/ 	.word	0x00000000


	//----- nvinfo : EIATTR_MIN_STACK_SIZE
	.align		4
.L_378:
        /*08a0*/ 	.byte	0x04, 0x12
        /*08a2*/ 	.short	(.L_380 - .L_379)
	.align		4
.L_379:
        /*08a4*/ 	.word	index@(_ZN5flash24flash_fwd_splitkv_kernelI23Flash_fwd_kernel_traitsILi192ELi64ELi64ELi4ELb0ELb0EN7cutlass6half_tE19Flash_kernel_traitsILi192ELi64ELi64ELi4ES3_EELb0ELb0ELb1ELb0ELb0ELb1ELb1ELb1EEEvNS_16Flash_fwd_paramsE)
        /*08a8*/ 	.word	0x00000000


	//----- nvinfo : EIATTR_MIN_STACK_SIZE
	.align		4
.L_380:
        /*08ac*/ 	.byte	0x04, 0x12
        /*08ae*/ 	.short	(.L_382 - .L_381)
	.align		4
.L_381:
        /*08b0*/ 	.word	index@(_ZN5flash24flash_fwd_splitkv_kernelI23Flash_fwd_kernel_traitsILi192ELi64ELi64ELi4ELb0ELb0EN7cutlass6half_tE19Flash_kernel_traitsILi192ELi64ELi64ELi4ES3_EELb0ELb1ELb0ELb0ELb1ELb0ELb0ELb0EEEvNS_16Flash_fwd_paramsE)
        /*08b4*/ 	.word	0x00000000


	//----- nvinfo : EIATTR_MIN_STACK_SIZE
	.align		4
.L_382:
        /*08b8*/ 	.byte	0x04, 0x12
        /*08ba*/ 	.short	(.L_384 - .L_383)
	.align		4
.L_383:
        /*08bc*/ 	.word	index@(_ZN5flash24flash_fwd_splitkv_kernelI23Flash_fwd_kernel_traitsILi192ELi64ELi64ELi4ELb0ELb0EN7cutlass6half_tE19Flash_kernel_traitsILi192ELi64ELi64ELi4ES3_EELb0ELb1ELb0ELb0ELb1ELb1ELb0ELb0EEEvNS_16Flash_fwd_paramsE)
        /*08c0*/ 	.word	0x00000000


	//----- nvinfo : EIATTR_MIN_STACK_SIZE
	.align		4
.L_384:
        /*08c4*/ 	.byte	0x04, 0x12
        /*08c6*/ 	.short	(.L_386 - .L_385)
	.align		4
.L_385:
        /*08c8*/ 	.word	index@(_ZN5flash24flash_fwd_splitkv_kernelI23Flash_fwd_kernel_traitsILi192ELi64ELi64ELi4ELb0ELb0EN7cutlass6half_tE19Flash_kernel_traitsILi192ELi64ELi64ELi4ES3_EELb0ELb1ELb1ELb0ELb0ELb0ELb0ELb0EEEvNS_16Flash_fwd_paramsE)
        /*08cc*/ 	.word	0x00000000


	//----- nvinfo : EIATTR_MIN_STACK_SIZE
	.align		4
.L_386:
        /*08d0*/ 	.byte	0x04, 0x12
        /*08d2*/ 	.short	(.L_388 - .L_387)
	.align		4
.L_387:
        /*08d4*/ 	.word	index@(_ZN5flash24flash_fwd_splitkv_kernelI23Flash_fwd_kernel_traitsILi192ELi64ELi64ELi4ELb0ELb0EN7cutlass6half_tE19Flash_kernel_traitsILi192ELi64ELi64ELi4ES3_EELb0ELb1ELb1ELb0ELb0ELb1ELb0ELb0EEEvNS_16Flash_fwd_paramsE)
        /*08d8*/ 	.word	0x00000000


	//----- nvinfo : EIATTR_MIN_STACK_SIZE
	.align		4
.L_388:
        /*08dc*/ 	.byte	0x04, 0x12
        /*08de*/ 	.short	(.L_390 - .L_389)
	.align		4
.L_389:
        /*08e0*/ 	.word	index@(_ZN5flash24flash_fwd_splitkv_kernelI23Flash_fwd_kernel_traitsILi192ELi64ELi64ELi4ELb0ELb0EN7cutlass6half_tE19Flash_kernel_traitsILi192ELi64ELi64ELi4ES3_EELb0ELb1ELb0ELb0ELb1ELb0ELb0ELb1EEEvNS_16Flash_fwd_paramsE)
        /*08e4*/ 	.word	0x00000000


	//----- nvinfo : EIATTR_MIN_STACK_SIZE
	.align		4
.L_390:
        /*08e8*/ 	.byte	0x04, 0x12
        /*08ea*/ 	.short	(.L_392 - .L_391)
	.align		4
.L_391:
        /*08ec*/ 	.word	index@(_ZN5flash24flash_fwd_splitkv_kernelI23Flash_fwd_kernel_traitsILi192ELi64ELi64ELi4ELb0ELb0EN7cutlass6half_tE19Flash_kernel_traitsILi192ELi64ELi64ELi4ES3_EELb0ELb1ELb0ELb0ELb1ELb1ELb0ELb1EEEvNS_16Flash_fwd_paramsE)
        /*08f0*/ 	.word	0x00000000


	//----- nvinfo : EIATTR_MIN_STACK_SIZE
	.align		4
.L_392:
        /*08f4*/ 	.byte	0x04, 0x12
        /*08f6*/ 	.short	(.L_394 - .L_393)
	.align		4
.L_393:
        /*08f8*/ 	.word	index@(_ZN5flash24flash_fwd_splitkv_kernelI23Flash_fwd_kernel_traitsILi192ELi64ELi64ELi4ELb0ELb0EN7cutlass6half_tE19Flash_kernel_traitsILi192ELi64ELi64ELi4ES3_EELb0ELb1ELb1ELb0ELb0ELb0ELb0ELb1EEEvNS_16Flash_fwd_paramsE)
        /*08fc*/ 	.word	0x00000000


	//----- nvinfo : EIATTR_MIN_STACK_SIZE
	.align		4
.L_394:
        /*0900*/ 	.byte	0x04, 0x12
        /*0902*/ 	.short	(.L_396 - .L_395)
	.align		4
.L_395:
        /*0904*/ 	.word	index@(_ZN5flash24flash_fwd_splitkv_kernelI23Flash_fwd_kernel_traitsILi192ELi64ELi64ELi4ELb0ELb0EN7cutlass6half_tE19Flash_kernel_traitsILi192ELi64ELi64ELi4ES3_EELb0ELb1ELb1ELb0ELb0ELb1ELb0ELb1EEEvNS_16Flash_fwd_paramsE)
        /*0908*/ 	.word	0x00000000


	//----- nvinfo : EIATTR_MIN_STACK_SIZE
	.align		4
.L_396:
        /*090c*/ 	.byte	0x04, 0x12
        /*090e*/ 	.short	(.L_398 - .L_397)
	.align		4
.L_397:
        /*0910*/ 	.word	index@(_ZN5flash24flash_fwd_splitkv_kernelI23Flash_fwd_kernel_traitsILi192ELi64ELi64ELi4ELb0ELb0EN7cutlass6half_tE19Flash_kernel_traitsILi192ELi64ELi64ELi4ES3_EELb0ELb1ELb0ELb0ELb1ELb0ELb1ELb0EEEvNS_16Flash_fwd_paramsE)
        /*0914*/ 	.word	0x00000000


	//----- nvinfo : EIATTR_MIN_STACK_SIZE
	.align		4
.L_398:
        /*0918*/ 	.byte	0x04, 0x12
        /*091a*/ 	.short	(.L_400 - .L_399)
	.align		4
.L_399:
        /*091c*/ 	.word	index@(_ZN5flash24flash_fwd_splitkv_kernelI23Flash_fwd_kernel_traitsILi192ELi64ELi64ELi4ELb0ELb0EN7cutlass6half_tE19Flash_kernel_traitsILi192ELi64ELi64ELi4ES3_EELb0ELb1ELb0ELb0ELb1ELb1ELb1ELb0EEEvNS_16Flash_fwd_paramsE)
        /*0920*/ 	.word	0x00000000


	//----- nvinfo : EIATTR_MIN_STACK_SIZE
	.align		4
.L_400:
        /*0924*/ 	.byte	0x04, 0x12
        /*0926*/ 	.short	(.L_402 - .L_401)
	.align		4
.L_401:
        /*0928*/ 	.word	index@(_ZN5flash24flash_fwd_splitkv_kernelI23Flash_fwd_kernel_traitsILi192ELi64ELi64ELi4ELb0ELb0EN7cutlass6half_tE19Flash_kernel_traitsILi192ELi64ELi64ELi4ES3_EELb0ELb1ELb1ELb0ELb0ELb0ELb1ELb0EEEvNS_16Flash_fwd_paramsE)
        /*092c*/ 	.word	0x00000000


	//----- nvinfo : EIATTR_MIN_STACK_SIZE
	.align		4
.L_402:
        /*0930*/ 	.byte	0x04, 0x12
        /*0932*/ 	.short	(.L_404 - .L_403)
	.align		4
.L_403:
        /*0934*/ 	.word	index@(_ZN5flash24flash_fwd_splitkv_kernelI23Flash_fwd_kernel_traitsILi192ELi64ELi64ELi4ELb0ELb0EN7cutlass6half_tE19Flash_kernel_traitsILi192ELi64ELi64ELi4ES3_EELb0ELb1ELb1ELb0ELb0ELb1ELb1ELb0EEEvNS_16Flash_fwd_paramsE)
        /*0938*/ 	.word	0x00000000


	//----- nvinfo : EIATTR_MIN_STACK_SIZE
	.align		4
.L_404:
        /*093c*/ 	.byte	0x04, 0x12
        /*093e*/ 	.short	(.L_406 - .L_405)
	.align		4
.L_405:
        /*0940*/ 	.word	index@(_ZN5flash24flash_fwd_splitkv_kernelI23Flash_fwd_kernel_traitsILi192ELi64ELi64ELi4ELb0ELb0EN7cutlass6half_tE19Flash_kernel_traitsILi192ELi64ELi64ELi4ES3_EELb0ELb1ELb0ELb0ELb1ELb0ELb1ELb1EEEvNS_16Flash_fwd_paramsE)
        /*0944*/ 	.word	0x00000000


	//----- nvinfo : EIATTR_MIN_STACK_SIZE
	.align		4
.L_406:
        /*0948*/ 	.byte	0x04, 0x12
        /*094a*/ 	.short	(.L_408 - .L_407)
	.align		4
.L_407:
        /*094c*/ 	.word	index@(_ZN5flash24flash_fwd_splitkv_kernelI23Flash_fwd_kernel_traitsILi192ELi64ELi64ELi4ELb0ELb0EN7cutlass6half_tE19Flash_kernel_traitsILi192ELi64ELi64ELi4ES3_EELb0ELb1ELb0ELb0ELb1ELb1ELb1ELb1EEEvNS_16Flash_fwd_paramsE)
        /*0950*/ 	.word	0x00000000


	//----- nvinfo : EIATTR_MIN_STACK_SIZE
	.align		4
.L_408:
        /*0954*/ 	.byte	0x04, 0x12
        /*0956*/ 	.short	(.L_410 - .L_409)
	.align		4
.L_409:
        /*0958*/ 	.word	index@(_ZN5flash24flash_fwd_splitkv_kernelI23Flash_fwd_kernel_traitsILi192ELi64ELi64ELi4ELb0ELb0EN7cutlass6half_tE19Flash_kernel_traitsILi192ELi64ELi64ELi4ES3_EELb0ELb1ELb1ELb0ELb0ELb0ELb1ELb1EEEvNS_16Flash_fwd_paramsE)
        /*095c*/ 	.word	0x00000000


	//----- nvinfo : EIATTR_MIN_STACK_SIZE
	.align		4
.L_410:
        /*0960*/ 	.byte	0x04, 0x12
        /*0962*/ 	.short	(.L_412 - .L_411)
	.align		4
.L_411:
        /*0964*/ 	.word	index@(_ZN5flash24flash_fwd_splitkv_kernelI23Flash_fwd_kernel_traitsILi192ELi64ELi64ELi4ELb0ELb0EN7cutlass6half_tE19Flash_kernel_traitsILi192ELi64ELi64ELi4ES3_EELb0ELb1ELb1ELb0ELb0ELb1ELb1ELb1EEEvNS_16Flash_fwd_paramsE)
        /*0968*/ 	.word	0x00000000
.L_412:


//--------------------- .nv.compat                --------------------------
	.section	.nv.compat,"",@"SHT_CUDA_COMPAT_INFO"
	.align	4
        /*0000*/ 	.byte	0x02, 0x09, 0x01, 0x00, 0x02, 0x02, 0x01, 0x00, 0x02, 0x05, 0x05, 0x00, 0x03, 0x07, 0x01, 0x01
        /*0010*/ 	.byte	0x02, 0x03, 0x00, 0x00, 0x02, 0x06, 0x01, 0x00, 0x04, 0x0b, 0x08, 0x00, 0x00, 0x00, 0x00, 0x00
        /*0020*/ 	.byte	0x00, 0x00, 0x00, 0x00


//--------------------- .nv.info._ZN5flash32flash_fwd_splitkv_combine_kernelI23Flash_fwd_kernel_traitsILi192ELi64ELi64ELi4ELb0ELb0EN7cutlass6half_tE19Flash_kernel_traitsILi192ELi64ELi64ELi4ES3_EELi8ELi7ELb0EEEvNS_16Flash_fwd_paramsE --------------------------
	.section	.nv.info._ZN5flash32flash_fwd_splitkv_combine_kernelI23Flash_fwd_kernel_traitsILi192ELi64ELi64ELi4ELb0ELb0EN7cutlass6half_tE19Flash_kernel_traitsILi192ELi64ELi64ELi4ES3_EELi8ELi7ELb0EEEvNS_16Flash_fwd_paramsE,"",@"SHT_CUDA_INFO"
	.sectionflags	@""
	.align	4


	//----- nvinfo : EIATTR_CUDA_API_VERSION
	.align		4
        /*0000*/ 	.byte	0x04, 0x37
        /*0002*/ 	.short	(.L_414 - .L_413)
.L_413:
        /*0004*/ 	.word	0x00000082


	//----- nvinfo : EIATTR_KPARAM_INFO
	.align		4
.L_414:
        /*0008*/ 	.byte	0x04, 0x17
        /*000a*/ 	.short	(.L_416 - .L_415)
.L_415:
        /*000c*/ 	.word	0x00000000
        /*0010*/ 	.short	0x0000
        /*0012*/ 	.short	0x0000
        /*0014*/ 	.byte	0x00, 0xf0, 0x41, 0x07


	//----- nvinfo : EIATTR_SPARSE_MMA_MASK
	.align		4
.L_416:
        /*0018*/ 	.byte	0x03, 0x50
        /*001a*/ 	.short	0x0000


	//----- nvinfo : EIATTR_MAXREG_COUNT
	.align		4
        /*001c*/ 	.byte	0x03, 0x1b
        /*001e*/ 	.short	0x00ff


	//----- nvinfo : EIATTR_NUM_BARRIERS
	.align		4
        /*0020*/ 	.byte	0x02, 0x4c
        /*0022*/ 	.byte	0x01
	.zero		1


	//----- nvinfo : EIATTR_MERCURY_ISA_VERSION
	.align		4
        /*0024*/ 	.byte	0x03, 0x5f
        /*0026*/ 	.short	0x0101


	//----- nvinfo : EIATTR_COOP_GROUP_MASK_REGIDS
	.align		4
        /*0028*/ 	.byte	0x04, 0x29
        /*002a*/ 	.short	(.L_418 - .L_417)


	//   ....[0]....
.L_417:
        /*002c*/ 	.word	0xffffffff


	//   ....[1]....
        /*0030*/ 	.word	0xffffffff


	//   ....[2]....
        /*0034*/ 	.word	0xffffffff


	//   ....[3]....
        /*0038*/ 	.word	0xffffffff


	//   ....[4]....
        /*003c*/ 	.word	0xffffffff


	//   ....[5]....
        /*0040*/ 	.word	0xffffffff


	//   ....[6]....
        /*0044*/ 	.word	0xffffffff


	//   ....[7]....
        /*0048*/ 	.word	0xffffffff


	//----- nvinfo : EIATTR_COOP_GROUP_INSTR_OFFSETS
	.align		4
.L_418:
        /*004c*/ 	.byte	0x04, 0x28
        /*004e*/ 	.short	(.L_420 - .L_419)


	//   ....[0]....
.L_419:
        /*0050*/ 	.word	0x00002020


	//   ....[1]....
        /*0054*/ 	.word	0x00002040


	//   ....[2]....
        /*0058*/ 	.word	0x00002060


	//   ....[3]....
        /*005c*/ 	.word	0x00002080


	//   ....[4]....
        /*0060*/ 	.word	0x00002310


	//   ....[5]....
        /*0064*/ 	.word	0x000023a0


	//   ....[6]....
        /*0068*/ 	.word	0x00002480


	//   ....[7]....
        /*006c*/ 	.word	0x00002560


	//----- nvinfo : EIATTR_EXIT_INSTR_OFFSETS
	.align		4
.L_420:
        /*0070*/ 	.byte	0x04, 0x1c
        /*0072*/ 	.short	(.L_422 - .L_421)


	//   ....[0]....
.L_421:
        /*0074*/ 	.word	0x00004c80


	//   ....[1]....
        /*0078*/ 	.word	0x000052a0


	//   ....[2]....
        /*007c*/ 	.word	0x00005330


	//----- nvinfo : EIATTR_CRS_STACK_SIZE
	.align		4
.L_422:
        /*0080*/ 	.byte	0x04, 0x1e
        /*0082*/ 	.short	(.L_424 - .L_423)
.L_423:
        /*0084*/ 	.word	0x00000000


	//----- nvinfo : EIATTR_CBANK_PARAM_SIZE
	.align		4
.L_424:
        /*0088*/ 	.byte	0x03, 0x19
        /*008a*/ 	.short	0x01d0


	//----- nvinfo : EIATTR_PARAM_CBANK
	.align		4
        /*008c*/ 	.byte	0x04, 0x0a
        /*008e*/ 	.short	(.L_426 - .L_425)
	.align		4
.L_425:
        /*0090*/ 	.word	index@(.nv.constant0._ZN5flash32flash_fwd_splitkv_combine_kernelI23Flash_fwd_kernel_traitsILi192ELi64ELi64ELi4ELb0ELb0EN7cutlass6half_tE19Flash_kernel_traitsILi192ELi64ELi64ELi4ES3_EELi8ELi7ELb0EEEvNS_16Flash_fwd_paramsE)
        /*0094*/ 	.short	0x0210
        /*0096*/ 	.short	0x01d0


	//----- nvinfo : EIATTR_SW_WAR
	.align		4
.L_426:
        /*0098*/ 	.byte	0x04, 0x36
        /*009a*/ 	.short	(.L_428 - .L_427)
.L_427:
        /*009c*/ 	.word	0x00000008
.L_428:


//--------------------- .nv.info._ZN5flash32flash_fwd_splitkv_combine_kernelI23Flash_fwd_kernel_traitsILi192ELi64ELi64ELi4ELb0ELb0EN7cutlass6half_tE19Flash_kernel_traitsILi192ELi64ELi64ELi4ES3_EELi8ELi6ELb0EEEvNS_16Flash_fwd_paramsE --------------------------
	.section	.nv.info._ZN5flash32flash_fwd_splitkv_combine_kernelI23Flash_fwd_kernel_traitsILi192ELi64ELi64ELi4ELb0ELb0EN7cutlass6half_tE19Flash_kernel_traitsILi192ELi64ELi64ELi4ES3_EELi8ELi6ELb0EEEvNS_16Flash_fwd_paramsE,"",@"SHT_CUDA_INFO"
	.sectionflags	@""
	.align	4


	//----- nvinfo : EIATTR_CUDA_API_VERSION
	.align		4
        /*0000*/ 	.byte	0x04, 0x37
        /*0002*/ 	.short	(.L_430 - .L_429)
.L_429:
        /*0004*/ 	.word	0x00000082


	//----- nvinfo : EIATTR_KPARAM_INFO
	.align		4
.L_430:
        /*0008*/ 	.byte	0x04, 0x17
        /*000a*/ 	.short	(.L_432 - .L_431)
.L_431:
        /*000c*/ 	.word	0x00000000
        /*0010*/ 	.short	0x0000
        /*0012*/ 	.short	0x0000
        /*0014*/ 	.byte	0x00, 0xf0, 0x41, 0x07


	//----- nvinfo : EIATTR_SPARSE_MMA_MASK
	.align		4
.L_432:
        /*0018*/ 	.byte	0x03, 0x50
        /*001a*/ 	.short	0x0000


	//----- nvinfo : EIATTR_MAXREG_COUNT
	.align		4
        /*001c*/ 	.byte	0x03, 0x1b
        /*001e*/ 	.short	0x00ff


	//----- nvinfo : EIATTR_NUM_BARRIERS
	.align		4
        /*0020*/ 	.byte	0x02, 0x4c
        /*0022*/ 	.byte	0x01
	.zero		1


	//----- nvinfo : EIATTR_MERCURY_ISA_VERSION
	.align		4
        /*0024*/ 	.byte	0x03, 0x5f
        /*0026*/ 	.short	0x0101


	//----- nvinfo : EIATTR_COOP_GROUP_MASK_REGIDS
	.align		4
        /*0028*/ 	.byte	0x04, 0x29
        /*002a*/ 	.short	(.L_434 - .L_433)


	//   ....[0]....
.L_433:
        /*002c*/ 	.word	0xffffffff


	//   ....[1]....
        /*0030*/ 	.word	0xffffffff


	//   ....[2]....
        /*0034*/ 	.word	0xffffffff


	//   ....[3]....
        /*0038*/ 	.word	0xffffffff


	//   ....[4]....
        /*003c*/ 	.word	0xffffffff


	//   ....[5]....
        /*0040*/ 	.word	0xffffffff


	//   ....[6]....
        /*0044*/ 	.word	0xffffffff


	//   ....[7]....
        /*0048*/ 	.word	0xffffffff


	//----- nvinfo : EIATTR_COOP_GROUP_INSTR_OFFSETS
	.align		4
.L_434:
        /*004c*/ 	.byte	0x04, 0x28
        /*004e*/ 	.short	(.L_436 - .L_435)


	//   ....[0]....
.L_435:
        /*0050*/ 	.word	0x00001ba0


	//   ....[1]....
        /*0054*/ 	.word	0x00001bc0


	//   ....[2]....
        /*0058*/ 	.word	0x00001be0


	//   ....[3]....
        /*005c*/ 	.word	0x00001c00


	//   ....[4]....
        /*0060*/ 	.word	0x00001da0


	//   ....[5]....
        /*0064*/ 	.word	0x00001e30


	//   ....[6]....
        /*0068*/ 	.word	0x00001f00


	//   ....[7]....
        /*006c*/ 	.word	0x00001ff0


	//----- nvinfo : EIATTR_EXIT_INSTR_OFFSETS
	.align		4
.L_436:
        /*0070*/ 	.byte	0x04, 0x1c
        /*0072*/ 	.short	(.L_438 - .L_437)


	//   ....[0]....
.L_437:
        /*0074*/ 	.word	0x00004560


	//   ....[1]....
        /*0078*/ 	.word	0x00004b80


	//   ....[2]....
        /*007c*/ 	.word	0x00004c10


	//----- nvinfo : EIATTR_CRS_STACK_SIZE
	.align		4
.L_438:
        /*0080*/ 	.byte	0x04, 0x1e
        /*0082*/ 	.short	(.L_440 - .L_439)
.L_439:
        /*0084*/ 	.word	0x00000000


	//----- nvinfo : EIATTR_CBANK_PARAM_SIZE
	.align		4
.L_440:
        /*0088*/ 	.byte	0x03, 0x19
        /*008a*/ 	.short	0x01d0


	//----- nvinfo : EIATTR_PARAM_CBANK
	.align		4
        /*008c*/ 	.byte	0x04, 0x0a
        /*008e*/ 	.short	(.L_442 - .L_441)
	.align		4
.L_441:
        /*0090*/ 	.word	index@(.nv.constant0._ZN5flash32flash_fwd_splitkv_combine_kernelI23Flash_fwd_kernel_traitsILi192ELi64ELi64ELi4ELb0ELb0EN7cutlass6half_tE19Flash_kernel_traitsILi192ELi64ELi64ELi4ES3_EELi8ELi6ELb0EEEvNS_16Flash_fwd_paramsE)
        /*0094*/ 	.short	0x0210
        /*0096*/ 	.short	0x01d0


	//----- nvinfo : EIATTR_SW_WAR
	.align		4
.L_442:
        /*0098*/ 	.byte	0x04, 0x36
        /*009a*/ 	.short	(.L_444 - .L_443)
.L_443:
        /*009c*/ 	.word	0x00000008
.L_444:


//--------------------- .nv.info._ZN5flash32flash_fwd_splitkv_combine_kernelI23Flash_fwd_kernel_traitsILi192ELi64ELi64ELi4ELb0ELb0EN7cutlass6half_tE19Flash_kernel_traitsILi192ELi64ELi64ELi4ES3_EELi8ELi5ELb0EEEvNS_16Flash_fwd_paramsE --------------------------
	.section	.nv.info._ZN5flash32flash_fwd_splitkv_combine_kernelI23Flash_fwd_kernel_traitsILi192ELi64ELi64ELi4ELb0ELb0EN7cutlass6half_tE19Flash_kernel_traitsILi192ELi64ELi64ELi4ES3_EELi8ELi5ELb0EEEvNS_16Flash_fwd_paramsE,"",@"SHT_CUDA_INFO"
	.sectionflags	@""
	.align	4


	//----- nvinfo : EIATTR_CUDA_API_VERSION
	.align		4
        /*0000*/ 	.byte	0x04, 0x37
        /*0002*/ 	.short	(.L_446 - .L_445)
.L_445:
        /*0004*/ 	.word	0x00000082


	//----- nvinfo : EIATTR_KPARAM_INFO
	.align		4
.L_446:
        /*0008*/ 	.byte	0x04, 0x17
        /*000a*/ 	.short	(.L_448 - .L_447)
.L_447:
        /*000c*/ 	.word	0x00000000
        /*0010*/ 	.short	0x0000
        /*0012*/ 	.short	0x0000
        /*0014*/ 	.byte	0x00, 0xf0, 0x41, 0x07


	//----- nvinfo : EIATTR_SPARSE_MMA_MASK
	.align		4
.L_448:
        /*0018*/ 	.byte	0x03, 0x50
        /*001a*/ 	.short	0x0000


	//----- nvinfo : EIATTR_MAXREG_COUNT
	.align		4
        /*001c*/ 	.byte	0x03, 0x1b
        /*001e*/ 	.short	0x00ff


	//----- nvinfo : EIATTR_NUM_BARRIERS
	.align		4
        /*0020*/ 	.byte	0x02, 0x4c
        /*0022*/ 	.byte	0x01
	.zero		1


	//----- nvinfo : EIATTR_MERCURY_ISA_VERSION
	.align		4
        /*0024*/ 	.byte	0x03, 0x5f
        /*0026*/ 	.short	0x0101


	//----- nvinfo : EIATTR_COOP_GROUP_MASK_REGIDS
	.align		4
        /*0028*/ 	.byte	0x04, 0x29
        /*002a*/ 	.short	(.L_450 - .L_449)


	//   ....[0]....
.L_449:
        /*002c*/ 	.word	0xffffffff


	//   ....[1]....
        /*0030*/ 	.word	0xffffffff


	//   ....[2]....
        /*0034*/ 	.word	0xffffffff


	//   ....[3]....
        /*0038*/ 	.word	0xffffffff


	//   ....[4]....
        /*003c*/ 	.word	0xffffffff


	//   ....[5]....
        /*0040*/ 	.word	0xffffffff


	//   ....[6]....
        /*0044*/ 	.word	0xffffffff


	//   ....[7]....
        /*0048*/ 	.word	0xffffffff


	//----- nvinfo : EIATTR_COOP_GROUP_INSTR_OFFSETS
	.align		4
.L_450:
        /*004c*/ 	.byte	0x04, 0x28
        /*004e*/ 	.short	(.L_452 - .L_451)


	//   ....[0]....
.L_451:
        /*0050*/ 	.word	0x000016f0


	//   ....[1]....
        /*0054*/ 	.word	0x00001710


	//   ....[2]....
        /*0058*/ 	.word	0x00001750


	//   ....[3]....
        /*005c*/ 	.word	0x000017c0


	//   ....[4]....
        /*0060*/ 	.word	0x000019a0


	//   ....[5]....
        /*0064*/ 	.word	0x00001a00


	//   ....[6]....
        /*0068*/ 	.word	0x00001aa0


	//   ....[7]....
        /*006c*/ 	.word	0x00001bf0


	//----- nvinfo : EIATTR_EXIT_INSTR_OFFSETS
	.align		4
.L_452:
        /*0070*/ 	.byte	0x04, 0x1c
        /*0072*/ 	.short	(.L_454 - .L_453)


	//   ....[0]....
.L_453:
        /*0074*/ 	.word	0x000041d0


	//   ....[1]....
        /*0078*/ 	.word	0x000047f0


	//   ....[2]....
        /*007c*/ 	.word	0x00004880


	//----- nvinfo : EIATTR_CRS_STACK_SIZE
	.align		4
.L_454:
        /*0080*/ 	.byte	0x04, 0x1e
        /*0082*/ 	.short	(.L_456 - .L_455)
.L_455:
        /*0084*/ 	.word	0x00000000


	//----- nvinfo : EIATTR_CBANK_PARAM_SIZE
	.align		4
.L_456:
        /*0088*/ 	.byte	0x03, 0x19
        /*008a*/ 	.short	0x01d0


	//----- nvinfo : EIATTR_PARAM_CBANK
	.align		4
        /*008c*/ 	.byte	0x04, 0x0a
        /*008e*/ 	.short	(.L_458 - .L_457)
	.align		4
.L_457:
        /*0090*/ 	.word	index@(.nv.constant0._ZN5flash32flash_fwd_splitkv_combine_kernelI23Flash_fwd_kernel_traitsILi192ELi64ELi64ELi4ELb0ELb0EN7cutlass6half_tE19Flash_kernel_traitsILi192ELi64ELi64ELi4ES3_EELi8ELi5ELb0EEEvNS_16Flash_fwd_paramsE)
        /*0094*/ 	.short	0x0210
        /*0096*/ 	.short	0x01d0


	//----- nvinfo : EIATTR_SW_WAR
	.align		4
.L_458:
        /*0098*/ 	.byte	0x04, 0x36
        /*009a*/ 	.short	(.L_460 - .L_459)
.L_459:
        /*009c*/ 	.word	0x00000008
.L_460:


//--------------------- .nv.info._ZN5flash32flash_fwd_splitkv_combine_kernelI23Flash_fwd_kernel_traitsILi192ELi64ELi64ELi4ELb0ELb0EN7cutlass6half_tE19Flash_kernel_traitsILi192ELi64ELi64ELi4ES3_EELi8ELi4ELb0EEEvNS_16Flash_fwd_paramsE --------------------------
	.section	.nv.info._ZN5flash32flash_fwd_splitkv_combine_kernelI23Flash_fwd_kernel_traitsILi192ELi64ELi64ELi4ELb0ELb0EN7cutlass6half_tE19Flash_kernel_traitsILi192ELi64ELi64ELi4ES3_EELi8ELi4ELb0EEEvNS_16Flash_fwd_paramsE,"",@"SHT_CUDA_INFO"
	.sectionflags	@""
	.align	4


	//----- nvinfo : EIATTR_CUDA_API_VERSION
	.align		4
        /*0000*/ 	.byte	0x04, 0x37
        /*0002*/ 	.short	(.L_462 - .L_461)
.L_461:
        /*0004*/ 	.word	0x00000082


	//----- nvinfo : EIATTR_KPARAM_INFO
	.align		4
.L_462:
        /*0008*/ 	.byte	0x04, 0x17
        /*000a*/ 	.short	(.L_464 - .L_463)
.L_463:
        /*000c*/ 	.word	0x00000000
        /*0010*/ 	.short	0x0000
        /*0012*/ 	.short	0x0000
        /*0014*/ 	.byte	0x00, 0xf0, 0x41, 0x07


	//----- nvinfo : EIATTR_SPARSE_MMA_MASK
	.align		4
.L_464:
        /*0018*/ 	.byte	0x03, 0x50
        /*001a*/ 	.short	0x0000


	//----- nvinfo : EIATTR_MAXREG_COUNT
	.align		4
        /*001c*/ 	.byte	0x03, 0x1b
        /*001e*/ 	.short	0x00ff


	//----- nvinfo : EIATTR_NUM_BARRIERS
	.align		4
        /*0020*/ 	.byte	0x02, 0x4c
        /*0022*/ 	.byte	0x01
	.zero		1


	//----- nvinfo : EIATTR_MERCURY_ISA_VERSION
	.align		4
        /*0024*/ 	.byte	0x03, 0x5f
        /*0026*/ 	.short	0x0101


	//----- nvinfo : EIATTR_COOP_GROUP_MASK_REGIDS
	.align		4
        /*0028*/ 	.byte	0x04, 0x29
        /*002a*/ 	.short	(.L_466 - .L_465)


	//   ....[0]....
.L_465:
        /*002c*/ 	.word	0xffffffff


	//   ....[1]....
        /*0030*/ 	.word	0xffffffff


	//   ....[2]....
        /*0034*/ 	.word	0xffffffff


	//   ....[3]....
        /*0038*/ 	.word	0xffffffff


	//   ....[4]....
        /*003c*/ 	.word	0xffffffff


	//   ....[5]....
        /*0040*/ 	.word	0xffffffff


	//   ....[6]....
        /*0044*/ 	.word	0xffffffff


	//   ....[7]....
        /*0048*/ 	.word	0xffffffff


	//----- nvinfo : EIATTR_COOP_GROUP_INSTR_OFFSETS
	.align		4
.L_466:
        /*004c*/ 	.byte	0x04, 0x28
        /*004e*/ 	.short	(.L_468 - .L_467)


	//   ....[0]....
.L_467:
        /*0050*/ 	.word	0x00001810


	//   ....[1]....
        /*0054*/ 	.word	0x00001870


	//   ....[2]....
        /*0058*/ 	.word	0x000018e0


	//   ....[3]....
        /*005c*/ 	.word	0x00001920


	//   ....[4]....
        /*0060*/ 	.word	0x00001a40


	//   ....[5]....
        /*0064*/ 	.word	0x00001b20


	//   ....[6]....
        /*0068*/ 	.word	0x00001be0


	//   ....[7]....
        /*006c*/ 	.word	0x00001d00


	//----- nvinfo : EIATTR_EXIT_INSTR_OFFSETS
	.align		4
.L_468:
        /*0070*/ 	.byte	0x04, 0x1c
        /*0072*/ 	.short	(.L_470 - .L_469)


	//   ....[0]....
.L_469:
        /*0074*/ 	.word	0x000041b0


	//   ....[1]....
        /*0078*/ 	.word	0x000047d0


	//   ....[2]....
        /*007c*/ 	.word	0x00004860


	//----- nvinfo : EIATTR_CRS_STACK_SIZE
	.align		4
.L_470:
        /*0080*/ 	.byte	0x04, 0x1e
        /*0082*/ 	.short	(.L_472 - .L_471)
.L_471:
        /*0084*/ 	.word	0x00000000


	//----- nvinfo : EIATTR_CBANK_PARAM_SIZE
	.align		4
.L_472:
        /*0088*/ 	.byte	0x03, 0x19
        /*008a*/ 	.short	0x01d0


	//----- nvinfo : EIATTR_PARAM_CBANK
	.align		4
        /*008c*/ 	.byte	0x04, 0x0a
        /*008e*/ 	.short	(.L_474 - .L_473)
	.align		4
.L_473:
        /*0090*/ 	.word	index@(.nv.constant0._ZN5flash32flash_fwd_splitkv_combine_kernelI23Flash_fwd_kernel_traitsILi192ELi64ELi64ELi4ELb0ELb0EN7cutlass6half_tE19Flash_kernel_traitsILi192ELi64ELi64ELi4ES3_EELi8ELi4ELb0EEEvNS_16Flash_fwd_paramsE)
        /*0094*/ 	.short	0x0210
        /*0096*/ 	.short	0x01d0


	//----- nvinfo : EIATTR_SW_WAR
	.align		4
.L_474:
        /*0098*/ 	.byte	0x04, 0x36
        /*009a*/ 	.short	(.L_476 - .L_475)
.L_475:
        /*009c*/ 	.word	0x00000008
.L_476:


//--------------------- .nv.info._ZN5flash32flash_fwd_splitkv_combine_kernelI23Flash_fwd_kernel_traitsILi192ELi64ELi64ELi4ELb0ELb0EN7cutlass6half_tE19Flash_kernel_traitsILi192ELi64ELi64ELi4ES3_EELi8ELi3ELb0EEEvNS_16Flash_fwd_paramsE --------------------------
	.section	.nv.info._ZN5flash32flash_fwd_splitkv_combine_kernelI23Flash_fwd_kernel_traitsILi192ELi64ELi64ELi4ELb0ELb0EN7cutlass6half_tE19Flash_kernel_traitsILi192ELi64ELi64ELi4ES3_EELi8ELi3ELb0EEEvNS_16Flash_fwd_paramsE,"",@"SHT_CUDA_INFO"
	.sectionflags	@""
	.align	4


	//----- nvinfo : EIATTR_CUDA_API_VERSION
	.align		4
        /*0000*/ 	.byte	0x04, 0x37
        /*0002*/ 	.short	(.L_478 - .L_477)
.L_477:
        /*0004*/ 	.word	0x00000082


	//----- nvinfo : EIATTR_KPARAM_INFO
	.align		4
.L_478:
        /*0008*/ 	.byte	0x04, 0x17
        /*000a*/ 	.short	(.L_480 - .L_479)
.L_479:
        /*000c*/ 	.word	0x00000000
        /*0010*/ 	.short	0x0000
        /*0012*/ 	.short	0x0000
        /*0014*/ 	.byte	0x00, 0xf0, 0x41, 0x07


	//----- nvinfo : EIATTR_SPARSE_MMA_MASK
	.align		4
.L_480:
        /*0018*/ 	.byte	0x03, 0x50
        /*001a*/ 	.short	0x0000


	//----- nvinfo : EIATTR_MAXREG_COUNT
	.align		4
        /*001c*/ 	.byte	0x03, 0x1b
        /*001e*/ 	.short	0x00ff


	//----- nvinfo : EIATTR_NUM_BARRIERS
	.align		4
        /*0020*/ 	.byte	0x02, 0x4c
        /*0022*/ 	.byte	0x01
	.zero		1


	//----- nvinfo : EIATTR_MERCURY_ISA_VERSION
	.align		4
        /*0024*/ 	.byte	0x03, 0x5f
        /*0026*/ 	.short	0x0101


	//----- nvinfo : EIATTR_COOP_GROUP_MASK_REGIDS
	.align		4
        /*0028*/ 	.byte	0x04, 0x29
        /*002a*/ 	.short	(.L_482 - .L_481)


	//   ....[0]....
.L_481:
        /*002c*/ 	.word	0xffffffff


	//   ....[1]....
        /*0030*/ 	.word	0xffffffff


	//   ....[2]....
        /*0034*/ 	.word	0xffffffff


	//   ....[3]....
        /*0038*/ 	.word	0xffffffff


	//   ....[4]....
        /*003c*/ 	.word	0xffffffff


	//   ....[5]....
        /*0040*/ 	.word	0xffffffff


	//----- nvinfo : EIATTR_COOP_GROUP_INSTR_OFFSETS
	.align		4
.L_482:
        /*0044*/ 	.byte	0x04, 0x28
        /*0046*/ 	.short	(.L_484 - .L_483)


	//   ....[0]....
.L_483:
        /*0048*/ 	.word	0x00001880


	//   ....[1]....
        /*004c*/ 	.word	0x000018b0


	//   ....[2]....
        /*0050*/ 	.word	0x00001910


	//   ....[3]....
        /*0054*/ 	.word	0x00001a60


	//   ....[4]....
        /*0058*/ 	.word	0x00001ab0


	//   ....[5]....
        /*005c*/ 	.word	0x00001ba0


	//----- nvinfo : EIATTR_EXIT_INSTR_OFFSETS
	.align		4
.L_484:
        /*0060*/ 	.byte	0x04, 0x1c
        /*0062*/ 	.short	(.L_486 - .L_485)


	//   ....[0]....
.L_485:
        /*0064*/ 	.word	0x000040c0


	//   ....[1]....
        /*0068*/ 	.word	0x000046e0


	//   ....[2]....
        /*006c*/ 	.word	0x00004770


	//----- nvinfo : EIATTR_CRS_STACK_SIZE
	.align		4
.L_486:
        /*0070*/ 	.byte	0x04, 0x1e
        /*0072*/ 	.short	(.L_488 - .L_487)
.L_487:
        /*0074*/ 	.word	0x00000000


	//----- nvinfo : EIATTR_CBANK_PARAM_SIZE
	.align		4
.L_488:
        /*0078*/ 	.byte	0x03, 0x19
        /*007a*/ 	.short	0x01d0


	//----- nvinfo : EIATTR_PARAM_CBANK
	.align		4
        /*007c*/ 	.byte	0x04, 0x0a
        /*007e*/ 	.short	(.L_490 - .L_489)
	.align		4
.L_489:
        /*0080*/ 	.word	index@(.nv.constant0._ZN5flash32flash_fwd_splitkv_combine_kernelI23Flash_fwd_kernel_traitsILi192ELi64ELi64ELi4ELb0ELb0EN7cutlass6half_tE19Flash_kernel_traitsILi192ELi64ELi64ELi4ES3_EELi8ELi3ELb0EEEvNS_16Flash_fwd_paramsE)
        /*0084*/ 	.short	0x0210
        /*0086*/ 	.short	0x01d0


	//----- nvinfo : EIATTR_SW_WAR
	.align		4
.L_490:
        /*0088*/ 	.byte	0x04, 0x36
        /*008a*/ 	.short	(.L_492 - .L_491)
.L_491:
        /*008c*/ 	.word	0x00000008
.L_492:


//--------------------- .nv.info._ZN5flash32flash_fwd_splitkv_combine_kernelI23Flash_fwd_kernel_traitsILi192ELi64ELi64ELi4ELb0ELb0EN7cutlass6half_tE19Flash_kernel_traitsILi192ELi64ELi64ELi4ES3_EELi8ELi2ELb0EEEvNS_16Flash_fwd_paramsE --------------------------
	.section	.nv.info._ZN5flash32flash_fwd_splitkv_combine_kernelI23Flash_fwd_kernel_traitsILi192ELi64ELi64ELi4ELb0ELb0EN7cutlass6half_tE19Flash_kernel_traitsILi192ELi64ELi64ELi4ES3_EELi8ELi2ELb0EEEvNS_16Flash_fwd_paramsE,"",@"SHT_CUDA_INFO"
	.sectionflags	@""
	.align	4


	//----- nvinfo : EIATTR_CUDA_API_VERSION
	.align		4
        /*0000*/ 	.byte	0x04, 0x37
        /*0002*/ 	.short	(.L_494 - .L_493)
.L_493:
        /*0004*/ 	.word	0x00000082


	//----- nvinfo : EIATTR_KPARAM_INFO
	.align		4
.L_494:
        /*0008*/ 	.byte	0x04, 0x17
        /*000a*/ 	.short	(.L_496 - .L_495)
.L_495:
        /*000c*/ 	.word	0x00000000
        /*0010*/ 	.short	0x0000
        /*0012*/ 	.short	0x0000
        /*0014*/ 	.byte	0x00, 0xf0, 0x41, 0x07


	//----- nvinfo : EIATTR_SPARSE_MMA_MASK
	.align		4
.L_496:
        /*0018*/ 	.byte	0x03, 0x50
        /*001a*/ 	.short	0x0000


	//----- nvinfo : EIATTR_MAXREG_COUNT
	.align		4
        /*001c*/ 	.byte	0x03, 0x1b
        /*001e*/ 	.short	0x00ff


	//----- nvinfo : EIATTR_NUM_BARRIERS
	.align		4
        /*0020*/ 	.byte	0x02, 0x4c
        /*0022*/ 	.byte	0x01
	.zero		1


	//----- nvinfo : EIATTR_MERCURY_ISA_VERSION
	.align		4
        /*0024*/ 	.byte	0x03, 0x5f
        /*0026*/ 	.short	0x0101


	//----- nvinfo : EIATTR_COOP_GROUP_MASK_REGIDS
	.align		4
        /*0028*/ 	.byte	0x04, 0x29
        /*002a*/ 	.short	(.L_498 - .L_497)


	//   ....[0]....
.L_497:
        /*002c*/ 	.word	0xffffffff


	//   ....[1]....
        /*0030*/ 	.word	0xffffffff


	//   ....[2]....
        /*0034*/ 	.word	0xffffffff


	//   ....[3]....
        /*0038*/ 	.word	0xffffffff


	//----- nvinfo : EIATTR_COOP_GROUP_INSTR_OFFSETS
	.align		4
.L_498:
        /*003c*/ 	.byte	0x04, 0x28
        /*003e*/ 	.short	(.L_500 - .L_499)


	//   ....[0]....
.L_499:
        /*0040*/ 	.word	0x00001800


	//   ....[1]....
        /*0044*/ 	.word	0x00001880


	//   ....[2]....
        /*0048*/ 	.word	0x00001a80


	//   ....[3]....
        /*004c*/ 	.word	0x00001bd0


	//----- nvinfo : EIATTR_EXIT_INSTR_OFFSETS
	.align		4
.L_500:
        /*0050*/ 	.byte	0x04, 0x1c
        /*0052*/ 	.short	(.L_502 - .L_501)


	//   ....[0]....
.L_501:
        /*0054*/ 	.word	0x00004130


	//   ....[1]....
        /*0058*/ 	.word	0x00004750


	//   ....[2]....
        /*005c*/ 	.word	0x000047e0


	//----- nvinfo : EIATTR_CRS_STACK_SIZE
	.align		4
.L_502:
        /*0060*/ 	.byte	0x04, 0x1e
        /*0062*/ 	.short	(.L_504 - .L_503)
.L_503:
        /*0064*/ 	.word	0x00000000


	//----- nvinfo : EIATTR_CBANK_PARAM_SIZE
	.align		4
.L_504:
        /*0068*/ 	.byte	0x03, 0x19
        /*006a*/ 	.short	0x01d0


	//----- nvinfo : EIATTR_PARAM_CBANK
	.align		4
        /*006c*/ 	.byte	0x04, 0x0a
        /*006e*/ 	.short	(.L_506 - .L_505)
	.align		4
.L_505:
        /*0070*/ 	.word	index@(.nv.constant0._ZN5flash32flash_fwd_splitkv_combine_kernelI23Flash_fwd_kernel_traitsILi192ELi64ELi64ELi4ELb0ELb0EN7cutlass6half_tE19Flash_kernel_traitsILi192ELi64ELi64ELi4ES3_EELi8ELi2ELb0EEEvNS_16Flash_fwd_paramsE)
        /*0074*/ 	.short	0x0210
        /*0076*/ 	.short	0x01d0


	//----- nvinfo : EIATTR_SW_WAR
	.align		4
.L_506:
        /*0078*/ 	.byte	0x04, 0x36
        /*007a*/ 	.short	(.L_508 - .L_507)
.L_507:
        /*007c*/ 	.word	0x00000008
.L_508:


//--------------------- .nv.info._ZN5flash32flash_fwd_splitkv_combine_kernelI23Flash_fwd_kernel_traitsILi192ELi64ELi64ELi4ELb0ELb0EN7cutlass6half_tE19Flash_kernel_traitsILi192ELi64ELi64ELi4ES3_EELi8ELi1ELb0EEEvNS_16Flash_fwd_paramsE --------------------------
	.section	.nv.info._ZN5flash32flash_fwd_splitkv_combine_kernelI23Flash_fwd_kernel_traitsILi192ELi64ELi64ELi4ELb0ELb0EN7cutlass6half_tE19Flash_kernel_traitsILi192ELi64ELi64ELi4ES3_EELi8ELi1ELb0EEEvNS_16Flash_fwd_paramsE,"",@"SHT_CUDA_INFO"
	.sectionflags	@""
	.align	4


	//----- nvinfo : EIATTR_CUDA_API_VERSION
	.align		4
        /*0000*/ 	.byte	0x04, 0x37
        /*0002*/ 	.short	(.L_510 - .L_509)
.L_509:
        /*0004*/ 	.word	0x00000082


	//----- nvinfo : EIATTR_KPARAM_INFO
	.align		4
.L_510:
        /*0008*/ 	.byte	0x04, 0x17
        /*000a*/ 	.short	(.L_512 - .L_511)
.L_511:
        /*000c*/ 	.word	0x00000000
        /*0010*/ 	.short	0x0000
        /*0012*/ 	.short	0x0000
        /*0014*/ 	.byte	0x00, 0xf0, 0x41, 0x07


	//----- nvinfo : EIATTR_SPARSE_MMA_MASK
	.align		4
.L_512:
        /*0018*/ 	.byte	0x03, 0x50
        /*001a*/ 	.short	0x0000


	//----- nvinfo : EIATTR_MAXREG_COUNT
	.align		4
        /*001c*/ 	.byte	0x03, 0x1b
        /*001e*/ 	.short	0x00ff


	//----- nvinfo : EIATTR_NUM_BARRIERS
	.align		4
        /*0020*/ 	.byte	0x02, 0x4c
        /*0022*/ 	.byte	0x01
	.zero		1


	//----- nvinfo : EIATTR_MERCURY_ISA_VERSION
	.align		4
        /*0024*/ 	.byte	0x03, 0x5f
        /*0026*/ 	.short	0x0101


	//----- nvinfo : EIATTR_COOP_GROUP_MASK_REGIDS
	.align		4
        /*0028*/ 	.byte	0x04, 0x29
        /*002a*/ 	.short	(.L_514 - .L_513)


	//   ....[0]....
.L_513:
        /*002c*/ 	.word	0xffffffff


	//   ....[1]....
        /*0030*/ 	.word	0xffffffff


	//----- nvinfo : EIATTR_COOP_GROUP_INSTR_OFFSETS
	.align		4
.L_514:
        /*0034*/ 	.byte	0x04, 0x28
        /*0036*/ 	.short	(.L_516 - .L_515)


	//   ....[0]....
.L_515:
        /*0038*/ 	.word	0x00001860


	//   ....[1]....
        /*003c*/ 	.word	0x00001af0


	//----- nvinfo : EIATTR_EXIT_INSTR_OFFSETS
	.align		4
.L_516:
        /*0040*/ 	.byte	0x04, 0x1c
        /*0042*/ 	.short	(.L_518 - .L_517)


	//   ....[0]....
.L_517:
        /*0044*/ 	.word	0x00004110


	//   ....[1]....
        /*0048*/ 	.word	0x00004730


	//   ....[2]....
        /*004c*/ 	.word	0x000047c0


	//----- nvinfo : EIATTR_CRS_STACK_SIZE
	.align		4
.L_518:
        /*0050*/ 	.byte	0x04, 0x1e
        /*0052*/ 	.short	(.L_520 - .L_519)
.L_519:
        /*0054*/ 	.word	0x00000000


	//----- nvinfo : EIATTR_CBANK_PARAM_SIZE
	.align		4
.L_520:
        /*0058*/ 	.byte	0x03, 0x19
        /*005a*/ 	.short	0x01d0


	//----- nvinfo : EIATTR_PARAM_CBANK
	.align		4
        /*005c*/ 	.byte	0x04, 0x0a
        /*005e*/ 	.short	(.L_522 - .L_521)
	.align		4
.L_521:
        /*0060*/ 	.word	index@(.nv.constant0._ZN5flash32flash_fwd_splitkv_combine_kernelI23Flash_fwd_kernel_traitsILi192ELi64ELi64ELi4ELb0ELb0EN7cutlass6half_tE19Flash_kernel_traitsILi192ELi64ELi64ELi4ES3_EELi8ELi1ELb0EEEvNS_16Flash_fwd_paramsE)
        /*0064*/ 	.short	0x0210
        /*0066*/ 	.short	0x01d0


	//----- nvinfo : EIATTR_SW_WAR
	.align		4
.L_522:
        /*0068*/ 	.byte	0x04, 0x36
        /*006a*/ 	.short	(.L_524 - .L_523)
.L_523:
        /*006c*/ 	.word	0x00000008
.L_524:


//--------------------- .nv.info._ZN5flash32flash_fwd_splitkv_combine_kernelI23Flash_fwd_kernel_traitsILi192ELi64ELi64ELi4ELb0ELb0EN7cutlass6half_tE19Flash_kernel_traitsILi192ELi64ELi64ELi4ES3_EELi8ELi7ELb1EEEvNS_16Flash_fwd_paramsE --------------------------
	.section	.nv.info._ZN5flash32flash_fwd_splitkv_combine_kernelI23Flash_fwd_kernel_traitsILi192ELi64ELi64ELi4ELb0ELb0EN7cutlass6half_tE19Flash_kernel_traitsILi192ELi64ELi64ELi4ES3_EELi8ELi7ELb1EEEvNS_16Flash_fwd_paramsE,"",@"SHT_CUDA_INFO"
	.sectionflags	@""
	.align	4


	//----- nvinfo : EIATTR_CUDA_API_VERSION
	.align		4
        /*0000*/ 	.byte	0x04, 0x37
        /*0002*/ 	.short	(.L_526 - .L_525)
.L_525:
        /*0004*/ 	.word	0x00000082


	//----- nvinfo : EIATTR_KPARAM_INFO
	.align		4
.L_526:
        /*0008*/ 	.byte	0x04, 0x17
        /*000a*/ 	.short	(.L_528 - .L_527)
.L_527:
        /*000c*/ 	.word	0x00000000
        /*0010*/ 	.short	0x0000
        /*0012*/ 	.short	0x0000
        /*0014*/ 	.byte	0x00, 0xf0, 0x41, 0x07


	//----- nvinfo : EIATTR_SPARSE_MMA_MASK
	.align		4
.L_528:
        /*0018*/ 	.byte	0x03, 0x50
        /*001a*/ 	.short	0x0000


	//----- nvinfo : EIATTR_MAXREG_COUNT
	.align		4
        /*001c*/ 	.byte	0x03, 0x1b
        /*001e*/ 	.short	0x00ff


	//----- nvinfo : EIATTR_NUM_BARRIERS
	.align		4
        /*0020*/ 	.byte	0x02, 0x4c
        /*0022*/ 	.byte	0x01
	.zero		1


	//----- nvinfo : EIATTR_MERCURY_ISA_VERSION
	.align		4
        /*0024*/ 	.byte	0x03, 0x5f
        /*0026*/ 	.short	0x0101


	//----- nvinfo : EIATTR_COOP_GROUP_MASK_REGIDS
	.align		4
        /*0028*/ 	.byte	0x04, 0x29
        /*002a*/ 	.short	(.L_530 - .L_529)


	//   ....[0]....
.L_529:
        /*002c*/ 	.word	0xffffffff


	//   ....[1]....
        /*0030*/ 	.word	0xffffffff


	//   ....[2]....
        /*0034*/ 	.word	0xffffffff


	//   ....[3]....
        /*0038*/ 	.word	0xffffffff


	//   ....[4]....
        /*003c*/ 	.word	0xffffffff


	//   ....[5]....
        /*0040*/ 	.word	0xffffffff


	//   ....[6]....
        /*0044*/ 	.word	0xffffffff


	//   ....[7]....
        /*0048*/ 	.word	0xffffffff


	//----- nvinfo : EIATTR_COOP_GROUP_INSTR_OFFSETS
	.align		4
.L_530:
        /*004c*/ 	.byte	0x04, 0x28
        /*004e*/ 	.short	(.L_532 - .L_531)


	//   ....[0]....
.L_531:
        /*0050*/ 	.word	0x00002020


	//   ....[1]....
        /*0054*/ 	.word	0x00002040


	//   ....[2]....
        /*0058*/ 	.word	0x00002060


	//   ....[3]....
        /*005c*/ 	.word	0x00002080


	//   ....[4]....
        /*0060*/ 	.word	0x00002310


	//   ....[5]....
        /*0064*/ 	.word	0x000023a0


	//   ....[6]....
        /*0068*/ 	.word	0x00002480


	//   ....[7]....
        /*006c*/ 	.word	0x00002560


	//----- nvinfo : EIATTR_EXIT_INSTR_OFFSETS
	.align		4
.L_532:
        /*0070*/ 	.byte	0x04, 0x1c
        /*0072*/ 	.short	(.L_534 - .L_533)


	//   ....[0]....
.L_533:
        /*0074*/ 	.word	0x00005360


	//   ....[1]....
        /*0078*/ 	.word	0x00005970


	//----- nvinfo : EIATTR_CRS_STACK_SIZE
	.align		4
.L_534:
        /*007c*/ 	.byte	0x04, 0x1e
        /*007e*/ 	.short	(.L_536 - .L_535)
.L_535:
        /*0080*/ 	.word	0x00000000


	//----- nvinfo : EIATTR_CBANK_PARAM_SIZE
	.align		4
.L_536:
        /*0084*/ 	.byte	0x03, 0x19
        /*0086*/ 	.short	0x01d0


	//----- nvinfo : EIATTR_PARAM_CBANK
	.align		4
        /*0088*/ 	.byte	0x04, 0x0a
        /*008a*/ 	.short	(.L_538 - .L_537)
	.align		4
.L_537:
        /*008c*/ 	.word	index@(.nv.constant0._ZN5flash32flash_fwd_splitkv_combine_kernelI23Flash_fwd_kernel_traitsILi192ELi64ELi64ELi4ELb0ELb0EN7cutlass6half_tE19Flash_kernel_traitsILi192ELi64ELi64ELi4ES3_EELi8ELi7ELb1EEEvNS_16Flash_fwd_paramsE)
        /*0090*/ 	.short	0x0210
        /*0092*/ 	.short	0x01d0


	//----- nvinfo : EIATTR_SW_WAR
	.align		4
.L_538:
        /*0094*/ 	.byte	0x04, 0x36
        /*0096*/ 	.short	(.L_540 - .L_539)
.L_539:
        /*0098*/ 	.word	0x00000008
.L_540:


//--------------------- .nv.info._ZN5flash32flash_fwd_splitkv_combine_kernelI23Flash_fwd_kernel_traitsILi192ELi64ELi64ELi4ELb0ELb0EN7cutlass6half_tE19Flash_kernel_traitsILi192ELi64ELi64ELi4ES3_EELi8ELi6ELb1EEEvNS_16Flash_fwd_paramsE --------------------------
	.section	.nv.info._ZN5flash32flash_fwd_splitkv_combine_kernelI23Flash_fwd_kernel_traitsILi192ELi64ELi64ELi4ELb0ELb0EN7cutlass6half_tE19Flash_kernel_traitsILi192ELi64ELi64ELi4ES3_EELi8ELi6ELb1EEEvNS_16Flash_fwd_paramsE,"",@"SHT_CUDA_INFO"
	.sectionflags	@""
	.align	4


	//----- nvinfo : EIATTR_CUDA_API_VERSION
	.align		4
        /*0000*/ 	.byte	0x04, 0x37
        /*0002*/ 	.short	(.L_542 - .L_541)
.L_541:
        /*0004*/ 	.word	0x00000082


	//----- nvinfo : EIATTR_KPARAM_INFO
	.align		4
.L_542:
        /*0008*/ 	.byte	0x04, 0x17
        /*000a*/ 	.short	(.L_544 - .L_543)
.L_543:
        /*000c*/ 	.word	0x00000000
        /*0010*/ 	.short	0x0000
        /*0012*/ 	.short	0x0000
        /*0014*/ 	.byte	0x00, 0xf0, 0x41, 0x07


	//----- nvinfo : EIATTR_SPARSE_MMA_MASK
	.align		4
.L_544:
        /*0018*/ 	.byte	0x03, 0x50
        /*001a*/ 	.short	0x0000


	//----- nvinfo : EIATTR_MAXREG_COUNT
	.align		4
        /*001c*/ 	.byte	0x03, 0x1b
        /*001e*/ 	.short	0x00ff


	//----- nvinfo : EIATTR_NUM_BARRIERS
	.align		4
        /*0020*/ 	.byte	0x02, 0x4c
        /*0022*/ 	.byte	0x01
	.zero		1


	//----- nvinfo : EIATTR_MERCURY_ISA_VERSION
	.align		4
        /*0024*/ 	.byte	0x03, 0x5f
        /*0026*/ 	.short	0x0101


	//----- nvinfo : EIATTR_COOP_GROUP_MASK_REGIDS
	.align		4
        /*0028*/ 	.byte	0x04, 0x29
        /*002a*/ 	.short	(.L_546 - .L_545)


	//   ....[0]....
.L_545:
        /*002c*/ 	.word	0xffffffff


	//   ....[1]....
        /*0030*/ 	.word	0xffffffff


	//   ....[2]....
        /*0034*/ 	.word	0xffffffff


	//   ....[3]....
        /*0038*/ 	.word	0xffffffff


	//   ....[4]....
        /*003c*/ 	.word	0xffffffff


	//   ....[5]....
        /*0040*/ 	.word	0xffffffff


	//   ....[6]....
        /*0044*/ 	.word	0xffffffff


	//   ....[7]....
        /*0048*/ 	.word	0xffffffff


	//----- nvinfo : EIATTR_COOP_GROUP_INSTR_OFFSETS
	.align		4
.L_546:
        /*004c*/ 	.byte	0x04, 0x28
        /*004e*/ 	.short	(.L_548 - .L_547)


	//   ....[0]....
.L_547:
        /*0050*/ 	.word	0x00001ba0


	//   ....[1]....
        /*0054*/ 	.word	0x00001bc0


	//   ....[2]....
        /*0058*/ 	.word	0x00001be0


	//   ....[3]....
        /*005c*/ 	.word	0x00001c00


	//   ....[4]....
        /*0060*/ 	.word	0x00001da0


	//   ....[5]....
        /*0064*/ 	.word	0x00001e30


	//   ....[6]....
        /*0068*/ 	.word	0x00001f00


	//   ....[7]....
        /*006c*/ 	.word	0x00001ff0


	//----- nvinfo : EIATTR_EXIT_INSTR_OFFSETS
	.align		4
.L_548:
        /*0070*/ 	.byte	0x04, 0x1c
        /*0072*/ 	.short	(.L_550 - .L_549)


	//   ....[0]....
.L_549:
        /*0074*/ 	.word	0x00004c60


	//   ....[1]....
        /*0078*/ 	.word	0x00005270


	//----- nvinfo : EIATTR_CRS_STACK_SIZE
	.align		4
.L_550:
        /*007c*/ 	.byte	0x04, 0x1e
        /*007e*/ 	.short	(.L_552 - .L_551)
.L_551:
        /*0080*/ 	.word	0x00000000


	//----- nvinfo : EIATTR_CBANK_PARAM_SIZE
	.align		4
.L_552:
        /*0084*/ 	.byte	0x03, 0x19
        /*0086*/ 	.short	0x01d0


	//----- nvinfo : EIATTR_PARAM_CBANK
	.align		4
        /*0088*/ 	.byte	0x04, 0x0a
        /*008a*/ 	.short	(.L_554 - .L_553)
	.align		4
.L_553:
        /*008c*/ 	.word	index@(.nv.constant0._ZN5flash32flash_fwd_splitkv_combine_kernelI23Flash_fwd_kernel_traitsILi192ELi64ELi64ELi4ELb0ELb0EN7cutlass6half_tE19Flash_kernel_traitsILi192ELi64ELi64ELi4ES3_EELi8ELi6ELb1EEEvNS_16Flash_fwd_paramsE)
        /*0090*/ 	.short	0x0210
        /*0092*/ 	.short	0x01d0


	//----- nvinfo : EIATTR_SW_WAR
	.align		4
.L_554:
        /*0094*/ 	.byte	0x04, 0x36
        /*0096*/ 	.short	(.L_556 - .L_555)
.L_555:
        /*0098*/ 	.word	0x00000008
.L_556:


//--------------------- .nv.info._ZN5flash32flash_fwd_splitkv_combine_kernelI23Flash_fwd_kernel_traitsILi192ELi64ELi64ELi4ELb0ELb0EN7cutlass6half_tE19Flash_kernel_traitsILi192ELi64ELi64ELi4ES3_EELi8ELi5ELb1EEEvNS_16Flash_fwd_paramsE --------------------------
	.section	.nv.info._ZN5flash32flash_fwd_splitkv_combine_kernelI23Flash_fwd_kernel_traitsILi192ELi64ELi64ELi4ELb0ELb0EN7cutlass6half_tE19Flash_kernel_traitsILi192ELi64ELi64ELi4ES3_EELi8ELi5ELb1EEEvNS_16Flash_fwd_paramsE,"",@"SHT_CUDA_INFO"
	.sectionflags	@""
	.align	4


	//----- nvinfo : EIATTR_CUDA_API_VERSION
	.align		4
        /*0000*/ 	.byte	0x04, 0x37
        /*0002*/ 	.short	(.L_558 - .L_557)
.L_557:
        /*0004*/ 	.word	0x00000082


	//----- nvinfo : EIATTR_KPARAM_INFO
	.align		4
.L_558:
        /*0008*/ 	.byte	0x04, 0x17
        /*000a*/ 	.short	(.L_560 - .L_559)
.L_559:
        /*000c*/ 	.word	0x00000000
        /*0010*/ 	.short	0x0000
        /*0012*/ 	.short	0x0000
        /*0014*/ 	.byte	0x00, 0xf0, 0x41, 0x07


	//----- nvinfo : EIATTR_SPARSE_MMA_MASK
	.align		4
.L_560:
        /*0018*/ 	.byte	0x03, 0x50
        /*001a*/ 	.short	0x0000


	//----- nvinfo : EIATTR_MAXREG_COUNT
	.align		4
        /*001c*/ 	.byte	0x03, 0x1b
        /*001e*/ 	.short	0x00ff


	//----- nvinfo : EIATTR_NUM_BARRIERS
	.align		4
        /*0020*/ 	.byte	0x02, 0x4c
        /*0022*/ 	.byte	0x01
	.zero		1


	//----- nvinfo : EIATTR_MERCURY_ISA_VERSION
	.align		4
        /*0024*/ 	.byte	0x03, 0x5f
        /*0026*/ 	.short	0x0101


	//----- nvinfo : EIATTR_COOP_GROUP_MASK_REGIDS
	.align		4
        /*0028*/ 	.byte	0x04, 0x29
        /*002a*/ 	.short	(.L_562 - .L_561)


	//   ....[0]....
.L_561:
        /*002c*/ 	.word	0xffffffff


	//   ....[1]....
        /*0030*/ 	.word	0xffffffff


	//   ....[2]....
        /*0034*/ 	.word	0xffffffff


	//   ....[3]....
        /*0038*/ 	.word	0xffffffff


	//   ....[4]....
        /*003c*/ 	.word	0xffffffff


	//   ....[5]....
        /*0040*/ 	.word	0xffffffff


	//   ....[6]....
        /*0044*/ 	.word	0xffffffff


	//   ....[7]....
        /*0048*/ 	.word	0xffffffff


	//----- nvinfo : EIATTR_COOP_GROUP_INSTR_OFFSETS
	.align		4
.L_562:
        /*004c*/ 	.byte	0x04, 0x28
        /*004e*/ 	.short	(.L_564 - .L_563)


	//   ....[0]....
.L_563:
        /*0050*/ 	.word	0x000016f0


	//   ....[1]....
        /*0054*/ 	.word	0x00001710


	//   ....[2]....
        /*0058*/ 	.word	0x00001750


	//   ....[3]....
        /*005c*/ 	.word	0x000017c0


	//   ....[4]....
        /*0060*/ 	.word	0x000019a0


	//   ....[5]....
        /*0064*/ 	.word	0x00001a00


	//   ....[6]....
        /*0068*/ 	.word	0x00001aa0


	//   ....[7]....
        /*006c*/ 	.word	0x00001bf0


	//----- nvinfo : EIATTR_EXIT_INSTR_OFFSETS
	.align		4
.L_564:
        /*0070*/ 	.byte	0x04, 0x1c
        /*0072*/ 	.short	(.L_566 - .L_565)


	//   ....[0]....
.L_565:
        /*0074*/ 	.word	0x000048b0


	//   ....[1]....
        /*0078*/ 	.word	0x00004ec0


	//----- nvinfo : EIATTR_CRS_STACK_SIZE
	.align		4
.L_566:
        /*007c*/ 	.byte	0x04, 0x1e
        /*007e*/ 	.short	(.L_568 - .L_567)
.L_567:
        /*0080*/ 	.word	0x00000000


	//----- nvinfo : EIATTR_CBANK_PARAM_SIZE
	.align		4
.L_568:
        /*0084*/ 	.byte	0x03, 0x19
        /*0086*/ 	.short	0x01d0


	//----- nvinfo : EIATTR_PARAM_CBANK
	.align		4
        /*0088*/ 	.byte	0x04, 0x0a
        /*008a*/ 	.short	(.L_570 - .L_569)
	.align		4
.L_569:
        /*008c*/ 	.word	index@(.nv.constant0._ZN5flash32flash_fwd_splitkv_combine_kernelI23Flash_fwd_kernel_traitsILi192ELi64ELi64ELi4ELb0ELb0EN7cutlass6half_tE19Flash_kernel_traitsILi192ELi64ELi64ELi4ES3_EELi8ELi5ELb1EEEvNS_16Flash_fwd_paramsE)
        /*0090*/ 	.short	0x0210
        /*0092*/ 	.short	0x01d0


	//----- nvinfo : EIATTR_SW_WAR
	.align		4
.L_570:
        /*0094*/ 	.byte	0x04, 0x36
        /*0096*/ 	.short	(.L_572 - .L_571)
.L_571:
        /*0098*/ 	.word	0x00000008
.L_572:


//--------------------- .nv.info._ZN5flash32flash_fwd_splitkv_combine_kernelI23Flash_fwd_kernel_traitsILi192ELi64ELi64ELi4ELb0ELb0EN7cutlass6half_tE19Flash_kernel_traitsILi192ELi64ELi64ELi4ES3_EELi8ELi4ELb1EEEvNS_16Flash_fwd_paramsE --------------------------
	.section	.nv.info._ZN5flash32flash_fwd_splitkv_combine_kernelI23Flash_fwd_kernel_traitsILi192ELi64ELi64ELi4ELb0ELb0EN7cutlass6half_tE19Flash_kernel_traitsILi192ELi64ELi64ELi4ES3_EELi8ELi4ELb1EEEvNS_16Flash_fwd_paramsE,"",@"SHT_CUDA_INFO"
	.sectionflags	@""
	.align	4


	//----- nvinfo : EIATTR_CUDA_API_VERSION
	.align		4
        /*0000*/ 	.byte	0x04, 0x37
        /*0002*/ 	.short	(.L_574 - .L_573)
.L_573:
        /*0004*/ 	.word	0x00000082


	//----- nvinfo : EIATTR_KPARAM_INFO
	.align		4
.L_574:
        /*0008*/ 	.byte	0x04, 0x17
        /*000a*/ 	.short	(.L_576 - .L_575)
.L_575:
        /*000c*/ 	.word	0x00000000
        /*0010*/ 	.short	0x0000
        /*0012*/ 	.short	0x0000
        /*0014*/ 	.byte	0x00, 0xf0, 0x41, 0x07


	//----- nvinfo : EIATTR_SPARSE_MMA_MASK
	.align		4
.L_576:
        /*0018*/ 	.byte	0x03, 0x50
        /*001a*/ 	.short	0x0000


	//----- nvinfo : EIATTR_MAXREG_COUNT
	.align		4
        /*001c*/ 	.byte	0x03, 0x1b
        /*001e*/ 	.short	0x00ff


	//----- nvinfo : EIATTR_NUM_BARRIERS
	.align		4
        /*0020*/ 	.byte	0x02, 0x4c
        /*0022*/ 	.byte	0x01
	.zero		1


	//----- nvinfo : EIATTR_MERCURY_ISA_VERSION
	.align		4
        /*0024*/ 	.byte	0x03, 0x5f
        /*0026*/ 	.short	0x0101


	//----- nvinfo : EIATTR_COOP_GROUP_MASK_REGIDS
	.align		4
        /*0028*/ 	.byte	0x04, 0x29
        /*002a*/ 	.short	(.L_578 - .L_577)


	//   ....[0]....
.L_577:
        /*002c*/ 	.word	0xffffffff


	//   ....[1]....
        /*0030*/ 	.word	0xffffffff


	//   ....[2]....
        /*0034*/ 	.word	0xffffffff


	//   ....[3]....
        /*0038*/ 	.word	0xffffffff


	//   ....[4]....
        /*003c*/ 	.word	0xffffffff


	//   ....[5]....
        /*0040*/ 	.word	0xffffffff


	//   ....[6]....
        /*0044*/ 	.word	0xffffffff


	//   ....[7]....
        /*0048*/ 	.word	0xffffffff


	//----- nvinfo : EIATTR_COOP_GROUP_INSTR_OFFSETS
	.align		4
.L_578:
        /*004c*/ 	.byte	0x04, 0x28
        /*004e*/ 	.short	(.L_580 - .L_579)


	//   ....[0]....
.L_579:
        /*0050*/ 	.word	0x00001810


	//   ....[1]....
        /*0054*/ 	.word	0x00001870


	//   ....[2]....
        /*0058*/ 	.word	0x000018e0


	//   ....[3]....
        /*005c*/ 	.word	0x00001920


	//   ....[4]....
        /*0060*/ 	.word	0x00001a40


	//   ....[5]....
        /*0064*/ 	.word	0x00001b20


	//   ....[6]....
        /*0068*/ 	.word	0x00001be0


	//   ....[7]....
        /*006c*/ 	.word	0x00001d00


	//----- nvinfo : EIATTR_EXIT_INSTR_OFFSETS
	.align		4
.L_580:
        /*0070*/ 	.byte	0x04, 0x1c
        /*0072*/ 	.short	(.L_582 - .L_581)


	//   ....[0]....
.L_581:
        /*0074*/ 	.word	0x000048b0


	//   ....[1]....
        /*0078*/ 	.word	0x00004ec0


	//----- nvinfo : EIATTR_CRS_STACK_SIZE
	.align		4
.L_582:
        /*007c*/ 	.byte	0x04, 0x1e
        /*007e*/ 	.short	(.L_584 - .L_583)
.L_583:
        /*0080*/ 	.word	0x00000000


	//----- nvinfo : EIATTR_CBANK_PARAM_SIZE
	.align		4
.L_584:
        /*0084*/ 	.byte	0x03, 0x19
        /*0086*/ 	.short	0x01d0


	//----- nvinfo : EIATTR_PARAM_CBANK
	.align		4
        /*0088*/ 	.byte	0x04, 0x0a
        /*008a*/ 	.short	(.L_586 - .L_585)
	.align		4
.L_585:
        /*008c*/ 	.word	index@(.nv.constant0._ZN5flash32flash_fwd_splitkv_combine_kernelI23Flash_fwd_kernel_traitsILi192ELi64ELi64ELi4ELb0ELb0EN7cutlass6half_tE19Flash_kernel_traitsILi192ELi64ELi64ELi4ES3_EELi8ELi4ELb1EEEvNS_16Flash_fwd_paramsE)
        /*0090*/ 	.short	0x0210
        /*0092*/ 	.short	0x01d0


	//----- nvinfo : EIATTR_SW_WAR
	.align		4
.L_586:
        /*0094*/ 	.byte	0x04, 0x36
        /*0096*/ 	.short	(.L_588 - .L_587)
.L_587:
        /*0098*/ 	.word	0x00000008
.L_588:


//--------------------- .nv.info._ZN5flash32flash_fwd_splitkv_combine_kernelI23Flash_fwd_kernel_traitsILi192ELi64ELi64ELi4ELb0ELb0EN7cutlass6half_tE19Flash_kernel_traitsILi192ELi64ELi64ELi4ES3_EELi8ELi3ELb1EEEvNS_16Flash_fwd_paramsE --------------------------
	.section	.nv.info._ZN5flash32flash_fwd_splitkv_combine_kernelI23Flash_fwd_kernel_traitsILi192ELi64ELi64ELi4ELb0ELb0EN7cutlass6half_tE19Flash_kernel_traitsILi192ELi64ELi64ELi4ES3_EELi8ELi3ELb1EEEvNS_16Flash_fwd_paramsE,"",@"SHT_CUDA_INFO"
	.sectionflags	@""
	.align	4


	//----- nvinfo : EIATTR_CUDA_API_VERSION
	.align		4
        /*0000*/ 	.byte	0x04, 0x37
        /*0002*/ 	.short	(.L_590 - .L_589)
.L_589:
        /*0004*/ 	.word	0x00000082


	//----- nvinfo : EIATTR_KPARAM_INFO
	.align		4
.L_590:
        /*0008*/ 	.byte	0x04, 0x17
        /*000a*/ 	.short	(.L_592 - .L_591)
.L_591:
        /*000c*/ 	.word	0x00000000
        /*0010*/ 	.short	0x0000
        /*0012*/ 	.short	0x0000
        /*0014*/ 	.byte	0x00, 0xf0, 0x41, 0x07


	//----- nvinfo : EIATTR_SPARSE_MMA_MASK
	.align		4
.L_592:
        /*0018*/ 	.byte	0x03, 0x50
        /*001a*/ 	.short	0x0000


	//----- nvinfo : EIATTR_MAXREG_COUNT
	.align		4
        /*001c*/ 	.byte	0x03, 0x1b
        /*001e*/ 	.short	0x00ff


	//----- nvinfo : EIATTR_NUM_BARRIERS
	.align		4
        /*0020*/ 	.byte	0x02, 0x4c
        /*0022*/ 	.byte	0x01
	.zero		1


	//----- nvinfo : EIATTR_MERCURY_ISA_VERSION
	.align		4
        /*0024*/ 	.byte	0x03, 0x5f
        /*0026*/ 	.short	0x0101


	//----- nvinfo : EIATTR_COOP_GROUP_MASK_REGIDS
	.align		4
        /*0028*/ 	.byte	0x04, 0x29
        /*002a*/ 	.short	(.L_594 - .L_593)


	//   ....[0]....
.L_593:
        /*002c*/ 	.word	0xffffffff


	//   ....[1]....
        /*0030*/ 	.word	0xffffffff


	//   ....[2]....
        /*0034*/ 	.word	0xffffffff


	//   ....[3]....
        /*0038*/ 	.word	0xffffffff


	//   ....[4]....
        /*003c*/ 	.word	0xffffffff


	//   ....[5]....
        /*0040*/ 	.word	0xffffffff


	//----- nvinfo : EIATTR_COOP_GROUP_INSTR_OFFSETS
	.align		4
.L_594:
        /*0044*/ 	.byte	0x04, 0x28
        /*0046*/ 	.short	(.L_596 - .L_595)


	//   ....[0]....
.L_595:
        /*0048*/ 	.word	0x00001880


	//   ....[1]....
        /*004c*/ 	.word	0x000018b0


	//   ....[2]....
        /*0050*/ 	.word	0x00001910


	//   ....[3]....
        /*0054*/ 	.word	0x00001a60


	//   ....[4]....
        /*0058*/ 	.word	0x00001ab0


	//   ....[5]....
        /*005c*/ 	.word	0x00001ba0


	//----- nvinfo : EIATTR_EXIT_INSTR_OFFSETS
	.align		4
.L_596:
        /*0060*/ 	.byte	0x04, 0x1c
        /*0062*/ 	.short	(.L_598 - .L_597)


	//   ....[0]....
.L_597:
        /*0064*/ 	.word	0x000047d0


	//   ....[1]....
        /*0068*/ 	.word	0x00004de0


	//----- nvinfo : EIATTR_CRS_STACK_SIZE
	.align		4
.L_598:
        /*006c*/ 	.byte	0x04, 0x1e
        /*006e*/ 	.short	(.L_600 - .L_599)
.L_599:
        /*0070*/ 	.word	0x00000000


	//----- nvinfo : EIATTR_CBANK_PARAM_SIZE
	.align		4
.L_600:
        /*0074*/ 	.byte	0x03, 0x19
        /*0076*/ 	.short	0x01d0


	//----- nvinfo : EIATTR_PARAM_CBANK
	.align		4
        /*0078*/ 	.byte	0x04, 0x0a
        /*007a*/ 	.short	(.L_602 - .L_601)
	.align		4
.L_601:
        /*007c*/ 	.word	index@(.nv.constant0._ZN5flash32flash_fwd_splitkv_combine_kernelI23Flash_fwd_kernel_traitsILi192ELi64ELi64ELi4ELb0ELb0EN7cutlass6half_tE19Flash_kernel_traitsILi192ELi64ELi64ELi4ES3_EELi8ELi3ELb1EEEvNS_16Flash_fwd_paramsE)
        /*0080*/ 	.short	0x0210
        /*0082*/ 	.short	0x01d0


	//----- nvinfo : EIATTR_SW_WAR
	.align		4
.L_602:
        /*0084*/ 	.byte	0x04, 0x36
        /*0086*/ 	.short	(.L_604 - .L_603)
.L_603:
        /*0088*/ 	.word	0x00000008
.L_604:


//--------------------- .nv.info._ZN5flash32flash_fwd_splitkv_combine_kernelI23Flash_fwd_kernel_traitsILi192ELi64ELi64ELi4ELb0ELb0EN7cutlass6half_tE19Flash_kernel_traitsILi192ELi64ELi64ELi4ES3_EELi8ELi2ELb1EEEvNS_16Flash_fwd_paramsE --------------------------
	.section	.nv.info._ZN5flash32flash_fwd_splitkv_combine_kernelI23Flash_fwd_kernel_traitsILi192ELi64ELi64ELi4ELb0ELb0EN7cutlass6half_tE19Flash_kernel_traitsILi192ELi64ELi64ELi4ES3_EELi8ELi2ELb1EEEvNS_16Flash_fwd_paramsE,"",@"SHT_CUDA_INFO"
	.sectionflags	@""
	.align	4


	//----- nvinfo : EIATTR_CUDA_API_VERSION
	.align		4
        /*0000*/ 	.byte	0x04, 0x37
        /*0002*/ 	.short	(.L_606 - .L_605)
.L_605:
        /*0004*/ 	.word	0x00000082


	//----- nvinfo : EIATTR_KPARAM_INFO
	.align		4
.L_606:
        /*0008*/ 	.byte	0x04, 0x17
        /*000a*/ 	.short	(.L_608 - .L_607)
.L_607:
        /*000c*/ 	.word	0x00000000
        /*0010*/ 	.short	0x0000
        /*0012*/ 	.short	0x0000
        /*0014*/ 	.byte	0x00, 0xf0, 0x41, 0x07


	//----- nvinfo : EIATTR_SPARSE_MMA_MASK
	.align		4
.L_608:
        /*0018*/ 	.byte	0x03, 0x50
        /*001a*/ 	.short	0x0000


	//----- nvinfo : EIATTR_MAXREG_COUNT
	.align		4
        /*001c*/ 	.byte	0x03, 0x1b
        /*001e*/ 	.short	0x00ff


	//----- nvinfo : EIATTR_NUM_BARRIERS
	.align		4
        /*0020*/ 	.byte	0x02, 0x4c
        /*0022*/ 	.byte	0x01
	.zero		1


	//----- nvinfo : EIATTR_MERCURY_ISA_VERSION
	.align		4
        /*0024*/ 	.byte	0x03, 0x5f
        /*0026*/ 	.short	0x0101


	//----- nvinfo : EIATTR_COOP_GROUP_MASK_REGIDS
	.align		4
        /*0028*/ 	.byte	0x04, 0x29
        /*002a*/ 	.short	(.L_610 - .L_609)


	//   ....[0]....
.L_609:
        /*002c*/ 	.word	0xffffffff


	//   ....[1]....
        /*0030*/ 	.word	0xffffffff


	//   ....[2]....
        /*0034*/ 	.word	0xffffffff


	//   ....[3]....
        /*0038*/ 	.word	0xffffffff


	//----- nvinfo : EIATTR_COOP_GROUP_INSTR_OFFSETS
	.align		4
.L_610:
        /*003c*/ 	.byte	0x04, 0x28
        /*003e*/ 	.short	(.L_612 - .L_611)


	//   ....[0]....
.L_611:
        /*0040*/ 	.word	0x00001800


	//   ....[1]....
        /*0044*/ 	.word	0x00001880


	//   ....[2]....
        /*0048*/ 	.word	0x00001a80


	//   ....[3]....
        /*004c*/ 	.word	0x00001bd0


	//----- nvinfo : EIATTR_EXIT_INSTR_OFFSETS
	.align		4
.L_612:
        /*0050*/ 	.byte	0x04, 0x1c
        /*0052*/ 	.short	(.L_614 - .L_613)


	//   ....[0]....
.L_613:
        /*0054*/ 	.word	0x00004840


	//   ....[1]....
        /*0058*/ 	.word	0x00004e50


	//----- nvinfo : EIATTR_CRS_STACK_SIZE
	.align		4
.L_614:
        /*005c*/ 	.byte	0x04, 0x1e
        /*005e*/ 	.short	(.L_616 - .L_615)
.L_615:
        /*0060*/ 	.word	0x00000000


	//----- nvinfo : EIATTR_CBANK_PARAM_SIZE
	.align		4
.L_616:
        /*0064*/ 	.byte	0x03, 0x19
        /*0066*/ 	.short	0x01d0


	//----- nvinfo : EIATTR_PARAM_CBANK
	.align		4
        /*0068*/ 	.byte	0x04, 0x0a
        /*006a*/ 	.short	(.L_618 - .L_617)
	.align		4
.L_617:
        /*006c*/ 	.word	index@(.nv.constant0._ZN5flash32flash_fwd_splitkv_combine_kernelI23Flash_fwd_kernel_traitsILi192ELi64ELi64ELi4ELb0ELb0EN7cutlass6half_tE19Flash_kernel_traitsILi192ELi64ELi64ELi4ES3_EELi8ELi2ELb1EEEvNS_16Flash_fwd_paramsE)
        /*0070*/ 	.short	0x0210
        /*0072*/ 	.short	0x01d0


	//----- nvinfo : EIATTR_SW_WAR
	.align		4
.L_618:
        /*0074*/ 	.byte	0x04, 0x36
        /*0076*/ 	.short	(.L_620 - .L_619)
.L_619:
        /*0078*/ 	.word	0x00000008
.L_620:


//--------------------- .nv.info._ZN5flash32flash_fwd_splitkv_combine_kernelI23Flash_fwd_kernel_traitsILi192ELi64ELi64ELi4ELb0ELb0EN7cutlass6half_tE19Flash_kernel_traitsILi192ELi64ELi64ELi4ES3_EELi8ELi1ELb1EEEvNS_16Flash_fwd_paramsE --------------------------
	.section	.nv.info._ZN5flash32flash_fwd_splitkv_combine_kernelI23Flash_fwd_kernel_traitsILi192ELi64ELi64ELi4ELb0ELb0EN7cutlass6half_tE19Flash_kernel_traitsILi192ELi64ELi64ELi4ES3_EELi8ELi1ELb1EEEvNS_16Flash_fwd_paramsE,"",@"SHT_CUDA_INFO"
	.sectionflags	@""
	.align	4


	//----- nvinfo : EIATTR_CUDA_API_VERSION
	.align		4
        /*0000*/ 	.byte	0x04, 0x37
        /*0002*/ 	.short	(.L_622 - .L_621)
.L_621:
        /*0004*/ 	.word	0x00000082


	//----- nvinfo : EIATTR_KPARAM_INFO
	.align		4
.L_622:
        /*0008*/ 	.byte	0x04, 0x17
        /*000a*/ 	.short	(.L_624 - .L_623)
.L_623:
        /*000c*/ 	.word	0x00000000
        /*0010*/ 	.short	0x0000
        /*0012*/ 	.short	0x0000
        /*0014*/ 	.byte	0x00, 0xf0, 0x41, 0x07


	//----- nvinfo : EIATTR_SPARSE_MMA_MASK
	.align		4
.L_624:
        /*0018*/ 	.byte	0x03, 0x50
        /*001a*/ 	.short	0x0000


	//----- nvinfo : EIATTR_MAXREG_COUNT
	.align		4
        /*001c*/ 	.byte	0x03, 0x1b
        /*001e*/ 	.short	0x00ff


	//----- nvinfo : EIATTR_NUM_BARRIERS
	.align		4
        /*0020*/ 	.byte	0x02, 0x4c
        /*0022*/ 	.byte	0x01
	.zero		1


	//----- nvinfo : EIATTR_MERCURY_ISA_VERSION
	.align		4
        /*0024*/ 	.byte	0x03, 0x5f
        /*0026*/ 	.short	0x0101


	//----- nvinfo : EIATTR_COOP_GROUP_MASK_REGIDS
	.align		4
        /*0028*/ 	.byte	0x04, 0x29
        /*002a*/ 	.short	(.L_626 - .L_625)


	//   ....[0]....
.L_625:
        /*002c*/ 	.word	0xffffffff


	//   ....[1]....
        /*0030*/ 	.word	0xffffffff


	//----- nvinfo : EIATTR_COOP_GROUP_INSTR_OFFSETS
	.align		4
.L_626:
        /*0034*/ 	.byte	0x04, 0x28
        /*0036*/ 	.short	(.L_628 - .L_627)


	//   ....[0]....
.L_627:
        /*0038*/ 	.word	0x000018a0


	//   ....[1]....
        /*003c*/ 	.word	0x00001b30


	//----- nvinfo : EIATTR_EXIT_INSTR_OFFSETS
	.align		4
.L_628:
        /*0040*/ 	.byte	0x04, 0x1c
        /*0042*/ 	.short	(.L_630 - .L_629)


	//   ....[0]....
.L_629:
        /*0044*/ 	.word	0x00004880


	//   ....[1]....
        /*0048*/ 	.word	0x00004e90


	//----- nvinfo : EIATTR_CRS_STACK_SIZE
	.align		4
.L_630:
        /*004c*/ 	.byte	0x04, 0x1e
        /*004e*/ 	.short	(.L_632 - .L_631)
.L_631:
        /*0050*/ 	.word	0x00000000


	//----- nvinfo : EIATTR_CBANK_PARAM_SIZE
	.align		4
.L_632:
        /*0054*/ 	.byte	0x03, 0x19
        /*0056*/ 	.short	0x01d0


	//----- nvinfo : EIATTR_PARAM_CBANK
	.align		4
        /*0058*/ 	.byte	0x04, 0x0a
        /*005a*/ 	.short	(.L_634 - .L_633)
	.align		4
.L_633:
        /*005c*/ 	.word	index@(.nv.constant0._ZN5flash32flash_fwd_splitkv_combine_kernelI23Flash_fwd_kernel_traitsILi192ELi64ELi64ELi4ELb0ELb0EN7cutlass6half_tE19Flash_kernel_traitsILi192ELi64ELi64ELi4ES3_EELi8ELi1ELb1EEEvNS_16Flash_fwd_paramsE)
        /*0060*/ 	.short	0x0210
        /*0062*/ 	.short	0x01d0


	//----- nvinfo : EIATTR_SW_WAR
	.align		4
.L_634:
        /*0064*/ 	.byte	0x04, 0x36
        /*0066*/ 	.short	(.L_636 - .L_635)
.L_635:
        /*0068*/ 	.word	0x00000008
.L_636:


//--------------------- .nv.info._ZN5flash24flash_fwd_splitkv_kernelI23Flash_fwd_kernel_traitsILi192ELi64ELi64ELi4ELb0ELb0EN7cutlass6half_tE19Flash_kernel_traitsILi192ELi64ELi64ELi4ES3_EELb0ELb0ELb0ELb0ELb0ELb0ELb0ELb0EEEvNS_16Flash_fwd_paramsE --------------------------
	.section	.nv.info._ZN5flash24flash_fwd_splitkv_kernelI23Flash_fwd_kernel_traitsILi192ELi64ELi64ELi4ELb0ELb0EN7cutlass6half_tE19Flash_kernel_traitsILi192ELi64ELi64ELi4ES3_EELb0ELb0ELb0ELb0ELb0ELb0ELb0ELb0EEEvNS_16Flash_fwd_paramsE,"",@"SHT_CUDA_INFO"
	.sectionflags	@""
	.align	4


	//----- nvinfo : EIATTR_CUDA_API_VERSION
	.align		4
        /*0000*/ 	.byte	0x04, 0x37
        /*0002*/ 	.short	(.L_638 - .L_637)
.L_637:
        /*0004*/ 	.word	0x00000082


	//----- nvinfo : EIATTR_KPARAM_INFO
	.align		4
.L_638:
        /*0008*/ 	.byte	0x04, 0x17
        /*000a*/ 	.short	(.L_640 - .L_639)
.L_639:
        /*000c*/ 	.word	0x00000000
        /*0010*/ 	.short	0x0000
        /*0012*/ 	.short	0x0000
        /*0014*/ 	.byte	0x00, 0xf0, 0x41, 0x07


	//----- nvinfo : EIATTR_SPARSE_MMA_MASK
	.align		4
.L_640:
        /*0018*/ 	.byte	0x03, 0x50
        /*001a*/ 	.short	0x0000


	//----- nvinfo : EIATTR_MAXREG_COUNT
	.align		4
        /*001c*/ 	.byte	0x03, 0x1b
        /*001e*/ 	.short	0x00ff


	//----- nvinfo : EIATTR_NUM_BARRIERS
	.align		4
        /*0020*/ 	.byte	0x02, 0x4c
        /*0022*/ 	.byte	0x01
	.zero		1


	//----- nvinfo : EIATTR_MERCURY_ISA_VERSION
	.align		4
        /*0024*/ 	.byte	0x03, 0x5f
        /*0026*/ 	.short	0x0101


	//----- nvinfo : EIATTR_COOP_GROUP_MASK_REGIDS
	.align		4
        /*0028*/ 	.byte	0x04, 0x29
        /*002a*/ 	.short	(.L_642 - .L_641)


	//   ....[0]....
.L_641:
        /*002c*/ 	.word	0xffffffff


	//   ....[1]....
        /*0030*/ 	.word	0xffffffff


	//   ....[2]....
        /*0034*/ 	.word	0xffffffff


	//   ....[3]....
        /*0038*/ 	.word	0xffffffff


	//   ....[4]....
        /*003c*/ 	.word	0xffffffff


	//   ....[5]....
        /*0040*/ 	.word	0xffffffff


	//   ....[6]....
        /*0044*/ 	.word	0xffffffff


	//   ....[7]....
        /*0048*/ 	.word	0xffffffff


	//   ....[8]....
        /*004c*/ 	.word	0xffffffff


	//   ....[9]....
        /*0050*/ 	.word	0xffffffff


	//   ....[10]....
        /*0054*/ 	.word	0xffffffff


	//   ....[11]....
        /*0058*/ 	.word	0xffffffff


	//----- nvinfo : EIATTR_COOP_GROUP_INSTR_OFFSETS
	.align		4
.L_642:
        /*005c*/ 	.byte	0x04, 0x28
        /*005e*/ 	.short	(.L_644 - .L_643)


	//   ....[0]....
.L_643:
        /*0060*/ 	.word	0x00005a00


	//   ....[1]....
        /*0064*/ 	.word	0x00005a20


	//   ....[2]....
        /*0068*/ 	.word	0x00005ac0


	//   ....[3]....
        /*006c*/ 	.word	0x00005ad0


	//   ....[4]....
        /*0070*/ 	.word	0x00008be0


	//   ....[5]....
        /*0074*/ 	.word	0x00008c00


	//   ....[6]....
        /*0078*/ 	.word	0x00008c30


	//   ....[7]....
        /*007c*/ 	.word	0x00008c40


	//   ....[8]....
        /*0080*/ 	.word	0x0000a350


	//   ....[9]....
        /*0084*/ 	.word	0x0000a390


	//   ....[10]....
        /*0088*/ 	.word	0x0000a3f0


	//   ....[11]....
        /*008c*/ 	.word	0x0000a400


	//----- nvinfo : EIATTR_EXIT_INSTR_OFFSETS
	.align		4
.L_644:
        /*0090*/ 	.byte	0x04, 0x1c
        /*0092*/ 	.short	(.L_646 - .L_645)


	//   ....[0]....
.L_645:
        /*0094*/ 	.word	0x00000360


	//   ....[1]....
        /*0098*/ 	.word	0x00000d20


	//   ....[2]....
        /*009c*/ 	.word	0x00000d50


	//   ....[3]....
        /*00a0*/ 	.word	0x0000bd20


	//   ....[4]....
        /*00a4*/ 	.word	0x0000be40


	//   ....[5]....
        /*00a8*/ 	.word	0x0000be60


	//----- nvinfo : EIATTR_CRS_STACK_SIZE
	.align		4
.L_646:
        /*00ac*/ 	.byte	0x04, 0x1e
        /*00ae*/ 	.short	(.L_648 - .L_647)
.L_647:
        /*00b0*/ 	.word	0x00000000


	//----- nvinfo : EIATTR_CBANK_PARAM_SIZE
	.align		4
.L_648:
        /*00b4*/ 	.byte	0x03, 0x19
        /*00b6*/ 	.short	0x01d0


	//----- nvinfo : EIATTR_PARAM_CBANK
	.align		4
        /*00b8*/ 	.byte	0x04, 0x0a
        /*00ba*/ 	.short	(.L_650 - .L_649)
	.align		4
.L_649:
        /*00bc*/ 	.word	index@(.nv.constant0._ZN5flash24flash_fwd_splitkv_kernelI23Flash_fwd_kernel_traitsILi192ELi64ELi64ELi4ELb0ELb0EN7cutlass6half_tE19Flash_kernel_traitsILi192ELi64ELi64ELi4ES3_EELb0ELb0ELb0ELb0ELb0ELb0ELb0ELb0EEEvNS_16Flash_fwd_paramsE)
        /*00c0*/ 	.short	0x0210
        /*00c2*/ 	.short	0x01d0


	//----- nvinfo : EIATTR_SW_WAR
	.align		4
.L_650:
        /*00c4*/ 	.byte	0x04, 0x36
        /*00c6*/ 	.short	(.L_652 - .L_651)
.L_651:
        /*00c8*/ 	.word	0x00000008
.L_652:


//--------------------- .nv.info._ZN5flash24flash_fwd_splitkv_kernelI23Flash_fwd_kernel_traitsILi192ELi64ELi64ELi4ELb0ELb0EN7cutlass6half_tE19Flash_kernel_traitsILi192ELi64ELi64ELi4ES3_EELb0ELb0ELb0ELb0ELb0ELb1ELb0ELb0EEEvNS_16Flash_fwd_paramsE --------------------------
	.section	.nv.info._ZN5flash24flash_fwd_splitkv_kernelI23Flash_fwd_kernel_traitsILi192ELi64ELi64ELi4ELb0ELb0EN7cutlass6half_tE19Flash_kernel_traitsILi192ELi64ELi64ELi4ES3_EELb0ELb0ELb0ELb0ELb0ELb1ELb0ELb0EEEvNS_16Flash_fwd_paramsE,"",@"SHT_CUDA_INFO"
	.sectionflags	@""
	.align	4


	//----- nvinfo : EIATTR_CUDA_API_VERSION
	.align		4
        /*0000*/ 	.byte	0x04, 0x37
        /*0002*/ 	.short	(.L_654 - .L_653)
.L_653:
        /*0004*/ 	.word	0x00000082


	//----- nvinfo : EIATTR_KPARAM_INFO
	.align		4
.L_654:
        /*0008*/ 	.byte	0x04, 0x17
        /*000a*/ 	.short	(.L_656 - .L_655)
.L_655:
        /*000c*/ 	.word	0x00000000
        /*0010*/ 	.short	0x0000
        /*0012*/ 	.short	0x0000
        /*0014*/ 	.byte	0x00, 0xf0, 0x41, 0x07


	//----- nvinfo : EIATTR_SPARSE_MMA_MASK
	.align		4
.L_656:
        /*0018*/ 	.byte	0x03, 0x50
        /*001a*/ 	.short	0x0000


	//----- nvinfo : EIATTR_MAXREG_COUNT
	.align		4
        /*001c*/ 	.byte	0x03, 0x1b
        /*001e*/ 	.short	0x00ff


	//----- nvinfo : EIATTR_NUM_BARRIERS
	.align		4
        /*0020*/ 	.byte	0x02, 0x4c
        /*0022*/ 	.byte	0x01
	.zero		1


	//----- nvinfo : EIATTR_MERCURY_ISA_VERSION
	.align		4
        /*0024*/ 	.byte	0x03, 0x5f
        /*0026*/ 	.short	0x0101


	//----- nvinfo : EIATTR_COOP_GROUP_MASK_REGIDS
	.align		4
        /*0028*/ 	.byte	0x04, 0x29
        /*002a*/ 	.short	(.L_658 - .L_657)


	//   ....[0]....
.L_657:
        /*002c*/ 	.word	0xffffffff


	//   ....[1]....
        /*0030*/ 	.word	0xffffffff


	//   ....[2]....
        /*0034*/ 	.word	0xffffffff


	//   ....[3]....
        /*0038*/ 	.word	0xffffffff


	//   ....[4]....
        /*003c*/ 	.word	0xffffffff


	//   ....[5]....
        /*0040*/ 	.word	0xffffffff


	//   ....[6]....
        /*0044*/ 	.word	0xffffffff


	//   ....[7]....
        /*0048*/ 	.word	0xffffffff


	//   ....[8]....
        /*004c*/ 	.word	0xffffffff


	//   ....[9]....
        /*0050*/ 	.word	0xffffffff


	//   ....[10]....
        /*0054*/ 	.word	0xffffffff


	//   ....[11]....
        /*0058*/ 	.word	0xffffffff


	//----- nvinfo : EIATTR_COOP_GROUP_INSTR_OFFSETS
	.align		4
.L_658:
        /*005c*/ 	.byte	0x04, 0x28
        /*005e*/ 	.short	(.L_660 - .L_659)


	//   ....[0]....
.L_659:
        /*0060*/ 	.word	0x00005e10


	//   ....[1]....
        /*0064*/ 	.word	0x00005e30


	//   ....[2]....
        /*0068*/ 	.word	0x00005ed0


	//   ....[3]....
        /*006c*/ 	.word	0x00005ee0


	//   ....[4]....
        /*0070*/ 	.word	0x00009400


	//   ....[5]....
        /*0074*/ 	.word	0x00009410


	//   ....[6]....
        /*0078*/ 	.word	0x00009450


	//   ....[7]....
        /*007c*/ 	.word	0x00009460


	//   ....[8]....
        /*0080*/ 	.word	0x0000ab40


	//   ....[9]....
        /*0084*/ 	.word	0x0000ab80


	//   ....[10]....
        /*0088*/ 	.word	0x0000abe0


	//   ....[11]....
        /*008c*/ 	.word	0x0000abf0


	//----- nvinfo : EIATTR_EXIT_INSTR_OFFSETS
	.align		4
.L_660:
        /*0090*/ 	.byte	0x04, 0x1c
        /*0092*/ 	.short	(.L_662 - .L_661)


	//   ....[0]....
.L_661:
        /*0094*/ 	.word	0x00000360


	//   ....[1]....
        /*0098*/ 	.word	0x00000d20


	//   ....[2]....
        /*009c*/ 	.word	0x00000d50


	//   ....[3]....
        /*00a0*/ 	.word	0x0000c510


	//   ....[4]....
        /*00a4*/ 	.word	0x0000c630


	//   ....[5]....
        /*00a8*/ 	.word	0x0000c650


	//----- nvinfo : EIATTR_CRS_STACK_SIZE
	.align		4
.L_662:
        /*00ac*/ 	.byte	0x04, 0x1e
        /*00ae*/ 	.short	(.L_664 - .L_663)
.L_663:
        /*00b0*/ 	.word	0x00000000


	//----- nvinfo : EIATTR_CBANK_PARAM_SIZE
	.align		4
.L_664:
        /*00b4*/ 	.byte	0x03, 0x19
        /*00b6*/ 	.short	0x01d0


	//----- nvinfo : EIATTR_PARAM_CBANK
	.align		4
        /*00b8*/ 	.byte	0x04, 0x0a
        /*00ba*/ 	.short	(.L_666 - .L_665)
	.align		4
.L_665:
        /*00bc*/ 	.word	index@(.nv.constant0._ZN5flash24flash_fwd_splitkv_kernelI23Flash_fwd_kernel_traitsILi192ELi64ELi64ELi4ELb0ELb0EN7cutlass6half_tE19Flash_kernel_traitsILi192ELi64ELi64ELi4ES3_EELb0ELb0ELb0ELb0ELb0ELb1ELb0ELb0EEEvNS_16Flash_fwd_paramsE)
        /*00c0*/ 	.short	0x0210
        /*00c2*/ 	.short	0x01d0


	//----- nvinfo : EIATTR_SW_WAR
	.align		4
.L_666:
        /*00c4*/ 	.byte	0x04, 0x36
        /*00c6*/ 	.short	(.L_668 - .L_667)
.L_667:
        /*00c8*/ 	.word	0x00000008
.L_668:


//--------------------- .nv.info._ZN5flash24flash_fwd_splitkv_kernelI23Flash_fwd_kernel_traitsILi192ELi64ELi64ELi4ELb0ELb0EN7cutlass6half_tE19Flash_kernel_traitsILi192ELi64ELi64ELi4ES3_EELb0ELb0ELb0ELb0ELb0ELb0ELb0ELb1EEEvNS_16Flash_fwd_paramsE --------------------------
	.section	.nv.info._ZN5flash24flash_fwd_splitkv_kernelI23Flash_fwd_kernel_traitsILi192ELi64ELi64ELi4ELb0ELb0EN7cutlass6half_tE19Flash_kernel_traitsILi192ELi64ELi64ELi4ES3_EELb0ELb0ELb0ELb0ELb0ELb0ELb0ELb1EEEvNS_16Flash_fwd_paramsE,"",@"SHT_CUDA_INFO"
	.sectionflags	@""
	.align	4


	//----- nvinfo : EIATTR_CUDA_API_VERSION
	.align		4
        /*0000*/ 	.byte	0x04, 0x37
        /*0002*/ 	.short	(.L_670 - .L_669)
.L_669:
        /*0004*/ 	.word	0x00000082


	//----- nvinfo : EIATTR_KPARAM_INFO
	.align		4
.L_670:
        /*0008*/ 	.byte	0x04, 0x17
        /*000a*/ 	.short	(.L_672 - .L_671)
.L_671:
        /*000c*/ 	.word	0x00000000
        /*0010*/ 	.short	0x0000
        /*0012*/ 	.short	0x0000
        /*0014*/ 	.byte	0x00, 0xf0, 0x41, 0x07


	//----- nvinfo : EIATTR_SPARSE_MMA_MASK
	.align		4
.L_672:
        /*0018*/ 	.byte	0x03, 0x50
        /*001a*/ 	.short	0x0000


	//----- nvinfo : EIATTR_MAXREG_COUNT
	.align		4
        /*001c*/ 	.byte	0x03, 0x1b
        /*001e*/ 	.short	0x00ff


	//----- nvinfo : EIATTR_NUM_BARRIERS
	.align		4
        /*0020*/ 	.byte	0x02, 0x4c
        /*0022*/ 	.byte	0x01
	.zero		1


	//----- nvinfo : EIATTR_MERCURY_ISA_VERSION
	.align		4
        /*0024*/ 	.byte	0x03, 0x5f
        /*0026*/ 	.short	0x0101


	//----- nvinfo : EIATTR_COOP_GROUP_MASK_REGIDS
	.align		4
        /*0028*/ 	.byte	0x04, 0x29
        /*002a*/ 	.short	(.L_674 - .L_673)


	//   ....[0]....
.L_673:
        /*002c*/ 	.word	0xffffffff


	//   ....[1]....
        /*0030*/ 	.word	0xffffffff


	//   ....[2]....
        /*0034*/ 	.word	0xffffffff


	//   ....[3]....
        /*0038*/ 	.word	0xffffffff


	//   ....[4]....
        /*003c*/ 	.word	0xffffffff


	//   ....[5]....
        /*0040*/ 	.word	0xffffffff


	//   ....[6]....
        /*0044*/ 	.word	0xffffffff


	//   ....[7]....
        /*0048*/ 	.word	0xffffffff


	//   ....[8]....
        /*004c*/ 	.word	0xffffffff


	//   ....[9]....
        /*0050*/ 	.word	0xffffffff


	//   ....[10]....
        /*0054*/ 	.word	0xffffffff


	//   ....[11]....
        /*0058*/ 	.word	0xffffffff


	//----- nvinfo : EIATTR_COOP_GROUP_INSTR_OFFSETS
	.align		4
.L_674:
        /*005c*/ 	.byte	0x04, 0x28
        /*005e*/ 	.short	(.L_676 - .L_675)


	//   ....[0]....
.L_675:
        /*0060*/ 	.word	0x00015da0


	//   ....[1]....
        /*0064*/ 	.word	0x00015dc0


	//   ....[2]....
        /*0068*/ 	.word	0x00015e60


	//   ....[3]....
        /*006c*/ 	.word	0x00015e70


	//   ....[4]....
        /*0070*/ 	.word	0x000190f0


	//   ....[5]....
        /*0074*/ 	.word	0x00019110


	//   ....[6]....
        /*0078*/ 	.word	0x00019140


	//   ....[7]....
        /*007c*/ 	.word	0x00019150


	//   ....[8]....
        /*0080*/ 	.word	0x0001a860


	//   ....[9]....
        /*0084*/ 	.word	0x0001a8a0


	//   ....[10]....
        /*0088*/ 	.word	0x0001a900


	//   ....[11]....
        /*008c*/ 	.word	0x0001a910


	//----- nvinfo : EIATTR_EXIT_INSTR_OFFSETS
	.align		4
.L_676:
        /*0090*/ 	.byte	0x04, 0x1c
        /*0092*/ 	.short	(.L_678 - .L_677)


	//   ....[0]....
.L_677:
        /*0094*/ 	.word	0x00000390


	//   ....[1]....
        /*0098*/ 	.word	0x00000d40


	//   ....[2]....
        /*009c*/ 	.word	0x00000d70


	//   ....[3]....
        /*00a0*/ 	.word	0x0001c2a0


	//   ....[4]....
        /*00a4*/ 	.word	0x0001c3c0


	//   ....[5]....
        /*00a8*/ 	.word	0x0001c3e0


	//----- nvinfo : EIATTR_CRS_STACK_SIZE
	.align		4
.L_678:
        /*00ac*/ 	.byte	0x04, 0x1e
        /*00ae*/ 	.short	(.L_680 - .L_679)
.L_679:
        /*00b0*/ 	.word	0x00000000


	//----- nvinfo : EIATTR_CBANK_PARAM_SIZE
	.align		4
.L_680:
        /*00b4*/ 	.byte	0x03, 0x19
        /*00b6*/ 	.short	0x01d0


	//----- nvinfo : EIATTR_PARAM_CBANK
	.align		4
        /*00b8*/ 	.byte	0x04, 0x0a
        /*00ba*/ 	.short	(.L_682 - .L_681)
	.align		4
.L_681:
        /*00bc*/ 	.word	index@(.nv.constant0._ZN5flash24flash_fwd_splitkv_kernelI23Flash_fwd_kernel_traitsILi192ELi64ELi64ELi4ELb0ELb0EN7cutlass6half_tE19Flash_kernel_traitsILi192ELi64ELi64ELi4ES3_EELb0ELb0ELb0ELb0ELb0ELb0ELb0ELb1EEEvNS_16Flash_fwd_paramsE)
        /*00c0*/ 	.short	0x0210
        /*00c2*/ 	.short	0x01d0


	//----- nvinfo : EIATTR_SW_WAR
	.align		4
.L_682:
        /*00c4*/ 	.byte	0x04, 0x36
        /*00c6*/ 	.short	(.L_684 - .L_683)
.L_683:
        /*00c8*/ 	.word	0x00000008
.L_684:


//--------------------- .nv.info._ZN5flash24flash_fwd_splitkv_kernelI23Flash_fwd_kernel_traitsILi192ELi64ELi64ELi4ELb0ELb0EN7cutlass6half_tE19Flash_kernel_traitsILi192ELi64ELi64ELi4ES3_EELb0ELb0ELb0ELb0ELb0ELb1ELb0ELb1EEEvNS_16Flash_fwd_paramsE --------------------------
	.section	.nv.info._ZN5flash24flash_fwd_splitkv_kernelI23Flash_fwd_kernel_traitsILi192ELi64ELi64ELi4ELb0ELb0EN7cutlass6half_tE19Flash_kernel_traitsILi192ELi64ELi64ELi4ES3_EELb0ELb0ELb0ELb0ELb0ELb1ELb0ELb1EEEvNS_16Flash_fwd_paramsE,"",@"SHT_CUDA_INFO"
	.sectionflags	@""
	.align	4


	//----- nvinfo : EIATTR_CUDA_API_VERSION
	.align		4
        /*0000*/ 	.byte	0x04, 0x37
        /*0002*/ 	.short	(.L_686 - .L_685)
.L_685:
        /*0004*/ 	.word	0x00000082


	//----- nvinfo : EIATTR_KPARAM_INFO
	.align		4
.L_686:
        /*0008*/ 	.byte	0x04, 0x17
        /*000a*/ 	.short	(.L_688 - .L_687)
.L_687:
        /*000c*/ 	.word	0x00000000
        /*0010*/ 	.short	0x0000
        /*0012*/ 	.short	0x0000
        /*0014*/ 	.byte	0x00, 0xf0, 0x41, 0x07


	//----- nvinfo : EIATTR_SPARSE_MMA_MASK
	.align		4
.L_688:
        /*0018*/ 	.byte	0x03, 0x50
        /*001a*/ 	.short	0x0000


	//----- nvinfo : EIATTR_MAXREG_COUNT
	.align		4
        /*001c*/ 	.byte	0x03, 0x1b
        /*001e*/ 	.short	0x00ff


	//----- nvinfo : EIATTR_NUM_BARRIERS
	.align		4
        /*0020*/ 	.byte	0x02, 0x4c
        /*0022*/ 	.byte	0x01
	.zero		1


	//----- nvinfo : EIATTR_MERCURY_ISA_VERSION
	.align		4
        /*0024*/ 	.byte	0x03, 0x5f
        /*0026*/ 	.short	0x0101


	//----- nvinfo : EIATTR_COOP_GROUP_MASK_REGIDS
	.align		4
        /*0028*/ 	.byte	0x04, 0x29
        /*002a*/ 	.short	(.L_690 - .L_689)


	//   ....[0]....
.L_689:
        /*002c*/ 	.word	0xffffffff


	//   ....[1]....
        /*0030*/ 	.word	0xffffffff


	//   ....[2]....
        /*0034*/ 	.word	0xffffffff


	//   ....[3]....
        /*0038*/ 	.word	0xffffffff


	//   ....[4]....
        /*003c*/ 	.word	0xffffffff


	//   ....[5]....
        /*0040*/ 	.word	0xffffffff


	//   ....[6]....
        /*0044*/ 	.word	0xffffffff


	//   ....[7]....
        /*0048*/ 	.word	0xffffffff


	//   ....[8]....
        /*004c*/ 	.word	0xffffffff


	//   ....[9]....
        /*0050*/ 	.word	0xffffffff


	//   ....[10]....
        /*0054*/ 	.word	0xffffffff


	//   ....[11]....
        /*0058*/ 	.word	0xffffffff


	//----- nvinfo : EIATTR_COOP_GROUP_INSTR_OFFSETS
	.align		4
.L_690:
        /*005c*/ 	.byte	0x04, 0x28
        /*005e*/ 	.short	(.L_692 - .L_691)


	//   ....[0]....
.L_691:
        /*0060*/ 	.word	0x000161b0


	//   ....[1]....
        /*0064*/ 	.word	0x000161d0


	//   ....[2]....
        /*0068*/ 	.word	0x00016270


	//   ....[3]....
        /*006c*/ 	.word	0x00016280


	//   ....[4]....
        /*0070*/ 	.word	0x000198d0


	//   ....[5]....
        /*0074*/ 	.word	0x000198f0


	//   ....[6]....
        /*0078*/ 	.word	0x00019920


	//   ....[7]....
        /*007c*/ 	.word	0x00019930


	//   ....[8]....
        /*0080*/ 	.word	0x0001b060


	//   ....[9]....
        /*0084*/ 	.word	0x0001b0a0


	//   ....[10]....
        /*0088*/ 	.word	0x0001b100


	//   ....[11]....
        /*008c*/ 	.word	0x0001b110


	//----- nvinfo : EIATTR_EXIT_INSTR_OFFSETS
	.align		4
.L_692:
        /*0090*/ 	.byte	0x04, 0x1c
        /*0092*/ 	.short	(.L_694 - .L_693)


	//   ....[0]....
.L_693:
        /*0094*/ 	.word	0x00000390


	//   ....[1]....
        /*0098*/ 	.word	0x00000d40


	//   ....[2]....
        /*009c*/ 	.word	0x00000d70


	//   ....[3]....
        /*00a0*/ 	.word	0x0001caa0


	//   ....[4]....
        /*00a4*/ 	.word	0x0001cbc0


	//   ....[5]....
        /*00a8*/ 	.word	0x0001cbe0


	//----- nvinfo : EIATTR_CRS_STACK_SIZE
	.align		4
.L_694:
        /*00ac*/ 	.byte	0x04, 0x1e
        /*00ae*/ 	.short	(.L_696 - .L_695)
.L_695:
        /*00b0*/ 	.word	0x00000000


	//----- nvinfo : EIATTR_CBANK_PARAM_SIZE
	.align		4
.L_696:
        /*00b4*/ 	.byte	0x03, 0x19
        /*00b6*/ 	.short	0x01d0


	//----- nvinfo : EIATTR_PARAM_CBANK
	.align		4
        /*00b8*/ 	.byte	0x04, 0x0a
        /*00ba*/ 	.short	(.L_698 - .L_697)
	.align		4
.L_697:
        /*00bc*/ 	.word	index@(.nv.constant0._ZN5flash24flash_fwd_splitkv_kernelI23Flash_fwd_kernel_traitsILi192ELi64ELi64ELi4ELb0ELb0EN7cutlass6half_tE19Flash_kernel_traitsILi192ELi64ELi64ELi4ES3_EELb0ELb0ELb0ELb0ELb0ELb1ELb0ELb1EEEvNS_16Flash_fwd_paramsE)
        /*00c0*/ 	.short	0x0210
        /*00c2*/ 	.short	0x01d0


	//----- nvinfo : EIATTR_SW_WAR
	.align		4
.L_698:
        /*00c4*/ 	.byte	0x04, 0x36
        /*00c6*/ 	.short	(.L_700 - .L_699)
.L_699:
        /*00c8*/ 	.word	0x00000008
.L_700:


//--------------------- .nv.info._ZN5flash24flash_fwd_splitkv_kernelI23Flash_fwd_kernel_traitsILi192ELi64ELi64ELi4ELb0ELb0EN7cutlass6half_tE19Flash_kernel_traitsILi192ELi64ELi64ELi4ES3_EELb0ELb0ELb0ELb0ELb0ELb0ELb1ELb0EEEvNS_16Flash_fwd_paramsE --------------------------
	.section	.nv.info._ZN5flash24flash_fwd_splitkv_kernelI23Flash_fwd_kernel_traitsILi192ELi64ELi64ELi4ELb0ELb0EN7cutlass6half_tE19Flash_kernel_traitsILi192ELi64ELi64ELi4ES3_EELb0ELb0ELb0ELb0ELb0ELb0ELb1ELb0EEEvNS_16Flash_fwd_paramsE,"",@"SHT_CUDA_INFO"
	.sectionflags	@""
	.align	4


	//----- nvinfo : EIATTR_CUDA_API_VERSION
	.align		4
        /*0000*/ 	.byte	0x04, 0x37
        /*0002*/ 	.short	(.L_702 - .L_701)
.L_701:
        /*0004*/ 	.word	0x00000082


	//----- nvinfo : EIATTR_KPARAM_INFO
	.align		4
.L_702:
        /*0008*/ 	.byte	0x04, 0x17
        /*000a*/ 	.short	(.L_704 - .L_703)
.L_703:
        /*000c*/ 	.word	0x00000000
        /*0010*/ 	.short	0x0000
        /*0012*/ 	.short	0x0000
        /*0014*/ 	.byte	0x00, 0xf0, 0x41, 0x07


	//----- nvinfo : EIATTR_SPARSE_MMA_MASK
	.align		4
.L_704:
        /*0018*/ 	.byte	0x03, 0x50
        /*001a*/ 	.short	0x0000


	//----- nvinfo : EIATTR_MAXREG_COUNT
	.align		4
        /*001c*/ 	.byte	0x03, 0x1b
        /*001e*/ 	.short	0x00ff


	//----- nvinfo : EIATTR_NUM_BARRIERS
	.align		4
        /*0020*/ 	.byte	0x02, 0x4c
        /*0022*/ 	.byte	0x01
	.zero		1


	//----- nvinfo : EIATTR_MERCURY_ISA_VERSION
	.align		4
        /*0024*/ 	.byte	0x03, 0x5f
        /*0026*/ 	.short	0x0101


	//----- nvinfo : EIATTR_COOP_GROUP_MASK_REGIDS
	.align		4
        /*0028*/ 	.byte	0x04, 0x29
        /*002a*/ 	.short	(.L_706 - .L_705)


	//   ....[0]....
.L_705:
        /*002c*/ 	.word	0xffffffff


	//   ....[1]....
        /*0030*/ 	.word	0xffffffff


	//   ....[2]....
        /*0034*/ 	.word	0xffffffff


	//   ....[3]....
        /*0038*/ 	.word	0xffffffff


	//   ....[4]....
        /*003c*/ 	.word	0xffffffff


	//   ....[5]....
        /*0040*/ 	.word	0xffffffff


	//   ....[6]....
        /*0044*/ 	.word	0xffffffff


	//   ....[7]....
        /*0048*/ 	.word	0xffffffff


	//   ....[8]....
        /*004c*/ 	.word	0xffffffff


	//   ....[9]....
        /*0050*/ 	.word	0xffffffff


	//   ....[10]....
        /*0054*/ 	.word	0xffffffff


	//   ....[11]....
        /*0058*/ 	.word	0xffffffff


	//----- nvinfo : EIATTR_COOP_GROUP_INSTR_OFFSETS
	.align		4
.L_706:
        /*005c*/ 	.byte	0x04, 0x28
        /*005e*/ 	.short	(.L_708 - .L_707)


	//   ....[0]....
.L_707:
        /*0060*/ 	.word	0x00005cf0


	//   ....[1]....
        /*0064*/ 	.word	0x00005d10


	//   ....[2]....
        /*0068*/ 	.word	0x00005db0


	//   ....[3]....
        /*006c*/ 	.word	0x00005dc0


	//   ....[4]....
        /*0070*/ 	.word	0x00008ef0


	//   ....[5]....
        /*0074*/ 	.word	0x00008f10


	//   ....[6]....
        /*0078*/ 	.word	0x00008f40


	//   ....[7]....
        /*007c*/ 	.word	0x00008f50


	//   ....[8]....
        /*0080*/ 	.word	0x0000a660


	//   ....[9]....
        /*0084*/ 	.word	0x0000a6a0


	//   ....[10]....
        /*0088*/ 	.word	0x0000a750


	//   ....[11]....
        /*008c*/ 	.word	0x0000a760


	//----- nvinfo : EIATTR_EXIT_INSTR_OFFSETS
	.align		4
.L_708:
        /*0090*/ 	.byte	0x04, 0x1c
        /*0092*/ 	.short	(.L_710 - .L_709)


	//   ....[0]....
.L_709:
        /*0094*/ 	.word	0x00000450


	//   ....[1]....
        /*0098*/ 	.word	0x00001060


	//   ....[2]....
        /*009c*/ 	.word	0x00001090


	//   ....[3]....
        /*00a0*/ 	.word	0x0000bea0


	//   ....[4]....
        /*00a4*/ 	.word	0x0000bf20


	//   ....[5]....
        /*00a8*/ 	.word	0x0000bf40


	//----- nvinfo : EIATTR_CRS_STACK_SIZE
	.align		4
.L_710:
        /*00ac*/ 	.byte	0x04, 0x1e
        /*00ae*/ 	.short	(.L_712 - .L_711)
.L_711:
        /*00b0*/ 	.word	0x00000000


	//----- nvinfo : EIATTR_CBANK_PARAM_SIZE
	.align		4
.L_712:
        /*00b4*/ 	.byte	0x03, 0x19
        /*00b6*/ 	.short	0x01d0


	//----- nvinfo : EIATTR_PARAM_CBANK
	.align		4
        /*00b8*/ 	.byte	0x04, 0x0a
        /*00ba*/ 	.short	(.L_714 - .L_713)
	.align		4
.L_713:
        /*00bc*/ 	.word	index@(.nv.constant0._ZN5flash24flash_fwd_splitkv_kernelI23Flash_fwd_kernel_traitsILi192ELi64ELi64ELi4ELb0ELb0EN7cutlass6half_tE19Flash_kernel_traitsILi192ELi64ELi64ELi4ES3_EELb0ELb0ELb0ELb0ELb0ELb0ELb1ELb0EEEvNS_16Flash_fwd_paramsE)
        /*00c0*/ 	.short	0x0210
        /*00c2*/ 	.short	0x01d0


	//----- nvinfo : EIATTR_SW_WAR
	.align		4
.L_714:
        /*00c4*/ 	.byte	0x04, 0x36
        /*00c6*/ 	.short	(.L_716 - .L_715)
.L_715:
        /*00c8*/ 	.word	0x00000008
.L_716:


//--------------------- .nv.info._ZN5flash24flash_fwd_splitkv_kernelI23Flash_fwd_kernel_traitsILi192ELi64ELi64ELi4ELb0ELb0EN7cutlass6half_tE19Flash_kernel_traitsILi192ELi64ELi64ELi4ES3_EELb0ELb0ELb0ELb0ELb0ELb1ELb1ELb0EEEvNS_16Flash_fwd_paramsE --------------------------
	.section	.nv.info._ZN5flash24flash_fwd_splitkv_kernelI23Flash_fwd_kernel_traitsILi192ELi64ELi64ELi4ELb0ELb0EN7cutlass6half_tE19Flash_kernel_traitsILi192ELi64ELi64ELi4ES3_EELb0ELb0ELb0ELb0ELb0ELb1ELb1ELb0EEEvNS_16Flash_fwd_paramsE,"",@"SHT_CUDA_INFO"
	.sectionflags	@""
	.align	4


	//----- nvinfo : EIATTR_CUDA_API_VERSION
	.align		4
        /*0000*/ 	.byte	0x04, 0x37
        /*0002*/ 	.short	(.L_718 - .L_717)
.L_717:
        /*0004*/ 	.word	0x00000082


	//----- nvinfo : EIATTR_KPARAM_INFO
	.align		4
.L_718:
        /*0008*/ 	.byte	0x04, 0x17
        /*000a*/ 	.short	(.L_720 - .L_719)
.L_719:
        /*000c*/ 	.word	0x00000000
        /*0010*/ 	.short	0x0000
        /*0012*/ 	.short	0x0000
        /*0014*/ 	.byte	0x00, 0xf0, 0x41, 0x07


	//----- nvinfo : EIATTR_SPARSE_MMA_MASK
	.align		4
.L_720:
        /*0018*/ 	.byte	0x03, 0x50
        /*001a*/ 	.short	0x0000


	//----- nvinfo : EIATTR_MAXREG_COUNT
	.align		4
        /*001c*/ 	.byte	0x03, 0x1b
        /*001e*/ 	.short	0x00ff


	//----- nvinfo : EIATTR_NUM_BARRIERS
	.align		4
        /*0020*/ 	.byte	0x02, 0x4c
        /*0022*/ 	.byte	0x01
	.zero		1


	//----- nvinfo : EIATTR_MERCURY_ISA_VERSION
	.align		4
        /*0024*/ 	.byte	0x03, 0x5f
        /*0026*/ 	.short	0x0101


	//----- nvinfo : EIATTR_COOP_GROUP_MASK_REGIDS
	.align		4
        /*0028*/ 	.byte	0x04, 0x29
        /*002a*/ 	.short	(.L_722 - .L_721)


	//   ....[0]....
.L_721:
        /*002c*/ 	.word	0xffffffff


	//   ....[1]....
        /*0030*/ 	.word	0xffffffff


	//   ....[2]....
        /*0034*/ 	.word	0xffffffff


	//   ....[3]....
        /*0038*/ 	.word	0xffffffff


	//   ....[4]....
        /*003c*/ 	.word	0xffffffff


	//   ....[5]....
        /*0040*/ 	.word	0xffffffff


	//   ....[6]....
        /*0044*/ 	.word	0xffffffff


	//   ....[7]....
        /*0048*/ 	.word	0xffffffff


	//   ....[8]....
        /*004c*/ 	.word	0xffffffff


	//   ....[9]....
        /*0050*/ 	.word	0xffffffff


	//   ....[10]....
        /*0054*/ 	.word	0xffffffff


	//   ....[11]....
        /*0058*/ 	.word	0xffffffff


	//----- nvinfo : EIATTR_COOP_GROUP_INSTR_OFFSETS
	.align		4
.L_722:
        /*005c*/ 	.byte	0x04, 0x28
        /*005e*/ 	.short	(.L_724 - .L_723)


	//   ....[0]....
.L_723:
        /*0060*/ 	.word	0x00006100


	//   ....[1]....
        /*0064*/ 	.word	0x00006120


	//   ....[2]....
        /*0068*/ 	.word	0x000061c0


	//   ....[3]....
        /*006c*/ 	.word	0x000061d0


	//   ....[4]....
        /*0070*/ 	.word	0x00009720


	//   ....[5]....
        /*0074*/ 	.word	0x00009730


	//   ....[6]....
        /*0078*/ 	.word	0x00009770


	//   ....[7]....
        /*007c*/ 	.word	0x00009780


	//   ....[8]....
        /*0080*/ 	.word	0x0000ae60


	//   ....[9]....
        /*0084*/ 	.word	0x0000aea0


	//   ....[10]....
        /*0088*/ 	.word	0x0000af50


	//   ....[11]....
        /*008c*/ 	.word	0x0000af60


	//----- nvinfo : EIATTR_EXIT_INSTR_OFFSETS
	.align		4
.L_724:
        /*0090*/ 	.byte	0x04, 0x1c
        /*0092*/ 	.short	(.L_726 - .L_725)


	//   ....[0]....
.L_725:
        /*0094*/ 	.word	0x00000450


	//   ....[1]....
        /*0098*/ 	.word	0x00001060


	//   ....[2]....
        /*009c*/ 	.word	0x00001090


	//   ....[3]....
        /*00a0*/ 	.word	0x0000c6a0


	//   ....[4]....
        /*00a4*/ 	.word	0x0000c720


	//   ....[5]....
        /*00a8*/ 	.word	0x0000c740


	//----- nvinfo : EIATTR_CRS_STACK_SIZE
	.align		4
.L_726:
        /*00ac*/ 	.byte	0x04, 0x1e
        /*00ae*/ 	.short	(.L_728 - .L_727)
.L_727:
        /*00b0*/ 	.word	0x00000000


	//----- nvinfo : EIATTR_CBANK_PARAM_SIZE
	.align		4
.L_728:
        /*00b4*/ 	.byte	0x03, 0x19
        /*00b6*/ 	.short	0x01d0


	//----- nvinfo : EIATTR_PARAM_CBANK
	.align		4
        /*00b8*/ 	.byte	0x04, 0x0a
        /*00ba*/ 	.short	(.L_730 - .L_729)
	.align		4
.L_729:
        /*00bc*/ 	.word	index@(.nv.constant0._ZN5flash24flash_fwd_splitkv_kernelI23Flash_fwd_kernel_traitsILi192ELi64ELi64ELi4ELb0ELb0EN7cutlass6half_tE19Flash_kernel_traitsILi192ELi64ELi64ELi4ES3_EELb0ELb0ELb0ELb0ELb0ELb1ELb1ELb0EEEvNS_16Flash_fwd_paramsE)
        /*00c0*/ 	.short	0x0210
        /*00c2*/ 	.short	0x01d0


	//----- nvinfo : EIATTR_SW_WAR
	.align		4
.L_730:
        /*00c4*/ 	.byte	0x04, 0x36
        /*00c6*/ 	.short	(.L_732 - .L_731)
.L_731:
        /*00c8*/ 	.word	0x00000008
.L_732:


//--------------------- .nv.info._ZN5flash24flash_fwd_splitkv_kernelI23Flash_fwd_kernel_traitsILi192ELi64ELi64ELi4ELb0ELb0EN7cutlass6half_tE19Flash_kernel_traitsILi192ELi64ELi64ELi4ES3_EELb0ELb0ELb0ELb0ELb0ELb0ELb1ELb1EEEvNS_16Flash_fwd_paramsE --------------------------
	.section	.nv.info._ZN5flash24flash_fwd_splitkv_kernelI23Flash_fwd_kernel_traitsILi192ELi64ELi64ELi4ELb0ELb0EN7cutlass6half_tE19Flash_kernel_traitsILi192ELi64ELi64ELi4ES3_EELb0ELb0ELb0ELb0ELb0ELb0ELb1ELb1EEEvNS_16Flash_fwd_paramsE,"",@"SHT_CUDA_INFO"
	.sectionflags	@""
	.align	4


	//----- nvinfo : EIATTR_CUDA_API_VERSION
	.align		4
        /*0000*/ 	.byte	0x04, 0x37
        /*0002*/ 	.short	(.L_734 - .L_733)
.L_733:
        /*0004*/ 	.word	0x00000082


	//----- nvinfo : EIATTR_KPARAM_INFO
	.align		4
.L_734:
        /*0008*/ 	.byte	0x04, 0x17
        /*000a*/ 	.short	(.L_736 - .L_735)
.L_735:
        /*000c*/ 	.word	0x00000000
        /*0010*/ 	.short	0x0000
        /*0012*/ 	.short	0x0000
        /*0014*/ 	.byte	0x00, 0xf0, 0x41, 0x07


	//----- nvinfo : EIATTR_SPARSE_MMA_MASK
	.align		4
.L_736:
        /*0018*/ 	.byte	0x03, 0x50
        /*001a*/ 	.short	0x0000


	//----- nvinfo : EIATTR_MAXREG_COUNT
	.align		4
        /*001c*/ 	.byte	0x03, 0x1b
        /*001e*/ 	.short	0x00ff


	//----- nvinfo : EIATTR_NUM_BARRIERS
	.align		4
        /*0020*/ 	.byte	0x02, 0x4c
        /*0022*/ 	.byte	0x01
	.zero		1


	//----- nvinfo : EIATTR_MERCURY_ISA_VERSION
	.align		4
        /*0024*/ 	.byte	0x03, 0x5f
        /*0026*/ 	.short	0x0101


	//----- nvinfo : EIATTR_COOP_GROUP_MASK_REGIDS
	.align		4
        /*0028*/ 	.byte	0x04, 0x29
        /*002a*/ 	.short	(.L_738 - .L_737)


	//   ....[0]....
.L_737:
        /*002c*/ 	.word	0xffffffff


	//   ....[1]....
        /*0030*/ 	.word	0xffffffff


	//   ....[2]....
        /*0034*/ 	.word	0xffffffff


	//   ....[3]....
        /*0038*/ 	.word	0xffffffff


	//   ....[4]....
        /*003c*/ 	.word	0xffffffff


	//   ....[5]....
        /*0040*/ 	.word	0xffffffff


	//   ....[6]....
        /*0044*/ 	.word	0xffffffff


	//   ....[7]....
        /*0048*/ 	.word	0xffffffff


	//   ....[8]....
        /*004c*/ 	.word	0xffffffff


	//   ....[9]....
        /*0050*/ 	.word	0xffffffff


	//   ....[10]....
        /*0054*/ 	.word	0xffffffff


	//   ....[11]....
        /*0058*/ 	.word	0xffffffff


	//----- nvinfo : EIATTR_COOP_GROUP_INSTR_OFFSETS
	.align		4
.L_738:
        /*005c*/ 	.byte	0x04, 0x28
        /*005e*/ 	.short	(.L_740 - .L_739)


	//   ....[0]....
.L_739:
        /*0060*/ 	.word	0x000160a0


	//   ....[1]....
        /*0064*/ 	.word	0x000160e0


	//   ....[2]....
        /*0068*/ 	.word	0x00016140


	//   ....[3]....
        /*006c*/ 	.word	0x00016170


	//   ....[4]....
        /*0070*/ 	.word	0x00019330


	//   ....[5]....
        /*0074*/ 	.word	0x00019350


	//   ....[6]....
        /*0078*/ 	.word	0x00019380


	//   ....[7]....
        /*007c*/ 	.word	0x00019390


	//   ....[8]....
        /*0080*/ 	.word	0x0001aaa0


	//   ....[9]....
        /*0084*/ 	.word	0x0001aae0


	//   ....[10]....
        /*0088*/ 	.word	0x0001aba0


	//   ....[11]....
        /*008c*/ 	.word	0x0001abb0


	//----- nvinfo : EIATTR_EXIT_INSTR_OFFSETS
	.align		4
.L_740:
        /*0090*/ 	.byte	0x04, 0x1c
        /*0092*/ 	.short	(.L_742 - .L_741)


	//   ....[0]....
.L_741:
        /*0094*/ 	.word	0x00000450


	//   ....[1]....
        /*0098*/ 	.word	0x00001070


	//   ....[2]....
        /*009c*/ 	.word	0x000010a0


	//   ....[3]....
        /*00a0*/ 	.word	0x0001c310


	//   ....[4]....
        /*00a4*/ 	.word	0x0001c390


	//   ....[5]....
        /*00a8*/ 	.word	0x0001c3b0


	//----- nvinfo : EIATTR_CRS_STACK_SIZE
	.align		4
.L_742:
        /*00ac*/ 	.byte	0x04, 0x1e
        /*00ae*/ 	.short	(.L_744 - .L_743)
.L_743:
        /*00b0*/ 	.word	0x00000000


	//----- nvinfo : EIATTR_CBANK_PARAM_SIZE
	.align		4
.L_744:
        /*00b4*/ 	.byte	0x03, 0x19
        /*00b6*/ 	.short	0x01d0


	//----- nvinfo : EIATTR_PARAM_CBANK
	.align		4
        /*00b8*/ 	.byte	0x04, 0x0a
        /*00ba*/ 	.short	(.L_746 - .L_745)
	.align		4
.L_745:
        /*00bc*/ 	.word	index@(.nv.constant0._ZN5flash24flash_fwd_splitkv_kernelI23Flash_fwd_kernel_traitsILi192ELi64ELi64ELi4ELb0ELb0EN7cutlass6half_tE19Flash_kernel_traitsILi192ELi64ELi64ELi4ES3_EELb0ELb0ELb0ELb0ELb0ELb0ELb1ELb1EEEvNS_16Flash_fwd_paramsE)
        /*00c0*/ 	.short	0x0210
        /*00c2*/ 	.short	0x01d0


	//----- nvinfo : EIATTR_SW_WAR
	.align		4
.L_746:
        /*00c4*/ 	.byte	0x04, 0x36
        /*00c6*/ 	.short	(.L_748 - .L_747)
.L_747:
        /*00c8*/ 	.word	0x00000008
.L_748:


//--------------------- .nv.info._ZN5flash24flash_fwd_splitkv_kernelI23Flash_fwd_kernel_traitsILi192ELi64ELi64ELi4ELb0ELb0EN7cutlass6half_tE19Flash_kernel_traitsILi192ELi64ELi64ELi4ES3_EELb0ELb0ELb0ELb0ELb0ELb1ELb1ELb1EEEvNS_16Flash_fwd_paramsE --------------------------
	.section	.nv.info._ZN5flash24flash_fwd_splitkv_kernelI23Flash_fwd_kernel_traitsILi192ELi64ELi64ELi4ELb0ELb0EN7cutlass6half_tE19Flash_kernel_traitsILi192ELi64ELi64ELi4ES3_EELb0ELb0ELb0ELb0ELb0ELb1ELb1ELb1EEEvNS_16Flash_fwd_paramsE,"",@"SHT_CUDA_INFO"
	.sectionflags	@""
	.align	4


	//----- nvinfo : EIATTR_CUDA_API_VERSION
	.align		4
        /*0000*/ 	.byte	0x04, 0x37
        /*0002*/ 	.short	(.L_750 - .L_749)
.L_749:
        /*0004*/ 	.word	0x00000082


	//----- nvinfo : EIATTR_KPARAM_INFO
	.align		4
.L_750:
        /*0008*/ 	.byte	0x04, 0x17
        /*000a*/ 	.short	(.L_752 - .L_751)
.L_751:
        /*000c*/ 	.word	0x00000000
        /*0010*/ 	.short	0x0000
        /*0012*/ 	.short	0x0000
        /*0014*/ 	.byte	0x00, 0xf0, 0x41, 0x07


	//----- nvinfo : EIATTR_SPARSE_MMA_MASK
	.align		4
.L_752:
        /*0018*/ 	.byte	0x03, 0x50
        /*001a*/ 	.short	0x0000


	//----- nvinfo : EIATTR_MAXREG_COUNT
	.align		4
        /*001c*/ 	.byte	0x03, 0x1b
        /*001e*/ 	.short	0x00ff


	//----- nvinfo : EIATTR_NUM_BARRIERS
	.align		4
        /*0020*/ 	.byte	0x02, 0x4c
        /*0022*/ 	.byte	0x01
	.zero		1


	//----- nvinfo : EIATTR_MERCURY_ISA_VERSION
	.align		4
        /*0024*/ 	.byte	0x03, 0x5f
        /*0026*/ 	.short	0x0101


	//----- nvinfo : EIATTR_COOP_GROUP_MASK_REGIDS
	.align		4
        /*0028*/ 	.byte	0x04, 0x29
        /*002a*/ 	.short	(.L_754 - .L_753)


	//   ....[0]....
.L_753:
        /*002c*/ 	.word	0xffffffff


	//   ....[1]....
        /*0030*/ 	.word	0xffffffff


	//   ....[2]....
        /*0034*/ 	.word	0xffffffff


	//   ....[3]....
        /*0038*/ 	.word	0xffffffff


	//   ....[4]....
        /*003c*/ 	.word	0xffffffff


	//   ....[5]....
        /*0040*/ 	.word	0xffffffff


	//   ....[6]....
        /*0044*/ 	.word	0xffffffff


	//   ....[7]....
        /*0048*/ 	.word	0xffffffff


	//   ....[8]....
        /*004c*/ 	.word	0xffffffff


	//   ....[9]....
        /*0050*/ 	.word	0xffffffff


	//   ....[10]....
        /*0054*/ 	.word	0xffffffff


	//   ....[11]....
        /*0058*/ 	.word	0xffffffff


	//----- nvinfo : EIATTR_COOP_GROUP_INSTR_OFFSETS
	.align		4
.L_754:
        /*005c*/ 	.byte	0x04, 0x28
        /*005e*/ 	.short	(.L_756 - .L_755)


	//   ....[0]....
.L_755:
        /*0060*/ 	.word	0x000164b0


	//   ....[1]....
        /*0064*/ 	.word	0x000164f0


	//   ....[2]....
        /*0068*/ 	.word	0x00016550


	//   ....[3]....
        /*006c*/ 	.word	0x00016580


	//   ....[4]....
        /*0070*/ 	.word	0x00019b00


	//   ....[5]....
        /*0074*/ 	.word	0x00019b20


	//   ....[6]....
        /*0078*/ 	.word	0x00019b50


	//   ....[7]....
        /*007c*/ 	.word	0x00019b60


	//   ....[8]....
        /*0080*/ 	.word	0x0001b290


	//   ....[9]....
        /*0084*/ 	.word	0x0001b2d0


	//   ....[10]....
        /*0088*/ 	.word	0x0001b390


	//   ....[11]....
        /*008c*/ 	.word	0x0001b3a0


	//----- nvinfo : EIATTR_EXIT_INSTR_OFFSETS
	.align		4
.L_756:
        /*0090*/ 	.byte	0x04, 0x1c
        /*0092*/ 	.short	(.L_758 - .L_757)


	//   ....[0]....
.L_757:
        /*0094*/ 	.word	0x00000450


	//   ....[1]....
        /*0098*/ 	.word	0x00001070


	//   ....[2]....
        /*009c*/ 	.word	0x000010a0


	//   ....[3]....
        /*00a0*/ 	.word	0x0001cb00


	//   ....[4]....
        /*00a4*/ 	.word	0x0001cb80


	//   ....[5]....
        /*00a8*/ 	.word	0x0001cba0


	//----- nvinfo : EIATTR_CRS_STACK_SIZE
	.align		4
.L_758:
        /*00ac*/ 	.byte	0x04, 0x1e
        /*00ae*/ 	.short	(.L_760 - .L_759)
.L_759:
        /*00b0*/ 	.word	0x00000000


	//----- nvinfo : EIATTR_CBANK_PARAM_SIZE
	.align		4
.L_760:
        /*00b4*/ 	.byte	0x03, 0x19
        /*00b6*/ 	.short	0x01d0


	//----- nvinfo : EIATTR_PARAM_CBANK
	.align		4
        /*00b8*/ 	.byte	0x04, 0x0a
        /*00ba*/ 	.short	(.L_762 - .L_761)
	.align		4
.L_761:
        /*00bc*/ 	.word	index@(.nv.constant0._ZN5flash24flash_fwd_splitkv_kernelI23Flash_fwd_kernel_traitsILi192ELi64ELi64ELi4ELb0ELb0EN7cutlass6half_tE19Flash_kernel_traitsILi192ELi64ELi64ELi4ES3_EELb0ELb0ELb0ELb0ELb0ELb1ELb1ELb1EEEvNS_16Flash_fwd_paramsE)
        /*00c0*/ 	.short	0x0210
        /*00c2*/ 	.short	0x01d0


	//----- nvinfo : EIATTR_SW_WAR
	.align		4
.L_762:
        /*00c4*/ 	.byte	0x04, 0x36
        /*00c6*/ 	.short	(.L_764 - .L_763)
.L_763:
        /*00c8*/ 	.word	0x00000008
.L_764:


//--------------------- .nv.info._ZN5flash24flash_fwd_splitkv_kernelI23Flash_fwd_kernel_traitsILi192ELi64ELi64ELi4ELb0ELb0EN7cutlass6half_tE19Flash_kernel_traitsILi192ELi64ELi64ELi4ES3_EELb0ELb1ELb0ELb0ELb0ELb0ELb0ELb0EEEvNS_16Flash_fwd_paramsE --------------------------
	.section	.nv.info._ZN5flash24flash_fwd_splitkv_kernelI23Flash_fwd_kernel_traitsILi192ELi64ELi64ELi4ELb0ELb0EN7cutlass6half_tE19Flash_kernel_traitsILi192ELi64ELi64ELi4ES3_EELb0ELb1ELb0ELb0ELb0ELb0ELb0ELb0EEEvNS_16Flash_fwd_paramsE,"",@"SHT_CUDA_INFO"
	.sectionflags	@""
	.align	4


	//----- nvinfo : EIATTR_CUDA_API_VERSION
	.align		4
        /*0000*/ 	.byte	0x04, 0x37
        /*0002*/ 	.short	(.L_766 - .L_765)
.L_765:
        /*0004*/ 	.word	0x00000082


	//----- nvinfo : EIATTR_KPARAM_INFO
	.align		4
.L_766:
        /*0008*/ 	.byte	0x04, 0x17
        /*000a*/ 	.short	(.L_768 - .L_767)
.L_767:
        /*000c*/ 	.word	0x00000000
        /*0010*/ 	.short	0x0000
        /*0012*/ 	.short	0x0000
        /*0014*/ 	.byte	0x00, 0xf0, 0x41, 0x07


	//----- nvinfo : EIATTR_SPARSE_MMA_MASK
	.align		4
.L_768:
        /*0018*/ 	.byte	0x03, 0x50
        /*001a*/ 	.short	0x0000


	//----- nvinfo : EIATTR_MAXREG_COUNT
	.align		4
        /*001c*/ 	.byte	0x03, 0x1b
        /*001e*/ 	.short	0x00ff


	//----- nvinfo : EIATTR_NUM_BARRIERS
	.align		4
        /*0020*/ 	.byte	0x02, 0x4c
        /*0022*/ 	.byte	0x01
	.zero		1


	//----- nvinfo : EIATTR_MERCURY_ISA_VERSION
	.align		4
        /*0024*/ 	.byte	0x03, 0x5f
        /*0026*/ 	.short	0x0101


	//----- nvinfo : EIATTR_COOP_GROUP_MASK_REGIDS
	.align		4
        /*0028*/ 	.byte	0x04, 0x29
        /*002a*/ 	.short	(.L_770 - .L_769)


	//   ....[0]....
.L_769:
        /*002c*/ 	.word	0xffffffff


	//   ....[1]....
        /*0030*/ 	.word	0xffffffff


	//   ....[2]....
        /*0034*/ 	.word	0xffffffff


	//   ....[3]....
        /*0038*/ 	.word	0xffffffff


	//   ....[4]....
        /*003c*/ 	.word	0xffffffff


	//   ....[5]....
        /*0040*/ 	.word	0xffffffff


	//   ....[6]....
        /*0044*/ 	.word	0xffffffff


	//   ....[7]....
        /*0048*/ 	.word	0xffffffff


	//   ....[8]....
        /*004c*/ 	.word	0xffffffff


	//   ....[9]....
        /*0050*/ 	.word	0xffffffff


	//   ....[10]....
        /*0054*/ 	.word	0xffffffff


	//   ....[11]....
        /*0058*/ 	.word	0xffffffff


	//   ....[12]....
        /*005c*/ 	.word	0xffffffff


	//   ....[13]....
        /*0060*/ 	.word	0xffffffff


	//   ....[14]....
        /*0064*/ 	.word	0xffffffff


	//   ....[15]....
        /*0068*/ 	.word	0xffffffff


	//----- nvinfo : EIATTR_COOP_GROUP_INSTR_OFFSETS
	.align		4
.L_770:
        /*006c*/ 	.byte	0x04, 0x28
        /*006e*/ 	.short	(.L_772 - .L_771)


	//   ....[0]....
.L_771:
        /*0070*/ 	.word	0x00006360


	//   ....[1]....
        /*0074*/ 	.word	0x00006440


	//   ....[2]....
        /*0078*/ 	.word	0x00006450


	//   ....[3]....
        /*007c*/ 	.word	0x00006490


	//   ....[4]....
        /*0080*/ 	.word	0x0000a090


	//   ....[5]....
        /*0084*/ 	.word	0x0000a0a0


	//   ....[6]....
        /*0088*/ 	.word	0x0000a0d0


	//   ....[7]....
        /*008c*/ 	.word	0x0000a0e0


	//   ....[8]....
        /*0090*/ 	.word	0x0000e1b0


	//   ....[9]....
        /*0094*/ 	.word	0x0000e210


	//   ....[10]....
        /*0098*/ 	.word	0x0000e230


	//   ....[11]....
        /*009c*/ 	.word	0x0000e250


	//   ....[12]....
        /*00a0*/ 	.word	0x0000f990


	//   ....[13]....
        /*00a4*/ 	.word	0x0000f9d0


	//   ....[14]....
        /*00a8*/ 	.word	0x0000fa50


	//   ....[15]....
        /*00ac*/ 	.word	0x0000fa70


	//----- nvinfo : EIATTR_EXIT_INSTR_OFFSETS
	.align		4
.L_772:
        /*00b0*/ 	.byte	0x04, 0x1c
        /*00b2*/ 	.short	(.L_774 - .L_773)


	//   ....[0]....
.L_773:
        /*00b4*/ 	.word	0x000004a0


	//   ....[1]....
        /*00b8*/ 	.word	0x00000fd0


	//   ....[2]....
        /*00bc*/ 	.word	0x00001000


	//   ....[3]....
        /*00c0*/ 	.word	0x000113a0


	//   ....[4]....
        /*00c4*/ 	.word	0x000114c0


	//   ....[5]....
        /*00c8*/ 	.word	0x000114e0


	//----- nvinfo : EIATTR_CRS_STACK_SIZE
	.align		4
.L_774:
        /*00cc*/ 	.byte	0x04, 0x1e
        /*00ce*/ 	.short	(.L_776 - .L_775)
.L_775:
        /*00d0*/ 	.word	0x00000000


	//----- nvinfo : EIATTR_CBANK_PARAM_SIZE
	.align		4
.L_776:
        /*00d4*/ 	.byte	0x03, 0x19
        /*00d6*/ 	.short	0x01d0


	//----- nvinfo : EIATTR_PARAM_CBANK
	.align		4
        /*00d8*/ 	.byte	0x04, 0x0a
        /*00da*/ 	.short	(.L_778 - .L_777)
	.align		4
.L_777:
        /*00dc*/ 	.word	index@(.nv.constant0._ZN5flash24flash_fwd_splitkv_kernelI23Flash_fwd_kernel_traitsILi192ELi64ELi64ELi4ELb0ELb0EN7cutlass6half_tE19Flash_kernel_traitsILi192ELi64ELi64ELi4ES3_EELb0ELb1ELb0ELb0ELb0ELb0ELb0ELb0EEEvNS_16Flash_fwd_paramsE)
        /*00e0*/ 	.short	0x0210
        /*00e2*/ 	.short	0x01d0


	//----- nvinfo : EIATTR_SW_WAR
	.align		4
.L_778:
        /*00e4*/ 	.byte	0x04, 0x36
        /*00e6*/ 	.short	(.L_780 - .L_779)
.L_779:
        /*00e8*/ 	.word	0x00000008
.L_780:


//--------------------- .nv.info._ZN5flash24flash_fwd_splitkv_kernelI23Flash_fwd_kernel_traitsILi192ELi64ELi64ELi4ELb0ELb0EN7cutlass6half_tE19Flash_kernel_traitsILi192ELi64ELi64ELi4ES3_EELb0ELb1ELb0ELb0ELb0ELb1ELb0ELb0EEEvNS_16Flash_fwd_paramsE --------------------------
	.section	.nv.info._ZN5flash24flash_fwd_splitkv_kernelI23Flash_fwd_kernel_traitsILi192ELi64ELi64ELi4ELb0ELb0EN7cutlass6half_tE19Flash_kernel_traitsILi192ELi64ELi64ELi4ES3_EELb0ELb1ELb0ELb0ELb0ELb1ELb0ELb0EEEvNS_16Flash_fwd_paramsE,"",@"SHT_CUDA_INFO"
	.sectionflags	@""
	.align	4


	//----- nvinfo : EIATTR_CUDA_API_VERSION
	.align		4
        /*0000*/ 	.byte	0x04, 0x37
        /*0002*/ 	.short	(.L_782 - .L_781)
.L_781:
        /*0004*/ 	.word	0x00000082


	//----- nvinfo : EIATTR_KPARAM_INFO
	.align		4
.L_782:
        /*0008*/ 	.byte	0x04, 0x17
        /*000a*/ 	.short	(.L_784 - .L_783)
.L_783:
        /*000c*/ 	.word	0x00000000
        /*0010*/ 	.short	0x0000
        /*0012*/ 	.short	0x0000
        /*0014*/ 	.byte	0x00, 0xf0, 0x41, 0x07


	//----- nvinfo : EIATTR_SPARSE_MMA_MASK
	.align		4
.L_784:
        /*0018*/ 	.byte	0x03, 0x50
        /*001a*/ 	.short	0x0000


	//----- nvinfo : EIATTR_MAXREG_COUNT
	.align		4
        /*001c*/ 	.byte	0x03, 0x1b
        /*001e*/ 	.short	0x00ff


	//----- nvinfo : EIATTR_NUM_BARRIERS
	.align		4
        /*0020*/ 	.byte	0x02, 0x4c
        /*0022*/ 	.byte	0x01
	.zero		1


	//----- nvinfo : EIATTR_MERCURY_ISA_VERSION
	.align		4
        /*0024*/ 	.byte	0x03, 0x5f
        /*0026*/ 	.short	0x0101


	//----- nvinfo : EIATTR_COOP_GROUP_MASK_REGIDS
	.align		4
        /*0028*/ 	.byte	0x04, 0x29
        /*002a*/ 	.short	(.L_786 - .L_785)


	//   ....[0]....
.L_785:
        /*002c*/ 	.word	0xffffffff


	//   ....[1]....
        /*0030*/ 	.word	0xffffffff


	//   ....[2]....
        /*0034*/ 	.word	0xffffffff


	//   ....[3]....
        /*0038*/ 	.word	0xffffffff


	//   ....[4]....
        /*003c*/ 	.word	0xffffffff


	//   ....[5]....
        /*0040*/ 	.word	0xffffffff


	//   ....[6]....
        /*0044*/ 	.word	0xffffffff


	//   ....[7]....
        /*0048*/ 	.word	0xffffffff


	//   ....[8]....
        /*004c*/ 	.word	0xffffffff


	//   ....[9]....
        /*0050*/ 	.word	0xffffffff


	//   ....[10]....
        /*0054*/ 	.word	0xffffffff


	//   ....[11]....
        /*0058*/ 	.word	0xffffffff


	//   ....[12]....
        /*005c*/ 	.word	0xffffffff


	//   ....[13]....
        /*0060*/ 	.word	0xffffffff


	//   ....[14]....
        /*0064*/ 	.word	0xffffffff


	//   ....[15]....
        /*0068*/ 	.word	0xffffffff


	//----- nvinfo : EIATTR_COOP_GROUP_INSTR_OFFSETS
	.align		4
.L_786:
        /*006c*/ 	.byte	0x04, 0x28
        /*006e*/ 	.short	(.L_788 - .L_787)


	//   ....[0]....
.L_787:
        /*0070*/ 	.word	0x00006790


	//   ....[1]....
        /*0074*/ 	.word	0x00006860


	//   ....[2]....
        /*0078*/ 	.word	0x00006870


	//   ....[3]....
        /*007c*/ 	.word	0x000068b0


	//   ....[4]....
        /*0080*/ 	.word	0x0000a880


	//   ....[5]....
        /*0084*/ 	.word	0x0000a890


	//   ....[6]....
        /*0088*/ 	.word	0x0000a8c0


	//   ....[7]....
        /*008c*/ 	.word	0x0000a8d0


	//   ....[8]....
        /*0090*/ 	.word	0x0000edb0


	//   ....[9]....
        /*0094*/ 	.word	0x0000edd0


	//   ....[10]....
        /*0098*/ 	.word	0x0000ee00


	//   ....[11]....
        /*009c*/ 	.word	0x0000ee10


	//   ....[12]....
        /*00a0*/ 	.word	0x00010560


	//   ....[13]....
        /*00a4*/ 	.word	0x000105a0


	//   ....[14]....
        /*00a8*/ 	.word	0x00010620


	//   ....[15]....
        /*00ac*/ 	.word	0x00010640


	//----- nvinfo : EIATTR_EXIT_INSTR_OFFSETS
	.align		4
.L_788:
        /*00b0*/ 	.byte	0x04, 0x1c
        /*00b2*/ 	.short	(.L_790 - .L_789)


	//   ....[0]....
.L_789:
        /*00b4*/ 	.word	0x000004a0


	//   ....[1]....
        /*00b8*/ 	.word	0x00000fd0


	//   ....[2]....
        /*00bc*/ 	.word	0x00001000


	//   ....[3]....
        /*00c0*/ 	.word	0x00011f70


	//   ....[4]....
        /*00c4*/ 	.word	0x00012090


	//   ....[5]....
        /*00c8*/ 	.word	0x000120b0


	//----- nvinfo : EIATTR_CRS_STACK_SIZE
	.align		4
.L_790:
        /*00cc*/ 	.byte	0x04, 0x1e
        /*00ce*/ 	.short	(.L_792 - .L_791)
.L_791:
        /*00d0*/ 	.word	0x00000000


	//----- nvinfo : EIATTR_CBANK_PARAM_SIZE
	.align		4
.L_792:
        /*00d4*/ 	.byte	0x03, 0x19
        /*00d6*/ 	.short	0x01d0


	//----- nvinfo : EIATTR_PARAM_CBANK
	.align		4
        /*00d8*/ 	.byte	0x04, 0x0a
        /*00da*/ 	.short	(.L_794 - .L_793)
	.align		4
.L_793:
        /*00dc*/ 	.word	index@(.nv.constant0._ZN5flash24flash_fwd_splitkv_kernelI23Flash_fwd_kernel_traitsILi192ELi64ELi64ELi4ELb0ELb0EN7cutlass6half_tE19Flash_kernel_traitsILi192ELi64ELi64ELi4ES3_EELb0ELb1ELb0ELb0ELb0ELb1ELb0ELb0EEEvNS_16Flash_fwd_paramsE)
        /*00e0*/ 	.short	0x0210
        /*00e2*/ 	.short	0x01d0


	//----- nvinfo : EIATTR_SW_WAR
	.align		4
.L_794:
        /*00e4*/ 	.byte	0x04, 0x36
        /*00e6*/ 	.short	(.L_796 - .L_795)
.L_795:
        /*00e8*/ 	.word	0x00000008
.L_796:


//--------------------- .nv.info._ZN5flash24flash_fwd_splitkv_kernelI23Flash_fwd_kernel_traitsILi192ELi64ELi64ELi4ELb0ELb0EN7cutlass6half_tE19Flash_kernel_traitsILi192ELi64ELi64ELi4ES3_EELb0ELb1ELb0ELb0ELb0ELb0ELb0ELb1EEEvNS_16Flash_fwd_paramsE --------------------------
	.section	.nv.info._ZN5flash24flash_fwd_splitkv_kernelI23Flash_fwd_kernel_traitsILi192ELi64ELi64ELi4ELb0ELb0EN7cutlass6half_tE19Flash_kernel_traitsILi192ELi64ELi64ELi4ES3_EELb0ELb1ELb0ELb0ELb0ELb0ELb0ELb1EEEvNS_16Flash_fwd_paramsE,"",@"SHT_CUDA_INFO"
	.sectionflags	@""
	.align	4


	//----- nvinfo : EIATTR_CUDA_API_VERSION
	.align		4
        /*0000*/ 	.byte	0x04, 0x37
        /*0002*/ 	.short	(.L_798 - .L_797)
.L_797:
        /*0004*/ 	.word	0x00000082


	//----- nvinfo : EIATTR_KPARAM_INFO
	.align		4
.L_798:
        /*0008*/ 	.byte	0x04, 0x17
        /*000a*/ 	.short	(.L_800 - .L_799)
.L_799:
        /*000c*/ 	.word	0x00000000
        /*0010*/ 	.short	0x0000
        /*0012*/ 	.short	0x0000
        /*0014*/ 	.byte	0x00, 0xf0, 0x41, 0x07


	//----- nvinfo : EIATTR_SPARSE_MMA_MASK
	.align		4
.L_800:
        /*0018*/ 	.byte	0x03, 0x50
        /*001a*/ 	.short	0x0000


	//----- nvinfo : EIATTR_MAXREG_COUNT
	.align		4
        /*001c*/ 	.byte	0x03, 0x1b
        /*001e*/ 	.short	0x00ff


	//----- nvinfo : EIATTR_NUM_BARRIERS
	.align		4
        /*0020*/ 	.byte	0x02, 0x4c
        /*0022*/ 	.byte	0x01
	.zero		1


	//----- nvinfo : EIATTR_MERCURY_ISA_VERSION
	.align		4
        /*0024*/ 	.byte	0x03, 0x5f
        /*0026*/ 	.short	0x0101


	//----- nvinfo : EIATTR_COOP_GROUP_MASK_REGIDS
	.align		4
        /*0028*/ 	.byte	0x04, 0x29
        /*002a*/ 	.short	(.L_802 - .L_801)


	//   ....[0]....
.L_801:
        /*002c*/ 	.word	0xffffffff


	//   ....[1]....
        /*0030*/ 	.word	0xffffffff


	//   ....[2]....
        /*0034*/ 	.word	0xffffffff


	//   ....[3]....
        /*0038*/ 	.word	0xffffffff


	//   ....[4]....
        /*003c*/ 	.word	0xffffffff


	//   ....[5]....
        /*0040*/ 	.word	0xffffffff


	//   ....[6]....
        /*0044*/ 	.word	0xffffffff


	//   ....[7]....
        /*0048*/ 	.word	0xffffffff


	//   ....[8]....
        /*004c*/ 	.word	0xffffffff


	//   ....[9]....
        /*0050*/ 	.word	0xffffffff


	//   ....[10]....
        /*0054*/ 	.word	0xffffffff


	//   ....[11]....
        /*0058*/ 	.word	0xffffffff


	//   ....[12]....
        /*005c*/ 	.word	0xffffffff


	//   ....[13]....
        /*0060*/ 	.word	0xffffffff


	//   ....[14]....
        /*0064*/ 	.word	0xffffffff


	//   ....[15]....
        /*0068*/ 	.word	0xffffffff


	//----- nvinfo : EIATTR_COOP_GROUP_INSTR_OFFSETS
	.align		4
.L_802:
        /*006c*/ 	.byte	0x04, 0x28
        /*006e*/ 	.short	(.L_804 - .L_803)


	//   ....[0]....
.L_803:
        /*0070*/ 	.word	0x00016590


	//   ....[1]....
        /*0074*/ 	.word	0x00016660


	//   ....[2]....
        /*0078*/ 	.word	0x00016670


	//   ....[3]....
        /*007c*/ 	.word	0x000166a0


	//   ....[4]....
        /*0080*/ 	.word	0x0001a000


	//   ....[5]....
        /*0084*/ 	.word	0x0001a010


	//   ....[6]....
        /*0088*/ 	.word	0x0001a040


	//   ....[7]....
        /*008c*/ 	.word	0x0001a050


	//   ....[8]....
        /*0090*/ 	.word	0x0001e020


	//   ....[9]....
        /*0094*/ 	.word	0x0001e040


	//   ....[10]....
        /*0098*/ 	.word	0x0001e070


	//   ....[11]....
        /*009c*/ 	.word	0x0001e080


	//   ....[12]....
        /*00a0*/ 	.word	0x0001f7c0


	//   ....[13]....
        /*00a4*/ 	.word	0x0001f800


	//   ....[14]....
        /*00a8*/ 	.word	0x0001f860


	//   ....[15]....
        /*00ac*/ 	.word	0x0001f870


	//----- nvinfo : EIATTR_EXIT_INSTR_OFFSETS
	.align		4
.L_804:
        /*00b0*/ 	.byte	0x04, 0x1c
        /*00b2*/ 	.short	(.L_806 - .L_805)


	//   ....[0]....
.L_805:
        /*00b4*/ 	.word	0x00000330


	//   ....[1]....
        /*00b8*/ 	.word	0x00000e00


	//   ....[2]....
        /*00bc*/ 	.word	0x00000e30


	//   ....[3]....
        /*00c0*/ 	.word	0x00021230


	//   ....[4]....
        /*00c4*/ 	.word	0x00021350


	//   ....[5]....
        /*00c8*/ 	.word	0x00021370


	//----- nvinfo : EIATTR_CRS_STACK_SIZE
	.align		4
.L_806:
        /*00cc*/ 	.byte	0x04, 0x1e
        /*00ce*/ 	.short	(.L_808 - .L_807)
.L_807:
        /*00d0*/ 	.word	0x00000000


	//----- nvinfo : EIATTR_CBANK_PARAM_SIZE
	.align		4
.L_808:
        /*00d4*/ 	.byte	0x03, 0x19
        /*00d6*/ 	.short	0x01d0


	//----- nvinfo : EIATTR_PARAM_CBANK
	.align		4
        /*00d8*/ 	.byte	0x04, 0x0a
        /*00da*/ 	.short	(.L_810 - .L_809)
	.align		4
.L_809:
        /*00dc*/ 	.word	index@(.nv.constant0._ZN5flash24flash_fwd_splitkv_kernelI23Flash_fwd_kernel_traitsILi192ELi64ELi64ELi4ELb0ELb0EN7cutlass6half_tE19Flash_kernel_traitsILi192ELi64ELi64ELi4ES3_EELb0ELb1ELb0ELb0ELb0ELb0ELb0ELb1EEEvNS_16Flash_fwd_paramsE)
        /*00e0*/ 	.short	0x0210
        /*00e2*/ 	.short	0x01d0


	//----- nvinfo : EIATTR_SW_WAR
	.align		4
.L_810:
        /*00e4*/ 	.byte	0x04, 0x36
        /*00e6*/ 	.short	(.L_812 - .L_811)
.L_811:
        /*00e8*/ 	.word	0x00000008
.L_812:


//--------------------- .nv.info._ZN5flash24flash_fwd_splitkv_kernelI23Flash_fwd_kernel_traitsILi192ELi64ELi64ELi4ELb0ELb0EN7cutlass6half_tE19Flash_kernel_traitsILi192ELi64ELi64ELi4ES3_EELb0ELb1ELb0ELb0ELb0ELb1ELb0ELb1EEEvNS_16Flash_fwd_paramsE --------------------------
	.section	.nv.info._ZN5flash24flash_fwd_splitkv_kernelI23Flash_fwd_kernel_traitsILi192ELi64ELi64ELi4ELb0ELb0EN7cutlass6half_tE19Flash_kernel_traitsILi192ELi64ELi64ELi4ES3_EELb0ELb1ELb0ELb0ELb0ELb1ELb0ELb1EEEvNS_16Flash_fwd_paramsE,"",@"SHT_CUDA_INFO"
	.sectionflags	@""
	.align	4


	//----- nvinfo : EIATTR_CUDA_API_VERSION
	.align		4
        /*0000*/ 	.byte	0x04, 0x37
        /*0002*/ 	.short	(.L_814 - .L_813)
.L_813:
        /*0004*/ 	.word	0x00000082


	//----- nvinfo : EIATTR_KPARAM_INFO
	.align		4
.L_814:
        /*0008*/ 	.byte	0x04, 0x17
        /*000a*/ 	.short	(.L_816 - .L_815)
.L_815:
        /*000c*/ 	.word	0x00000000
        /*0010*/ 	.short	0x0000
        /*0012*/ 	.short	0x0000
        /*0014*/ 	.byte	0x00, 0xf0, 0x41, 0x07


	//----- nvinfo : EIATTR_SPARSE_MMA_MASK
	.align		4
.L_816:
        /*0018*/ 	.byte	0x03, 0x50
        /*001a*/ 	.short	0x0000


	//----- nvinfo : EIATTR_MAXREG_COUNT
	.align		4
        /*001c*/ 	.byte	0x03, 0x1b
        /*001e*/ 	.short	0x00ff


	//----- nvinfo : EIATTR_NUM_BARRIERS
	.align		4
        /*0020*/ 	.byte	0x02, 0x4c
        /*0022*/ 	.byte	0x01
	.zero		1


	//----- nvinfo : EIATTR_MERCURY_ISA_VERSION
	.align		4
        /*0024*/ 	.byte	0x03, 0x5f
        /*0026*/ 	.short	0x0101


	//----- nvinfo : EIATTR_COOP_GROUP_MASK_REGIDS
	.align		4
        /*0028*/ 	.byte	0x04, 0x29
        /*002a*/ 	.short	(.L_818 - .L_817)


	//   ....[0]....
.L_817:
        /*002c*/ 	.word	0xffffffff


	//   ....[1]....
        /*0030*/ 	.word	0xffffffff


	//   ....[2]....
        /*0034*/ 	.word	0xffffffff


	//   ....[3]....
        /*0038*/ 	.word	0xffffffff


	//   ....[4]....
        /*003c*/ 	.word	0xffffffff


	//   ....[5]....
        /*0040*/ 	.word	0xffffffff


	//   ....[6]....
        /*0044*/ 	.word	0xffffffff


	//   ....[7]....
        /*0048*/ 	.word	0xffffffff


	//   ....[8]....
        /*004c*/ 	.word	0xffffffff


	//   ....[9]....
        /*0050*/ 	.word	0xffffffff


	//   ....[10]....
        /*0054*/ 	.word	0xffffffff


	//   ....[11]....
        /*0058*/ 	.word	0xffffffff


	//   ....[12]....
        /*005c*/ 	.word	0xffffffff


	//   ....[13]....
        /*0060*/ 	.word	0xffffffff


	//   ....[14]....
        /*0064*/ 	.word	0xffffffff


	//   ....[15]....
        /*0068*/ 	.word	0xffffffff


	//----- nvinfo : EIATTR_COOP_GROUP_INSTR_OFFSETS
	.align		4
.L_818:
        /*006c*/ 	.byte	0x04, 0x28
        /*006e*/ 	.short	(.L_820 - .L_819)


	//   ....[0]....
.L_819:
        /*0070*/ 	.word	0x00016970


	//   ....[1]....
        /*0074*/ 	.word	0x00016a40


	//   ....[2]....
        /*0078*/ 	.word	0x00016a50


	//   ....[3]....
        /*007c*/ 	.word	0x00016a80


	//   ....[4]....
        /*0080*/ 	.word	0x0001a820


	//   ....[5]....
        /*0084*/ 	.word	0x0001a830


	//   ....[6]....
        /*0088*/ 	.word	0x0001a860


	//   ....[7]....
        /*008c*/ 	.word	0x0001a870


	//   ....[8]....
        /*0090*/ 	.word	0x0001ec30


	//   ....[9]....
        /*0094*/ 	.word	0x0001ec40


	//   ....[10]....
        /*0098*/ 	.word	0x0001ec70


	//   ....[11]....
        /*009c*/ 	.word	0x0001ec80


	//   ....[12]....
        /*00a0*/ 	.word	0x000203d0


	//   ....[13]....
        /*00a4*/ 	.word	0x00020410


	//   ....[14]....
        /*00a8*/ 	.word	0x00020470


	//   ....[15]....
        /*00ac*/ 	.word	0x00020480


	//----- nvinfo : EIATTR_EXIT_INSTR_OFFSETS
	.align		4
.L_820:
        /*00b0*/ 	.byte	0x04, 0x1c
        /*00b2*/ 	.short	(.L_822 - .L_821)


	//   ....[0]....
.L_821:
        /*00b4*/ 	.word	0x00000330


	//   ....[1]....
        /*00b8*/ 	.word	0x00000e00


	//   ....[2]....
        /*00bc*/ 	.word	0x00000e30


	//   ....[3]....
        /*00c0*/ 	.word	0x00021e40


	//   ....[4]....
        /*00c4*/ 	.word	0x00021f60


	//   ....[5]....
        /*00c8*/ 	.word	0x00021f80


	//----- nvinfo : EIATTR_CRS_STACK_SIZE
	.align		4
.L_822:
        /*00cc*/ 	.byte	0x04, 0x1e
        /*00ce*/ 	.short	(.L_824 - .L_823)
.L_823:
        /*00d0*/ 	.word	0x00000000


	//----- nvinfo : EIATTR_CBANK_PARAM_SIZE
	.align		4
.L_824:
        /*00d4*/ 	.byte	0x03, 0x19
        /*00d6*/ 	.short	0x01d0


	//----- nvinfo : EIATTR_PARAM_CBANK
	.align		4
        /*00d8*/ 	.byte	0x04, 0x0a
        /*00da*/ 	.short	(.L_826 - .L_825)
	.align		4
.L_825:
        /*00dc*/ 	.word	index@(.nv.constant0._ZN5flash24flash_fwd_splitkv_kernelI23Flash_fwd_kernel_traitsILi192ELi64ELi64ELi4ELb0ELb0EN7cutlass6half_tE19Flash_kernel_traitsILi192ELi64ELi64ELi4ES3_EELb0ELb1ELb0ELb0ELb0ELb1ELb0ELb1EEEvNS_16Flash_fwd_paramsE)
        /*00e0*/ 	.short	0x0210
        /*00e2*/ 	.short	0x01d0


	//----- nvinfo : EIATTR_SW_WAR
	.align		4
.L_826:
        /*00e4*/ 	.byte	0x04, 0x36
        /*00e6*/ 	.short	(.L_828 - .L_827)
.L_827:
        /*00e8*/ 	.word	0x00000008
.L_828:


//--------------------- .nv.info._ZN5flash24flash_fwd_splitkv_kernelI23Flash_fwd_kernel_traitsILi192ELi64ELi64ELi4ELb0ELb0EN7cutlass6half_tE19Flash_kernel_traitsILi192ELi64ELi64ELi4ES3_EELb0ELb1ELb0ELb0ELb0ELb0ELb1ELb0EEEvNS_16Flash_fwd_paramsE --------------------------
	.section	.nv.info._ZN5flash24flash_fwd_splitkv_kernelI23Flash_fwd_kernel_traitsILi192ELi64ELi64ELi4ELb0ELb0EN7cutlass6half_tE19Flash_kernel_traitsILi192ELi64ELi64ELi4ES3_EELb0ELb1ELb0ELb0ELb0ELb0ELb1ELb0EEEvNS_16Flash_fwd_paramsE,"",@"SHT_CUDA_INFO"
	.sectionflags	@""
	.align	4


	//----- nvinfo : EIATTR_CUDA_API_VERSION
	.align		4
        /*0000*/ 	.byte	0x04, 0x37
        /*0002*/ 	.short	(.L_830 - .L_829)
.L_829:
        /*0004*/ 	.word	0x00000082


	//----- nvinfo : EIATTR_KPARAM_INFO
	.align		4
.L_830:
        /*0008*/ 	.byte	0x04, 0x17
        /*000a*/ 	.short	(.L_832 - .L_831)
.L_831:
        /*000c*/ 	.word	0x00000000
        /*0010*/ 	.short	0x0000
        /*0012*/ 	.short	0x0000
        /*0014*/ 	.byte	0x00, 0xf0, 0x41, 0x07


	//----- nvinfo : EIATTR_SPARSE_MMA_MASK
	.align		4
.L_832:
        /*0018*/ 	.byte	0x03, 0x50
        /*001a*/ 	.short	0x0000


	//----- nvinfo : EIATTR_MAXREG_COUNT
	.align		4
        /*001c*/ 	.byte	0x03, 0x1b
        /*001e*/ 	.short	0x00ff


	//----- nvinfo : EIATTR_NUM_BARRIERS
	.align		4
        /*0020*/ 	.byte	0x02, 0x4c
        /*0022*/ 	.byte	0x01
	.zero		1


	//----- nvinfo : EIATTR_MERCURY_ISA_VERSION
	.align		4
        /*0024*/ 	.byte	0x03, 0x5f
        /*0026*/ 	.short	0x0101


	//----- nvinfo : EIATTR_COOP_GROUP_MASK_REGIDS
	.align		4
        /*0028*/ 	.byte	0x04, 0x29
        /*002a*/ 	.short	(.L_834 - .L_833)


	//   ....[0]....
.L_833:
        /*002c*/ 	.word	0xffffffff


	//   ....[1]....
        /*0030*/ 	.word	0xffffffff


	//   ....[2]....
        /*0034*/ 	.word	0xffffffff


	//   ....[3]....
        /*0038*/ 	.word	0xffffffff


	//   ....[4]....
        /*003c*/ 	.word	0xffffffff


	//   ....[5]....
        /*0040*/ 	.word	0xffffffff


	//   ....[6]....
        /*0044*/ 	.word	0xffffffff


	//   ....[7]....
        /*0048*/ 	.word	0xffffffff


	//   ....[8]....
        /*004c*/ 	.word	0xffffffff


	//   ....[9]....
        /*0050*/ 	.word	0xffffffff


	//   ....[10]....
        /*0054*/ 	.word	0xffffffff


	//   ....[11]....
        /*0058*/ 	.word	0xffffffff


	//   ....[12]....
        /*005c*/ 	.word	0xffffffff


	//   ....[13]....
        /*0060*/ 	.word	0xffffffff


	//   ....[14]....
        /*0064*/ 	.word	0xffffffff


	//   ....[15]....
        /*0068*/ 	.word	0xffffffff


	//----- nvinfo : EIATTR_COOP_GROUP_INSTR_OFFSETS
	.align		4
.L_834:
        /*006c*/ 	.byte	0x04, 0x28
        /*006e*/ 	.short	(.L_836 - .L_835)


	//   ....[0]....
.L_835:
        /*0070*/ 	.word	0x00006680


	//   ....[1]....
        /*0074*/ 	.word	0x00006760


	//   ....[2]....
        /*0078*/ 	.word	0x00006770


	//   ....[3]....
        /*007c*/ 	.word	0x000067b0


	//   ....[4]....
        /*0080*/ 	.word	0x0000a3d0


	//   ....[5]....
        /*0084*/ 	.word	0x0000a3e0


	//   ....[6]....
        /*0088*/ 	.word	0x0000a410


	//   ....[7]....
        /*008c*/ 	.word	0x0000a420


	//   ....[8]....
        /*0090*/ 	.word	0x0000e530


	//   ....[9]....
        /*0094*/ 	.word	0x0000e550


	//   ....[10]....
        /*0098*/ 	.word	0x0000e580


	//   ....[11]....
        /*009c*/ 	.word	0x0000e590


	//   ....[12]....
        /*00a0*/ 	.word	0x0000fcd0


	//   ....[13]....
        /*00a4*/ 	.word	0x0000fd10


	//   ....[14]....
        /*00a8*/ 	.word	0x0000fda0


	//   ....[15]....
        /*00ac*/ 	.word	0x0000fdb0


	//----- nvinfo : EIATTR_EXIT_INSTR_OFFSETS
	.align		4
.L_836:
        /*00b0*/ 	.byte	0x04, 0x1c
        /*00b2*/ 	.short	(.L_838 - .L_837)


	//   ....[0]....
.L_837:
        /*00b4*/ 	.word	0x00000590


	//   ....[1]....
        /*00b8*/ 	.word	0x000012d0


	//   ....[2]....
        /*00bc*/ 	.word	0x00001300


	//   ....[3]....
        /*00c0*/ 	.word	0x00011540


	//   ....[4]....
        /*00c4*/ 	.word	0x000115c0


	//   ....[5]....
        /*00c8*/ 	.word	0x000115e0


	//----- nvinfo : EIATTR_CRS_STACK_SIZE
	.align		4
.L_838:
        /*00cc*/ 	.byte	0x04, 0x1e
        /*00ce*/ 	.short	(.L_840 - .L_839)
.L_839:
        /*00d0*/ 	.word	0x00000000


	//----- nvinfo : EIATTR_CBANK_PARAM_SIZE
	.align		4
.L_840:
        /*00d4*/ 	.byte	0x03, 0x19
        /*00d6*/ 	.short	0x01d0


	//----- nvinfo : EIATTR_PARAM_CBANK
	.align		4
        /*00d8*/ 	.byte	0x04, 0x0a
        /*00da*/ 	.short	(.L_842 - .L_841)
	.align		4
.L_841:
        /*00dc*/ 	.word	index@(.nv.constant0._ZN5flash24flash_fwd_splitkv_kernelI23Flash_fwd_kernel_traitsILi192ELi64ELi64ELi4ELb0ELb0EN7cutlass6half_tE19Flash_kernel_traitsILi192ELi64ELi64ELi4ES3_EELb0ELb1ELb0ELb0ELb0ELb0ELb1ELb0EEEvNS_16Flash_fwd_paramsE)
        /*00e0*/ 	.short	0x0210
        /*00e2*/ 	.short	0x01d0


	//----- nvinfo : EIATTR_SW_WAR
	.align		4
.L_842:
        /*00e4*/ 	.byte	0x04, 0x36
        /*00e6*/ 	.short	(.L_844 - .L_843)
.L_843:
        /*00e8*/ 	.word	0x00000008
.L_844:


//--------------------- .nv.info._ZN5flash24flash_fwd_splitkv_kernelI23Flash_fwd_kernel_traitsILi192ELi64ELi64ELi4ELb0ELb0EN7cutlass6half_tE19Flash_kernel_traitsILi192ELi64ELi64ELi4ES3_EELb0ELb1ELb0ELb0ELb0ELb1ELb1ELb0EEEvNS_16Flash_fwd_paramsE --------------------------
	.section	.nv.info._ZN5flash24flash_fwd_splitkv_kernelI23Flash_fwd_kernel_traitsILi192ELi64ELi64ELi4ELb0ELb0EN7cutlass6half_tE19Flash_kernel_traitsILi192ELi64ELi64ELi4ES3_EELb0ELb1ELb0ELb0ELb0ELb1ELb1ELb0EEEvNS_16Flash_fwd_paramsE,"",@"SHT_CUDA_INFO"
	.sectionflags	@""
	.align	4


	//----- nvinfo : EIATTR_CUDA_API_VERSION
	.align		4
        /*0000*/ 	.byte	0x04, 0x37
        /*0002*/ 	.short	(.L_846 - .L_845)
.L_845:
        /*0004*/ 	.word	0x00000082


	//----- nvinfo : EIATTR_KPARAM_INFO
	.align		4
.L_846:
        /*0008*/ 	.byte	0x04, 0x17
        /*000a*/ 	.short	(.L_848 - .L_847)
.L_847:
        /*000c*/ 	.word	0x00000000
        /*0010*/ 	.short	0x0000
        /*0012*/ 	.short	0x0000
        /*0014*/ 	.byte	0x00, 0xf0, 0x41, 0x07


	//----- nvinfo : EIATTR_SPARSE_MMA_MASK
	.align		4
.L_848:
        /*0018*/ 	.byte	0x03, 0x50
        /*001a*/ 	.short	0x0000


	//----- nvinfo : EIATTR_MAXREG_COUNT
	.align		4
        /*001c*/ 	.byte	0x03, 0x1b
        /*001e*/ 	.short	0x00ff


	//----- nvinfo : EIATTR_NUM_BARRIERS
	.align		4
        /*0020*/ 	.byte	0x02, 0x4c
        /*0022*/ 	.byte	0x01
	.zero		1


	//----- nvinfo : EIATTR_MERCURY_ISA_VERSION
	.align		4
        /*0024*/ 	.byte	0x03, 0x5f
        /*0026*/ 	.short	0x0101


	//----- nvinfo : EIATTR_COOP_GROUP_MASK_REGIDS
	.align		4
        /*0028*/ 	.byte	0x04, 0x29
        /*002a*/ 	.short	(.L_850 - .L_849)


	//   ....[0]....
.L_849:
        /*002c*/ 	.word	0xffffffff


	//   ....[1]....
        /*0030*/ 	.word	0xffffffff


	//   ....[2]....
        /*0034*/ 	.word	0xffffffff


	//   ....[3]....
        /*0038*/ 	.word	0xffffffff


	//   ....[4]....
        /*003c*/ 	.word	0xffffffff


	//   ....[5]....
        /*0040*/ 	.word	0xffffffff


	//   ....[6]....
        /*0044*/ 	.word	0xffffffff


	//   ....[7]....
        /*0048*/ 	.word	0xffffffff


	//   ....[8]....
        /*004c*/ 	.word	0xffffffff


	//   ....[9]....
        /*0050*/ 	.word	0xffffffff


	//   ....[10]....
        /*0054*/ 	.word	0xffffffff


	//   ....[11]....
        /*0058*/ 	.word	0xffffffff


	//   ....[12]....
        /*005c*/ 	.word	0xffffffff


	//   ....[13]....
        /*0060*/ 	.word	0xffffffff


	//   ....[14]....
        /*0064*/ 	.word	0xffffffff


	//   ....[15]....
        /*0068*/ 	.word	0xffffffff


	//----- nvinfo : EIATTR_COOP_GROUP_INSTR_OFFSETS
	.align		4
.L_850:
        /*006c*/ 	.byte	0x04, 0x28
        /*006e*/ 	.short	(.L_852 - .L_851)


	//   ....[0]....
.L_851:
        /*0070*/ 	.word	0x00006ab0


	//   ....[1]....
        /*0074*/ 	.word	0x00006b80


	//   ....[2]....
        /*0078*/ 	.word	0x00006b90


	//   ....[3]....
        /*007c*/ 	.word	0x00006bd0


	//   ....[4]....
        /*0080*/ 	.word	0x0000abb0


	//   ....[5]....
        /*0084*/ 	.word	0x0000abc0


	//   ....[6]....
        /*0088*/ 	.word	0x0000abf0


	//   ....[7]....
        /*008c*/ 	.word	0x0000ac00


	//   ....[8]....
        /*0090*/ 	.word	0x0000f0f0


	//   ....[9]....
        /*0094*/ 	.word	0x0000f110


	//   ....[10]....
        /*0098*/ 	.word	0x0000f140


	//   ....[11]....
        /*009c*/ 	.word	0x0000f150


	//   ....[12]....
        /*00a0*/ 	.word	0x00010890


	//   ....[13]....
        /*00a4*/ 	.word	0x000108d0


	//   ....[14]....
        /*00a8*/ 	.word	0x00010960


	//   ....[15]....
        /*00ac*/ 	.word	0x00010970


	//----- nvinfo : EIATTR_EXIT_INSTR_OFFSETS
	.align		4
.L_852:
        /*00b0*/ 	.byte	0x04, 0x1c
        /*00b2*/ 	.short	(.L_854 - .L_853)


	//   ....[0]....
.L_853:
        /*00b4*/ 	.word	0x00000590


	//   ....[1]....
        /*00b8*/ 	.word	0x000012d0


	//   ....[2]....
        /*00bc*/ 	.word	0x00001300


	//   ....[3]....
        /*00c0*/ 	.word	0x00012100


	//   ....[4]....
        /*00c4*/ 	.word	0x00012180


	//   ....[5]....
        /*00c8*/ 	.word	0x000121a0


	//----- nvinfo : EIATTR_CRS_STACK_SIZE
	.align		4
.L_854:
        /*00cc*/ 	.byte	0x04, 0x1e
        /*00ce*/ 	.short	(.L_856 - .L_855)
.L_855:
        /*00d0*/ 	.word	0x00000000


	//----- nvinfo : EIATTR_CBANK_PARAM_SIZE
	.align		4
.L_856:
        /*00d4*/ 	.byte	0x03, 0x19
        /*00d6*/ 	.short	0x01d0


	//----- nvinfo : EIATTR_PARAM_CBANK
	.align		4
        /*00d8*/ 	.byte	0x04, 0x0a
        /*00da*/ 	.short	(.L_858 - .L_857)
	.align		4
.L_857:
        /*00dc*/ 	.word	index@(.nv.constant0._ZN5flash24flash_fwd_splitkv_kernelI23Flash_fwd_kernel_traitsILi192ELi64ELi64ELi4ELb0ELb0EN7cutlass6half_tE19Flash_kernel_traitsILi192ELi64ELi64ELi4ES3_EELb0ELb1ELb0ELb0ELb0ELb1ELb1ELb0EEEvNS_16Flash_fwd_paramsE)
        /*00e0*/ 	.short	0x0210
        /*00e2*/ 	.short	0x01d0


	//----- nvinfo : EIATTR_SW_WAR
	.align		4
.L_858:
        /*00e4*/ 	.byte	0x04, 0x36
        /*00e6*/ 	.short	(.L_860 - .L_859)
.L_859:
        /*00e8*/ 	.word	0x00000008
.L_860:


//--------------------- .nv.info._ZN5flash24flash_fwd_splitkv_kernelI23Flash_fwd_kernel_traitsILi192ELi64ELi64ELi4ELb0ELb0EN7cutlass6half_tE19Flash_kernel_traitsILi192ELi64ELi64ELi4ES3_EELb0ELb1ELb0ELb0ELb0ELb0ELb1ELb1EEEvNS_16Flash_fwd_paramsE --------------------------
	.section	.nv.info._ZN5flash24flash_fwd_splitkv_kernelI23Flash_fwd_kernel_traitsILi192ELi64ELi64ELi4ELb0ELb0EN7cutlass6half_tE19Flash_kernel_traitsILi192ELi64ELi64ELi4ES3_EELb0ELb1ELb0ELb0ELb0ELb0ELb1ELb1EEEvNS_16Flash_fwd_paramsE,"",@"SHT_CUDA_INFO"
	.sectionflags	@""
	.align	4


	//----- nvinfo : EIATTR_CUDA_API_VERSION
	.align		4
        /*0000*/ 	.byte	0x04, 0x37
        /*0002*/ 	.short	(.L_862 - .L_861)
.L_861:
        /*0004*/ 	.word	0x00000082


	//----- nvinfo : EIATTR_KPARAM_INFO
	.align		4
.L_862:
        /*0008*/ 	.byte	0x04, 0x17
        /*000a*/ 	.short	(.L_864 - .L_863)
.L_863:
        /*000c*/ 	.word	0x00000000
        /*0010*/ 	.short	0x0000
        /*0012*/ 	.short	0x0000
        /*0014*/ 	.byte	0x00, 0xf0, 0x41, 0x07


	//----- nvinfo : EIATTR_SPARSE_MMA_MASK
	.align		4
.L_864:
        /*0018*/ 	.byte	0x03, 0x50
        /*001a*/ 	.short	0x0000


	//----- nvinfo : EIATTR_MAXREG_COUNT
	.align		4
        /*001c*/ 	.byte	0x03, 0x1b
        /*001e*/ 	.short	0x00ff


	//----- nvinfo : EIATTR_NUM_BARRIERS
	.align		4
        /*0020*/ 	.byte	0x02, 0x4c
        /*0022*/ 	.byte	0x01
	.zero		1


	//----- nvinfo : EIATTR_MERCURY_ISA_VERSION
	.align		4
        /*0024*/ 	.byte	0x03, 0x5f
        /*0026*/ 	.short	0x0101


	//----- nvinfo : EIATTR_COOP_GROUP_MASK_REGIDS
	.align		4
        /*0028*/ 	.byte	0x04, 0x29
        /*002a*/ 	.short	(.L_866 - .L_865)


	//   ....[0]....
.L_865:
        /*002c*/ 	.word	0xffffffff


	//   ....[1]....
        /*0030*/ 	.word	0xffffffff


	//   ....[2]....
        /*0034*/ 	.word	0xffffffff


	//   ....[3]....
        /*0038*/ 	.word	0xffffffff


	//   ....[4]....
        /*003c*/ 	.word	0xffffffff


	//   ....[5]....
        /*0040*/ 	.word	0xffffffff


	//   ....[6]....
        /*0044*/ 	.word	0xffffffff


	//   ....[7]....
        /*0048*/ 	.word	0xffffffff


	//   ....[8]....
        /*004c*/ 	.word	0xffffffff


	//   ....[9]....
        /*0050*/ 	.word	0xffffffff


	//   ....[10]....
        /*0054*/ 	.word	0xffffffff


	//   ....[11]....
        /*0058*/ 	.word	0xffffffff


	//   ....[12]....
        /*005c*/ 	.word	0xffffffff


	//   ....[13]....
        /*0060*/ 	.word	0xffffffff


	//   ....[14]....
        /*0064*/ 	.word	0xffffffff


	//   ....[15]....
        /*0068*/ 	.word	0xffffffff


	//----- nvinfo : EIATTR_COOP_GROUP_INSTR_OFFSETS
	.align		4
.L_866:
        /*006c*/ 	.byte	0x04, 0x28
        /*006e*/ 	.short	(.L_868 - .L_867)


	//   ....[0]....
.L_867:
        /*0070*/ 	.word	0x000169a0


	//   ....[1]....
        /*0074*/ 	.word	0x00016a60


	//   ....[2]....
        /*0078*/ 	.word	0x00016a70


	//   ....[3]....
        /*007c*/ 	.word	0x00016aa0


	//   ....[4]....
        /*0080*/ 	.word	0x0001a380


	//   ....[5]....
        /*0084*/ 	.word	0x0001a390


	//   ....[6]....
        /*0088*/ 	.word	0x0001a3c0


	//   ....[7]....
        /*008c*/ 	.word	0x0001a3d0


	//   ....[8]....
        /*0090*/ 	.word	0x0001e3a0


	//   ....[9]....
        /*0094*/ 	.word	0x0001e3c0


	//   ....[10]....
        /*0098*/ 	.word	0x0001e3f0


	//   ....[11]....
        /*009c*/ 	.word	0x0001e400


	//   ....[12]....
        /*00a0*/ 	.word	0x0001fb40


	//   ....[13]....
        /*00a4*/ 	.word	0x0001fb80


	//   ....[14]....
        /*00a8*/ 	.word	0x0001fc30


	//   ....[15]....
        /*00ac*/ 	.word	0x0001fc40


	//----- nvinfo : EIATTR_EXIT_INSTR_OFFSETS
	.align		4
.L_868:
        /*00b0*/ 	.byte	0x04, 0x1c
        /*00b2*/ 	.short	(.L_870 - .L_869)


	//   ....[0]....
.L_869:
        /*00b4*/ 	.word	0x00000440


	//   ....[1]....
        /*00b8*/ 	.word	0x00001150


	//   ....[2]....
        /*00bc*/ 	.word	0x00001180


	//   ....[3]....
        /*00c0*/ 	.word	0x000213e0


	//   ....[4]....
        /*00c4*/ 	.word	0x00021460


	//   ....[5]....
        /*00c8*/ 	.word	0x00021480


	//----- nvinfo : EIATTR_CRS_STACK_SIZE
	.align		4
.L_870:
        /*00cc*/ 	.byte	0x04, 0x1e
        /*00ce*/ 	.short	(.L_872 - .L_871)
.L_871:
        /*00d0*/ 	.word	0x00000000


	//----- nvinfo : EIATTR_CBANK_PARAM_SIZE
	.align		4
.L_872:
        /*00d4*/ 	.byte	0x03, 0x19
        /*00d6*/ 	.short	0x01d0


	//----- nvinfo : EIATTR_PARAM_CBANK
	.align		4
        /*00d8*/ 	.byte	0x04, 0x0a
        /*00da*/ 	.short	(.L_874 - .L_873)
	.align		4
.L_873:
        /*00dc*/ 	.word	index@(.nv.constant0._ZN5flash24flash_fwd_splitkv_kernelI23Flash_fwd_kernel_traitsILi192ELi64ELi64ELi4ELb0ELb0EN7cutlass6half_tE19Flash_kernel_traitsILi192ELi64ELi64ELi4ES3_EELb0ELb1ELb0ELb0ELb0ELb0ELb1ELb1EEEvNS_16Flash_fwd_paramsE)
        /*00e0*/ 	.short	0x0210
        /*00e2*/ 	.short	0x01d0


	//----- nvinfo : EIATTR_SW_WAR
	.align		4
.L_874:
        /*00e4*/ 	.byte	0x04, 0x36
        /*00e6*/ 	.short	(.L_876 - .L_875)
.L_875:
        /*00e8*/ 	.word	0x00000008
.L_876:


//--------------------- .nv.info._ZN5flash24flash_fwd_splitkv_kernelI23Flash_fwd_kernel_traitsILi192ELi64ELi64ELi4ELb0ELb0EN7cutlass6half_tE19Flash_kernel_traitsILi192ELi64ELi64ELi4ES3_EELb0ELb1ELb0ELb0ELb0ELb1ELb1ELb1EEEvNS_16Flash_fwd_paramsE --------------------------
	.section	.nv.info._ZN5flash24flash_fwd_splitkv_kernelI23Flash_fwd_kernel_traitsILi192ELi64ELi64ELi4ELb0ELb0EN7cutlass6half_tE19Flash_kernel_traitsILi192ELi64ELi64ELi4ES3_EELb0ELb1ELb0ELb0ELb0ELb1ELb1ELb1EEEvNS_16Flash_fwd_paramsE,"",@"SHT_CUDA_INFO"
	.sectionflags	@""
	.align	4


	//----- nvinfo : EIATTR_CUDA_API_VERSION
	.align		4
        /*0000*/ 	.byte	0x04, 0x37
        /*0002*/ 	.short	(.L_878 - .L_877)
.L_877:
        /*0004*/ 	.word	0x00000082


	//----- nvinfo : EIATTR_KPARAM_INFO
	.align		4
.L_878:
        /*0008*/ 	.byte	0x04, 0x17
        /*000a*/ 	.short	(.L_880 - .L_879)
.L_879:
        /*000c*/ 	.word	0x00000000
        /*0010*/ 	.short	0x0000
        /*0012*/ 	.short	0x0000
        /*0014*/ 	.byte	0x00, 0xf0, 0x41, 0x07


	//----- nvinfo : EIATTR_SPARSE_MMA_MASK
	.align		4
.L_880:
        /*0018*/ 	.byte	0x03, 0x50
        /*001a*/ 	.short	0x0000


	//----- nvinfo : EIATTR_MAXREG_COUNT
	.align		4
        /*001c*/ 	.byte	0x03, 0x1b
        /*001e*/ 	.short	0x00ff


	//----- nvinfo : EIATTR_NUM_BARRIERS
	.align		4
        /*0020*/ 	.byte	0x02, 0x4c
        /*0022*/ 	.byte	0x01
	.zero		1


	//----- nvinfo : EIATTR_MERCURY_ISA_VERSION
	.align		4
        /*0024*/ 	.byte	0x03, 0x5f
        /*0026*/ 	.short	0x0101


	//----- nvinfo : EIATTR_COOP_GROUP_MASK_REGIDS
	.align		4
        /*0028*/ 	.byte	0x04, 0x29
        /*002a*/ 	.short	(.L_882 - .L_881)


	//   ....[0]....
.L_881:
        /*002c*/ 	.word	0xffffffff


	//   ....[1]....
        /*0030*/ 	.word	0xffffffff


	//   ....[2]....
        /*0034*/ 	.word	0xffffffff


	//   ....[3]....
        /*0038*/ 	.word	0xffffffff


	//   ....[4]....
        /*003c*/ 	.word	0xffffffff


	//   ....[5]....
        /*0040*/ 	.word	0xffffffff


	//   ....[6]....
        /*0044*/ 	.word	0xffffffff


	//   ....[7]....
        /*0048*/ 	.word	0xffffffff


	//   ....[8]....
        /*004c*/ 	.word	0xffffffff


	//   ....[9]....
        /*0050*/ 	.word	0xffffffff


	//   ....[10]....
        /*0054*/ 	.word	0xffffffff


	//   ....[11]....
        /*0058*/ 	.word	0xffffffff


	//   ....[12]....
        /*005c*/ 	.word	0xffffffff


	//   ....[13]....
        /*0060*/ 	.word	0xffffffff


	//   ....[14]....
        /*0064*/ 	.word	0xffffffff


	//   ....[15]....
        /*0068*/ 	.word	0xffffffff


	//----- nvinfo : EIATTR_COOP_GROUP_INSTR_OFFSETS
	.align		4
.L_882:
        /*006c*/ 	.byte	0x04, 0x28
        /*006e*/ 	.short	(.L_884 - .L_883)


	//   ....[0]....
.L_883:
        /*0070*/ 	.word	0x00016d90


	//   ....[1]....
        /*0074*/ 	.word	0x00016e50


	//   ....[2]....
        /*0078*/ 	.word	0x00016e60


	//   ....[3]....
        /*007c*/ 	.word	0x00016e90


	//   ....[4]....
        /*0080*/ 	.word	0x0001ab60


	//   ....[5]....
        /*0084*/ 	.word	0x0001ab70


	//   ....[6]....
        /*0088*/ 	.word	0x0001aba0


	//   ....[7]....
        /*008c*/ 	.word	0x0001abb0


	//   ....[8]....
        /*0090*/ 	.word	0x0001ef90


	//   ....[9]....
        /*0094*/ 	.word	0x0001efa0


	//   ....[10]....
        /*0098*/ 	.word	0x0001efd0


	//   ....[11]....
        /*009c*/ 	.word	0x0001efe0


	//   ....[12]....
        /*00a0*/ 	.word	0x00020730


	//   ....[13]....
        /*00a4*/ 	.word	0x00020770


	//   ....[14]....
        /*00a8*/ 	.word	0x00020820


	//   ....[15]....
        /*00ac*/ 	.word	0x00020830


	//----- nvinfo : EIATTR_EXIT_INSTR_OFFSETS
	.align		4
.L_884:
        /*00b0*/ 	.byte	0x04, 0x1c
        /*00b2*/ 	.short	(.L_886 - .L_885)


	//   ....[0]....
.L_885:
        /*00b4*/ 	.word	0x00000440


	//   ....[1]....
        /*00b8*/ 	.word	0x00001150


	//   ....[2]....
        /*00bc*/ 	.word	0x00001180


	//   ....[3]....
        /*00c0*/ 	.word	0x00021fd0


	//   ....[4]....
        /*00c4*/ 	.word	0x00022050


	//   ....[5]....
        /*00c8*/ 	.word	0x00022070


	//----- nvinfo : EIATTR_CRS_STACK_SIZE
	.align		4
.L_886:
        /*00cc*/ 	.byte	0x04, 0x1e
        /*00ce*/ 	.short	(.L_888 - .L_887)
.L_887:
        /*00d0*/ 	.word	0x00000000


	//----- nvinfo : EIATTR_CBANK_PARAM_SIZE
	.align		4
.L_888:
        /*00d4*/ 	.byte	0x03, 0x19
        /*00d6*/ 	.short	0x01d0


	//----- nvinfo : EIATTR_PARAM_CBANK
	.align		4
        /*00d8*/ 	.byte	0x04, 0x0a
        /*00da*/ 	.short	(.L_890 - .L_889)
	.align		4
.L_889:
        /*00dc*/ 	.word	index@(.nv.constant0._ZN5flash24flash_fwd_splitkv_kernelI23Flash_fwd_kernel_traitsILi192ELi64ELi64ELi4ELb0ELb0EN7cutlass6half_tE19Flash_kernel_traitsILi192ELi64ELi64ELi4ES3_EELb0ELb1ELb0ELb0ELb0ELb1ELb1ELb1EEEvNS_16Flash_fwd_paramsE)
        /*00e0*/ 	.short	0x0210
        /*00e2*/ 	.short	0x01d0


	//----- nvinfo : EIATTR_SW_WAR
	.align		4
.L_890:
        /*00e4*/ 	.byte	0x04, 0x36
        /*00e6*/ 	.short	(.L_892 - .L_891)
.L_891:
        /*00e8*/ 	.word	0x00000008
.L_892:


//--------------------- .nv.info._ZN5flash24flash_fwd_splitkv_kernelI23Flash_fwd_kernel_traitsILi192ELi64ELi64ELi4ELb0ELb0EN7cutlass6half_tE19Flash_kernel_traitsILi192ELi64ELi64ELi4ES3_EELb0ELb0ELb0ELb0ELb1ELb0ELb0ELb0EEEvNS_16Flash_fwd_paramsE --------------------------
	.section	.nv.info._ZN5flash24flash_fwd_splitkv_kernelI23Flash_fwd_kernel_traitsILi192ELi64ELi64ELi4ELb0ELb0EN7cutlass6half_tE19Flash_kernel_traitsILi192ELi64ELi64ELi4ES3_EELb0ELb0ELb0ELb0ELb1ELb0ELb0ELb0EEEvNS_16Flash_fwd_paramsE,"",@"SHT_CUDA_INFO"
	.sectionflags	@""
	.align	4


	//----- nvinfo : EIATTR_CUDA_API_VERSION
	.align		4
        /*0000*/ 	.byte	0x04, 0x37
        /*0002*/ 	.short	(.L_894 - .L_893)
.L_893:
        /*0004*/ 	.word	0x00000082


	//----- nvinfo : EIATTR_KPARAM_INFO
	.align		4
.L_894:
        /*0008*/ 	.byte	0x04, 0x17
        /*000a*/ 	.short	(.L_896 - .L_895)
.L_895:
        /*000c*/ 	.word	0x00000000
        /*0010*/ 	.short	0x0000
        /*0012*/ 	.short	0x0000
        /*0014*/ 	.byte	0x00, 0xf0, 0x41, 0x07


	//----- nvinfo : EIATTR_SPARSE_MMA_MASK
	.align		4
.L_896:
        /*0018*/ 	.byte	0x03, 0x50
        /*001a*/ 	.short	0x0000


	//----- nvinfo : EIATTR_MAXREG_COUNT
	.align		4
        /*001c*/ 	.byte	0x03, 0x1b
        /*001e*/ 	.short	0x00ff


	//----- nvinfo : EIATTR_NUM_BARRIERS
	.align		4
        /*0020*/ 	.byte	0x02, 0x4c
        /*0022*/ 	.byte	0x01
	.zero		1


	//----- nvinfo : EIATTR_MERCURY_ISA_VERSION
	.align		4
        /*0024*/ 	.byte	0x03, 0x5f
        /*0026*/ 	.short	0x0101


	//----- nvinfo : EIATTR_COOP_GROUP_MASK_REGIDS
	.align		4
        /*0028*/ 	.byte	0x04, 0x29
        /*002a*/ 	.short	(.L_898 - .L_897)


	//   ....[0]....
.L_897:
        /*002c*/ 	.word	0xffffffff


	//   ....[1]....
        /*0030*/ 	.word	0xffffffff


	//   ....[2]....
        /*0034*/ 	.word	0xffffffff


	//   ....[3]....
        /*0038*/ 	.word	0xffffffff


	//   ....[4]....
        /*003c*/ 	.word	0xffffffff


	//   ....[5]....
        /*0040*/ 	.word	0xffffffff


	//   ....[6]....
        /*0044*/ 	.word	0xffffffff


	//   ....[7]....
        /*0048*/ 	.word	0xffffffff


	//   ....[8]....
        /*004c*/ 	.word	0xffffffff


	//   ....[9]....
        /*0050*/ 	.word	0xffffffff


	//   ....[10]....
        /*0054*/ 	.word	0xffffffff


	//   ....[11]....
        /*0058*/ 	.word	0xffffffff


	//----- nvinfo : EIATTR_COOP_GROUP_INSTR_OFFSETS
	.align		4
.L_898:
        /*005c*/ 	.byte	0x04, 0x28
        /*005e*/ 	.short	(.L_900 - .L_899)


	//   ....[0]....
.L_899:
        /*0060*/ 	.word	0x000040f0


	//   ....[1]....
        /*0064*/ 	.word	0x00004110


	//   ....[2]....
        /*0068*/ 	.word	0x000041b0


	//   ....[3]....
        /*006c*/ 	.word	0x000041c0


	//   ....[4]....
        /*0070*/ 	.word	0x00006a90


	//   ....[5]....
        /*0074*/ 	.word	0x00006ab0


	//   ....[6]....
        /*0078*/ 	.word	0x00006ae0


	//   ....[7]....
        /*007c*/ 	.word	0x00006af0


	//   ....[8]....
        /*0080*/ 	.word	0x00008200


	//   ....[9]....
        /*0084*/ 	.word	0x00008240


	//   ....[10]....
        /*0088*/ 	.word	0x000082a0


	//   ....[11]....
        /*008c*/ 	.word	0x000082b0


	//----- nvinfo : EIATTR_EXIT_INSTR_OFFSETS
	.align		4
.L_900:
        /*0090*/ 	.byte	0x04, 0x1c
        /*0092*/ 	.short	(.L_902 - .L_901)


	//   ....[0]....
.L_901:
        /*0094*/ 	.word	0x00000360


	//   ....[1]....
        /*0098*/ 	.word	0x00000bf0


	//   ....[2]....
        /*009c*/ 	.word	0x00000c20


	//   ....[3]....
        /*00a0*/ 	.word	0x00009ae0


	//   ....[4]....
        /*00a4*/ 	.word	0x00009bd0


	//----- nvinfo : EIATTR_CRS_STACK_SIZE
	.align		4
.L_902:
        /*00a8*/ 	.byte	0x04, 0x1e
        /*00aa*/ 	.short	(.L_904 - .L_903)
.L_903:
        /*00ac*/ 	.word	0x00000000


	//----- nvinfo : EIATTR_CBANK_PARAM_SIZE
	.align		4
.L_904:
        /*00b0*/ 	.byte	0x03, 0x19
        /*00b2*/ 	.short	0x01d0


	//----- nvinfo : EIATTR_PARAM_CBANK
	.align		4
        /*00b4*/ 	.byte	0x04, 0x0a
        /*00b6*/ 	.short	(.L_906 - .L_905)
	.align		4
.L_905:
        /*00b8*/ 	.word	index@(.nv.constant0._ZN5flash24flash_fwd_splitkv_kernelI23Flash_fwd_kernel_traitsILi192ELi64ELi64ELi4ELb0ELb0EN7cutlass6half_tE19Flash_kernel_traitsILi192ELi64ELi64ELi4ES3_EELb0ELb0ELb0ELb0ELb1ELb0ELb0ELb0EEEvNS_16Flash_fwd_paramsE)
        /*00bc*/ 	.short	0x0210
        /*00be*/ 	.short	0x01d0


	//----- nvinfo : EIATTR_SW_WAR
	.align		4
.L_906:
        /*00c0*/ 	.byte	0x04, 0x36
        /*00c2*/ 	.short	(.L_908 - .L_907)
.L_907:
        /*00c4*/ 	.word	0x00000008
.L_908:


//--------------------- .nv.info._ZN5flash24flash_fwd_splitkv_kernelI23Flash_fwd_kernel_traitsILi192ELi64ELi64ELi4ELb0ELb0EN7cutlass6half_tE19Flash_kernel_traitsILi192ELi64ELi64ELi4ES3_EELb0ELb0ELb0ELb0ELb1ELb1ELb0ELb0EEEvNS_16Flash_fwd_paramsE --------------------------
	.section	.nv.info._ZN5flash24flash_fwd_splitkv_kernelI23Flash_fwd_kernel_traitsILi192ELi64ELi64ELi4ELb0ELb0EN7cutlass6half_tE19Flash_kernel_traitsILi192ELi64ELi64ELi4ES3_EELb0ELb0ELb0ELb0ELb1ELb1ELb0ELb0EEEvNS_16Flash_fwd_paramsE,"",@"SHT_CUDA_INFO"
	.sectionflags	@""
	.align	4


	//----- nvinfo : EIATTR_CUDA_API_VERSION
	.align		4
        /*0000*/ 	.byte	0x04, 0x37
        /*0002*/ 	.short	(.L_910 - .L_909)
.L_909:
        /*0004*/ 	.word	0x00000082


	//----- nvinfo : EIATTR_KPARAM_INFO
	.align		4
.L_910:
        /*0008*/ 	.byte	0x04, 0x17
        /*000a*/ 	.short	(.L_912 - .L_911)
.L_911:
        /*000c*/ 	.word	0x00000000
        /*0010*/ 	.short	0x0000
        /*0012*/ 	.short	0x0000
        /*0014*/ 	.byte	0x00, 0xf0, 0x41, 0x07


	//----- nvinfo : EIATTR_SPARSE_MMA_MASK
	.align		4
.L_912:
        /*0018*/ 	.byte	0x03, 0x50
        /*001a*/ 	.short	0x0000


	//----- nvinfo : EIATTR_MAXREG_COUNT
	.align		4
        /*001c*/ 	.byte	0x03, 0x1b
        /*001e*/ 	.short	0x00ff


	//----- nvinfo : EIATTR_NUM_BARRIERS
	.align		4
        /*0020*/ 	.byte	0x02, 0x4c
        /*0022*/ 	.byte	0x01
	.zero		1


	//----- nvinfo : EIATTR_MERCURY_ISA_VERSION
	.align		4
        /*0024*/ 	.byte	0x03, 0x5f
        /*0026*/ 	.short	0x0101


	//----- nvinfo : EIATTR_COOP_GROUP_MASK_REGIDS
	.align		4
        /*0028*/ 	.byte	0x04, 0x29
        /*002a*/ 	.short	(.L_914 - .L_913)


	//   ....[0]....
.L_913:
        /*002c*/ 	.word	0xffffffff


	//   ....[1]....
        /*0030*/ 	.word	0xffffffff


	//   ....[2]....
        /*0034*/ 	.word	0xffffffff


	//   ....[3]....
        /*0038*/ 	.word	0xffffffff


	//   ....[4]....
        /*003c*/ 	.word	0xffffffff


	//   ....[5]....
        /*0040*/ 	.word	0xffffffff


	//   ....[6]....
        /*0044*/ 	.word	0xffffffff


	//   ....[7]....
        /*0048*/ 	.word	0xffffffff


	//   ....[8]....
        /*004c*/ 	.word	0xffffffff


	//   ....[9]....
        /*0050*/ 	.word	0xffffffff


	//   ....[10]....
        /*0054*/ 	.word	0xffffffff


	//   ....[11]....
        /*0058*/ 	.word	0xffffffff


	//----- nvinfo : EIATTR_COOP_GROUP_INSTR_OFFSETS
	.align		4
.L_914:
        /*005c*/ 	.byte	0x04, 0x28
        /*005e*/ 	.short	(.L_916 - .L_915)


	//   ....[0]....
.L_915:
        /*0060*/ 	.word	0x000044f0


	//   ....[1]....
        /*0064*/ 	.word	0x00004510


	//   ....[2]....
        /*0068*/ 	.word	0x000045b0


	//   ....[3]....
        /*006c*/ 	.word	0x000045c0


	//   ....[4]....
        /*0070*/ 	.word	0x000072b0


	//   ....[5]....
        /*0074*/ 	.word	0x000072c0


	//   ....[6]....
        /*0078*/ 	.word	0x00007300


	//   ....[7]....
        /*007c*/ 	.word	0x00007310


	//   ....[8]....
        /*0080*/ 	.word	0x000089f0


	//   ....[9]....
        /*0084*/ 	.word	0x00008a30


	//   ....[10]....
        /*0088*/ 	.word	0x00008a90


	//   ....[11]....
        /*008c*/ 	.word	0x00008aa0


	//----- nvinfo : EIATTR_EXIT_INSTR_OFFSETS
	.align		4
.L_916:
        /*0090*/ 	.byte	0x04, 0x1c
        /*0092*/ 	.short	(.L_918 - .L_917)


	//   ....[0]....
.L_917:
        /*0094*/ 	.word	0x00000360


	//   ....[1]....
        /*0098*/ 	.word	0x00000bf0


	//   ....[2]....
        /*009c*/ 	.word	0x00000c20


	//   ....[3]....
        /*00a0*/ 	.word	0x0000a2d0


	//   ....[4]....
        /*00a4*/ 	.word	0x0000a3c0


	//----- nvinfo : EIATTR_CRS_STACK_SIZE
	.align		4
.L_918:
        /*00a8*/ 	.byte	0x04, 0x1e
        /*00aa*/ 	.short	(.L_920 - .L_919)
.L_919:
        /*00ac*/ 	.word	0x00000000


	//----- nvinfo : EIATTR_CBANK_PARAM_SIZE
	.align		4
.L_920:
        /*00b0*/ 	.byte	0x03, 0x19
        /*00b2*/ 	.short	0x01d0


	//----- nvinfo : EIATTR_PARAM_CBANK
	.align		4
        /*00b4*/ 	.byte	0x04, 0x0a
        /*00b6*/ 	.short	(.L_922 - .L_921)
	.align		4
.L_921:
        /*00b8*/ 	.word	index@(.nv.constant0._ZN5flash24flash_fwd_splitkv_kernelI23Flash_fwd_kernel_traitsILi192ELi64ELi64ELi4ELb0ELb0EN7cutlass6half_tE19Flash_kernel_traitsILi192ELi64ELi64ELi4ES3_EELb0ELb0ELb0ELb0ELb1ELb1ELb0ELb0EEEvNS_16Flash_fwd_paramsE)
        /*00bc*/ 	.short	0x0210
        /*00be*/ 	.short	0x01d0


	//----- nvinfo : EIATTR_SW_WAR
	.align		4
.L_922:
        /*00c0*/ 	.byte	0x04, 0x36
        /*00c2*/ 	.short	(.L_924 - .L_923)
.L_923:
        /*00c4*/ 	.word	0x00000008
.L_924:


//--------------------- .nv.info._ZN5flash24flash_fwd_splitkv_kernelI23Flash_fwd_kernel_traitsILi192ELi64ELi64ELi4ELb0ELb0EN7cutlass6half_tE19Flash_kernel_traitsILi192ELi64ELi64ELi4ES3_EELb0ELb0ELb1ELb0ELb0ELb0ELb0ELb0EEEvNS_16Flash_fwd_paramsE --------------------------
	.section	.nv.info._ZN5flash24flash_fwd_splitkv_kernelI23Flash_fwd_kernel_traitsILi192ELi64ELi64ELi4ELb0ELb0EN7cutlass6half_tE19Flash_kernel_traitsILi192ELi64ELi64ELi4ES3_EELb0ELb0ELb1ELb0ELb0ELb0ELb0ELb0EEEvNS_16Flash_fwd_paramsE,"",@"SHT_CUDA_INFO"
	.sectionflags	@""
	.align	4


	//----- nvinfo : EIATTR_CUDA_API_VERSION
	.align		4
        /*0000*/ 	.byte	0x04, 0x37
        /*0002*/ 	.short	(.L_926 - .L_925)
.L_925:
        /*0004*/ 	.word	0x00000082


	//----- nvinfo : EIATTR_KPARAM_INFO
	.align		4
.L_926:
        /*0008*/ 	.byte	0x04, 0x17
        /*000a*/ 	.short	(.L_928 - .L_927)
.L_927:
        /*000c*/ 	.word	0x00000000
        /*0010*/ 	.short	0x0000
        /*0012*/ 	.short	0x0000
        /*0014*/ 	.byte	0x00, 0xf0, 0x41, 0x07


	//----- nvinfo : EIATTR_SPARSE_MMA_MASK
	.align		4
.L_928:
        /*0018*/ 	.byte	0x03, 0x50
        /*001a*/ 	.short	0x0000


	//----- nvinfo : EIATTR_MAXREG_COUNT
	.align		4
        /*001c*/ 	.byte	0x03, 0x1b
        /*001e*/ 	.short	0x00ff


	//----- nvinfo : EIATTR_NUM_BARRIERS
	.align		4
        /*0020*/ 	.byte	0x02, 0x4c
        /*0022*/ 	.byte	0x01
	.zero		1


	//----- nvinfo : EIATTR_MERCURY_ISA_VERSION
	.align		4
        /*0024*/ 	.byte	0x03, 0x5f
        /*0026*/ 	.short	0x0101


	//----- nvinfo : EIATTR_INT_WARP_WIDE_INSTR_OFFSETS
	.align		4
        /*0028*/ 	.byte	0x04, 0x31
        /*002a*/ 	.short	(.L_930 - .L_929)


	//   ....[0]....
.L_929:
        /*002c*/ 	.word	0x00003bf0


	//----- nvinfo : EIATTR_COOP_GROUP_MASK_REGIDS
	.align		4
.L_930:
        /*0030*/ 	.byte	0x04, 0x29
        /*0032*/ 	.short	(.L_932 - .L_931)


	//   ....[0]....
.L_931:
        /*0034*/ 	.word	0xffffffff


	//   ....[1]....
        /*0038*/ 	.word	0xffffffff


	//   ....[2]....
        /*003c*/ 	.word	0xffffffff


	//   ....[3]....
        /*0040*/ 	.word	0xffffffff


	//   ....[4]....
        /*0044*/ 	.word	0xffffffff


	//   ....[5]....
        /*0048*/ 	.word	0xffffffff


	//   ....[6]....
        /*004c*/ 	.word	0xffffffff


	//   ....[7]....
        /*0050*/ 	.word	0xffffffff


	//   ....[8]....
        /*0054*/ 	.word	0xffffffff


	//   ....[9]....
        /*0058*/ 	.word	0xffffffff


	//   ....[10]....
        /*005c*/ 	.word	0xffffffff


	//   ....[11]....
        /*0060*/ 	.word	0xffffffff


	//----- nvinfo : EIATTR_COOP_GROUP_INSTR_OFFSETS
	.align		4
.L_932:
        /*0064*/ 	.byte	0x04, 0x28
        /*0066*/ 	.short	(.L_934 - .L_933)


	//   ....[0]....
.L_933:
        /*0068*/ 	.word	0x00006460


	//   ....[1]....
        /*006c*/ 	.word	0x00006480


	//   ....[2]....
        /*0070*/ 	.word	0x00006520


	//   ....[3]....
        /*0074*/ 	.word	0x00006530


	//   ....[4]....
        /*0078*/ 	.word	0x00009d00


	//   ....[5]....
        /*007c*/ 	.word	0x00009d10


	//   ....[6]....
        /*0080*/ 	.word	0x00009d40


	//   ....[7]....
        /*0084*/ 	.word	0x00009d50


	//   ....[8]....
        /*0088*/ 	.word	0x0000b450


	//   ....[9]....
        /*008c*/ 	.word	0x0000b490


	//   ....[10]....
        /*0090*/ 	.word	0x0000b4f0


	//   ....[11]....
        /*0094*/ 	.word	0x0000b500


	//----- nvinfo : EIATTR_EXIT_INSTR_OFFSETS
	.align		4
.L_934:
        /*0098*/ 	.byte	0x04, 0x1c
        /*009a*/ 	.short	(.L_936 - .L_935)


	//   ....[0]....
.L_935:
        /*009c*/ 	.word	0x00000360


	//   ....[1]....
        /*00a0*/ 	.word	0x00000d20


	//   ....[2]....
        /*00a4*/ 	.word	0x00000d50


	//   ....[3]....
        /*00a8*/ 	.word	0x0000ce30


	//   ....[4]....
        /*00ac*/ 	.word	0x0000cf50


	//   ....[5]....
        /*00b0*/ 	.word	0x0000cf70


	//----- nvinfo : EIATTR_CRS_STACK_SIZE
	.align		4
.L_936:
        /*00b4*/ 	.byte	0x04, 0x1e
        /*00b6*/ 	.short	(.L_938 - .L_937)
.L_937:
        /*00b8*/ 	.word	0x00000000


	//----- nvinfo : EIATTR_CBANK_PARAM_SIZE
	.align		4
.L_938:
        /*00bc*/ 	.byte	0x03, 0x19
        /*00be*/ 	.short	0x01d0


	//----- nvinfo : EIATTR_PARAM_CBANK
	.align		4
        /*00c0*/ 	.byte	0x04, 0x0a
        /*00c2*/ 	.short	(.L_940 - .L_939)
	.align		4
.L_939:
        /*00c4*/ 	.word	index@(.nv.constant0._ZN5flash24flash_fwd_splitkv_kernelI23Flash_fwd_kernel_traitsILi192ELi64ELi64ELi4ELb0ELb0EN7cutlass6half_tE19Flash_kernel_traitsILi192ELi64ELi64ELi4ES3_EELb0ELb0ELb1ELb0ELb0ELb0ELb0ELb0EEEvNS_16Flash_fwd_paramsE)
        /*00c8*/ 	.short	0x0210
        /*00ca*/ 	.short	0x01d0


	//----- nvinfo : EIATTR_SW_WAR
	.align		4
.L_940:
        /*00cc*/ 	.byte	0x04, 0x36
        /*00ce*/ 	.short	(.L_942 - .L_941)
.L_941:
        /*00d0*/ 	.word	0x00000008
.L_942:


//--------------------- .nv.info._ZN5flash24flash_fwd_splitkv_kernelI23Flash_fwd_kernel_traitsILi192ELi64ELi64ELi4ELb0ELb0EN7cutlass6half_tE19Flash_kernel_traitsILi192ELi64ELi64ELi4ES3_EELb0ELb0ELb1ELb0ELb0ELb1ELb0ELb0EEEvNS_16Flash_fwd_paramsE --------------------------
	.section	.nv.info._ZN5flash24flash_fwd_splitkv_kernelI23Flash_fwd_kernel_traitsILi192ELi64ELi64ELi4ELb0ELb0EN7cutlass6half_tE19Flash_kernel_traitsILi192ELi64ELi64ELi4ES3_EELb0ELb0ELb1ELb0ELb0ELb1ELb0ELb0EEEvNS_16Flash_fwd_paramsE,"",@"SHT_CUDA_INFO"
	.sectionflags	@""
	.align	4


	//----- nvinfo : EIATTR_CUDA_API_VERSION
	.align		4
        /*0000*/ 	.byte	0x04, 0x37
        /*0002*/ 	.short	(.L_944 - .L_943)
.L_943:
        /*0004*/ 	.word	0x00000082


	//----- nvinfo : EIATTR_KPARAM_INFO
	.align		4
.L_944:
        /*0008*/ 	.byte	0x04, 0x17
        /*000a*/ 	.short	(.L_946 - .L_945)
.L_945:
        /*000c*/ 	.word	0x00000000
        /*0010*/ 	.short	0x0000
        /*0012*/ 	.short	0x0000
        /*0014*/ 	.byte	0x00, 0xf0, 0x41, 0x07


	//----- nvinfo : EIATTR_SPARSE_MMA_MASK
	.align		4
.L_946:
        /*0018*/ 	.byte	0x03, 0x50
        /*001a*/ 	.short	0x0000


	//----- nvinfo : EIATTR_MAXREG_COUNT
	.align		4
        /*001c*/ 	.byte	0x03, 0x1b
        /*001e*/ 	.short	0x00ff


	//----- nvinfo : EIATTR_NUM_BARRIERS
	.align		4
        /*0020*/ 	.byte	0x02, 0x4c
        /*0022*/ 	.byte	0x01
	.zero		1


	//----- nvinfo : EIATTR_MERCURY_ISA_VERSION
	.align		4
        /*0024*/ 	.byte	0x03, 0x5f
        /*0026*/ 	.short	0x0101


	//----- nvinfo : EIATTR_INT_WARP_WIDE_INSTR_OFFSETS
	.align		4
        /*0028*/ 	.byte	0x04, 0x31
        /*002a*/ 	.short	(.L_948 - .L_947)


	//   ....[0]....
.L_947:
        /*002c*/ 	.word	0x00003bf0


	//----- nvinfo : EIATTR_COOP_GROUP_MASK_REGIDS
	.align		4
.L_948:
        /*0030*/ 	.byte	0x04, 0x29
        /*0032*/ 	.short	(.L_950 - .L_949)


	//   ....[0]....
.L_949:
        /*0034*/ 	.word	0xffffffff


	//   ....[1]....
        /*0038*/ 	.word	0xffffffff


	//   ....[2]....
        /*003c*/ 	.word	0xffffffff


	//   ....[3]....
        /*0040*/ 	.word	0xffffffff


	//   ....[4]....
        /*0044*/ 	.word	0xffffffff


	//   ....[5]....
        /*0048*/ 	.word	0xffffffff


	//   ....[6]....
        /*004c*/ 	.word	0xffffffff


	//   ....[7]....
        /*0050*/ 	.word	0xffffffff


	//   ....[8]....
        /*0054*/ 	.word	0xffffffff


	//   ....[9]....
        /*0058*/ 	.word	0xffffffff


	//   ....[10]....
        /*005c*/ 	.word	0xffffffff


	//   ....[11]....
        /*0060*/ 	.word	0xffffffff


	//----- nvinfo : EIATTR_COOP_GROUP_INSTR_OFFSETS
	.align		4
.L_950:
        /*0064*/ 	.byte	0x04, 0x28
        /*0066*/ 	.short	(.L_952 - .L_951)


	//   ....[0]....
.L_951:
        /*0068*/ 	.word	0x00006860


	//   ....[1]....
        /*006c*/ 	.word	0x00006880


	//   ....[2]....
        /*0070*/ 	.word	0x00006920


	//   ....[3]....
        /*0074*/ 	.word	0x00006930


	//   ....[4]....
        /*0078*/ 	.word	0x0000a4e0


	//   ....[5]....
        /*007c*/ 	.word	0x0000a4f0


	//   ....[6]....
        /*0080*/ 	.word	0x0000a520


	//   ....[7]....
        /*0084*/ 	.word	0x0000a530


	//   ....[8]....
        /*0088*/ 	.word	0x0000bc60


	//   ....[9]....
        /*008c*/ 	.word	0x0000bca0


	//   ....[10]....
        /*0090*/ 	.word	0x0000bd00


	//   ....[11]....
        /*0094*/ 	.word	0x0000bd10


	//----- nvinfo : EIATTR_EXIT_INSTR_OFFSETS
	.align		4
.L_952:
        /*0098*/ 	.byte	0x04, 0x1c
        /*009a*/ 	.short	(.L_954 - .L_953)


	//   ....[0]....
.L_953:
        /*009c*/ 	.word	0x00000360


	//   ....[1]....
        /*00a0*/ 	.word	0x00000d20


	//   ....[2]....
        /*00a4*/ 	.word	0x00000d50


	//   ....[3]....
        /*00a8*/ 	.word	0x0000d640


	//   ....[4]....
        /*00ac*/ 	.word	0x0000d760


	//   ....[5]....
        /*00b0*/ 	.word	0x0000d780


	//----- nvinfo : EIATTR_CRS_STACK_SIZE
	.align		4
.L_954:
        /*00b4*/ 	.byte	0x04, 0x1e
        /*00b6*/ 	.short	(.L_956 - .L_955)
.L_955:
        /*00b8*/ 	.word	0x00000000


	//----- nvinfo : EIATTR_CBANK_PARAM_SIZE
	.align		4
.L_956:
        /*00bc*/ 	.byte	0x03, 0x19
        /*00be*/ 	.short	0x01d0


	//----- nvinfo : EIATTR_PARAM_CBANK
	.align		4
        /*00c0*/ 	.byte	0x04, 0x0a
        /*00c2*/ 	.short	(.L_958 - .L_957)
	.align		4
.L_957:
        /*00c4*/ 	.word	index@(.nv.constant0._ZN5flash24flash_fwd_splitkv_kernelI23Flash_fwd_kernel_traitsILi192ELi64ELi64ELi4ELb0ELb0EN7cutlass6half_tE19Flash_kernel_traitsILi192ELi64ELi64ELi4ES3_EELb0ELb0ELb1ELb0ELb0ELb1ELb0ELb0EEEvNS_16Flash_fwd_paramsE)
        /*00c8*/ 	.short	0x0210
        /*00ca*/ 	.short	0x01d0


	//----- nvinfo : EIATTR_SW_WAR
	.align		4
.L_958:
        /*00cc*/ 	.byte	0x04, 0x36
        /*00ce*/ 	.short	(.L_960 - .L_959)
.L_959:
        /*00d0*/ 	.word	0x00000008
.L_960:


//--------------------- .nv.info._ZN5flash24flash_fwd_splitkv_kernelI23Flash_fwd_kernel_traitsILi192ELi64ELi64ELi4ELb0ELb0EN7cutlass6half_tE19Flash_kernel_traitsILi192ELi64ELi64ELi4ES3_EELb0ELb0ELb0ELb0ELb1ELb0ELb0ELb1EEEvNS_16Flash_fwd_paramsE --------------------------
	.section	.nv.info._ZN5flash24flash_fwd_splitkv_kernelI23Flash_fwd_kernel_traitsILi192ELi64ELi64ELi4ELb0ELb0EN7cutlass6half_tE19Flash_kernel_traitsILi192ELi64ELi64ELi4ES3_EELb0ELb0ELb0ELb0ELb1ELb0ELb0ELb1EEEvNS_16Flash_fwd_paramsE,"",@"SHT_CUDA_INFO"
	.sectionflags	@""
	.align	4


	//----- nvinfo : EIATTR_CUDA_API_VERSION
	.align		4
        /*0000*/ 	.byte	0x04, 0x37
        /*0002*/ 	.short	(.L_962 - .L_961)
.L_961:
        /*0004*/ 	.word	0x00000082


	//----- nvinfo : EIATTR_KPARAM_INFO
	.align		4
.L_962:
        /*0008*/ 	.byte	0x04, 0x17
        /*000a*/ 	.short	(.L_964 - .L_963)
.L_963:
        /*000c*/ 	.word	0x00000000
        /*0010*/ 	.short	0x0000
        /*0012*/ 	.short	0x0000
        /*0014*/ 	.byte	0x00, 0xf0, 0x41, 0x07


	//----- nvinfo : EIATTR_SPARSE_MMA_MASK
	.align		4
.L_964:
        /*0018*/ 	.byte	0x03, 0x50
        /*001a*/ 	.short	0x0000


	//----- nvinfo : EIATTR_MAXREG_COUNT
	.align		4
        /*001c*/ 	.byte	0x03, 0x1b
        /*001e*/ 	.short	0x00ff


	//----- nvinfo : EIATTR_NUM_BARRIERS
	.align		4
        /*0020*/ 	.byte	0x02, 0x4c
        /*0022*/ 	.byte	0x01
	.zero		1


	//----- nvinfo : EIATTR_MERCURY_ISA_VERSION
	.align		4
        /*0024*/ 	.byte	0x03, 0x5f
        /*0026*/ 	.short	0x0101


	//----- nvinfo : EIATTR_COOP_GROUP_MASK_REGIDS
	.align		4
        /*0028*/ 	.byte	0x04, 0x29
        /*002a*/ 	.short	(.L_966 - .L_965)


	//   ....[0]....
.L_965:
        /*002c*/ 	.word	0xffffffff


	//   ....[1]....
        /*0030*/ 	.word	0xffffffff


	//   ....[2]....
        /*0034*/ 	.word	0xffffffff


	//   ....[3]....
        /*0038*/ 	.word	0xffffffff


	//   ....[4]....
        /*003c*/ 	.word	0xffffffff


	//   ....[5]....
        /*0040*/ 	.word	0xffffffff


	//   ....[6]....
        /*0044*/ 	.word	0xffffffff


	//   ....[7]....
        /*0048*/ 	.word	0xffffffff


	//   ....[8]....
        /*004c*/ 	.word	0xffffffff


	//   ....[9]....
        /*0050*/ 	.word	0xffffffff


	//   ....[10]....
        /*0054*/ 	.word	0xffffffff


	//   ....[11]....
        /*0058*/ 	.word	0xffffffff


	//----- nvinfo : EIATTR_COOP_GROUP_INSTR_OFFSETS
	.align		4
.L_966:
        /*005c*/ 	.byte	0x04, 0x28
        /*005e*/ 	.short	(.L_968 - .L_967)


	//   ....[0]....
.L_967:
        /*0060*/ 	.word	0x00013670


	//   ....[1]....
        /*0064*/ 	.word	0x00013690


	//   ....[2]....
        /*0068*/ 	.word	0x00013740


	//   ....[3]....
        /*006c*/ 	.word	0x00013750


	//   ....[4]....
        /*0070*/ 	.word	0x00016050


	//   ....[5]....
        /*0074*/ 	.word	0x00016070


	//   ....[6]....
        /*0078*/ 	.word	0x000160a0


	//   ....[7]....
        /*007c*/ 	.word	0x000160b0


	//   ....[8]....
        /*0080*/ 	.word	0x000177c0


	//   ....[9]....
        /*0084*/ 	.word	0x00017800


	//   ....[10]....
        /*0088*/ 	.word	0x00017860


	//   ....[11]....
        /*008c*/ 	.word	0x00017870


	//----- nvinfo : EIATTR_EXIT_INSTR_OFFSETS
	.align		4
.L_968:
        /*0090*/ 	.byte	0x04, 0x1c
        /*0092*/ 	.short	(.L_970 - .L_969)


	//   ....[0]....
.L_969:
        /*0094*/ 	.word	0x00000390


	//   ....[1]....
        /*0098*/ 	.word	0x00000c10


	//   ....[2]....
        /*009c*/ 	.word	0x00000c40


	//   ....[3]....
        /*00a0*/ 	.word	0x000190d0


	//   ....[4]....
        /*00a4*/ 	.word	0x000191c0


	//----- nvinfo : EIATTR_CRS_STACK_SIZE
	.align		4
.L_970:
        /*00a8*/ 	.byte	0x04, 0x1e
        /*00aa*/ 	.short	(.L_972 - .L_971)
.L_971:
        /*00ac*/ 	.word	0x00000000


	//----- nvinfo : EIATTR_CBANK_PARAM_SIZE
	.align		4
.L_972:
        /*00b0*/ 	.byte	0x03, 0x19
        /*00b2*/ 	.short	0x01d0


	//----- nvinfo : EIATTR_PARAM_CBANK
	.align		4
        /*00b4*/ 	.byte	0x04, 0x0a
        /*00b6*/ 	.short	(.L_974 - .L_973)
	.align		4
.L_973:
        /*00b8*/ 	.word	index@(.nv.constant0._ZN5flash24flash_fwd_splitkv_kernelI23Flash_fwd_kernel_traitsILi192ELi64ELi64ELi4ELb0ELb0EN7cutlass6half_tE19Flash_kernel_traitsILi192ELi64ELi64ELi4ES3_EELb0ELb0ELb0ELb0ELb1ELb0ELb0ELb1EEEvNS_16Flash_fwd_paramsE)
        /*00bc*/ 	.short	0x0210
        /*00be*/ 	.short	0x01d0


	//----- nvinfo : EIATTR_SW_WAR
	.align		4
.L_974:
        /*00c0*/ 	.byte	0x04, 0x36
        /*00c2*/ 	.short	(.L_976 - .L_975)
.L_975:
        /*00c4*/ 	.word	0x00000008
.L_976:


//--------------------- .nv.info._ZN5flash24flash_fwd_splitkv_kernelI23Flash_fwd_kernel_traitsILi192ELi64ELi64ELi4ELb0ELb0EN7cutlass6half_tE19Flash_kernel_traitsILi192ELi64ELi64ELi4ES3_EELb0ELb0ELb0ELb0ELb1ELb1ELb0ELb1EEEvNS_16Flash_fwd_paramsE --------------------------
	.section	.nv.info._ZN5flash24flash_fwd_splitkv_kernelI23Flash_fwd_kernel_traitsILi192ELi64ELi64ELi4ELb0ELb0EN7cutlass6half_tE19Flash_kernel_traitsILi192ELi64ELi64ELi4ES3_EELb0ELb0ELb0ELb0ELb1ELb1ELb0ELb1EEEvNS_16Flash_fwd_paramsE,"",@"SHT_CUDA_INFO"
	.sectionflags	@""
	.align	4


	//----- nvinfo : EIATTR_CUDA_API_VERSION
	.align		4
        /*0000*/ 	.byte	0x04, 0x37
        /*0002*/ 	.short	(.L_978 - .L_977)
.L_977:
        /*0004*/ 	.word	0x00000082


	//----- nvinfo : EIATTR_KPARAM_INFO
	.align		4
.L_978:
        /*0008*/ 	.byte	0x04, 0x17
        /*000a*/ 	.short	(.L_980 - .L_979)
.L_979:
        /*000c*/ 	.word	0x00000000
        /*0010*/ 	.short	0x0000
        /*0012*/ 	.short	0x0000
        /*0014*/ 	.byte	0x00, 0xf0, 0x41, 0x07


	//----- nvinfo : EIATTR_SPARSE_MMA_MASK
	.align		4
.L_980:
        /*0018*/ 	.byte	0x03, 0x50
        /*001a*/ 	.short	0x0000


	//----- nvinfo : EIATTR_MAXREG_COUNT
	.align		4
        /*001c*/ 	.byte	0x03, 0x1b
        /*001e*/ 	.short	0x00ff


	//----- nvinfo : EIATTR_NUM_BARRIERS
	.align		4
        /*0020*/ 	.byte	0x02, 0x4c
        /*0022*/ 	.byte	0x01
	.zero		1


	//----- nvinfo : EIATTR_MERCURY_ISA_VERSION
	.align		4
        /*0024*/ 	.byte	0x03, 0x5f
        /*0026*/ 	.short	0x0101


	//----- nvinfo : EIATTR_COOP_GROUP_MASK_REGIDS
	.align		4
        /*0028*/ 	.byte	0x04, 0x29
        /*002a*/ 	.short	(.L_982 - .L_981)


	//   ....[0]....
.L_981:
        /*002c*/ 	.word	0xffffffff


	//   ....[1]....
        /*0030*/ 	.word	0xffffffff


	//   ....[2]....
        /*0034*/ 	.word	0xffffffff


	//   ....[3]....
        /*0038*/ 	.word	0xffffffff


	//   ....[4]....
        /*003c*/ 	.word	0xffffffff


	//   ....[5]....
        /*0040*/ 	.word	0xffffffff


	//   ....[6]....
        /*0044*/ 	.word	0xffffffff


	//   ....[7]....
        /*0048*/ 	.word	0xffffffff


	//   ....[8]....
        /*004c*/ 	.word	0xffffffff


	//   ....[9]....
        /*0050*/ 	.word	0xffffffff


	//   ....[10]....
        /*0054*/ 	.word	0xffffffff


	//   ....[11]....
        /*0058*/ 	.word	0xffffffff


	//----- nvinfo : EIATTR_COOP_GROUP_INSTR_OFFSETS
	.align		4
.L_982:
        /*005c*/ 	.byte	0x04, 0x28
        /*005e*/ 	.short	(.L_984 - .L_983)


	//   ....[0]....
.L_983:
        /*0060*/ 	.word	0x00013a70


	//   ....[1]....
        /*0064*/ 	.word	0x00013a90


	//   ....[2]....
        /*0068*/ 	.word	0x00013b40


	//   ....[3]....
        /*006c*/ 	.word	0x00013b50


	//   ....[4]....
        /*0070*/ 	.word	0x00016810


	//   ....[5]....
        /*0074*/ 	.word	0x00016830


	//   ....[6]....
        /*0078*/ 	.word	0x00016860


	//   ....[7]....
        /*007c*/ 	.word	0x00016870


	//   ....[8]....
        /*0080*/ 	.word	0x00017fb0


	//   ....[9]....
        /*0084*/ 	.word	0x00017ff0


	//   ....[10]....
        /*0088*/ 	.word	0x00018050


	//   ....[11]....
        /*008c*/ 	.word	0x00018060


	//----- nvinfo : EIATTR_EXIT_INSTR_OFFSETS
	.align		4
.L_984:
        /*0090*/ 	.byte	0x04, 0x1c
        /*0092*/ 	.short	(.L_986 - .L_985)


	//   ....[0]....
.L_985:
        /*0094*/ 	.word	0x00000390


	//   ....[1]....
        /*0098*/ 	.word	0x00000c10


	//   ....[2]....
        /*009c*/ 	.word	0x00000c40


	//   ....[3]....
        /*00a0*/ 	.word	0x000198c0


	//   ....[4]....
        /*00a4*/ 	.word	0x000199b0


	//----- nvinfo : EIATTR_CRS_STACK_SIZE
	.align		4
.L_986:
        /*00a8*/ 	.byte	0x04, 0x1e
        /*00aa*/ 	.short	(.L_988 - .L_987)
.L_987:
        /*00ac*/ 	.word	0x00000000


	//----- nvinfo : EIATTR_CBANK_PARAM_SIZE
	.align		4
.L_988:
        /*00b0*/ 	.byte	0x03, 0x19
        /*00b2*/ 	.short	0x01d0


	//----- nvinfo : EIATTR_PARAM_CBANK
	.align		4
        /*00b4*/ 	.byte	0x04, 0x0a
        /*00b6*/ 	.short	(.L_990 - .L_989)
	.align		4
.L_989:
        /*00b8*/ 	.word	index@(.nv.constant0._ZN5flash24flash_fwd_splitkv_kernelI23Flash_fwd_kernel_traitsILi192ELi64ELi64ELi4ELb0ELb0EN7cutlass6half_tE19Flash_kernel_traitsILi192ELi64ELi64ELi4ES3_EELb0ELb0ELb0ELb0ELb1ELb1ELb0ELb1EEEvNS_16Flash_fwd_paramsE)
        /*00bc*/ 	.short	0x0210
        /*00be*/ 	.short	0x01d0


	//----- nvinfo : EIATTR_SW_WAR
	.align		4
.L_990:
        /*00c0*/ 	.byte	0x04, 0x36
        /*00c2*/ 	.short	(.L_992 - .L_991)
.L_991:
        /*00c4*/ 	.word	0x00000008
.L_992:


//--------------------- .nv.info._ZN5flash24flash_fwd_splitkv_kernelI23Flash_fwd_kernel_traitsILi192ELi64ELi64ELi4ELb0ELb0EN7cutlass6half_tE19Flash_kernel_traitsILi192ELi64ELi64ELi4ES3_EELb0ELb0ELb1ELb0ELb0ELb0ELb0ELb1EEEvNS_16Flash_fwd_paramsE --------------------------
	.section	.nv.info._ZN5flash24flash_fwd_splitkv_kernelI23Flash_fwd_kernel_traitsILi192ELi64ELi64ELi4ELb0ELb0EN7cutlass6half_tE19Flash_kernel_traitsILi192ELi64ELi64ELi4ES3_EELb0ELb0ELb1ELb0ELb0ELb0ELb0ELb1EEEvNS_16Flash_fwd_paramsE,"",@"SHT_CUDA_INFO"
	.sectionflags	@""
	.align	4


	//----- nvinfo : EIATTR_CUDA_API_VERSION
	.align		4
        /*0000*/ 	.byte	0x04, 0x37
        /*0002*/ 	.short	(.L_994 - .L_993)
.L_993:
        /*0004*/ 	.word	0x00000082


	//----- nvinfo : EIATTR_KPARAM_INFO
	.align		4
.L_994:
        /*0008*/ 	.byte	0x04, 0x17
        /*000a*/ 	.short	(.L_996 - .L_995)
.L_995:
        /*000c*/ 	.word	0x00000000
        /*0010*/ 	.short	0x0000
        /*0012*/ 	.short	0x0000
        /*0014*/ 	.byte	0x00, 0xf0, 0x41, 0x07


	//----- nvinfo : EIATTR_SPARSE_MMA_MASK
	.align		4
.L_996:
        /*0018*/ 	.byte	0x03, 0x50
        /*001a*/ 	.short	0x0000


	//----- nvinfo : EIATTR_MAXREG_COUNT
	.align		4
        /*001c*/ 	.byte	0x03, 0x1b
        /*001e*/ 	.short	0x00ff


	//----- nvinfo : EIATTR_NUM_BARRIERS
	.align		4
        /*0020*/ 	.byte	0x02, 0x4c
        /*0022*/ 	.byte	0x01
	.zero		1


	//----- nvinfo : EIATTR_MERCURY_ISA_VERSION
	.align		4
        /*0024*/ 	.byte	0x03, 0x5f
        /*0026*/ 	.short	0x0101


	//----- nvinfo : EIATTR_COOP_GROUP_MASK_REGIDS
	.align		4
        /*0028*/ 	.byte	0x04, 0x29
        /*002a*/ 	.short	(.L_998 - .L_997)


	//   ....[0]....
.L_997:
        /*002c*/ 	.word	0xffffffff


	//   ....[1]....
        /*0030*/ 	.word	0xffffffff


	//   ....[2]....
        /*0034*/ 	.word	0xffffffff


	//   ....[3]....
        /*0038*/ 	.word	0xffffffff


	//   ....[4]....
        /*003c*/ 	.word	0xffffffff


	//   ....[5]....
        /*0040*/ 	.word	0xffffffff


	//   ....[6]....
        /*0044*/ 	.word	0xffffffff


	//   ....[7]....
        /*0048*/ 	.word	0xffffffff


	//   ....[8]....
        /*004c*/ 	.word	0xffffffff


	//   ....[9]....
        /*0050*/ 	.word	0xffffffff


	//   ....[10]....
        /*0054*/ 	.word	0xffffffff


	//   ....[11]....
        /*0058*/ 	.word	0xffffffff


	//----- nvinfo : EIATTR_COOP_GROUP_INSTR_OFFSETS
	.align		4
.L_998:
        /*005c*/ 	.byte	0x04, 0x28
        /*005e*/ 	.short	(.L_1000 - .L_999)


	//   ....[0]....
.L_999:
        /*0060*/ 	.word	0x00016740


	//   ....[1]....
        /*0064*/ 	.word	0x00016760


	//   ....[2]....
        /*0068*/ 	.word	0x00016800


	//   ....[3]....
        /*006c*/ 	.word	0x00016810


	//   ....[4]....
        /*0070*/ 	.word	0x0001a220


	//   ....[5]....
        /*0074*/ 	.word	0x0001a230


	//   ....[6]....
        /*0078*/ 	.word	0x0001a260


	//   ....[7]....
        /*007c*/ 	.word	0x0001a270


	//   ....[8]....
        /*0080*/ 	.word	0x0001b970


	//   ....[9]....
        /*0084*/ 	.word	0x0001b9b0


	//   ....[10]....
        /*0088*/ 	.word	0x0001ba10


	//   ....[11]....
        /*008c*/ 	.word	0x0001ba20


	//----- nvinfo : EIATTR_EXIT_INSTR_OFFSETS
	.align		4
.L_1000:
        /*0090*/ 	.byte	0x04, 0x1c
        /*0092*/ 	.short	(.L_1002 - .L_1001)


	//   ....[0]....
.L_1001:
        /*0094*/ 	.word	0x00000390


	//   ....[1]....
        /*0098*/ 	.word	0x00000d30


	//   ....[2]....
        /*009c*/ 	.word	0x00000d60


	//   ....[3]....
        /*00a0*/ 	.word	0x0001d3f0


	//   ....[4]....
        /*00a4*/ 	.word	0x0001d510


	//   ....[5]....
        /*00a8*/ 	.word	0x0001d530


	//----- nvinfo : EIATTR_CRS_STACK_SIZE
	.align		4
.L_1002:
        /*00ac*/ 	.byte	0x04, 0x1e
        /*00ae*/ 	.short	(.L_1004 - .L_1003)
.L_1003:
        /*00b0*/ 	.word	0x00000000


	//----- nvinfo : EIATTR_CBANK_PARAM_SIZE
	.align		4
.L_1004:
        /*00b4*/ 	.byte	0x03, 0x19
        /*00b6*/ 	.short	0x01d0


	//----- nvinfo : EIATTR_PARAM_CBANK
	.align		4
        /*00b8*/ 	.byte	0x04, 0x0a
        /*00ba*/ 	.short	(.L_1006 - .L_1005)
	.align		4
.L_1005:
        /*00bc*/ 	.word	index@(.nv.constant0._ZN5flash24flash_fwd_splitkv_kernelI23Flash_fwd_kernel_traitsILi192ELi64ELi64ELi4ELb0ELb0EN7cutlass6half_tE19Flash_kernel_traitsILi192ELi64ELi64ELi4ES3_EELb0ELb0ELb1ELb0ELb0ELb0ELb0ELb1EEEvNS_16Flash_fwd_paramsE)
        /*00c0*/ 	.short	0x0210
        /*00c2*/ 	.short	0x01d0


	//----- nvinfo : EIATTR_SW_WAR
	.align		4
.L_1006:
        /*00c4*/ 	.byte	0x04, 0x36
        /*00c6*/ 	.short	(.L_1008 - .L_1007)
.L_1007:
        /*00c8*/ 	.word	0x00000008
.L_1008:


//--------------------- .nv.info._ZN5flash24flash_fwd_splitkv_kernelI23Flash_fwd_kernel_traitsILi192ELi64ELi64ELi4ELb0ELb0EN7cutlass6half_tE19Flash_kernel_traitsILi192ELi64ELi64ELi4ES3_EELb0ELb0ELb1ELb0ELb0ELb1ELb0ELb1EEEvNS_16Flash_fwd_paramsE --------------------------
	.section	.nv.info._ZN5flash24flash_fwd_splitkv_kernelI23Flash_fwd_kernel_traitsILi192ELi64ELi64ELi4ELb0ELb0EN7cutlass6half_tE19Flash_kernel_traitsILi192ELi64ELi64ELi4ES3_EELb0ELb0ELb1ELb0ELb0ELb1ELb0ELb1EEEvNS_16Flash_fwd_paramsE,"",@"SHT_CUDA_INFO"
	.sectionflags	@""
	.align	4


	//----- nvinfo : EIATTR_CUDA_API_VERSION
	.align		4
        /*0000*/ 	.byte	0x04, 0x37
        /*0002*/ 	.short	(.L_1010 - .L_1009)
.L_1009:
        /*0004*/ 	.word	0x00000082


	//----- nvinfo : EIATTR_KPARAM_INFO
	.align		4
.L_1010:
        /*0008*/ 	.byte	0x04, 0x17
        /*000a*/ 	.short	(.L_1012 - .L_1011)
.L_1011:
        /*000c*/ 	.word	0x00000000
        /*0010*/ 	.short	0x0000
        /*0012*/ 	.short	0x0000
        /*0014*/ 	.byte	0x00, 0xf0, 0x41, 0x07


	//----- nvinfo : EIATTR_SPARSE_MMA_MASK
	.align		4
.L_1012:
        /*0018*/ 	.byte	0x03, 0x50
        /*001a*/ 	.short	0x0000


	//----- nvinfo : EIATTR_MAXREG_COUNT
	.align		4
        /*001c*/ 	.byte	0x03, 0x1b
        /*001e*/ 	.short	0x00ff


	//----- nvinfo : EIATTR_NUM_BARRIERS
	.align		4
        /*0020*/ 	.byte	0x02, 0x4c
        /*0022*/ 	.byte	0x01
	.zero		1


	//----- nvinfo : EIATTR_MERCURY_ISA_VERSION
	.align		4
        /*0024*/ 	.byte	0x03, 0x5f
        /*0026*/ 	.short	0x0101


	//----- nvinfo : EIATTR_COOP_GROUP_MASK_REGIDS
	.align		4
        /*0028*/ 	.byte	0x04, 0x29
        /*002a*/ 	.short	(.L_1014 - .L_1013)


	//   ....[0]....
.L_1013:
        /*002c*/ 	.word	0xffffffff


	//   ....[1]....
        /*0030*/ 	.word	0xffffffff


	//   ....[2]....
        /*0034*/ 	.word	0xffffffff


	//   ....[3]....
        /*0038*/ 	.word	0xffffffff


	//   ....[4]....
        /*003c*/ 	.word	0xffffffff


	//   ....[5]....
        /*0040*/ 	.word	0xffffffff


	//   ....[6]....
        /*0044*/ 	.word	0xffffffff


	//   ....[7]....
        /*0048*/ 	.word	0xffffffff


	//   ....[8]....
        /*004c*/ 	.word	0xffffffff


	//   ....[9]....
        /*0050*/ 	.word	0xffffffff


	//   ....[10]....
        /*0054*/ 	.word	0xffffffff


	//   ....[11]....
        /*0058*/ 	.word	0xffffffff


	//----- nvinfo : EIATTR_COOP_GROUP_INSTR_OFFSETS
	.align		4
.L_1014:
        /*005c*/ 	.byte	0x04, 0x28
        /*005e*/ 	.short	(.L_1016 - .L_1015)


	//   ....[0]....
.L_1015:
        /*0060*/ 	.word	0x00016b50


	//   ....[1]....
        /*0064*/ 	.word	0x00016b70


	//   ....[2]....
        /*0068*/ 	.word	0x00016c10


	//   ....[3]....
        /*006c*/ 	.word	0x00016c20


	//   ....[4]....
        /*0070*/ 	.word	0x0001a9e0


	//   ....[5]....
        /*0074*/ 	.word	0x0001aa10


	//   ....[6]....
        /*0078*/ 	.word	0x0001aa40


	//   ....[7]....
        /*007c*/ 	.word	0x0001aa50


	//   ....[8]....
        /*0080*/ 	.word	0x0001c190


	//   ....[9]....
        /*0084*/ 	.word	0x0001c1d0


	//   ....[10]....
        /*0088*/ 	.word	0x0001c230


	//   ....[11]....
        /*008c*/ 	.word	0x0001c240


	//----- nvinfo : EIATTR_EXIT_INSTR_OFFSETS
	.align		4
.L_1016:
        /*0090*/ 	.byte	0x04, 0x1c
        /*0092*/ 	.short	(.L_1018 - .L_1017)


	//   ....[0]....
.L_1017:
        /*0094*/ 	.word	0x00000390


	//   ....[1]....
        /*0098*/ 	.word	0x00000d30


	//   ....[2]....
        /*009c*/ 	.word	0x00000d60


	//   ....[3]....
        /*00a0*/ 	.word	0x0001dc10


	//   ....[4]....
        /*00a4*/ 	.word	0x0001dd30


	//   ....[5]....
        /*00a8*/ 	.word	0x0001dd50


	//----- nvinfo : EIATTR_CRS_STACK_SIZE
	.align		4
.L_1018:
        /*00ac*/ 	.byte	0x04, 0x1e
        /*00ae*/ 	.short	(.L_1020 - .L_1019)
.L_1019:
        /*00b0*/ 	.word	0x00000000


	//----- nvinfo : EIATTR_CBANK_PARAM_SIZE
	.align		4
.L_1020:
        /*00b4*/ 	.byte	0x03, 0x19
        /*00b6*/ 	.short	0x01d0


	//----- nvinfo : EIATTR_PARAM_CBANK
	.align		4
        /*00b8*/ 	.byte	0x04, 0x0a
        /*00ba*/ 	.short	(.L_1022 - .L_1021)
	.align		4
.L_1021:
        /*00bc*/ 	.word	index@(.nv.constant0._ZN5flash24flash_fwd_splitkv_kernelI23Flash_fwd_kernel_traitsILi192ELi64ELi64ELi4ELb0ELb0EN7cutlass6half_tE19Flash_kernel_traitsILi192ELi64ELi64ELi4ES3_EELb0ELb0ELb1ELb0ELb0ELb1ELb0ELb1EEEvNS_16Flash_fwd_paramsE)
        /*00c0*/ 	.short	0x0210
        /*00c2*/ 	.short	0x01d0


	//----- nvinfo : EIATTR_SW_WAR
	.align		4
.L_1022:
        /*00c4*/ 	.byte	0x04, 0x36
        /*00c6*/ 	.short	(.L_1024 - .L_1023)
.L_1023:
        /*00c8*/ 	.word	0x00000008
.L_1024:


//--------------------- .nv.info._ZN5flash24flash_fwd_splitkv_kernelI23Flash_fwd_kernel_traitsILi192ELi64ELi64ELi4ELb0ELb0EN7cutlass6half_tE19Flash_kernel_traitsILi192ELi64ELi64ELi4ES3_EELb0ELb0ELb0ELb0ELb1ELb0ELb1ELb0EEEvNS_16Flash_fwd_paramsE --------------------------
	.section	.nv.info._ZN5flash24flash_fwd_splitkv_kernelI23Flash_fwd_kernel_traitsILi192ELi64ELi64ELi4ELb0ELb0EN7cutlass6half_tE19Flash_kernel_traitsILi192ELi64ELi64ELi4ES3_EELb0ELb0ELb0ELb0ELb1ELb0ELb1ELb0EEEvNS_16Flash_fwd_paramsE,"",@"SHT_CUDA_INFO"
	.sectionflags	@""
	.align	4


	//----- nvinfo : EIATTR_CUDA_API_VERSION
	.align		4
        /*0000*/ 	.byte	0x04, 0x37
        /*0002*/ 	.short	(.L_1026 - .L_1025)
.L_1025:
        /*0004*/ 	.word	0x00000082


	//----- nvinfo : EIATTR_KPARAM_INFO
	.align		4
.L_1026:
        /*0008*/ 	.byte	0x04, 0x17
        /*000a*/ 	.short	(.L_1028 - .L_1027)
.L_1027:
        /*000c*/ 	.word	0x00000000
        /*0010*/ 	.short	0x0000
        /*0012*/ 	.short	0x0000
        /*0014*/ 	.byte	0x00, 0xf0, 0x41, 0x07


	//----- nvinfo : EIATTR_SPARSE_MMA_MASK
	.align		4
.L_1028:
        /*0018*/ 	.byte	0x03, 0x50
        /*001a*/ 	.short	0x0000


	//----- nvinfo : EIATTR_MAXREG_COUNT
	.align		4
        /*001c*/ 	.byte	0x03, 0x1b
        /*001e*/ 	.short	0x00ff


	//----- nvinfo : EIATTR_NUM_BARRIERS
	.align		4
        /*0020*/ 	.byte	0x02, 0x4c
        /*0022*/ 	.byte	0x01
	.zero		1


	//----- nvinfo : EIATTR_MERCURY_ISA_VERSION
	.align		4
        /*0024*/ 	.byte	0x03, 0x5f
        /*0026*/ 	.short	0x0101


	//----- nvinfo : EIATTR_COOP_GROUP_MASK_REGIDS
	.align		4
        /*0028*/ 	.byte	0x04, 0x29
        /*002a*/ 	.short	(.L_1030 - .L_1029)


	//   ....[0]....
.L_1029:
        /*002c*/ 	.word	0xffffffff


	//   ....[1]....
        /*0030*/ 	.word	0xffffffff


	//   ....[2]....
        /*0034*/ 	.word	0xffffffff


	//   ....[3]....
        /*0038*/ 	.word	0xffffffff


	//   ....[4]....
        /*003c*/ 	.word	0xffffffff


	//   ....[5]....
        /*0040*/ 	.word	0xffffffff


	//   ....[6]....
        /*0044*/ 	.word	0xffffffff


	//   ....[7]....
        /*0048*/ 	.word	0xffffffff


	//   ....[8]....
        /*004c*/ 	.word	0xffffffff


	//   ....[9]....
        /*0050*/ 	.word	0xffffffff


	//   ....[10]....
        /*0054*/ 	.word	0xffffffff


	//   ....[11]....
        /*0058*/ 	.word	0xffffffff


	//----- nvinfo : EIATTR_COOP_GROUP_INSTR_OFFSETS
	.align		4
.L_1030:
        /*005c*/ 	.byte	0x04, 0x28
        /*005e*/ 	.short	(.L_1032 - .L_1031)


	//   ....[0]....
.L_1031:
        /*0060*/ 	.word	0x000041e0


	//   ....[1]....
        /*0064*/ 	.word	0x00004200


	//   ....[2]....
        /*0068*/ 	.word	0x000042a0


	//   ....[3]....
        /*006c*/ 	.word	0x000042b0


	//   ....[4]....
        /*0070*/ 	.word	0x00006b90


	//   ....[5]....
        /*0074*/ 	.word	0x00006bb0


	//   ....[6]....
        /*0078*/ 	.word	0x00006be0


	//   ....[7]....
        /*007c*/ 	.word	0x00006bf0


	//   ....[8]....
        /*0080*/ 	.word	0x00008300


	//   ....[9]....
        /*0084*/ 	.word	0x00008340


	//   ....[10]....
        /*0088*/ 	.word	0x000083f0


	//   ....[11]....
        /*008c*/ 	.word	0x00008400


	//----- nvinfo : EIATTR_EXIT_INSTR_OFFSETS
	.align		4
.L_1032:
        /*0090*/ 	.byte	0x04, 0x1c
        /*0092*/ 	.short	(.L_1034 - .L_1033)


	//   ....[0]....
.L_1033:
        /*0094*/ 	.word	0x00000450


	//   ....[1]....
        /*0098*/ 	.word	0x00000cc0


	//   ....[2]....
        /*009c*/ 	.word	0x00000cf0


	//   ....[3]....
        /*00a0*/ 	.word	0x000097a0


	//   ....[4]....
        /*00a4*/ 	.word	0x000097e0


	//----- nvinfo : EIATTR_CRS_STACK_SIZE
	.align		4
.L_1034:
        /*00a8*/ 	.byte	0x04, 0x1e
        /*00aa*/ 	.short	(.L_1036 - .L_1035)
.L_1035:
        /*00ac*/ 	.word	0x00000000


	//----- nvinfo : EIATTR_CBANK_PARAM_SIZE
	.align		4
.L_1036:
        /*00b0*/ 	.byte	0x03, 0x19
        /*00b2*/ 	.short	0x01d0


	//----- nvinfo : EIATTR_PARAM_CBANK
	.align		4
        /*00b4*/ 	.byte	0x04, 0x0a
        /*00b6*/ 	.short	(.L_1038 - .L_1037)
	.align		4
.L_1037:
        /*00b8*/ 	.word	index@(.nv.constant0._ZN5flash24flash_fwd_splitkv_kernelI23Flash_fwd_kernel_traitsILi192ELi64ELi64ELi4ELb0ELb0EN7cutlass6half_tE19Flash_kernel_traitsILi192ELi64ELi64ELi4ES3_EELb0ELb0ELb0ELb0ELb1ELb0ELb1ELb0EEEvNS_16Flash_fwd_paramsE)
        /*00bc*/ 	.short	0x0210
        /*00be*/ 	.short	0x01d0


	//----- nvinfo : EIATTR_SW_WAR
	.align		4
.L_1038:
        /*00c0*/ 	.byte	0x04, 0x36
        /*00c2*/ 	.short	(.L_1040 - .L_1039)
.L_1039:
        /*00c4*/ 	.word	0x00000008
.L_1040:


//--------------------- .nv.info._ZN5flash24flash_fwd_splitkv_kernelI23Flash_fwd_kernel_traitsILi192ELi64ELi64ELi4ELb0ELb0EN7cutlass6half_tE19Flash_kernel_traitsILi192ELi64ELi64ELi4ES3_EELb0ELb0ELb0ELb0ELb1ELb1ELb1ELb0EEEvNS_16Flash_fwd_paramsE --------------------------
	.section	.nv.info._ZN5flash24flash_fwd_splitkv_kernelI23Flash_fwd_kernel_traitsILi192ELi64ELi64ELi4ELb0ELb0EN7cutlass6half_tE19Flash_kernel_traitsILi192ELi64ELi64ELi4ES3_EELb0ELb0ELb0ELb0ELb1ELb1ELb1ELb0EEEvNS_16Flash_fwd_paramsE,"",@"SHT_CUDA_INFO"
	.sectionflags	@""
	.align	4


	//----- nvinfo : EIATTR_CUDA_API_VERSION
	.align		4
        /*0000*/ 	.byte	0x04, 0x37
        /*0002*/ 	.short	(.L_1042 - .L_1041)
.L_1041:
        /*0004*/ 	.word	0x00000082


	//----- nvinfo : EIATTR_KPARAM_INFO
	.align		4
.L_1042:
        /*0008*/ 	.byte	0x04, 0x17
        /*000a*/ 	.short	(.L_1044 - .L_1043)
.L_1043:
        /*000c*/ 	.word	0x00000000
        /*0010*/ 	.short	0x0000
        /*0012*/ 	.short	0x0000
        /*0014*/ 	.byte	0x00, 0xf0, 0x41, 0x07


	//----- nvinfo : EIATTR_SPARSE_MMA_MASK
	.align		4
.L_1044:
        /*0018*/ 	.byte	0x03, 0x50
        /*001a*/ 	.short	0x0000


	//----- nvinfo : EIATTR_MAXREG_COUNT
	.align		4
        /*001c*/ 	.byte	0x03, 0x1b
        /*001e*/ 	.short	0x00ff


	//----- nvinfo : EIATTR_NUM_BARRIERS
	.align		4
        /*0020*/ 	.byte	0x02, 0x4c
        /*0022*/ 	.byte	0x01
	.zero		1


	//----- nvinfo : EIATTR_MERCURY_ISA_VERSION
	.align		4
        /*0024*/ 	.byte	0x03, 0x5f
        /*0026*/ 	.short	0x0101


	//----- nvinfo : EIATTR_COOP_GROUP_MASK_REGIDS
	.align		4
        /*0028*/ 	.byte	0x04, 0x29
        /*002a*/ 	.short	(.L_1046 - .L_1045)


	//   ....[0]....
.L_1045:
        /*002c*/ 	.word	0xffffffff


	//   ....[1]....
        /*0030*/ 	.word	0xffffffff


	//   ....[2]....
        /*0034*/ 	.word	0xffffffff


	//   ....[3]....
        /*0038*/ 	.word	0xffffffff


	//   ....[4]....
        /*003c*/ 	.word	0xffffffff


	//   ....[5]....
        /*0040*/ 	.word	0xffffffff


	//   ....[6]....
        /*0044*/ 	.word	0xffffffff


	//   ....[7]....
        /*0048*/ 	.word	0xffffffff


	//   ....[8]....
        /*004c*/ 	.word	0xffffffff


	//   ....[9]....
        /*0050*/ 	.word	0xffffffff


	//   ....[10]....
        /*0054*/ 	.word	0xffffffff


	//   ....[11]....
        /*0058*/ 	.word	0xffffffff


	//----- nvinfo : EIATTR_COOP_GROUP_INSTR_OFFSETS
	.align		4
.L_1046:
        /*005c*/ 	.byte	0x04, 0x28
        /*005e*/ 	.short	(.L_1048 - .L_1047)


	//   ....[0]....
.L_1047:
        /*0060*/ 	.word	0x000045f0


	//   ....[1]....
        /*0064*/ 	.word	0x00004610


	//   ....[2]....
        /*0068*/ 	.word	0x000046b0


	//   ....[3]....
        /*006c*/ 	.word	0x000046c0


	//   ....[4]....
        /*0070*/ 	.word	0x000073b0


	//   ....[5]....
        /*0074*/ 	.word	0x000073e0


	//   ....[6]....
        /*0078*/ 	.word	0x00007400


	//   ....[7]....
        /*007c*/ 	.word	0x00007420


	//   ....[8]....
        /*0080*/ 	.word	0x00008b00


	//   ....[9]....
        /*0084*/ 	.word	0x00008b40


	//   ....[10]....
        /*0088*/ 	.word	0x00008bf0


	//   ....[11]....
        /*008c*/ 	.word	0x00008c00


	//----- nvinfo : EIATTR_EXIT_INSTR_OFFSETS
	.align		4
.L_1048:
        /*0090*/ 	.byte	0x04, 0x1c
        /*0092*/ 	.short	(.L_1050 - .L_1049)


	//   ....[0]....
.L_1049:
        /*0094*/ 	.word	0x00000450


	//   ....[1]....
        /*0098*/ 	.word	0x00000cc0


	//   ....[2]....
        /*009c*/ 	.word	0x00000cf0


	//   ....[3]....
        /*00a0*/ 	.word	0x00009fa0


	//   ....[4]....
        /*00a4*/ 	.word	0x00009fe0


	//----- nvinfo : EIATTR_CRS_STACK_SIZE
	.align		4
.L_1050:
        /*00a8*/ 	.byte	0x04, 0x1e
        /*00aa*/ 	.short	(.L_1052 - .L_1051)
.L_1051:
        /*00ac*/ 	.word	0x00000000


	//----- nvinfo : EIATTR_CBANK_PARAM_SIZE
	.align		4
.L_1052:
        /*00b0*/ 	.byte	0x03, 0x19
        /*00b2*/ 	.short	0x01d0


	//----- nvinfo : EIATTR_PARAM_CBANK
	.align		4
        /*00b4*/ 	.byte	0x04, 0x0a
        /*00b6*/ 	.short	(.L_1054 - .L_1053)
	.align		4
.L_1053:
        /*00b8*/ 	.word	index@(.nv.constant0._ZN5flash24flash_fwd_splitkv_kernelI23Flash_fwd_kernel_traitsILi192ELi64ELi64ELi4ELb0ELb0EN7cutlass6half_tE19Flash_kernel_traitsILi192ELi64ELi64ELi4ES3_EELb0ELb0ELb0ELb0ELb1ELb1ELb1ELb0EEEvNS_16Flash_fwd_paramsE)
        /*00bc*/ 	.short	0x0210
        /*00be*/ 	.short	0x01d0


	//----- nvinfo : EIATTR_SW_WAR
	.align		4
.L_1054:
        /*00c0*/ 	.byte	0x04, 0x36
        /*00c2*/ 	.short	(.L_1056 - .L_1055)
.L_1055:
        /*00c4*/ 	.word	0x00000008
.L_1056:


//--------------------- .nv.info._ZN5flash24flash_fwd_splitkv_kernelI23Flash_fwd_kernel_traitsILi192ELi64ELi64ELi4ELb0ELb0EN7cutlass6half_tE19Flash_kernel_traitsILi192ELi64ELi64ELi4ES3_EELb0ELb0ELb1ELb0ELb0ELb0ELb1ELb0EEEvNS_16Flash_fwd_paramsE --------------------------
	.section	.nv.info._ZN5flash24flash_fwd_splitkv_kernelI23Flash_fwd_kernel_traitsILi192ELi64ELi64ELi4ELb0ELb0EN7cutlass6half_tE19Flash_kernel_traitsILi192ELi64ELi64ELi4ES3_EELb0ELb0ELb1ELb0ELb0ELb0ELb1ELb0EEEvNS_16Flash_fwd_paramsE,"",@"SHT_CUDA_INFO"
	.sectionflags	@""
	.align	4


	//----- nvinfo : EIATTR_CUDA_API_VERSION
	.align		4
        /*0000*/ 	.byte	0x04, 0x37
        /*0002*/ 	.short	(.L_1058 - .L_1057)
.L_1057:
        /*0004*/ 	.word	0x00000082


	//----- nvinfo : EIATTR_KPARAM_INFO
	.align		4
.L_1058:
        /*0008*/ 	.byte	0x04, 0x17
        /*000a*/ 	.short	(.L_1060 - .L_1059)
.L_1059:
        /*000c*/ 	.word	0x00000000
        /*0010*/ 	.short	0x0000
        /*0012*/ 	.short	0x0000
        /*0014*/ 	.byte	0x00, 0xf0, 0x41, 0x07


	//----- nvinfo : EIATTR_SPARSE_MMA_MASK
	.align		4
.L_1060:
        /*0018*/ 	.byte	0x03, 0x50
        /*001a*/ 	.short	0x0000


	//----- nvinfo : EIATTR_MAXREG_COUNT
	.align		4
        /*001c*/ 	.byte	0x03, 0x1b
        /*001e*/ 	.short	0x00ff


	//----- nvinfo : EIATTR_NUM_BARRIERS
	.align		4
        /*0020*/ 	.byte	0x02, 0x4c
        /*0022*/ 	.byte	0x01
	.zero		1


	//----- nvinfo : EIATTR_MERCURY_ISA_VERSION
	.align		4
        /*0024*/ 	.byte	0x03, 0x5f
        /*0026*/ 	.short	0x0101


	//----- nvinfo : EIATTR_INT_WARP_WIDE_INSTR_OFFSETS
	.align		4
        /*0028*/ 	.byte	0x04, 0x31
        /*002a*/ 	.short	(.L_1062 - .L_1061)


	//   ....[0]....
.L_1061:
        /*002c*/ 	.word	0x00003f60


	//----- nvinfo : EIATTR_COOP_GROUP_MASK_REGIDS
	.align		4
.L_1062:
        /*0030*/ 	.byte	0x04, 0x29
        /*0032*/ 	.short	(.L_1064 - .L_1063)


	//   ....[0]....
.L_1063:
        /*0034*/ 	.word	0xffffffff


	//   ....[1]....
        /*0038*/ 	.word	0xffffffff


	//   ....[2]....
        /*003c*/ 	.word	0xffffffff


	//   ....[3]....
        /*0040*/ 	.word	0xffffffff


	//   ....[4]....
        /*0044*/ 	.word	0xffffffff


	//   ....[5]....
        /*0048*/ 	.word	0xffffffff


	//   ....[6]....
        /*004c*/ 	.word	0xffffffff


	//   ....[7]....
        /*0050*/ 	.word	0xffffffff


	//   ....[8]....
        /*0054*/ 	.word	0xffffffff


	//   ....[9]....
        /*0058*/ 	.word	0xffffffff


	//   ....[10]....
        /*005c*/ 	.word	0xffffffff


	//   ....[11]....
        /*0060*/ 	.word	0xffffffff


	//----- nvinfo : EIATTR_COOP_GROUP_INSTR_OFFSETS
	.align		4
.L_1064:
        /*0064*/ 	.byte	0x04, 0x28
        /*0066*/ 	.short	(.L_1066 - .L_1065)


	//   ....[0]....
.L_1065:
        /*0068*/ 	.word	0x00006810


	//   ....[1]....
        /*006c*/ 	.word	0x00006830


	//   ....[2]....
        /*0070*/ 	.word	0x000068d0


	//   ....[3]....
        /*0074*/ 	.word	0x000068e0


	//   ....[4]....
        /*0078*/ 	.word	0x0000a100


	//   ....[5]....
        /*007c*/ 	.word	0x0000a110


	//   ....[6]....
        /*0080*/ 	.word	0x0000a140


	//   ....[7]....
        /*0084*/ 	.word	0x0000a150


	//   ....[8]....
        /*0088*/ 	.word	0x0000b860


	//   ....[9]....
        /*008c*/ 	.word	0x0000b8a0


	//   ....[10]....
        /*0090*/ 	.word	0x0000b930


	//   ....[11]....
        /*0094*/ 	.word	0x0000b940


	//----- nvinfo : EIATTR_EXIT_INSTR_OFFSETS
	.align		4
.L_1066:
        /*0098*/ 	.byte	0x04, 0x1c
        /*009a*/ 	.short	(.L_1068 - .L_1067)


	//   ....[0]....
.L_1067:
        /*009c*/ 	.word	0x00000450


	//   ....[1]....
        /*00a0*/ 	.word	0x00001070


	//   ....[2]....
        /*00a4*/ 	.word	0x000010a0


	//   ....[3]....
        /*00a8*/ 	.word	0x0000d0d0


	//   ....[4]....
        /*00ac*/ 	.word	0x0000d150


	//   ....[5]....
        /*00b0*/ 	.word	0x0000d170


	//----- nvinfo : EIATTR_CRS_STACK_SIZE
	.align		4
.L_1068:
        /*00b4*/ 	.byte	0x04, 0x1e
        /*00b6*/ 	.short	(.L_1070 - .L_1069)
.L_1069:
        /*00b8*/ 	.word	0x00000000


	//----- nvinfo : EIATTR_CBANK_PARAM_SIZE
	.align		4
.L_1070:
        /*00bc*/ 	.byte	0x03, 0x19
        /*00be*/ 	.short	0x01d0


	//----- nvinfo : EIATTR_PARAM_CBANK
	.align		4
        /*00c0*/ 	.byte	0x04, 0x0a
        /*00c2*/ 	.short	(.L_1072 - .L_1071)
	.align		4
.L_1071:
        /*00c4*/ 	.word	index@(.nv.constant0._ZN5flash24flash_fwd_splitkv_kernelI23Flash_fwd_kernel_traitsILi192ELi64ELi64ELi4ELb0ELb0EN7cutlass6half_tE19Flash_kernel_traitsILi192ELi64ELi64ELi4ES3_EELb0ELb0ELb1ELb0ELb0ELb0ELb1ELb0EEEvNS_16Flash_fwd_paramsE)
        /*00c8*/ 	.short	0x0210
        /*00ca*/ 	.short	0x01d0


	//----- nvinfo : EIATTR_SW_WAR
	.align		4
.L_1072:
        /*00cc*/ 	.byte	0x04, 0x36
        /*00ce*/ 	.short	(.L_1074 - .L_1073)
.L_1073:
        /*00d0*/ 	.word	0x00000008
.L_1074:


//--------------------- .nv.info._ZN5flash24flash_fwd_splitkv_kernelI23Flash_fwd_kernel_traitsILi192ELi64ELi64ELi4ELb0ELb0EN7cutlass6half_tE19Flash_kernel_traitsILi192ELi64ELi64ELi4ES3_EELb0ELb0ELb1ELb0ELb0ELb1ELb1ELb0EEEvNS_16Flash_fwd_paramsE --------------------------
	.section	.nv.info._ZN5flash24flash_fwd_splitkv_kernelI23Flash_fwd_kernel_traitsILi192ELi64ELi64ELi4ELb0ELb0EN7cutlass6half_tE19Flash_kernel_traitsILi192ELi64ELi64ELi4ES3_EELb0ELb0ELb1ELb0ELb0ELb1ELb1ELb0EEEvNS_16Flash_fwd_paramsE,"",@"SHT_CUDA_INFO"
	.sectionflags	@""
	.align	4


	//----- nvinfo : EIATTR_CUDA_API_VERSION
	.align		4
        /*0000*/ 	.byte	0x04, 0x37
        /*0002*/ 	.short	(.L_1076 - .L_1075)
.L_1075:
        /*0004*/ 	.word	0x00000082


	//----- nvinfo : EIATTR_KPARAM_INFO
	.align		4
.L_1076:
        /*0008*/ 	.byte	0x04, 0x17
        /*000a*/ 	.short	(.L_1078 - .L_1077)
.L_1077:
        /*000c*/ 	.word	0x00000000
        /*0010*/ 	.short	0x0000
        /*0012*/ 	.short	0x0000
        /*0014*/ 	.byte	0x00, 0xf0, 0x41, 0x07


	//----- nvinfo : EIATTR_SPARSE_MMA_MASK
	.align		4
.L_1078:
        /*0018*/ 	.byte	0x03, 0x50
        /*001a*/ 	.short	0x0000


	//----- nvinfo : EIATTR_MAXREG_COUNT
	.align		4
        /*001c*/ 	.byte	0x03, 0x1b
        /*001e*/ 	.short	0x00ff


	//----- nvinfo : EIATTR_NUM_BARRIERS
	.align		4
        /*0020*/ 	.byte	0x02, 0x4c
        /*0022*/ 	.byte	0x01
	.zero		1


	//----- nvinfo : EIATTR_MERCURY_ISA_VERSION
	.align		4
        /*0024*/ 	.byte	0x03, 0x5f
        /*0026*/ 	.short	0x0101


	//----- nvinfo : EIATTR_INT_WARP_WIDE_INSTR_OFFSETS
	.align		4
        /*0028*/ 	.byte	0x04, 0x31
        /*002a*/ 	.short	(.L_1080 - .L_1079)


	//   ....[0]....
.L_1079:
        /*002c*/ 	.word	0x00003f20


	//----- nvinfo : EIATTR_COOP_GROUP_MASK_REGIDS
	.align		4
.L_1080:
        /*0030*/ 	.byte	0x04, 0x29
        /*0032*/ 	.short	(.L_1082 - .L_1081)


	//   ....[0]....
.L_1081:
        /*0034*/ 	.word	0xffffffff


	//   ....[1]....
        /*0038*/ 	.word	0xffffffff


	//   ....[2]....
        /*003c*/ 	.word	0xffffffff


	//   ....[3]....
        /*0040*/ 	.word	0xffffffff


	//   ....[4]....
        /*0044*/ 	.word	0xffffffff


	//   ....[5]....
        /*0048*/ 	.word	0xffffffff


	//   ....[6]....
        /*004c*/ 	.word	0xffffffff


	//   ....[7]....
        /*0050*/ 	.word	0xffffffff


	//   ....[8]....
        /*0054*/ 	.word	0xffffffff


	//   ....[9]....
        /*0058*/ 	.word	0xffffffff


	//   ....[10]....
        /*005c*/ 	.word	0xffffffff


	//   ....[11]....
        /*0060*/ 	.word	0xffffffff


	//----- nvinfo : EIATTR_COOP_GROUP_INSTR_OFFSETS
	.align		4
.L_1082:
        /*0064*/ 	.byte	0x04, 0x28
        /*0066*/ 	.short	(.L_1084 - .L_1083)


	//   ....[0]....
.L_1083:
        /*0068*/ 	.word	0x00006bc0


	//   ....[1]....
        /*006c*/ 	.word	0x00006be0


	//   ....[2]....
        /*0070*/ 	.word	0x00006c80


	//   ....[3]....
        /*0074*/ 	.word	0x00006c90


	//   ....[4]....
        /*0078*/ 	.word	0x0000a870


	//   ....[5]....
        /*007c*/ 	.word	0x0000a890


	//   ....[6]....
        /*0080*/ 	.word	0x0000a8c0


	//   ....[7]....
        /*0084*/ 	.word	0x0000a8d0


	//   ....[8]....
        /*0088*/ 	.word	0x0000c000


	//   ....[9]....
        /*008c*/ 	.word	0x0000c040


	//   ....[10]....
        /*0090*/ 	.word	0x0000c0d0


	//   ....[11]....
        /*0094*/ 	.word	0x0000c0e0


	//----- nvinfo : EIATTR_EXIT_INSTR_OFFSETS
	.align		4
.L_1084:
        /*0098*/ 	.byte	0x04, 0x1c
        /*009a*/ 	.short	(.L_1086 - .L_1085)


	//   ....[0]....
.L_1085:
        /*009c*/ 	.word	0x00000450


	//   ....[1]....
        /*00a0*/ 	.word	0x00001070


	//   ....[2]....
        /*00a4*/ 	.word	0x000010a0


	//   ....[3]....
        /*00a8*/ 	.word	0x0000d870


	//   ....[4]....
        /*00ac*/ 	.word	0x0000d8f0


	//   ....[5]....
        /*00b0*/ 	.word	0x0000d910


	//----- nvinfo : EIATTR_CRS_STACK_SIZE
	.align		4
.L_1086:
        /*00b4*/ 	.byte	0x04, 0x1e
        /*00b6*/ 	.short	(.L_1088 - .L_1087)
.L_1087:
        /*00b8*/ 	.word	0x00000000


	//----- nvinfo : EIATTR_CBANK_PARAM_SIZE
	.align		4
.L_1088:
        /*00bc*/ 	.byte	0x03, 0x19
        /*00be*/ 	.short	0x01d0


	//----- nvinfo : EIATTR_PARAM_CBANK
	.align		4
        /*00c0*/ 	.byte	0x04, 0x0a
        /*00c2*/ 	.short	(.L_1090 - .L_1089)
	.align		4
.L_1089:
        /*00c4*/ 	.word	index@(.nv.constant0._ZN5flash24flash_fwd_splitkv_kernelI23Flash_fwd_kernel_traitsILi192ELi64ELi64ELi4ELb0ELb0EN7cutlass6half_tE19Flash_kernel_traitsILi192ELi64ELi64ELi4ES3_EELb0ELb0ELb1ELb0ELb0ELb1ELb1ELb0EEEvNS_16Flash_fwd_paramsE)
        /*00c8*/ 	.short	0x0210
        /*00ca*/ 	.short	0x01d0


	//----- nvinfo : EIATTR_SW_WAR
	.align		4
.L_1090:
        /*00cc*/ 	.byte	0x04, 0x36
        /*00ce*/ 	.short	(.L_1092 - .L_1091)
.L_1091:
        /*00d0*/ 	.word	0x00000008
.L_1092:


//--------------------- .nv.info._ZN5flash24flash_fwd_splitkv_kernelI23Flash_fwd_kernel_traitsILi192ELi64ELi64ELi4ELb0ELb0EN7cutlass6half_tE19Flash_kernel_traitsILi192ELi64ELi64ELi4ES3_EELb0ELb0ELb0ELb0ELb1ELb0ELb1ELb1EEEvNS_16Flash_fwd_paramsE --------------------------
	.section	.nv.info._ZN5flash24flash_fwd_splitkv_kernelI23Flash_fwd_kernel_traitsILi192ELi64ELi64ELi4ELb0ELb0EN7cutlass6half_tE19Flash_kernel_traitsILi192ELi64ELi64ELi4ES3_EELb0ELb0ELb0ELb0ELb1ELb0ELb1ELb1EEEvNS_16Flash_fwd_paramsE,"",@"SHT_CUDA_INFO"
	.sectionflags	@""
	.align	4


	//----- nvinfo : EIATTR_CUDA_API_VERSION
	.align		4
        /*0000*/ 	.byte	0x04, 0x37
        /*0002*/ 	.short	(.L_1094 - .L_1093)
.L_1093:
        /*0004*/ 	.word	0x00000082


	//----- nvinfo : EIATTR_KPARAM_INFO
	.align		4
.L_1094:
        /*0008*/ 	.byte	0x04, 0x17
        /*000a*/ 	.short	(.L_1096 - .L_1095)
.L_1095:
        /*000c*/ 	.word	0x00000000
        /*0010*/ 	.short	0x0000
        /*0012*/ 	.short	0x0000
        /*0014*/ 	.byte	0x00, 0xf0, 0x41, 0x07


	//----- nvinfo : EIATTR_SPARSE_MMA_MASK
	.align		4
.L_1096:
        /*0018*/ 	.byte	0x03, 0x50
        /*001a*/ 	.short	0x0000


	//----- nvinfo : EIATTR_MAXREG_COUNT
	.align		4
        /*001c*/ 	.byte	0x03, 0x1b
        /*001e*/ 	.short	0x00ff


	//----- nvinfo : EIATTR_NUM_BARRIERS
	.align		4
        /*0020*/ 	.byte	0x02, 0x4c
        /*0022*/ 	.byte	0x01
	.zero		1


	//----- nvinfo : EIATTR_MERCURY_ISA_VERSION
	.align		4
        /*0024*/ 	.byte	0x03, 0x5f
        /*0026*/ 	.short	0x0101


	//----- nvinfo : EIATTR_COOP_GROUP_MASK_REGIDS
	.align		4
        /*0028*/ 	.byte	0x04, 0x29
        /*002a*/ 	.short	(.L_1098 - .L_1097)


	//   ....[0]....
.L_1097:
        /*002c*/ 	.word	0xffffffff


	//   ....[1]....
        /*0030*/ 	.word	0xffffffff


	//   ....[2]....
        /*0034*/ 	.word	0xffffffff


	//   ....[3]....
        /*0038*/ 	.word	0xffffffff


	//   ....[4]....
        /*003c*/ 	.word	0xffffffff


	//   ....[5]....
        /*0040*/ 	.word	0xffffffff


	//   ....[6]....
        /*0044*/ 	.word	0xffffffff


	//   ....[7]....
        /*0048*/ 	.word	0xffffffff


	//   ....[8]....
        /*004c*/ 	.word	0xffffffff


	//   ....[9]....
        /*0050*/ 	.word	0xffffffff


	//   ....[10]....
        /*0054*/ 	.word	0xffffffff


	//   ....[11]....
        /*0058*/ 	.word	0xffffffff


	//----- nvinfo : EIATTR_COOP_GROUP_INSTR_OFFSETS
	.align		4
.L_1098:
        /*005c*/ 	.byte	0x04, 0x28
        /*005e*/ 	.short	(.L_1100 - .L_1099)


	//   ....[0]....
.L_1099:
        /*0060*/ 	.word	0x00013740


	//   ....[1]....
        /*0064*/ 	.word	0x00013760


	//   ....[2]....
        /*0068*/ 	.word	0x00013800


	//   ....[3]....
        /*006c*/ 	.word	0x00013810


	//   ....[4]....
        /*0070*/ 	.word	0x00016100


	//   ....[5]....
        /*0074*/ 	.word	0x00016120


	//   ....[6]....
        /*0078*/ 	.word	0x00016150


	//   ....[7]....
        /*007c*/ 	.word	0x00016160


	//   ....[8]....
        /*0080*/ 	.word	0x00017870


	//   ....[9]....
        /*0084*/ 	.word	0x000178b0


	//   ....[10]....
        /*0088*/ 	.word	0x00017970


	//   ....[11]....
        /*008c*/ 	.word	0x00017980


	//----- nvinfo : EIATTR_EXIT_INSTR_OFFSETS
	.align		4
.L_1100:
        /*0090*/ 	.byte	0x04, 0x1c
        /*0092*/ 	.short	(.L_1102 - .L_1101)


	//   ....[0]....
.L_1101:
        /*0094*/ 	.word	0x00000450


	//   ....[1]....
        /*0098*/ 	.word	0x00000cd0


	//   ....[2]....
        /*009c*/ 	.word	0x00000d00


	//   ....[3]....
        /*00a0*/ 	.word	0x00018d30


	//   ....[4]....
        /*00a4*/ 	.word	0x00018d70


	//----- nvinfo : EIATTR_CRS_STACK_SIZE
	.align		4
.L_1102:
        /*00a8*/ 	.byte	0x04, 0x1e
        /*00aa*/ 	.short	(.L_1104 - .L_1103)
.L_1103:
        /*00ac*/ 	.word	0x00000000


	//----- nvinfo : EIATTR_CBANK_PARAM_SIZE
	.align		4
.L_1104:
        /*00b0*/ 	.byte	0x03, 0x19
        /*00b2*/ 	.short	0x01d0


	//----- nvinfo : EIATTR_PARAM_CBANK
	.align		4
        /*00b4*/ 	.byte	0x04, 0x0a
        /*00b6*/ 	.short	(.L_1106 - .L_1105)
	.align		4
.L_1105:
        /*00b8*/ 	.word	index@(.nv.constant0._ZN5flash24flash_fwd_splitkv_kernelI23Flash_fwd_kernel_traitsILi192ELi64ELi64ELi4ELb0ELb0EN7cutlass6half_tE19Flash_kernel_traitsILi192ELi64ELi64ELi4ES3_EELb0ELb0ELb0ELb0ELb1ELb0ELb1ELb1EEEvNS_16Flash_fwd_paramsE)
        /*00bc*/ 	.short	0x0210
        /*00be*/ 	.short	0x01d0


	//----- nvinfo : EIATTR_SW_WAR
	.align		4
.L_1106:
        /*00c0*/ 	.byte	0x04, 0x36
        /*00c2*/ 	.short	(.L_1108 - .L_1107)
.L_1107:
        /*00c4*/ 	.word	0x00000008
.L_1108:


//--------------------- .nv.info._ZN5flash24flash_fwd_splitkv_kernelI23Flash_fwd_kernel_traitsILi192ELi64ELi64ELi4ELb0ELb0EN7cutlass6half_tE19Flash_kernel_traitsILi192ELi64ELi64ELi4ES3_EELb0ELb0ELb0ELb0ELb1ELb1ELb1ELb1EEEvNS_16Flash_fwd_paramsE --------------------------
	.section	.nv.info._ZN5flash24flash_fwd_splitkv_kernelI23Flash_fwd_kernel_traitsILi192ELi64ELi64ELi4ELb0ELb0EN7cutlass6half_tE19Flash_kernel_traitsILi192ELi64ELi64ELi4ES3_EELb0ELb0ELb0ELb0ELb1ELb1ELb1ELb1EEEvNS_16Flash_fwd_paramsE,"",@"SHT_CUDA_INFO"
	.sectionflags	@""
	.align	4


	//----- nvinfo : EIATTR_CUDA_API_VERSION
	.align		4
        /*0000*/ 	.byte	0x04, 0x37
        /*0002*/ 	.short	(.L_1110 - .L_1109)
.L_1109:
        /*0004*/ 	.word	0x00000082


	//----- nvinfo : EIATTR_KPARAM_INFO
	.align		4
.L_1110:
        /*0008*/ 	.byte	0x04, 0x17
        /*000a*/ 	.short	(.L_1112 - .L_1111)
.L_1111:
        /*000c*/ 	.word	0x00000000
        /*0010*/ 	.short	0x0000
        /*0012*/ 	.short	0x0000
        /*0014*/ 	.byte	0x00, 0xf0, 0x41, 0x07


	//----- nvinfo : EIATTR_SPARSE_MMA_MASK
	.align		4
.L_1112:
        /*0018*/ 	.byte	0x03, 0x50
        /*001a*/ 	.short	0x0000


	//----- nvinfo : EIATTR_MAXREG_COUNT
	.align		4
        /*001c*/ 	.byte	0x03, 0x1b
        /*001e*/ 	.short	0x00ff


	//----- nvinfo : EIATTR_NUM_BARRIERS
	.align		4
        /*0020*/ 	.byte	0x02, 0x4c
        /*0022*/ 	.byte	0x01
	.zero		1


	//----- nvinfo : EIATTR_MERCURY_ISA_VERSION
	.align		4
        /*0024*/ 	.byte	0x03, 0x5f
        /*0026*/ 	.short	0x0101


	//----- nvinfo : EIATTR_COOP_GROUP_MASK_REGIDS
	.align		4
        /*0028*/ 	.byte	0x04, 0x29
        /*002a*/ 	.short	(.L_1114 - .L_1113)


	//   ....[0]....
.L_1113:
        /*002c*/ 	.word	0xffffffff


	//   ....[1]....
        /*0030*/ 	.word	0xffffffff


	//   ....[2]....
        /*0034*/ 	.word	0xffffffff


	//   ....[3]....
        /*0038*/ 	.word	0xffffffff


	//   ....[4]....
        /*003c*/ 	.word	0xffffffff


	//   ....[5]....
        /*0040*/ 	.word	0xffffffff


	//   ....[6]....
        /*0044*/ 	.word	0xffffffff


	//   ....[7]....
        /*0048*/ 	.word	0xffffffff


	//   ....[8]....
        /*004c*/ 	.word	0xffffffff


	//   ....[9]....
        /*0050*/ 	.word	0xffffffff


	//   ....[10]....
        /*0054*/ 	.word	0xffffffff


	//   ....[11]....
        /*0058*/ 	.word	0xffffffff


	//----- nvinfo : EIATTR_COOP_GROUP_INSTR_OFFSETS
	.align		4
.L_1114:
        /*005c*/ 	.byte	0x04, 0x28
        /*005e*/ 	.short	(.L_1116 - .L_1115)


	//   ....[0]....
.L_1115:
        /*0060*/ 	.word	0x00013b40


	//   ....[1]....
        /*0064*/ 	.word	0x00013b60


	//   ....[2]....
        /*0068*/ 	.word	0x00013c00


	//   ....[3]....
        /*006c*/ 	.word	0x00013c10


	//   ....[4]....
        /*0070*/ 	.word	0x000168c0


	//   ....[5]....
        /*0074*/ 	.word	0x000168e0


	//   ....[6]....
        /*0078*/ 	.word	0x00016910


	//   ....[7]....
        /*007c*/ 	.word	0x00016920


	//   ....[8]....
        /*0080*/ 	.word	0x00018060


	//   ....[9]....
        /*0084*/ 	.word	0x000180a0


	//   ....[10]....
        /*0088*/ 	.word	0x00018140


	//   ....[11]....
        /*008c*/ 	.word	0x00018150


	//----- nvinfo : EIATTR_EXIT_INSTR_OFFSETS
	.align		4
.L_1116:
        /*0090*/ 	.byte	0x04, 0x1c
        /*0092*/ 	.short	(.L_1118 - .L_1117)


	//   ....[0]....
.L_1117:
        /*0094*/ 	.word	0x00000450


	//   ....[1]....
        /*0098*/ 	.word	0x00000cd0


	//   ....[2]....
        /*009c*/ 	.word	0x00000d00


	//   ....[3]....
        /*00a0*/ 	.word	0x00019520


	//   ....[4]....
        /*00a4*/ 	.word	0x00019560


	//----- nvinfo : EIATTR_CRS_STACK_SIZE
	.align		4
.L_1118:
        /*00a8*/ 	.byte	0x04, 0x1e
        /*00aa*/ 	.short	(.L_1120 - .L_1119)
.L_1119:
        /*00ac*/ 	.word	0x00000000


	//----- nvinfo : EIATTR_CBANK_PARAM_SIZE
	.align		4
.L_1120:
        /*00b0*/ 	.byte	0x03, 0x19
        /*00b2*/ 	.short	0x01d0


	//----- nvinfo : EIATTR_PARAM_CBANK
	.align		4
        /*00b4*/ 	.byte	0x04, 0x0a
        /*00b6*/ 	.short	(.L_1122 - .L_1121)
	.align		4
.L_1121:
        /*00b8*/ 	.word	index@(.nv.constant0._ZN5flash24flash_fwd_splitkv_kernelI23Flash_fwd_kernel_traitsILi192ELi64ELi64ELi4ELb0ELb0EN7cutlass6half_tE19Flash_kernel_traitsILi192ELi64ELi64ELi4ES3_EELb0ELb0ELb0ELb0ELb1ELb1ELb1ELb1EEEvNS_16Flash_fwd_paramsE)
        /*00bc*/ 	.short	0x0210
        /*00be*/ 	.short	0x01d0


	//----- nvinfo : EIATTR_SW_WAR
	.align		4
.L_1122:
        /*00c0*/ 	.byte	0x04, 0x36
        /*00c2*/ 	.short	(.L_1124 - .L_1123)
.L_1123:
        /*00c4*/ 	.word	0x00000008
.L_1124:


//--------------------- .nv.info._ZN5flash24flash_fwd_splitkv_kernelI23Flash_fwd_kernel_traitsILi192ELi64ELi64ELi4ELb0ELb0EN7cutlass6half_tE19Flash_kernel_traitsILi192ELi64ELi64ELi4ES3_EELb0ELb0ELb1ELb0ELb0ELb0ELb1ELb1EEEvNS_16Flash_fwd_paramsE --------------------------
	.section	.nv.info._ZN5flash24flash_fwd_splitkv_kernelI23Flash_fwd_kernel_traitsILi192ELi64ELi64ELi4ELb0ELb0EN7cutlass6half_tE19Flash_kernel_traitsILi192ELi64ELi64ELi4ES3_EELb0ELb0ELb1ELb0ELb0ELb0ELb1ELb1EEEvNS_16Flash_fwd_paramsE,"",@"SHT_CUDA_INFO"
	.sectionflags	@""
	.align	4


	//----- nvinfo : EIATTR_CUDA_API_VERSION
	.align		4
        /*0000*/ 	.byte	0x04, 0x37
        /*0002*/ 	.short	(.L_1126 - .L_1125)
.L_1125:
        /*0004*/ 	.word	0x00000082


	//----- nvinfo : EIATTR_KPARAM_INFO
	.align		4
.L_1126:
        /*0008*/ 	.byte	0x04, 0x17
        /*000a*/ 	.short	(.L_1128 - .L_1127)
.L_1127:
        /*000c*/ 	.word	0x00000000
        /*0010*/ 	.short	0x0000
        /*0012*/ 	.short	0x0000
        /*0014*/ 	.byte	0x00, 0xf0, 0x41, 0x07


	//----- nvinfo : EIATTR_SPARSE_MMA_MASK
	.align		4
.L_1128:
        /*0018*/ 	.byte	0x03, 0x50
        /*001a*/ 	.short	0x0000


	//----- nvinfo : EIATTR_MAXREG_COUNT
	.align		4
        /*001c*/ 	.byte	0x03, 0x1b
        /*001e*/ 	.short	0x00ff


	//----- nvinfo : EIATTR_NUM_BARRIERS
	.align		4
        /*0020*/ 	.byte	0x02, 0x4c
        /*0022*/ 	.byte	0x01
	.zero		1


	//----- nvinfo : EIATTR_MERCURY_ISA_VERSION
	.align		4
        /*0024*/ 	.byte	0x03, 0x5f
        /*0026*/ 	.short	0x0101


	//----- nvinfo : EIATTR_COOP_GROUP_MASK_REGIDS
	.align		4
        /*0028*/ 	.byte	0x04, 0x29
        /*002a*/ 	.short	(.L_1130 - .L_1129)


	//   ....[0]....
.L_1129:
        /*002c*/ 	.word	0xffffffff


	//   ....[1]....
        /*0030*/ 	.word	0xffffffff


	//   ....[2]....
        /*0034*/ 	.word	0xffffffff


	//   ....[3]....
        /*0038*/ 	.word	0xffffffff


	//   ....[4]....
        /*003c*/ 	.word	0xffffffff


	//   ....[5]....
        /*0040*/ 	.word	0xffffffff


	//   ....[6]....
        /*0044*/ 	.word	0xffffffff


	//   ....[7]....
        /*0048*/ 	.word	0xffffffff


	//   ....[8]....
        /*004c*/ 	.word	0xffffffff


	//   ....[9]....
        /*0050*/ 	.word	0xffffffff


	//   ....[10]....
        /*0054*/ 	.word	0xffffffff


	//   ....[11]....
        /*0058*/ 	.word	0xffffffff


	//----- nvinfo : EIATTR_COOP_GROUP_INSTR_OFFSETS
	.align		4
.L_1130:
        /*005c*/ 	.byte	0x04, 0x28
        /*005e*/ 	.short	(.L_1132 - .L_1131)


	//   ....[0]....
.L_1131:
        /*0060*/ 	.word	0x00016c50


	//   ....[1]....
        /*0064*/ 	.word	0x00016d00


	//   ....[2]....
        /*0068*/ 	.word	0x00016d20


	//   ....[3]....
        /*006c*/ 	.word	0x00016d50


	//   ....[4]....
        /*0070*/ 	.word	0x0001a620


	//   ....[5]....
        /*0074*/ 	.word	0x0001a630


	//   ....[6]....
        /*0078*/ 	.word	0x0001a660


	//   ....[7]....
        /*007c*/ 	.word	0x0001a670


	//   ....[8]....
        /*0080*/ 	.word	0x0001bd50


	//   ....[9]....
        /*0084*/ 	.word	0x0001bd90


	//   ....[10]....
        /*0088*/ 	.word	0x0001be40


	//   ....[11]....
        /*008c*/ 	.word	0x0001be50


	//----- nvinfo : EIATTR_EXIT_INSTR_OFFSETS
	.align		4
.L_1132:
        /*0090*/ 	.byte	0x04, 0x1c
        /*0092*/ 	.short	(.L_1134 - .L_1133)


	//   ....[0]....
.L_1133:
        /*0094*/ 	.word	0x00000450


	//   ....[1]....
        /*0098*/ 	.word	0x00001100


	//   ....[2]....
        /*009c*/ 	.word	0x00001130


	//   ....[3]....
        /*00a0*/ 	.word	0x0001d5f0


	//   ....[4]....
        /*00a4*/ 	.word	0x0001d670


	//   ....[5]....
        /*00a8*/ 	.word	0x0001d690


	//----- nvinfo : EIATTR_CRS_STACK_SIZE
	.align		4
.L_1134:
        /*00ac*/ 	.byte	0x04, 0x1e
        /*00ae*/ 	.short	(.L_1136 - .L_1135)
.L_1135:
        /*00b0*/ 	.word	0x00000000


	//----- nvinfo : EIATTR_CBANK_PARAM_SIZE
	.align		4
.L_1136:
        /*00b4*/ 	.byte	0x03, 0x19
        /*00b6*/ 	.short	0x01d0


	//----- nvinfo : EIATTR_PARAM_CBANK
	.align		4
        /*00b8*/ 	.byte	0x04, 0x0a
        /*00ba*/ 	.short	(.L_1138 - .L_1137)
	.align		4
.L_1137:
        /*00bc*/ 	.word	index@(.nv.constant0._ZN5flash24flash_fwd_splitkv_kernelI23Flash_fwd_kernel_traitsILi192ELi64ELi64ELi4ELb0ELb0EN7cutlass6half_tE19Flash_kernel_traitsILi192ELi64ELi64ELi4ES3_EELb0ELb0ELb1ELb0ELb0ELb0ELb1ELb1EEEvNS_16Flash_fwd_paramsE)
        /*00c0*/ 	.short	0x0210
        /*00c2*/ 	.short	0x01d0


	//----- nvinfo : EIATTR_SW_WAR
	.align		4
.L_1138:
        /*00c4*/ 	.byte	0x04, 0x36
        /*00c6*/ 	.short	(.L_1140 - .L_1139)
.L_1139:
        /*00c8*/ 	.word	0x00000008
.L_1140:


//--------------------- .nv.info._ZN5flash24flash_fwd_splitkv_kernelI23Flash_fwd_kernel_traitsILi192ELi64ELi64ELi4ELb0ELb0EN7cutlass6half_tE19Flash_kernel_traitsILi192ELi64ELi64ELi4ES3_EELb0ELb0ELb1ELb0ELb0ELb1ELb1ELb1EEEvNS_16Flash_fwd_paramsE --------------------------
	.section	.nv.info._ZN5flash24flash_fwd_splitkv_kernelI23Flash_fwd_kernel_traitsILi192ELi64ELi64ELi4ELb0ELb0EN7cutlass6half_tE19Flash_kernel_traitsILi192ELi64ELi64ELi4ES3_EELb0ELb0ELb1ELb0ELb0ELb1ELb1ELb1EEEvNS_16Flash_fwd_paramsE,"",@"SHT_CUDA_INFO"
	.sectionflags	@""
	.align	4


	//----- nvinfo : EIATTR_CUDA_API_VERSION
	.align		4
        /*0000*/ 	.byte	0x04, 0x37
        /*0002*/ 	.short	(.L_1142 - .L_1141)
.L_1141:
        /*0004*/ 	.word	0x00000082


	//----- nvinfo : EIATTR_KPARAM_INFO
	.align		4
.L_1142:
        /*0008*/ 	.byte	0x04, 0x17
        /*000a*/ 	.short	(.L_1144 - .L_1143)
.L_1143:
        /*000c*/ 	.word	0x00000000
        /*0010*/ 	.short	0x0000
        /*0012*/ 	.short	0x0000
        /*0014*/ 	.byte	0x00, 0xf0, 0x41, 0x07


	//----- nvinfo : EIATTR_SPARSE_MMA_MASK
	.align		4
.L_1144:
        /*0018*/ 	.byte	0x03, 0x50
        /*001a*/ 	.short	0x0000


	//----- nvinfo : EIATTR_MAXREG_COUNT
	.align		4
        /*001c*/ 	.byte	0x03, 0x1b
        /*001e*/ 	.short	0x00ff


	//----- nvinfo : EIATTR_NUM_BARRIERS
	.align		4
        /*0020*/ 	.byte	0x02, 0x4c
        /*0022*/ 	.byte	0x01
	.zero		1


	//----- nvinfo : EIATTR_MERCURY_ISA_VERSION
	.align		4
        /*0024*/ 	.byte	0x03, 0x5f
        /*0026*/ 	.short	0x0101


	//----- nvinfo : EIATTR_COOP_GROUP_MASK_REGIDS
	.align		4
        /*0028*/ 	.byte	0x04, 0x29
        /*002a*/ 	.short	(.L_1146 - .L_1145)


	//   ....[0]....
.L_1145:
        /*002c*/ 	.word	0xffffffff


	//   ....[1]....
        /*0030*/ 	.word	0xffffffff


	//   ....[2]....
        /*0034*/ 	.word	0xffffffff


	//   ....[3]....
        /*0038*/ 	.word	0xffffffff


	//   ....[4]....
        /*003c*/ 	.word	0xffffffff


	//   ....[5]....
        /*0040*/ 	.word	0xffffffff


	//   ....[6]....
        /*0044*/ 	.word	0xffffffff


	//   ....[7]....
        /*0048*/ 	.word	0xffffffff


	//   ....[8]....
        /*004c*/ 	.word	0xffffffff


	//   ....[9]....
        /*0050*/ 	.word	0xffffffff


	//   ....[10]....
        /*0054*/ 	.word	0xffffffff


	//   ....[11]....
        /*0058*/ 	.word	0xffffffff


	//----- nvinfo : EIATTR_COOP_GROUP_INSTR_OFFSETS
	.align		4
.L_1146:
        /*005c*/ 	.byte	0x04, 0x28
        /*005e*/ 	.short	(.L_1148 - .L_1147)


	//   ....[0]....
.L_1147:
        /*0060*/ 	.word	0x00017050


	//   ....[1]....
        /*0064*/ 	.word	0x000170f0


	//   ....[2]....
        /*0068*/ 	.word	0x00017110


	//   ....[3]....
        /*006c*/ 	.word	0x00017140


	//   ....[4]....
        /*0070*/ 	.word	0x0001adc0


	//   ....[5]....
        /*0074*/ 	.word	0x0001adf0


	//   ....[6]....
        /*0078*/ 	.word	0x0001ae20


	//   ....[7]....
        /*007c*/ 	.word	0x0001ae30


	//   ....[8]....
        /*0080*/ 	.word	0x0001c550


	//   ....[9]....
        /*0084*/ 	.word	0x0001c590


	//   ....[10]....
        /*0088*/ 	.word	0x0001c640


	//   ....[11]....
        /*008c*/ 	.word	0x0001c650


	//----- nvinfo : EIATTR_EXIT_INSTR_OFFSETS
	.align		4
.L_1148:
        /*0090*/ 	.byte	0x04, 0x1c
        /*0092*/ 	.short	(.L_1150 - .L_1149)


	//   ....[0]....
.L_1149:
        /*0094*/ 	.word	0x00000450


	//   ....[1]....
        /*0098*/ 	.word	0x00001100


	//   ....[2]....
        /*009c*/ 	.word	0x00001130


	//   ....[3]....
        /*00a0*/ 	.word	0x0001ddf0


	//   ....[4]....
        /*00a4*/ 	.word	0x0001de70


	//   ....[5]....
        /*00a8*/ 	.word	0x0001de90


	//----- nvinfo : EIATTR_CRS_STACK_SIZE
	.align		4
.L_1150:
        /*00ac*/ 	.byte	0x04, 0x1e
        /*00ae*/ 	.short	(.L_1152 - .L_1151)
.L_1151:
        /*00b0*/ 	.word	0x00000000


	//----- nvinfo : EIATTR_CBANK_PARAM_SIZE
	.align		4
.L_1152:
        /*00b4*/ 	.byte	0x03, 0x19
        /*00b6*/ 	.short	0x01d0


	//----- nvinfo : EIATTR_PARAM_CBANK
	.align		4
        /*00b8*/ 	.byte	0x04, 0x0a
        /*00ba*/ 	.short	(.L_1154 - .L_1153)
	.align		4
.L_1153:
        /*00bc*/ 	.word	index@(.nv.constant0._ZN5flash24flash_fwd_splitkv_kernelI23Flash_fwd_kernel_traitsILi192ELi64ELi64ELi4ELb0ELb0EN7cutlass6half_tE19Flash_kernel_traitsILi192ELi64ELi64ELi4ES3_EELb0ELb0ELb1ELb0ELb0ELb1ELb1ELb1EEEvNS_16Flash_fwd_paramsE)
        /*00c0*/ 	.short	0x0210
        /*00c2*/ 	.short	0x01d0


	//----- nvinfo : EIATTR_SW_WAR
	.align		4
.L_1154:
        /*00c4*/ 	.byte	0x04, 0x36
        /*00c6*/ 	.short	(.L_1156 - .L_1155)
.L_1155:
        /*00c8*/ 	.word	0x00000008
.L_1156:


//--------------------- .nv.info._ZN5flash24flash_fwd_splitkv_kernelI23Flash_fwd_kernel_traitsILi192ELi64ELi64ELi4ELb0ELb0EN7cutlass6half_tE19Flash_kernel_traitsILi192ELi64ELi64ELi4ES3_EELb0ELb1ELb0ELb0ELb1ELb0ELb0ELb0EEEvNS_16Flash_fwd_paramsE --------------------------
	.section	.nv.info._ZN5flash24flash_fwd_splitkv_kernelI23Flash_fwd_kernel_traitsILi192ELi64ELi64ELi4ELb0ELb0EN7cutlass6half_tE19Flash_kernel_traitsILi192ELi64ELi64ELi4ES3_EELb0ELb1ELb0ELb0ELb1ELb0ELb0ELb0EEEvNS_16Flash_fwd_paramsE,"",@"SHT_CUDA_INFO"
	.sectionflags	@""
	.align	4


	//----- nvinfo : EIATTR_CUDA_API_VERSION
	.align		4
        /*0000*/ 	.byte	0x04, 0x37
        /*0002*/ 	.short	(.L_1158 - .L_1157)
.L_1157:
        /*0004*/ 	.word	0x00000082


	//----- nvinfo : EIATTR_KPARAM_INFO
	.align		4
.L_1158:
        /*0008*/ 	.byte	0x04, 0x17
        /*000a*/ 	.short	(.L_1160 - .L_1159)
.L_1159:
        /*000c*/ 	.word	0x00000000
        /*0010*/ 	.short	0x0000
        /*0012*/ 	.short	0x0000
        /*0014*/ 	.byte	0x00, 0xf0, 0x41, 0x07


	//----- nvinfo : EIATTR_SPARSE_MMA_MASK
	.align		4
.L_1160:
        /*0018*/ 	.byte	0x03, 0x50
        /*001a*/ 	.short	0x0000


	//----- nvinfo : EIATTR_MAXREG_COUNT
	.align		4
        /*001c*/ 	.byte	0x03, 0x1b
        /*001e*/ 	.short	0x00ff


	//----- nvinfo : EIATTR_NUM_BARRIERS
	.align		4
        /*0020*/ 	.byte	0x02, 0x4c
        /*0022*/ 	.byte	0x01
	.zero		1


	//----- nvinfo : EIATTR_MERCURY_ISA_VERSION
	.align		4
        /*0024*/ 	.byte	0x03, 0x5f
        /*0026*/ 	.short	0x0101


	//----- nvinfo : EIATTR_INT_WARP_WIDE_INSTR_OFFSETS
	.align		4
        /*0028*/ 	.byte	0x04, 0x31
        /*002a*/ 	.short	(.L_1162 - .L_1161)


	//   ....[0]....
.L_1161:
        /*002c*/ 	.word	0x000025a0


	//----- nvinfo : EIATTR_COOP_GROUP_MASK_REGIDS
	.align		4
.L_1162:
        /*0030*/ 	.byte	0x04, 0x29
        /*0032*/ 	.short	(.L_1164 - .L_1163)


	//   ....[0]....
.L_1163:
        /*0034*/ 	.word	0xffffffff


	//   ....[1]....
        /*0038*/ 	.word	0xffffffff


	//   ....[2]....
        /*003c*/ 	.word	0xffffffff


	//   ....[3]....
        /*0040*/ 	.word	0xffffffff


	//   ....[4]....
        /*0044*/ 	.word	0xffffffff


	//   ....[5]....
        /*0048*/ 	.word	0xffffffff


	//   ....[6]....
        /*004c*/ 	.word	0xffffffff


	//   ....[7]....
        /*0050*/ 	.word	0xffffffff


	//   ....[8]....
        /*0054*/ 	.word	0xffffffff


	//   ....[9]....
        /*0058*/ 	.word	0xffffffff


	//   ....[10]....
        /*005c*/ 	.word	0xffffffff


	//   ....[11]....
        /*0060*/ 	.word	0xffffffff


	//   ....[12]....
        /*0064*/ 	.word	0xffffffff


	//   ....[13]....
        /*0068*/ 	.word	0xffffffff


	//   ....[14]....
        /*006c*/ 	.word	0xffffffff


	//   ....[15]....
        /*0070*/ 	.word	0xffffffff


	//----- nvinfo : EIATTR_COOP_GROUP_INSTR_OFFSETS
	.align		4
.L_1164:
        /*0074*/ 	.byte	0x04, 0x28
        /*0076*/ 	.short	(.L_1166 - .L_1165)


	//   ....[0]....
.L_1165:
        /*0078*/ 	.word	0x00004920


	//   ....[1]....
        /*007c*/ 	.word	0x00004950


	//   ....[2]....
        /*0080*/ 	.word	0x000049f0


	//   ....[3]....
        /*0084*/ 	.word	0x00004a00


	//   ....[4]....
        /*0088*/ 	.word	0x00007a00


	//   ....[5]....
        /*008c*/ 	.word	0x00007a10


	//   ....[6]....
        /*0090*/ 	.word	0x00007a40


	//   ....[7]....
        /*0094*/ 	.word	0x00007a50


	//   ....[8]....
        /*0098*/ 	.word	0x0000b080


	//   ....[9]....
        /*009c*/ 	.word	0x0000b0a0


	//   ....[10]....
        /*00a0*/ 	.word	0x0000b0d0


	//   ....[11]....
        /*00a4*/ 	.word	0x0000b0e0


	//   ....[12]....
        /*00a8*/ 	.word	0x0000c820


	//   ....[13]....
        /*00ac*/ 	.word	0x0000c860


	//   ....[14]....
        /*00b0*/ 	.word	0x0000c8e0


	//   ....[15]....
        /*00b4*/ 	.word	0x0000c8f0


	//----- nvinfo : EIATTR_EXIT_INSTR_OFFSETS
	.align		4
.L_1166:
        /*00b8*/ 	.byte	0x04, 0x1c
        /*00ba*/ 	.short	(.L_1168 - .L_1167)


	//   ....[0]....
.L_1167:
        /*00bc*/ 	.word	0x00000490


	//   ....[1]....
        /*00c0*/ 	.word	0x00000e80


	//   ....[2]....
        /*00c4*/ 	.word	0x00000eb0


	//   ....[3]....
        /*00c8*/ 	.word	0x0000e150


	//   ....[4]....
        /*00cc*/ 	.word	0x0000e240


	//----- nvinfo : EIATTR_CRS_STACK_SIZE
	.align		4
.L_1168:
        /*00d0*/ 	.byte	0x04, 0x1e
        /*00d2*/ 	.short	(.L_1170 - .L_1169)
.L_1169:
        /*00d4*/ 	.word	0x00000000


	//----- nvinfo : EIATTR_CBANK_PARAM_SIZE
	.align		4
.L_1170:
        /*00d8*/ 	.byte	0x03, 0x19
        /*00da*/ 	.short	0x01d0


	//----- nvinfo : EIATTR_PARAM_CBANK
	.align		4
        /*00dc*/ 	.byte	0x04, 0x0a
        /*00de*/ 	.short	(.L_1172 - .L_1171)
	.align		4
.L_1171:
        /*00e0*/ 	.word	index@(.nv.constant0._ZN5flash24flash_fwd_splitkv_kernelI23Flash_fwd_kernel_traitsILi192ELi64ELi64ELi4ELb0ELb0EN7cutlass6half_tE19Flash_kernel_traitsILi192ELi64ELi64ELi4ES3_EELb0ELb1ELb0ELb0ELb1ELb0ELb0ELb0EEEvNS_16Flash_fwd_paramsE)
        /*00e4*/ 	.short	0x0210
        /*00e6*/ 	.short	0x01d0


	//----- nvinfo : EIATTR_SW_WAR
	.align		4
.L_1172:
        /*00e8*/ 	.byte	0x04, 0x36
        /*00ea*/ 	.short	(.L_1174 - .L_1173)
.L_1173:
        /*00ec*/ 	.word	0x00000008
.L_1174:


//--------------------- .nv.info._ZN5flash24flash_fwd_splitkv_kernelI23Flash_fwd_kernel_traitsILi192ELi64ELi64ELi4ELb0ELb0EN7cutlass6half_tE19Flash_kernel_traitsILi192ELi64ELi64ELi4ES3_EELb0ELb1ELb0ELb0ELb1ELb1ELb0ELb0EEEvNS_16Flash_fwd_paramsE --------------------------
	.section	.nv.info._ZN5flash24flash_fwd_splitkv_kernelI23Flash_fwd_kernel_traitsILi192ELi64ELi64ELi4ELb0ELb0EN7cutlass6half_tE19Flash_kernel_traitsILi192ELi64ELi64ELi4ES3_EELb0ELb1ELb0ELb0ELb1ELb1ELb0ELb0EEEvNS_16Flash_fwd_paramsE,"",@"SHT_CUDA_INFO"
	.sectionflags	@""
	.align	4


	//----- nvinfo : EIATTR_CUDA_API_VERSION
	.align		4
        /*0000*/ 	.byte	0x04, 0x37
        /*0002*/ 	.short	(.L_1176 - .L_1175)
.L_1175:
        /*0004*/ 	.word	0x00000082


	//----- nvinfo : EIATTR_KPARAM_INFO
	.align		4
.L_1176:
        /*0008*/ 	.byte	0x04, 0x17
        /*000a*/ 	.short	(.L_1178 - .L_1177)
.L_1177:
        /*000c*/ 	.word	0x00000000
        /*0010*/ 	.short	0x0000
        /*0012*/ 	.short	0x0000
        /*0014*/ 	.byte	0x00, 0xf0, 0x41, 0x07


	//----- nvinfo : EIATTR_SPARSE_MMA_MASK
	.align		4
.L_1178:
        /*0018*/ 	.byte	0x03, 0x50
        /*001a*/ 	.short	0x0000


	//----- nvinfo : EIATTR_MAXREG_COUNT
	.align		4
        /*001c*/ 	.byte	0x03, 0x1b
        /*001e*/ 	.short	0x00ff


	//----- nvinfo : EIATTR_NUM_BARRIERS
	.align		4
        /*0020*/ 	.byte	0x02, 0x4c
        /*0022*/ 	.byte	0x01
	.zero		1


	//----- nvinfo : EIATTR_MERCURY_ISA_VERSION
	.align		4
        /*0024*/ 	.byte	0x03, 0x5f
        /*0026*/ 	.short	0x0101


	//----- nvinfo : EIATTR_INT_WARP_WIDE_INSTR_OFFSETS
	.align		4
        /*0028*/ 	.byte	0x04, 0x31
        /*002a*/ 	.short	(.L_1180 - .L_1179)


	//   ....[0]....
.L_1179:
        /*002c*/ 	.word	0x00002380


	//----- nvinfo : EIATTR_COOP_GROUP_MASK_REGIDS
	.align		4
.L_1180:
        /*0030*/ 	.byte	0x04, 0x29
        /*0032*/ 	.short	(.L_1182 - .L_1181)


	//   ....[0]....
.L_1181:
        /*0034*/ 	.word	0xffffffff


	//   ....[1]....
        /*0038*/ 	.word	0xffffffff


	//   ....[2]....
        /*003c*/ 	.word	0xffffffff


	//   ....[3]....
        /*0040*/ 	.word	0xffffffff


	//   ....[4]....
        /*0044*/ 	.word	0xffffffff


	//   ....[5]....
        /*0048*/ 	.word	0xffffffff


	//   ....[6]....
        /*004c*/ 	.word	0xffffffff


	//   ....[7]....
        /*0050*/ 	.word	0xffffffff


	//   ....[8]....
        /*0054*/ 	.word	0xffffffff


	//   ....[9]....
        /*0058*/ 	.word	0xffffffff


	//   ....[10]....
        /*005c*/ 	.word	0xffffffff


	//   ....[11]....
        /*0060*/ 	.word	0xffffffff


	//   ....[12]....
        /*0064*/ 	.word	0xffffffff


	//   ....[13]....
        /*0068*/ 	.word	0xffffffff


	//   ....[14]....
        /*006c*/ 	.word	0xffffffff


	//   ....[15]....
        /*0070*/ 	.word	0xffffffff


	//----- nvinfo : EIATTR_COOP_GROUP_INSTR_OFFSETS
	.align		4
.L_1182:
        /*0074*/ 	.byte	0x04, 0x28
        /*0076*/ 	.short	(.L_1184 - .L_1183)


	//   ....[0]....
.L_1183:
        /*0078*/ 	.word	0x00004d30


	//   ....[1]....
        /*007c*/ 	.word	0x00004d60


	//   ....[2]....
        /*0080*/ 	.word	0x00004e00


	//   ....[3]....
        /*0084*/ 	.word	0x00004e10


	//   ....[4]....
        /*0088*/ 	.word	0x000081d0


	//   ....[5]....
        /*008c*/ 	.word	0x000081e0


	//   ....[6]....
        /*0090*/ 	.word	0x00008210


	//   ....[7]....
        /*0094*/ 	.word	0x00008220


	//   ....[8]....
        /*0098*/ 	.word	0x0000bc70


	//   ....[9]....
        /*009c*/ 	.word	0x0000bc90


	//   ....[10]....
        /*00a0*/ 	.word	0x0000bcd0


	//   ....[11]....
        /*00a4*/ 	.word	0x0000bce0


	//   ....[12]....
        /*00a8*/ 	.word	0x0000d420


	//   ....[13]....
        /*00ac*/ 	.word	0x0000d460


	//   ....[14]....
        /*00b0*/ 	.word	0x0000d4e0


	//   ....[15]....
        /*00b4*/ 	.word	0x0000d4f0


	//----- nvinfo : EIATTR_EXIT_INSTR_OFFSETS
	.align		4
.L_1184:
        /*00b8*/ 	.byte	0x04, 0x1c
        /*00ba*/ 	.short	(.L_1186 - .L_1185)


	//   ....[0]....
.L_1185:
        /*00bc*/ 	.word	0x00000490


	//   ....[1]....
        /*00c0*/ 	.word	0x00000e80


	//   ....[2]....
        /*00c4*/ 	.word	0x00000eb0


	//   ....[3]....
        /*00c8*/ 	.word	0x0000ed50


	//   ....[4]....
        /*00cc*/ 	.word	0x0000ee40


	//----- nvinfo : EIATTR_CRS_STACK_SIZE
	.align		4
.L_1186:
        /*00d0*/ 	.byte	0x04, 0x1e
        /*00d2*/ 	.short	(.L_1188 - .L_1187)
.L_1187:
        /*00d4*/ 	.word	0x00000000


	//----- nvinfo : EIATTR_CBANK_PARAM_SIZE
	.align		4
.L_1188:
        /*00d8*/ 	.byte	0x03, 0x19
        /*00da*/ 	.short	0x01d0


	//----- nvinfo : EIATTR_PARAM_CBANK
	.align		4
        /*00dc*/ 	.byte	0x04, 0x0a
        /*00de*/ 	.short	(.L_1190 - .L_1189)
	.align		4
.L_1189:
        /*00e0*/ 	.word	index@(.nv.constant0._ZN5flash24flash_fwd_splitkv_kernelI23Flash_fwd_kernel_traitsILi192ELi64ELi64ELi4ELb0ELb0EN7cutlass6half_tE19Flash_kernel_traitsILi192ELi64ELi64ELi4ES3_EELb0ELb1ELb0ELb0ELb1ELb1ELb0ELb0EEEvNS_16Flash_fwd_paramsE)
        /*00e4*/ 	.short	0x0210
        /*00e6*/ 	.short	0x01d0


	//----- nvinfo : EIATTR_SW_WAR
	.align		4
.L_1190:
        /*00e8*/ 	.byte	0x04, 0x36
        /*00ea*/ 	.short	(.L_1192 - .L_1191)
.L_1191:
        /*00ec*/ 	.word	0x00000008
.L_1192:


//--------------------- .nv.info._ZN5flash24flash_fwd_splitkv_kernelI23Flash_fwd_kernel_traitsILi192ELi64ELi64ELi4ELb0ELb0EN7cutlass6half_tE19Flash_kernel_traitsILi192ELi64ELi64ELi4ES3_EELb0ELb1ELb1ELb0ELb0ELb0ELb0ELb0EEEvNS_16Flash_fwd_paramsE --------------------------
	.section	.nv.info._ZN5flash24flash_fwd_splitkv_kernelI23Flash_fwd_kernel_traitsILi192ELi64ELi64ELi4ELb0ELb0EN7cutlass6half_tE19Flash_kernel_traitsILi192ELi64ELi64ELi4ES3_EELb0ELb1ELb1ELb0ELb0ELb0ELb0ELb0EEEvNS_16Flash_fwd_paramsE,"",@"SHT_CUDA_INFO"
	.sectionflags	@""
	.align	4


	//----- nvinfo : EIATTR_CUDA_API_VERSION
	.align		4
        /*0000*/ 	.byte	0x04, 0x37
        /*0002*/ 	.short	(.L_1194 - .L_1193)
.L_1193:
        /*0004*/ 	.word	0x00000082


	//----- nvinfo : EIATTR_KPARAM_INFO
	.align		4
.L_1194:
        /*0008*/ 	.byte	0x04, 0x17
        /*000a*/ 	.short	(.L_1196 - .L_1195)
.L_1195:
        /*000c*/ 	.word	0x00000000
        /*0010*/ 	.short	0x0000
        /*0012*/ 	.short	0x0000
        /*0014*/ 	.byte	0x00, 0xf0, 0x41, 0x07


	//----- nvinfo : EIATTR_SPARSE_MMA_MASK
	.align		4
.L_1196:
        /*0018*/ 	.byte	0x03, 0x50
        /*001a*/ 	.short	0x0000


	//----- nvinfo : EIATTR_MAXREG_COUNT
	.align		4
        /*001c*/ 	.byte	0x03, 0x1b
        /*001e*/ 	.short	0x00ff


	//----- nvinfo : EIATTR_NUM_BARRIERS
	.align		4
        /*0020*/ 	.byte	0x02, 0x4c
        /*0022*/ 	.byte	0x01
	.zero		1


	//----- nvinfo : EIATTR_MERCURY_ISA_VERSION
	.align		4
        /*0024*/ 	.byte	0x03, 0x5f
        /*0026*/ 	.short	0x0101


	//----- nvinfo : EIATTR_INT_WARP_WIDE_INSTR_OFFSETS
	.align		4
        /*0028*/ 	.byte	0x04, 0x31
        /*002a*/ 	.short	(.L_1198 - .L_1197)


	//   ....[0]....
.L_1197:
        /*002c*/ 	.word	0x00004000


	//   ....[1]....
        /*0030*/ 	.word	0x00004010


	//----- nvinfo : EIATTR_COOP_GROUP_MASK_REGIDS
	.align		4
.L_1198:
        /*0034*/ 	.byte	0x04, 0x29
        /*0036*/ 	.short	(.L_1200 - .L_1199)


	//   ....[0]....
.L_1199:
        /*0038*/ 	.word	0xffffffff


	//   ....[1]....
        /*003c*/ 	.word	0xffffffff


	//   ....[2]....
        /*0040*/ 	.word	0xffffffff


	//   ....[3]....
        /*0044*/ 	.word	0xffffffff


	//   ....[4]....
        /*0048*/ 	.word	0xffffffff


	//   ....[5]....
        /*004c*/ 	.word	0xffffffff


	//   ....[6]....
        /*0050*/ 	.word	0xffffffff


	//   ....[7]....
        /*0054*/ 	.word	0xffffffff


	//   ....[8]....
        /*0058*/ 	.word	0xffffffff


	//   ....[9]....
        /*005c*/ 	.word	0xffffffff


	//   ....[10]....
        /*0060*/ 	.word	0xffffffff


	//   ....[11]....
        /*0064*/ 	.word	0xffffffff


	//   ....[12]....
        /*0068*/ 	.word	0xffffffff


	//   ....[13]....
        /*006c*/ 	.word	0xffffffff


	//   ....[14]....
        /*0070*/ 	.word	0xffffffff


	//   ....[15]....
        /*0074*/ 	.word	0xffffffff


	//----- nvinfo : EIATTR_COOP_GROUP_INSTR_OFFSETS
	.align		4
.L_1200:
        /*0078*/ 	.byte	0x04, 0x28
        /*007a*/ 	.short	(.L_1202 - .L_1201)


	//   ....[0]....
.L_1201:
        /*007c*/ 	.word	0x00006d90


	//   ....[1]....
        /*0080*/ 	.word	0x00006e90


	//   ....[2]....
        /*0084*/ 	.word	0x00006ea0


	//   ....[3]....
        /*0088*/ 	.word	0x00006ed0


	//   ....[4]....
        /*008c*/ 	.word	0x0000b320


	//   ....[5]....
        /*0090*/ 	.word	0x0000b330


	//   ....[6]....
        /*0094*/ 	.word	0x0000b360


	//   ....[7]....
        /*0098*/ 	.word	0x0000b370


	//   ....[8]....
        /*009c*/ 	.word	0x0000fca0


	//   ....[9]....
        /*00a0*/ 	.word	0x0000fcb0


	//   ....[10]....
        /*00a4*/ 	.word	0x0000fce0


	//   ....[11]....
        /*00a8*/ 	.word	0x0000fcf0


	//   ....[12]....
        /*00ac*/ 	.word	0x00011440


	//   ....[13]....
        /*00b0*/ 	.word	0x00011480


	//   ....[14]....
        /*00b4*/ 	.word	0x000114e0


	//   ....[15]....
        /*00b8*/ 	.word	0x000114f0


	//----- nvinfo : EIATTR_EXIT_INSTR_OFFSETS
	.align		4
.L_1202:
        /*00bc*/ 	.byte	0x04, 0x1c
        /*00be*/ 	.short	(.L_1204 - .L_1203)


	//   ....[0]....
.L_1203:
        /*00c0*/ 	.word	0x000004a0


	//   ....[1]....
        /*00c4*/ 	.word	0x00000fc0


	//   ....[2]....
        /*00c8*/ 	.word	0x00000ff0


	//   ....[3]....
        /*00cc*/ 	.word	0x00012e40


	//   ....[4]....
        /*00d0*/ 	.word	0x00012f60


	//   ....[5]....
        /*00d4*/ 	.word	0x00012f80


	//----- nvinfo : EIATTR_CRS_STACK_SIZE
	.align		4
.L_1204:
        /*00d8*/ 	.byte	0x04, 0x1e
        /*00da*/ 	.short	(.L_1206 - .L_1205)
.L_1205:
        /*00dc*/ 	.word	0x00000000


	//----- nvinfo : EIATTR_CBANK_PARAM_SIZE
	.align		4
.L_1206:
        /*00e0*/ 	.byte	0x03, 0x19
        /*00e2*/ 	.short	0x01d0


	//----- nvinfo : EIATTR_PARAM_CBANK
	.align		4
        /*00e4*/ 	.byte	0x04, 0x0a
        /*00e6*/ 	.short	(.L_1208 - .L_1207)
	.align		4
.L_1207:
        /*00e8*/ 	.word	index@(.nv.constant0._ZN5flash24flash_fwd_splitkv_kernelI23Flash_fwd_kernel_traitsILi192ELi64ELi64ELi4ELb0ELb0EN7cutlass6half_tE19Flash_kernel_traitsILi192ELi64ELi64ELi4ES3_EELb0ELb1ELb1ELb0ELb0ELb0ELb0ELb0EEEvNS_16Flash_fwd_paramsE)
        /*00ec*/ 	.short	0x0210
        /*00ee*/ 	.short	0x01d0


	//----- nvinfo : EIATTR_SW_WAR
	.align		4
.L_1208:
        /*00f0*/ 	.byte	0x04, 0x36
        /*00f2*/ 	.short	(.L_1210 - .L_1209)
.L_1209:
        /*00f4*/ 	.word	0x00000008
.L_1210:


//--------------------- .nv.info._ZN5flash24flash_fwd_splitkv_kernelI23Flash_fwd_kernel_traitsILi192ELi64ELi64ELi4ELb0ELb0EN7cutlass6half_tE19Flash_kernel_traitsILi192ELi64ELi64ELi4ES3_EELb0ELb1ELb1ELb0ELb0ELb1ELb0ELb0EEEvNS_16Flash_fwd_paramsE --------------------------
	.section	.nv.info._ZN5flash24flash_fwd_splitkv_kernelI23Flash_fwd_kernel_traitsILi192ELi64ELi64ELi4ELb0ELb0EN7cutlass6half_tE19Flash_kernel_traitsILi192ELi64ELi64ELi4ES3_EELb0ELb1ELb1ELb0ELb0ELb1ELb0ELb0EEEvNS_16Flash_fwd_paramsE,"",@"SHT_CUDA_INFO"
	.sectionflags	@""
	.align	4


	//----- nvinfo : EIATTR_CUDA_API_VERSION
	.align		4
        /*0000*/ 	.byte	0x04, 0x37
        /*0002*/ 	.short	(.L_1212 - .L_1211)
.L_1211:
        /*0004*/ 	.word	0x00000082


	//----- nvinfo : EIATTR_KPARAM_INFO
	.align		4
.L_1212:
        /*0008*/ 	.byte	0x04, 0x17
        /*000a*/ 	.short	(.L_1214 - .L_1213)
.L_1213:
        /*000c*/ 	.word	0x00000000
        /*0010*/ 	.short	0x0000
        /*0012*/ 	.short	0x0000
        /*0014*/ 	.byte	0x00, 0xf0, 0x41, 0x07


	//----- nvinfo : EIATTR_SPARSE_MMA_MASK
	.align		4
.L_1214:
        /*0018*/ 	.byte	0x03, 0x50
        /*001a*/ 	.short	0x0000


	//----- nvinfo : EIATTR_MAXREG_COUNT
	.align		4
        /*001c*/ 	.byte	0x03, 0x1b
        /*001e*/ 	.short	0x00ff


	//----- nvinfo : EIATTR_NUM_BARRIERS
	.align		4
        /*0020*/ 	.byte	0x02, 0x4c
        /*0022*/ 	.byte	0x01
	.zero		1


	//----- nvinfo : EIATTR_MERCURY_ISA_VERSION
	.align		4
        /*0024*/ 	.byte	0x03, 0x5f
        /*0026*/ 	.short	0x0101


	//----- nvinfo : EIATTR_INT_WARP_WIDE_INSTR_OFFSETS
	.align		4
        /*0028*/ 	.byte	0x04, 0x31
        /*002a*/ 	.short	(.L_1216 - .L_1215)


	//   ....[0]....
.L_1215:
        /*002c*/ 	.word	0x00004000


	//   ....[1]....
        /*0030*/ 	.word	0x00004010


	//----- nvinfo : EIATTR_COOP_GROUP_MASK_REGIDS
	.align		4
.L_1216:
        /*0034*/ 	.byte	0x04, 0x29
        /*0036*/ 	.short	(.L_1218 - .L_1217)


	//   ....[0]....
.L_1217:
        /*0038*/ 	.word	0xffffffff


	//   ....[1]....
        /*003c*/ 	.word	0xffffffff


	//   ....[2]....
        /*0040*/ 	.word	0xffffffff


	//   ....[3]....
        /*0044*/ 	.word	0xffffffff


	//   ....[4]....
        /*0048*/ 	.word	0xffffffff


	//   ....[5]....
        /*004c*/ 	.word	0xffffffff


	//   ....[6]....
        /*0050*/ 	.word	0xffffffff


	//   ....[7]....
        /*0054*/ 	.word	0xffffffff


	//   ....[8]....
        /*0058*/ 	.word	0xffffffff


	//   ....[9]....
        /*005c*/ 	.word	0xffffffff


	//   ....[10]....
        /*0060*/ 	.word	0xffffffff


	//   ....[11]....
        /*0064*/ 	.word	0xffffffff


	//   ....[12]....
        /*0068*/ 	.word	0xffffffff


	//   ....[13]....
        /*006c*/ 	.word	0xffffffff


	//   ....[14]....
        /*0070*/ 	.word	0xffffffff


	//   ....[15]....
        /*0074*/ 	.word	0xffffffff


	//----- nvinfo : EIATTR_COOP_GROUP_INSTR_OFFSETS
	.align		4
.L_1218:
        /*0078*/ 	.byte	0x04, 0x28
        /*007a*/ 	.short	(.L_1220 - .L_1219)


	//   ....[0]....
.L_1219:
        /*007c*/ 	.word	0x00007210


	//   ....[1]....
        /*0080*/ 	.word	0x00007260


	//   ....[2]....
        /*0084*/ 	.word	0x00007290


	//   ....[3]....
        /*0088*/ 	.word	0x000072b0


	//   ....[4]....
        /*008c*/ 	.word	0x0000bb40


	//   ....[5]....
        /*0090*/ 	.word	0x0000bb50


	//   ....[6]....
        /*0094*/ 	.word	0x0000bb80


	//   ....[7]....
        /*0098*/ 	.word	0x0000bb90


	//   ....[8]....
        /*009c*/ 	.word	0x000108b0


	//   ....[9]....
        /*00a0*/ 	.word	0x000108d0


	//   ....[10]....
        /*00a4*/ 	.word	0x00010900


	//   ....[11]....
        /*00a8*/ 	.word	0x00010910


	//   ....[12]....
        /*00ac*/ 	.word	0x00012060


	//   ....[13]....
        /*00b0*/ 	.word	0x000120a0


	//   ....[14]....
        /*00b4*/ 	.word	0x00012100


	//   ....[15]....
        /*00b8*/ 	.word	0x00012110


	//----- nvinfo : EIATTR_EXIT_INSTR_OFFSETS
	.align		4
.L_1220:
        /*00bc*/ 	.byte	0x04, 0x1c
        /*00be*/ 	.short	(.L_1222 - .L_1221)


	//   ....[0]....
.L_1221:
        /*00c0*/ 	.word	0x000004a0


	//   ....[1]....
        /*00c4*/ 	.word	0x00000fc0


	//   ....[2]....
        /*00c8*/ 	.word	0x00000ff0


	//   ....[3]....
        /*00cc*/ 	.word	0x00013a60


	//   ....[4]....
        /*00d0*/ 	.word	0x00013b80


	//   ....[5]....
        /*00d4*/ 	.word	0x00013ba0


	//----- nvinfo : EIATTR_CRS_STACK_SIZE
	.align		4
.L_1222:
        /*00d8*/ 	.byte	0x04, 0x1e
        /*00da*/ 	.short	(.L_1224 - .L_1223)
.L_1223:
        /*00dc*/ 	.word	0x00000000


	//----- nvinfo : EIATTR_CBANK_PARAM_SIZE
	.align		4
.L_1224:
        /*00e0*/ 	.byte	0x03, 0x19
        /*00e2*/ 	.short	0x01d0


	//----- nvinfo : EIATTR_PARAM_CBANK
	.align		4
        /*00e4*/ 	.byte	0x04, 0x0a
        /*00e6*/ 	.short	(.L_1226 - .L_1225)
	.align		4
.L_1225:
        /*00e8*/ 	.word	index@(.nv.constant0._ZN5flash24flash_fwd_splitkv_kernelI23Flash_fwd_kernel_traitsILi192ELi64ELi64ELi4ELb0ELb0EN7cutlass6half_tE19Flash_kernel_traitsILi192ELi64ELi64ELi4ES3_EELb0ELb1ELb1ELb0ELb0ELb1ELb0ELb0EEEvNS_16Flash_fwd_paramsE)
        /*00ec*/ 	.short	0x0210
        /*00ee*/ 	.short	0x01d0


	//----- nvinfo : EIATTR_SW_WAR
	.align		4
.L_1226:
        /*00f0*/ 	.byte	0x04, 0x36
        /*00f2*/ 	.short	(.L_1228 - .L_1227)
.L_1227:
        /*00f4*/ 	.word	0x00000008
.L_1228:


//--------------------- .nv.info._ZN5flash24flash_fwd_splitkv_kernelI23Flash_fwd_kernel_traitsILi192ELi64ELi64ELi4ELb0ELb0EN7cutlass6half_tE19Flash_kernel_traitsILi192ELi64ELi64ELi4ES3_EELb0ELb1ELb0ELb0ELb1ELb0ELb0ELb1EEEvNS_16Flash_fwd_paramsE --------------------------
	.section	.nv.info._ZN5flash24flash_fwd_splitkv_kernelI23Flash_fwd_kernel_traitsILi192ELi64ELi64ELi4ELb0ELb0EN7cutlass6half_tE19Flash_kernel_traitsILi192ELi64ELi64ELi4ES3_EELb0ELb1ELb0ELb0ELb1ELb0ELb0ELb1EEEvNS_16Flash_fwd_paramsE,"",@"SHT_CUDA_INFO"
	.sectionflags	@""
	.align	4


	//----- nvinfo : EIATTR_CUDA_API_VERSION
	.align		4
        /*0000*/ 	.byte	0x04, 0x37
        /*0002*/ 	.short	(.L_1230 - .L_1229)
.L_1229:
        /*0004*/ 	.word	0x00000082


	//----- nvinfo : EIATTR_KPARAM_INFO
	.align		4
.L_1230:
        /*0008*/ 	.byte	0x04, 0x17
        /*000a*/ 	.short	(.L_1232 - .L_1231)
.L_1231:
        /*000c*/ 	.word	0x00000000
        /*0010*/ 	.short	0x0000
        /*0012*/ 	.short	0x0000
        /*0014*/ 	.byte	0x00, 0xf0, 0x41, 0x07


	//----- nvinfo : EIATTR_SPARSE_MMA_MASK
	.align		4
.L_1232:
        /*0018*/ 	.byte	0x03, 0x50
        /*001a*/ 	.short	0x0000


	//----- nvinfo : EIATTR_MAXREG_COUNT
	.align		4
        /*001c*/ 	.byte	0x03, 0x1b
        /*001e*/ 	.short	0x00ff


	//----- nvinfo : EIATTR_NUM_BARRIERS
	.align		4
        /*0020*/ 	.byte	0x02, 0x4c
        /*0022*/ 	.byte	0x01
	.zero		1


	//----- nvinfo : EIATTR_MERCURY_ISA_VERSION
	.align		4
        /*0024*/ 	.byte	0x03, 0x5f
        /*0026*/ 	.short	0x0101


	//----- nvinfo : EIATTR_COOP_GROUP_MASK_REGIDS
	.align		4
        /*0028*/ 	.byte	0x04, 0x29
        /*002a*/ 	.short	(.L_1234 - .L_1233)


	//   ....[0]....
.L_1233:
        /*002c*/ 	.word	0xffffffff


	//   ....[1]....
        /*0030*/ 	.word	0xffffffff


	//   ....[2]....
        /*0034*/ 	.word	0xffffffff


	//   ....[3]....
        /*0038*/ 	.word	0xffffffff


	//   ....[4]....
        /*003c*/ 	.word	0xffffffff


	//   ....[5]....
        /*0040*/ 	.word	0xffffffff


	//   ....[6]....
        /*0044*/ 	.word	0xffffffff


	//   ....[7]....
        /*0048*/ 	.word	0xffffffff


	//   ....[8]....
        /*004c*/ 	.word	0xffffffff


	//   ....[9]....
        /*0050*/ 	.word	0xffffffff


	//   ....[10]....
        /*0054*/ 	.word	0xffffffff


	//   ....[11]....
        /*0058*/ 	.word	0xffffffff


	//   ....[12]....
        /*005c*/ 	.word	0xffffffff


	//   ....[13]....
        /*0060*/ 	.word	0xffffffff


	//   ....[14]....
        /*0064*/ 	.word	0xffffffff


	//   ....[15]....
        /*0068*/ 	.word	0xffffffff


	//----- nvinfo : EIATTR_COOP_GROUP_INSTR_OFFSETS
	.align		4
.L_1234:
        /*006c*/ 	.byte	0x04, 0x28
        /*006e*/ 	.short	(.L_1236 - .L_1235)


	//   ....[0]....
.L_1235:
        /*0070*/ 	.word	0x00013f80


	//   ....[1]....
        /*0074*/ 	.word	0x00013fa0


	//   ....[2]....
        /*0078*/ 	.word	0x00014040


	//   ....[3]....
        /*007c*/ 	.word	0x00014050


	//   ....[4]....
        /*0080*/ 	.word	0x00017070


	//   ....[5]....
        /*0084*/ 	.word	0x00017080


	//   ....[6]....
        /*0088*/ 	.word	0x000170b0


	//   ....[7]....
        /*008c*/ 	.word	0x000170c0


	//   ....[8]....
        /*0090*/ 	.word	0x0001a7a0


	//   ....[9]....
        /*0094*/ 	.word	0x0001a7c0


	//   ....[10]....
        /*0098*/ 	.word	0x0001a7f0


	//   ....[11]....
        /*009c*/ 	.word	0x0001a800


	//   ....[12]....
        /*00a0*/ 	.word	0x0001bf40


	//   ....[13]....
        /*00a4*/ 	.word	0x0001bf80


	//   ....[14]....
        /*00a8*/ 	.word	0x0001bfe0


	//   ....[15]....
        /*00ac*/ 	.word	0x0001bff0


	//----- nvinfo : EIATTR_EXIT_INSTR_OFFSETS
	.align		4
.L_1236:
        /*00b0*/ 	.byte	0x04, 0x1c
        /*00b2*/ 	.short	(.L_1238 - .L_1237)


	//   ....[0]....
.L_1237:
        /*00b4*/ 	.word	0x00000340


	//   ....[1]....
        /*00b8*/ 	.word	0x00000ce0


	//   ....[2]....
        /*00bc*/ 	.word	0x00000d10


	//   ....[3]....
        /*00c0*/ 	.word	0x0001d8b0


	//   ....[4]....
        /*00c4*/ 	.word	0x0001d9a0


	//----- nvinfo : EIATTR_CRS_STACK_SIZE
	.align		4
.L_1238:
        /*00c8*/ 	.byte	0x04, 0x1e
        /*00ca*/ 	.short	(.L_1240 - .L_1239)
.L_1239:
        /*00cc*/ 	.word	0x00000000


	//----- nvinfo : EIATTR_CBANK_PARAM_SIZE
	.align		4
.L_1240:
        /*00d0*/ 	.byte	0x03, 0x19
        /*00d2*/ 	.short	0x01d0


	//----- nvinfo : EIATTR_PARAM_CBANK
	.align		4
        /*00d4*/ 	.byte	0x04, 0x0a
        /*00d6*/ 	.short	(.L_1242 - .L_1241)
	.align		4
.L_1241:
        /*00d8*/ 	.word	index@(.nv.constant0._ZN5flash24flash_fwd_splitkv_kernelI23Flash_fwd_kernel_traitsILi192ELi64ELi64ELi4ELb0ELb0EN7cutlass6half_tE19Flash_kernel_traitsILi192ELi64ELi64ELi4ES3_EELb0ELb1ELb0ELb0ELb1ELb0ELb0ELb1EEEvNS_16Flash_fwd_paramsE)
        /*00dc*/ 	.short	0x0210
        /*00de*/ 	.short	0x01d0


	//----- nvinfo : EIATTR_SW_WAR
	.align		4
.L_1242:
        /*00e0*/ 	.byte	0x04, 0x36
        /*00e2*/ 	.short	(.L_1244 - .L_1243)
.L_1243:
        /*00e4*/ 	.word	0x00000008
.L_1244:


//--------------------- .nv.info._ZN5flash24flash_fwd_splitkv_kernelI23Flash_fwd_kernel_traitsILi192ELi64ELi64ELi4ELb0ELb0EN7cutlass6half_tE19Flash_kernel_traitsILi192ELi64ELi64ELi4ES3_EELb0ELb1ELb0ELb0ELb1ELb1ELb0ELb1EEEvNS_16Flash_fwd_paramsE --------------------------
	.section	.nv.info._ZN5flash24flash_fwd_splitkv_kernelI23Flash_fwd_kernel_traitsILi192ELi64ELi64ELi4ELb0ELb0EN7cutlass6half_tE19Flash_kernel_traitsILi192ELi64ELi64ELi4ES3_EELb0ELb1ELb0ELb0ELb1ELb1ELb0ELb1EEEvNS_16Flash_fwd_paramsE,"",@"SHT_CUDA_INFO"
	.sectionflags	@""
	.align	4


	//----- nvinfo : EIATTR_CUDA_API_VERSION
	.align		4
        /*0000*/ 	.byte	0x04, 0x37
        /*0002*/ 	.short	(.L_1246 - .L_1245)
.L_1245:
        /*0004*/ 	.word	0x00000082


	//----- nvinfo : EIATTR_KPARAM_INFO
	.align		4
.L_1246:
        /*0008*/ 	.byte	0x04, 0x17
        /*000a*/ 	.short	(.L_1248 - .L_1247)
.L_1247:
        /*000c*/ 	.word	0x00000000
        /*0010*/ 	.short	0x0000
        /*0012*/ 	.short	0x0000
        /*0014*/ 	.byte	0x00, 0xf0, 0x41, 0x07


	//----- nvinfo : EIATTR_SPARSE_MMA_MASK
	.align		4
.L_1248:
        /*0018*/ 	.byte	0x03, 0x50
        /*001a*/ 	.short	0x0000


	//----- nvinfo : EIATTR_MAXREG_COUNT
	.align		4
        /*001c*/ 	.byte	0x03, 0x1b
        /*001e*/ 	.short	0x00ff


	//----- nvinfo : EIATTR_NUM_BARRIERS
	.align		4
        /*0020*/ 	.byte	0x02, 0x4c
        /*0022*/ 	.byte	0x01
	.zero		1


	//----- nvinfo : EIATTR_MERCURY_ISA_VERSION
	.align		4
        /*0024*/ 	.byte	0x03, 0x5f
        /*0026*/ 	.short	0x0101


	//----- nvinfo : EIATTR_COOP_GROUP_MASK_REGIDS
	.align		4
        /*0028*/ 	.byte	0x04, 0x29
        /*002a*/ 	.short	(.L_1250 - .L_1249)


	//   ....[0]....
.L_1249:
        /*002c*/ 	.word	0xffffffff


	//   ....[1]....
        /*0030*/ 	.word	0xffffffff


	//   ....[2]....
        /*0034*/ 	.word	0xffffffff


	//   ....[3]....
        /*0038*/ 	.word	0xffffffff


	//   ....[4]....
        /*003c*/ 	.word	0xffffffff


	//   ....[5]....
        /*0040*/ 	.word	0xffffffff


	//   ....[6]....
        /*0044*/ 	.word	0xffffffff


	//   ....[7]....
        /*0048*/ 	.word	0xffffffff


	//   ....[8]....
        /*004c*/ 	.word	0xffffffff


	//   ....[9]....
        /*0050*/ 	.word	0xffffffff


	//   ....[10]....
        /*0054*/ 	.word	0xffffffff


	//   ....[11]....
        /*0058*/ 	.word	0xffffffff


	//   ....[12]....
        /*005c*/ 	.word	0xffffffff


	//   ....[13]....
        /*0060*/ 	.word	0xffffffff


	//   ....[14]....
        /*0064*/ 	.word	0xffffffff


	//   ....[15]....
        /*0068*/ 	.word	0xffffffff


	//----- nvinfo : EIATTR_COOP_GROUP_INSTR_OFFSETS
	.align		4
.L_1250:
        /*006c*/ 	.byte	0x04, 0x28
        /*006e*/ 	.short	(.L_1252 - .L_1251)


	//   ....[0]....
.L_1251:
        /*0070*/ 	.word	0x00014380


	//   ....[1]....
        /*0074*/ 	.word	0x000143a0


	//   ....[2]....
        /*0078*/ 	.word	0x00014440


	//   ....[3]....
        /*007c*/ 	.word	0x00014450


	//   ....[4]....
        /*0080*/ 	.word	0x00017860


	//   ....[5]....
        /*0084*/ 	.word	0x00017870


	//   ....[6]....
        /*0088*/ 	.word	0x000178a0


	//   ....[7]....
        /*008c*/ 	.word	0x000178b0


	//   ....[8]....
        /*0090*/ 	.word	0x0001b390


	//   ....[9]....
        /*0094*/ 	.word	0x0001b3b0


	//   ....[10]....
        /*0098*/ 	.word	0x0001b3e0


	//   ....[11]....
        /*009c*/ 	.word	0x0001b3f0


	//   ....[12]....
        /*00a0*/ 	.word	0x0001cb30


	//   ....[13]....
        /*00a4*/ 	.word	0x0001cb70


	//   ....[14]....
        /*00a8*/ 	.word	0x0001cbd0


	//   ....[15]....
        /*00ac*/ 	.word	0x0001cbe0


	//----- nvinfo : EIATTR_EXIT_INSTR_OFFSETS
	.align		4
.L_1252:
        /*00b0*/ 	.byte	0x04, 0x1c
        /*00b2*/ 	.short	(.L_1254 - .L_1253)


	//   ....[0]....
.L_1253:
        /*00b4*/ 	.word	0x00000340


	//   ....[1]....
        /*00b8*/ 	.word	0x00000ce0


	//   ....[2]....
        /*00bc*/ 	.word	0x00000d10


	//   ....[3]....
        /*00c0*/ 	.word	0x0001e4a0


	//   ....[4]....
        /*00c4*/ 	.word	0x0001e590


	//----- nvinfo : EIATTR_CRS_STACK_SIZE
	.align		4
.L_1254:
        /*00c8*/ 	.byte	0x04, 0x1e
        /*00ca*/ 	.short	(.L_1256 - .L_1255)
.L_1255:
        /*00cc*/ 	.word	0x00000000


	//----- nvinfo : EIATTR_CBANK_PARAM_SIZE
	.align		4
.L_1256:
        /*00d0*/ 	.byte	0x03, 0x19
        /*00d2*/ 	.short	0x01d0


	//----- nvinfo : EIATTR_PARAM_CBANK
	.align		4
        /*00d4*/ 	.byte	0x04, 0x0a
        /*00d6*/ 	.short	(.L_1258 - .L_1257)
	.align		4
.L_1257:
        /*00d8*/ 	.word	index@(.nv.constant0._ZN5flash24flash_fwd_splitkv_kernelI23Flash_fwd_kernel_traitsILi192ELi64ELi64ELi4ELb0ELb0EN7cutlass6half_tE19Flash_kernel_traitsILi192ELi64ELi64ELi4ES3_EELb0ELb1ELb0ELb0ELb1ELb1ELb0ELb1EEEvNS_16Flash_fwd_paramsE)
        /*00dc*/ 	.short	0x0210
        /*00de*/ 	.short	0x01d0


	//----- nvinfo : EIATTR_SW_WAR
	.align		4
.L_1258:
        /*00e0*/ 	.byte	0x04, 0x36
        /*00e2*/ 	.short	(.L_1260 - .L_1259)
.L_1259:
        /*00e4*/ 	.word	0x00000008
.L_1260:


//--------------------- .nv.info._ZN5flash24flash_fwd_splitkv_kernelI23Flash_fwd_kernel_traitsILi192ELi64ELi64ELi4ELb0ELb0EN7cutlass6half_tE19Flash_kernel_traitsILi192ELi64ELi64ELi4ES3_EELb0ELb1ELb1ELb0ELb0ELb0ELb0ELb1EEEvNS_16Flash_fwd_paramsE --------------------------
	.section	.nv.info._ZN5flash24flash_fwd_splitkv_kernelI23Flash_fwd_kernel_traitsILi192ELi64ELi64ELi4ELb0ELb0EN7cutlass6half_tE19Flash_kernel_traitsILi192ELi64ELi64ELi4ES3_EELb0ELb1ELb1ELb0ELb0ELb0ELb0ELb1EEEvNS_16Flash_fwd_paramsE,"",@"SHT_CUDA_INFO"
	.sectionflags	@""
	.align	4


	//----- nvinfo : EIATTR_CUDA_API_VERSION
	.align		4
        /*0000*/ 	.byte	0x04, 0x37
        /*0002*/ 	.short	(.L_1262 - .L_1261)
.L_1261:
        /*0004*/ 	.word	0x00000082


	//----- nvinfo : EIATTR_KPARAM_INFO
	.align		4
.L_1262:
        /*0008*/ 	.byte	0x04, 0x17
        /*000a*/ 	.short	(.L_1264 - .L_1263)
.L_1263:
        /*000c*/ 	.word	0x00000000
        /*0010*/ 	.short	0x0000
        /*0012*/ 	.short	0x0000
        /*0014*/ 	.byte	0x00, 0xf0, 0x41, 0x07


	//----- nvinfo : EIATTR_SPARSE_MMA_MASK
	.align		4
.L_1264:
        /*0018*/ 	.byte	0x03, 0x50
        /*001a*/ 	.short	0x0000


	//----- nvinfo : EIATTR_MAXREG_COUNT
	.align		4
        /*001c*/ 	.byte	0x03, 0x1b
        /*001e*/ 	.short	0x00ff


	//----- nvinfo : EIATTR_NUM_BARRIERS
	.align		4
        /*0020*/ 	.byte	0x02, 0x4c
        /*0022*/ 	.byte	0x01
	.zero		1


	//----- nvinfo : EIATTR_MERCURY_ISA_VERSION
	.align		4
        /*0024*/ 	.byte	0x03, 0x5f
        /*0026*/ 	.short	0x0101


	//----- nvinfo : EIATTR_INT_WARP_WIDE_INSTR_OFFSETS
	.align		4
        /*0028*/ 	.byte	0x04, 0x31
        /*002a*/ 	.short	(.L_1266 - .L_1265)


	//   ....[0]....
.L_1265:
        /*002c*/ 	.word	0x000002f0


	//----- nvinfo : EIATTR_COOP_GROUP_MASK_REGIDS
	.align		4
.L_1266:
        /*0030*/ 	.byte	0x04, 0x29
        /*0032*/ 	.short	(.L_1268 - .L_1267)


	//   ....[0]....
.L_1267:
        /*0034*/ 	.word	0xffffffff


	//   ....[1]....
        /*0038*/ 	.word	0xffffffff


	//   ....[2]....
        /*003c*/ 	.word	0xffffffff


	//   ....[3]....
        /*0040*/ 	.word	0xffffffff


	//   ....[4]....
        /*0044*/ 	.word	0xffffffff


	//   ....[5]....
        /*0048*/ 	.word	0xffffffff


	//   ....[6]....
        /*004c*/ 	.word	0xffffffff


	//   ....[7]....
        /*0050*/ 	.word	0xffffffff


	//   ....[8]....
        /*0054*/ 	.word	0xffffffff


	//   ....[9]....
        /*0058*/ 	.word	0xffffffff


	//   ....[10]....
        /*005c*/ 	.word	0xffffffff


	//   ....[11]....
        /*0060*/ 	.word	0xffffffff


	//   ....[12]....
        /*0064*/ 	.word	0xffffffff


	//   ....[13]....
        /*0068*/ 	.word	0xffffffff


	//   ....[14]....
        /*006c*/ 	.word	0xffffffff


	//   ....[15]....
        /*0070*/ 	.word	0xffffffff


	//----- nvinfo : EIATTR_COOP_GROUP_INSTR_OFFSETS
	.align		4
.L_1268:
        /*0074*/ 	.byte	0x04, 0x28
        /*0076*/ 	.short	(.L_1270 - .L_1269)


	//   ....[0]....
.L_1269:
        /*0078*/ 	.word	0x000172d0


	//   ....[1]....
        /*007c*/ 	.word	0x000173a0


	//   ....[2]....
        /*0080*/ 	.word	0x000173b0


	//   ....[3]....
        /*0084*/ 	.word	0x000173e0


	//   ....[4]....
        /*0088*/ 	.word	0x0001b4f0


	//   ....[5]....
        /*008c*/ 	.word	0x0001b500


	//   ....[6]....
        /*0090*/ 	.word	0x0001b530


	//   ....[7]....
        /*0094*/ 	.word	0x0001b540


	//   ....[8]....
        /*0098*/ 	.word	0x0001fbf0


	//   ....[9]....
        /*009c*/ 	.word	0x0001fc40


	//   ....[10]....
        /*00a0*/ 	.word	0x0001fc60


	//   ....[11]....
        /*00a4*/ 	.word	0x0001fc80


	//   ....[12]....
        /*00a8*/ 	.word	0x000213c0


	//   ....[13]....
        /*00ac*/ 	.word	0x00021400


	//   ....[14]....
        /*00b0*/ 	.word	0x00021460


	//   ....[15]....
        /*00b4*/ 	.word	0x00021470


	//----- nvinfo : EIATTR_EXIT_INSTR_OFFSETS
	.align		4
.L_1270:
        /*00b8*/ 	.byte	0x04, 0x1c
        /*00ba*/ 	.short	(.L_1272 - .L_1271)


	//   ....[0]....
.L_1271:
        /*00bc*/ 	.word	0x00000480


	//   ....[1]....
        /*00c0*/ 	.word	0x00000f80


	//   ....[2]....
        /*00c4*/ 	.word	0x00000fb0


	//   ....[3]....
        /*00c8*/ 	.word	0x00022e80


	//   ....[4]....
        /*00cc*/ 	.word	0x00022fa0


	//   ....[5]....
        /*00d0*/ 	.word	0x00022fc0


	//----- nvinfo : EIATTR_CRS_STACK_SIZE
	.align		4
.L_1272:
        /*00d4*/ 	.byte	0x04, 0x1e
        /*00d6*/ 	.short	(.L_1274 - .L_1273)
.L_1273:
        /*00d8*/ 	.word	0x00000000


	//----- nvinfo : EIATTR_CBANK_PARAM_SIZE
	.align		4
.L_1274:
        /*00dc*/ 	.byte	0x03, 0x19
        /*00de*/ 	.short	0x01d0


	//----- nvinfo : EIATTR_PARAM_CBANK
	.align		4
        /*00e0*/ 	.byte	0x04, 0x0a
        /*00e2*/ 	.short	(.L_1276 - .L_1275)
	.align		4
.L_1275:
        /*00e4*/ 	.word	index@(.nv.constant0._ZN5flash24flash_fwd_splitkv_kernelI23Flash_fwd_kernel_traitsILi192ELi64ELi64ELi4ELb0ELb0EN7cutlass6half_tE19Flash_kernel_traitsILi192ELi64ELi64ELi4ES3_EELb0ELb1ELb1ELb0ELb0ELb0ELb0ELb1EEEvNS_16Flash_fwd_paramsE)
        /*00e8*/ 	.short	0x0210
        /*00ea*/ 	.short	0x01d0


	//----- nvinfo : EIATTR_SW_WAR
	.align		4
.L_1276:
        /*00ec*/ 	.byte	0x04, 0x36
        /*00ee*/ 	.short	(.L_1278 - .L_1277)
.L_1277:
        /*00f0*/ 	.word	0x00000008
.L_1278:


//--------------------- .nv.info._ZN5flash24flash_fwd_splitkv_kernelI23Flash_fwd_kernel_traitsILi192ELi64ELi64ELi4ELb0ELb0EN7cutlass6half_tE19Flash_kernel_traitsILi192ELi64ELi64ELi4ES3_EELb0ELb1ELb1ELb0ELb0ELb1ELb0ELb1EEEvNS_16Flash_fwd_paramsE --------------------------
	.section	.nv.info._ZN5flash24flash_fwd_splitkv_kernelI23Flash_fwd_kernel_traitsILi192ELi64ELi64ELi4ELb0ELb0EN7cutlass6half_tE19Flash_kernel_traitsILi192ELi64ELi64ELi4ES3_EELb0ELb1ELb1ELb0ELb0ELb1ELb0ELb1EEEvNS_16Flash_fwd_paramsE,"",@"SHT_CUDA_INFO"
	.sectionflags	@""
	.align	4


	//----- nvinfo : EIATTR_CUDA_API_VERSION
	.align		4
        /*0000*/ 	.byte	0x04, 0x37
        /*0002*/ 	.short	(.L_1280 - .L_1279)
.L_1279:
        /*0004*/ 	.word	0x00000082


	//----- nvinfo : EIATTR_KPARAM_INFO
	.align		4
.L_1280:
        /*0008*/ 	.byte	0x04, 0x17
        /*000a*/ 	.short	(.L_1282 - .L_1281)
.L_1281:
        /*000c*/ 	.word	0x00000000
        /*0010*/ 	.short	0x0000
        /*0012*/ 	.short	0x0000
        /*0014*/ 	.byte	0x00, 0xf0, 0x41, 0x07


	//----- nvinfo : EIATTR_SPARSE_MMA_MASK
	.align		4
.L_1282:
        /*0018*/ 	.byte	0x03, 0x50
        /*001a*/ 	.short	0x0000


	//----- nvinfo : EIATTR_MAXREG_COUNT
	.align		4
        /*001c*/ 	.byte	0x03, 0x1b
        /*001e*/ 	.short	0x00ff


	//----- nvinfo : EIATTR_NUM_BARRIERS
	.align		4
        /*0020*/ 	.byte	0x02, 0x4c
        /*0022*/ 	.byte	0x01
	.zero		1


	//----- nvinfo : EIATTR_MERCURY_ISA_VERSION
	.align		4
        /*0024*/ 	.byte	0x03, 0x5f
        /*0026*/ 	.short	0x0101


	//----- nvinfo : EIATTR_INT_WARP_WIDE_INSTR_OFFSETS
	.align		4
        /*0028*/ 	.byte	0x04, 0x31
        /*002a*/ 	.short	(.L_1284 - .L_1283)


	//   ....[0]....
.L_1283:
        /*002c*/ 	.word	0x000002f0


	//----- nvinfo : EIATTR_COOP_GROUP_MASK_REGIDS
	.align		4
.L_1284:
        /*0030*/ 	.byte	0x04, 0x29
        /*0032*/ 	.short	(.L_1286 - .L_1285)


	//   ....[0]....
.L_1285:
        /*0034*/ 	.word	0xffffffff


	//   ....[1]....
        /*0038*/ 	.word	0xffffffff


	//   ....[2]....
        /*003c*/ 	.word	0xffffffff


	//   ....[3]....
        /*0040*/ 	.word	0xffffffff


	//   ....[4]....
        /*0044*/ 	.word	0xffffffff


	//   ....[5]....
        /*0048*/ 	.word	0xffffffff


	//   ....[6]....
        /*004c*/ 	.word	0xffffffff


	//   ....[7]....
        /*0050*/ 	.word	0xffffffff


	//   ....[8]....
        /*0054*/ 	.word	0xffffffff


	//   ....[9]....
        /*0058*/ 	.word	0xffffffff


	//   ....[10]....
        /*005c*/ 	.word	0xffffffff


	//   ....[11]....
        /*0060*/ 	.word	0xffffffff


	//   ....[12]....
        /*0064*/ 	.word	0xffffffff


	//   ....[13]....
        /*0068*/ 	.word	0xffffffff


	//   ....[14]....
        /*006c*/ 	.word	0xffffffff


	//   ....[15]....
        /*0070*/ 	.word	0xffffffff


	//----- nvinfo : EIATTR_COOP_GROUP_INSTR_OFFSETS
	.align		4
.L_1286:
        /*0074*/ 	.byte	0x04, 0x28
        /*0076*/ 	.short	(.L_1288 - .L_1287)


	//   ....[0]....
.L_1287:
        /*0078*/ 	.word	0x000176c0


	//   ....[1]....
        /*007c*/ 	.word	0x00017790


	//   ....[2]....
        /*0080*/ 	.word	0x000177a0


	//   ....[3]....
        /*0084*/ 	.word	0x000177d0


	//   ....[4]....
        /*0088*/ 	.word	0x0001bcf0


	//   ....[5]....
        /*008c*/ 	.word	0x0001bd00


	//   ....[6]....
        /*0090*/ 	.word	0x0001bd30


	//   ....[7]....
        /*0094*/ 	.word	0x0001bd40


	//   ....[8]....
        /*0098*/ 	.word	0x00020800


	//   ....[9]....
        /*009c*/ 	.word	0x00020820


	//   ....[10]....
        /*00a0*/ 	.word	0x00020850


	//   ....[11]....
        /*00a4*/ 	.word	0x00020860


	//   ....[12]....
        /*00a8*/ 	.word	0x00021fc0


	//   ....[13]....
        /*00ac*/ 	.word	0x00022000


	//   ....[14]....
        /*00b0*/ 	.word	0x00022060


	//   ....[15]....
        /*00b4*/ 	.word	0x00022070


	//----- nvinfo : EIATTR_EXIT_INSTR_OFFSETS
	.align		4
.L_1288:
        /*00b8*/ 	.byte	0x04, 0x1c
        /*00ba*/ 	.short	(.L_1290 - .L_1289)


	//   ....[0]....
.L_1289:
        /*00bc*/ 	.word	0x00000480


	//   ....[1]....
        /*00c0*/ 	.word	0x00000f80


	//   ....[2]....
        /*00c4*/ 	.word	0x00000fb0


	//   ....[3]....
        /*00c8*/ 	.word	0x00023a80


	//   ....[4]....
        /*00cc*/ 	.word	0x00023ba0


	//   ....[5]....
        /*00d0*/ 	.word	0x00023bc0


	//----- nvinfo : EIATTR_CRS_STACK_SIZE
	.align		4
.L_1290:
        /*00d4*/ 	.byte	0x04, 0x1e
        /*00d6*/ 	.short	(.L_1292 - .L_1291)
.L_1291:
        /*00d8*/ 	.word	0x00000000


	//----- nvinfo : EIATTR_CBANK_PARAM_SIZE
	.align		4
.L_1292:
        /*00dc*/ 	.byte	0x03, 0x19
        /*00de*/ 	.short	0x01d0


	//----- nvinfo : EIATTR_PARAM_CBANK
	.align		4
        /*00e0*/ 	.byte	0x04, 0x0a
        /*00e2*/ 	.short	(.L_1294 - .L_1293)
	.align		4
.L_1293:
        /*00e4*/ 	.word	index@(.nv.constant0._ZN5flash24flash_fwd_splitkv_kernelI23Flash_fwd_kernel_traitsILi192ELi64ELi64ELi4ELb0ELb0EN7cutlass6half_tE19Flash_kernel_traitsILi192ELi64ELi64ELi4ES3_EELb0ELb1ELb1ELb0ELb0ELb1ELb0ELb1EEEvNS_16Flash_fwd_paramsE)
        /*00e8*/ 	.short	0x0210
        /*00ea*/ 	.short	0x01d0


	//----- nvinfo : EIATTR_SW_WAR
	.align		4
.L_1294:
        /*00ec*/ 	.byte	0x04, 0x36
        /*00ee*/ 	.short	(.L_1296 - .L_1295)
.L_1295:
        /*00f0*/ 	.word	0x00000008
.L_1296:


//--------------------- .nv.info._ZN5flash24flash_fwd_splitkv_kernelI23Flash_fwd_kernel_traitsILi192ELi64ELi64ELi4ELb0ELb0EN7cutlass6half_tE19Flash_kernel_traitsILi192ELi64ELi64ELi4ES3_EELb0ELb1ELb0ELb0ELb1ELb0ELb1ELb0EEEvNS_16Flash_fwd_paramsE --------------------------
	.section	.nv.info._ZN5flash24flash_fwd_splitkv_kernelI23Flash_fwd_kernel_traitsILi192ELi64ELi64ELi4ELb0ELb0EN7cutlass6half_tE19Flash_kernel_traitsILi192ELi64ELi64ELi4ES3_EELb0ELb1ELb0ELb0ELb1ELb0ELb1ELb0EEEvNS_16Flash_fwd_paramsE,"",@"SHT_CUDA_INFO"
	.sectionflags	@""
	.align	4


	//----- nvinfo : EIATTR_CUDA_API_VERSION
	.align		4
        /*0000*/ 	.byte	0x04, 0x37
        /*0002*/ 	.short	(.L_1298 - .L_1297)
.L_1297:
        /*0004*/ 	.word	0x00000082


	//----- nvinfo : EIATTR_KPARAM_INFO
	.align		4
.L_1298:
        /*0008*/ 	.byte	0x04, 0x17
        /*000a*/ 	.short	(.L_1300 - .L_1299)
.L_1299:
        /*000c*/ 	.word	0x00000000
        /*0010*/ 	.short	0x0000
        /*0012*/ 	.short	0x0000
        /*0014*/ 	.byte	0x00, 0xf0, 0x41, 0x07


	//----- nvinfo : EIATTR_SPARSE_MMA_MASK
	.align		4
.L_1300:
        /*0018*/ 	.byte	0x03, 0x50
        /*001a*/ 	.short	0x0000


	//----- nvinfo : EIATTR_MAXREG_COUNT
	.align		4
        /*001c*/ 	.byte	0x03, 0x1b
        /*001e*/ 	.short	0x00ff


	//----- nvinfo : EIATTR_NUM_BARRIERS
	.align		4
        /*0020*/ 	.byte	0x02, 0x4c
        /*0022*/ 	.byte	0x01
	.zero		1


	//----- nvinfo : EIATTR_MERCURY_ISA_VERSION
	.align		4
        /*0024*/ 	.byte	0x03, 0x5f
        /*0026*/ 	.short	0x0101


	//----- nvinfo : EIATTR_INT_WARP_WIDE_INSTR_OFFSETS
	.align		4
        /*0028*/ 	.byte	0x04, 0x31
        /*002a*/ 	.short	(.L_1302 - .L_1301)


	//   ....[0]....
.L_1301:
        /*002c*/ 	.word	0x00002640


	//----- nvinfo : EIATTR_COOP_GROUP_MASK_REGIDS
	.align		4
.L_1302:
        /*0030*/ 	.byte	0x04, 0x29
        /*0032*/ 	.short	(.L_1304 - .L_1303)


	//   ....[0]....
.L_1303:
        /*0034*/ 	.word	0xffffffff


	//   ....[1]....
        /*0038*/ 	.word	0xffffffff


	//   ....[2]....
        /*003c*/ 	.word	0xffffffff


	//   ....[3]....
        /*0040*/ 	.word	0xffffffff


	//   ....[4]....
        /*0044*/ 	.word	0xffffffff


	//   ....[5]....
        /*0048*/ 	.word	0xffffffff


	//   ....[6]....
        /*004c*/ 	.word	0xffffffff


	//   ....[7]....
        /*0050*/ 	.word	0xffffffff


	//   ....[8]....
        /*0054*/ 	.word	0xffffffff


	//   ....[9]....
        /*0058*/ 	.word	0xffffffff


	//   ....[10]....
        /*005c*/ 	.word	0xffffffff


	//   ....[11]....
        /*0060*/ 	.word	0xffffffff


	//   ....[12]....
        /*0064*/ 	.word	0xffffffff


	//   ....[13]....
        /*0068*/ 	.word	0xffffffff


	//   ....[14]....
        /*006c*/ 	.word	0xffffffff


	//   ....[15]....
        /*0070*/ 	.word	0xffffffff


	//----- nvinfo : EIATTR_COOP_GROUP_INSTR_OFFSETS
	.align		4
.L_1304:
        /*0074*/ 	.byte	0x04, 0x28
        /*0076*/ 	.short	(.L_1306 - .L_1305)


	//   ....[0]....
.L_1305:
        /*0078*/ 	.word	0x000049c0


	//   ....[1]....
        /*007c*/ 	.word	0x000049f0


	//   ....[2]....
        /*0080*/ 	.word	0x00004a90


	//   ....[3]....
        /*0084*/ 	.word	0x00004aa0


	//   ....[4]....
        /*0088*/ 	.word	0x00007a90


	//   ....[5]....
        /*008c*/ 	.word	0x00007aa0


	//   ....[6]....
        /*0090*/ 	.word	0x00007ad0


	//   ....[7]....
        /*0094*/ 	.word	0x00007ae0


	//   ....[8]....
        /*0098*/ 	.word	0x0000b100


	//   ....[9]....
        /*009c*/ 	.word	0x0000b120


	//   ....[10]....
        /*00a0*/ 	.word	0x0000b150


	//   ....[11]....
        /*00a4*/ 	.word	0x0000b160


	//   ....[12]....
        /*00a8*/ 	.word	0x0000c8a0


	//   ....[13]....
        /*00ac*/ 	.word	0x0000c8e0


	//   ....[14]....
        /*00b0*/ 	.word	0x0000c990


	//   ....[15]....
        /*00b4*/ 	.word	0x0000c9a0


	//----- nvinfo : EIATTR_EXIT_INSTR_OFFSETS
	.align		4
.L_1306:
        /*00b8*/ 	.byte	0x04, 0x1c
        /*00ba*/ 	.short	(.L_1308 - .L_1307)


	//   ....[0]....
.L_1307:
        /*00bc*/ 	.word	0x00000620


	//   ....[1]....
        /*00c0*/ 	.word	0x00000f10


	//   ....[2]....
        /*00c4*/ 	.word	0x00000f40


	//   ....[3]....
        /*00c8*/ 	.word	0x0000dd70


	//   ....[4]....
        /*00cc*/ 	.word	0x0000ddb0


	//----- nvinfo : EIATTR_CRS_STACK_SIZE
	.align		4
.L_1308:
        /*00d0*/ 	.byte	0x04, 0x1e
        /*00d2*/ 	.short	(.L_1310 - .L_1309)
.L_1309:
        /*00d4*/ 	.word	0x00000000


	//----- nvinfo : EIATTR_CBANK_PARAM_SIZE
	.align		4
.L_1310:
        /*00d8*/ 	.byte	0x03, 0x19
        /*00da*/ 	.short	0x01d0


	//----- nvinfo : EIATTR_PARAM_CBANK
	.align		4
        /*00dc*/ 	.byte	0x04, 0x0a
        /*00de*/ 	.short	(.L_1312 - .L_1311)
	.align		4
.L_1311:
        /*00e0*/ 	.word	index@(.nv.constant0._ZN5flash24flash_fwd_splitkv_kernelI23Flash_fwd_kernel_traitsILi192ELi64ELi64ELi4ELb0ELb0EN7cutlass6half_tE19Flash_kernel_traitsILi192ELi64ELi64ELi4ES3_EELb0ELb1ELb0ELb0ELb1ELb0ELb1ELb0EEEvNS_16Flash_fwd_paramsE)
        /*00e4*/ 	.short	0x0210
        /*00e6*/ 	.short	0x01d0


	//----- nvinfo : EIATTR_SW_WAR
	.align		4
.L_1312:
        /*00e8*/ 	.byte	0x04, 0x36
        /*00ea*/ 	.short	(.L_1314 - .L_1313)
.L_1313:
        /*00ec*/ 	.word	0x00000008
.L_1314:


//--------------------- .nv.info._ZN5flash24flash_fwd_splitkv_kernelI23Flash_fwd_kernel_traitsILi192ELi64ELi64ELi4ELb0ELb0EN7cutlass6half_tE19Flash_kernel_traitsILi192ELi64ELi64ELi4ES3_EELb0ELb1ELb0ELb0ELb1ELb1ELb1ELb0EEEvNS_16Flash_fwd_paramsE --------------------------
	.section	.nv.info._ZN5flash24flash_fwd_splitkv_kernelI23Flash_fwd_kernel_traitsILi192ELi64ELi64ELi4ELb0ELb0EN7cutlass6half_tE19Flash_kernel_traitsILi192ELi64ELi64ELi4ES3_EELb0ELb1ELb0ELb0ELb1ELb1ELb1ELb0EEEvNS_16Flash_fwd_paramsE,"",@"SHT_CUDA_INFO"
	.sectionflags	@""
	.align	4


	//----- nvinfo : EIATTR_CUDA_API_VERSION
	.align		4
        /*0000*/ 	.byte	0x04, 0x37
        /*0002*/ 	.short	(.L_1316 - .L_1315)
.L_1315:
        /*0004*/ 	.word	0x00000082


	//----- nvinfo : EIATTR_KPARAM_INFO
	.align		4
.L_1316:
        /*0008*/ 	.byte	0x04, 0x17
        /*000a*/ 	.short	(.L_1318 - .L_1317)
.L_1317:
        /*000c*/ 	.word	0x00000000
        /*0010*/ 	.short	0x0000
        /*0012*/ 	.short	0x0000
        /*0014*/ 	.byte	0x00, 0xf0, 0x41, 0x07


	//----- nvinfo : EIATTR_SPARSE_MMA_MASK
	.align		4
.L_1318:
        /*0018*/ 	.byte	0x03, 0x50
        /*001a*/ 	.short	0x0000


	//----- nvinfo : EIATTR_MAXREG_COUNT
	.align		4
        /*001c*/ 	.byte	0x03, 0x1b
        /*001e*/ 	.short	0x00ff


	//----- nvinfo : EIATTR_NUM_BARRIERS
	.align		4
        /*0020*/ 	.byte	0x02, 0x4c
        /*0022*/ 	.byte	0x01
	.zero		1


	//----- nvinfo : EIATTR_MERCURY_ISA_VERSION
	.align		4
        /*0024*/ 	.byte	0x03, 0x5f
        /*0026*/ 	.short	0x0101


	//----- nvinfo : EIATTR_INT_WARP_WIDE_INSTR_OFFSETS
	.align		4
        /*0028*/ 	.byte	0x04, 0x31
        /*002a*/ 	.short	(.L_1320 - .L_1319)


	//   ....[0]....
.L_1319:
        /*002c*/ 	.word	0x00002460


	//----- nvinfo : EIATTR_COOP_GROUP_MASK_REGIDS
	.align		4
.L_1320:
        /*0030*/ 	.byte	0x04, 0x29
        /*0032*/ 	.short	(.L_1322 - .L_1321)


	//   ....[0]....
.L_1321:
        /*0034*/ 	.word	0xffffffff


	//   ....[1]....
        /*0038*/ 	.word	0xffffffff


	//   ....[2]....
        /*003c*/ 	.word	0xffffffff


	//   ....[3]....
        /*0040*/ 	.word	0xffffffff


	//   ....[4]....
        /*0044*/ 	.word	0xffffffff


	//   ....[5]....
        /*0048*/ 	.word	0xffffffff


	//   ....[6]....
        /*004c*/ 	.word	0xffffffff


	//   ....[7]....
        /*0050*/ 	.word	0xffffffff


	//   ....[8]....
        /*0054*/ 	.word	0xffffffff


	//   ....[9]....
        /*0058*/ 	.word	0xffffffff


	//   ....[10]....
        /*005c*/ 	.word	0xffffffff


	//   ....[11]....
        /*0060*/ 	.word	0xffffffff


	//   ....[12]....
        /*0064*/ 	.word	0xffffffff


	//   ....[13]....
        /*0068*/ 	.word	0xffffffff


	//   ....[14]....
        /*006c*/ 	.word	0xffffffff


	//   ....[15]....
        /*0070*/ 	.word	0xffffffff


	//----- nvinfo : EIATTR_COOP_GROUP_INSTR_OFFSETS
	.align		4
.L_1322:
        /*0074*/ 	.byte	0x04, 0x28
        /*0076*/ 	.short	(.L_1324 - .L_1323)


	//   ....[0]....
.L_1323:
        /*0078*/ 	.word	0x00004dc0


	//   ....[1]....
        /*007c*/ 	.word	0x00004df0


	//   ....[2]....
        /*0080*/ 	.word	0x00004e90


	//   ....[3]....
        /*0084*/ 	.word	0x00004ea0


	//   ....[4]....
        /*0088*/ 	.word	0x00008250


	//   ....[5]....
        /*008c*/ 	.word	0x00008260


	//   ....[6]....
        /*0090*/ 	.word	0x00008290


	//   ....[7]....
        /*0094*/ 	.word	0x000082a0


	//   ....[8]....
        /*0098*/ 	.word	0x0000bcf0


	//   ....[9]....
        /*009c*/ 	.word	0x0000bd10


	//   ....[10]....
        /*00a0*/ 	.word	0x0000bd40


	//   ....[11]....
        /*00a4*/ 	.word	0x0000bd50


	//   ....[12]....
        /*00a8*/ 	.word	0x0000d490


	//   ....[13]....
        /*00ac*/ 	.word	0x0000d4d0


	//   ....[14]....
        /*00b0*/ 	.word	0x0000d580


	//   ....[15]....
        /*00b4*/ 	.word	0x0000d590


	//----- nvinfo : EIATTR_EXIT_INSTR_OFFSETS
	.align		4
.L_1324:
        /*00b8*/ 	.byte	0x04, 0x1c
        /*00ba*/ 	.short	(.L_1326 - .L_1325)


	//   ....[0]....
.L_1325:
        /*00bc*/ 	.word	0x00000620


	//   ....[1]....
        /*00c0*/ 	.word	0x00000f10


	//   ....[2]....
        /*00c4*/ 	.word	0x00000f40


	//   ....[3]....
        /*00c8*/ 	.word	0x0000e960


	//   ....[4]....
        /*00cc*/ 	.word	0x0000e9a0


	//----- nvinfo : EIATTR_CRS_STACK_SIZE
	.align		4
.L_1326:
        /*00d0*/ 	.byte	0x04, 0x1e
        /*00d2*/ 	.short	(.L_1328 - .L_1327)
.L_1327:
        /*00d4*/ 	.word	0x00000000


	//----- nvinfo : EIATTR_CBANK_PARAM_SIZE
	.align		4
.L_1328:
        /*00d8*/ 	.byte	0x03, 0x19
        /*00da*/ 	.short	0x01d0


	//----- nvinfo : EIATTR_PARAM_CBANK
	.align		4
        /*00dc*/ 	.byte	0x04, 0x0a
        /*00de*/ 	.short	(.L_1330 - .L_1329)
	.align		4
.L_1329:
        /*00e0*/ 	.word	index@(.nv.constant0._ZN5flash24flash_fwd_splitkv_kernelI23Flash_fwd_kernel_traitsILi192ELi64ELi64ELi4ELb0ELb0EN7cutlass6half_tE19Flash_kernel_traitsILi192ELi64ELi64ELi4ES3_EELb0ELb1ELb0ELb0ELb1ELb1ELb1ELb0EEEvNS_16Flash_fwd_paramsE)
        /*00e4*/ 	.short	0x0210
        /*00e6*/ 	.short	0x01d0


	//----- nvinfo : EIATTR_SW_WAR
	.align		4
.L_1330:
        /*00e8*/ 	.byte	0x04, 0x36
        /*00ea*/ 	.short	(.L_1332 - .L_1331)
.L_1331:
        /*00ec*/ 	.word	0x00000008
.L_1332:


//--------------------- .nv.info._ZN5flash24flash_fwd_splitkv_kernelI23Flash_fwd_kernel_traitsILi192ELi64ELi64ELi4ELb0ELb0EN7cutlass6half_tE19Flash_kernel_traitsILi192ELi64ELi64ELi4ES3_EELb0ELb1ELb1ELb0ELb0ELb0ELb1ELb0EEEvNS_16Flash_fwd_paramsE --------------------------
	.section	.nv.info._ZN5flash24flash_fwd_splitkv_kernelI23Flash_fwd_kernel_traitsILi192ELi64ELi64ELi4ELb0ELb0EN7cutlass6half_tE19Flash_kernel_traitsILi192ELi64ELi64ELi4ES3_EELb0ELb1ELb1ELb0ELb0ELb0ELb1ELb0EEEvNS_16Flash_fwd_paramsE,"",@"SHT_CUDA_INFO"
	.sectionflags	@""
	.align	4


	//----- nvinfo : EIATTR_CUDA_API_VERSION
	.align		4
        /*0000*/ 	.byte	0x04, 0x37
        /*0002*/ 	.short	(.L_1334 - .L_1333)
.L_1333:
        /*0004*/ 	.word	0x00000082


	//----- nvinfo : EIATTR_KPARAM_INFO
	.align		4
.L_1334:
        /*0008*/ 	.byte	0x04, 0x17
        /*000a*/ 	.short	(.L_1336 - .L_1335)
.L_1335:
        /*000c*/ 	.word	0x00000000
        /*0010*/ 	.short	0x0000
        /*0012*/ 	.short	0x0000
        /*0014*/ 	.byte	0x00, 0xf0, 0x41, 0x07


	//----- nvinfo : EIATTR_SPARSE_MMA_MASK
	.align		4
.L_1336:
        /*0018*/ 	.byte	0x03, 0x50
        /*001a*/ 	.short	0x0000


	//----- nvinfo : EIATTR_MAXREG_COUNT
	.align		4
        /*001c*/ 	.byte	0x03, 0x1b
        /*001e*/ 	.short	0x00ff


	//----- nvinfo : EIATTR_NUM_BARRIERS
	.align		4
        /*0020*/ 	.byte	0x02, 0x4c
        /*0022*/ 	.byte	0x01
	.zero		1


	//----- nvinfo : EIATTR_MERCURY_ISA_VERSION
	.align		4
        /*0024*/ 	.byte	0x03, 0x5f
        /*0026*/ 	.short	0x0101


	//----- nvinfo : EIATTR_INT_WARP_WIDE_INSTR_OFFSETS
	.align		4
        /*0028*/ 	.byte	0x04, 0x31
        /*002a*/ 	.short	(.L_1338 - .L_1337)


	//   ....[0]....
.L_1337:
        /*002c*/ 	.word	0x00004300


	//   ....[1]....
        /*0030*/ 	.word	0x00004310


	//----- nvinfo : EIATTR_COOP_GROUP_MASK_REGIDS
	.align		4
.L_1338:
        /*0034*/ 	.byte	0x04, 0x29
        /*0036*/ 	.short	(.L_1340 - .L_1339)


	//   ....[0]....
.L_1339:
        /*0038*/ 	.word	0xffffffff


	//   ....[1]....
        /*003c*/ 	.word	0xffffffff


	//   ....[2]....
        /*0040*/ 	.word	0xffffffff


	//   ....[3]....
        /*0044*/ 	.word	0xffffffff


	//   ....[4]....
        /*0048*/ 	.word	0xffffffff


	//   ....[5]....
        /*004c*/ 	.word	0xffffffff


	//   ....[6]....
        /*0050*/ 	.word	0xffffffff


	//   ....[7]....
        /*0054*/ 	.word	0xffffffff


	//   ....[8]....
        /*0058*/ 	.word	0xffffffff


	//   ....[9]....
        /*005c*/ 	.word	0xffffffff


	//   ....[10]....
        /*0060*/ 	.word	0xffffffff


	//   ....[11]....
        /*0064*/ 	.word	0xffffffff


	//   ....[12]....
        /*0068*/ 	.word	0xffffffff


	//   ....[13]....
        /*006c*/ 	.word	0xffffffff


	//   ....[14]....
        /*0070*/ 	.word	0xffffffff


	//   ....[15]....
        /*0074*/ 	.word	0xffffffff


	//----- nvinfo : EIATTR_COOP_GROUP_INSTR_OFFSETS
	.align		4
.L_1340:
        /*0078*/ 	.byte	0x04, 0x28
        /*007a*/ 	.short	(.L_1342 - .L_1341)


	//   ....[0]....
.L_1341:
        /*007c*/ 	.word	0x00007090


	//   ....[1]....
        /*0080*/ 	.word	0x00007170


	//   ....[2]....
        /*0084*/ 	.word	0x00007180


	//   ....[3]....
        /*0088*/ 	.word	0x000071c0


	//   ....[4]....
        /*008c*/ 	.word	0x0000b630


	//   ....[5]....
        /*0090*/ 	.word	0x0000b640


	//   ....[6]....
        /*0094*/ 	.word	0x0000b670


	//   ....[7]....
        /*0098*/ 	.word	0x0000b680


	//   ....[8]....
        /*009c*/ 	.word	0x0000ff90


	//   ....[9]....
        /*00a0*/ 	.word	0x0000ffe0


	//   ....[10]....
        /*00a4*/ 	.word	0x00010000


	//   ....[11]....
        /*00a8*/ 	.word	0x00010020


	//   ....[12]....
        /*00ac*/ 	.word	0x00011760


	//   ....[13]....
        /*00b0*/ 	.word	0x000117a0


	//   ....[14]....
        /*00b4*/ 	.word	0x00011830


	//   ....[15]....
        /*00b8*/ 	.word	0x00011840


	//----- nvinfo : EIATTR_EXIT_INSTR_OFFSETS
	.align		4
.L_1342:
        /*00bc*/ 	.byte	0x04, 0x1c
        /*00be*/ 	.short	(.L_1344 - .L_1343)


	//   ....[0]....
.L_1343:
        /*00c0*/ 	.word	0x00000590


	//   ....[1]....
        /*00c4*/ 	.word	0x000012d0


	//   ....[2]....
        /*00c8*/ 	.word	0x00001300


	//   ....[3]....
        /*00cc*/ 	.word	0x00012fd0


	//   ....[4]....
        /*00d0*/ 	.word	0x00013050


	//   ....[5]....
        /*00d4*/ 	.word	0x00013070


	//----- nvinfo : EIATTR_CRS_STACK_SIZE
	.align		4
.L_1344:
        /*00d8*/ 	.byte	0x04, 0x1e
        /*00da*/ 	.short	(.L_1346 - .L_1345)
.L_1345:
        /*00dc*/ 	.word	0x00000000


	//----- nvinfo : EIATTR_CBANK_PARAM_SIZE
	.align		4
.L_1346:
        /*00e0*/ 	.byte	0x03, 0x19
        /*00e2*/ 	.short	0x01d0


	//----- nvinfo : EIATTR_PARAM_CBANK
	.align		4
        /*00e4*/ 	.byte	0x04, 0x0a
        /*00e6*/ 	.short	(.L_1348 - .L_1347)
	.align		4
.L_1347:
        /*00e8*/ 	.word	index@(.nv.constant0._ZN5flash24flash_fwd_splitkv_kernelI23Flash_fwd_kernel_traitsILi192ELi64ELi64ELi4ELb0ELb0EN7cutlass6half_tE19Flash_kernel_traitsILi192ELi64ELi64ELi4ES3_EELb0ELb1ELb1ELb0ELb0ELb0ELb1ELb0EEEvNS_16Flash_fwd_paramsE)
        /*00ec*/ 	.short	0x0210
        /*00ee*/ 	.short	0x01d0


	//----- nvinfo : EIATTR_SW_WAR
	.align		4
.L_1348:
        /*00f0*/ 	.byte	0x04, 0x36
        /*00f2*/ 	.short	(.L_1350 - .L_1349)
.L_1349:
        /*00f4*/ 	.word	0x00000008
.L_1350:


//--------------------- .nv.info._ZN5flash24flash_fwd_splitkv_kernelI23Flash_fwd_kernel_traitsILi192ELi64ELi64ELi4ELb0ELb0EN7cutlass6half_tE19Flash_kernel_traitsILi192ELi64ELi64ELi4ES3_EELb0ELb1ELb1ELb0ELb0ELb1ELb1ELb0EEEvNS_16Flash_fwd_paramsE --------------------------
	.section	.nv.info._ZN5flash24flash_fwd_splitkv_kernelI23Flash_fwd_kernel_traitsILi192ELi64ELi64ELi4ELb0ELb0EN7cutlass6half_tE19Flash_kernel_traitsILi192ELi64ELi64ELi4ES3_EELb0ELb1ELb1ELb0ELb0ELb1ELb1ELb0EEEvNS_16Flash_fwd_paramsE,"",@"SHT_CUDA_INFO"
	.sectionflags	@""
	.align	4


	//----- nvinfo : EIATTR_CUDA_API_VERSION
	.align		4
        /*0000*/ 	.byte	0x04, 0x37
        /*0002*/ 	.short	(.L_1352 - .L_1351)
.L_1351:
        /*0004*/ 	.word	0x00000082


	//----- nvinfo : EIATTR_KPARAM_INFO
	.align		4
.L_1352:
        /*0008*/ 	.byte	0x04, 0x17
        /*000a*/ 	.short	(.L_1354 - .L_1353)
.L_1353:
        /*000c*/ 	.word	0x00000000
        /*0010*/ 	.short	0x0000
        /*0012*/ 	.short	0x0000
        /*0014*/ 	.byte	0x00, 0xf0, 0x41, 0x07


	//----- nvinfo : EIATTR_SPARSE_MMA_MASK
	.align		4
.L_1354:
        /*0018*/ 	.byte	0x03, 0x50
        /*001a*/ 	.short	0x0000


	//----- nvinfo : EIATTR_MAXREG_COUNT
	.align		4
        /*001c*/ 	.byte	0x03, 0x1b
        /*001e*/ 	.short	0x00ff


	//----- nvinfo : EIATTR_NUM_BARRIERS
	.align		4
        /*0020*/ 	.byte	0x02, 0x4c
        /*0022*/ 	.byte	0x01
	.zero		1


	//----- nvinfo : EIATTR_MERCURY_ISA_VERSION
	.align		4
        /*0024*/ 	.byte	0x03, 0x5f
        /*0026*/ 	.short	0x0101


	//----- nvinfo : EIATTR_INT_WARP_WIDE_INSTR_OFFSETS
	.align		4
        /*0028*/ 	.byte	0x04, 0x31
        /*002a*/ 	.short	(.L_1356 - .L_1355)


	//   ....[0]....
.L_1355:
        /*002c*/ 	.word	0x00004300


	//   ....[1]....
        /*0030*/ 	.word	0x00004310


	//----- nvinfo : EIATTR_COOP_GROUP_MASK_REGIDS
	.align		4
.L_1356:
        /*0034*/ 	.byte	0x04, 0x29
        /*0036*/ 	.short	(.L_1358 - .L_1357)


	//   ....[0]....
.L_1357:
        /*0038*/ 	.word	0xffffffff


	//   ....[1]....
        /*003c*/ 	.word	0xffffffff


	//   ....[2]....
        /*0040*/ 	.word	0xffffffff


	//   ....[3]....
        /*0044*/ 	.word	0xffffffff


	//   ....[4]....
        /*0048*/ 	.word	0xffffffff


	//   ....[5]....
        /*004c*/ 	.word	0xffffffff


	//   ....[6]....
        /*0050*/ 	.word	0xffffffff


	//   ....[7]....
        /*0054*/ 	.word	0xffffffff


	//   ....[8]....
        /*0058*/ 	.word	0xffffffff


	//   ....[9]....
        /*005c*/ 	.word	0xffffffff


	//   ....[10]....
        /*0060*/ 	.word	0xffffffff


	//   ....[11]....
        /*0064*/ 	.word	0xffffffff


	//   ....[12]....
        /*0068*/ 	.word	0xffffffff


	//   ....[13]....
        /*006c*/ 	.word	0xffffffff


	//   ....[14]....
        /*0070*/ 	.word	0xffffffff


	//   ....[15]....
        /*0074*/ 	.word	0xffffffff


	//----- nvinfo : EIATTR_COOP_GROUP_INSTR_OFFSETS
	.align		4
.L_1358:
        /*0078*/ 	.byte	0x04, 0x28
        /*007a*/ 	.short	(.L_1360 - .L_1359)


	//   ....[0]....
.L_1359:
        /*007c*/ 	.word	0x00007490


	//   ....[1]....
        /*0080*/ 	.word	0x00007580


	//   ....[2]....
        /*0084*/ 	.word	0x00007590


	//   ....[3]....
        /*0088*/ 	.word	0x000075c0


	//   ....[4]....
        /*008c*/ 	.word	0x0000be30


	//   ....[5]....
        /*0090*/ 	.word	0x0000be40


	//   ....[6]....
        /*0094*/ 	.word	0x0000be70


	//   ....[7]....
        /*0098*/ 	.word	0x0000be80


	//   ....[8]....
        /*009c*/ 	.word	0x00010bc0


	//   ....[9]....
        /*00a0*/ 	.word	0x00010be0


	//   ....[10]....
        /*00a4*/ 	.word	0x00010c10


	//   ....[11]....
        /*00a8*/ 	.word	0x00010c20


	//   ....[12]....
        /*00ac*/ 	.word	0x00012360


	//   ....[13]....
        /*00b0*/ 	.word	0x000123a0


	//   ....[14]....
        /*00b4*/ 	.word	0x00012430


	//   ....[15]....
        /*00b8*/ 	.word	0x00012440


	//----- nvinfo : EIATTR_EXIT_INSTR_OFFSETS
	.align		4
.L_1360:
        /*00bc*/ 	.byte	0x04, 0x1c
        /*00be*/ 	.short	(.L_1362 - .L_1361)


	//   ....[0]....
.L_1361:
        /*00c0*/ 	.word	0x00000590


	//   ....[1]....
        /*00c4*/ 	.word	0x000012d0


	//   ....[2]....
        /*00c8*/ 	.word	0x00001300


	//   ....[3]....
        /*00cc*/ 	.word	0x00013bd0


	//   ....[4]....
        /*00d0*/ 	.word	0x00013c50


	//   ....[5]....
        /*00d4*/ 	.word	0x00013c70


	//----- nvinfo : EIATTR_CRS_STACK_SIZE
	.align		4
.L_1362:
        /*00d8*/ 	.byte	0x04, 0x1e
        /*00da*/ 	.short	(.L_1364 - .L_1363)
.L_1363:
        /*00dc*/ 	.word	0x00000000


	//----- nvinfo : EIATTR_CBANK_PARAM_SIZE
	.align		4
.L_1364:
        /*00e0*/ 	.byte	0x03, 0x19
        /*00e2*/ 	.short	0x01d0


	//----- nvinfo : EIATTR_PARAM_CBANK
	.align		4
        /*00e4*/ 	.byte	0x04, 0x0a
        /*00e6*/ 	.short	(.L_1366 - .L_1365)
	.align		4
.L_1365:
        /*00e8*/ 	.word	index@(.nv.constant0._ZN5flash24flash_fwd_splitkv_kernelI23Flash_fwd_kernel_traitsILi192ELi64ELi64ELi4ELb0ELb0EN7cutlass6half_tE19Flash_kernel_traitsILi192ELi64ELi64ELi4ES3_EELb0ELb1ELb1ELb0ELb0ELb1ELb1ELb0EEEvNS_16Flash_fwd_paramsE)
        /*00ec*/ 	.short	0x0210
        /*00ee*/ 	.short	0x01d0


	//----- nvinfo : EIATTR_SW_WAR
	.align		4
.L_1366:
        /*00f0*/ 	.byte	0x04, 0x36
        /*00f2*/ 	.short	(.L_1368 - .L_1367)
.L_1367:
        /*00f4*/ 	.word	0x00000008
.L_1368:


//--------------------- .nv.info._ZN5flash24flash_fwd_splitkv_kernelI23Flash_fwd_kernel_traitsILi192ELi64ELi64ELi4ELb0ELb0EN7cutlass6half_tE19Flash_kernel_traitsILi192ELi64ELi64ELi4ES3_EELb0ELb1ELb0ELb0ELb1ELb0ELb1ELb1EEEvNS_16Flash_fwd_paramsE --------------------------
	.section	.nv.info._ZN5flash24flash_fwd_splitkv_kernelI23Flash_fwd_kernel_traitsILi192ELi64ELi64ELi4ELb0ELb0EN7cutlass6half_tE19Flash_kernel_traitsILi192ELi64ELi64ELi4ES3_EELb0ELb1ELb0ELb0ELb1ELb0ELb1ELb1EEEvNS_16Flash_fwd_paramsE,"",@"SHT_CUDA_INFO"
	.sectionflags	@""
	.align	4


	//----- nvinfo : EIATTR_CUDA_API_VERSION
	.align		4
        /*0000*/ 	.byte	0x04, 0x37
        /*0002*/ 	.short	(.L_1370 - .L_1369)
.L_1369:
        /*0004*/ 	.word	0x00000082


	//----- nvinfo : EIATTR_KPARAM_INFO
	.align		4
.L_1370:
        /*0008*/ 	.byte	0x04, 0x17
        /*000a*/ 	.short	(.L_1372 - .L_1371)
.L_1371:
        /*000c*/ 	.word	0x00000000
        /*0010*/ 	.short	0x0000
        /*0012*/ 	.short	0x0000
        /*0014*/ 	.byte	0x00, 0xf0, 0x41, 0x07


	//----- nvinfo : EIATTR_SPARSE_MMA_MASK
	.align		4
.L_1372:
        /*0018*/ 	.byte	0x03, 0x50
        /*001a*/ 	.short	0x0000


	//----- nvinfo : EIATTR_MAXREG_COUNT
	.align		4
        /*001c*/ 	.byte	0x03, 0x1b
        /*001e*/ 	.short	0x00ff


	//----- nvinfo : EIATTR_NUM_BARRIERS
	.align		4
        /*0020*/ 	.byte	0x02, 0x4c
        /*0022*/ 	.byte	0x01
	.zero		1


	//----- nvinfo : EIATTR_MERCURY_ISA_VERSION
	.align		4
        /*0024*/ 	.byte	0x03, 0x5f
        /*0026*/ 	.short	0x0101


	//----- nvinfo : EIATTR_COOP_GROUP_MASK_REGIDS
	.align		4
        /*0028*/ 	.byte	0x04, 0x29
        /*002a*/ 	.short	(.L_1374 - .L_1373)


	//   ....[0]....
.L_1373:
        /*002c*/ 	.word	0xffffffff


	//   ....[1]....
        /*0030*/ 	.word	0xffffffff


	//   ....[2]....
        /*0034*/ 	.word	0xffffffff


	//   ....[3]....
        /*0038*/ 	.word	0xffffffff


	//   ....[4]....
        /*003c*/ 	.word	0xffffffff


	//   ....[5]....
        /*0040*/ 	.word	0xffffffff


	//   ....[6]....
        /*0044*/ 	.word	0xffffffff


	//   ....[7]....
        /*0048*/ 	.word	0xffffffff


	//   ....[8]....
        /*004c*/ 	.word	0xffffffff


	//   ....[9]....
        /*0050*/ 	.word	0xffffffff


	//   ....[10]....
        /*0054*/ 	.word	0xffffffff


	//   ....[11]....
        /*0058*/ 	.word	0xffffffff


	//   ....[12]....
        /*005c*/ 	.word	0xffffffff


	//   ....[13]....
        /*0060*/ 	.word	0xffffffff


	//   ....[14]....
        /*0064*/ 	.word	0xffffffff


	//   ....[15]....
        /*0068*/ 	.word	0xffffffff


	//----- nvinfo : EIATTR_COOP_GROUP_INSTR_OFFSETS
	.align		4
.L_1374:
        /*006c*/ 	.byte	0x04, 0x28
        /*006e*/ 	.short	(.L_1376 - .L_1375)


	//   ....[0]....
.L_1375:
        /*0070*/ 	.word	0x00014050


	//   ....[1]....
        /*0074*/ 	.word	0x00014070


	//   ....[2]....
        /*0078*/ 	.word	0x00014110


	//   ....[3]....
        /*007c*/ 	.word	0x00014120


	//   ....[4]....
        /*0080*/ 	.word	0x00017130


	//   ....[5]....
        /*0084*/ 	.word	0x00017140


	//   ....[6]....
        /*0088*/ 	.word	0x00017170


	//   ....[7]....
        /*008c*/ 	.word	0x00017180


	//   ....[8]....
        /*0090*/ 	.word	0x0001a850


	//   ....[9]....
        /*0094*/ 	.word	0x0001a870


	//   ....[10]....
        /*0098*/ 	.word	0x0001a8a0


	//   ....[11]....
        /*009c*/ 	.word	0x0001a8b0


	//   ....[12]....
        /*00a0*/ 	.word	0x0001bff0


	//   ....[13]....
        /*00a4*/ 	.word	0x0001c030


	//   ....[14]....
        /*00a8*/ 	.word	0x0001c0f0


	//   ....[15]....
        /*00ac*/ 	.word	0x0001c100


	//----- nvinfo : EIATTR_EXIT_INSTR_OFFSETS
	.align		4
.L_1376:
        /*00b0*/ 	.byte	0x04, 0x1c
        /*00b2*/ 	.short	(.L_1378 - .L_1377)


	//   ....[0]....
.L_1377:
        /*00b4*/ 	.word	0x00000450


	//   ....[1]....
        /*00b8*/ 	.word	0x00000db0


	//   ....[2]....
        /*00bc*/ 	.word	0x00000de0


	//   ....[3]....
        /*00c0*/ 	.word	0x0001d500


	//   ....[4]....
        /*00c4*/ 	.word	0x0001d540


	//----- nvinfo : EIATTR_CRS_STACK_SIZE
	.align		4
.L_1378:
        /*00c8*/ 	.byte	0x04, 0x1e
        /*00ca*/ 	.short	(.L_1380 - .L_1379)
.L_1379:
        /*00cc*/ 	.word	0x00000000


	//----- nvinfo : EIATTR_CBANK_PARAM_SIZE
	.align		4
.L_1380:
        /*00d0*/ 	.byte	0x03, 0x19
        /*00d2*/ 	.short	0x01d0


	//----- nvinfo : EIATTR_PARAM_CBANK
	.align		4
        /*00d4*/ 	.byte	0x04, 0x0a
        /*00d6*/ 	.short	(.L_1382 - .L_1381)
	.align		4
.L_1381:
        /*00d8*/ 	.word	index@(.nv.constant0._ZN5flash24flash_fwd_splitkv_kernelI23Flash_fwd_kernel_traitsILi192ELi64ELi64ELi4ELb0ELb0EN7cutlass6half_tE19Flash_kernel_traitsILi192ELi64ELi64ELi4ES3_EELb0ELb1ELb0ELb0ELb1ELb0ELb1ELb1EEEvNS_16Flash_fwd_paramsE)
        /*00dc*/ 	.short	0x0210
        /*00de*/ 	.short	0x01d0


	//----- nvinfo : EIATTR_SW_WAR
	.align		4
.L_1382:
        /*00e0*/ 	.byte	0x04, 0x36
        /*00e2*/ 	.short	(.L_1384 - .L_1383)
.L_1383:
        /*00e4*/ 	.word	0x00000008
.L_1384:


//--------------------- .nv.info._ZN5flash24flash_fwd_splitkv_kernelI23Flash_fwd_kernel_traitsILi192ELi64ELi64ELi4ELb0ELb0EN7cutlass6half_tE19Flash_kernel_traitsILi192ELi64ELi64ELi4ES3_EELb0ELb1ELb0ELb0ELb1ELb1ELb1ELb1EEEvNS_16Flash_fwd_paramsE --------------------------
	.section	.nv.info._ZN5flash24flash_fwd_splitkv_kernelI23Flash_fwd_kernel_traitsILi192ELi64ELi64ELi4ELb0ELb0EN7cutlass6half_tE19Flash_kernel_traitsILi192ELi64ELi64ELi4ES3_EELb0ELb1ELb0ELb0ELb1ELb1ELb1ELb1EEEvNS_16Flash_fwd_paramsE,"",@"SHT_CUDA_INFO"
	.sectionflags	@""
	.align	4


	//----- nvinfo : EIATTR_CUDA_API_VERSION
	.align		4
        /*0000*/ 	.byte	0x04, 0x37
        /*0002*/ 	.short	(.L_1386 - .L_1385)
.L_1385:
        /*0004*/ 	.word	0x00000082


	//----- nvinfo : EIATTR_KPARAM_INFO
	.align		4
.L_1386:
        /*0008*/ 	.byte	0x04, 0x17
        /*000a*/ 	.short	(.L_1388 - .L_1387)
.L_1387:
        /*000c*/ 	.word	0x00000000
        /*0010*/ 	.short	0x0000
        /*0012*/ 	.short	0x0000
        /*0014*/ 	.byte	0x00, 0xf0, 0x41, 0x07


	//----- nvinfo : EIATTR_SPARSE_MMA_MASK
	.align		4
.L_1388:
        /*0018*/ 	.byte	0x03, 0x50
        /*001a*/ 	.short	0x0000


	//----- nvinfo : EIATTR_MAXREG_COUNT
	.align		4
        /*001c*/ 	.byte	0x03, 0x1b
        /*001e*/ 	.short	0x00ff


	//----- nvinfo : EIATTR_NUM_BARRIERS
	.align		4
        /*0020*/ 	.byte	0x02, 0x4c
        /*0022*/ 	.byte	0x01
	.zero		1


	//----- nvinfo : EIATTR_MERCURY_ISA_VERSION
	.align		4
        /*0024*/ 	.byte	0x03, 0x5f
        /*0026*/ 	.short	0x0101


	//----- nvinfo : EIATTR_COOP_GROUP_MASK_REGIDS
	.align		4
        /*0028*/ 	.byte	0x04, 0x29
        /*002a*/ 	.short	(.L_1390 - .L_1389)


	//   ....[0]....
.L_1389:
        /*002c*/ 	.word	0xffffffff


	//   ....[1]....
        /*0030*/ 	.word	0xffffffff


	//   ....[2]....
        /*0034*/ 	.word	0xffffffff


	//   ....[3]....
        /*0038*/ 	.word	0xffffffff


	//   ....[4]....
        /*003c*/ 	.word	0xffffffff


	//   ....[5]....
        /*0040*/ 	.word	0xffffffff


	//   ....[6]....
        /*0044*/ 	.word	0xffffffff


	//   ....[7]....
        /*0048*/ 	.word	0xffffffff


	//   ....[8]....
        /*004c*/ 	.word	0xffffffff


	//   ....[9]....
        /*0050*/ 	.word	0xffffffff


	//   ....[10]....
        /*0054*/ 	.word	0xffffffff


	//   ....[11]....
        /*0058*/ 	.word	0xffffffff


	//   ....[12]....
        /*005c*/ 	.word	0xffffffff


	//   ....[13]....
        /*0060*/ 	.word	0xffffffff


	//   ....[14]....
        /*0064*/ 	.word	0xffffffff


	//   ....[15]....
        /*0068*/ 	.word	0xffffffff


	//----- nvinfo : EIATTR_COOP_GROUP_INSTR_OFFSETS
	.align		4
.L_1390:
        /*006c*/ 	.byte	0x04, 0x28
        /*006e*/ 	.short	(.L_1392 - .L_1391)


	//   ....[0]....
.L_1391:
        /*0070*/ 	.word	0x00014450


	//   ....[1]....
        /*0074*/ 	.word	0x00014470


	//   ....[2]....
        /*0078*/ 	.word	0x00014510


	//   ....[3]....
        /*007c*/ 	.word	0x00014520


	//   ....[4]....
        /*0080*/ 	.word	0x00017920


	//   ....[5]....
        /*0084*/ 	.word	0x00017930


	//   ....[6]....
        /*0088*/ 	.word	0x00017960


	//   ....[7]....
        /*008c*/ 	.word	0x00017970


	//   ....[8]....
        /*0090*/ 	.word	0x0001b440


	//   ....[9]....
        /*0094*/ 	.word	0x0001b460


	//   ....[10]....
        /*0098*/ 	.word	0x0001b490


	//   ....[11]....
        /*009c*/ 	.word	0x0001b4a0


	//   ....[12]....
        /*00a0*/ 	.word	0x0001cbe0


	//   ....[13]....
        /*00a4*/ 	.word	0x0001cc20


	//   ....[14]....
        /*00a8*/ 	.word	0x0001cce0


	//   ....[15]....
        /*00ac*/ 	.word	0x0001ccf0


	//----- nvinfo : EIATTR_EXIT_INSTR_OFFSETS
	.align		4
.L_1392:
        /*00b0*/ 	.byte	0x04, 0x1c
        /*00b2*/ 	.short	(.L_1394 - .L_1393)


	//   ....[0]....
.L_1393:
        /*00b4*/ 	.word	0x00000450


	//   ....[1]....
        /*00b8*/ 	.word	0x00000db0


	//   ....[2]....
        /*00bc*/ 	.word	0x00000de0


	//   ....[3]....
        /*00c0*/ 	.word	0x0001e0f0


	//   ....[4]....
        /*00c4*/ 	.word	0x0001e130


	//----- nvinfo : EIATTR_CRS_STACK_SIZE
	.align		4
.L_1394:
        /*00c8*/ 	.byte	0x04, 0x1e
        /*00ca*/ 	.short	(.L_1396 - .L_1395)
.L_1395:
        /*00cc*/ 	.word	0x00000000


	//----- nvinfo : EIATTR_CBANK_PARAM_SIZE
	.align		4
.L_1396:
        /*00d0*/ 	.byte	0x03, 0x19
        /*00d2*/ 	.short	0x01d0


	//----- nvinfo : EIATTR_PARAM_CBANK
	.align		4
        /*00d4*/ 	.byte	0x04, 0x0a
        /*00d6*/ 	.short	(.L_1398 - .L_1397)
	.align		4
.L_1397:
        /*00d8*/ 	.word	index@(.nv.constant0._ZN5flash24flash_fwd_splitkv_kernelI23Flash_fwd_kernel_traitsILi192ELi64ELi64ELi4ELb0ELb0EN7cutlass6half_tE19Flash_kernel_traitsILi192ELi64ELi64ELi4ES3_EELb0ELb1ELb0ELb0ELb1ELb1ELb1ELb1EEEvNS_16Flash_fwd_paramsE)
        /*00dc*/ 	.short	0x0210
        /*00de*/ 	.short	0x01d0


	//----- nvinfo : EIATTR_SW_WAR
	.align		4
.L_1398:
        /*00e0*/ 	.byte	0x04, 0x36
        /*00e2*/ 	.short	(.L_1400 - .L_1399)
.L_1399:
        /*00e4*/ 	.word	0x00000008
.L_1400:


//--------------------- .nv.info._ZN5flash24flash_fwd_splitkv_kernelI23Flash_fwd_kernel_traitsILi192ELi64ELi64ELi4ELb0ELb0EN7cutlass6half_tE19Flash_kernel_traitsILi192ELi64ELi64ELi4ES3_EELb0ELb1ELb1ELb0ELb0ELb0ELb1ELb1EEEvNS_16Flash_fwd_paramsE --------------------------
	.section	.nv.info._ZN5flash24flash_fwd_splitkv_kernelI23Flash_fwd_kernel_traitsILi192ELi64ELi64ELi4ELb0ELb0EN7cutlass6half_tE19Flash_kernel_traitsILi192ELi64ELi64ELi4ES3_EELb0ELb1ELb1ELb0ELb0ELb0ELb1ELb1EEEvNS_16Flash_fwd_paramsE,"",@"SHT_CUDA_INFO"
	.sectionflags	@""
	.align	4


	//----- nvinfo : EIATTR_CUDA_API_VERSION
	.align		4
        /*0000*/ 	.byte	0x04, 0x37
        /*0002*/ 	.short	(.L_1402 - .L_1401)
.L_1401:
        /*0004*/ 	.word	0x00000082


	//----- nvinfo : EIATTR_KPARAM_INFO
	.align		4
.L_1402:
        /*0008*/ 	.byte	0x04, 0x17
        /*000a*/ 	.short	(.L_1404 - .L_1403)
.L_1403:
        /*000c*/ 	.word	0x00000000
        /*0010*/ 	.short	0x0000
        /*0012*/ 	.short	0x0000
        /*0014*/ 	.byte	0x00, 0xf0, 0x41, 0x07


	//----- nvinfo : EIATTR_SPARSE_MMA_MASK
	.align		4
.L_1404:
        /*0018*/ 	.byte	0x03, 0x50
        /*001a*/ 	.short	0x0000


	//----- nvinfo : EIATTR_MAXREG_COUNT
	.align		4
        /*001c*/ 	.byte	0x03, 0x1b
        /*001e*/ 	.short	0x00ff


	//----- nvinfo : EIATTR_NUM_BARRIERS
	.align		4
        /*0020*/ 	.byte	0x02, 0x4c
        /*0022*/ 	.byte	0x01
	.zero		1


	//----- nvinfo : EIATTR_MERCURY_ISA_VERSION
	.align		4
        /*0024*/ 	.byte	0x03, 0x5f
        /*0026*/ 	.short	0x0101


	//----- nvinfo : EIATTR_INT_WARP_WIDE_INSTR_OFFSETS
	.align		4
        /*0028*/ 	.byte	0x04, 0x31
        /*002a*/ 	.short	(.L_1406 - .L_1405)


	//   ....[0]....
.L_1405:
        /*002c*/ 	.word	0x00000430


	//----- nvinfo : EIATTR_COOP_GROUP_MASK_REGIDS
	.align		4
.L_1406:
        /*0030*/ 	.byte	0x04, 0x29
        /*0032*/ 	.short	(.L_1408 - .L_1407)


	//   ....[0]....
.L_1407:
        /*0034*/ 	.word	0xffffffff


	//   ....[1]....
        /*0038*/ 	.word	0xffffffff


	//   ....[2]....
        /*003c*/ 	.word	0xffffffff


	//   ....[3]....
        /*0040*/ 	.word	0xffffffff


	//   ....[4]....
        /*0044*/ 	.word	0xffffffff


	//   ....[5]....
        /*0048*/ 	.word	0xffffffff


	//   ....[6]....
        /*004c*/ 	.word	0xffffffff


	//   ....[7]....
        /*0050*/ 	.word	0xffffffff


	//   ....[8]....
        /*0054*/ 	.word	0xffffffff


	//   ....[9]....
        /*0058*/ 	.word	0xffffffff


	//   ....[10]....
        /*005c*/ 	.word	0xffffffff


	//   ....[11]....
        /*0060*/ 	.word	0xffffffff


	//   ....[12]....
        /*0064*/ 	.word	0xffffffff


	//   ....[13]....
        /*0068*/ 	.word	0xffffffff


	//   ....[14]....
        /*006c*/ 	.word	0xffffffff


	//   ....[15]....
        /*0070*/ 	.word	0xffffffff


	//----- nvinfo : EIATTR_COOP_GROUP_INSTR_OFFSETS
	.align		4
.L_1408:
        /*0074*/ 	.byte	0x04, 0x28
        /*0076*/ 	.short	(.L_1410 - .L_1409)


	//   ....[0]....
.L_1409:
        /*0078*/ 	.word	0x000176c0


	//   ....[1]....
        /*007c*/ 	.word	0x00017790


	//   ....[2]....
        /*0080*/ 	.word	0x000177a0


	//   ....[3]....
        /*0084*/ 	.word	0x000177d0


	//   ....[4]....
        /*0088*/ 	.word	0x0001b850


	//   ....[5]....
        /*008c*/ 	.word	0x0001b860


	//   ....[6]....
        /*0090*/ 	.word	0x0001b890


	//   ....[7]....
        /*0094*/ 	.word	0x0001b8a0


	//   ....[8]....
        /*0098*/ 	.word	0x0001ff60


	//   ....[9]....
        /*009c*/ 	.word	0x0001ffb0


	//   ....[10]....
        /*00a0*/ 	.word	0x0001ffd0


	//   ....[11]....
        /*00a4*/ 	.word	0x0001fff0


	//   ....[12]....
        /*00a8*/ 	.word	0x00021730


	//   ....[13]....
        /*00ac*/ 	.word	0x00021770


	//   ....[14]....
        /*00b0*/ 	.word	0x00021830


	//   ....[15]....
        /*00b4*/ 	.word	0x00021840


	//----- nvinfo : EIATTR_EXIT_INSTR_OFFSETS
	.align		4
.L_1410:
        /*00b8*/ 	.byte	0x04, 0x1c
        /*00ba*/ 	.short	(.L_1412 - .L_1411)


	//   ....[0]....
.L_1411:
        /*00bc*/ 	.word	0x00000550


	//   ....[1]....
        /*00c0*/ 	.word	0x00001310


	//   ....[2]....
        /*00c4*/ 	.word	0x00001340


	//   ....[3]....
        /*00c8*/ 	.word	0x00022fd0


	//   ....[4]....
        /*00cc*/ 	.word	0x00023050


	//   ....[5]....
        /*00d0*/ 	.word	0x00023070


	//----- nvinfo : EIATTR_CRS_STACK_SIZE
	.align		4
.L_1412:
        /*00d4*/ 	.byte	0x04, 0x1e
        /*00d6*/ 	.short	(.L_1414 - .L_1413)
.L_1413:
        /*00d8*/ 	.word	0x00000000


	//----- nvinfo : EIATTR_CBANK_PARAM_SIZE
	.align		4
.L_1414:
        /*00dc*/ 	.byte	0x03, 0x19
        /*00de*/ 	.short	0x01d0


	//----- nvinfo : EIATTR_PARAM_CBANK
	.align		4
        /*00e0*/ 	.byte	0x04, 0x0a
        /*00e2*/ 	.short	(.L_1416 - .L_1415)
	.align		4
.L_1415:
        /*00e4*/ 	.word	index@(.nv.constant0._ZN5flash24flash_fwd_splitkv_kernelI23Flash_fwd_kernel_traitsILi192ELi64ELi64ELi4ELb0ELb0EN7cutlass6half_tE19Flash_kernel_traitsILi192ELi64ELi64ELi4ES3_EELb0ELb1ELb1ELb0ELb0ELb0ELb1ELb1EEEvNS_16Flash_fwd_paramsE)
        /*00e8*/ 	.short	0x0210
        /*00ea*/ 	.short	0x01d0


	//----- nvinfo : EIATTR_SW_WAR
	.align		4
.L_1416:
        /*00ec*/ 	.byte	0x04, 0x36
        /*00ee*/ 	.short	(.L_1418 - .L_1417)
.L_1417:
        /*00f0*/ 	.word	0x00000008
.L_1418:


//--------------------- .nv.info._ZN5flash24flash_fwd_splitkv_kernelI23Flash_fwd_kernel_traitsILi192ELi64ELi64ELi4ELb0ELb0EN7cutlass6half_tE19Flash_kernel_traitsILi192ELi64ELi64ELi4ES3_EELb0ELb1ELb1ELb0ELb0ELb1ELb1ELb1EEEvNS_16Flash_fwd_paramsE --------------------------
	.section	.nv.info._ZN5flash24flash_fwd_splitkv_kernelI23Flash_fwd_kernel_traitsILi192ELi64ELi64ELi4ELb0ELb0EN7cutlass6half_tE19Flash_kernel_traitsILi192ELi64ELi64ELi4ES3_EELb0ELb1ELb1ELb0ELb0ELb1ELb1ELb1EEEvNS_16Flash_fwd_paramsE,"",@"SHT_CUDA_INFO"
	.sectionflags	@""
	.align	4


	//----- nvinfo : EIATTR_CUDA_API_VERSION
	.align		4
        /*0000*/ 	.byte	0x04, 0x37
        /*0002*/ 	.short	(.L_1420 - .L_1419)
.L_1419:
        /*0004*/ 	.word	0x00000082


	//----- nvinfo : EIATTR_KPARAM_INFO
	.align		4
.L_1420:
        /*0008*/ 	.byte	0x04, 0x17
        /*000a*/ 	.short	(.L_1422 - .L_1421)
.L_1421:
        /*000c*/ 	.word	0x00000000
        /*0010*/ 	.short	0x0000
        /*0012*/ 	.short	0x0000
        /*0014*/ 	.byte	0x00, 0xf0, 0x41, 0x07


	//----- nvinfo : EIATTR_SPARSE_MMA_MASK
	.align		4
.L_1422:
        /*0018*/ 	.byte	0x03, 0x50
        /*001a*/ 	.short	0x0000


	//----- nvinfo : EIATTR_MAXREG_COUNT
	.align		4
        /*001c*/ 	.byte	0x03, 0x1b
        /*001e*/ 	.short	0x00ff


	//----- nvinfo : EIATTR_NUM_BARRIERS
	.align		4
        /*0020*/ 	.byte	0x02, 0x4c
        /*0022*/ 	.byte	0x01
	.zero		1


	//----- nvinfo : EIATTR_MERCURY_ISA_VERSION
	.align		4
        /*0024*/ 	.byte	0x03, 0x5f
        /*0026*/ 	.short	0x0101


	//----- nvinfo : EIATTR_COOP_GROUP_MASK_REGIDS
	.align		4
        /*0028*/ 	.byte	0x04, 0x29
        /*002a*/ 	.short	(.L_1424 - .L_1423)


	//   ....[0]....
.L_1423:
        /*002c*/ 	.word	0xffffffff


	//   ....[1]....
        /*0030*/ 	.word	0xffffffff


	//   ....[2]....
        /*0034*/ 	.word	0xffffffff


	//   ....[3]....
        /*0038*/ 	.word	0xffffffff


	//   ....[4]....
        /*003c*/ 	.word	0xffffffff


	//   ....[5]....
        /*0040*/ 	.word	0xffffffff


	//   ....[6]....
        /*0044*/ 	.word	0xffffffff


	//   ....[7]....
        /*0048*/ 	.word	0xffffffff


	//   ....[8]....
        /*004c*/ 	.word	0xffffffff


	//   ....[9]....
        /*0050*/ 	.word	0xffffffff


	//   ....[10]....
        /*0054*/ 	.word	0xffffffff


	//   ....[11]....
        /*0058*/ 	.word	0xffffffff


	//   ....[12]....
        /*005c*/ 	.word	0xffffffff


	//   ....[13]....
        /*0060*/ 	.word	0xffffffff


	//   ....[14]....
        /*0064*/ 	.word	0xffffffff


	//   ....[15]....
        /*0068*/ 	.word	0xffffffff


	//   ....[16]....
        /*006c*/ 	.word	0x0500000b


	//   ....[17]....
        /*0070*/ 	.word	0x0500000b


	//   ....[18]....
        /*0074*/ 	.word	0x0500000b


	//   ....[19]....
        /*0078*/ 	.word	0x0500000b


	//----- nvinfo : EIATTR_COOP_GROUP_INSTR_OFFSETS
	.align		4
.L_1424:
        /*007c*/ 	.byte	0x04, 0x28
        /*007e*/ 	.short	(.L_1426 - .L_1425)


	//   ....[0]....
.L_1425:
        /*0080*/ 	.word	0x00017250


	//   ....[1]....
        /*0084*/ 	.word	0x00017270


	//   ....[2]....
        /*0088*/ 	.word	0x00017290


	//   ....[3]....
        /*008c*/ 	.word	0x000172b0


	//   ....[4]....
        /*0090*/ 	.word	0x0001bc30


	//   ....[5]....
        /*0094*/ 	.word	0x0001bc40


	//   ....[6]....
        /*0098*/ 	.word	0x0001bc70


	//   ....[7]....
        /*009c*/ 	.word	0x0001bc80


	//   ....[8]....
        /*00a0*/ 	.word	0x00020ca0


	//   ....[9]....
        /*00a4*/ 	.word	0x00020cc0


	//   ....[10]....
        /*00a8*/ 	.word	0x00020ce0


	//   ....[11]....
        /*00ac*/ 	.word	0x00020d00


	//   ....[12]....
        /*00b0*/ 	.word	0x00022570


	//   ....[13]....
        /*00b4*/ 	.word	0x00022580


	//   ....[14]....
        /*00b8*/ 	.word	0x000225b0


	//   ....[15]....
        /*00bc*/ 	.word	0x000225c0


	//   ....[16]....
        /*00c0*/ 	.word	0x00024160


	//   ....[17]....
        /*00c4*/ 	.word	0x000241d0


	//   ....[18]....
        /*00c8*/ 	.word	0x00024230


	//   ....[19]....
        /*00cc*/ 	.word	0x000242a0


	//----- nvinfo : EIATTR_EXIT_INSTR_OFFSETS
	.align		4
.L_1426:
        /*00d0*/ 	.byte	0x04, 0x1c
        /*00d2*/ 	.short	(.L_1428 - .L_1427)


	//   ....[0]....
.L_1427:
        /*00d4*/ 	.word	0x000001f0


	//----- nvinfo : EIATTR_CRS_STACK_SIZE
	.align		4
.L_1428:
        /*00d8*/ 	.byte	0x04, 0x1e
        /*00da*/ 	.short	(.L_1430 - .L_1429)
.L_1429:
        /*00dc*/ 	.word	0x00000000


	//----- nvinfo : EIATTR_CBANK_PARAM_SIZE
	.align		4
.L_1430:
        /*00e0*/ 	.byte	0x03, 0x19
        /*00e2*/ 	.short	0x01d0


	//----- nvinfo : EIATTR_PARAM_CBANK
	.align		4
        /*00e4*/ 	.byte	0x04, 0x0a
        /*00e6*/ 	.short	(.L_1432 - .L_1431)
	.align		4
.L_1431:
        /*00e8*/ 	.word	index@(.nv.constant0._ZN5flash24flash_fwd_splitkv_kernelI23Flash_fwd_kernel_traitsILi192ELi64ELi64ELi4ELb0ELb0EN7cutlass6half_tE19Flash_kernel_traitsILi192ELi64ELi64ELi4ES3_EELb0ELb1ELb1ELb0ELb0ELb1ELb1ELb1EEEvNS_16Flash_fwd_paramsE)
        /*00ec*/ 	.short	0x0210
        /*00ee*/ 	.short	0x01d0


	//----- nvinfo : EIATTR_SW_WAR
	.align		4
.L_1432:
        /*00f0*/ 	.byte	0x04, 0x36
        /*00f2*/ 	.short	(.L_1434 - .L_1433)
.L_1433:
        /*00f4*/ 	.word	0x00000008
.L_1434:


//--------------------- .nv.callgraph             --------------------------
	.section	.nv.callgraph,"",@"SHT_CUDA_CALLGRAPH"
	.align	4
	.sectionentsize	8
	.align		4
        /*0000*/ 	.word	0x00000000
	.align		4
        /*0004*/ 	.word	0xffffffff
	.align		4
        /*0008*/ 	.word	0x00000000
	.align		4
        /*000c*/ 	.word	0xfffffffe
	.align		4
        /*0010*/ 	.word	0x00000000
	.align		4
        /*0014*/ 	.word	0xfffffffd
	.align		4
        /*0018*/ 	.word	0x00000000
	.align		4
        /*001c*/ 	.word	0xfffffffc


//--------------------- .nv.constant4             --------------------------
	.section	.nv.constant4,"a",@progbits
	.align	8
	.align		8
.nv.constant4:
        /*0000*/ 	.dword	_ZN72_INTERNAL_35b72431_36_flash_fwd_split_hdim192_fp16_sm80_cu_8761d306_32014cuda3std3__45__cpo5beginE
	.align		8
        /*0008*/ 	.dword	_ZN72_INTERNAL_35b72431_36_flash_fwd_split_hdim192_fp16_sm80_cu_8761d306_32014cuda3std3__45__cpo3endE
	.align		8
        /*0010*/ 	.dword	_ZN72_INTERNAL_35b72431_36_flash_fwd_split_hdim192_fp16_sm80_cu_8761d306_32014cuda3std3__45__cpo6cbeginE
	.align		8
        /*0018*/ 	.dword	_ZN72_INTERNAL_35b72431_36_flash_fwd_split_hdim192_fp16_sm80_cu_8761d306_32014cuda3std3__45__cpo4cendE
	.align		8
        /*0020*/ 	.dword	_ZN72_INTERNAL_35b72431_36_flash_fwd_split_hdim192_fp16_sm80_cu_8761d306_32014cuda3std3__474_GLOBAL__N__35b72431_36_flash_fwd_split_hdim192_fp16_sm80_cu_8761d306_32016ignoreE
	.align		8
        /*0028*/ 	.dword	_ZN72_INTERNAL_35b72431_36_flash_fwd_split_hdim192_fp16_sm80_cu_8761d306_32014cuda3std3__419piecewise_constructE
	.align		8
        /*0030*/ 	.dword	_ZN72_INTERNAL_35b72431_36_flash_fwd_split_hdim192_fp16_sm80_cu_8761d306_32014cuda3std3__48in_placeE
	.align		8
        /*0038*/ 	.dword	_ZN72_INTERNAL_35b72431_36_flash_fwd_split_hdim192_fp16_sm80_cu_8761d306_32014cuda3std6ranges3__45__cpo4swapE
	.align		8
        /*0040*/ 	.dword	_ZN72_INTERNAL_35b72431_36_flash_fwd_split_hdim192_fp16_sm80_cu_8761d306_32014cuda3std6ranges3__45__cpo9iter_moveE
	.align		8
        /*0048*/ 	.dword	_ZN72_INTERNAL_35b72431_36_flash_fwd_split_hdim192_fp16_sm80_cu_8761d306_32014cute7productE
	.align		8
        /*0050*/ 	.dword	_ZN72_INTERNAL_35b72431_36_flash_fwd_split_hdim192_fp16_sm80_cu_8761d306_32014cute1_E


//--------------------- .text._ZN5flash32flash_fwd_splitkv_combine_kernelI23Flash_fwd_kernel_traitsILi192ELi64ELi64ELi4ELb0ELb0EN7cutlass6half_tE19Flash_kernel_traitsILi192ELi64ELi64ELi4ES3_EELi8ELi7ELb0EEEvNS_16Flash_fwd_paramsE --------------------------
	.section	.text._ZN5flash32flash_fwd_splitkv_combine_kernelI23Flash_fwd_kernel_traitsILi192ELi64ELi64ELi4ELb0ELb0EN7cutlass6half_tE19Flash_kernel_traitsILi192ELi64ELi64ELi4ES3_EELi8ELi7ELb0EEEvNS_16Flash_fwd_paramsE,"ax",@progbits
	.align	128
        .global         _ZN5flash32flash_fwd_splitkv_combine_kernelI23Flash_fwd_kernel_traitsILi192ELi64ELi64ELi4ELb0ELb0EN7cutlass6half_tE19Flash_kernel_traitsILi192ELi64ELi64ELi4ES3_EELi8ELi7ELb0EEEvNS_16Flash_fwd_paramsE
        .type           _ZN5flash32flash_fwd_splitkv_combine_kernelI23Flash_fwd_kernel_traitsILi192ELi64ELi64ELi4ELb0ELb0EN7cutlass6half_tE19Flash_kernel_traitsILi192ELi64ELi64ELi4ES3_EELi8ELi7ELb0EEEvNS_16Flash_fwd_paramsE,@function
        .size           _ZN5flash32flash_fwd_splitkv_combine_kernelI23Flash_fwd_kernel_traitsILi192ELi64ELi64ELi4ELb0ELb0EN7cutlass6half_tE19Flash_kernel_traitsILi192ELi64ELi64ELi4ES3_EELi8ELi7ELb0EEEvNS_16Flash_fwd_paramsE,(.L_x_7419 - _ZN5flash32flash_fwd_splitkv_combine_kernelI23Flash_fwd_kernel_traitsILi192ELi64ELi64ELi4ELb0ELb0EN7cutlass6half_tE19Flash_kernel_traitsILi192ELi64ELi64ELi4ES3_EELi8ELi7ELb0EEEvNS_16Flash_fwd_paramsE)
        .other          _ZN5flash32flash_fwd_splitkv_combine_kernelI23Flash_fwd_kernel_traitsILi192ELi64ELi64ELi4ELb0ELb0EN7cutlass6half_tE19Flash_kernel_traitsILi192ELi64ELi64ELi4ES3_EELi8ELi7ELb0EEEvNS_16Flash_fwd_paramsE,@"STO_CUDA_ENTRY STV_DEFAULT"
_ZN5flash32flash_fwd_splitkv_combine_kernelI23Flash_fwd_kernel_traitsILi192ELi64ELi64ELi4ELb0ELb0EN7cutlass6half_tE19Flash_kernel_traitsILi192ELi64ELi64ELi4ES3_EELi8ELi7ELb0EEEvNS_16Flash_fwd_paramsE:
.text._ZN5flash32flash_fwd_splitkv_combine_kernelI23Flash_fwd_kernel_traitsILi192ELi64ELi64ELi4ELb0ELb0EN7cutlass6half_tE19Flash_kernel_traitsILi192ELi64ELi64ELi4ES3_EELi8ELi7ELb0EEEvNS_16Flash_fwd_paramsE:
[----:B------:R-:W-:Y:S08]  /*0000*/  LDC R1, c[0x0][0x28] ;  /* 0x00000a00ff017b82 */ /* 0x000ff00000000800 */
[----:B------:R-:W0:Y:S01]  /*0010*/  LDC.64 R24, c[0x0][0x2c0] ;  /* 0x0000b000ff187b82 */ /* 0x000e220000000a00 */
[----:B------:R-:W-:-:S07]  /*0020*/  ULDC UR5, c[0x0][0x270] ;  /* 0x00009c0000057ab9 */ /* 0x000fce0000000800 */
[----:B------:R-:W1:Y:S01]  /*0030*/  S2UR UR7, SR_CTAID.X ;  /* 0x00000000000779c3 */ /* 0x000e620000002500 */
[----:B0-----:R-:W-:Y:S01]  /*0040*/  IMAD R24, R24, UR5, RZ ;  /* 0x0000000518187c24 */ /* 0x001fe2000f8e02ff */
[----:B------:R-:W-:Y:S01]  /*0050*/  SHF.R.S32.HI R2, RZ, 0x1f, R25 ;  /* 0x0000001fff027819 */ /* 0x000fe20000011419 */
[----:B------:R-:W-:Y:S02]  /*0060*/  USHF.R.S32.HI UR5, URZ, 0x1f, UR5 ;  /* 0x0000001f3f057899 */ /* 0x000fe40008011405 */
[----:B------:R-:W-:Y:S01]  /*0070*/  IMAD R28, R24, R25, RZ ;  /* 0x00000019181c7224 */ /* 0x000fe200078e02ff */
[----:B-1----:R-:W-:-:S04]  /*0080*/  USHF.L.U32 UR7, UR7, 0x3, URZ ;  /* 0x0000000307077899 */ /* 0x002fc8000800063f */
[----:B------:R-:W-:Y:S02]  /*0090*/  ISETP.LT.U32.AND P0, PT, R28, R25, PT ;  /* 0x000000191c00720c */ /* 0x000fe40003f01070 */
[----:B------:R-:W-:Y:S01]  /*00a0*/  SHF.R.S32.HI R5, RZ, 0x1f, R28 ;  /* 0x0000001fff057819 */ /* 0x000fe2000001141c */
[----:B------:R-:W-:-:S03]  /*00b0*/  USHF.R.S32.HI UR6, URZ, 0x1f, UR7 ;  /* 0x0000001f3f067899 */ /* 0x000fc60008011407 */
[----:B------:R-:W-:-:S04]  /*00c0*/  ISETP.LT.AND.EX P0, PT, R5, R2, PT, P0 ;  /* 0x000000020500720c */ /* 0x000fc80003f01300 */
[C---:B------:R-:W-:Y:S02]  /*00d0*/  SEL R2, R5.reuse, R2, P0 ;  /* 0x0000000205027207 */ /* 0x040fe40000000000 */
[----:B------:R-:W-:Y:S02]  /*00e0*/  SEL R25, R28, R25, P0 ;  /* 0x000000191c197207 */ /* 0x000fe40000000000 */
[----:B------:R-:W-:-:S04]  /*00f0*/  LOP3.LUT R0, R5, R2, RZ, 0xfc, !PT ;  /* 0x0000000205007212 */ /* 0x000fc800078efcff */
[----:B------:R-:W-:-:S13]  /*0100*/  ISETP.NE.U32.AND P1, PT, R0, RZ, PT ;  /* 0x000000ff0000720c */ /* 0x000fda0003f25070 */
[----:B------:R-:W-:Y:S05]  /*0110*/  @!P1 BRA `(.L_x_0) ;  /* 0x0000000000249947 */ /* 0x000fea0003800000 */
[----:B------:R-:W-:Y:S01]  /*0120*/  IMAD.MOV.U32 R18, RZ, RZ, R28 ;  /* 0x000000ffff127224 */ /* 0x000fe200078e001c */
[----:B------:R-:W-:Y:S01]  /*0130*/  MOV R24, R25 ;  /* 0x0000001900187202 */ /* 0x000fe20000000f00 */
[----:B------:R-:W-:Y:S01]  /*0140*/  IMAD.MOV.U32 R19, RZ, RZ, R5 ;  /* 0x000000ffff137224 */ /* 0x000fe200078e0005 */
[----:B------:R-:W-:Y:S02]  /*0150*/  MOV R23, R2 ;  /* 0x0000000200177202 */ /* 0x000fe40000000f00 */
[----:B------:R-:W-:Y:S02]  /*0160*/  MOV R22, 0x180 ;  /* 0x0000018000167802 */ /* 0x000fe40000000f00 */
[----:B------:R-:W-:Y:S05]  /*0170*/  CALL.REL.NOINC `($__internal_0_$__cuda_sm20_div_s64) ;  /* 0x0000005000707944 */ /* 0x000fea0003c00000 */
[----:B------:R-:W-:Y:S02]  /*0180*/  MOV R18, R0 ;  /* 0x0000000000127202 */ /* 0x000fe40000000f00 */
[----:B------:R-:W-:Y:S01]  /*0190*/  MOV R19, R27 ;  /* 0x0000001b00137202 */ /* 0x000fe20000000f00 */
[----:B------:R-:W-:Y:S06]  /*01a0*/  BRA `(.L_x_1) ;  /* 0x00000000004c7947 */ /* 0x000fec0003800000 */
.L_x_0:
[----:B------:R-:W0:Y:S01]  /*01b0*/  I2F.U32.RP R4, R25 ;  /* 0x0000001900047306 */ /* 0x000e220000209000 */
[----:B------:R-:W-:Y:S02]  /*01c0*/  ISETP.NE.U32.AND P0, PT, R25, RZ, PT ;  /* 0x000000ff1900720c */ /* 0x000fe40003f05070 */
[----:B------:R-:W-:-:S05]  /*01d0*/  MOV R19, RZ ;  /* 0x000000ff00137202 */ /* 0x000fca0000000f00 */
[----:B0-----:R-:W0:Y:S02]  /*01e0*/  MUFU.RCP R6, R4 ;  /* 0x0000000400067308 */ /* 0x001e240000001000 */
[----:B0-----:R-:W-:-:S06]  /*01f0*/  VIADD R6, R6, 0xffffffe ;  /* 0x0ffffffe06067836 */ /* 0x001fcc0000000000 */
[----:B------:R0:W1:Y:S02]  /*0200*/  F2I.FTZ.U32.TRUNC.NTZ R7, R6 ;  /* 0x0000000600077305 */ /* 0x000064000021f000 */
[----:B0-----:R-:W-:Y:S01]  /*0210*/  HFMA2.MMA R6, -RZ, RZ, 0, 0 ;  /* 0x00000000ff067435 */ /* 0x001fe200000001ff */
[----:B-1----:R-:W-:-:S04]  /*0220*/  IMAD.MOV R0, RZ, RZ, -R7 ;  /* 0x000000ffff007224 */ /* 0x002fc800078e0a07 */
[----:B------:R-:W-:-:S05]  /*0230*/  IMAD R3, R0, R25, RZ ;  /* 0x0000001900037224 */ /* 0x000fca00078e02ff */
[----:B------:R-:W-:-:S06]  /*0240*/  IMAD.HI.U32 R3, R7, R3, R6 ;  /* 0x0000000307037227 */ /* 0x000fcc00078e0006 */
[----:B------:R-:W-:-:S04]  /*0250*/  IMAD.HI.U32 R18, R3, R28, RZ ;  /* 0x0000001c03127227 */ /* 0x000fc800078e00ff */
[----:B------:R-:W-:-:S04]  /*0260*/  IMAD.MOV R0, RZ, RZ, -R18 ;  /* 0x000000ffff007224 */ /* 0x000fc800078e0a12 */
[----:B------:R-:W-:-:S05]  /*0270*/  IMAD R0, R25, R0, R28 ;  /* 0x0000000019007224 */ /* 0x000fca00078e021c */
[----:B------:R-:W-:-:S13]  /*0280*/  ISETP.GE.U32.AND P2, PT, R0, R25, PT ;  /* 0x000000190000720c */ /* 0x000fda0003f46070 */
[----:B------:R-:W-:Y:S01]  /*0290*/  @P2 IADD3 R0, R0, -R25, RZ ;  /* 0x8000001900002210 */ /* 0x000fe20007ffe0ff */
[----:B------:R-:W-:-:S03]  /*02a0*/  @P2 VIADD R18, R18, 0x1 ;  /* 0x0000000112122836 */ /* 0x000fc60000000000 */
[----:B------:R-:W-:-:S13]  /*02b0*/  ISETP.GE.U32.AND P1, PT, R0, R25, PT ;  /* 0x000000190000720c */ /* 0x000fda0003f26070 */
[----:B------:R-:W-:Y:S02]  /*02c0*/  @P1 IADD3 R18, R18, 0x1, RZ ;  /* 0x0000000112121810 */ /* 0x000fe40007ffe0ff */
[----:B------:R-:W-:-:S07]  /*02d0*/  @!P0 LOP3.LUT R18, RZ, R25, RZ, 0x33, !PT ;  /* 0x00000019ff128212 */ /* 0x000fce00078e33ff */
.L_x_1:
[----:B------:R-:W-:Y:S01]  /*02e0*/  ULDC UR4, c[0x0][0x270] ;  /* 0x00009c0000047ab9 */ /* 0x000fe20000000800 */
[----:B------:R-:W-:Y:S01]  /*02f0*/  BSSY B0, `(.L_x_2) ;  /* 0x0000020000007945 */ /* 0x000fe20003800000 */
[----:B------:R-:W-:-:S04]  /*0300*/  ISETP.LT.U32.AND P0, PT, R18, UR4, PT ;  /* 0x0000000412007c0c */ /* 0x000fc8000bf01070 */
[----:B------:R-:W-:-:S04]  /*0310*/  ISETP.LT.AND.EX P0, PT, R19, UR5, PT, P0 ;  /* 0x0000000513007c0c */ /* 0x000fc8000bf01300 */
[C---:B------:R-:W-:Y:S02]  /*0320*/  SEL R23, R19.reuse, UR5, P0 ;  /* 0x0000000513177c07 */ /* 0x040fe40008000000 */
[----:B------:R-:W-:Y:S02]  /*0330*/  SEL R24, R18, UR4, P0 ;  /* 0x0000000412187c07 */ /* 0x000fe40008000000 */
[----:B------:R-:W-:-:S04]  /*0340*/  LOP3.LUT R0, R19, R23, RZ, 0xfc, !PT ;  /* 0x0000001713007212 */ /* 0x000fc800078efcff */
[----:B------:R-:W-:-:S13]  /*0350*/  ISETP.NE.U32.AND P1, PT, R0, RZ, PT ;  /* 0x000000ff0000720c */ /* 0x000fda0003f25070 */
[----:B------:R-:W-:Y:S05]  /*0360*/  @!P1 BRA `(.L_x_3) ;  /* 0x0000000000149947 */ /* 0x000fea0003800000 */
[----:B------:R-:W-:Y:S02]  /*0370*/  MOV R22, 0x390 ;  /* 0x0000039000167802 */ /* 0x000fe40000000f00 */
[----:B------:R-:W-:Y:S05]  /*0380*/  CALL.REL.NOINC `($__internal_0_$__cuda_sm20_div_s64) ;  /* 0x0000004c00ec7944 */ /* 0x000fea0003c00000 */
[----:B------:R-:W-:Y:S02]  /*0390*/  MOV R8, R0 ;  /* 0x0000000000087202 */ /* 0x000fe40000000f00 */
[----:B------:R-:W-:Y:S01]  /*03a0*/  MOV R9, R27 ;  /* 0x0000001b00097202 */ /* 0x000fe20000000f00 */
[----:B------:R-:W-:Y:S05]  /*03b0*/  BRA `(.L_x_4) ;  /* 0x00000000004c7947 */ /* 0x000fea0003800000 */
.L_x_3:
        /* <DEDUP_REMOVED lines=18> */
[----:B------:R-:W-:Y:S02]  /*04e0*/  @!P0 LOP3.LUT R8, RZ, R24, RZ, 0x33, !PT ;  /* 0x00000018ff088212 */ /* 0x000fe400078e33ff */
.L_x_4:
[----:B------:R-:W-:Y:S05]  /*04f0*/  BSYNC B0 ;  /* 0x0000000000007941 */ /* 0x000fea0003800000 */
.L_x_2:
[----:B------:R-:W0:Y:S01]  /*0500*/  LDC R0, c[0x0][0x2c4] ;  /* 0x0000b100ff007b82 */ /* 0x000e220000000800 */
[----:B------:R-:W-:Y:S01]  /*0510*/  BSSY B0, `(.L_x_5) ;  /* 0x0000049000007945 */ /* 0x000fe20003800000 */
[----:B0-----:R-:W-:Y:S01]  /*0520*/  IABS R4, R0 ;  /* 0x0000000000047213 */ /* 0x001fe20000000000 */
[C---:B------:R-:W-:Y:S01]  /*0530*/  VIADD R3, R0.reuse, 0xffffffff ;  /* 0xffffffff00037836 */ /* 0x040fe20000000000 */
[----:B------:R-:W-:Y:S02]  /*0540*/  ISETP.NE.AND P3, PT, R0, RZ, PT ;  /* 0x000000ff0000720c */ /* 0x000fe40003f65270 */
[----:B------:R-:W0:Y:S01]  /*0550*/  I2F.RP R14, R4 ;  /* 0x00000004000e7306 */ /* 0x000e220000209400 */
[----:B------:R-:W-:-:S05]  /*0560*/  IMAD.IADD R7, R3, 0x1, R4 ;  /* 0x0000000103077824 */ /* 0x000fca00078e0204 */
[----:B------:R-:W-:Y:S02]  /*0570*/  IABS R6, R7 ;  /* 0x0000000700067213 */ /* 0x000fe40000000000 */
[----:B0-----:R-:W0:Y:S02]  /*0580*/  MUFU.RCP R12, R14 ;  /* 0x0000000e000c7308 */ /* 0x001e240000001000 */
[----:B0-----:R-:W-:-:S06]  /*0590*/  VIADD R12, R12, 0xffffffe ;  /* 0x0ffffffe0c0c7836 */ /* 0x001fcc0000000000 */
[----:B------:R-:W0:Y:S02]  /*05a0*/  F2I.FTZ.U32.TRUNC.NTZ R13, R12 ;  /* 0x0000000c000d7305 */ /* 0x000e24000021f000 */
[----:B0-----:R-:W-:Y:S02]  /*05b0*/  IMAD.MOV R11, RZ, RZ, -R13 ;  /* 0x000000ffff0b7224 */ /* 0x001fe400078e0a0d */
[----:B------:R-:W-:Y:S02]  /*05c0*/  IMAD.MOV.U32 R12, RZ, RZ, RZ ;  /* 0x000000ffff0c7224 */ /* 0x000fe400078e00ff */
[----:B------:R-:W-:-:S04]  /*05d0*/  IMAD R10, R11, R4, RZ ;  /* 0x000000040b0a7224 */ /* 0x000fc800078e02ff */
[----:B------:R-:W-:-:S06]  /*05e0*/  IMAD.HI.U32 R11, R13, R10, R12 ;  /* 0x0000000a0d0b7227 */ /* 0x000fcc00078e000c */
[----:B------:R-:W-:-:S04]  /*05f0*/  IMAD.HI.U32 R11, R11, R6, RZ ;  /* 0x000000060b0b7227 */ /* 0x000fc800078e00ff */
[----:B------:R-:W-:-:S04]  /*0600*/  IMAD.MOV R13, RZ, RZ, -R11 ;  /* 0x000000ffff0d7224 */ /* 0x000fc800078e0a0b */
[C---:B------:R-:W-:Y:S01]  /*0610*/  IMAD R13, R4.reuse, R13, R6 ;  /* 0x0000000d040d7224 */ /* 0x040fe200078e0206 */
[C---:B------:R-:W-:Y:S02]  /*0620*/  LOP3.LUT R6, R7.reuse, R4, RZ, 0x3c, !PT ;  /* 0x0000000407067212 */ /* 0x040fe400078e3cff */
[----:B------:R-:W-:Y:S02]  /*0630*/  LOP3.LUT R7, R7, R0, RZ, 0x3c, !PT ;  /* 0x0000000007077212 */ /* 0x000fe400078e3cff */
[----:B------:R-:W-:Y:S02]  /*0640*/  ISETP.GT.U32.AND P1, PT, R4, R13, PT ;  /* 0x0000000d0400720c */ /* 0x000fe40003f24070 */
[----:B------:R-:W-:Y:S02]  /*0650*/  ISETP.GE.AND P0, PT, R6, RZ, PT ;  /* 0x000000ff0600720c */ /* 0x000fe40003f06270 */
[----:B------:R-:W-:-:S09]  /*0660*/  LEA.HI.SX32 R6, R0, 0x1, 0x1 ;  /* 0x0000000100067811 */ /* 0x000fd200078f0aff */
[----:B------:R-:W-:Y:S02]  /*0670*/  @!P1 IMAD.IADD R13, R13, 0x1, -R4 ;  /* 0x000000010d0d9824 */ /* 0x000fe400078e0a04 */
[----:B------:R-:W-:Y:S01]  /*0680*/  @!P1 VIADD R11, R11, 0x1 ;  /* 0x000000010b0b9836 */ /* 0x000fe20000000000 */
[----:B------:R-:W-:Y:S02]  /*0690*/  ISETP.NE.AND P1, PT, R0, RZ, PT ;  /* 0x000000ff0000720c */ /* 0x000fe40003f25270 */
[----:B------:R-:W-:-:S13]  /*06a0*/  ISETP.GE.U32.AND P2, PT, R13, R4, PT ;  /* 0x000000040d00720c */ /* 0x000fda0003f46070 */
[----:B------:R-:W-:Y:S01]  /*06b0*/  @P2 VIADD R11, R11, 0x1 ;  /* 0x000000010b0b2836 */ /* 0x000fe20000000000 */
[----:B------:R-:W-:-:S03]  /*06c0*/  ISETP.GT.AND P2, PT, R0, RZ, PT ;  /* 0x000000ff0000720c */ /* 0x000fc60003f44270 */
[----:B------:R-:W-:-:S04]  /*06d0*/  IMAD.MOV.U32 R17, RZ, RZ, R11 ;  /* 0x000000ffff117224 */ /* 0x000fc800078e000b */
[----:B------:R-:W-:Y:S01]  /*06e0*/  @!P0 IMAD.MOV R17, RZ, RZ, -R17 ;  /* 0x000000ffff118224 */ /* 0x000fe200078e0a11 */
[----:B------:R-:W-:Y:S02]  /*06f0*/  @!P1 LOP3.LUT R17, RZ, R4, RZ, 0x33, !PT ;  /* 0x00000004ff119212 */ /* 0x000fe400078e33ff */
[----:B------:R-:W-:Y:S02]  /*0700*/  ISETP.GE.AND P1, PT, R7, RZ, PT ;  /* 0x000000ff0700720c */ /* 0x000fe40003f26270 */
[----:B------:R-:W-:Y:S02]  /*0710*/  ISETP.LT.U32.AND P0, PT, R24, R17, PT ;  /* 0x000000111800720c */ /* 0x000fe40003f01070 */
[----:B------:R-:W-:Y:S02]  /*0720*/  SHF.R.S32.HI R16, RZ, 0x1f, R17 ;  /* 0x0000001fff107819 */ /* 0x000fe40000011411 */
[----:B------:R-:W-:Y:S02]  /*0730*/  SHF.R.S32.HI R7, RZ, 0x1f, R0 ;  /* 0x0000001fff077819 */ /* 0x000fe40000011400 */
[----:B------:R-:W-:-:S03]  /*0740*/  ISETP.LT.AND.EX P0, PT, R23, R16, PT, P0 ;  /* 0x000000101700720c */ /* 0x000fc60003f01300 */
[----:B------:R-:W-:Y:S01]  /*0750*/  @!P2 IMAD.MOV R6, RZ, RZ, R7 ;  /* 0x000000ffff06a224 */ /* 0x000fe200078e0207 */
[C---:B------:R-:W-:Y:S01]  /*0760*/  SEL R16, R23.reuse, R16, P0 ;  /* 0x0000001017107207 */ /* 0x040fe20000000000 */
[----:B------:R-:W-:Y:S01]  /*0770*/  @!P1 IMAD.MOV R11, RZ, RZ, -R11 ;  /* 0x000000ffff0b9224 */ /* 0x000fe200078e0a0b */
[----:B------:R-:W-:Y:S02]  /*0780*/  @!P3 LOP3.LUT R11, RZ, R0, RZ, 0x33, !PT ;  /* 0x00000000ff0bb212 */ /* 0x000fe400078e33ff */
[----:B------:R-:W-:Y:S02]  /*0790*/  LOP3.LUT R4, R23, R16, RZ, 0xfc, !PT ;  /* 0x0000001017047212 */ /* 0x000fe400078efcff */
[----:B------:R-:W-:Y:S02]  /*07a0*/  SEL R17, R24, R17, P0 ;  /* 0x0000001118117207 */ /* 0x000fe40000000000 */
[----:B------:R-:W-:Y:S01]  /*07b0*/  ISETP.NE.U32.AND P1, PT, R4, RZ, PT ;  /* 0x000000ff0400720c */ /* 0x000fe20003f25070 */
[----:B------:R-:W-:-:S12]  /*07c0*/  IMAD R4, R11, R6, RZ ;  /* 0x000000060b047224 */ /* 0x000fd800078e02ff */
        /* <DEDUP_REMOVED lines=9> */
[----:B------:R-:W-:Y:S05]  /*0860*/  BRA `(.L_x_7) ;  /* 0x00000000004c7947 */ /* 0x000fea0003800000 */
.L_x_6:
        /* <DEDUP_REMOVED lines=19> */
.L_x_7:
[----:B------:R-:W-:Y:S05]  /*09a0*/  BSYNC B0 ;  /* 0x0000000000007941 */ /* 0x000fea0003800000 */
.L_x_5:
[----:B------:R-:W0:Y:S01]  /*09b0*/  LDC R0, c[0x0][0x2c4] ;  /* 0x0000b100ff007b82 */ /* 0x000e220000000800 */
[----:B------:R-:W-:Y:S01]  /*09c0*/  ULDC UR5, c[0x0][0x270] ;  /* 0x00009c0000057ab9 */ /* 0x000fe20000000800 */
[----:B------:R-:W-:Y:S01]  /*09d0*/  IABS R11, R4 ;  /* 0x00000004000b7213 */ /* 0x000fe20000000000 */
[----:B------:R-:W1:Y:S01]  /*09e0*/  S2R R35, SR_TID.X ;  /* 0x0000000000237919 */ /* 0x000e620000002100 */
[----:B------:R-:W-:Y:S02]  /*09f0*/  BSSY B0, `(.L_x_8) ;  /* 0x0000079000007945 */ /* 0x000fe40003800000 */
[----:B------:R-:W2:Y:S08]  /*0a00*/  I2F.RP R15, R11 ;  /* 0x0000000b000f7306 */ /* 0x000eb00000209400 */
[----:B--2---:R-:W2:Y:S01]  /*0a10*/  MUFU.RCP R6, R15 ;  /* 0x0000000f00067308 */ /* 0x004ea20000001000 */
[----:B0-----:R-:W-:Y:S01]  /*0a20*/  IMAD R7, R0, UR5, RZ ;  /* 0x0000000500077c24 */ /* 0x001fe2000f8e02ff */
[----:B------:R-:W-:Y:S01]  /*0a30*/  IABS R10, R0 ;  /* 0x00000000000a7213 */ /* 0x000fe20000000000 */
[----:B------:R-:W-:-:S03]  /*0a40*/  UIADD3 UR5, UR5, -0x1, URZ ;  /* 0xffffffff05057890 */ /* 0x000fc6000fffe03f */
[----:B------:R-:W-:Y:S02]  /*0a50*/  IABS R12, R7 ;  /* 0x00000007000c7213 */ /* 0x000fe40000000000 */
[----:B------:R-:W0:Y:S01]  /*0a60*/  I2F.RP R14, R10 ;  /* 0x0000000a000e7306 */ /* 0x000e220000209400 */
[----:B------:R-:W-:Y:S02]  /*0a70*/  ISETP.NE.AND P5, PT, R7, RZ, PT ;  /* 0x000000ff0700720c */ /* 0x000fe40003fa5270 */
[----:B------:R-:W-:-:S05]  /*0a80*/  IMAD.IADD R21, R3, 0x1, R12 ;  /* 0x0000000103157824 */ /* 0x000fca00078e020c */
[----:B------:R-:W3:Y:S01]  /*0a90*/  I2F.RP R13, R12 ;  /* 0x0000000c000d7306 */ /* 0x000ee20000209400 */
[----:B--2---:R-:W-:-:S07]  /*0aa0*/  VIADD R18, R6, 0xffffffe ;  /* 0x0ffffffe06127836 */ /* 0x004fce0000000000 */
[----:B0-----:R-:W0:Y:S08]  /*0ab0*/  MUFU.RCP R22, R14 ;  /* 0x0000000e00167308 */ /* 0x001e300000001000 */
[----:B---3--:R-:W2:Y:S08]  /*0ac0*/  MUFU.RCP R26, R13 ;  /* 0x0000000d001a7308 */ /* 0x008eb00000001000 */
[----:B------:R-:W3:Y:S01]  /*0ad0*/  F2I.FTZ.U32.TRUNC.NTZ R19, R18 ;  /* 0x0000001200137305 */ /* 0x000ee2000021f000 */
[----:B0-----:R-:W-:Y:S01]  /*0ae0*/  VIADD R22, R22, 0xffffffe ;  /* 0x0ffffffe16167836 */ /* 0x001fe20000000000 */
[----:B------:R-:W-:-:S05]  /*0af0*/  IABS R14, R4 ;  /* 0x00000004000e7213 */ /* 0x000fca0000000000 */
[----:B------:R-:W-:Y:S01]  /*0b00*/  IMAD.MOV R14, RZ, RZ, -R14 ;  /* 0x000000ffff0e7224 */ /* 0x000fe200078e0a0e */
[----:B------:R-:W0:Y:S01]  /*0b10*/  F2I.FTZ.U32.TRUNC.NTZ R23, R22 ;  /* 0x0000001600177305 */ /* 0x000e22000021f000 */
[----:B--2---:R-:W-:Y:S02]  /*0b20*/  VIADD R26, R26, 0xffffffe ;  /* 0x0ffffffe1a1a7836 */ /* 0x004fe40000000000 */
[----:B---3--:R-:W-:-:S05]  /*0b30*/  IMAD.MOV R6, RZ, RZ, -R19 ;  /* 0x000000ffff067224 */ /* 0x008fca00078e0a13 */
[----:B------:R-:W2:Y:S01]  /*0b40*/  F2I.FTZ.U32.TRUNC.NTZ R27, R26 ;  /* 0x0000001a001b7305 */ /* 0x000ea2000021f000 */
[----:B------:R-:W-:Y:S02]  /*0b50*/  IMAD.MOV.U32 R18, RZ, RZ, RZ ;  /* 0x000000ffff127224 */ /* 0x000fe400078e00ff */
[----:B------:R-:W-:Y:S02]  /*0b60*/  IMAD R13, R6, R11, RZ ;  /* 0x0000000b060d7224 */ /* 0x000fe400078e02ff */
[----:B------:R-:W-:Y:S02]  /*0b70*/  VIADD R6, R11, UR5 ;  /* 0x000000050b067c36 */ /* 0x000fe40008000000 */
[----:B------:R-:W-:Y:S01]  /*0b80*/  IMAD.HI.U32 R13, R19, R13, R18 ;  /* 0x0000000d130d7227 */ /* 0x000fe200078e0012 */
[----:B------:R-:W-:Y:S02]  /*0b90*/  IABS R18, R7 ;  /* 0x0000000700127213 */ /* 0x000fe40000000000 */
[----:B------:R-:W-:Y:S01]  /*0ba0*/  IABS R19, R21 ;  /* 0x0000001500137213 */ /* 0x000fe20000000000 */
[----:B0-----:R-:W-:-:S02]  /*0bb0*/  IMAD.MOV R3, RZ, RZ, -R23 ;  /* 0x000000ffff037224 */ /* 0x001fc400078e0a17 */
[----:B------:R-:W-:Y:S02]  /*0bc0*/  IMAD.MOV R18, RZ, RZ, -R18 ;  /* 0x000000ffff127224 */ /* 0x000fe400078e0a12 */
[--C-:B--2---:R-:W-:Y:S02]  /*0bd0*/  IMAD.MOV R15, RZ, RZ, -R27.reuse ;  /* 0x000000ffff0f7224 */ /* 0x104fe400078e0a1b */
[----:B------:R-:W-:Y:S02]  /*0be0*/  IMAD.MOV.U32 R26, RZ, RZ, RZ ;  /* 0x000000ffff1a7224 */ /* 0x000fe400078e00ff */
[----:B------:R-:W-:Y:S01]  /*0bf0*/  IMAD R20, R15, R12, RZ ;  /* 0x0000000c0f147224 */ /* 0x000fe200078e02ff */
[----:B------:R-:W-:Y:S01]  /*0c00*/  IABS R15, R6 ;  /* 0x00000006000f7213 */ /* 0x000fe20000000000 */
[----:B------:R-:W-:Y:S02]  /*0c10*/  IMAD R3, R3, R10, RZ ;  /* 0x0000000a03037224 */ /* 0x000fe400078e02ff */
[----:B------:R-:W-:-:S04]  /*0c20*/  IMAD.HI.U32 R20, R27, R20, R26 ;  /* 0x000000141b147227 */ /* 0x000fc800078e001a */
[----:B------:R-:W-:Y:S02]  /*0c30*/  IMAD.MOV.U32 R22, RZ, RZ, RZ ;  /* 0x000000ffff167224 */ /* 0x000fe400078e00ff */
[----:B------:R-:W-:-:S04]  /*0c40*/  IMAD.HI.U32 R20, R20, R19, RZ ;  /* 0x0000001314147227 */ /* 0x000fc800078e00ff */
[----:B------:R-:W-:Y:S02]  /*0c50*/  IMAD R27, R20, R18, R19 ;  /* 0x00000012141b7224 */ /* 0x000fe400078e0213 */
[----:B------:R-:W-:-:S03]  /*0c60*/  IMAD.HI.U32 R22, R23, R3, R22 ;  /* 0x0000000317167227 */ /* 0x000fc600078e0016 */
[----:B------:R-:W-:Y:S01]  /*0c70*/  ISETP.GT.U32.AND P4, PT, R12, R27, PT ;  /* 0x0000001b0c00720c */ /* 0x000fe20003f84070 */
[----:B------:R-:W-:-:S04]  /*0c80*/  IMAD.HI.U32 R13, R13, R15, RZ ;  /* 0x0000000f0d0d7227 */ /* 0x000fc800078e00ff */
[----:B------:R-:W-:-:S04]  /*0c90*/  IMAD.HI.U32 R22, R22, R19, RZ ;  /* 0x0000001316167227 */ /* 0x000fc800078e00ff */
[----:B------:R-:W-:Y:S01]  /*0ca0*/  IMAD R14, R13, R14, R15 ;  /* 0x0000000e0d0e7224 */ /* 0x000fe200078e020f */
[----:B------:R-:W-:Y:S02]  /*0cb0*/  IADD3 R3, -R22, RZ, RZ ;  /* 0x000000ff16037210 */ /* 0x000fe40007ffe1ff */
[----:B------:R-:W-:Y:S01]  /*0cc0*/  LOP3.LUT R15, R21, R12, RZ, 0x3c, !PT ;  /* 0x0000000c150f7212 */ /* 0x000fe200078e3cff */
[----:B------:R-:W-:Y:S01]  /*0cd0*/  @!P4 IMAD.IADD R27, R27, 0x1, -R12 ;  /* 0x000000011b1bc824 */ /* 0x000fe200078e0a0c */
[----:B------:R-:W-:Y:S01]  /*0ce0*/  ISETP.GT.U32.AND P3, PT, R11, R14, PT ;  /* 0x0000000e0b00720c */ /* 0x000fe20003f64070 */
[----:B------:R-:W-:Y:S01]  /*0cf0*/  IMAD R3, R10, R3, R19 ;  /* 0x000000030a037224 */ /* 0x000fe200078e0213 */
[----:B------:R-:W-:Y:S01]  /*0d00*/  ISETP.GE.AND P1, PT, R15, RZ, PT ;  /* 0x000000ff0f00720c */ /* 0x000fe20003f26270 */
[----:B------:R-:W-:Y:S01]  /*0d10*/  @!P4 VIADD R20, R20, 0x1 ;  /* 0x000000011414c836 */ /* 0x000fe20000000000 */
[----:B------:R-:W-:Y:S02]  /*0d20*/  ISETP.GE.U32.AND P2, PT, R27, R12, PT ;  /* 0x0000000c1b00720c */ /* 0x000fe40003f46070 */
[----:B------:R-:W-:-:S02]  /*0d30*/  ISETP.GT.U32.AND P0, PT, R10, R3, PT ;  /* 0x000000030a00720c */ /* 0x000fc40003f04070 */
[----:B------:R-:W-:Y:S02]  /*0d40*/  LOP3.LUT R21, R21, R0, RZ, 0x3c, !PT ;  /* 0x0000000015157212 */ /* 0x000fe400078e3cff */
[----:B------:R-:W-:-:S03]  /*0d50*/  LEA.HI.SX32 R15, R7, 0x1, 0x1 ;  /* 0x00000001070f7811 */ /* 0x000fc600078f0aff */
[----:B------:R-:W-:Y:S02]  /*0d60*/  @!P3 IMAD.IADD R14, R14, 0x1, -R11 ;  /* 0x000000010e0eb824 */ /* 0x000fe400078e0a0b */
[----:B------:R-:W-:Y:S01]  /*0d70*/  @!P3 VIADD R13, R13, 0x1 ;  /* 0x000000010d0db836 */ /* 0x000fe20000000000 */
[----:B------:R-:W-:Y:S01]  /*0d80*/  ISETP.NE.AND P3, PT, R4, RZ, PT ;  /* 0x000000ff0400720c */ /* 0x000fe20003f65270 */
[----:B------:R-:W-:Y:S01]  /*0d90*/  @P2 VIADD R20, R20, 0x1 ;  /* 0x0000000114142836 */ /* 0x000fe20000000000 */
[-C--:B------:R-:W-:Y:S01]  /*0da0*/  ISETP.GE.U32.AND P6, PT, R14, R11.reuse, PT ;  /* 0x0000000b0e00720c */ /* 0x080fe20003fc6070 */
[----:B------:R-:W-:Y:S01]  /*0db0*/  @!P0 IMAD.IADD R3, R3, 0x1, -R10 ;  /* 0x0000000103038824 */ /* 0x000fe200078e0a0a */
[----:B------:R-:W-:Y:S01]  /*0dc0*/  LOP3.LUT R14, R6, R11, RZ, 0x3c, !PT ;  /* 0x0000000b060e7212 */ /* 0x000fe200078e3cff */
[----:B------:R-:W-:Y:S01]  /*0dd0*/  @!P1 IMAD.MOV R20, RZ, RZ, -R20 ;  /* 0x000000ffff149224 */ /* 0x000fe200078e0a14 */
[----:B------:R-:W-:Y:S01]  /*0de0*/  @!P5 LOP3.LUT R20, RZ, R12, RZ, 0x33, !PT ;  /* 0x0000000cff14d212 */ /* 0x000fe200078e33ff */
[----:B------:R-:W-:Y:S01]  /*0df0*/  @!P0 VIADD R22, R22, 0x1 ;  /* 0x0000000116168836 */ /* 0x000fe20000000000 */
[----:B------:R-:W-:-:S02]  /*0e00*/  ISETP.GE.AND P2, PT, R14, RZ, PT ;  /* 0x000000ff0e00720c */ /* 0x000fc40003f46270 */
[----:B------:R-:W-:Y:S02]  /*0e10*/  ISETP.GE.U32.AND P4, PT, R3, R10, PT ;  /* 0x0000000a0300720c */ /* 0x000fe40003f86070 */
[----:B------:R-:W-:Y:S02]  /*0e20*/  ISETP.LT.U32.AND P0, PT, R8, R20, PT ;  /* 0x000000140800720c */ /* 0x000fe40003f01070 */
[----:B------:R-:W-:Y:S02]  /*0e30*/  SHF.R.S32.HI R3, RZ, 0x1f, R20 ;  /* 0x0000001fff037819 */ /* 0x000fe40000011414 */
[----:B------:R-:W-:Y:S02]  /*0e40*/  @P6 IADD3 R13, R13, 0x1, RZ ;  /* 0x000000010d0d6810 */ /* 0x000fe40007ffe0ff */
[----:B------:R-:W-:Y:S02]  /*0e50*/  ISETP.GE.AND P1, PT, R21, RZ, PT ;  /* 0x000000ff1500720c */ /* 0x000fe40003f26270 */
[C---:B------:R-:W-:Y:S01]  /*0e60*/  ISETP.LT.AND.EX P0, PT, R9.reuse, R3, PT, P0 ;  /* 0x000000030900720c */ /* 0x040fe20003f01300 */
[----:B------:R-:W-:Y:S01]  /*0e70*/  @!P2 IMAD.MOV R13, RZ, RZ, -R13 ;  /* 0x000000ffff0da224 */ /* 0x000fe200078e0a0d */
[----:B------:R-:W-:Y:S01]  /*0e80*/  @!P3 LOP3.LUT R13, RZ, R11, RZ, 0x33, !PT ;  /* 0x0000000bff0db212 */ /* 0x000fe200078e33ff */
[----:B------:R-:W-:Y:S01]  /*0e90*/  @P4 VIADD R22, R22, 0x1 ;  /* 0x0000000116164836 */ /* 0x000fe20000000000 */
[----:B------:R-:W-:-:S02]  /*0ea0*/  SEL R11, R9, R3, P0 ;  /* 0x00000003090b7207 */ /* 0x000fc40000000000 */
[----:B------:R-:W-:Y:S02]  /*0eb0*/  ISETP.NE.AND P2, PT, R0, RZ, PT ;  /* 0x000000ff0000720c */ /* 0x000fe40003f45270 */
[----:B------:R-:W-:Y:S02]  /*0ec0*/  LOP3.LUT R3, R9, R11, RZ, 0xfc, !PT ;  /* 0x0000000b09037212 */ /* 0x000fe400078efcff */
[----:B------:R-:W-:Y:S01]  /*0ed0*/  ISETP.GT.AND P5, PT, R7, RZ, PT ;  /* 0x000000ff0700720c */ /* 0x000fe20003fa4270 */
[----:B------:R-:W-:Y:S01]  /*0ee0*/  @!P1 IMAD.MOV R22, RZ, RZ, -R22 ;  /* 0x000000ffff169224 */ /* 0x000fe200078e0a16 */
[----:B------:R-:W-:Y:S02]  /*0ef0*/  ISETP.NE.U32.AND P1, PT, R3, RZ, PT ;  /* 0x000000ff0300720c */ /* 0x000fe40003f25070 */
[----:B------:R-:W-:Y:S02]  /*0f00*/  SHF.R.S32.HI R10, RZ, 0x1f, R7 ;  /* 0x0000001fff0a7819 */ /* 0x000fe40000011407 */
[----:B------:R-:W-:-:S02]  /*0f10*/  ISETP.LT.U32.AND P3, PT, R32, R13, PT ;  /* 0x0000000d2000720c */ /* 0x000fc40003f61070 */
[----:B------:R-:W-:Y:S02]  /*0f20*/  SHF.R.S32.HI R7, RZ, 0x1f, R13 ;  /* 0x0000001fff077819 */ /* 0x000fe4000001140d */
[----:B------:R-:W-:Y:S02]  /*0f30*/  @!P2 LOP3.LUT R22, RZ, R0, RZ, 0x33, !PT ;  /* 0x00000000ff16a212 */ /* 0x000fe400078e33ff */
[C---:B------:R-:W-:Y:S01]  /*0f40*/  ISETP.LT.AND.EX P3, PT, R33.reuse, R7, PT, P3 ;  /* 0x000000072100720c */ /* 0x040fe20003f61330 */
[----:B------:R-:W-:Y:S01]  /*0f50*/  @!P5 IMAD.MOV R15, RZ, RZ, R10 ;  /* 0x000000ffff0fd224 */ /* 0x000fe200078e020a */
[----:B------:R-:W-:Y:S02]  /*0f60*/  SEL R12, R8, R20, P0 ;  /* 0x00000014080c7207 */ /* 0x000fe40000000000 */
[----:B------:R-:W-:Y:S01]  /*0f70*/  SEL R14, R32, R13, P3 ;  /* 0x0000000d200e7207 */ /* 0x000fe20001800000 */
[----:B------:R-:W-:Y:S01]  /*0f80*/  IMAD R3, R22, R15, RZ ;  /* 0x0000000f16037224 */ /* 0x000fe200078e02ff */
[----:B------:R-:W-:Y:S01]  /*0f90*/  SEL R13, R33, R7, P3 ;  /* 0x00000007210d7207 */ /* 0x000fe20001800000 */
[----:B-1----:R-:W-:Y:S06]  /*0fa0*/  @!P1 BRA `(.L_x_9) ;  /* 0x0000000000249947 */ /* 0x002fec0003800000 */
        /* <DEDUP_REMOVED lines=9> */
.L_x_9:
[----:B------:R-:W0:Y:S01]  /*1040*/  I2F.U32.RP R9, R12 ;  /* 0x0000000c00097306 */ /* 0x000e220000209000 */
[----:B------:R-:W-:-:S07]  /*1050*/  ISETP.NE.U32.AND P0, PT, R12, RZ, PT ;  /* 0x000000ff0c00720c */ /* 0x000fce0003f05070 */
[----:B0-----:R-:W0:Y:S02]  /*1060*/  MUFU.RCP R18, R9 ;  /* 0x0000000900127308 */ /* 0x001e240000001000 */
[----:B0-----:R-:W-:Y:S01]  /*1070*/  IADD3 R18, R18, 0xffffffe, RZ ;  /* 0x0ffffffe12127810 */ /* 0x001fe20007ffe0ff */
[----:B------:R-:W-:-:S05]  /*1080*/  IMAD.MOV.U32 R9, RZ, RZ, RZ ;  /* 0x000000ffff097224 */ /* 0x000fca00078e00ff */
[----:B------:R-:W0:Y:S02]  /*1090*/  F2I.FTZ.U32.TRUNC.NTZ R19, R18 ;  /* 0x0000001200137305 */ /* 0x000e24000021f000 */
[----:B0-----:R-:W-:Y:S01]  /*10a0*/  IADD3 R0, RZ, -R19, RZ ;  /* 0x80000013ff007210 */ /* 0x001fe20007ffe0ff */
[----:B------:R-:W-:-:S04]  /*10b0*/  IMAD.MOV.U32 R18, RZ, RZ, RZ ;  /* 0x000000ffff127224 */ /* 0x000fc800078e00ff */
[----:B------:R-:W-:-:S04]  /*10c0*/  IMAD R0, R0, R12, RZ ;  /* 0x0000000c00007224 */ /* 0x000fc800078e02ff */
[----:B------:R-:W-:-:S06]  /*10d0*/  IMAD.HI.U32 R19, R19, R0, R18 ;  /* 0x0000000013137227 */ /* 0x000fcc00078e0012 */
[----:B------:R-:W-:-:S05]  /*10e0*/  IMAD.HI.U32 R0, R19, R8, RZ ;  /* 0x0000000813007227 */ /* 0x000fca00078e00ff */
[----:B------:R-:W-:-:S05]  /*10f0*/  IADD3 R7, -R0, RZ, RZ ;  /* 0x000000ff00077210 */ /* 0x000fca0007ffe1ff */
[----:B------:R-:W-:-:S05]  /*1100*/  IMAD R7, R12, R7, R8 ;  /* 0x000000070c077224 */ /* 0x000fca00078e0208 */
[----:B------:R-:W-:-:S13]  /*1110*/  ISETP.GE.U32.AND P2, PT, R7, R12, PT ;  /* 0x0000000c0700720c */ /* 0x000fda0003f46070 */
[----:B------:R-:W-:Y:S01]  /*1120*/  @P2 IMAD.IADD R7, R7, 0x1, -R12 ;  /* 0x0000000107072824 */ /* 0x000fe200078e0a0c */
[----:B------:R-:W-:-:S04]  /*1130*/  @P2 IADD3 R0, R0, 0x1, RZ ;  /* 0x0000000100002810 */ /* 0x000fc80007ffe0ff */
[----:B------:R-:W-:-:S13]  /*1140*/  ISETP.GE.U32.AND P1, PT, R7, R12, PT ;  /* 0x0000000c0700720c */ /* 0x000fda0003f26070 */
[----:B------:R-:W-:Y:S01]  /*1150*/  @P1 VIADD R0, R0, 0x1 ;  /* 0x0000000100001836 */ /* 0x000fe20000000000 */
[----:B------:R-:W-:-:S04]  /*1160*/  @!P0 LOP3.LUT R0, RZ, R12, RZ, 0x33, !PT ;  /* 0x0000000cff008212 */ /* 0x000fc800078e33ff */
[----:B------:R-:W-:Y:S02]  /*1170*/  MOV R8, R0 ;  /* 0x0000000000087202 */ /* 0x000fe40000000f00 */
.L_x_10:
[----:B------:R-:W-:Y:S05]  /*1180*/  BSYNC B0 ;  /* 0x0000000000007941 */ /* 0x000fea0003800000 */
.L_x_8:
[----:B------:R-:W-:Y:S01]  /*1190*/  SHF.R.S32.HI R30, RZ, 0x1f, R35 ;  /* 0x0000001fff1e7819 */ /* 0x000fe20000011423 */
[----:B------:R-:W-:Y:S01]  /*11a0*/  ULDC UR4, c[0x0][0x3c4] ;  /* 0x0000f10000047ab9 */ /* 0x000fe20000000800 */
[----:B------:R-:W-:Y:S01]  /*11b0*/  IADD3 R19, P0, R28, -UR7, RZ ;  /* 0x800000071c137c10 */ /* 0x000fe2000ff1e0ff */
[----:B------:R-:W-:Y:S01]  /*11c0*/  ULDC.64 UR8, c[0x0][0x208] ;  /* 0x0000820000087ab9 */ /* 0x000fe20000000a00 */
[----:B------:R-:W-:Y:S02]  /*11d0*/  LEA.HI R7, R30, R35, RZ, 0x3 ;  /* 0x000000231e077211 */ /* 0x000fe400078f18ff */
[----:B------:R-:W-:Y:S02]  /*11e0*/  IADD3.X R15, R5, ~UR6, RZ, P0, !PT ;  /* 0x80000006050f7c10 */ /* 0x000fe400087fe4ff */
[----:B------:R-:W-:Y:S02]  /*11f0*/  LOP3.LUT R0, R7, 0xfffffff8, RZ, 0xc0, !PT ;  /* 0xfffffff807007812 */ /* 0x000fe400078ec0ff */
[----:B------:R-:W-:-:S03]  /*1200*/  SHF.R.S32.HI R7, RZ, 0x3, R7 ;  /* 0x00000003ff077819 */ /* 0x000fc60000011407 */
[----:B------:R-:W-:Y:S02]  /*1210*/  IMAD.IADD R0, R35, 0x1, -R0 ;  /* 0x0000000123007824 */ /* 0x000fe400078e0a00 */
[C---:B------:R-:W-:Y:S02]  /*1220*/  VIADD R21, R7.reuse, 0x10 ;  /* 0x0000001007157836 */ /* 0x040fe40000000000 */
[----:B------:R-:W-:Y:S01]  /*1230*/  VIADD R27, R7, 0x20 ;  /* 0x00000020071b7836 */ /* 0x000fe20000000000 */
[----:B------:R-:W-:Y:S01]  /*1240*/  ISETP.GT.U32.AND P1, PT, R19, R0, PT ;  /* 0x000000001300720c */ /* 0x000fe20003f24070 */
[----:B------:R-:W-:Y:S01]  /*1250*/  VIADD R34, R7, 0x30 ;  /* 0x0000003007227836 */ /* 0x000fe20000000000 */
[----:B------:R-:W-:Y:S02]  /*1260*/  SHF.R.S32.HI R10, RZ, 0x1f, R0 ;  /* 0x0000001fff0a7819 */ /* 0x000fe40000011400 */
[----:B------:R-:W-:Y:S02]  /*1270*/  IADD3 R36, P3, R0, UR7, RZ ;  /* 0x0000000700247c10 */ /* 0x000fe4000ff7e0ff */
[----:B------:R-:W-:-:S02]  /*1280*/  ISETP.GT.AND.EX P1, PT, R15, R10, PT, P1 ;  /* 0x0000000a0f00720c */ /* 0x000fc40003f24310 */
[----:B------:R-:W-:Y:S02]  /*1290*/  IADD3.X R37, R10, UR6, RZ, P3, !PT ;  /* 0x000000060a257c10 */ /* 0x000fe40009ffe4ff */
[----:B------:R-:W-:Y:S02]  /*12a0*/  ISETP.GE.OR P0, PT, R21, UR4, !P1 ;  /* 0x0000000415007c0c */ /* 0x000fe4000cf06670 */
[----:B------:R-:W-:Y:S02]  /*12b0*/  ISETP.GE.OR P2, PT, R7, UR4, !P1 ;  /* 0x0000000407007c0c */ /* 0x000fe4000cf46670 */
[----:B------:R-:W-:Y:S02]  /*12c0*/  ISETP.GE.OR P6, PT, R27, UR4, !P1 ;  /* 0x000000041b007c0c */ /* 0x000fe4000cfc6670 */
[----:B------:R-:W-:-:S07]  /*12d0*/  ISETP.GE.OR P5, PT, R34, UR4, !P1 ;  /* 0x0000000422007c0c */ /* 0x000fce000cfa6670 */
[----:B------:R-:W0:Y:S01]  /*12e0*/  @!P0 LDC.64 R18, c[0x0][0x2b8] ;  /* 0x0000ae00ff128b82 */ /* 0x000e220000000a00 */
[----:B------:R-:W-:Y:S01]  /*12f0*/  @!P0 SHF.R.S32.HI R15, RZ, 0x1f, R21 ;  /* 0x0000001fff0f8819 */ /* 0x000fe20000011415 */
[--C-:B------:R-:W-:Y:S02]  /*1300*/  @!P2 IMAD.MOV.U32 R48, RZ, RZ, R36.reuse ;  /* 0x000000ffff30a224 */ /* 0x100fe400078e0024 */
[----:B------:R-:W-:Y:S01]  /*1310*/  @!P2 IMAD.MOV.U32 R49, RZ, RZ, R37 ;  /* 0x000000ffff31a224 */ /* 0x000fe200078e0025 */
[----:B------:R-:W-:Y:S01]  /*1320*/  @!P6 SHF.R.S32.HI R29, RZ, 0x1f, R27 ;  /* 0x0000001fff1de819 */ /* 0x000fe2000001141b */
[----:B------:R-:W-:Y:S01]  /*1330*/  @!P0 IMAD R10, R15, R28, RZ ;  /* 0x0000001c0f0a8224 */ /* 0x000fe200078e02ff */
[----:B------:R-:W-:Y:S01]  /*1340*/  @!P2 SHF.R.S32.HI R15, RZ, 0x1f, R7 ;  /* 0x0000001fff0fa819 */ /* 0x000fe20000011407 */
[----:B------:R-:W1:Y:S01]  /*1350*/  @!P2 LDC.64 R22, c[0x0][0x2b8] ;  /* 0x0000ae00ff16ab82 */ /* 0x000e620000000a00 */
[----:B------:R-:W-:Y:S01]  /*1360*/  @!P0 IMAD.WIDE.U32 R46, R28, R21, R36 ;  /* 0x000000151c2e8225 */ /* 0x000fe200078e0024 */
[----:B------:R-:W-:-:S03]  /*1370*/  @!P6 MOV R42, R36 ;  /* 0x00000024002ae202 */ /* 0x000fc60000000f00 */
[----:B------:R-:W-:Y:S02]  /*1380*/  @!P2 IMAD R24, R15, R28, RZ ;  /* 0x0000001c0f18a224 */ /* 0x000fe400078e02ff */
[----:B------:R-:W-:-:S04]  /*1390*/  @!P2 IMAD.WIDE.U32 R48, R28, R7, R48 ;  /* 0x000000071c30a225 */ /* 0x000fc800078e0030 */
[-C--:B------:R-:W-:Y:S02]  /*13a0*/  @!P2 IMAD R15, R7, R5.reuse, R24 ;  /* 0x00000005070fa224 */ /* 0x080fe400078e0218 */
[----:B------:R-:W-:Y:S02]  /*13b0*/  @!P0 IMAD R10, R21, R5, R10 ;  /* 0x00000005150a8224 */ /* 0x000fe400078e020a */
[----:B------:R-:W2:Y:S01]  /*13c0*/  @!P6 LDC.64 R20, c[0x0][0x2b8] ;  /* 0x0000ae00ff14eb82 */ /* 0x000ea20000000a00 */
[----:B0-----:R-:W-:Y:S01]  /*13d0*/  @!P0 LEA R44, P3, R46, R18, 0x2 ;  /* 0x000000122e2c8211 */ /* 0x001fe200078610ff */
[----:B------:R-:W-:Y:S01]  /*13e0*/  @!P2 IMAD.IADD R18, R49, 0x1, R15 ;  /* 0x000000013112a824 */ /* 0x000fe200078e020f */
[----:B------:R-:W-:Y:S01]  /*13f0*/  MOV R15, 0xff800000 ;  /* 0xff800000000f7802 */ /* 0x000fe20000000f00 */
[----:B------:R-:W-:Y:S02]  /*1400*/  @!P0 IMAD.IADD R10, R47, 0x1, R10 ;  /* 0x000000012f0a8824 */ /* 0x000fe400078e020a */
[----:B------:R-:W-:-:S02]  /*1410*/  @!P6 IMAD.MOV.U32 R43, RZ, RZ, R37 ;  /* 0x000000ffff2be224 */ /* 0x000fc400078e0025 */
[----:B------:R-:W-:Y:S01]  /*1420*/  @!P6 IMAD R38, R29, R28, RZ ;  /* 0x0000001c1d26e224 */ /* 0x000fe200078e02ff */
[----:B-1----:R-:W-:Y:S01]  /*1430*/  @!P2 LEA R40, P4, R48, R22, 0x2 ;  /* 0x000000163028a211 */ /* 0x002fe200078810ff */
[----:B------:R-:W-:Y:S01]  /*1440*/  VIADD R22, R7, 0x40 ;  /* 0x0000004007167836 */ /* 0x000fe20000000000 */
[----:B------:R-:W-:Y:S01]  /*1450*/  @!P0 LEA.HI.X R45, R46, R19, R10, 0x2, P3 ;  /* 0x000000132e2d8211 */ /* 0x000fe200018f140a */
[----:B------:R-:W-:Y:S01]  /*1460*/  @!P6 IMAD.WIDE.U32 R42, R28, R27, R42 ;  /* 0x0000001b1c2ae225 */ /* 0x000fe200078e002a */
[----:B------:R-:W-:Y:S02]  /*1470*/  @!P2 LEA.HI.X R41, R48, R23, R18, 0x2, P4 ;  /* 0x000000173029a211 */ /* 0x000fe400020f1412 */
[----:B------:R-:W-:Y:S01]  /*1480*/  ISETP.GE.OR P4, PT, R22, UR4, !P1 ;  /* 0x0000000416007c0c */ /* 0x000fe2000cf86670 */
[----:B------:R-:W0:Y:S01]  /*1490*/  @!P5 LDC.64 R18, c[0x0][0x2b8] ;  /* 0x0000ae00ff12db82 */ /* 0x000e220000000a00 */
[----:B------:R-:W-:Y:S01]  /*14a0*/  @!P6 IMAD R38, R27, R5, R38 ;  /* 0x000000051b26e224 */ /* 0x000fe200078e0226 */
[----:B------:R-:W-:Y:S01]  /*14b0*/  @!P5 SHF.R.S32.HI R23, RZ, 0x1f, R34 ;  /* 0x0000001fff17d819 */ /* 0x000fe20000011422 */
[----:B------:R-:W-:Y:S01]  /*14c0*/  VIADD R31, R7, 0x50 ;  /* 0x00000050071f7836 */ /* 0x000fe20000000000 */
[----:B------:R1:W3:Y:S01]  /*14d0*/  @!P0 LDG.E R15, desc[UR8][R44.64] ;  /* 0x000000082c0f8981 */ /* 0x0002e2000c1e1900 */
[----:B------:R-:W-:-:S07]  /*14e0*/  IMAD.MOV.U32 R24, RZ, RZ, -0x800000 ;  /* 0xff800000ff187424 */ /* 0x000fce00078e00ff */
[----:B------:R-:W4:Y:S01]  /*14f0*/  @!P4 LDC.64 R26, c[0x0][0x2b8] ;  /* 0x0000ae00ff1acb82 */ /* 0x000f220000000a00 */
[----:B------:R-:W-:Y:S01]  /*1500*/  @!P5 IMAD R23, R23, R28, RZ ;  /* 0x0000001c1717d224 */ /* 0x000fe200078e02ff */
[----:B------:R-:W-:Y:S01]  /*1510*/  ISETP.GE.OR P3, PT, R31, UR4, !P1 ;  /* 0x000000041f007c0c */ /* 0x000fe2000cf66670 */
[C---:B------:R-:W-:Y:S01]  /*1520*/  VIADD R29, R7.reuse, 0x60 ;  /* 0x00000060071d7836 */ /* 0x040fe20000000000 */
[----:B------:R2:W5:Y:S01]  /*1530*/  @!P2 LDG.E R24, desc[UR8][R40.64] ;  /* 0x000000082818a981 */ /* 0x000562000c1e1900 */
[----:B------:R-:W-:Y:S02]  /*1540*/  VIADD R10, R7, 0x70 ;  /* 0x00000070070a7836 */ /* 0x000fe40000000000 */
[----:B------:R-:W-:Y:S01]  /*1550*/  @!P6 IMAD.IADD R38, R43, 0x1, R38 ;  /* 0x000000012b26e824 */ /* 0x000fe200078e0226 */
[----:B------:R-:W-:Y:S01]  /*1560*/  @!P4 SHF.R.S32.HI R39, RZ, 0x1f, R22 ;  /* 0x0000001fff27c819 */ /* 0x000fe20000011416 */
[----:B------:R-:W-:Y:S01]  /*1570*/  @!P5 IMAD R23, R34, R5, R23 ;  /* 0x000000052217d224 */ /* 0x000fe200078e0217 */
[----:B------:R-:W-:-:S02]  /*1580*/  ISETP.GE.OR P2, PT, R29, UR4, !P1 ;  /* 0x000000041d007c0c */ /* 0x000fc4000cf46670 */
[----:B-1----:R-:W-:Y:S01]  /*1590*/  @!P5 MOV R45, R37 ;  /* 0x00000025002dd202 */ /* 0x002fe20000000f00 */
[----:B------:R-:W-:Y:S01]  /*15a0*/  @!P5 IMAD.MOV.U32 R44, RZ, RZ, R36 ;  /* 0x000000ffff2cd224 */ /* 0x000fe200078e0024 */
[----:B------:R-:W-:-:S03]  /*15b0*/  ISETP.GE.OR P1, PT, R10, UR4, !P1 ;  /* 0x000000040a007c0c */ /* 0x000fc6000cf26670 */
[----:B------:R-:W-:Y:S01]  /*15c0*/  @!P5 IMAD.WIDE.U32 R44, R28, R34, R44 ;  /* 0x000000221c2cd225 */ /* 0x000fe200078e002c */
[----:B--2---:R-:W-:-:S03]  /*15d0*/  @!P6 LEA R40, P0, R42, R20, 0x2 ;  /* 0x000000142a28e211 */ /* 0x004fc600078010ff */
[----:B------:R-:W-:Y:S02]  /*15e0*/  @!P5 IMAD.IADD R23, R45, 0x1, R23 ;  /* 0x000000012d17d824 */ /* 0x000fe400078e0217 */
[----:B------:R-:W-:Y:S01]  /*15f0*/  @!P4 IMAD.MOV.U32 R48, RZ, RZ, R36 ;  /* 0x000000ffff30c224 */ /* 0x000fe200078e0024 */
[----:B------:R-:W-:Y:S01]  /*1600*/  @!P6 LEA.HI.X R41, R42, R21, R38, 0x2, P0 ;  /* 0x000000152a29e211 */ /* 0x000fe200000f1426 */
[----:B------:R-:W-:Y:S01]  /*1610*/  @!P4 IMAD.MOV.U32 R49, RZ, RZ, R37 ;  /* 0x000000ffff31c224 */ /* 0x000fe200078e0025 */
[----:B0-----:R-:W-:Y:S01]  /*1620*/  @!P5 LEA R42, P0, R44, R18, 0x2 ;  /* 0x000000122c2ad211 */ /* 0x001fe200078010ff */
[----:B------:R-:W-:Y:S01]  /*1630*/  @!P4 IMAD R39, R39, R28, RZ ;  /* 0x0000001c2727c224 */ /* 0x000fe200078e02ff */
[----:B------:R-:W0:Y:S01]  /*1640*/  @!P2 LDC.64 R20, c[0x0][0x2b8] ;  /* 0x0000ae00ff14ab82 */ /* 0x000e220000000a00 */
[----:B------:R-:W-:Y:S01]  /*1650*/  @!P4 IMAD.WIDE.U32 R48, R28, R22, R48 ;  /* 0x000000161c30c225 */ /* 0x000fe200078e0030 */
[----:B------:R-:W-:Y:S02]  /*1660*/  @!P5 LEA.HI.X R43, R44, R19, R23, 0x2, P0 ;  /* 0x000000132c2bd211 */ /* 0x000fe400000f1417 */
[----:B------:R-:W-:Y:S01]  /*1670*/  @!P3 SHF.R.S32.HI R19, RZ, 0x1f, R31 ;  /* 0x0000001fff13b819 */ /* 0x000fe2000001141f */
[----:B------:R-:W-:Y:S01]  /*1680*/  @!P4 IMAD R18, R22, R5, R39 ;  /* 0x000000051612c224 */ /* 0x000fe200078e0227 */
[----:B----4-:R-:W-:-:S02]  /*1690*/  @!P4 LEA R46, P0, R48, R26, 0x2 ;  /* 0x0000001a302ec211 */ /* 0x010fc400078010ff */
[----:B------:R-:W1:Y:S01]  /*16a0*/  @!P3 LDC.64 R22, c[0x0][0x2b8] ;  /* 0x0000ae00ff16bb82 */ /* 0x000e620000000a00 */
[----:B------:R-:W-:Y:S01]  /*16b0*/  @!P3 IMAD R34, R19, R28, RZ ;  /* 0x0000001c1322b224 */ /* 0x000fe200078e02ff */
[----:B------:R-:W-:-:S06]  /*16c0*/  @!P4 IADD3 R26, R49, R18, RZ ;  /* 0x00000012311ac210 */ /* 0x000fcc0007ffe0ff */
[----:B------:R-:W2:Y:S01]  /*16d0*/  @!P1 LDC.64 R18, c[0x0][0x2b8] ;  /* 0x0000ae00ff129b82 */ /* 0x000ea20000000a00 */
[----:B------:R-:W-:Y:S01]  /*16e0*/  @!P4 LEA.HI.X R47, R48, R27, R26, 0x2, P0 ;  /* 0x0000001b302fc211 */ /* 0x000fe200000f141a */
[----:B------:R-:W-:Y:S01]  /*16f0*/  @!P3 IMAD.MOV.U32 R44, RZ, RZ, R36 ;  /* 0x000000ffff2cb224 */ /* 0x000fe200078e0024 */
[----:B------:R-:W-:Y:S01]  /*1700*/  @!P1 SHF.R.S32.HI R27, RZ, 0x1f, R10 ;  /* 0x0000001fff1b9819 */ /* 0x000fe2000001140a */
[----:B------:R-:W-:Y:S01]  /*1710*/  @!P3 IMAD.MOV.U32 R45, RZ, RZ, R37 ;  /* 0x000000ffff2db224 */ /* 0x000fe200078e0025 */
[----:B------:R-:W-:Y:S01]  /*1720*/  @!P2 SHF.R.S32.HI R39, RZ, 0x1f, R29 ;  /* 0x0000001fff27a819 */ /* 0x000fe2000001141d */
[----:B------:R-:W-:Y:S02]  /*1730*/  @!P3 IMAD R34, R31, R5, R34 ;  /* 0x000000051f22b224 */ /* 0x000fe400078e0222 */
[----:B------:R-:W-:-:S04]  /*1740*/  @!P3 IMAD.WIDE.U32 R44, R28, R31, R44 ;  /* 0x0000001f1c2cb225 */ /* 0x000fc800078e002c */
[-C--:B------:R-:W-:Y:S02]  /*1750*/  @!P1 IMAD R31, R27, R28.reuse, RZ ;  /* 0x0000001c1b1f9224 */ /* 0x080fe400078e02ff */
[----:B------:R-:W-:Y:S02]  /*1760*/  @!P2 IMAD R38, R39, R28, RZ ;  /* 0x0000001c2726a224 */ /* 0x000fe400078e02ff */
[--C-:B------:R-:W-:Y:S02]  /*1770*/  @!P2 IMAD.MOV.U32 R48, RZ, RZ, R36.reuse ;  /* 0x000000ffff30a224 */ /* 0x100fe400078e0024 */
[--C-:B------:R-:W-:Y:S02]  /*1780*/  @!P2 IMAD.MOV.U32 R49, RZ, RZ, R37.reuse ;  /* 0x000000ffff31a224 */ /* 0x100fe400078e0025 */
[----:B------:R-:W-:-:S04]  /*1790*/  @!P1 IMAD.WIDE.U32 R36, R28, R10, R36 ;  /* 0x0000000a1c249225 */ /* 0x000fc800078e0024 */
[-C--:B------:R-:W-:Y:S02]  /*17a0*/  @!P1 IMAD R31, R10, R5.reuse, R31 ;  /* 0x000000050a1f9224 */ /* 0x080fe400078e021f */
[----:B------:R-:W-:Y:S02]  /*17b0*/  @!P2 IMAD R38, R29, R5, R38 ;  /* 0x000000051d26a224 */ /* 0x000fe400078e0226 */
[----:B------:R-:W-:Y:S01]  /*17c0*/  @!P2 IMAD.WIDE.U32 R48, R28, R29, R48 ;  /* 0x0000001d1c30a225 */ /* 0x000fe200078e0030 */
[----:B--2---:R-:W-:-:S03]  /*17d0*/  @!P1 LEA R18, P0, R36, R18, 0x2 ;  /* 0x0000001224129211 */ /* 0x004fc600078010ff */
[----:B------:R-:W-:Y:S02]  /*17e0*/  IMAD.MOV.U32 R26, RZ, RZ, -0x800000 ;  /* 0xff800000ff1a7424 */ /* 0x000fe400078e00ff */
[----:B------:R-:W-:Y:S02]  /*17f0*/  IMAD.MOV.U32 R29, RZ, RZ, -0x800000 ;  /* 0xff800000ff1d7424 */ /* 0x000fe400078e00ff */
[----:B------:R-:W-:Y:S02]  /*1800*/  @!P1 IMAD.IADD R31, R37, 0x1, R31 ;  /* 0x00000001251f9824 */ /* 0x000fe400078e021f */
[----:B------:R-:W-:Y:S01]  /*1810*/  IMAD.MOV.U32 R27, RZ, RZ, -0x800000 ;  /* 0xff800000ff1b7424 */ /* 0x000fe200078e00ff */
[----:B------:R2:W4:Y:S01]  /*1820*/  @!P6 LDG.E R26, desc[UR8][R40.64] ;  /* 0x00000008281ae981 */ /* 0x000522000c1e1900 */
[----:B------:R-:W-:Y:S01]  /*1830*/  @!P3 IADD3 R34, R45, R34, RZ ;  /* 0x000000222d22b210 */ /* 0x000fe20007ffe0ff */
[----:B------:R-:W-:Y:S01]  /*1840*/  @!P2 IMAD.IADD R38, R49, 0x1, R38 ;  /* 0x000000013126a824 */ /* 0x000fe200078e0226 */
[----:B------:R-:W-:Y:S01]  /*1850*/  @!P1 LEA.HI.X R19, R36, R19, R31, 0x2, P0 ;  /* 0x0000001324139211 */ /* 0x000fe200000f141f */
[----:B------:R-:W4:Y:S01]  /*1860*/  @!P5 LDG.E R29, desc[UR8][R42.64] ;  /* 0x000000082a1dd981 */ /* 0x000f22000c1e1900 */
[----:B-1----:R-:W-:Y:S01]  /*1870*/  @!P3 LEA R22, P5, R44, R22, 0x2 ;  /* 0x000000162c16b211 */ /* 0x002fe200078a10ff */
[----:B------:R-:W-:Y:S01]  /*1880*/  IMAD.MOV.U32 R31, RZ, RZ, -0x800000 ;  /* 0xff800000ff1f7424 */ /* 0x000fe200078e00ff */
[----:B------:R-:W1:Y:S01]  /*1890*/  LDC R37, c[0x0][0x270] ;  /* 0x00009c00ff257b82 */ /* 0x000e620000000800 */
[----:B------:R-:W4:Y:S01]  /*18a0*/  @!P4 LDG.E R27, desc[UR8][R46.64] ;  /* 0x000000082e1bc981 */ /* 0x000f22000c1e1900 */
[----:B0-----:R-:W-:-:S02]  /*18b0*/  @!P2 LEA R20, P4, R48, R20, 0x2 ;  /* 0x000000143014a211 */ /* 0x001fc400078810ff */
[----:B------:R-:W-:Y:S01]  /*18c0*/  @!P3 LEA.HI.X R23, R44, R23, R34, 0x2, P5 ;  /* 0x000000172c17b211 */ /* 0x000fe200028f1422 */
[----:B------:R-:W-:Y:S01]  /*18d0*/  IMAD.MOV.U32 R34, RZ, RZ, -0x800000 ;  /* 0xff800000ff227424 */ /* 0x000fe200078e00ff */
[----:B------:R0:W4:Y:S01]  /*18e0*/  @!P1 LDG.E R31, desc[UR8][R18.64] ;  /* 0x00000008121f9981 */ /* 0x000122000c1e1900 */
[----:B------:R-:W-:Y:S01]  /*18f0*/  IMAD.MOV.U32 R36, RZ, RZ, -0x800000 ;  /* 0xff800000ff247424 */ /* 0x000fe200078e00ff */
[----:B------:R-:W-:-:S03]  /*1900*/  @!P2 LEA.HI.X R21, R48, R21, R38, 0x2, P4 ;  /* 0x000000153015a211 */ /* 0x000fc600020f1426 */
[----:B------:R0:W4:Y:S04]  /*1910*/  @!P3 LDG.E R34, desc[UR8][R22.64] ;  /* 0x000000081622b981 */ /* 0x000128000c1e1900 */
[----:B------:R0:W4:Y:S01]  /*1920*/  @!P2 LDG.E R36, desc[UR8][R20.64] ;  /* 0x000000081424a981 */ /* 0x000122000c1e1900 */
[----:B-1----:R-:W-:-:S04]  /*1930*/  IABS R38, R37 ;  /* 0x0000002500267213 */ /* 0x002fc80000000000 */
[----:B------:R-:W2:Y:S08]  /*1940*/  I2F.U32.RP R39, R38 ;  /* 0x0000002600277306 */ /* 0x000eb00000209000 */
[----:B--2---:R-:W1:Y:S01]  /*1950*/  MUFU.RCP R40, R39 ;  /* 0x0000002700287308 */ /* 0x004e620000001000 */
[----:B------:R-:W2:Y:S01]  /*1960*/  S2R R10, SR_CgaCtaId ;  /* 0x00000000000a7919 */ /* 0x000ea20000008800 */
[----:B-1----:R-:W-:-:S06]  /*1970*/  IADD3 R40, R40, 0xffffffe, RZ ;  /* 0x0ffffffe28287810 */ /* 0x002fcc0007ffe0ff */
[----:B------:R-:W1:Y:S01]  /*1980*/  F2I.FTZ.U32.TRUNC.NTZ R41, R40 ;  /* 0x0000002800297305 */ /* 0x000e62000021f000 */
[----:B0-----:R-:W-:Y:S02]  /*1990*/  IABS R18, R6 ;  /* 0x0000000600127213 */ /* 0x001fe40000000000 */
[----:B------:R-:W-:Y:S01]  /*19a0*/  IABS R19, R37 ;  /* 0x0000002500137213 */ /* 0x000fe20000000000 */
[----:B-1----:R-:W-:Y:S02]  /*19b0*/  IMAD.MOV R22, RZ, RZ, -R41 ;  /* 0x000000ffff167224 */ /* 0x002fe400078e0a29 */
[----:B------:R-:W-:Y:S02]  /*19c0*/  IMAD.MOV.U32 R40, RZ, RZ, RZ ;  /* 0x000000ffff287224 */ /* 0x000fe400078e00ff */
[----:B------:R-:W-:-:S04]  /*19d0*/  IMAD R23, R22, R38, RZ ;  /* 0x0000002616177224 */ /* 0x000fc800078e02ff */
[----:B------:R-:W-:Y:S01]  /*19e0*/  IMAD.HI.U32 R23, R41, R23, R40 ;  /* 0x0000001729177227 */ /* 0x000fe200078e0028 */
[----:B------:R-:W-:-:S03]  /*19f0*/  MOV R21, 0x400 ;  /* 0x0000040000157802 */ /* 0x000fc60000000f00 */
[----:B------:R-:W-:Y:S02]  /*1a00*/  IMAD.MOV R19, RZ, RZ, -R19 ;  /* 0x000000ffff137224 */ /* 0x000fe400078e0a13 */
[----:B------:R-:W-:Y:S01]  /*1a10*/  IMAD.HI.U32 R20, R23, R18, RZ ;  /* 0x0000001217147227 */ /* 0x000fe200078e00ff */
[----:B--2---:R-:W-:-:S03]  /*1a20*/  LEA R10, R10, R21, 0x18 ;  /* 0x000000150a0a7211 */ /* 0x004fc600078ec0ff */
[----:B------:R-:W-:Y:S01]  /*1a30*/  IMAD R19, R20, R19, R18 ;  /* 0x0000001314137224 */ /* 0x000fe200078e0212 */
[C---:B------:R-:W-:Y:S02]  /*1a40*/  ISETP.GT.AND P1, PT, R35.reuse, 0x37f, PT ;  /* 0x0000037f2300780c */ /* 0x040fe40003f24270 */
[C---:B------:R-:W-:Y:S02]  /*1a50*/  ISETP.GT.AND P2, PT, R35.reuse, 0x3ff, PT ;  /* 0x000003ff2300780c */ /* 0x040fe40003f44270 */
[----:B------:R-:W-:Y:S01]  /*1a60*/  ISETP.GT.AND P0, PT, R35, 0x2ff, PT ;  /* 0x000002ff2300780c */ /* 0x000fe20003f04270 */
[----:B------:R-:W-:Y:S01]  /*1a70*/  IMAD R7, R7, 0x24, R10 ;  /* 0x0000002407077824 */ /* 0x000fe200078e020a */
[----:B------:R-:W-:Y:S02]  /*1a80*/  ISETP.GT.U32.AND P4, PT, R38, R19, PT ;  /* 0x000000132600720c */ /* 0x000fe40003f84070 */
[C---:B------:R-:W-:Y:S01]  /*1a90*/  ISETP.GT.AND P3, PT, R35.reuse, 0x27f, PT ;  /* 0x0000027f2300780c */ /* 0x040fe20003f64270 */
[----:B------:R-:W-:Y:S01]  /*1aa0*/  IMAD R7, R0, 0x4, R7 ;  /* 0x0000000400077824 */ /* 0x000fe200078e0207 */
[----:B------:R-:W-:-:S09]  /*1ab0*/  ISETP.GT.AND P6, PT, R35, 0x7f, PT ;  /* 0x0000007f2300780c */ /* 0x000fd20003fc4270 */
[----:B------:R-:W-:Y:S01]  /*1ac0*/  @!P4 IMAD.IADD R19, R19, 0x1, -R38 ;  /* 0x000000011313c824 */ /* 0x000fe200078e0a26 */
[----:B------:R-:W-:Y:S02]  /*1ad0*/  LOP3.LUT R0, R33, R13, RZ, 0xfc, !PT ;  /* 0x0000000d21007212 */ /* 0x000fe400078efcff */
[----:B------:R-:W-:Y:S02]  /*1ae0*/  LOP3.LUT R6, R6, R37, RZ, 0x3c, !PT ;  /* 0x0000002506067212 */ /* 0x000fe400078e3cff */
[----:B------:R-:W-:Y:S01]  /*1af0*/  @!P4 IADD3 R20, R20, 0x1, RZ ;  /* 0x000000011414c810 */ /* 0x000fe20007ffe0ff */
[----:B------:R-:W-:Y:S01]  /*1b00*/  BSSY B0, `(.L_x_11) ;  /* 0x0000031000007945 */ /* 0x000fe20003800000 */
[----:B---3--:R0:W-:Y:S01]  /*1b10*/  @!P1 STS [R7+0x240], R15 ;  /* 0x0002400f07009388 */ /* 0x0081e20000000800 */
[----:B------:R-:W-:-:S03]  /*1b20*/  ISETP.GT.AND P1, PT, R35, 0x17f, PT ;  /* 0x0000017f2300780c */ /* 0x000fc60003f24270 */
[----:B-----5:R0:W-:Y:S01]  /*1b30*/  @!P2 STS [R7], R24 ;  /* 0x000000180700a388 */ /* 0x0201e20000000800 */
[----:B------:R-:W-:-:S03]  /*1b40*/  ISETP.GT.AND P2, PT, R35, 0x1ff, PT ;  /* 0x000001ff2300780c */ /* 0x000fc60003f44270 */
[----:B----4-:R0:W-:Y:S01]  /*1b50*/  @!P0 STS [R7+0x480], R26 ;  /* 0x0004801a07008388 */ /* 0x0101e20000000800 */
[----:B------:R-:W-:-:S03]  /*1b60*/  ISETP.GT.AND P0, PT, R35, 0xff, PT ;  /* 0x000000ff2300780c */ /* 0x000fc60003f04270 */
[----:B------:R0:W-:Y:S01]  /*1b70*/  @!P3 STS [R7+0x6c0], R29 ;  /* 0x0006c01d0700b388 */ /* 0x0001e20000000800 */
[----:B------:R-:W-:-:S05]  /*1b80*/  ISETP.GE.U32.AND P3, PT, R19, R38, PT ;  /* 0x000000261300720c */ /* 0x000fca0003f66070 */
[----:B------:R0:W-:Y:S04]  /*1b90*/  @!P2 STS [R7+0x900], R27 ;  /* 0x0009001b0700a388 */ /* 0x0001e80000000800 */
[----:B------:R0:W-:Y:S01]  /*1ba0*/  @!P6 STS [R7+0xfc0], R31 ;  /* 0x000fc01f0700e388 */ /* 0x0001e20000000800 */
[----:B------:R-:W-:-:S03]  /*1bb0*/  ISETP.GE.AND P2, PT, R6, RZ, PT ;  /* 0x000000ff0600720c */ /* 0x000fc60003f46270 */
[----:B------:R0:W-:Y:S01]  /*1bc0*/  @!P1 STS [R7+0xb40], R34 ;  /* 0x000b402207009388 */ /* 0x0001e20000000800 */
[----:B------:R-:W-:-:S03]  /*1bd0*/  ISETP.NE.U32.AND P1, PT, R0, RZ, PT ;  /* 0x000000ff0000720c */ /* 0x000fc60003f25070 */
[----:B------:R0:W-:Y:S01]  /*1be0*/  @!P0 STS [R7+0xd80], R36 ;  /* 0x000d802407008388 */ /* 0x0001e20000000800 */
[----:B------:R-:W-:Y:S01]  /*1bf0*/  ISETP.NE.AND P0, PT, R37, RZ, PT ;  /* 0x000000ff2500720c */ /* 0x000fe20003f05270 */
[----:B------:R-:W-:-:S04]  /*1c00*/  @P3 VIADD R20, R20, 0x1 ;  /* 0x0000000114143836 */ /* 0x000fc80000000000 */
[----:B------:R-:W-:-:S04]  /*1c10*/  IMAD.MOV.U32 R6, RZ, RZ, R20 ;  /* 0x000000ffff067224 */ /* 0x000fc800078e0014 */
[----:B------:R-:W-:-:S04]  /*1c20*/  @!P2 IMAD.MOV R6, RZ, RZ, -R6 ;  /* 0x000000ffff06a224 */ /* 0x000fc800078e0a06 */
[----:B------:R-:W-:Y:S01]  /*1c30*/  @!P0 LOP3.LUT R6, RZ, R37, RZ, 0x33, !PT ;  /* 0x00000025ff068212 */ /* 0x000fe200078e33ff */
[----:B------:R-:W-:Y:S06]  /*1c40*/  @!P1 BRA `(.L_x_12) ;  /* 0x0000000000249947 */ /* 0x000fec0003800000 */
[----:B------:R-:W-:Y:S01]  /*1c50*/  IMAD.MOV.U32 R18, RZ, RZ, R32 ;  /* 0x000000ffff127224 */ /* 0x000fe200078e0020 */
[----:B0-----:R-:W-:Y:S01]  /*1c60*/  MOV R24, R14 ;  /* 0x0000000e00187202 */ /* 0x001fe20000000f00 */
[----:B------:R-:W-:Y:S01]  /*1c70*/  IMAD.MOV.U32 R19, RZ, RZ, R33 ;  /* 0x000000ffff137224 */ /* 0x000fe200078e0021 */
[----:B------:R-:W-:Y:S02]  /*1c80*/  MOV R23, R13 ;  /* 0x0000000d00177202 */ /* 0x000fe40000000f00 */
[----:B------:R-:W-:Y:S02]  /*1c90*/  MOV R22, 0x1cb0 ;  /* 0x00001cb000167802 */ /* 0x000fe40000000f00 */
[----:B------:R-:W-:Y:S05]  /*1ca0*/  CALL.REL.NOINC `($__internal_0_$__cuda_sm20_div_s64) ;  /* 0x0000003400a47944 */ /* 0x000fea0003c00000 */
[----:B------:R-:W-:Y:S02]  /*1cb0*/  MOV R46, R0 ;  /* 0x00000000002e7202 */ /* 0x000fe40000000f00 */
[----:B------:R-:W-:Y:S01]  /*1cc0*/  MOV R47, R27 ;  /* 0x0000001b002f7202 */ /* 0x000fe20000000f00 */
[----:B------:R-:W-:Y:S05]  /*1cd0*/  BRA `(.L_x_13) ;  /* 0x00000000004c7947 */ /* 0x000fea0003800000 */
.L_x_12:
[----:B0-----:R-:W0:Y:S01]  /*1ce0*/  I2F.U32.RP R15, R14 ;  /* 0x0000000e000f7306 */ /* 0x001e220000209000 */
        /* <DEDUP_REMOVED lines=18> */
.L_x_13:
[----:B------:R-:W-:Y:S05]  /*1e10*/  BSYNC B0 ;  /* 0x0000000000007941 */ /* 0x000fea0003800000 */
.L_x_11:
[----:B------:R-:W-:Y:S01]  /*1e20*/  BAR.SYNC.DEFER_BLOCKING 0x0 ;  /* 0x0000000000007b1d */ /* 0x000fe20000010000 */
[----:B------:R-:W-:Y:S01]  /*1e30*/  LEA.HI R15, R30, R35, RZ, 0x4 ;  /* 0x000000231e0f7211 */ /* 0x000fe200078f20ff */
[----:B------:R-:W-:Y:S01]  /*1e40*/  IMAD.MOV.U32 R42, RZ, RZ, -0x800000 ;  /* 0xff800000ff2a7424 */ /* 0x000fe200078e00ff */
[----:B------:R-:W-:Y:S01]  /*1e50*/  MOV R40, 0xff800000 ;  /* 0xff80000000287802 */ /* 0x000fe20000000f00 */
[----:B------:R-:W-:Y:S01]  /*1e60*/  IMAD.MOV.U32 R31, RZ, RZ, -0x800000 ;  /* 0xff800000ff1f7424 */ /* 0x000fe200078e00ff */
[----:B------:R-:W-:Y:S01]  /*1e70*/  LOP3.LUT R0, R15, 0xfffffff0, RZ, 0xc0, !PT ;  /* 0xfffffff00f007812 */ /* 0x000fe200078ec0ff */
[----:B------:R-:W-:Y:S01]  /*1e80*/  IMAD.MOV.U32 R38, RZ, RZ, -0x800000 ;  /* 0xff800000ff267424 */ /* 0x000fe200078e00ff */
[----:B------:R-:W-:Y:S01]  /*1e90*/  SHF.R.S32.HI R15, RZ, 0x4, R15 ;  /* 0x00000004ff0f7819 */ /* 0x000fe2000001140f */
[----:B------:R-:W-:Y:S01]  /*1ea0*/  IMAD.MOV.U32 R34, RZ, RZ, -0x800000 ;  /* 0xff800000ff227424 */ /* 0x000fe200078e00ff */
[----:B------:R-:W-:Y:S01]  /*1eb0*/  MOV R30, 0xff800000 ;  /* 0xff800000001e7802 */ /* 0x000fe20000000f00 */
[----:B------:R-:W-:Y:S01]  /*1ec0*/  IMAD.IADD R35, R35, 0x1, -R0 ;  /* 0x0000000123237824 */ /* 0x000fe200078e0a00 */
[----:B------:R-:W-:Y:S01]  /*1ed0*/  ULDC.U8 UR4, c[0x0][0x3d9] ;  /* 0x0000f64000047ab9 */ /* 0x000fe20000000000 */
[----:B------:R-:W-:Y:S01]  /*1ee0*/  IMAD.MOV.U32 R36, RZ, RZ, -0x800000 ;  /* 0xff800000ff247424 */ /* 0x000fe200078e00ff */
[----:B------:R-:W-:Y:S01]  /*1ef0*/  BSSY B1, `(.L_x_14) ;  /* 0x0000257000017945 */ /* 0x000fe20003800000 */
[----:B------:R-:W-:-:S02]  /*1f00*/  IMAD R10, R35, 0x24, R10 ;  /* 0x00000024230a7824 */ /* 0x000fc400078e020a */
[----:B------:R-:W-:-:S03]  /*1f10*/  IMAD.MOV.U32 R32, RZ, RZ, -0x800000 ;  /* 0xff800000ff207424 */ /* 0x000fc600078e00ff */
[----:B------:R-:W-:-:S05]  /*1f20*/  LEA R33, R15, R10, 0x2 ;  /* 0x0000000a0f217211 */ /* 0x000fca00078e10ff */
[----:B------:R-:W-:Y:S04]  /*1f30*/  @!P6 LDS R42, [R33] ;  /* 0x00000000212ae984 */ /* 0x000fe80000000800 */
[----:B------:R-:W0:Y:S04]  /*1f40*/  @!P6 LDS R31, [R33+0x240] ;  /* 0x00024000211fe984 */ /* 0x000e280000000800 */
[----:B------:R-:W1:Y:S04]  /*1f50*/  @!P6 LDS R38, [R33+0x480] ;  /* 0x000480002126e984 */ /* 0x000e680000000800 */
[----:B------:R-:W2:Y:S04]  /*1f60*/  @!P6 LDS R40, [R33+0x6c0] ;  /* 0x0006c0002128e984 */ /* 0x000ea80000000800 */
[----:B------:R-:W3:Y:S04]  /*1f70*/  @!P6 LDS R34, [R33+0x900] ;  /* 0x000900002122e984 */ /* 0x000ee80000000800 */
[----:B------:R-:W4:Y:S04]  /*1f80*/  @!P6 LDS R36, [R33+0xb40] ;  /* 0x000b40002124e984 */ /* 0x000f280000000800 */
[----:B------:R-:W5:Y:S04]  /*1f90*/  @!P6 LDS R30, [R33+0xd80] ;  /* 0x000d8000211ee984 */ /* 0x000f680000000800 */
[----:B------:R-:W5:Y:S01]  /*1fa0*/  @!P6 LDS R32, [R33+0xfc0] ;  /* 0x000fc0002120e984 */ /* 0x000f620000000800 */
[----:B0-----:R-:W-:-:S04]  /*1fb0*/  FMNMX.FTZ R7, R42, R31, !PT ;  /* 0x0000001f2a077209 */ /* 0x001fc80007810000 */
[----:B-1----:R-:W-:-:S04]  /*1fc0*/  FMNMX.FTZ R7, R7, R38, !PT ;  /* 0x0000002607077209 */ /* 0x002fc80007810000 */
[----:B--2---:R-:W-:-:S04]  /*1fd0*/  FMNMX.FTZ R7, R7, R40, !PT ;  /* 0x0000002807077209 */ /* 0x004fc80007810000 */
[----:B---3--:R-:W-:-:S04]  /*1fe0*/  FMNMX.FTZ R7, R7, R34, !PT ;  /* 0x0000002207077209 */ /* 0x008fc80007810000 */
[----:B----4-:R-:W-:-:S04]  /*1ff0*/  FMNMX.FTZ R7, R7, R36, !PT ;  /* 0x0000002407077209 */ /* 0x010fc80007810000 */
[----:B-----5:R-:W-:-:S04]  /*2000*/  FMNMX.FTZ R7, R7, R30, !PT ;  /* 0x0000001e07077209 */ /* 0x020fc80007810000 */
[----:B------:R-:W-:-:S05]  /*2010*/  FMNMX.FTZ R18, R7, R32, !PT ;  /* 0x0000002007127209 */ /* 0x000fca0007810000 */
[----:B------:R-:W0:Y:S02]  /*2020*/  SHFL.BFLY PT, R21, R18, 0x8, 0x1f ;  /* 0x0d001f0012157f89 */ /* 0x000e2400000e0000 */
[----:B0-----:R-:W-:-:S05]  /*2030*/  FMNMX.FTZ R21, R18, R21, !PT ;  /* 0x0000001512157209 */ /* 0x001fca0007810000 */
[----:B------:R-:W0:Y:S02]  /*2040*/  SHFL.BFLY PT, R10, R21, 0x4, 0x1f ;  /* 0x0c801f00150a7f89 */ /* 0x000e2400000e0000 */
[----:B0-----:R-:W-:-:S05]  /*2050*/  FMNMX.FTZ R10, R21, R10, !PT ;  /* 0x0000000a150a7209 */ /* 0x001fca0007810000 */
[----:B------:R-:W0:Y:S02]  /*2060*/  SHFL.BFLY PT, R19, R10, 0x2, 0x1f ;  /* 0x0c401f000a137f89 */ /* 0x000e2400000e0000 */
[----:B0-----:R-:W-:-:S05]  /*2070*/  FMNMX.FTZ R19, R10, R19, !PT ;  /* 0x000000130a137209 */ /* 0x001fca0007810000 */
[----:B------:R-:W0:Y:S02]  /*2080*/  SHFL.BFLY PT, R0, R19, 0x1, 0x1f ;  /* 0x0c201f0013007f89 */ /* 0x000e2400000e0000 */
[----:B0-----:R-:W-:-:S04]  /*2090*/  FMNMX.FTZ R0, R19, R0, !PT ;  /* 0x0000000013007209 */ /* 0x001fc80007810000 */
[----:B------:R-:W-:-:S04]  /*20a0*/  FSETP.NEU.FTZ.AND P0, PT, R0, -INF , PT ;  /* 0xff8000000000780b */ /* 0x000fc80003f1d000 */
[----:B------:R-:W-:Y:S02]  /*20b0*/  FSEL R7, R0, RZ, P0 ;  /* 0x000000ff00077208 */ /* 0x000fe40000000000 */
[----:B------:R-:W-:-:S03]  /*20c0*/  ISETP.GT.AND P0, PT, R3, RZ, PT ;  /* 0x000000ff0300720c */ /* 0x000fc60003f04270 */
[C---:B------:R-:W-:Y:S01]  /*20d0*/  FADD.FTZ R0, -R7.reuse, R42 ;  /* 0x0000002a07007221 */ /* 0x040fe20000010100 */
[C---:B------:R-:W-:Y:S01]  /*20e0*/  FADD.FTZ R23, -R7.reuse, R31 ;  /* 0x0000001f07177221 */ /* 0x040fe20000010100 */
[C---:B------:R-:W-:Y:S01]  /*20f0*/  FADD.FTZ R22, -R7.reuse, R38 ;  /* 0x0000002607167221 */ /* 0x040fe20000010100 */
[----:B------:R-:W-:Y:S01]  /*2100*/  FADD.FTZ R21, -R7, R40 ;  /* 0x0000002807157221 */ /* 0x000fe20000010100 */
[----:B------:R-:W-:Y:S01]  /*2110*/  FMUL.FTZ R0, R0, 1.4426950216293334961 ;  /* 0x3fb8aa3b00007820 */ /* 0x000fe20000410000 */
[----:B------:R-:W-:Y:S01]  /*2120*/  FMUL.FTZ R23, R23, 1.4426950216293334961 ;  /* 0x3fb8aa3b17177820 */ /* 0x000fe20000410000 */
[----:B------:R-:W-:Y:S01]  /*2130*/  FMUL.FTZ R22, R22, 1.4426950216293334961 ;  /* 0x3fb8aa3b16167820 */ /* 0x000fe20000410000 */
[----:B------:R-:W-:Y:S01]  /*2140*/  FMUL.FTZ R21, R21, 1.4426950216293334961 ;  /* 0x3fb8aa3b15157820 */ /* 0x000fe20000410000 */
[C---:B------:R-:W-:Y:S01]  /*2150*/  FADD.FTZ R20, -R7.reuse, R34 ;  /* 0x0000002207147221 */ /* 0x040fe20000010100 */
[C---:B------:R-:W-:Y:S01]  /*2160*/  FADD.FTZ R19, -R7.reuse, R36 ;  /* 0x0000002407137221 */ /* 0x040fe20000010100 */
[----:B------:R-:W-:Y:S01]  /*2170*/  MUFU.EX2 R0, R0 ;  /* 0x0000000000007308 */ /* 0x000fe20000000800 */
[----:B------:R-:W-:Y:S01]  /*2180*/  FADD.FTZ R18, -R7, R30 ;  /* 0x0000001e07127221 */ /* 0x000fe20000010100 */
[----:B------:R-:W-:Y:S01]  /*2190*/  FMUL.FTZ R20, R20, 1.4426950216293334961 ;  /* 0x3fb8aa3b14147820 */ /* 0x000fe20000410000 */
[----:B------:R-:W-:Y:S01]  /*21a0*/  FMUL.FTZ R19, R19, 1.4426950216293334961 ;  /* 0x3fb8aa3b13137820 */ /* 0x000fe20000410000 */
[----:B------:R-:W-:Y:S01]  /*21b0*/  FADD.FTZ R10, -R7, R32 ;  /* 0x00000020070a7221 */ /* 0x000fe20000010100 */
[----:B------:R-:W-:-:S03]  /*21c0*/  FMUL.FTZ R18, R18, 1.4426950216293334961 ;  /* 0x3fb8aa3b12127820 */ /* 0x000fc60000410000 */
[----:B------:R-:W0:Y:S01]  /*21d0*/  MUFU.EX2 R23, R23 ;  /* 0x0000001700177308 */ /* 0x000e220000000800 */
[----:B------:R-:W-:-:S07]  /*21e0*/  FMUL.FTZ R10, R10, 1.4426950216293334961 ;  /* 0x3fb8aa3b0a0a7820 */ /* 0x000fce0000410000 */
[----:B------:R-:W1:Y:S08]  /*21f0*/  MUFU.EX2 R22, R22 ;  /* 0x0000001600167308 */ /* 0x000e700000000800 */
[----:B------:R-:W2:Y:S01]  /*2200*/  MUFU.EX2 R21, R21 ;  /* 0x0000001500157308 */ /* 0x000ea20000000800 */
[----:B0-----:R-:W-:Y:S02]  /*2210*/  FADD.FTZ R23, R0, R23 ;  /* 0x0000001700177221 */ /* 0x001fe40000010000 */
[----:B------:R-:W0:Y:S05]  /*2220*/  LDC R0, c[0x0][0x270] ;  /* 0x00009c00ff007b82 */ /* 0x000e2a0000000800 */
[----:B------:R-:W3:Y:S01]  /*2230*/  MUFU.EX2 R20, R20 ;  /* 0x0000001400147308 */ /* 0x000ee20000000800 */
[----:B-1----:R-:W-:-:S07]  /*2240*/  FADD.FTZ R22, R23, R22 ;  /* 0x0000001617167221 */ /* 0x002fce0000010000 */
[----:B------:R-:W1:Y:S01]  /*2250*/  MUFU.EX2 R19, R19 ;  /* 0x0000001300137308 */ /* 0x000e620000000800 */
[----:B--2---:R-:W-:Y:S01]  /*2260*/  FADD.FTZ R21, R22, R21 ;  /* 0x0000001516157221 */ /* 0x004fe20000010000 */
[----:B------:R-:W-:-:S06]  /*2270*/  IABS R22, R3 ;  /* 0x0000000300167213 */ /* 0x000fcc0000000000 */
[----:B------:R-:W2:Y:S01]  /*2280*/  MUFU.EX2 R18, R18 ;  /* 0x0000001200127308 */ /* 0x000ea20000000800 */
[----:B---3--:R-:W-:Y:S01]  /*2290*/  FADD.FTZ R20, R21, R20 ;  /* 0x0000001415147221 */ /* 0x008fe20000010000 */
[----:B0-----:R-:W-:-:S06]  /*22a0*/  IABS R21, R0 ;  /* 0x0000000000157213 */ /* 0x001fcc0000000000 */
[----:B------:R-:W0:Y:S01]  /*22b0*/  MUFU.EX2 R10, R10 ;  /* 0x0000000a000a7308 */ /* 0x000e220000000800 */
[----:B-1----:R-:W-:-:S07]  /*22c0*/  FADD.FTZ R19, R20, R19 ;  /* 0x0000001314137221 */ /* 0x002fce0000010000 */
[----:B------:R-:W1:Y:S01]  /*22d0*/  I2F.U32.RP R23, R21 ;  /* 0x0000001500177306 */ /* 0x000e620000209000 */
[----:B--2---:R-:W-:-:S07]  /*22e0*/  FADD.FTZ R19, R19, R18 ;  /* 0x0000001213137221 */ /* 0x004fce0000010000 */
[----:B------:R-:W2:Y:S01]  /*22f0*/  I2F.RP R18, R22 ;  /* 0x0000001600127306 */ /* 0x000ea20000209400 */
[----:B0-----:R-:W-:-:S05]  /*2300*/  FADD.FTZ R20, R19, R10 ;  /* 0x0000000a13147221 */ /* 0x001fca0000010000 */
[----:B------:R-:W0:Y:S02]  /*2310*/  SHFL.BFLY PT, R19, R20, 0x8, 0x1f ;  /* 0x0d001f0014137f89 */ /* 0x000e2400000e0000 */
[----:B-1----:R-:W1:Y:S08]  /*2320*/  MUFU.RCP R44, R23 ;  /* 0x00000017002c7308 */ /* 0x002e700000001000 */
[----:B--2---:R-:W2:Y:S01]  /*2330*/  MUFU.RCP R18, R18 ;  /* 0x0000001200127308 */ /* 0x004ea20000001000 */
[----:B-1----:R-:W-:-:S02]  /*2340*/  IADD3 R44, R44, 0xffffffe, RZ ;  /* 0x0ffffffe2c2c7810 */ /* 0x002fc40007ffe0ff */
[----:B------:R-:W-:-:S05]  /*2350*/  IADD3 R23, R22, UR5, RZ ;  /* 0x0000000516177c10 */ /* 0x000fca000fffe0ff */
[----:B------:R1:W3:Y:S01]  /*2360*/  F2I.FTZ.U32.TRUNC.NTZ R45, R44 ;  /* 0x0000002c002d7305 */ /* 0x0002e2000021f000 */
[----:B0-----:R-:W-:Y:S01]  /*2370*/  FADD.FTZ R10, R20, R19 ;  /* 0x00000013140a7221 */ /* 0x001fe20000010000 */
[----:B--2---:R-:W-:Y:S01]  /*2380*/  VIADD R48, R18, 0xffffffe ;  /* 0x0ffffffe12307836 */ /* 0x004fe20000000000 */
[----:B------:R-:W-:-:S03]  /*2390*/  IABS R18, R3 ;  /* 0x0000000300127213 */ /* 0x000fc60000000000 */
[----:B------:R-:W0:Y:S02]  /*23a0*/  SHFL.BFLY PT, R27, R10, 0x4, 0x1f ;  /* 0x0c801f000a1b7f89 */ /* 0x000e2400000e0000 */
[----:B------:R-:W2:Y:S01]  /*23b0*/  F2I.FTZ.U32.TRUNC.NTZ R49, R48 ;  /* 0x0000003000317305 */ /* 0x000ea2000021f000 */
[----:B------:R-:W-:Y:S01]  /*23c0*/  IMAD.MOV R18, RZ, RZ, -R18 ;  /* 0x000000ffff127224 */ /* 0x000fe200078e0a12 */
[----:B-1----:R-:W-:Y:S01]  /*23d0*/  HFMA2.MMA R44, -RZ, RZ, 0, 0 ;  /* 0x00000000ff2c7435 */ /* 0x002fe200000001ff */
[----:B---3--:R-:W-:-:S04]  /*23e0*/  IMAD.MOV R20, RZ, RZ, -R45 ;  /* 0x000000ffff147224 */ /* 0x008fc800078e0a2d */
[----:B------:R-:W-:Y:S02]  /*23f0*/  IMAD R20, R20, R21, RZ ;  /* 0x0000001514147224 */ /* 0x000fe400078e02ff */
[----:B--2---:R-:W-:Y:S02]  /*2400*/  IMAD.MOV R19, RZ, RZ, -R49 ;  /* 0x000000ffff137224 */ /* 0x004fe400078e0a31 */
[----:B------:R-:W-:Y:S02]  /*2410*/  IMAD.MOV.U32 R48, RZ, RZ, RZ ;  /* 0x000000ffff307224 */ /* 0x000fe400078e00ff */
[----:B------:R-:W-:Y:S01]  /*2420*/  IMAD R26, R19, R22, RZ ;  /* 0x00000016131a7224 */ /* 0x000fe200078e02ff */
[----:B------:R-:W-:Y:S01]  /*2430*/  IABS R19, R23 ;  /* 0x0000001700137213 */ /* 0x000fe20000000000 */
[----:B------:R-:W-:-:S04]  /*2440*/  IMAD.HI.U32 R20, R45, R20, R44 ;  /* 0x000000142d147227 */ /* 0x000fc800078e002c */
[----:B0-----:R-:W-:Y:S01]  /*2450*/  FADD.FTZ R27, R10, R27 ;  /* 0x0000001b0a1b7221 */ /* 0x001fe20000010000 */
[----:B------:R-:W-:Y:S01]  /*2460*/  IABS R10, R0 ;  /* 0x00000000000a7213 */ /* 0x000fe20000000000 */
[----:B------:R-:W-:-:S03]  /*2470*/  IMAD.HI.U32 R26, R49, R26, R48 ;  /* 0x0000001a311a7227 */ /* 0x000fc600078e0030 */
[----:B------:R-:W0:Y:S01]  /*2480*/  SHFL.BFLY PT, R24, R27, 0x2, 0x1f ;  /* 0x0c401f001b187f89 */ /* 0x000e2200000e0000 */
[----:B------:R-:W-:Y:S02]  /*2490*/  IMAD.MOV R10, RZ, RZ, -R10 ;  /* 0x000000ffff0a7224 */ /* 0x000fe400078e0a0a */
[----:B------:R-:W-:-:S04]  /*24a0*/  IMAD.HI.U32 R26, R26, R19, RZ ;  /* 0x000000131a1a7227 */ /* 0x000fc800078e00ff */
[----:B------:R-:W-:-:S04]  /*24b0*/  IMAD.HI.U32 R20, R20, R19, RZ ;  /* 0x0000001314147227 */ /* 0x000fc800078e00ff */
[--C-:B------:R-:W-:Y:S02]  /*24c0*/  IMAD R29, R26, R18, R19.reuse ;  /* 0x000000121a1d7224 */ /* 0x100fe400078e0213 */
[----:B------:R-:W-:Y:S01]  /*24d0*/  IMAD R18, R20, R10, R19 ;  /* 0x0000000a14127224 */ /* 0x000fe200078e0213 */
[----:B------:R-:W-:Y:S01]  /*24e0*/  LOP3.LUT R19, R23, R22, RZ, 0x3c, !PT ;  /* 0x0000001617137212 */ /* 0x000fe200078e3cff */
[----:B------:R-:W1:Y:S01]  /*24f0*/  S2R R10, SR_TID.X ;  /* 0x00000000000a7919 */ /* 0x000e620000002100 */
[----:B------:R-:W-:Y:S02]  /*2500*/  ISETP.GT.U32.AND P4, PT, R22, R29, PT ;  /* 0x0000001d1600720c */ /* 0x000fe40003f84070 */
[----:B------:R-:W-:Y:S02]  /*2510*/  ISETP.GT.U32.AND P1, PT, R21, R18, PT ;  /* 0x000000121500720c */ /* 0x000fe40003f24070 */
[----:B------:R-:W-:Y:S02]  /*2520*/  LOP3.LUT R23, R23, R0, RZ, 0x3c, !PT ;  /* 0x0000000017177212 */ /* 0x000fe400078e3cff */
[----:B------:R-:W-:Y:S01]  /*2530*/  ISETP.GE.AND P3, PT, R19, RZ, PT ;  /* 0x000000ff1300720c */ /* 0x000fe20003f66270 */
[----:B0-----:R-:W-:Y:S01]  /*2540*/  FADD.FTZ R27, R27, R24 ;  /* 0x000000181b1b7221 */ /* 0x001fe20000010000 */
[----:B------:R-:W-:-:S04]  /*2550*/  LEA.HI.SX32 R19, R4, 0x1, 0x1 ;  /* 0x0000000104137811 */ /* 0x000fc800078f0aff */
[----:B------:R-:W0:Y:S01]  /*2560*/  SHFL.BFLY PT, R24, R27, 0x1, 0x1f ;  /* 0x0c201f001b187f89 */ /* 0x000e2200000e0000 */
[-C--:B------:R-:W-:Y:S02]  /*2570*/  @!P4 IADD3 R29, R29, -R22.reuse, RZ ;  /* 0x800000161d1dc210 */ /* 0x080fe40007ffe0ff */
[----:B------:R-:W-:Y:S01]  /*2580*/  @!P1 IMAD.IADD R18, R18, 0x1, -R21 ;  /* 0x0000000112129824 */ /* 0x000fe200078e0a15 */
[----:B------:R-:W-:Y:S01]  /*2590*/  @!P4 IADD3 R26, R26, 0x1, RZ ;  /* 0x000000011a1ac810 */ /* 0x000fe20007ffe0ff */
[----:B------:R-:W-:Y:S01]  /*25a0*/  @!P1 VIADD R20, R20, 0x1 ;  /* 0x0000000114149836 */ /* 0x000fe20000000000 */
[----:B------:R-:W-:Y:S02]  /*25b0*/  ISETP.GE.U32.AND P2, PT, R29, R22, PT ;  /* 0x000000161d00720c */ /* 0x000fe40003f46070 */
[----:B------:R-:W-:Y:S02]  /*25c0*/  ISETP.GE.U32.AND P5, PT, R18, R21, PT ;  /* 0x000000151200720c */ /* 0x000fe40003fa6070 */
[----:B------:R-:W2:Y:S01]  /*25d0*/  LDC R21, c[0x0][0x2c4] ;  /* 0x0000b100ff157b82 */ /* 0x000ea20000000800 */
[----:B------:R-:W-:-:S02]  /*25e0*/  ISETP.GT.AND P4, PT, R4, RZ, PT ;  /* 0x000000ff0400720c */ /* 0x000fc40003f84270 */
[----:B------:R-:W-:Y:S02]  /*25f0*/  LEA.HI.SX32 R18, R3, 0x1, 0x1 ;  /* 0x0000000103127811 */ /* 0x000fe400078f0aff */
[----:B------:R-:W-:-:S04]  /*2600*/  MOV R29, 0x7f800000 ;  /* 0x7f800000001d7802 */ /* 0x000fc80000000f00 */
[----:B------:R-:W-:Y:S02]  /*2610*/  @P2 IADD3 R26, R26, 0x1, RZ ;  /* 0x000000011a1a2810 */ /* 0x000fe40007ffe0ff */
[----:B------:R-:W-:Y:S01]  /*2620*/  @P5 VIADD R20, R20, 0x1 ;  /* 0x0000000114145836 */ /* 0x000fe20000000000 */
[----:B------:R-:W-:Y:S01]  /*2630*/  ISETP.GE.AND P2, PT, R23, RZ, PT ;  /* 0x000000ff1700720c */ /* 0x000fe20003f46270 */
[----:B0-----:R-:W-:Y:S01]  /*2640*/  FADD.FTZ R24, R27, R24 ;  /* 0x000000181b187221 */ /* 0x001fe20000010000 */
[----:B------:R-:W-:Y:S02]  /*2650*/  SHF.R.S32.HI R27, RZ, 0x1f, R3 ;  /* 0x0000001fff1b7819 */ /* 0x000fe40000011403 */
[----:B------:R-:W-:Y:S02]  /*2660*/  ISETP.NE.AND P5, PT, R3, RZ, PT ;  /* 0x000000ff0300720c */ /* 0x000fe40003fa5270 */
[----:B------:R-:W-:Y:S02]  /*2670*/  FSETP.NE.FTZ.AND P1, PT, R24, RZ, PT ;  /* 0x000000ff1800720b */ /* 0x000fe40003f35000 */
[----:B------:R-:W-:-:S02]  /*2680*/  SHF.R.S32.HI R23, RZ, 0x1f, R4 ;  /* 0x0000001fff177819 */ /* 0x000fc40000011404 */
[----:B------:R-:W-:Y:S02]  /*2690*/  @!P0 IADD3 R18, R27, RZ, RZ ;  /* 0x000000ff1b128210 */ /* 0x000fe40007ffe0ff */
[----:B------:R-:W-:Y:S01]  /*26a0*/  ISETP.NE.AND P0, PT, R0, RZ, PT ;  /* 0x000000ff0000720c */ /* 0x000fe20003f05270 */
[----:B------:R-:W-:Y:S01]  /*26b0*/  @!P4 IMAD.MOV R19, RZ, RZ, R23 ;  /* 0x000000ffff13c224 */ /* 0x000fe200078e0217 */
[----:B-1----:R-:W-:Y:S01]  /*26c0*/  LOP3.LUT P4, RZ, R10, 0xf, RZ, 0xc0, !PT ;  /* 0x0000000f0aff7812 */ /* 0x002fe2000788c0ff */
[----:B------:R-:W-:Y:S01]  /*26d0*/  @!P2 IMAD.MOV R20, RZ, RZ, -R20 ;  /* 0x000000ffff14a224 */ /* 0x000fe200078e0a14 */
[----:B------:R-:W-:Y:S02]  /*26e0*/  @!P3 IADD3 R26, -R26, RZ, RZ ;  /* 0x000000ff1a1ab210 */ /* 0x000fe40007ffe1ff */
[----:B------:R-:W-:Y:S01]  /*26f0*/  ISETP.GT.OR P4, PT, R10, 0x7f, P4 ;  /* 0x0000007f0a00780c */ /* 0x000fe20002784670 */
[----:B------:R-:W0:Y:S01]  /*2700*/  @P1 MUFU.LG2 R24, R24 ;  /* 0x0000001800181308 */ /* 0x000e220000000c00 */
[----:B------:R-:W-:-:S02]  /*2710*/  ISETP.NE.AND P3, PT, RZ, UR4, PT ;  /* 0x00000004ff007c0c */ /* 0x000fc4000bf65270 */
[----:B------:R-:W-:Y:S02]  /*2720*/  @!P5 LOP3.LUT R26, RZ, R22, RZ, 0x33, !PT ;  /* 0x00000016ff1ad212 */ /* 0x000fe400078e33ff */
[----:B--2---:R-:W-:Y:S02]  /*2730*/  SEL R21, R21, 0x1, !P3 ;  /* 0x0000000115157807 */ /* 0x004fe40005800000 */
[----:B------:R-:W-:Y:S02]  /*2740*/  ISETP.LT.U32.AND P2, PT, R8, R26, PT ;  /* 0x0000001a0800720c */ /* 0x000fe40003f41070 */
[----:B------:R-:W-:Y:S01]  /*2750*/  SHF.R.S32.HI R23, RZ, 0x1f, R26 ;  /* 0x0000001fff177819 */ /* 0x000fe2000001141a */
[----:B------:R-:W-:Y:S01]  /*2760*/  IMAD R6, R6, R21, RZ ;  /* 0x0000001506067224 */ /* 0x000fe200078e02ff */
[----:B------:R-:W-:Y:S02]  /*2770*/  @!P0 LOP3.LUT R20, RZ, R0, RZ, 0x33, !PT ;  /* 0x00000000ff148212 */ /* 0x000fe400078e33ff */
[----:B------:R-:W-:-:S03]  /*2780*/  ISETP.LT.AND.EX P2, PT, R9, R23, PT, P2 ;  /* 0x000000170900720c */ /* 0x000fc60003f41320 */
[----:B------:R-:W-:Y:S01]  /*2790*/  IMAD R21, R20, R21, RZ ;  /* 0x0000001514157224 */ /* 0x000fe200078e02ff */
[----:B------:R-:W-:Y:S01]  /*27a0*/  SEL R10, R8, R26, P2 ;  /* 0x0000001a080a7207 */ /* 0x000fe20001000000 */
[----:B0-----:R-:W-:Y:S01]  /*27b0*/  @P1 FFMA.FTZ R29, R24, 0.69314718246459960938, R7 ;  /* 0x3f317218181d1823 */ /* 0x001fe20000010007 */
[----:B------:R-:W-:Y:S01]  /*27c0*/  SEL R9, R9, R23, P2 ;  /* 0x0000001709097207 */ /* 0x000fe20001000000 */
[----:B------:R-:W-:Y:S02]  /*27d0*/  IMAD R7, R6, R19, RZ ;  /* 0x0000001306077224 */ /* 0x000fe400078e02ff */
[----:B------:R-:W-:Y:S01]  /*27e0*/  IMAD R8, R18, R21, RZ ;  /* 0x0000001512087224 */ /* 0x000fe200078e02ff */
[----:B------:R-:W-:Y:S06]  /*27f0*/  @P4 BRA `(.L_x_15) ;  /* 0x0000001c00184947 */ /* 0x000fec0003800000 */
[----:B------:R-:W-:Y:S01]  /*2800*/  ULDC.U8 UR4, c[0x0][0x3d8] ;  /* 0x0000f60000047ab9 */ /* 0x000fe20000000000 */
[C---:B------:R-:W-:Y:S02]  /*2810*/  IADD3 R44, P0, R15.reuse, UR7, RZ ;  /* 0x000000070f2c7c10 */ /* 0x040fe4000ff1e0ff */
[----:B------:R-:W-:Y:S02]  /*2820*/  ISETP.NE.AND P1, PT, RZ, UR4, PT ;  /* 0x00000004ff007c0c */ /* 0x000fe4000bf25270 */
[----:B------:R-:W-:-:S11]  /*2830*/  LEA.HI.X.SX32 R45, R15, UR6, 0x1, P0 ;  /* 0x000000060f2d7c11 */ /* 0x000fd600080f0eff */
[----:B------:R-:W-:Y:S05]  /*2840*/  @!P1 BRA `(.L_x_16) ;  /* 0x0000001800f49947 */ /* 0x000fea0003800000 */
[----:B------:R-:W-:Y:S02]  /*2850*/  ISETP.GE.U32.AND P1, PT, R44, R28, PT ;  /* 0x0000001c2c00720c */ /* 0x000fe40003f26070 */
[----:B------:R-:W-:Y:S02]  /*2860*/  ISETP.LT.U32.AND P0, PT, R0, 0x1, PT ;  /* 0x000000010000780c */ /* 0x000fe40003f01070 */
[----:B------:R-:W-:Y:S02]  /*2870*/  ISETP.GE.AND.EX P1, PT, R45, R5, PT, P1 ;  /* 0x000000052d00720c */ /* 0x000fe40003f26310 */
[----:B------:R-:W-:-:S04]  /*2880*/  SHF.R.S32.HI R18, RZ, 0x1f, R0 ;  /* 0x0000001fff127819 */ /* 0x000fc80000011400 */
[----:B------:R-:W-:-:S04]  /*2890*/  ISETP.LT.AND.EX P0, PT, R18, RZ, PT, P0 ;  /* 0x000000ff1200720c */ /* 0x000fc80003f01300 */
[----:B------:R-:W-:Y:S02]  /*28a0*/  SEL R6, R0, 0x1, P0 ;  /* 0x0000000100067807 */ /* 0x000fe40000000000 */
[----:B------:R-:W-:Y:S01]  /*28b0*/  SEL R5, R18, RZ, P0 ;  /* 0x000000ff12057207 */ /* 0x000fe20000000000 */
[----:B------:R-:W-:Y:S06]  /*28c0*/  @P1 BRA `(.L_x_15) ;  /* 0x0000001800e41947 */ /* 0x000fec0003800000 */
[----:B------:R-:W-:Y:S01]  /*28d0*/  IADD3 R0, P1, R6, 0x1, RZ ;  /* 0x0000000106007810 */ /* 0x000fe20007f3e0ff */
[----:B------:R-:W-:Y:S03]  /*28e0*/  BSSY B0, `(.L_x_17) ;  /* 0x0000036000007945 */ /* 0x000fe60003800000 */
[----:B------:R-:W-:Y:S01]  /*28f0*/  ISETP.GE.U32.AND P0, PT, R0, 0x3, PT ;  /* 0x000000030000780c */ /* 0x000fe20003f06070 */
[----:B------:R-:W-:-:S05]  /*2900*/  IMAD.X R0, RZ, RZ, R5, P1 ;  /* 0x000000ffff007224 */ /* 0x000fca00008e0605 */
[----:B------:R-:W-:-:S04]  /*2910*/  ISETP.GE.U32.AND.EX P0, PT, R0, RZ, PT, P0 ;  /* 0x000000ff0000720c */ /* 0x000fc80003f06100 */
[----:B------:R-:W-:Y:S02]  /*2920*/  SEL R18, R5, RZ, !P0 ;  /* 0x000000ff05127207 */ /* 0x000fe40004000000 */
[----:B------:R-:W-:-:S03]  /*2930*/  SEL R0, R6, RZ, !P0 ;  /* 0x000000ff06007207 */ /* 0x000fc60004000000 */
[-C--:B------:R-:W-:Y:S02]  /*2940*/  IMAD R19, R18, R25.reuse, RZ ;  /* 0x0000001912137224 */ /* 0x080fe400078e02ff */
[----:B------:R-:W-:-:S04]  /*2950*/  IMAD.WIDE.U32 R20, R0, R25, RZ ;  /* 0x0000001900147225 */ /* 0x000fc800078e00ff */
[----:B------:R-:W-:Y:S02]  /*2960*/  IMAD R19, R0, R2, R19 ;  /* 0x0000000200137224 */ /* 0x000fe400078e0213 */
[----:B------:R-:W-:-:S03]  /*2970*/  IMAD.WIDE.U32 R48, R20, R6, RZ ;  /* 0x0000000614307225 */ /* 0x000fc600078e00ff */
[----:B------:R-:W-:-:S05]  /*2980*/  IADD3 R19, R21, R19, RZ ;  /* 0x0000001315137210 */ /* 0x000fca0007ffe0ff */
[----:B------:R-:W-:-:S04]  /*2990*/  IMAD R0, R19, R6, RZ ;  /* 0x0000000613007224 */ /* 0x000fc800078e02ff */
[----:B------:R-:W-:-:S04]  /*29a0*/  IMAD R23, R5, R20, R0 ;  /* 0x0000001405177224 */ /* 0x000fc800078e0200 */
[----:B------:R-:W-:-:S05]  /*29b0*/  IMAD.IADD R23, R49, 0x1, R23 ;  /* 0x0000000131177824 */ /* 0x000fca00078e0217 */
[----:B------:R-:W-:-:S04]  /*29c0*/  LOP3.LUT R0, R45, R23, RZ, 0xfc, !PT ;  /* 0x000000172d007212 */ /* 0x000fc800078efcff */
[----:B------:R-:W-:-:S13]  /*29d0*/  ISETP.NE.U32.AND P0, PT, R0, RZ, PT ;  /* 0x000000ff0000720c */ /* 0x000fda0003f05070 */
[----:B------:R-:W-:Y:S05]  /*29e0*/  @!P0 BRA `(.L_x_18) ;  /* 0x00000000003c8947 */ /* 0x000fea0003800000 */
[----:B------:R-:W-:Y:S01]  /*29f0*/  IMAD.MOV.U32 R18, RZ, RZ, R44 ;  /* 0x000000ffff127224 */ /* 0x000fe200078e002c */
[----:B------:R-:W-:Y:S01]  /*2a00*/  MOV R19, R45 ;  /* 0x0000002d00137202 */ /* 0x000fe20000000f00 */
[----:B------:R-:W-:Y:S01]  /*2a10*/  IMAD.MOV.U32 R24, RZ, RZ, R48 ;  /* 0x000000ffff187224 */ /* 0x000fe200078e0030 */
[----:B------:R-:W-:Y:S02]  /*2a20*/  MOV R22, 0x2a40 ;  /* 0x00002a4000167802 */ /* 0x000fe40000000f00 */
[----:B------:R-:W-:Y:S05]  /*2a30*/  CALL.REL.NOINC `($__internal_0_$__cuda_sm20_div_s64) ;  /* 0x0000002800407944 */ /* 0x000fea0003c00000 */
[-C--:B------:R-:W-:Y:S02]  /*2a40*/  IADD3 R21, P0, RZ, -R0.reuse, RZ ;  /* 0x80000000ff157210 */ /* 0x080fe40007f1e0ff */
[----:B------:R-:W-:Y:S02]  /*2a50*/  MOV R54, R0 ;  /* 0x0000000000367202 */ /* 0x000fe40000000f00 */
[----:B------:R-:W-:Y:S01]  /*2a60*/  IADD3.X R19, RZ, ~R27, RZ, P0, !PT ;  /* 0x8000001bff137210 */ /* 0x000fe200007fe4ff */
[----:B------:R-:W-:Y:S01]  /*2a70*/  IMAD.WIDE.U32 R44, R48, R21, R44 ;  /* 0x00000015302c7225 */ /* 0x000fe200078e002c */
[----:B------:R-:W-:-:S03]  /*2a80*/  MOV R55, R27 ;  /* 0x0000001b00377202 */ /* 0x000fc60000000f00 */
[----:B------:R-:W-:-:S04]  /*2a90*/  IMAD R18, R19, R48, RZ ;  /* 0x0000003013127224 */ /* 0x000fc800078e02ff */
[----:B------:R-:W-:Y:S01]  /*2aa0*/  IMAD R19, R23, R21, R18 ;  /* 0x0000001517137224 */ /* 0x000fe200078e0212 */
[----:B------:R-:W-:-:S04]  /*2ab0*/  MOV R18, R44 ;  /* 0x0000002c00127202 */ /* 0x000fc80000000f00 */
[----:B------:R-:W-:Y:S01]  /*2ac0*/  IADD3 R19, R45, R19, RZ ;  /* 0x000000132d137210 */ /* 0x000fe20007ffe0ff */
[----:B------:R-:W-:Y:S05]  /*2ad0*/  BRA `(.L_x_19) ;  /* 0x0000000000587947 */ /* 0x000fea0003800000 */
.L_x_18:
[----:B------:R-:W0:Y:S01]  /*2ae0*/  I2F.U32.RP R20, R48 ;  /* 0x0000003000147306 */ /* 0x000e220000209000 */
[----:B------:R-:W-:Y:S01]  /*2af0*/  ISETP.NE.U32.AND P0, PT, R48, RZ, PT ;  /* 0x000000ff3000720c */ /* 0x000fe20003f05070 */
[----:B------:R-:W-:-:S06]  /*2b00*/  HFMA2.MMA R55, -RZ, RZ, 0, 0 ;  /* 0x00000000ff377435 */ /* 0x000fcc00000001ff */
[----:B0-----:R-:W0:Y:S02]  /*2b10*/  MUFU.RCP R18, R20 ;  /* 0x0000001400127308 */ /* 0x001e240000001000 */
[----:B0-----:R-:W-:-:S06]  /*2b20*/  IADD3 R18, R18, 0xffffffe, RZ ;  /* 0x0ffffffe12127810 */ /* 0x001fcc0007ffe0ff */
        /* <DEDUP_REMOVED lines=11> */
[----:B------:R-:W-:Y:S02]  /*2be0*/  ISETP.GE.U32.AND P1, PT, R19, R48, PT ;  /* 0x000000301300720c */ /* 0x000fe40003f26070 */
[----:B------:R-:W-:-:S11]  /*2bf0*/  MOV R19, RZ ;  /* 0x000000ff00137202 */ /* 0x000fd60000000f00 */
[----:B------:R-:W-:Y:S02]  /*2c00*/  @P1 IADD3 R54, R54, 0x1, RZ ;  /* 0x0000000136361810 */ /* 0x000fe40007ffe0ff */
[----:B------:R-:W-:-:S05]  /*2c10*/  @!P0 LOP3.LUT R54, RZ, R48, RZ, 0x33, !PT ;  /* 0x00000030ff368212 */ /* 0x000fca00078e33ff */
[----:B------:R-:W-:-:S04]  /*2c20*/  IMAD.MOV R21, RZ, RZ, -R54 ;  /* 0x000000ffff157224 */ /* 0x000fc800078e0a36 */
[----:B------:R-:W-:Y:S02]  /*2c30*/  IMAD R18, R48, R21, R44 ;  /* 0x0000001530127224 */ /* 0x000fe400078e022c */
.L_x_19:
[----:B------:R-:W-:Y:S05]  /*2c40*/  BSYNC B0 ;  /* 0x0000000000007941 */ /* 0x000fea0003800000 */
.L_x_17:
[----:B------:R-:W-:Y:S01]  /*2c50*/  LOP3.LUT R0, R19, R2, RZ, 0xfc, !PT ;  /* 0x0000000213007212 */ /* 0x000fe200078efcff */
[----:B------:R-:W-:Y:S03]  /*2c60*/  BSSY B0, `(.L_x_20) ;  /* 0x0000026000007945 */ /* 0x000fe60003800000 */
[----:B------:R-:W-:-:S13]  /*2c70*/  ISETP.NE.U32.AND P0, PT, R0, RZ, PT ;  /* 0x000000ff0000720c */ /* 0x000fda0003f05070 */
[----:B------:R-:W-:Y:S05]  /*2c80*/  @!P0 BRA `(.L_x_21) ;  /* 0x0000000000348947 */ /* 0x000fea0003800000 */
[----:B------:R-:W-:Y:S01]  /*2c90*/  IMAD.MOV.U32 R24, RZ, RZ, R25 ;  /* 0x000000ffff187224 */ /* 0x000fe200078e0019 */
[----:B------:R-:W-:Y:S02]  /*2ca0*/  MOV R23, R2 ;  /* 0x0000000200177202 */ /* 0x000fe40000000f00 */
        /* <DEDUP_REMOVED lines=8> */
[----:B------:R-:W-:-:S05]  /*2d30*/  IMAD R2, R2, R21, R20 ;  /* 0x0000001502027224 */ /* 0x000fca00078e0214 */
[----:B------:R-:W-:Y:S01]  /*2d40*/  IADD3 R2, R45, R2, RZ ;  /* 0x000000022d027210 */ /* 0x000fe20007ffe0ff */
[----:B------:R-:W-:Y:S05]  /*2d50*/  BRA `(.L_x_22) ;  /* 0x0000000000587947 */ /* 0x000fea0003800000 */
.L_x_21:
[----:B------:R-:W0:Y:S01]  /*2d60*/  I2F.U32.RP R2, R25 ;  /* 0x0000001900027306 */ /* 0x000e220000209000 */
[----:B------:R-:W-:Y:S01]  /*2d70*/  ISETP.NE.U32.AND P0, PT, R25, RZ, PT ;  /* 0x000000ff1900720c */ /* 0x000fe20003f05070 */
[----:B------:R-:W-:-:S06]  /*2d80*/  HFMA2.MMA R49, -RZ, RZ, 0, 0 ;  /* 0x00000000ff317435 */ /* 0x000fcc00000001ff */
[----:B0-----:R-:W0:Y:S02]  /*2d90*/  MUFU.RCP R20, R2 ;  /* 0x0000000200147308 */ /* 0x001e240000001000 */
[----:B0-----:R-:W-:Y:S02]  /*2da0*/  IADD3 R20, R20, 0xffffffe, RZ ;  /* 0x0ffffffe14147810 */ /* 0x001fe40007ffe0ff */
[----:B------:R-:W-:-:S04]  /*2db0*/  MOV R2, RZ ;  /* 0x000000ff00027202 */ /* 0x000fc80000000f00 */
        /* <DEDUP_REMOVED lines=13> */
[----:B------:R-:W-:-:S05]  /*2e90*/  @!P0 LOP3.LUT R48, RZ, R25, RZ, 0x33, !PT ;  /* 0x00000019ff308212 */ /* 0x000fca00078e33ff */
[----:B------:R-:W-:-:S04]  /*2ea0*/  IMAD.MOV R44, RZ, RZ, -R48 ;  /* 0x000000ffff2c7224 */ /* 0x000fc800078e0a30 */
[----:B------:R-:W-:Y:S02]  /*2eb0*/  IMAD R44, R25, R44, R18 ;  /* 0x0000002c192c7224 */ /* 0x000fe400078e0212 */
.L_x_22:
[----:B------:R-:W-:Y:S05]  /*2ec0*/  BSYNC B0 ;  /* 0x0000000000007941 */ /* 0x000fea0003800000 */
.L_x_20:
[----:B------:R-:W0:Y:S01]  /*2ed0*/  LDC R25, c[0x0][0x2c0] ;  /* 0x0000b000ff197b82 */ /* 0x000e220000000800 */
[----:B------:R-:W-:Y:S01]  /*2ee0*/  LOP3.LUT R0, R49, R5, RZ, 0xfc, !PT ;  /* 0x0000000531007212 */ /* 0x000fe200078efcff */
[----:B------:R-:W-:Y:S03]  /*2ef0*/  BSSY B0, `(.L_x_23) ;  /* 0x0000028000007945 */ /* 0x000fe60003800000 */
[----:B------:R-:W-:Y:S02]  /*2f00*/  ISETP.NE.U32.AND P0, PT, R0, RZ, PT ;  /* 0x000000ff0000720c */ /* 0x000fe40003f05070 */
[----:B0-----:R-:W-:-:S11]  /*2f10*/  SEL R25, R25, 0x1, P3 ;  /* 0x0000000119197807 */ /* 0x001fd60001800000 */
[----:B------:R-:W-:Y:S05]  /*2f20*/  @!P0 BRA `(.L_x_24) ;  /* 0x0000000000388947 */ /* 0x000fea0003800000 */
[----:B------:R-:W-:Y:S01]  /*2f30*/  IMAD.MOV.U32 R18, RZ, RZ, R48 ;  /* 0x000000ffff127224 */ /* 0x000fe200078e0030 */
[----:B------:R-:W-:Y:S01]  /*2f40*/  MOV R24, R6 ;  /* 0x0000000600187202 */ /* 0x000fe20000000f00 */
[----:B------:R-:W-:Y:S01]  /*2f50*/  IMAD.MOV.U32 R19, RZ, RZ, R49 ;  /* 0x000000ffff137224 */ /* 0x000fe200078e0031 */
[----:B------:R-:W-:Y:S02]  /*2f60*/  MOV R23, R5 ;  /* 0x0000000500177202 */ /* 0x000fe40000000f00 */
[----:B------:R-:W-:Y:S02]  /*2f70*/  MOV R22, 0x2f90 ;  /* 0x00002f9000167802 */ /* 0x000fe40000000f00 */
[----:B------:R-:W-:Y:S05]  /*2f80*/  CALL.REL.NOINC `($__internal_0_$__cuda_sm20_div_s64) ;  /* 0x0000002000ec7944 */ /* 0x000fea0003c00000 */
[-C--:B------:R-:W-:Y:S02]  /*2f90*/  IADD3 R18, P0, RZ, -R0.reuse, RZ ;  /* 0x80000000ff127210 */ /* 0x080fe40007f1e0ff */
[----:B------:R-:W-:Y:S02]  /*2fa0*/  MOV R26, R0 ;  /* 0x00000000001a7202 */ /* 0x000fe40000000f00 */
[----:B------:R-:W-:Y:S01]  /*2fb0*/  IADD3.X R19, RZ, ~R27, RZ, P0, !PT ;  /* 0x8000001bff137210 */ /* 0x000fe200007fe4ff */
[----:B------:R-:W-:-:S04]  /*2fc0*/  IMAD.WIDE.U32 R48, R6, R18, R48 ;  /* 0x0000001206307225 */ /* 0x000fc800078e0030 */
[----:B------:R-:W-:-:S04]  /*2fd0*/  IMAD R19, R19, R6, RZ ;  /* 0x0000000613137224 */ /* 0x000fc800078e02ff */
[----:B------:R-:W-:-:S05]  /*2fe0*/  IMAD R5, R5, R18, R19 ;  /* 0x0000001205057224 */ /* 0x000fca00078e0213 */
[----:B------:R-:W-:Y:S01]  /*2ff0*/  IADD3 R5, R49, R5, RZ ;  /* 0x0000000531057210 */ /* 0x000fe20007ffe0ff */
[----:B------:R-:W-:Y:S05]  /*3000*/  BRA `(.L_x_25) ;  /* 0x0000000000587947 */ /* 0x000fea0003800000 */
.L_x_24:
        /* <DEDUP_REMOVED lines=22> */
.L_x_25:
[----:B------:R-:W-:Y:S05]  /*3170*/  BSYNC B0 ;  /* 0x0000000000007941 */ /* 0x000fea0003800000 */
.L_x_23:
[-C--:B------:R-:W-:Y:S01]  /*3180*/  IMAD R19, R47, R17.reuse, RZ ;  /* 0x000000112f137224 */ /* 0x080fe200078e02ff */
[----:B------:R-:W-:Y:S01]  /*3190*/  ULDC.U8 UR10, c[0x0][0x3d9] ;  /* 0x0000f640000a7ab9 */ /* 0x000fe20000000000 */
[C---:B------:R-:W-:Y:S01]  /*31a0*/  IMAD.WIDE.U32 R52, R46.reuse, R17, RZ ;  /* 0x000000112e347225 */ /* 0x040fe200078e00ff */
[----:B------:R-:W-:Y:S01]  /*31b0*/  UISETP.NE.AND UP0, UPT, UR10, URZ, UPT ;  /* 0x0000003f0a00728c */ /* 0x000fe2000bf05270 */
[----:B------:R-:W-:Y:S01]  /*31c0*/  BSSY B0, `(.L_x_26) ;  /* 0x0000046000007945 */ /* 0x000fe20003800000 */
[----:B------:R-:W-:Y:S01]  /*31d0*/  ULDC.64 UR4, c[0x0][0x2c0] ;  /* 0x0000b00000047ab9 */ /* 0x000fe20000000a00 */
[----:B------:R-:W-:Y:S01]  /*31e0*/  IMAD R19, R46, R16, R19 ;  /* 0x000000102e137224 */ /* 0x000fe200078e0213 */
[----:B------:R-:W-:Y:S01]  /*31f0*/  UIMAD UR4, UR4, UR5, URZ ;  /* 0x00000005040472a4 */ /* 0x000fe2000f8e023f */
[----:B------:R-:W-:Y:S01]  /*3200*/  IMAD R2, R2, R25, RZ ;  /* 0x0000001902027224 */ /* 0x000fe200078e02ff */
[----:B------:R-:W-:Y:S02]  /*3210*/  USEL UR5, UR5, 0x1, !UP0 ;  /* 0x0000000105057887 */ /* 0x000fe4000c000000 */
[----:B------:R-:W-:Y:S01]  /*3220*/  IADD3 R19, R53, R19, RZ ;  /* 0x0000001335137210 */ /* 0x000fe20007ffe0ff */
[----:B------:R-:W-:Y:S01]  /*3230*/  USHF.R.S32.HI UR11, URZ, 0x1f, UR4 ;  /* 0x0000001f3f0b7899 */ /* 0x000fe20008011404 */
[----:B------:R-:W-:Y:S01]  /*3240*/  IMAD R21, R5, UR4, RZ ;  /* 0x0000000405157c24 */ /* 0x000fe2000f8e02ff */
[----:B------:R-:W-:Y:S01]  /*3250*/  USHF.R.S32.HI UR10, URZ, 0x1f, UR5 ;  /* 0x0000001f3f0a7899 */ /* 0x000fe20008011405 */
[----:B------:R-:W-:-:S02]  /*3260*/  IMAD R5, R27, UR5, RZ ;  /* 0x000000051b057c24 */ /* 0x000fc4000f8e02ff */
[----:B------:R-:W-:Y:S01]  /*3270*/  IMAD R0, R19, R14, RZ ;  /* 0x0000000e13007224 */ /* 0x000fe200078e02ff */
[----:B------:R-:W-:Y:S01]  /*3280*/  SHF.R.S32.HI R19, RZ, 0x1f, R25 ;  /* 0x0000001fff137819 */ /* 0x000fe20000011419 */
[----:B------:R-:W-:Y:S02]  /*3290*/  IMAD R21, R48, UR11, R21 ;  /* 0x0000000b30157c24 */ /* 0x000fe4000f8e0215 */
[----:B------:R-:W-:Y:S02]  /*32a0*/  IMAD R23, R13, R52, R0 ;  /* 0x000000340d177224 */ /* 0x000fe400078e0200 */
[----:B------:R-:W-:-:S04]  /*32b0*/  IMAD.WIDE.U32 R52, R52, R14, RZ ;  /* 0x0000000e34347225 */ /* 0x000fc800078e00ff */
[----:B------:R-:W-:Y:S01]  /*32c0*/  IMAD R19, R19, R44, R2 ;  /* 0x0000002c13137224 */ /* 0x000fe200078e0202 */
[----:B------:R-:W-:Y:S01]  /*32d0*/  IADD3 R23, R53, R23, RZ ;  /* 0x0000001735177210 */ /* 0x000fe20007ffe0ff */
[----:B------:R-:W-:-:S03]  /*32e0*/  IMAD.WIDE.U32 R44, R44, R25, RZ ;  /* 0x000000192c2c7225 */ /* 0x000fc600078e00ff */
[----:B------:R-:W-:Y:S01]  /*32f0*/  LOP3.LUT R0, R55, R23, RZ, 0xfc, !PT ;  /* 0x0000001737007212 */ /* 0x000fe200078efcff */
[----:B------:R-:W-:Y:S01]  /*3300*/  IMAD.WIDE.U32 R48, R48, UR4, RZ ;  /* 0x0000000430307c25 */ /* 0x000fe2000f8e00ff */
[----:B------:R-:W-:Y:S02]  /*3310*/  IADD3 R2, R45, R19, RZ ;  /* 0x000000132d027210 */ /* 0x000fe40007ffe0ff */
[----:B------:R-:W-:Y:S01]  /*3320*/  ISETP.NE.U32.AND P0, PT, R0, RZ, PT ;  /* 0x000000ff0000720c */ /* 0x000fe20003f05070 */
[C---:B------:R-:W-:Y:S01]  /*3330*/  IMAD R5, R26.reuse, UR10, R5 ;  /* 0x0000000a1a057c24 */ /* 0x040fe2000f8e0205 */
[----:B------:R-:W-:Y:S01]  /*3340*/  IADD3 R6, R49, R21, RZ ;  /* 0x0000001531067210 */ /* 0x000fe20007ffe0ff */
[----:B------:R-:W-:-:S04]  /*3350*/  IMAD.WIDE.U32 R46, R26, UR5, RZ ;  /* 0x000000051a2e7c25 */ /* 0x000fc8000f8e00ff */
[----:B------:R-:W-:Y:S01]  /*3360*/  IMAD R4, R4, UR4, RZ ;  /* 0x0000000404047c24 */ /* 0x000fe2000f8e02ff */
[----:B------:R-:W-:Y:S01]  /*3370*/  IADD3 R5, R47, R5, RZ ;  /* 0x000000052f057210 */ /* 0x000fe20007ffe0ff */
[----:B------:R-:W-:-:S04]  /*3380*/  IMAD R3, R3, UR4, RZ ;  /* 0x0000000403037c24 */ /* 0x000fc8000f8e02ff */
[----:B------:R-:W-:Y:S05]  /*3390*/  @!P0 BRA `(.L_x_27) ;  /* 0x0000000000448947 */ /* 0x000fea0003800000 */
[----:B------:R-:W-:Y:S01]  /*33a0*/  IMAD.MOV.U32 R18, RZ, RZ, R54 ;  /* 0x000000ffff127224 */ /* 0x000fe200078e0036 */
[----:B------:R-:W-:Y:S01]  /*33b0*/  MOV R19, R55 ;  /* 0x0000003700137202 */ /* 0x000fe20000000f00 */
[----:B------:R-:W-:Y:S01]  /*33c0*/  IMAD.MOV.U32 R24, RZ, RZ, R52 ;  /* 0x000000ffff187224 */ /* 0x000fe200078e0034 */
[----:B------:R-:W-:Y:S02]  /*33d0*/  MOV R22, 0x33f0 ;  /* 0x000033f000167802 */ /* 0x000fe40000000f00 */
[----:B------:R-:W-:Y:S05]  /*33e0*/  CALL.REL.NOINC `($__internal_0_$__cuda_sm20_div_s64) ;  /* 0x0000001c00d47944 */ /* 0x000fea0003c00000 */
[----:B------:R-:W-:Y:S01]  /*33f0*/  IADD3 R18, P0, RZ, -R0, RZ ;  /* 0x80000000ff127210 */ /* 0x000fe20007f1e0ff */
[----:B------:R-:W-:Y:S01]  /*3400*/  IMAD.MOV.U32 R21, RZ, RZ, R55 ;  /* 0x000000ffff157224 */ /* 0x000fe200078e0037 */
[----:B------:R-:W-:Y:S02]  /*3410*/  MOV R20, R54 ;  /* 0x0000003600147202 */ /* 0x000fe40000000f00 */
[-C--:B------:R-:W-:Y:S02]  /*3420*/  IADD3.X R19, RZ, ~R27.reuse, RZ, P0, !PT ;  /* 0x8000001bff137210 */ /* 0x080fe400007fe4ff */
[----:B------:R-:W-:Y:S02]  /*3430*/  MOV R54, R0 ;  /* 0x0000000000367202 */ /* 0x000fe40000000f00 */
[----:B------:R-:W-:Y:S01]  /*3440*/  MOV R55, R27 ;  /* 0x0000001b00377202 */ /* 0x000fe20000000f00 */
[-C--:B------:R-:W-:Y:S02]  /*3450*/  IMAD R19, R19, R52.reuse, RZ ;  /* 0x0000003413137224 */ /* 0x080fe400078e02ff */
[----:B------:R-:W-:-:S04]  /*3460*/  IMAD.WIDE.U32 R52, R18, R52, R20 ;  /* 0x0000003412347225 */ /* 0x000fc800078e0014 */
[----:B------:R-:W-:Y:S01]  /*3470*/  IMAD R19, R23, R18, R19 ;  /* 0x0000001217137224 */ /* 0x000fe200078e0213 */
[----:B------:R-:W-:-:S03]  /*3480*/  MOV R18, R52 ;  /* 0x0000003400127202 */ /* 0x000fc60000000f00 */
[----:B------:R-:W-:Y:S01]  /*3490*/  IMAD.IADD R19, R53, 0x1, R19 ;  /* 0x0000000135137824 */ /* 0x000fe200078e0213 */
[----:B------:R-:W-:Y:S05]  /*34a0*/  BRA `(.L_x_28) ;  /* 0x00000000005c7947 */ /* 0x000fea0003800000 */
.L_x_27:
[----:B------:R-:W0:Y:S01]  /*34b0*/  I2F.U32.RP R20, R52 ;  /* 0x0000003400147306 */ /* 0x000e220000209000 */
[----:B------:R-:W-:Y:S01]  /*34c0*/  ISETP.NE.U32.AND P0, PT, R52, RZ, PT ;  /* 0x000000ff3400720c */ /* 0x000fe20003f05070 */
[----:B------:R-:W-:-:S06]  /*34d0*/  IMAD.MOV.U32 R55, RZ, RZ, RZ ;  /* 0x000000ffff377224 */ /* 0x000fcc00078e00ff */
[----:B0-----:R-:W0:Y:S02]  /*34e0*/  MUFU.RCP R18, R20 ;  /* 0x0000001400127308 */ /* 0x001e240000001000 */
[----:B0-----:R-:W-:-:S06]  /*34f0*/  IADD3 R18, R18, 0xffffffe, RZ ;  /* 0x0ffffffe12127810 */ /* 0x001fcc0007ffe0ff */
        /* <DEDUP_REMOVED lines=11> */
[----:B------:R-:W-:Y:S01]  /*35b0*/  ISETP.GE.U32.AND P1, PT, R19, R52, PT ;  /* 0x000000341300720c */ /* 0x000fe20003f26070 */
[----:B------:R-:W-:-:S12]  /*35c0*/  IMAD.MOV.U32 R19, RZ, RZ, RZ ;  /* 0x000000ffff137224 */ /* 0x000fd800078e00ff */
[----:B------:R-:W-:Y:S01]  /*35d0*/  @P1 VIADD R0, R0, 0x1 ;  /* 0x0000000100001836 */ /* 0x000fe20000000000 */
[----:B------:R-:W-:-:S04]  /*35e0*/  @!P0 LOP3.LUT R0, RZ, R52, RZ, 0x33, !PT ;  /* 0x00000034ff008212 */ /* 0x000fc800078e33ff */
[----:B------:R-:W-:-:S05]  /*35f0*/  IADD3 R21, -R0, RZ, RZ ;  /* 0x000000ff00157210 */ /* 0x000fca0007ffe1ff */
[----:B------:R-:W-:Y:S01]  /*3600*/  IMAD R18, R52, R21, R54 ;  /* 0x0000001534127224 */ /* 0x000fe200078e0236 */
[----:B------:R-:W-:Y:S02]  /*3610*/  MOV R54, R0 ;  /* 0x0000000000367202 */ /* 0x000fe40000000f00 */
.L_x_28:
[----:B------:R-:W-:Y:S05]  /*3620*/  BSYNC B0 ;  /* 0x0000000000007941 */ /* 0x000fea0003800000 */
.L_x_26:
        /* <DEDUP_REMOVED lines=17> */
.L_x_30:
[----:B------:R-:W0:Y:S01]  /*3740*/  I2F.U32.RP R20, R17 ;  /* 0x0000001100147306 */ /* 0x000e220000209000 */
[----:B------:R-:W-:Y:S01]  /*3750*/  HFMA2.MMA R22, -RZ, RZ, 0, 0 ;  /* 0x00000000ff167435 */ /* 0x000fe200000001ff */
[----:B------:R-:W-:Y:S01]  /*3760*/  ISETP.NE.U32.AND P0, PT, R17, RZ, PT ;  /* 0x000000ff1100720c */ /* 0x000fe20003f05070 */
[----:B------:R-:W-:-:S05]  /*3770*/  HFMA2.MMA R57, -RZ, RZ, 0, 0 ;  /* 0x00000000ff397435 */ /* 0x000fca00000001ff */
[----:B0-----:R-:W0:Y:S02]  /*3780*/  MUFU.RCP R16, R20 ;  /* 0x0000001400107308 */ /* 0x001e240000001000 */
[----:B0-----:R-:W-:-:S06]  /*3790*/  IADD3 R16, R16, 0xffffffe, RZ ;  /* 0x0ffffffe10107810 */ /* 0x001fcc0007ffe0ff */
[----:B------:R-:W0:Y:S02]  /*37a0*/  F2I.FTZ.U32.TRUNC.NTZ R23, R16 ;  /* 0x0000001000177305 */ /* 0x000e24000021f000 */
[----:B0-----:R-:W-:Y:S01]  /*37b0*/  IMAD.MOV R0, RZ, RZ, -R23 ;  /* 0x000000ffff007224 */ /* 0x001fe200078e0a17 */
[----:B------:R-:W-:-:S03]  /*37c0*/  MOV R16, RZ ;  /* 0x000000ff00107202 */ /* 0x000fc60000000f00 */
[----:B------:R-:W-:-:S04]  /*37d0*/  IMAD R0, R0, R17, RZ ;  /* 0x0000001100007224 */ /* 0x000fc800078e02ff */
        /* <DEDUP_REMOVED lines=12> */
.L_x_31:
[----:B------:R-:W-:Y:S05]  /*38a0*/  BSYNC B0 ;  /* 0x0000000000007941 */ /* 0x000fea0003800000 */
.L_x_29:
[----:B------:R-:W-:Y:S01]  /*38b0*/  LOP3.LUT R0, R57, R13, RZ, 0xfc, !PT ;  /* 0x0000000d39007212 */ /* 0x000fe200078efcff */
[----:B------:R-:W-:Y:S03]  /*38c0*/  BSSY B0, `(.L_x_32) ;  /* 0x000002b000007945 */ /* 0x000fe60003800000 */
        /* <DEDUP_REMOVED lines=8> */
[----:B------:R-:W-:Y:S01]  /*3950*/  IADD3 R18, P0, RZ, -R0, RZ ;  /* 0x80000000ff127210 */ /* 0x000fe20007f1e0ff */
[----:B------:R-:W-:Y:S01]  /*3960*/  IMAD.MOV.U32 R26, RZ, RZ, R0 ;  /* 0x000000ffff1a7224 */ /* 0x000fe200078e0000 */
[----:B------:R-:W-:Y:S02]  /*3970*/  MOV R20, R56 ;  /* 0x0000003800147202 */ /* 0x000fe40000000f00 */
[----:B------:R-:W-:Y:S02]  /*3980*/  IADD3.X R17, RZ, ~R27, RZ, P0, !PT ;  /* 0x8000001bff117210 */ /* 0x000fe400007fe4ff */
[----:B------:R-:W-:-:S03]  /*3990*/  MOV R21, R57 ;  /* 0x0000003900157202 */ /* 0x000fc60000000f00 */
[----:B------:R-:W-:Y:S02]  /*39a0*/  IMAD R17, R17, R14, RZ ;  /* 0x0000000e11117224 */ /* 0x000fe400078e02ff */
[----:B------:R-:W-:-:S04]  /*39b0*/  IMAD.WIDE.U32 R20, R14, R18, R20 ;  /* 0x000000120e147225 */ /* 0x000fc800078e0014 */
[----:B------:R-:W-:Y:S02]  /*39c0*/  IMAD R13, R13, R18, R17 ;  /* 0x000000120d0d7224 */ /* 0x000fe400078e0211 */
[----:B------:R-:W-:-:S03]  /*39d0*/  IMAD.MOV.U32 R14, RZ, RZ, R20 ;  /* 0x000000ffff0e7224 */ /* 0x000fc600078e0014 */
[----:B------:R-:W-:Y:S01]  /*39e0*/  IADD3 R13, R21, R13, RZ ;  /* 0x0000000d150d7210 */ /* 0x000fe20007ffe0ff */
[----:B------:R-:W-:Y:S05]  /*39f0*/  BRA `(.L_x_34) ;  /* 0x00000000005c7947 */ /* 0x000fea0003800000 */
.L_x_33:
[----:B------:R-:W0:Y:S01]  /*3a00*/  I2F.U32.RP R18, R14 ;  /* 0x0000000e00127306 */ /* 0x000e220000209000 */
[----:B------:R-:W-:Y:S01]  /*3a10*/  IMAD.MOV.U32 R20, RZ, RZ, RZ ;  /* 0x000000ffff147224 */ /* 0x000fe200078e00ff */
[----:B------:R-:W-:Y:S01]  /*3a20*/  ISETP.NE.U32.AND P0, PT, R14, RZ, PT ;  /* 0x000000ff0e00720c */ /* 0x000fe20003f05070 */
[----:B------:R-:W-:-:S05]  /*3a30*/  IMAD.MOV.U32 R27, RZ, RZ, RZ ;  /* 0x000000ffff1b7224 */ /* 0x000fca00078e00ff */
[----:B0-----:R-:W0:Y:S02]  /*3a40*/  MUFU.RCP R17, R18 ;  /* 0x0000001200117308 */ /* 0x001e240000001000 */
[----:B0-----:R-:W-:-:S06]  /*3a50*/  IADD3 R17, R17, 0xffffffe, RZ ;  /* 0x0ffffffe11117810 */ /* 0x001fcc0007ffe0ff */
[----:B------:R-:W0:Y:S02]  /*3a60*/  F2I.FTZ.U32.TRUNC.NTZ R21, R17 ;  /* 0x0000001100157305 */ /* 0x000e24000021f000 */
[----:B0-----:R-:W-:-:S05]  /*3a70*/  IADD3 R0, RZ, -R21, RZ ;  /* 0x80000015ff007210 */ /* 0x001fca0007ffe0ff */
        /* <DEDUP_REMOVED lines=12> */
[----:B------:R-:W-:Y:S02]  /*3b40*/  IADD3 R17, -R0, RZ, RZ ;  /* 0x000000ff00117210 */ /* 0x000fe40007ffe1ff */
[----:B------:R-:W-:-:S03]  /*3b50*/  MOV R26, R0 ;  /* 0x00000000001a7202 */ /* 0x000fc60000000f00 */
[----:B------:R-:W-:Y:S02]  /*3b60*/  IMAD R14, R14, R17, R56 ;  /* 0x000000110e0e7224 */ /* 0x000fe400078e0238 */
.L_x_34:
[----:B------:R-:W-:Y:S05]  /*3b70*/  BSYNC B0 ;  /* 0x0000000000007941 */ /* 0x000fea0003800000 */
.L_x_32:
[----:B------:R-:W-:Y:S01]  /*3b80*/  SHF.R.S32.HI R17, RZ, 0x1f, R7 ;  /* 0x0000001fff117819 */ /* 0x000fe20000011407 */
[-C--:B------:R-:W-:Y:S01]  /*3b90*/  IMAD R0, R27, R7.reuse, RZ ;  /* 0x000000071b007224 */ /* 0x080fe200078e02ff */
[----:B------:R-:W-:Y:S01]  /*3ba0*/  ULDC UR4, c[0x0][0x2c4] ;  /* 0x0000b10000047ab9 */ /* 0x000fe20000000800 */
[----:B------:R-:W-:Y:S01]  /*3bb0*/  IMAD.WIDE.U32 R56, R26, R7, RZ ;  /* 0x000000071a387225 */ /* 0x000fe200078e00ff */
[----:B------:R-:W-:Y:S01]  /*3bc0*/  SHF.R.S32.HI R21, RZ, 0x1f, R4 ;  /* 0x0000001fff157819 */ /* 0x000fe20000011404 */
[----:B------:R-:W-:Y:S02]  /*3bd0*/  BSSY B0, `(.L_x_35) ;  /* 0x0000039000007945 */ /* 0x000fe40003800000 */
[----:B------:R-:W-:Y:S01]  /*3be0*/  IMAD R7, R17, R26, R0 ;  /* 0x0000001a11077224 */ /* 0x000fe200078e0200 */
[----:B------:R-:W-:Y:S01]  /*3bf0*/  LOP3.LUT R17, R55, R11, RZ, 0xfc, !PT ;  /* 0x0000000b37117212 */ /* 0x000fe200078efcff */
[----:B------:R-:W-:Y:S02]  /*3c00*/  IMAD R53, R25, UR4, RZ ;  /* 0x0000000419357c24 */ /* 0x000fe4000f8e02ff */
[----:B------:R-:W-:Y:S01]  /*3c10*/  IMAD R13, R13, R4, RZ ;  /* 0x000000040d0d7224 */ /* 0x000fe200078e02ff */
[----:B------:R-:W-:Y:S01]  /*3c20*/  ISETP.NE.U32.AND P0, PT, R17, RZ, PT ;  /* 0x000000ff1100720c */ /* 0x000fe20003f05070 */
[----:B------:R-:W-:Y:S01]  /*3c30*/  IMAD R0, R16, R53, RZ ;  /* 0x0000003510007224 */ /* 0x000fe200078e02ff */
[----:B------:R-:W-:Y:S01]  /*3c40*/  SHF.R.S32.HI R19, RZ, 0x1f, R53 ;  /* 0x0000001fff137819 */ /* 0x000fe20000011435 */
[----:B------:R-:W-:Y:S01]  /*3c50*/  IMAD R13, R21, R14, R13 ;  /* 0x0000000e150d7224 */ /* 0x000fe200078e020d */
[----:B------:R-:W-:Y:S01]  /*3c60*/  IADD3 R7, R57, R7, RZ ;  /* 0x0000000739077210 */ /* 0x000fe20007ffe0ff */
[----:B------:R-:W-:-:S04]  /*3c70*/  IMAD.WIDE.U32 R16, R14, R4, RZ ;  /* 0x000000040e107225 */ /* 0x000fc800078e00ff */
[----:B------:R-:W-:Y:S01]  /*3c80*/  IMAD R19, R19, R52, R0 ;  /* 0x0000003413137224 */ /* 0x000fe200078e0200 */
[----:B------:R-:W-:Y:S01]  /*3c90*/  IADD3 R13, R17, R13, RZ ;  /* 0x0000000d110d7210 */ /* 0x000fe20007ffe0ff */
[----:B------:R-:W-:-:S05]  /*3ca0*/  IMAD.WIDE.U32 R52, R52, R53, RZ ;  /* 0x0000003534347225 */ /* 0x000fca00078e00ff */
[----:B------:R-:W-:Y:S01]  /*3cb0*/  IADD3 R4, R53, R19, RZ ;  /* 0x0000001335047210 */ /* 0x000fe20007ffe0ff */
[----:B------:R-:W-:Y:S06]  /*3cc0*/  @!P0 BRA `(.L_x_36) ;  /* 0x0000000000488947 */ /* 0x000fec0003800000 */
        /* <DEDUP_REMOVED lines=9> */
[-C--:B------:R-:W-:Y:S02]  /*3d60*/  IADD3.X R19, RZ, ~R27.reuse, RZ, P0, !PT ;  /* 0x8000001bff137210 */ /* 0x080fe400007fe4ff */
[----:B------:R-:W-:Y:S01]  /*3d70*/  MOV R54, R0 ;  /* 0x0000000000367202 */ /* 0x000fe20000000f00 */
[----:B------:R-:W-:Y:S01]  /*3d80*/  IMAD.WIDE.U32 R20, R12, R14, R20 ;  /* 0x0000000e0c147225 */ /* 0x000fe200078e0014 */
[----:B------:R-:W-:-:S03]  /*3d90*/  MOV R55, R27 ;  /* 0x0000001b00377202 */ /* 0x000fc60000000f00 */
[----:B------:R-:W-:Y:S01]  /*3da0*/  IMAD R19, R19, R12, RZ ;  /* 0x0000000c13137224 */ /* 0x000fe200078e02ff */
[----:B------:R-:W-:-:S03]  /*3db0*/  MOV R12, R20 ;  /* 0x00000014000c7202 */ /* 0x000fc60000000f00 */
[----:B------:R-:W-:-:S04]  /*3dc0*/  IMAD R11, R11, R14, R19 ;  /* 0x0000000e0b0b7224 */ /* 0x000fc800078e0213 */
[----:B------:R-:W-:Y:S01]  /*3dd0*/  IMAD.IADD R11, R21, 0x1, R11 ;  /* 0x00000001150b7824 */ /* 0x000fe200078e020b */
[----:B------:R-:W-:Y:S05]  /*3de0*/  BRA `(.L_x_37) ;  /* 0x00000000005c7947 */ /* 0x000fea0003800000 */
.L_x_36:
        /* <DEDUP_REMOVED lines=23> */
.L_x_37:
[----:B------:R-:W-:Y:S05]  /*3f60*/  BSYNC B0 ;  /* 0x0000000000007941 */ /* 0x000fea0003800000 */
.L_x_35:
[----:B------:R-:W-:Y:S01]  /*3f70*/  ULDC UR5, c[0x0][0x270] ;  /* 0x00009c0000057ab9 */ /* 0x000fe20000000800 */
[----:B------:R-:W-:Y:S01]  /*3f80*/  ULDC UR4, c[0x0][0x2c4] ;  /* 0x0000b10000047ab9 */ /* 0x000fe20000000800 */
[----:B------:R-:W-:Y:S01]  /*3f90*/  LOP3.LUT R0, R55, R9, RZ, 0xfc, !PT ;  /* 0x0000000937007212 */ /* 0x000fe200078efcff */
[----:B------:R-:W-:Y:S01]  /*3fa0*/  UIMAD UR4, UR5, UR4, URZ ;  /* 0x00000004050472a4 */ /* 0x000fe2000f8e023f */
[----:B------:R-:W-:Y:S02]  /*3fb0*/  BSSY B0, `(.L_x_38) ;  /* 0x0000031000007945 */ /* 0x000fe40003800000 */
[----:B------:R-:W-:-:S03]  /*3fc0*/  ISETP.NE.U32.AND P0, PT, R0, RZ, PT ;  /* 0x000000ff0000720c */ /* 0x000fc60003f05070 */
[----:B------:R-:W-:-:S04]  /*3fd0*/  IMAD R25, R25, UR4, RZ ;  /* 0x0000000419197c24 */ /* 0x000fc8000f8e02ff */
[-C--:B------:R-:W-:Y:S01]  /*3fe0*/  IMAD R11, R11, R25.reuse, RZ ;  /* 0x000000190b0b7224 */ /* 0x080fe200078e02ff */
[----:B------:R-:W-:Y:S01]  /*3ff0*/  SHF.R.S32.HI R19, RZ, 0x1f, R25 ;  /* 0x0000001fff137819 */ /* 0x000fe20000011419 */
[----:B------:R-:W-:-:S04]  /*4000*/  IMAD.WIDE.U32 R58, R12, R25, RZ ;  /* 0x000000190c3a7225 */ /* 0x000fc800078e00ff */
[----:B------:R-:W-:-:S05]  /*4010*/  IMAD R11, R19, R12, R11 ;  /* 0x0000000c130b7224 */ /* 0x000fca00078e020b */
        /* <DEDUP_REMOVED lines=19> */
.L_x_39:
[----:B------:R-:W0:Y:S01]  /*4150*/  I2F.U32.RP R14, R10 ;  /* 0x0000000a000e7306 */ /* 0x000e220000209000 */
[----:B------:R-:W-:Y:S01]  /*4160*/  IMAD.MOV.U32 R18, RZ, RZ, RZ ;  /* 0x000000ffff127224 */ /* 0x000fe200078e00ff */
[----:B------:R-:W-:Y:S01]  /*4170*/  ISETP.NE.U32.AND P0, PT, R10, RZ, PT ;  /* 0x000000ff0a00720c */ /* 0x000fe20003f05070 */
[----:B------:R-:W-:-:S05]  /*4180*/  IMAD.MOV.U32 R27, RZ, RZ, RZ ;  /* 0x000000ffff1b7224 */ /* 0x000fca00078e00ff */
[----:B0-----:R-:W0:Y:S02]  /*4190*/  MUFU.RCP R11, R14 ;  /* 0x0000000e000b7308 */ /* 0x001e240000001000 */
[----:B0-----:R-:W-:Y:S01]  /*41a0*/  IADD3 R11, R11, 0xffffffe, RZ ;  /* 0x0ffffffe0b0b7810 */ /* 0x001fe20007ffe0ff */
[----:B------:R-:W-:-:S05]  /*41b0*/  IMAD.MOV.U32 R14, RZ, RZ, RZ ;  /* 0x000000ffff0e7224 */ /* 0x000fca00078e00ff */
        /* <DEDUP_REMOVED lines=13> */
[----:B------:R-:W-:Y:S02]  /*4290*/  IADD3 R9, -R0, RZ, RZ ;  /* 0x000000ff00097210 */ /* 0x000fe40007ffe1ff */
[----:B------:R-:W-:-:S03]  /*42a0*/  MOV R26, R0 ;  /* 0x00000000001a7202 */ /* 0x000fc60000000f00 */
[----:B------:R-:W-:Y:S02]  /*42b0*/  IMAD R10, R10, R9, R54 ;  /* 0x000000090a0a7224 */ /* 0x000fe400078e0236 */
.L_x_40:
[----:B------:R-:W-:Y:S05]  /*42c0*/  BSYNC B0 ;  /* 0x0000000000007941 */ /* 0x000fea0003800000 */
.L_x_38:
[----:B------:R-:W-:Y:S01]  /*42d0*/  IADD3 R45, P1, P0, R48, R46, R44 ;  /* 0x0000002e302d7210 */ /* 0x000fe2000783e02c */
[----:B------:R-:W-:Y:S01]  /*42e0*/  ULDC.64 UR4, c[0x0][0x2b0] ;  /* 0x0000ac0000047ab9 */ /* 0x000fe20000000a00 */
[----:B------:R-:W-:Y:S02]  /*42f0*/  SHF.R.S32.HI R0, RZ, 0x1f, R8 ;  /* 0x0000001fff007819 */ /* 0x000fe40000011408 */
[----:B------:R-:W-:Y:S02]  /*4300*/  IADD3 R45, P3, P2, R56, R45, R52 ;  /* 0x0000002d382d7210 */ /* 0x000fe40007a7e034 */
[----:B------:R-:W-:Y:S01]  /*4310*/  IADD3.X R2, R6, R5, R2, P1, P0 ;  /* 0x0000000506027210 */ /* 0x000fe20000fe0402 */
[----:B------:R-:W-:Y:S01]  /*4320*/  IMAD R5, R27, R8, RZ ;  /* 0x000000081b057224 */ /* 0x000fe200078e02ff */
[----:B------:R-:W-:Y:S02]  /*4330*/  IADD3 R16, P1, P0, R58, R45, R16 ;  /* 0x0000002d3a107210 */ /* 0x000fe4000783e010 */
[----:B------:R-:W-:Y:S01]  /*4340*/  IADD3.X R2, R7, R2, R4, P3, P2 ;  /* 0x0000000207027210 */ /* 0x000fe20001fe4404 */
[----:B------:R-:W-:-:S02]  /*4350*/  IMAD R0, R0, R26, R5 ;  /* 0x0000001a00007224 */ /* 0x000fc400078e0205 */
[----:B------:R-:W-:Y:S01]  /*4360*/  IMAD R5, R14, R3, RZ ;  /* 0x000000030e057224 */ /* 0x000fe200078e02ff */
[----:B------:R-:W-:Y:S02]  /*4370*/  IADD3.X R17, R12, R2, R13, P1, P0 ;  /* 0x000000020c117210 */ /* 0x000fe40000fe040d */
[----:B------:R-:W-:Y:S01]  /*4380*/  SHF.R.S32.HI R2, RZ, 0x1f, R3 ;  /* 0x0000001fff027819 */ /* 0x000fe20000011403 */
[----:B------:R-:W-:-:S04]  /*4390*/  IMAD.WIDE.U32 R16, R8, R26, R16 ;  /* 0x0000001a08107225 */ /* 0x000fc800078e0010 */
[----:B------:R-:W-:Y:S02]  /*43a0*/  IMAD.IADD R17, R17, 0x1, R0 ;  /* 0x0000000111117824 */ /* 0x000fe400078e0200 */
[-C--:B------:R-:W-:Y:S02]  /*43b0*/  IMAD R2, R2, R10.reuse, R5 ;  /* 0x0000000a02027224 */ /* 0x080fe400078e0205 */
[----:B------:R-:W-:-:S04]  /*43c0*/  IMAD.WIDE.U32 R10, R3, R10, R16 ;  /* 0x0000000a030a7225 */ /* 0x000fc800078e0010 */
[----:B------:R-:W-:Y:S01]  /*43d0*/  IMAD.IADD R3, R11, 0x1, R2 ;  /* 0x000000010b037824 */ /* 0x000fe200078e0202 */
[----:B------:R-:W-:-:S04]  /*43e0*/  LEA R2, P0, R10, UR4, 0x2 ;  /* 0x000000040a027c11 */ /* 0x000fc8000f8010ff */
[----:B------:R-:W-:-:S05]  /*43f0*/  LEA.HI.X R3, R10, UR5, R3, 0x2, P0 ;  /* 0x000000050a037c11 */ /* 0x000fca00080f1403 */
[----:B------:R1:W-:Y:S01]  /*4400*/  STG.E desc[UR8][R2.64], R29 ;  /* 0x0000001d02007986 */ /* 0x0003e2000c101908 */
[----:B------:R-:W-:Y:S05]  /*4410*/  BRA `(.L_x_15) ;  /* 0x0000000000107947 */ /* 0x000fea0003800000 */
.L_x_16:
[----:B------:R-:W-:Y:S02]  /*4420*/  ULDC.64 UR4, c[0x0][0x2b0] ;  /* 0x0000ac0000047ab9 */ /* 0x000fe40000000a00 */
[----:B------:R-:W-:-:S04]  /*4430*/  LEA R2, P0, R44, UR4, 0x2 ;  /* 0x000000042c027c11 */ /* 0x000fc8000f8010ff */
[----:B------:R-:W-:-:S05]  /*4440*/  LEA.HI.X R3, R44, UR5, R45, 0x2, P0 ;  /* 0x000000052c037c11 */ /* 0x000fca00080f142d */
[----:B------:R0:W-:Y:S04]  /*4450*/  STG.E desc[UR8][R2.64], R29 ;  /* 0x0000001d02007986 */ /* 0x0001e8000c101908 */
.L_x_15:
[----:B------:R-:W-:Y:S05]  /*4460*/  BSYNC B1 ;  /* 0x0000000000017941 */ /* 0x000fea0003800000 */
.L_x_14:
[----:B------:R-:W2:Y:S01]  /*4470*/  LDC R0, c[0x0][0x3c4] ;  /* 0x0000f100ff007b82 */ /* 0x000ea20000000800 */
[C---:B01----:R-:W-:Y:S01]  /*4480*/  IADD3 R3, R35.reuse, 0x10, RZ ;  /* 0x0000001023037810 */ /* 0x043fe20007ffe0ff */
[----:B------:R-:W-:Y:S01]  /*4490*/  HFMA2.MMA R13, -RZ, RZ, 0, 0 ;  /* 0x00000000ff0d7435 */ /* 0x000fe200000001ff */
[----:B------:R-:W-:Y:S02]  /*44a0*/  CS2R R10, SRZ ;  /* 0x00000000000a7805 */ /* 0x000fe4000001ff00 */
[----:B------:R-:W-:Y:S02]  /*44b0*/  CS2R R8, SRZ ;  /* 0x0000000000087805 */ /* 0x000fe4000001ff00 */
[----:B------:R-:W-:Y:S02]  /*44c0*/  CS2R R6, SRZ ;  /* 0x0000000000067805 */ /* 0x000fe4000001ff00 */
[-C--:B--2---:R-:W-:Y:S02]  /*44d0*/  ISETP.GE.OR P0, PT, R35, R0.reuse, P6 ;  /* 0x000000002300720c */ /* 0x084fe40003706670 */
[----:B------:R-:W-:Y:S01]  /*44e0*/  ISETP.GE.OR P5, PT, R3, R0, P6 ;  /* 0x000000000300720c */ /* 0x000fe200037a6670 */
[----:B------:R-:W-:-:S05]  /*44f0*/  VIADD R3, R35, 0x20 ;  /* 0x0000002023037836 */ /* 0x000fca0000000000 */
[----:B------:R-:W-:Y:S02]  /*4500*/  ISETP.GE.OR P4, PT, R3, R0, P6 ;  /* 0x000000000300720c */ /* 0x000fe40003786670 */
[----:B------:R-:W-:-:S03]  /*4510*/  IADD3 R3, R35, 0x30, RZ ;  /* 0x0000003023037810 */ /* 0x000fc60007ffe0ff */
[----:B------:R-:W-:Y:S01]  /*4520*/  @!P0 FADD.FTZ R2, -R29, R42 ;  /* 0x0000002a1d028221 */ /* 0x000fe20000010100 */
[-C--:B------:R-:W-:Y:S01]  /*4530*/  ISETP.GE.OR P3, PT, R3, R0.reuse, P6 ;  /* 0x000000000300720c */ /* 0x080fe20003766670 */
[----:B------:R-:W-:Y:S02]  /*4540*/  VIADD R3, R35, 0x40 ;  /* 0x0000004023037836 */ /* 0x000fe40000000000 */
[----:B------:R-:W-:Y:S01]  /*4550*/  @!P5 FADD.FTZ R31, -R29, R31 ;  /* 0x0000001f1d1fd221 */ /* 0x000fe20000010100 */
[----:B------:R-:W-:Y:S02]  /*4560*/  @!P0 FMUL.FTZ R2, R2, 1.4426950216293334961 ;  /* 0x3fb8aa3b02028820 */ /* 0x000fe40000410000 */
[-C--:B------:R-:W-:Y:S01]  /*4570*/  ISETP.GE.OR P2, PT, R3, R0.reuse, P6 ;  /* 0x000000000300720c */ /* 0x080fe20003746670 */
[----:B------:R-:W-:Y:S01]  /*4580*/  @!P4 FADD.FTZ R38, -R29, R38 ;  /* 0x000000261d26c221 */ /* 0x000fe20000010100 */
[----:B------:R-:W-:Y:S02]  /*4590*/  IADD3 R3, R35, 0x50, RZ ;  /* 0x0000005023037810 */ /* 0x000fe40007ffe0ff */
[----:B------:R-:W0:Y:S01]  /*45a0*/  @!P0 MUFU.EX2 R2, R2 ;  /* 0x0000000200028308 */ /* 0x000e220000000800 */
[----:B------:R-:W-:Y:S01]  /*45b0*/  @!P5 FMUL.FTZ R31, R31, 1.4426950216293334961 ;  /* 0x3fb8aa3b1f1fd820 */ /* 0x000fe20000410000 */
[----:B------:R-:W-:Y:S01]  /*45c0*/  @!P4 FMUL.FTZ R38, R38, 1.4426950216293334961 ;  /* 0x3fb8aa3b2626c820 */ /* 0x000fe20000410000 */
[----:B------:R-:W-:Y:S01]  /*45d0*/  ISETP.GE.OR P1, PT, R3, R0, P6 ;  /* 0x000000000300720c */ /* 0x000fe20003726670 */
[----:B------:R-:W-:-:S02]  /*45e0*/  VIADD R3, R35, 0x60 ;  /* 0x0000006023037836 */ /* 0x000fc40000000000 */
[C---:B------:R-:W-:Y:S02]  /*45f0*/  @!P3 FADD.FTZ R40, -R29.reuse, R40 ;  /* 0x000000281d28b221 */ /* 0x040fe40000010100 */
[----:B------:R-:W1:Y:S02]  /*4600*/  @!P5 MUFU.EX2 R4, R31 ;  /* 0x0000001f0004d308 */ /* 0x000e640000000800 */
[----:B------:R-:W-:Y:S01]  /*4610*/  @!P3 FMUL.FTZ R40, R40, 1.4426950216293334961 ;  /* 0x3fb8aa3b2828b820 */ /* 0x000fe20000410000 */
[----:B------:R-:W-:-:S04]  /*4620*/  @!P2 FADD.FTZ R34, -R29, R34 ;  /* 0x000000221d22a221 */ /* 0x000fc80000010100 */
[----:B------:R-:W-:Y:S01]  /*4630*/  @!P2 FMUL.FTZ R34, R34, 1.4426950216293334961 ;  /* 0x3fb8aa3b2222a820 */ /* 0x000fe20000410000 */
[----:B------:R-:W-:Y:S01]  /*4640*/  @!P1 FADD.FTZ R36, -R29, R36 ;  /* 0x000000241d249221 */ /* 0x000fe20000010100 */
[----:B0-----:R0:W-:Y:S01]  /*4650*/  @!P0 STS [R33], R2 ;  /* 0x0000000221008388 */ /* 0x0011e20000000800 */
[----:B------:R-:W-:Y:S01]  /*4660*/  ISETP.GE.OR P0, PT, R3, R0, P6 ;  /* 0x000000000300720c */ /* 0x000fe20003706670 */
[----:B------:R-:W2:Y:S01]  /*4670*/  @!P4 MUFU.EX2 R38, R38 ;  /* 0x000000260026c308 */ /* 0x000ea20000000800 */
[----:B------:R-:W-:Y:S01]  /*4680*/  IADD3 R3, R35, 0x70, RZ ;  /* 0x0000007023037810 */ /* 0x000fe20007ffe0ff */
[----:B------:R-:W-:-:S03]  /*4690*/  @!P1 FMUL.FTZ R36, R36, 1.4426950216293334961 ;  /* 0x3fb8aa3b24249820 */ /* 0x000fc60000410000 */
[----:B------:R-:W-:Y:S01]  /*46a0*/  ISETP.GE.OR P6, PT, R3, R0, P6 ;  /* 0x000000000300720c */ /* 0x000fe200037c6670 */
[----:B-1----:R1:W-:Y:S02]  /*46b0*/  @!P5 STS [R33+0x240], R4 ;  /* 0x000240042100d388 */ /* 0x0023e40000000800 */
[----:B------:R-:W3:Y:S04]  /*46c0*/  @!P3 MUFU.EX2 R40, R40 ;  /* 0x000000280028b308 */ /* 0x000ee80000000800 */
[----:B------:R-:W-:-:S04]  /*46d0*/  @!P0 FADD.FTZ R30, -R29, R30 ;  /* 0x0000001e1d1e8221 */ /* 0x000fc80000010100 */
[----:B------:R-:W-:Y:S01]  /*46e0*/  @!P0 FMUL.FTZ R30, R30, 1.4426950216293334961 ;  /* 0x3fb8aa3b1e1e8820 */ /* 0x000fe20000410000 */
[----:B------:R-:W4:Y:S01]  /*46f0*/  @!P2 MUFU.EX2 R34, R34 ;  /* 0x000000220022a308 */ /* 0x000f220000000800 */
[----:B------:R-:W-:Y:S01]  /*4700*/  @!P6 FADD.FTZ R29, -R29, R32 ;  /* 0x000000201d1de221 */ /* 0x000fe20000010100 */
[----:B------:R-:W-:Y:S01]  /*4710*/  IMAD.SHL.U32 R32, R35, 0x4, RZ ;  /* 0x0000000423207824 */ /* 0x000fe200078e00ff */
[----:B--2---:R-:W-:Y:S02]  /*4720*/  @!P4 STS [R33+0x480], R38 ;  /* 0x000480262100c388 */ /* 0x004fe40000000800 */
[----:B0-----:R-:W-:Y:S02]  /*4730*/  @!P6 FMUL.FTZ R2, R29, 1.4426950216293334961 ;  /* 0x3fb8aa3b1d02e820 */ /* 0x001fe40000410000 */
[----:B------:R-:W-:Y:S01]  /*4740*/  IADD3 R29, R32, 0x80, RZ ;  /* 0x00000080201d7810 */ /* 0x000fe20007ffe0ff */
[----:B------:R-:W0:Y:S01]  /*4750*/  @!P0 MUFU.EX2 R30, R30 ;  /* 0x0000001e001e8308 */ /* 0x000e220000000800 */
[----:B---3--:R-:W-:Y:S01]  /*4760*/  @!P3 STS [R33+0x6c0], R40 ;  /* 0x0006c0282100b388 */ /* 0x008fe20000000800 */
[----:B-1----:R-:W-:-:S06]  /*4770*/  CS2R R4, SRZ ;  /* 0x0000000000047805 */ /* 0x002fcc000001ff00 */
[----:B------:R-:W1:Y:S01]  /*4780*/  @!P1 MUFU.EX2 R36, R36 ;  /* 0x0000002400249308 */ /* 0x000e620000000800 */
[----:B----4-:R-:W-:Y:S07]  /*4790*/  @!P2 STS [R33+0x900], R34 ;  /* 0x000900222100a388 */ /* 0x010fee0000000800 */
[----:B------:R-:W2:Y:S01]  /*47a0*/  @!P6 MUFU.EX2 R2, R2 ;  /* 0x000000020002e308 */ /* 0x000ea20000000800 */
[----:B0-----:R0:W-:Y:S01]  /*47b0*/  @!P0 STS [R33+0xd80], R30 ;  /* 0x000d801e21008388 */ /* 0x0011e20000000800 */
[----:B------:R-:W-:Y:S01]  /*47c0*/  ISETP.GE.AND P0, PT, R0, 0x1, PT ;  /* 0x000000010000780c */ /* 0x000fe20003f06270 */
[----:B------:R-:W-:-:S02]  /*47d0*/  IMAD.MOV.U32 R0, RZ, RZ, RZ ;  /* 0x000000ffff007224 */ /* 0x000fc400078e00ff */
[----:B-1----:R-:W-:Y:S04]  /*47e0*/  @!P1 STS [R33+0xb40], R36 ;  /* 0x000b402421009388 */ /* 0x002fe80000000800 */
[----:B--2---:R1:W-:Y:S01]  /*47f0*/  @!P6 STS [R33+0xfc0], R2 ;  /* 0x000fc0022100e388 */ /* 0x0043e20000000800 */
[----:B0-----:R-:W-:Y:S02]  /*4800*/  IADD3 R30, R32, 0x40, RZ ;  /* 0x00000040201e7810 */ /* 0x001fe40007ffe0ff */
[----:B-1----:R-:W-:Y:S01]  /*4810*/  CS2R R2, SRZ ;  /* 0x0000000000027805 */ /* 0x002fe2000001ff00 */
[----:B------:R-:W-:Y:S06]  /*4820*/  BAR.SYNC.DEFER_BLOCKING 0x0 ;  /* 0x0000000000007b1d */ /* 0x000fec0000010000 */
[----:B------:R-:W-:Y:S05]  /*4830*/  @!P0 BRA `(.L_x_41) ;  /* 0x0000000400088947 */ /* 0x000fea0003800000 */
[----:B------:R-:W0:Y:S01]  /*4840*/  S2UR UR6, SR_CgaCtaId ;  /* 0x00000000000679c3 */ /* 0x000e220000008800 */
[----:B------:R-:W-:Y:S01]  /*4850*/  ULDC UR10, c[0x0][0x2dc] ;  /* 0x0000b700000a7ab9 */ /* 0x000fe20000000800 */
[----:B------:R-:W-:Y:S01]  /*4860*/  IMAD R33, R15, 0xc0, R32 ;  /* 0x000000c00f217824 */ /* 0x000fe200078e0220 */
[----:B------:R-:W-:Y:S01]  /*4870*/  UIMAD UR4, UR7, UR10, URZ ;  /* 0x0000000a070472a4 */ /* 0x000fe2000f8e023f */
[C---:B------:R-:W-:Y:S01]  /*4880*/  VIADD R12, R28.reuse, -UR7 ;  /* 0x800000071c0c7c36 */ /* 0x040fe20008000000 */
[----:B------:R-:W-:Y:S01]  /*4890*/  CS2R R16, SRZ ;  /* 0x0000000000107805 */ /* 0x000fe2000001ff00 */
[----:B------:R-:W-:Y:S01]  /*48a0*/  IMAD R36, R28, UR10, RZ ;  /* 0x0000000a1c247c24 */ /* 0x000fe2000f8e02ff */
[----:B------:R-:W-:Y:S01]  /*48b0*/  USHF.R.S32.HI UR11, URZ, 0x1f, UR4 ;  /* 0x0000001f3f0b7899 */ /* 0x000fe20008011404 */
[----:B------:R-:W-:Y:S02]  /*48c0*/  CS2R R18, SRZ ;  /* 0x0000000000127805 */ /* 0x000fe4000001ff00 */
[----:B------:R-:W-:Y:S01]  /*48d0*/  IADD3 R10, P0, R33, UR4, RZ ;  /* 0x00000004210a7c10 */ /* 0x000fe2000ff1e0ff */
[----:B------:R-:W-:Y:S01]  /*48e0*/  ULDC.64 UR4, c[0x0][0x288] ;  /* 0x0000a20000047ab9 */ /* 0x000fe20000000a00 */
[----:B------:R-:W-:-:S02]  /*48f0*/  ISETP.GE.AND P4, PT, R15, R12, PT ;  /* 0x0000000c0f00720c */ /* 0x000fc40003f86270 */
[----:B------:R-:W-:Y:S02]  /*4900*/  CS2R R20, SRZ ;  /* 0x0000000000147805 */ /* 0x000fe4000001ff00 */
[----:B------:R-:W-:Y:S02]  /*4910*/  LEA.HI.X.SX32 R33, R33, UR11, 0x1, P0 ;  /* 0x0000000b21217c11 */ /* 0x000fe400080f0eff */
[----:B------:R-:W-:Y:S02]  /*4920*/  CS2R R22, SRZ ;  /* 0x0000000000167805 */ /* 0x000fe4000001ff00 */
[----:B------:R-:W-:Y:S01]  /*4930*/  LEA R34, P0, R10, UR4, 0x2 ;  /* 0x000000040a227c11 */ /* 0x000fe2000f8010ff */
[----:B------:R-:W-:Y:S01]  /*4940*/  UMOV UR4, 0x400 ;  /* 0x0000040000047882 */ /* 0x000fe20000000000 */
[----:B------:R-:W-:Y:S02]  /*4950*/  CS2R R24, SRZ ;  /* 0x0000000000187805 */ /* 0x000fe4000001ff00 */
[----:B------:R-:W-:-:S02]  /*4960*/  CS2R R26, SRZ ;  /* 0x00000000001a7805 */ /* 0x000fc4000001ff00 */
[----:B------:R-:W-:Y:S01]  /*4970*/  LEA.HI.X R33, R10, UR5, R33, 0x2, P0 ;  /* 0x000000050a217c11 */ /* 0x000fe200080f1421 */
[----:B------:R-:W-:Y:S01]  /*4980*/  IMAD.MOV.U32 R10, RZ, RZ, RZ ;  /* 0x000000ffff0a7224 */ /* 0x000fe200078e00ff */
[----:B------:R-:W-:Y:S01]  /*4990*/  IADD3 R34, P0, R34, 0x200, RZ ;  /* 0x0000020022227810 */ /* 0x000fe20007f1e0ff */
[----:B------:R-:W-:Y:S01]  /*49a0*/  IMAD.WIDE R36, R36, 0x4, RZ ;  /* 0x0000000424247825 */ /* 0x000fe200078e02ff */
[----:B------:R-:W-:Y:S01]  /*49b0*/  UMOV UR5, URZ ;  /* 0x0000003f00057c82 */ /* 0x000fe20008000000 */
[----:B0-----:R-:W-:Y:S02]  /*49c0*/  ULEA UR4, UR6, UR4, 0x18 ;  /* 0x0000000406047291 */ /* 0x001fe4000f8ec03f */
[----:B------:R-:W-:-:S04]  /*49d0*/  IMAD.X R33, RZ, RZ, R33, P0 ;  /* 0x000000ffff217224 */ /* 0x000fc800000e0621 */
[----:B------:R-:W-:Y:S01]  /*49e0*/  LEA R14, R15, UR4, 0x2 ;  /* 0x000000040f0e7c11 */ /* 0x000fe2000f8e10ff */
[----:B------:R-:W-:-:S06]  /*49f0*/  ULDC UR4, c[0x0][0x2d0] ;  /* 0x0000b40000047ab9 */ /* 0x000fcc0000000800 */
.L_x_44:
[----:B---3--:R-:W-:Y:S01]  /*4a00*/  MOV R39, R33 ;  /* 0x0000002100277202 */ /* 0x008fe20000000f00 */
[----:B------:R-:W0:Y:S01]  /*4a10*/  LDC R31, c[0x0][0x3c4] ;  /* 0x0000f100ff1f7b82 */ /* 0x000e220000000800 */
[----:B------:R1:W2:Y:S01]  /*4a20*/  LDS R12, [R14] ;  /* 0x000000000e0c7984 */ /* 0x0002a20000000800 */
[----:B------:R-:W-:Y:S01]  /*4a30*/  UIADD3 UR5, UR5, 0x1, URZ ;  /* 0x0000000105057890 */ /* 0x000fe2000fffe03f */
[----:B------:R-:W-:Y:S01]  /*4a40*/  IMAD.MOV.U32 R38, RZ, RZ, R34 ;  /* 0x000000ffff267224 */ /* 0x000fe200078e0022 */
[----:B------:R-:W-:Y:S04]  /*4a50*/  BSSY B0, `(.L_x_42) ;  /* 0x0000010000007945 */ /* 0x000fe80003800000 */
[----:B------:R-:W-:Y:S01]  /*4a60*/  IADD3 R34, P0, R36, R38, RZ ;  /* 0x0000002624227210 */ /* 0x000fe20007f1e0ff */
[----:B------:R-:W-:Y:S01]  /*4a70*/  @!UPT UIADD3 URZ, URZ, URZ, URZ ;  /* 0x0000003f3f3ff290 */ /* 0x000fe2000fffe03f */
[----:B------:R-:W-:Y:S11]  /*4a80*/  @P4 BRA `(.L_x_43) ;  /* 0x0000000000304947 */ /* 0x000ff60003800000 */
[----:B------:R-:W-:Y:S02]  /*4a90*/  ISETP.GE.AND P3, PT, R32, UR4, PT ;  /* 0x0000000420007c0c */ /* 0x000fe4000bf66270 */
[----:B------:R-:W-:Y:S02]  /*4aa0*/  CS2R R16, SRZ ;  /* 0x0000000000107805 */ /* 0x000fe4000001ff00 */
[----:B------:R-:W-:Y:S02]  /*4ab0*/  ISETP.GE.AND P2, PT, R30, UR4, PT ;  /* 0x000000041e007c0c */ /* 0x000fe4000bf46270 */
[----:B------:R-:W-:Y:S02]  /*4ac0*/  CS2R R18, SRZ ;  /* 0x0000000000127805 */ /* 0x000fe4000001ff00 */
[----:B------:R-:W-:Y:S02]  /*4ad0*/  ISETP.GE.AND P1, PT, R29, UR4, PT ;  /* 0x000000041d007c0c */ /* 0x000fe4000bf26270 */
[----:B------:R-:W-:Y:S02]  /*4ae0*/  CS2R R20, SRZ ;  /* 0x0000000000147805 */ /* 0x000fe4000001ff00 */
[----:B------:R-:W-:Y:S02]  /*4af0*/  CS2R R22, SRZ ;  /* 0x0000000000167805 */ /* 0x000fe4000001ff00 */
[----:B------:R-:W-:Y:S02]  /*4b00*/  CS2R R24, SRZ ;  /* 0x0000000000187805 */ /* 0x000fe4000001ff00 */
[----:B------:R-:W-:Y:S01]  /*4b10*/  CS2R R26, SRZ ;  /* 0x00000000001a7805 */ /* 0x000fe2000001ff00 */
[----:B------:R3:W5:Y:S04]  /*4b20*/  @!P3 LDG.E.128 R16, desc[UR8][R38.64+-0x200] ;  /* 0xfffe00082610b981 */ /* 0x000768000c1e1d00 */
[----:B------:R3:W5:Y:S04]  /*4b30*/  @!P2 LDG.E.128 R20, desc[UR8][R38.64+-0x100] ;  /* 0xffff00082614a981 */ /* 0x000768000c1e1d00 */
[----:B------:R3:W5:Y:S02]  /*4b40*/  @!P1 LDG.E.128 R24, desc[UR8][R38.64] ;  /* 0x0000000826189981 */ /* 0x000764000c1e1d00 */
.L_x_43:
[----:B------:R-:W-:Y:S05]  /*4b50*/  BSYNC B0 ;  /* 0x0000000000007941 */ /* 0x000fea0003800000 */
.L_x_42:
[----:B------:R-:W-:Y:S01]  /*4b60*/  IADD3.X R33, R37, R39, RZ, P0, !PT ;  /* 0x0000002725217210 */ /* 0x000fe200007fe4ff */
[C---:B--2--5:R-:W-:Y:S01]  /*4b70*/  FFMA.FTZ R3, R12.reuse, R16, R3 ;  /* 0x000000100c037223 */ /* 0x064fe20000010003 */
[----:B0-----:R-:W-:Y:S01]  /*4b80*/  ISETP.LE.AND P0, PT, R31, UR5, PT ;  /* 0x000000051f007c0c */ /* 0x001fe2000bf03270 */
[C---:B------:R-:W-:Y:S01]  /*4b90*/  FFMA.FTZ R0, R12.reuse, R17, R0 ;  /* 0x000000110c007223 */ /* 0x040fe20000010000 */
        /* <DEDUP_REMOVED lines=8> */
[----:B------:R-:W-:Y:S01]  /*4c20*/  FFMA.FTZ R13, R12, R26, R13 ;  /* 0x0000001a0c0d7223 */ /* 0x000fe2000001000d */
[----:B-1----:R-:W-:Y:S01]  /*4c30*/  IADD3 R14, R14, 0x24, RZ ;  /* 0x000000240e0e7810 */ /* 0x002fe20007ffe0ff */
[----:B------:R-:W-:Y:S01]  /*4c40*/  FFMA.FTZ R10, R12, R27, R10 ;  /* 0x0000001b0c0a7223 */ /* 0x000fe2000001000a */
[----:B------:R-:W-:Y:S06]  /*4c50*/  @!P0 BRA `(.L_x_44) ;  /* 0xfffffffc00688947 */ /* 0x000fec000383ffff */
.L_x_41:
[----:B------:R-:W-:-:S04]  /*4c60*/  IADD3 R15, R15, UR7, RZ ;  /* 0x000000070f0f7c10 */ /* 0x000fc8000fffe0ff */
[----:B------:R-:W-:-:S13]  /*4c70*/  ISETP.GE.AND P0, PT, R15, R28, PT ;  /* 0x0000001c0f00720c */ /* 0x000fda0003f06270 */
[----:B------:R-:W-:Y:S05]  /*4c80*/  @P0 EXIT ;  /* 0x000000000000094d */ /* 0x000fea0003800000 */
[----:B------:R-:W0:Y:S01]  /*4c90*/  LDC R17, c[0x0][0x2c4] ;  /* 0x0000b100ff117b82 */ /* 0x000e220000000800 */
[----:B------:R-:W-:Y:S01]  /*4ca0*/  ULDC UR4, c[0x0][0x270] ;  /* 0x00009c0000047ab9 */ /* 0x000fe20000000800 */
[----:B------:R-:W-:Y:S01]  /*4cb0*/  IABS R21, R15 ;  /* 0x0000000f00157213 */ /* 0x000fe20000000000 */
[----:B------:R-:W-:Y:S01]  /*4cc0*/  ULDC UR6, c[0x0][0x2d0] ;  /* 0x0000b40000067ab9 */ /* 0x000fe20000000800 */
[----:B------:R-:W-:Y:S02]  /*4cd0*/  F2FP.F16.F32.PACK_AB R5, R2, R5 ;  /* 0x000000050205723e */ /* 0x000fe400000000ff */
[----:B------:R-:W-:Y:S02]  /*4ce0*/  F2FP.F16.F32.PACK_AB R2, R0, R3 ;  /* 0x000000030002723e */ /* 0x000fe400000000ff */
[----:B------:R-:W-:Y:S02]  /*4cf0*/  F2FP.F16.F32.PACK_AB R9, R6, R9 ;  /* 0x000000090609723e */ /* 0x000fe400000000ff */
[----:B------:R-:W-:-:S02]  /*4d00*/  MOV R3, R5 ;  /* 0x0000000500037202 */ /* 0x000fc40000000f00 */
[----:B------:R-:W-:Y:S01]  /*4d10*/  F2FP.F16.F32.PACK_AB R4, R4, R7 ;  /* 0x000000070404723e */ /* 0x000fe200000000ff */
[----:B------:R-:W-:Y:S02]  /*4d20*/  IMAD.MOV.U32 R5, RZ, RZ, R9 ;  /* 0x000000ffff057224 */ /* 0x000fe400078e0009 */
[----:B0-----:R-:W-:Y:S01]  /*4d30*/  IMAD R18, R17, UR4, RZ ;  /* 0x0000000411127c24 */ /* 0x001fe2000f8e02ff */
[----:B------:R-:W-:-:S04]  /*4d40*/  ULDC.64 UR4, c[0x0][0x290] ;  /* 0x0000a40000047ab9 */ /* 0x000fc80000000a00 */
[-C--:B------:R-:W-:Y:S02]  /*4d50*/  IABS R20, R18.reuse ;  /* 0x0000001200147213 */ /* 0x080fe40000000000 */
[----:B------:R-:W-:Y:S02]  /*4d60*/  IABS R14, R18 ;  /* 0x00000012000e7213 */ /* 0x000fe40000000000 */
[----:B------:R-:W0:Y:S02]  /*4d70*/  I2F.RP R16, R20 ;  /* 0x0000001400107306 */ /* 0x000e240000209400 */
[----:B------:R-:W-:-:S06]  /*4d80*/  IADD3 R14, RZ, -R14, RZ ;  /* 0x8000000eff0e7210 */ /* 0x000fcc0007ffe0ff */
[----:B0-----:R-:W0:Y:S02]  /*4d90*/  MUFU.RCP R22, R16 ;  /* 0x0000001000167308 */ /* 0x001e240000001000 */
[----:B0-----:R-:W-:Y:S01]  /*4da0*/  VIADD R22, R22, 0xffffffe ;  /* 0x0ffffffe16167836 */ /* 0x001fe20000000000 */
[----:B------:R-:W-:-:S05]  /*4db0*/  IABS R16, R17 ;  /* 0x0000001100107213 */ /* 0x000fca0000000000 */
[----:B------:R-:W0:Y:S02]  /*4dc0*/  F2I.FTZ.U32.TRUNC.NTZ R23, R22 ;  /* 0x0000001600177305 */ /* 0x000e24000021f000 */
[----:B0-----:R-:W-:Y:S02]  /*4dd0*/  IMAD.MOV R19, RZ, RZ, -R23 ;  /* 0x000000ffff137224 */ /* 0x001fe400078e0a17 */
[----:B------:R-:W-:Y:S02]  /*4de0*/  IMAD.MOV.U32 R22, RZ, RZ, RZ ;  /* 0x000000ffff167224 */ /* 0x000fe400078e00ff */
[----:B------:R-:W-:-:S04]  /*4df0*/  IMAD R12, R19, R20, RZ ;  /* 0x00000014130c7224 */ /* 0x000fc800078e02ff */
[----:B------:R-:W-:-:S06]  /*4e00*/  IMAD.HI.U32 R12, R23, R12, R22 ;  /* 0x0000000c170c7227 */ /* 0x000fcc00078e0016 */
[----:B------:R-:W-:Y:S02]  /*4e10*/  IMAD.HI.U32 R19, R12, R21, RZ ;  /* 0x000000150c137227 */ /* 0x000fe400078e00ff */
[----:B------:R-:W0:Y:S02]  /*4e20*/  I2F.RP R12, R16 ;  /* 0x00000010000c7306 */ /* 0x000e240000209400 */
[----:B------:R-:W-:Y:S01]  /*4e30*/  IMAD R21, R19, R14, R21 ;  /* 0x0000000e13157224 */ /* 0x000fe200078e0215 */
[----:B------:R-:W-:-:S04]  /*4e40*/  LOP3.LUT R14, R15, R18, RZ, 0x3c, !PT ;  /* 0x000000120f0e7212 */ /* 0x000fc800078e3cff */
[----:B------:R-:W-:Y:S02]  /*4e50*/  ISETP.GT.U32.AND P1, PT, R20, R21, PT ;  /* 0x000000151400720c */ /* 0x000fe40003f24070 */
[----:B------:R-:W-:Y:S01]  /*4e60*/  ISETP.GE.AND P0, PT, R14, RZ, PT ;  /* 0x000000ff0e00720c */ /* 0x000fe20003f06270 */
[----:B0-----:R-:W0:Y:S10]  /*4e70*/  MUFU.RCP R12, R12 ;  /* 0x0000000c000c7308 */ /* 0x001e340000001000 */
[----:B------:R-:W-:-:S02]  /*4e80*/  @!P1 IMAD.IADD R21, R21, 0x1, -R20 ;  /* 0x0000000115159824 */ /* 0x000fc400078e0a14 */
[----:B------:R-:W-:Y:S01]  /*4e90*/  @!P1 VIADD R19, R19, 0x1 ;  /* 0x0000000113139836 */ /* 0x000fe20000000000 */
[----:B------:R-:W-:Y:S02]  /*4ea0*/  ISETP.NE.AND P1, PT, R18, RZ, PT ;  /* 0x000000ff1200720c */ /* 0x000fe40003f25270 */
[----:B------:R-:W-:Y:S01]  /*4eb0*/  ISETP.GE.U32.AND P2, PT, R21, R20, PT ;  /* 0x000000141500720c */ /* 0x000fe20003f46070 */
[----:B0-----:R-:W-:-:S04]  /*4ec0*/  VIADD R22, R12, 0xffffffe ;  /* 0x0ffffffe0c167836 */ /* 0x001fc80000000000 */
[----:B------:R0:W1:Y:S08]  /*4ed0*/  F2I.FTZ.U32.TRUNC.NTZ R23, R22 ;  /* 0x0000001600177305 */ /* 0x000070000021f000 */
[----:B------:R-:W-:-:S05]  /*4ee0*/  @P2 IADD3 R19, R19, 0x1, RZ ;  /* 0x0000000113132810 */ /* 0x000fca0007ffe0ff */
[----:B------:R-:W-:Y:S01]  /*4ef0*/  @!P0 IMAD.MOV R19, RZ, RZ, -R19 ;  /* 0x000000ffff138224 */ /* 0x000fe200078e0a13 */
[----:B------:R-:W-:-:S05]  /*4f00*/  @!P1 LOP3.LUT R19, RZ, R18, RZ, 0x33, !PT ;  /* 0x00000012ff139212 */ /* 0x000fca00078e33ff */
[----:B------:R-:W-:Y:S01]  /*4f10*/  IMAD R18, R19, R18, RZ ;  /* 0x0000001213127224 */ /* 0x000fe200078e02ff */
[----:B0-----:R-:W-:Y:S01]  /*4f20*/  HFMA2.MMA R22, -RZ, RZ, 0, 0 ;  /* 0x00000000ff167435 */ /* 0x001fe200000001ff */
[----:B-1----:R-:W-:Y:S02]  /*4f30*/  IMAD.MOV R21, RZ, RZ, -R23 ;  /* 0x000000ffff157224 */ /* 0x002fe400078e0a17 */
[----:B------:R-:W-:Y:S02]  /*4f40*/  IMAD.IADD R20, R15, 0x1, -R18 ;  /* 0x000000010f147824 */ /* 0x000fe400078e0a12 */
[----:B------:R-:W-:-:S03]  /*4f50*/  IMAD R14, R21, R16, RZ ;  /* 0x00000010150e7224 */ /* 0x000fc600078e02ff */
[----:B------:R-:W-:Y:S02]  /*4f60*/  IABS R12, R20 ;  /* 0x00000014000c7213 */ /* 0x000fe40000000000 */
[----:B------:R-:W-:Y:S01]  /*4f70*/  IMAD.HI.U32 R14, R23, R14, R22 ;  /* 0x0000000e170e7227 */ /* 0x000fe200078e0016 */
[----:B------:R-:W-:-:S03]  /*4f80*/  LOP3.LUT R20, R20, R17, RZ, 0x3c, !PT ;  /* 0x0000001114147212 */ /* 0x000fc600078e3cff */
[----:B------:R-:W-:Y:S01]  /*4f90*/  IMAD.WIDE.U32 R22, R19, UR4, RZ ;  /* 0x0000000413167c25 */ /* 0x000fe2000f8e00ff */
[----:B------:R-:W-:-:S03]  /*4fa0*/  ISETP.GE.AND P1, PT, R20, RZ, PT ;  /* 0x000000ff1400720c */ /* 0x000fc60003f26270 */
[----:B------:R-:W-:-:S04]  /*4fb0*/  IMAD.HI.U32 R14, R14, R12, RZ ;  /* 0x0000000c0e0e7227 */ /* 0x000fc800078e00ff */
[----:B------:R-:W-:-:S04]  /*4fc0*/  IMAD.MOV R21, RZ, RZ, -R14 ;  /* 0x000000ffff157224 */ /* 0x000fc800078e0a0e */
[----:B------:R-:W-:-:S05]  /*4fd0*/  IMAD R21, R16, R21, R12 ;  /* 0x0000001510157224 */ /* 0x000fca00078e020c */
[----:B------:R-:W-:-:S13]  /*4fe0*/  ISETP.GT.U32.AND P0, PT, R16, R21, PT ;  /* 0x000000151000720c */ /* 0x000fda0003f04070 */
[----:B------:R-:W-:Y:S02]  /*4ff0*/  @!P0 IMAD.IADD R21, R21, 0x1, -R16 ;  /* 0x0000000115158824 */ /* 0x000fe400078e0a10 */
[----:B------:R-:W-:Y:S01]  /*5000*/  @!P0 VIADD R14, R14, 0x1 ;  /* 0x000000010e0e8836 */ /* 0x000fe20000000000 */
[----:B------:R-:W-:Y:S02]  /*5010*/  ISETP.NE.AND P0, PT, R17, RZ, PT ;  /* 0x000000ff1100720c */ /* 0x000fe40003f05270 */
[----:B------:R-:W-:Y:S02]  /*5020*/  ISETP.GE.U32.AND P2, PT, R21, R16, PT ;  /* 0x000000101500720c */ /* 0x000fe40003f46070 */
[----:B------:R-:W-:-:S05]  /*5030*/  SHF.R.S32.HI R16, RZ, 0x1f, R19 ;  /* 0x0000001fff107819 */ /* 0x000fca0000011413 */
[----:B------:R-:W-:-:S06]  /*5040*/  IMAD R16, R16, UR4, RZ ;  /* 0x0000000410107c24 */ /* 0x000fcc000f8e02ff */
[----:B------:R-:W-:Y:S02]  /*5050*/  @P2 IADD3 R14, R14, 0x1, RZ ;  /* 0x000000010e0e2810 */ /* 0x000fe40007ffe0ff */
[----:B------:R-:W-:-:S03]  /*5060*/  ISETP.GE.AND P2, PT, R32, UR6, PT ;  /* 0x0000000620007c0c */ /* 0x000fc6000bf46270 */
[----:B------:R-:W-:Y:S02]  /*5070*/  IMAD.MOV.U32 R12, RZ, RZ, R14 ;  /* 0x000000ffff0c7224 */ /* 0x000fe400078e000e */
[----:B------:R-:W-:Y:S01]  /*5080*/  IMAD R14, R19, UR5, R16 ;  /* 0x00000005130e7c24 */ /* 0x000fe2000f8e0210 */
[----:B------:R-:W-:Y:S01]  /*5090*/  ULDC.64 UR4, c[0x0][0x2a0] ;  /* 0x0000a80000047ab9 */ /* 0x000fe20000000a00 */
[----:B------:R-:W-:Y:S01]  /*50a0*/  @!P1 IMAD.MOV R12, RZ, RZ, -R12 ;  /* 0x000000ffff0c9224 */ /* 0x000fe200078e0a0c */
[-C--:B------:R-:W-:Y:S02]  /*50b0*/  @!P0 LOP3.LUT R12, RZ, R17.reuse, RZ, 0x33, !PT ;  /* 0x00000011ff0c8212 */ /* 0x080fe400078e33ff */
[----:B------:R-:W-:Y:S02]  /*50c0*/  ISETP.GE.AND P1, PT, R30, UR6, PT ;  /* 0x000000061e007c0c */ /* 0x000fe4000bf26270 */
[----:B------:R-:W-:Y:S01]  /*50d0*/  SHF.R.S32.HI R21, RZ, 0x1f, R12 ;  /* 0x0000001fff157819 */ /* 0x000fe2000001140c */
[----:B------:R-:W-:Y:S01]  /*50e0*/  IMAD R20, R12, R17, R18 ;  /* 0x000000110c147224 */ /* 0x000fe200078e0212 */
[----:B------:R-:W-:Y:S01]  /*50f0*/  IADD3 R19, R23, R14, RZ ;  /* 0x0000000e17137210 */ /* 0x000fe20007ffe0ff */
[----:B------:R-:W-:Y:S01]  /*5100*/  IMAD.MOV.U32 R18, RZ, RZ, R22 ;  /* 0x000000ffff127224 */ /* 0x000fe200078e0016 */
[----:B------:R-:W0:Y:S01]  /*5110*/  @!P2 LDC.64 R16, c[0x0][0x280] ;  /* 0x0000a000ff10ab82 */ /* 0x000e220000000a00 */
[----:B------:R-:W-:-:S02]  /*5120*/  IMAD R21, R21, UR4, RZ ;  /* 0x0000000415157c24 */ /* 0x000fc4000f8e02ff */
[----:B------:R-:W-:Y:S02]  /*5130*/  IMAD.IADD R20, R15, 0x1, -R20 ;  /* 0x000000010f147824 */ /* 0x000fe400078e0a14 */
[----:B------:R-:W-:-:S03]  /*5140*/  IMAD.WIDE.U32 R18, R12, UR4, R18 ;  /* 0x000000040c127c25 */ /* 0x000fc6000f8e0012 */
[----:B------:R-:W1:Y:S01]  /*5150*/  @!P1 LDC.64 R14, c[0x0][0x280] ;  /* 0x0000a000ff0e9b82 */ /* 0x000e620000000a00 */
[----:B------:R-:W-:Y:S01]  /*5160*/  IMAD R21, R12, UR5, R21 ;  /* 0x000000050c157c24 */ /* 0x000fe2000f8e0215 */
[----:B------:R-:W-:Y:S01]  /*5170*/  SHF.R.S32.HI R12, RZ, 0x1f, R20 ;  /* 0x0000001fff0c7819 */ /* 0x000fe20000011414 */
[----:B------:R-:W-:Y:S01]  /*5180*/  ULDC.64 UR4, c[0x0][0x298] ;  /* 0x0000a60000047ab9 */ /* 0x000fe20000000a00 */
[----:B------:R-:W-:Y:S02]  /*5190*/  IMAD.MOV.U32 R22, RZ, RZ, R18 ;  /* 0x000000ffff167224 */ /* 0x000fe400078e0012 */
[----:B------:R-:W-:Y:S01]  /*51a0*/  IADD3 R23, R19, R21, RZ ;  /* 0x0000001513177210 */ /* 0x000fe20007ffe0ff */
[----:B------:R-:W-:-:S04]  /*51b0*/  IMAD R19, R12, UR4, RZ ;  /* 0x000000040c137c24 */ /* 0x000fc8000f8e02ff */
[C---:B------:R-:W-:Y:S02]  /*51c0*/  IMAD R19, R20.reuse, UR5, R19 ;  /* 0x0000000514137c24 */ /* 0x040fe4000f8e0213 */
[----:B------:R-:W-:-:S04]  /*51d0*/  IMAD.WIDE.U32 R20, R20, UR4, R22 ;  /* 0x0000000414147c25 */ /* 0x000fc8000f8e0016 */
[----:B------:R-:W-:Y:S01]  /*51e0*/  IMAD.IADD R19, R21, 0x1, R19 ;  /* 0x0000000115137824 */ /* 0x000fe200078e0213 */
[-C--:B------:R-:W-:Y:S02]  /*51f0*/  @!P2 IADD3 R12, P0, R32, R20.reuse, RZ ;  /* 0x00000014200ca210 */ /* 0x080fe40007f1e0ff */
[----:B------:R-:W-:Y:S02]  /*5200*/  @!P1 IADD3 R0, P3, R30, R20, RZ ;  /* 0x000000141e009210 */ /* 0x000fe40007f7e0ff */
[-C--:B------:R-:W-:Y:S02]  /*5210*/  @!P2 LEA.HI.X.SX32 R32, R32, R19.reuse, 0x1, P0 ;  /* 0x000000132020a211 */ /* 0x080fe400000f0eff */
[----:B0-----:R-:W-:Y:S02]  /*5220*/  @!P2 LEA R16, P0, R12, R16, 0x1 ;  /* 0x000000100c10a211 */ /* 0x001fe400078008ff */
[----:B------:R-:W-:Y:S02]  /*5230*/  @!P1 LEA.HI.X.SX32 R30, R30, R19, 0x1, P3 ;  /* 0x000000131e1e9211 */ /* 0x000fe400018f0eff */
[----:B------:R-:W-:-:S02]  /*5240*/  @!P2 LEA.HI.X R17, R12, R17, R32, 0x1, P0 ;  /* 0x000000110c11a211 */ /* 0x000fc400000f0c20 */
[----:B------:R-:W-:Y:S02]  /*5250*/  ISETP.GE.AND P0, PT, R29, UR6, PT ;  /* 0x000000061d007c0c */ /* 0x000fe4000bf06270 */
[C---:B-1----:R-:W-:Y:S01]  /*5260*/  @!P1 LEA R14, P3, R0.reuse, R14, 0x1 ;  /* 0x0000000e000e9211 */ /* 0x042fe200078608ff */
[----:B------:R0:W-:Y:S03]  /*5270*/  @!P2 STG.E.64 desc[UR8][R16.64], R2 ;  /* 0x000000021000a986 */ /* 0x0001e6000c101b08 */
[----:B------:R-:W-:-:S05]  /*5280*/  @!P1 LEA.HI.X R15, R0, R15, R30, 0x1, P3 ;  /* 0x0000000f000f9211 */ /* 0x000fca00018f0c1e */
[----:B------:R0:W-:Y:S02]  /*5290*/  @!P1 STG.E.64 desc[UR8][R14.64], R4 ;  /* 0x000000040e009986 */ /* 0x0001e4000c101b08 */
[----:B------:R-:W-:Y:S05]  /*52a0*/  @P0 EXIT ;  /* 0x000000000000094d */ /* 0x000fea0003800000 */
[C---:B------:R-:W-:Y:S01]  /*52b0*/  IADD3 R20, P0, R29.reuse, R20, RZ ;  /* 0x000000141d147210 */ /* 0x040fe20007f1e0ff */
[----:B------:R-:W-:Y:S01]  /*52c0*/  ULDC.64 UR4, c[0x0][0x280] ;  /* 0x0000a00000047ab9 */ /* 0x000fe20000000a00 */
[----:B------:R-:W-:Y:S02]  /*52d0*/  F2FP.F16.F32.PACK_AB R8, R8, R11 ;  /* 0x0000000b0808723e */ /* 0x000fe400000000ff */
[----:B------:R-:W-:Y:S02]  /*52e0*/  LEA.HI.X.SX32 R19, R29, R19, 0x1, P0 ;  /* 0x000000131d137211 */ /* 0x000fe400000f0eff */
[----:B0-----:R-:W-:Y:S02]  /*52f0*/  LEA R2, P0, R20, UR4, 0x1 ;  /* 0x0000000414027c11 */ /* 0x001fe4000f8008ff */
[----:B------:R-:W-:Y:S02]  /*5300*/  F2FP.F16.F32.PACK_AB R9, R10, R13 ;  /* 0x0000000d0a09723e */ /* 0x000fe400000000ff */
[----:B------:R-:W-:-:S05]  /*5310*/  LEA.HI.X R3, R20, UR5, R19, 0x1, P0 ;  /* 0x0000000514037c11 */ /* 0x000fca00080f0c13 */
[----:B------:R-:W-:Y:S01]  /*5320*/  STG.E.64 desc[UR8][R2.64], R8 ;  /* 0x0000000802007986 */ /* 0x000fe2000c101b08 */
[----:B------:R-:W-:Y:S05]  /*5330*/  EXIT ;  /* 0x000000000000794d */ /* 0x000fea0003800000 */
        .weak           $__internal_0_$__cuda_sm20_div_s64
        .type           $__internal_0_$__cuda_sm20_div_s64,@function
        .size           $__internal_0_$__cuda_sm20_div_s64,(.L_x_7419 - $__internal_0_$__cuda_sm20_div_s64)
$__internal_0_$__cuda_sm20_div_s64:
[----:B------:R-:W-:Y:S02]  /*5340*/  IADD3 R51, P0, RZ, -R24, RZ ;  /* 0x80000018ff337210 */ /* 0x000fe40007f1e0ff */
[----:B------:R-:W-:-:S03]  /*5350*/  ISETP.GE.AND P1, PT, R23, RZ, PT ;  /* 0x000000ff1700720c */ /* 0x000fc60003f26270 */
[----:B------:R-:W-:Y:S01]  /*5360*/  IMAD.X R0, RZ, RZ, ~R23, P0 ;  /* 0x000000ffff007224 */ /* 0x000fe200000e0e17 */
[----:B------:R-:W-:-:S04]  /*5370*/  SEL R50, R51, R24, !P1 ;  /* 0x0000001833327207 */ /* 0x000fc80004800000 */
[----:B------:R-:W-:-:S04]  /*5380*/  SEL R51, R0, R23, !P1 ;  /* 0x0000001700337207 */ /* 0x000fc80004800000 */
[----:B------:R-:W0:Y:S08]  /*5390*/  I2F.U64.RP R20, R50 ;  /* 0x0000003200147312 */ /* 0x000e300000309000 */
[----:B0-----:R-:W0:Y:S02]  /*53a0*/  MUFU.RCP R26, R20 ;  /* 0x00000014001a7308 */ /* 0x001e240000001000 */
[----:B0-----:R-:W-:-:S06]  /*53b0*/  VIADD R26, R26, 0x1ffffffe ;  /* 0x1ffffffe1a1a7836 */ /* 0x001fcc0000000000 */
[----:B------:R-:W0:Y:S02]  /*53c0*/  F2I.U64.TRUNC R60, R26 ;  /* 0x0000001a003c7311 */ /* 0x000e24000020d800 */
[----:B0-----:R-:W-:-:S04]  /*53d0*/  IMAD.WIDE.U32 R20, R60, R50, RZ ;  /* 0x000000323c147225 */ /* 0x001fc800078e00ff */
[----:B------:R-:W-:Y:S01]  /*53e0*/  IMAD R27, R60, R51, R21 ;  /* 0x000000333c1b7224 */ /* 0x000fe200078e0215 */
[----:B------:R-:W-:-:S03]  /*53f0*/  IADD3 R21, P0, RZ, -R20, RZ ;  /* 0x80000014ff157210 */ /* 0x000fc60007f1e0ff */
[----:B------:R-:W-:Y:S02]  /*5400*/  IMAD R0, R61, R50, R27 ;  /* 0x000000323d007224 */ /* 0x000fe400078e021b */
[----:B------:R-:W-:-:S04]  /*5410*/  IMAD.HI.U32 R26, R60, R21, RZ ;  /* 0x000000153c1a7227 */ /* 0x000fc800078e00ff */
[----:B------:R-:W-:Y:S02]  /*5420*/  IMAD.X R0, RZ, RZ, ~R0, P0 ;  /* 0x000000ffff007224 */ /* 0x000fe400000e0e00 */
[----:B------:R-:W-:Y:S02]  /*5430*/  IMAD.MOV.U32 R27, RZ, RZ, R60 ;  /* 0x000000ffff1b7224 */ /* 0x000fe400078e003c */
[----:B------:R-:W-:-:S04]  /*5440*/  IMAD.HI.U32 R20, R61, R0, RZ ;  /* 0x000000003d147227 */ /* 0x000fc800078e00ff */
[----:B------:R-:W-:-:S04]  /*5450*/  IMAD.WIDE.U32 R26, P0, R60, R0, R26 ;  /* 0x000000003c1a7225 */ /* 0x000fc8000780001a */
[C---:B------:R-:W-:Y:S02]  /*5460*/  IMAD R0, R61.reuse, R0, RZ ;  /* 0x000000003d007224 */ /* 0x040fe400078e02ff */
[----:B------:R-:W-:-:S04]  /*5470*/  IMAD.HI.U32 R21, P1, R61, R21, R26 ;  /* 0x000000153d157227 */ /* 0x000fc8000782001a */
[----:B------:R-:W-:Y:S01]  /*5480*/  IMAD.X R20, R20, 0x1, R61, P0 ;  /* 0x0000000114147824 */ /* 0x000fe200000e063d */
[----:B------:R-:W-:-:S04]  /*5490*/  IADD3 R61, P0, R0, R21, RZ ;  /* 0x00000015003d7210 */ /* 0x000fc80007f1e0ff */
[----:B------:R-:W-:Y:S01]  /*54a0*/  IADD3.X R20, RZ, RZ, R20, P0, P1 ;  /* 0x000000ffff147210 */ /* 0x000fe200007e2414 */
[----:B------:R-:W-:Y:S01]  /*54b0*/  IMAD.WIDE.U32 R26, R61, R50, RZ ;  /* 0x000000323d1a7225 */ /* 0x000fe200078e00ff */
[----:B------:R-:W-:-:S03]  /*54c0*/  ISETP.GE.AND P1, PT, R19, RZ, PT ;  /* 0x000000ff1300720c */ /* 0x000fc60003f26270 */
[----:B------:R-:W-:Y:S01]  /*54d0*/  IMAD R27, R61, R51, R27 ;  /* 0x000000333d1b7224 */ /* 0x000fe200078e021b */
[----:B------:R-:W-:-:S03]  /*54e0*/  IADD3 R21, P0, RZ, -R26, RZ ;  /* 0x8000001aff157210 */ /* 0x000fc60007f1e0ff */
[----:B------:R-:W-:Y:S02]  /*54f0*/  IMAD R27, R20, R50, R27 ;  /* 0x00000032141b7224 */ /* 0x000fe400078e021b */
[----:B------:R-:W-:-:S04]  /*5500*/  IMAD.HI.U32 R60, R61, R21, RZ ;  /* 0x000000153d3c7227 */ /* 0x000fc800078e00ff */
[----:B------:R-:W-:-:S04]  /*5510*/  IMAD.X R27, RZ, RZ, ~R27, P0 ;  /* 0x000000ffff1b7224 */ /* 0x000fc800000e0e1b */
[----:B------:R-:W-:-:S04]  /*5520*/  IMAD.WIDE.U32 R60, P0, R61, R27, R60 ;  /* 0x0000001b3d3c7225 */ /* 0x000fc8000780003c */
[----:B------:R-:W-:-:S04]  /*5530*/  IMAD.HI.U32 R37, R20, R27, RZ ;  /* 0x0000001b14257227 */ /* 0x000fc800078e00ff */
[----:B------:R-:W-:Y:S01]  /*5540*/  IMAD.HI.U32 R21, P4, R20, R21, R60 ;  /* 0x0000001514157227 */ /* 0x000fe2000788003c */
[----:B------:R-:W-:-:S03]  /*5550*/  IADD3.X R37, R37, R20, RZ, P0, !PT ;  /* 0x0000001425257210 */ /* 0x000fc600007fe4ff */
[----:B------:R-:W-:Y:S01]  /*5560*/  IMAD R0, R20, R27, RZ ;  /* 0x0000001b14007224 */ /* 0x000fe200078e02ff */
[----:B------:R-:W-:-:S04]  /*5570*/  IADD3 R27, P0, RZ, -R18, RZ ;  /* 0x80000012ff1b7210 */ /* 0x000fc80007f1e0ff */
[----:B------:R-:W-:Y:S01]  /*5580*/  IADD3 R21, P2, R0, R21, RZ ;  /* 0x0000001500157210 */ /* 0x000fe20007f5e0ff */
[----:B------:R-:W-:Y:S01]  /*5590*/  IMAD.X R20, RZ, RZ, ~R19, P0 ;  /* 0x000000ffff147224 */ /* 0x000fe200000e0e13 */
[----:B------:R-:W-:Y:S01]  /*55a0*/  SEL R0, R27, R18, !P1 ;  /* 0x000000121b007207 */ /* 0x000fe20004800000 */
[----:B------:R-:W-:Y:S01]  /*55b0*/  IMAD.MOV.U32 R27, RZ, RZ, RZ ;  /* 0x000000ffff1b7224 */ /* 0x000fe200078e00ff */
[----:B------:R-:W-:Y:S02]  /*55c0*/  IADD3.X R37, RZ, RZ, R37, P2, P4 ;  /* 0x000000ffff257210 */ /* 0x000fe400017e8425 */
[----:B------:R-:W-:Y:S01]  /*55d0*/  SEL R20, R20, R19, !P1 ;  /* 0x0000001314147207 */ /* 0x000fe20004800000 */
[----:B------:R-:W-:-:S04]  /*55e0*/  IMAD.HI.U32 R26, R21, R0, RZ ;  /* 0x00000000151a7227 */ /* 0x000fc800078e00ff */
[----:B------:R-:W-:-:S04]  /*55f0*/  IMAD.WIDE.U32 R26, R21, R20, R26 ;  /* 0x00000014151a7225 */ /* 0x000fc800078e001a */
[----:B------:R-:W-:-:S04]  /*5600*/  IMAD.HI.U32 R26, P2, R37, R0, R26 ;  /* 0x00000000251a7227 */ /* 0x000fc8000784001a */
[----:B------:R-:W-:-:S05]  /*5610*/  IMAD R27, R37, R20, RZ ;  /* 0x00000014251b7224 */ /* 0x000fca00078e02ff */
[----:B------:R-:W-:-:S05]  /*5620*/  IADD3 R27, P1, R27, R26, RZ ;  /* 0x0000001a1b1b7210 */ /* 0x000fca0007f3e0ff */
[----:B------:R-:W-:-:S04]  /*5630*/  IMAD.WIDE.U32 R60, R27, R50, RZ ;  /* 0x000000321b3c7225 */ /* 0x000fc800078e00ff */
[----:B------:R-:W-:Y:S01]  /*5640*/  IMAD R26, R27, R51, R61 ;  /* 0x000000331b1a7224 */ /* 0x000fe200078e023d */
[----:B------:R-:W-:Y:S01]  /*5650*/  IADD3 R21, P0, -R60, R0, RZ ;  /* 0x000000003c157210 */ /* 0x000fe20007f1e1ff */
[----:B------:R-:W-:-:S04]  /*5660*/  IMAD.HI.U32 R0, R37, R20, RZ ;  /* 0x0000001425007227 */ /* 0x000fc800078e00ff */
[----:B------:R-:W-:Y:S01]  /*5670*/  IMAD.X R0, RZ, RZ, R0, P2 ;  /* 0x000000ffff007224 */ /* 0x000fe200010e0600 */
[----:B------:R-:W-:-:S03]  /*5680*/  ISETP.GE.U32.AND P2, PT, R21, R50, PT ;  /* 0x000000321500720c */ /* 0x000fc60003f46070 */
[----:B------:R-:W-:-:S04]  /*5690*/  IMAD.X R37, RZ, RZ, R0, P1 ;  /* 0x000000ffff257224 */ /* 0x000fc800008e0600 */
[----:B------:R-:W-:Y:S01]  /*56a0*/  IMAD R39, R37, R50, R26 ;  /* 0x0000003225277224 */ /* 0x000fe200078e021a */
[----:B------:R-:W-:-:S04]  /*56b0*/  LOP3.LUT R26, R23, R19, RZ, 0x3c, !PT ;  /* 0x00000013171a7212 */ /* 0x000fc800078e3cff */
[----:B------:R-:W-:Y:S02]  /*56c0*/  IADD3.X R39, ~R39, R20, RZ, P0, !PT ;  /* 0x0000001427277210 */ /* 0x000fe400007fe5ff */
[----:B------:R-:W-:Y:S02]  /*56d0*/  IADD3 R0, P0, R21, -R50, RZ ;  /* 0x8000003215007210 */ /* 0x000fe40007f1e0ff */
[----:B------:R-:W-:-:S04]  /*56e0*/  ISETP.GE.U32.AND.EX P2, PT, R39, R51, PT, P2 ;  /* 0x000000332700720c */ /* 0x000fc80003f46120 */
[----:B------:R-:W-:Y:S01]  /*56f0*/  SEL R21, R0, R21, P2 ;  /* 0x0000001500157207 */ /* 0x000fe20001000000 */
[----:B------:R-:W-:-:S03]  /*5700*/  IMAD.X R0, R39, 0x1, ~R51, P0 ;  /* 0x0000000127007824 */ /* 0x000fc600000e0e33 */
[----:B------:R-:W-:Y:S02]  /*5710*/  ISETP.GE.U32.AND P1, PT, R21, R50, PT ;  /* 0x000000321500720c */ /* 0x000fe40003f26070 */
[----:B------:R-:W-:Y:S02]  /*5720*/  SEL R39, R0, R39, P2 ;  /* 0x0000002700277207 */ /* 0x000fe40001000000 */
[----:B------:R-:W-:Y:S02]  /*5730*/  IADD3 R0, P0, R27, 0x1, RZ ;  /* 0x000000011b007810 */ /* 0x000fe40007f1e0ff */
[----:B------:R-:W-:Y:S02]  /*5740*/  ISETP.GE.U32.AND.EX P1, PT, R39, R51, PT, P1 ;  /* 0x000000332700720c */ /* 0x000fe40003f26110 */
[----:B------:R-:W-:Y:S01]  /*5750*/  SEL R27, R0, R27, P2 ;  /* 0x0000001b001b7207 */ /* 0x000fe20001000000 */
[----:B------:R-:W-:-:S03]  /*5760*/  IMAD.X R0, RZ, RZ, R37, P0 ;  /* 0x000000ffff007224 */ /* 0x000fc600000e0625 */
[----:B------:R-:W-:Y:S02]  /*5770*/  IADD3 R20, P0, R27, 0x1, RZ ;  /* 0x000000011b147810 */ /* 0x000fe40007f1e0ff */
[----:B------:R-:W-:Y:S02]  /*5780*/  SEL R0, R0, R37, P2 ;  /* 0x0000002500007207 */ /* 0x000fe40001000000 */
[----:B------:R-:W-:Y:S02]  /*5790*/  SEL R20, R20, R27, P1 ;  /* 0x0000001b14147207 */ /* 0x000fe40000800000 */
[----:B------:R-:W-:Y:S01]  /*57a0*/  ISETP.GE.AND P2, PT, R26, RZ, PT ;  /* 0x000000ff1a00720c */ /* 0x000fe20003f46270 */
[----:B------:R-:W-:Y:S01]  /*57b0*/  IMAD.X R21, RZ, RZ, R0, P0 ;  /* 0x000000ffff157224 */ /* 0x000fe200000e0600 */
[----:B------:R-:W-:-:S04]  /*57c0*/  ISETP.NE.U32.AND P0, PT, R24, RZ, PT ;  /* 0x000000ff1800720c */ /* 0x000fc80003f05070 */
[----:B------:R-:W-:Y:S02]  /*57d0*/  SEL R0, R21, R0, P1 ;  /* 0x0000000015007207 */ /* 0x000fe40000800000 */
[----:B------:R-:W-:Y:S02]  /*57e0*/  IADD3 R21, P1, RZ, -R20, RZ ;  /* 0x80000014ff157210 */ /* 0x000fe40007f3e0ff */
[----:B------:R-:W-:Y:S02]  /*57f0*/  ISETP.NE.AND.EX P0, PT, R23, RZ, PT, P0 ;  /* 0x000000ff1700720c */ /* 0x000fe40003f05300 */
[----:B------:R-:W-:Y:S02]  /*5800*/  IADD3.X R27, RZ, ~R0, RZ, P1, !PT ;  /* 0x80000000ff1b7210 */ /* 0x000fe40000ffe4ff */
[----:B------:R-:W-:Y:S01]  /*5810*/  SEL R21, R21, R20, !P2 ;  /* 0x0000001415157207 */ /* 0x000fe20005000000 */
[----:B------:R-:W-:Y:S01]  /*5820*/  IMAD.MOV.U32 R20, RZ, RZ, R22 ;  /* 0x000000ffff147224 */ /* 0x000fe200078e0016 */
[----:B------:R-:W-:-:S02]  /*5830*/  SEL R27, R27, R0, !P2 ;  /* 0x000000001b1b7207 */ /* 0x000fc40005000000 */
[----:B------:R-:W-:Y:S01]  /*5840*/  SEL R0, R21, 0xffffffff, P0 ;  /* 0xffffffff15007807 */ /* 0x000fe20000000000 */
[----:B------:R-:W-:Y:S01]  /*5850*/  IMAD.MOV.U32 R21, RZ, RZ, 0x0 ;  /* 0x00000000ff157424 */ /* 0x000fe200078e00ff */
[----:B------:R-:W-:-:S03]  /*5860*/  SEL R27, R27, 0xffffffff, P0 ;  /* 0xffffffff1b1b7807 */ /* 0x000fc60000000000 */
[----:B------:R-:W-:Y:S05]  /*5870*/  RET.REL.NODEC R20 `(_ZN5flash32flash_fwd_splitkv_combine_kernelI23Flash_fwd_kernel_traitsILi192ELi64ELi64ELi4ELb0ELb0EN7cutlass6half_tE19Flash_kernel_traitsILi192ELi64ELi64ELi4ES3_EELi8ELi7ELb0EEEvNS_16Flash_fwd_paramsE) ;  /* 0xffffffa414e07950 */ /* 0x000fea0003c3ffff */
.L_x_45:
[----:B------:R-:W-:-:S00]  /*5880*/  BRA `(.L_x_45) ;  /* 0xfffffffc00fc7947 */ /* 0x000fc0000383ffff */
[----:B------:R-:W-:-:S00]  /*5890*/  NOP ;  /* 0x0000000000007918 */ /* 0x000fc00000000000 */
        /* <DEDUP_REMOVED lines=14> */
.L_x_7419:


//--------------------- .text._ZN5flash32flash_fwd_splitkv_combine_kernelI23Flash_fwd_kernel_traitsILi192ELi64ELi64ELi4ELb0ELb0EN7cutlass6half_tE19Flash_kernel_traitsILi192ELi64ELi64ELi4ES3_EELi8ELi6ELb0EEEvNS_16Flash_fwd_paramsE --------------------------
	.section	.text._ZN5flash32flash_fwd_splitkv_combine_kernelI23Flash_fwd_kernel_traitsILi192ELi64ELi64ELi4ELb0ELb0EN7cutlass6half_tE19Flash_kernel_traitsILi192ELi64ELi64ELi4ES3_EELi8ELi6ELb0EEEvNS_16Flash_fwd_paramsE,"ax",@progbits
	.align	128
        .global         _ZN5flash32flash_fwd_splitkv_combine_kernelI23Flash_fwd_kernel_traitsILi192ELi64ELi64ELi4ELb0ELb0EN7cutlass6half_tE19Flash_kernel_traitsILi192ELi64ELi64ELi4ES3_EELi8ELi6ELb0EEEvNS_16Flash_fwd_paramsE
        .type           _ZN5flash32flash_fwd_splitkv_combine_kernelI23Flash_fwd_kernel_traitsILi192ELi64ELi64ELi4ELb0ELb0EN7cutlass6half_tE19Flash_kernel_traitsILi192ELi64ELi64ELi4ES3_EELi8ELi6ELb0EEEvNS_16Flash_fwd_paramsE,@function
        .size           _ZN5flash32flash_fwd_splitkv_combine_kernelI23Flash_fwd_kernel_traitsILi192ELi64ELi64ELi4ELb0ELb0EN7cutlass6half_tE19Flash_kernel_traitsILi192ELi64ELi64ELi4ES3_EELi8ELi6ELb0EEEvNS_16Flash_fwd_paramsE,(.L_x_7420 - _ZN5flash32flash_fwd_splitkv_combine_kernelI23Flash_fwd_kernel_traitsILi192ELi64ELi64ELi4ELb0ELb0EN7cutlass6half_tE19Flash_kernel_traitsILi192ELi64ELi64ELi4ES3_EELi8ELi6ELb0EEEvNS_16Flash_fwd_paramsE)
        .other          _ZN5flash32flash_fwd_splitkv_combine_kernelI23Flash_fwd_kernel_traitsILi192ELi64ELi64ELi4ELb0ELb0EN7cutlass6half_tE19Flash_kernel_traitsILi192ELi64ELi64ELi4ES3_EELi8ELi6ELb0EEEvNS_16Flash_fwd_paramsE,@"STO_CUDA_ENTRY STV_DEFAULT"
_ZN5flash32flash_fwd_splitkv_combine_kernelI23Flash_fwd_kernel_traitsILi192ELi64ELi64ELi4ELb0ELb0EN7cutlass6half_tE19Flash_kernel_traitsILi192ELi64ELi64ELi4ES3_EELi8ELi6ELb0EEEvNS_16Flash_fwd_paramsE:
.text._ZN5flash32flash_fwd_splitkv_combine_kernelI23Flash_fwd_kernel_traitsILi192ELi64ELi64ELi4ELb0ELb0EN7cutlass6half_tE19Flash_kernel_traitsILi192ELi64ELi64ELi4ES3_EELi8ELi6ELb0EEEvNS_16Flash_fwd_paramsE:
        /* <DEDUP_REMOVED lines=23> */
[----:B------:R-:W-:Y:S05]  /*0170*/  CALL.REL.NOINC `($__internal_1_$__cuda_sm20_div_s64) ;  /* 0x0000004800a87944 */ /* 0x000fea0003c00000 */
[----:B------:R-:W-:Y:S05]  /*0180*/  BRA `(.L_x_47) ;  /* 0x00000000004c7947 */ /* 0x000fea0003800000 */
.L_x_46:
[----:B------:R-:W0:Y:S01]  /*0190*/  I2F.U32.RP R4, R25 ;  /* 0x0000001900047306 */ /* 0x000e220000209000 */
[----:B------:R-:W-:Y:S02]  /*01a0*/  ISETP.NE.U32.AND P0, PT, R25, RZ, PT ;  /* 0x000000ff1900720c */ /* 0x000fe40003f05070 */
[----:B------:R-:W-:-:S05]  /*01b0*/  MOV R21, RZ ;  /* 0x000000ff00157202 */ /* 0x000fca0000000f00 */
[----:B0-----:R-:W0:Y:S02]  /*01c0*/  MUFU.RCP R3, R4 ;  /* 0x0000000400037308 */ /* 0x001e240000001000 */
[----:B0-----:R-:W-:-:S06]  /*01d0*/  VIADD R3, R3, 0xffffffe ;  /* 0x0ffffffe03037836 */ /* 0x001fcc0000000000 */
[----:B------:R-:W0:Y:S02]  /*01e0*/  F2I.FTZ.U32.TRUNC.NTZ R3, R3 ;  /* 0x0000000300037305 */ /* 0x000e24000021f000 */
[----:B0-----:R-:W-:-:S04]  /*01f0*/  IMAD.MOV R2, RZ, RZ, -R3 ;  /* 0x000000ffff027224 */ /* 0x001fc800078e0a03 */
[----:B------:R-:W-:Y:S01]  /*0200*/  IMAD R7, R2, R25, RZ ;  /* 0x0000001902077224 */ /* 0x000fe200078e02ff */
[----:B------:R-:W-:-:S10]  /*0210*/  HFMA2.MMA R2, -RZ, RZ, 0, 0 ;  /* 0x00000000ff027435 */ /* 0x000fd400000001ff */
        /* <DEDUP_REMOVED lines=10> */
.L_x_47:
        /* <DEDUP_REMOVED lines=9> */
[----:B------:R-:W-:Y:S01]  /*0350*/  IMAD.MOV.U32 R18, RZ, RZ, R20 ;  /* 0x000000ffff127224 */ /* 0x000fe200078e0014 */
[----:B------:R-:W-:Y:S02]  /*0360*/  MOV R17, R21 ;  /* 0x0000001500117202 */ /* 0x000fe40000000f00 */
[----:B------:R-:W-:Y:S02]  /*0370*/  MOV R24, 0x390 ;  /* 0x0000039000187802 */ /* 0x000fe40000000f00 */
[----:B------:R-:W-:Y:S05]  /*0380*/  CALL.REL.NOINC `($__internal_1_$__cuda_sm20_div_s64) ;  /* 0x0000004800247944 */ /* 0x000fea0003c00000 */
[----:B------:R-:W-:Y:S02]  /*0390*/  MOV R6, R20 ;  /* 0x0000001400067202 */ /* 0x000fe40000000f00 */
[----:B------:R-:W-:Y:S01]  /*03a0*/  MOV R7, R21 ;  /* 0x0000001500077202 */ /* 0x000fe20000000f00 */
[----:B------:R-:W-:Y:S05]  /*03b0*/  BRA `(.L_x_50) ;  /* 0x00000000004c7947 */ /* 0x000fea0003800000 */
.L_x_49:
[----:B------:R-:W0:Y:S01]  /*03c0*/  I2F.U32.RP R8, R26 ;  /* 0x0000001a00087306 */ /* 0x000e220000209000 */
[----:B------:R-:W-:-:S07]  /*03d0*/  ISETP.NE.U32.AND P0, PT, R26, RZ, PT ;  /* 0x000000ff1a00720c */ /* 0x000fce0003f05070 */
[----:B0-----:R-:W0:Y:S02]  /*03e0*/  MUFU.RCP R4, R8 ;  /* 0x0000000800047308 */ /* 0x001e240000001000 */
[----:B0-----:R-:W-:-:S06]  /*03f0*/  VIADD R4, R4, 0xffffffe ;  /* 0x0ffffffe04047836 */ /* 0x001fcc0000000000 */
[----:B------:R-:W0:Y:S02]  /*0400*/  F2I.FTZ.U32.TRUNC.NTZ R3, R4 ;  /* 0x0000000400037305 */ /* 0x000e24000021f000 */
[----:B0-----:R-:W-:-:S04]  /*0410*/  IMAD.MOV R2, RZ, RZ, -R3 ;  /* 0x000000ffff027224 */ /* 0x001fc800078e0a03 */
[----:B------:R-:W-:Y:S01]  /*0420*/  IMAD R7, R2, R26, RZ ;  /* 0x0000001a02077224 */ /* 0x000fe200078e02ff */
[----:B------:R-:W-:-:S10]  /*0430*/  HFMA2.MMA R2, -RZ, RZ, 0, 0 ;  /* 0x00000000ff027435 */ /* 0x000fd400000001ff */
[----:B------:R-:W-:-:S06]  /*0440*/  IMAD.HI.U32 R7, R3, R7, R2 ;  /* 0x0000000703077227 */ /* 0x000fcc00078e0002 */
[----:B------:R-:W-:Y:S01]  /*0450*/  IMAD.HI.U32 R6, R7, R20, RZ ;  /* 0x0000001407067227 */ /* 0x000fe200078e00ff */
[----:B------:R-:W-:-:S03]  /*0460*/  MOV R7, RZ ;  /* 0x000000ff00077202 */ /* 0x000fc60000000f00 */
        /* <DEDUP_REMOVED lines=8> */
.L_x_50:
[----:B------:R-:W-:Y:S05]  /*04f0*/  BSYNC B0 ;  /* 0x0000000000007941 */ /* 0x000fea0003800000 */
.L_x_48:
[----:B------:R-:W0:Y:S01]  /*0500*/  LDC R3, c[0x0][0x2c4] ;  /* 0x0000b100ff037b82 */ /* 0x000e220000000800 */
[----:B------:R-:W-:Y:S01]  /*0510*/  IMAD.MOV.U32 R12, RZ, RZ, RZ ;  /* 0x000000ffff0c7224 */ /* 0x000fe200078e00ff */
[----:B------:R-:W-:Y:S01]  /*0520*/  BSSY B0, `(.L_x_51) ;  /* 0x000004a000007945 */ /* 0x000fe20003800000 */
[----:B0-----:R-:W-:Y:S01]  /*0530*/  IABS R11, R3 ;  /* 0x00000003000b7213 */ /* 0x001fe20000000000 */
[C---:B------:R-:W-:Y:S01]  /*0540*/  VIADD R2, R3.reuse, 0xffffffff ;  /* 0xffffffff03027836 */ /* 0x040fe20000000000 */
[----:B------:R-:W-:Y:S02]  /*0550*/  ISETP.NE.AND P3, PT, R3, RZ, PT ;  /* 0x000000ff0300720c */ /* 0x000fe40003f65270 */
[----:B------:R-:W0:Y:S01]  /*0560*/  I2F.RP R10, R11 ;  /* 0x0000000b000a7306 */ /* 0x000e220000209400 */
[----:B------:R-:W-:-:S07]  /*0570*/  IMAD.IADD R4, R2, 0x1, R11 ;  /* 0x0000000102047824 */ /* 0x000fce00078e020b */
[----:B0-----:R-:W0:Y:S02]  /*0580*/  MUFU.RCP R13, R10 ;  /* 0x0000000a000d7308 */ /* 0x001e240000001000 */
[----:B0-----:R-:W-:-:S06]  /*0590*/  VIADD R13, R13, 0xffffffe ;  /* 0x0ffffffe0d0d7836 */ /* 0x001fcc0000000000 */
[----:B------:R-:W0:Y:S02]  /*05a0*/  F2I.FTZ.U32.TRUNC.NTZ R13, R13 ;  /* 0x0000000d000d7305 */ /* 0x000e24000021f000 */
[----:B0-----:R-:W-:-:S04]  /*05b0*/  IMAD.MOV R8, RZ, RZ, -R13 ;  /* 0x000000ffff087224 */ /* 0x001fc800078e0a0d */
[----:B------:R-:W-:Y:S01]  /*05c0*/  IMAD R9, R8, R11, RZ ;  /* 0x0000000b08097224 */ /* 0x000fe200078e02ff */
[----:B------:R-:W-:-:S03]  /*05d0*/  IABS R8, R4 ;  /* 0x0000000400087213 */ /* 0x000fc60000000000 */
[----:B------:R-:W-:-:S04]  /*05e0*/  IMAD.HI.U32 R12, R13, R9, R12 ;  /* 0x000000090d0c7227 */ /* 0x000fc800078e000c */
[----:B------:R-:W-:-:S04]  /*05f0*/  IMAD.MOV.U32 R9, RZ, RZ, R8 ;  /* 0x000000ffff097224 */ /* 0x000fc800078e0008 */
[----:B------:R-:W-:-:S04]  /*0600*/  IMAD.HI.U32 R8, R12, R9, RZ ;  /* 0x000000090c087227 */ /* 0x000fc800078e00ff */
[----:B------:R-:W-:-:S04]  /*0610*/  IMAD.MOV R10, RZ, RZ, -R8 ;  /* 0x000000ffff0a7224 */ /* 0x000fc800078e0a08 */
[C---:B------:R-:W-:Y:S01]  /*0620*/  IMAD R10, R11.reuse, R10, R9 ;  /* 0x0000000a0b0a7224 */ /* 0x040fe200078e0209 */
[C---:B------:R-:W-:Y:S02]  /*0630*/  LOP3.LUT R9, R4.reuse, R11, RZ, 0x3c, !PT ;  /* 0x0000000b04097212 */ /* 0x040fe400078e3cff */
[----:B------:R-:W-:Y:S02]  /*0640*/  LOP3.LUT R4, R4, R3, RZ, 0x3c, !PT ;  /* 0x0000000304047212 */ /* 0x000fe400078e3cff */
[----:B------:R-:W-:Y:S02]  /*0650*/  ISETP.GT.U32.AND P1, PT, R11, R10, PT ;  /* 0x0000000a0b00720c */ /* 0x000fe40003f24070 */
[----:B------:R-:W-:-:S11]  /*0660*/  ISETP.GE.AND P0, PT, R9, RZ, PT ;  /* 0x000000ff0900720c */ /* 0x000fd60003f06270 */
[----:B------:R-:W-:Y:S02]  /*0670*/  @!P1 IMAD.IADD R10, R10, 0x1, -R11 ;  /* 0x000000010a0a9824 */ /* 0x000fe400078e0a0b */
[----:B------:R-:W-:Y:S01]  /*0680*/  @!P1 VIADD R8, R8, 0x1 ;  /* 0x0000000108089836 */ /* 0x000fe20000000000 */
[----:B------:R-:W-:Y:S02]  /*0690*/  ISETP.NE.AND P1, PT, R3, RZ, PT ;  /* 0x000000ff0300720c */ /* 0x000fe40003f25270 */
[----:B------:R-:W-:Y:S02]  /*06a0*/  ISETP.GE.U32.AND P2, PT, R10, R11, PT ;  /* 0x0000000b0a00720c */ /* 0x000fe40003f46070 */
[----:B------:R-:W-:-:S11]  /*06b0*/  SHF.R.S32.HI R10, RZ, 0x1f, R3 ;  /* 0x0000001fff0a7819 */ /* 0x000fd60000011403 */
[----:B------:R-:W-:Y:S01]  /*06c0*/  @P2 VIADD R8, R8, 0x1 ;  /* 0x0000000108082836 */ /* 0x000fe20000000000 */
[----:B------:R-:W-:-:S03]  /*06d0*/  ISETP.GT.AND P2, PT, R3, RZ, PT ;  /* 0x000000ff0300720c */ /* 0x000fc60003f44270 */
[----:B------:R-:W-:-:S04]  /*06e0*/  IMAD.MOV.U32 R9, RZ, RZ, R8 ;  /* 0x000000ffff097224 */ /* 0x000fc800078e0008 */
[----:B------:R-:W-:Y:S01]  /*06f0*/  @!P0 IMAD.MOV R9, RZ, RZ, -R9 ;  /* 0x000000ffff098224 */ /* 0x000fe200078e0a09 */
[----:B------:R-:W-:Y:S01]  /*0700*/  @!P1 LOP3.LUT R9, RZ, R11, RZ, 0x33, !PT ;  /* 0x0000000bff099212 */ /* 0x000fe200078e33ff */
[----:B------:R-:W-:Y:S01]  /*0710*/  IMAD.MOV.U32 R11, RZ, RZ, R8 ;  /* 0x000000ffff0b7224 */ /* 0x000fe200078e0008 */
[----:B------:R-:W-:Y:S02]  /*0720*/  ISETP.GE.AND P1, PT, R4, RZ, PT ;  /* 0x000000ff0400720c */ /* 0x000fe40003f26270 */
[----:B------:R-:W-:Y:S02]  /*0730*/  ISETP.LT.U32.AND P0, PT, R26, R9, PT ;  /* 0x000000091a00720c */ /* 0x000fe40003f01070 */
[----:B------:R-:W-:Y:S02]  /*0740*/  SHF.R.S32.HI R14, RZ, 0x1f, R9 ;  /* 0x0000001fff0e7819 */ /* 0x000fe40000011409 */
[----:B------:R-:W-:Y:S01]  /*0750*/  LEA.HI.SX32 R8, R3, 0x1, 0x1 ;  /* 0x0000000103087811 */ /* 0x000fe200078f0aff */
[----:B------:R-:W-:Y:S01]  /*0760*/  @!P2 IMAD.MOV R8, RZ, RZ, R10 ;  /* 0x000000ffff08a224 */ /* 0x000fe200078e020a */
[----:B------:R-:W-:-:S04]  /*0770*/  ISETP.LT.AND.EX P0, PT, R23, R14, PT, P0 ;  /* 0x0000000e1700720c */ /* 0x000fc80003f01300 */
[C---:B------:R-:W-:Y:S01]  /*0780*/  SEL R14, R23.reuse, R14, P0 ;  /* 0x0000000e170e7207 */ /* 0x040fe20000000000 */
[----:B------:R-:W-:Y:S01]  /*0790*/  @!P1 IMAD.MOV R11, RZ, RZ, -R11 ;  /* 0x000000ffff0b9224 */ /* 0x000fe200078e0a0b */
[----:B------:R-:W-:Y:S02]  /*07a0*/  @!P3 LOP3.LUT R11, RZ, R3, RZ, 0x33, !PT ;  /* 0x00000003ff0bb212 */ /* 0x000fe400078e33ff */
[----:B------:R-:W-:Y:S02]  /*07b0*/  LOP3.LUT R4, R23, R14, RZ, 0xfc, !PT ;  /* 0x0000000e17047212 */ /* 0x000fe400078efcff */
[----:B------:R-:W-:Y:S01]  /*07c0*/  SEL R16, R26, R9, P0 ;  /* 0x000000091a107207 */ /* 0x000fe20000000000 */
[----:B------:R-:W-:Y:S01]  /*07d0*/  IMAD R3, R11, R8, RZ ;  /* 0x000000080b037224 */ /* 0x000fe200078e02ff */
        /* <DEDUP_REMOVED lines=8> */
[----:B------:R-:W-:Y:S02]  /*0860*/  MOV R30, R20 ;  /* 0x00000014001e7202 */ /* 0x000fe40000000f00 */
[----:B------:R-:W-:Y:S01]  /*0870*/  MOV R31, R21 ;  /* 0x00000015001f7202 */ /* 0x000fe20000000f00 */
[----:B------:R-:W-:Y:S05]  /*0880*/  BRA `(.L_x_53) ;  /* 0x00000000004c7947 */ /* 0x000fea0003800000 */
.L_x_52:
        /* <DEDUP_REMOVED lines=19> */
.L_x_53:
[----:B------:R-:W-:Y:S05]  /*09c0*/  BSYNC B0 ;  /* 0x0000000000007941 */ /* 0x000fea0003800000 */
.L_x_51:
[----:B------:R-:W0:Y:S01]  /*09d0*/  LDC R8, c[0x0][0x2c4] ;  /* 0x0000b100ff087b82 */ /* 0x000e220000000800 */
[----:B------:R-:W-:Y:S01]  /*09e0*/  ULDC UR4, c[0x0][0x270] ;  /* 0x00009c0000047ab9 */ /* 0x000fe20000000800 */
[----:B------:R-:W-:Y:S01]  /*09f0*/  IABS R11, R3 ;  /* 0x00000003000b7213 */ /* 0x000fe20000000000 */
[----:B------:R-:W-:Y:S01]  /*0a00*/  IMAD.MOV.U32 R18, RZ, RZ, RZ ;  /* 0x000000ffff127224 */ /* 0x000fe200078e00ff */
[----:B------:R-:W1:Y:S01]  /*0a10*/  S2R R36, SR_TID.X ;  /* 0x0000000000247919 */ /* 0x000e620000002100 */
[----:B------:R-:W-:Y:S01]  /*0a20*/  BSSY B0, `(.L_x_54) ;  /* 0x0000078000007945 */ /* 0x000fe20003800000 */
        /* <DEDUP_REMOVED lines=8> */
[----:B------:R-:W-:Y:S01]  /*0ab0*/  IMAD.IADD R21, R2, 0x1, R13 ;  /* 0x0000000102157824 */ /* 0x000fe200078e020d */
[----:B------:R-:W-:-:S04]  /*0ac0*/  IABS R2, R3 ;  /* 0x0000000300027213 */ /* 0x000fc80000000000 */
[----:B------:R-:W3:Y:S01]  /*0ad0*/  I2F.RP R17, R13 ;  /* 0x0000000d00117306 */ /* 0x000ee20000209400 */
[----:B--2---:R-:W-:Y:S02]  /*0ae0*/  VIADD R4, R4, 0xffffffe ;  /* 0x0ffffffe04047836 */ /* 0x004fe40000000000 */
[----:B------:R-:W-:-:S05]  /*0af0*/  IMAD.MOV R2, RZ, RZ, -R2 ;  /* 0x000000ffff027224 */ /* 0x000fca00078e0a02 */
[----:B0-----:R-:W0:Y:S08]  /*0b00*/  MUFU.RCP R22, R15 ;  /* 0x0000000f00167308 */ /* 0x001e300000001000 */
[----:B---3--:R-:W2:Y:S08]  /*0b10*/  MUFU.RCP R26, R17 ;  /* 0x00000011001a7308 */ /* 0x008eb00000001000 */
[----:B------:R-:W3:Y:S01]  /*0b20*/  F2I.FTZ.U32.TRUNC.NTZ R19, R4 ;  /* 0x0000000400137305 */ /* 0x000ee2000021f000 */
[----:B0-----:R-:W-:-:S07]  /*0b30*/  VIADD R22, R22, 0xffffffe ;  /* 0x0ffffffe16167836 */ /* 0x001fce0000000000 */
[----:B------:R-:W0:Y:S01]  /*0b40*/  F2I.FTZ.U32.TRUNC.NTZ R23, R22 ;  /* 0x0000001600177305 */ /* 0x000e22000021f000 */
[----:B--2---:R-:W-:Y:S02]  /*0b50*/  VIADD R26, R26, 0xffffffe ;  /* 0x0ffffffe1a1a7836 */ /* 0x004fe40000000000 */
[----:B---3--:R-:W-:-:S05]  /*0b60*/  IMAD.MOV R12, RZ, RZ, -R19 ;  /* 0x000000ffff0c7224 */ /* 0x008fca00078e0a13 */
[----:B------:R-:W2:Y:S01]  /*0b70*/  F2I.FTZ.U32.TRUNC.NTZ R27, R26 ;  /* 0x0000001a001b7305 */ /* 0x000ea2000021f000 */
[----:B------:R-:W-:Y:S02]  /*0b80*/  VIADD R4, R11, UR4 ;  /* 0x000000040b047c36 */ /* 0x000fe40008000000 */
[----:B------:R-:W-:-:S03]  /*0b90*/  IMAD R12, R12, R11, RZ ;  /* 0x0000000b0c0c7224 */ /* 0x000fc600078e02ff */
[----:B------:R-:W-:Y:S01]  /*0ba0*/  IABS R17, R4 ;  /* 0x0000000400117213 */ /* 0x000fe20000000000 */
[----:B------:R-:W-:Y:S01]  /*0bb0*/  IMAD.HI.U32 R12, R19, R12, R18 ;  /* 0x0000000c130c7227 */ /* 0x000fe200078e0012 */
[----:B------:R-:W-:Y:S02]  /*0bc0*/  IABS R18, R9 ;  /* 0x0000000900127213 */ /* 0x000fe40000000000 */
[----:B------:R-:W-:Y:S01]  /*0bd0*/  IABS R19, R21 ;  /* 0x0000001500137213 */ /* 0x000fe20000000000 */
[----:B0-----:R-:W-:Y:S02]  /*0be0*/  IMAD.MOV R15, RZ, RZ, -R23 ;  /* 0x000000ffff0f7224 */ /* 0x001fe400078e0a17 */
[----:B------:R-:W-:Y:S02]  /*0bf0*/  IMAD.MOV R18, RZ, RZ, -R18 ;  /* 0x000000ffff127224 */ /* 0x000fe400078e0a12 */
[----:B--2---:R-:W-:Y:S02]  /*0c00*/  IMAD.MOV R20, RZ, RZ, -R27 ;  /* 0x000000ffff147224 */ /* 0x004fe400078e0a1b */
[----:B------:R-:W-:-:S02]  /*0c10*/  IMAD.MOV.U32 R26, RZ, RZ, RZ ;  /* 0x000000ffff1a7224 */ /* 0x000fc400078e00ff */
[----:B------:R-:W-:Y:S02]  /*0c20*/  IMAD R20, R20, R13, RZ ;  /* 0x0000000d14147224 */ /* 0x000fe400078e02ff */
        /* <DEDUP_REMOVED lines=10> */
[----:B------:R-:W-:-:S03]  /*0cd0*/  IADD3 R2, -R22, RZ, RZ ;  /* 0x000000ff16027210 */ /* 0x000fc60007ffe1ff */
[----:B------:R-:W-:Y:S01]  /*0ce0*/  @!P4 IMAD.IADD R18, R18, 0x1, -R13 ;  /* 0x000000011212c824 */ /* 0x000fe200078e0a0d */
[----:B------:R-:W-:Y:S01]  /*0cf0*/  ISETP.GT.U32.AND P3, PT, R11, R24, PT ;  /* 0x000000180b00720c */ /* 0x000fe20003f64070 */
[----:B------:R-:W-:Y:S01]  /*0d00*/  IMAD R19, R10, R2, R19 ;  /* 0x000000020a137224 */ /* 0x000fe200078e0213 */
[-C--:B------:R-:W-:Y:S01]  /*0d10*/  LOP3.LUT R2, R21, R13.reuse, RZ, 0x3c, !PT ;  /* 0x0000000d15027212 */ /* 0x080fe200078e3cff */
[----:B------:R-:W-:Y:S01]  /*0d20*/  @!P4 VIADD R20, R20, 0x1 ;  /* 0x000000011414c836 */ /* 0x000fe20000000000 */
[----:B------:R-:W-:Y:S02]  /*0d30*/  ISETP.GE.U32.AND P2, PT, R18, R13, PT ;  /* 0x0000000d1200720c */ /* 0x000fe40003f46070 */
[----:B------:R-:W-:Y:S02]  /*0d40*/  ISETP.GT.U32.AND P0, PT, R10, R19, PT ;  /* 0x000000130a00720c */ /* 0x000fe40003f04070 */
[----:B------:R-:W-:Y:S02]  /*0d50*/  ISETP.GE.AND P1, PT, R2, RZ, PT ;  /* 0x000000ff0200720c */ /* 0x000fe40003f26270 */
[----:B------:R-:W-:-:S02]  /*0d60*/  LOP3.LUT R2, R4, R11, RZ, 0x3c, !PT ;  /* 0x0000000b04027212 */ /* 0x000fc400078e3cff */
[----:B------:R-:W-:Y:S01]  /*0d70*/  LOP3.LUT R21, R21, R8, RZ, 0x3c, !PT ;  /* 0x0000000815157212 */ /* 0x000fe200078e3cff */
[----:B------:R-:W-:Y:S02]  /*0d80*/  @!P3 IMAD.IADD R24, R24, 0x1, -R11 ;  /* 0x000000011818b824 */ /* 0x000fe400078e0a0b */
[----:B------:R-:W-:Y:S01]  /*0d90*/  @!P3 VIADD R12, R12, 0x1 ;  /* 0x000000010c0cb836 */ /* 0x000fe20000000000 */
[----:B------:R-:W-:Y:S01]  /*0da0*/  ISETP.NE.AND P3, PT, R3, RZ, PT ;  /* 0x000000ff0300720c */ /* 0x000fe20003f65270 */
[----:B------:R-:W-:Y:S01]  /*0db0*/  @P2 VIADD R20, R20, 0x1 ;  /* 0x0000000114142836 */ /* 0x000fe20000000000 */
[----:B------:R-:W-:Y:S01]  /*0dc0*/  ISETP.GE.U32.AND P6, PT, R24, R11, PT ;  /* 0x0000000b1800720c */ /* 0x000fe20003fc6070 */
[----:B------:R-:W-:Y:S01]  /*0dd0*/  @!P0 IMAD.IADD R19, R19, 0x1, -R10 ;  /* 0x0000000113138824 */ /* 0x000fe200078e0a0a */
[----:B------:R-:W-:Y:S01]  /*0de0*/  ISETP.GE.AND P2, PT, R2, RZ, PT ;  /* 0x000000ff0200720c */ /* 0x000fe20003f46270 */
[----:B------:R-:W-:Y:S01]  /*0df0*/  @!P1 IMAD.MOV R20, RZ, RZ, -R20 ;  /* 0x000000ffff149224 */ /* 0x000fe200078e0a14 */
[----:B------:R-:W-:Y:S01]  /*0e00*/  @!P5 LOP3.LUT R20, RZ, R13, RZ, 0x33, !PT ;  /* 0x0000000dff14d212 */ /* 0x000fe200078e33ff */
[----:B------:R-:W-:Y:S01]  /*0e10*/  @!P0 VIADD R22, R22, 0x1 ;  /* 0x0000000116168836 */ /* 0x000fe20000000000 */
[----:B------:R-:W-:-:S02]  /*0e20*/  ISETP.GE.U32.AND P4, PT, R19, R10, PT ;  /* 0x0000000a1300720c */ /* 0x000fc40003f86070 */
[----:B------:R-:W-:Y:S02]  /*0e30*/  ISETP.LT.U32.AND P0, PT, R6, R20, PT ;  /* 0x000000140600720c */ /* 0x000fe40003f01070 */
[----:B------:R-:W-:Y:S02]  /*0e40*/  SHF.R.S32.HI R13, RZ, 0x1f, R20 ;  /* 0x0000001fff0d7819 */ /* 0x000fe40000011414 */
[----:B------:R-:W-:Y:S02]  /*0e50*/  ISETP.GE.AND P1, PT, R21, RZ, PT ;  /* 0x000000ff1500720c */ /* 0x000fe40003f26270 */
[CC--:B------:R-:W-:Y:S02]  /*0e60*/  ISETP.LT.AND.EX P0, PT, R7.reuse, R13.reuse, PT, P0 ;  /* 0x0000000d0700720c */ /* 0x0c0fe40003f01300 */
[----:B------:R-:W-:Y:S02]  /*0e70*/  @P6 IADD3 R12, R12, 0x1, RZ ;  /* 0x000000010c0c6810 */ /* 0x000fe40007ffe0ff */
[----:B------:R-:W-:Y:S01]  /*0e80*/  SEL R10, R7, R13, P0 ;  /* 0x0000000d070a7207 */ /* 0x000fe20000000000 */
[----:B------:R-:W-:Y:S01]  /*0e90*/  @P4 VIADD R22, R22, 0x1 ;  /* 0x0000000116164836 */ /* 0x000fe20000000000 */
[----:B------:R-:W-:Y:S01]  /*0ea0*/  ISETP.GT.AND P5, PT, R9, RZ, PT ;  /* 0x000000ff0900720c */ /* 0x000fe20003fa4270 */
[----:B------:R-:W-:Y:S01]  /*0eb0*/  @!P2 IMAD.MOV R12, RZ, RZ, -R12 ;  /* 0x000000ffff0ca224 */ /* 0x000fe200078e0a0c */
[----:B------:R-:W-:-:S02]  /*0ec0*/  ISETP.NE.AND P2, PT, R8, RZ, PT ;  /* 0x000000ff0800720c */ /* 0x000fc40003f45270 */
[----:B------:R-:W-:Y:S01]  /*0ed0*/  @!P3 LOP3.LUT R12, RZ, R11, RZ, 0x33, !PT ;  /* 0x0000000bff0cb212 */ /* 0x000fe200078e33ff */
[----:B------:R-:W-:Y:S01]  /*0ee0*/  @!P1 IMAD.MOV R22, RZ, RZ, -R22 ;  /* 0x000000ffff169224 */ /* 0x000fe200078e0a16 */
[----:B------:R-:W-:Y:S02]  /*0ef0*/  LOP3.LUT R11, R7, R10, RZ, 0xfc, !PT ;  /* 0x0000000a070b7212 */ /* 0x000fe400078efcff */
[----:B------:R-:W-:Y:S02]  /*0f00*/  SHF.R.S32.HI R2, RZ, 0x1f, R9 ;  /* 0x0000001fff027819 */ /* 0x000fe40000011409 */
[----:B------:R-:W-:Y:S02]  /*0f10*/  ISETP.NE.U32.AND P1, PT, R11, RZ, PT ;  /* 0x000000ff0b00720c */ /* 0x000fe40003f25070 */
[----:B------:R-:W-:Y:S01]  /*0f20*/  LEA.HI.SX32 R13, R9, 0x1, 0x1 ;  /* 0x00000001090d7811 */ /* 0x000fe200078f0aff */
[----:B------:R-:W-:Y:S01]  /*0f30*/  @!P5 IMAD.MOV R13, RZ, RZ, R2 ;  /* 0x000000ffff0dd224 */ /* 0x000fe200078e0202 */
[----:B------:R-:W-:-:S02]  /*0f40*/  ISETP.LT.U32.AND P3, PT, R30, R12, PT ;  /* 0x0000000c1e00720c */ /* 0x000fc40003f61070 */
[----:B------:R-:W-:Y:S02]  /*0f50*/  SHF.R.S32.HI R9, RZ, 0x1f, R12 ;  /* 0x0000001fff097819 */ /* 0x000fe4000001140c */
[----:B------:R-:W-:Y:S02]  /*0f60*/  @!P2 LOP3.LUT R22, RZ, R8, RZ, 0x33, !PT ;  /* 0x00000008ff16a212 */ /* 0x000fe400078e33ff */
[C---:B------:R-:W-:Y:S02]  /*0f70*/  ISETP.LT.AND.EX P3, PT, R31.reuse, R9, PT, P3 ;  /* 0x000000091f00720c */ /* 0x040fe40003f61330 */
[----:B------:R-:W-:Y:S01]  /*0f80*/  SEL R11, R6, R20, P0 ;  /* 0x00000014060b7207 */ /* 0x000fe20000000000 */
[----:B------:R-:W-:Y:S01]  /*0f90*/  IMAD R2, R22, R13, RZ ;  /* 0x0000000d16027224 */ /* 0x000fe200078e02ff */
[----:B------:R-:W-:Y:S02]  /*0fa0*/  SEL R13, R30, R12, P3 ;  /* 0x0000000c1e0d7207 */ /* 0x000fe40001800000 */
[----:B------:R-:W-:Y:S01]  /*0fb0*/  SEL R12, R31, R9, P3 ;  /* 0x000000091f0c7207 */ /* 0x000fe20001800000 */
[----:B-1----:R-:W-:Y:S06]  /*0fc0*/  @!P1 BRA `(.L_x_55) ;  /* 0x0000000000249947 */ /* 0x002fec0003800000 */
        /* <DEDUP_REMOVED lines=9> */
.L_x_55:
[----:B------:R-:W0:Y:S01]  /*1060*/  I2F.U32.RP R15, R11 ;  /* 0x0000000b000f7306 */ /* 0x000e220000209000 */
[----:B------:R-:W-:Y:S01]  /*1070*/  IMAD.MOV.U32 R8, RZ, RZ, RZ ;  /* 0x000000ffff087224 */ /* 0x000fe200078e00ff */
[----:B------:R-:W-:-:S06]  /*1080*/  ISETP.NE.U32.AND P0, PT, R11, RZ, PT ;  /* 0x000000ff0b00720c */ /* 0x000fcc0003f05070 */
        /* <DEDUP_REMOVED lines=8> */
[----:B------:R-:W-:Y:S02]  /*1110*/  IMAD R6, R11, R7, R6 ;  /* 0x000000070b067224 */ /* 0x000fe400078e0206 */
[----:B------:R-:W-:-:S03]  /*1120*/  IMAD.MOV.U32 R7, RZ, RZ, RZ ;  /* 0x000000ffff077224 */ /* 0x000fc600078e00ff */
[----:B------:R-:W-:-:S13]  /*1130*/  ISETP.GE.U32.AND P2, PT, R6, R11, PT ;  /* 0x0000000b0600720c */ /* 0x000fda0003f46070 */
[----:B------:R-:W-:Y:S01]  /*1140*/  @P2 IMAD.IADD R6, R6, 0x1, -R11 ;  /* 0x0000000106062824 */ /* 0x000fe200078e0a0b */
[----:B------:R-:W-:-:S04]  /*1150*/  @P2 IADD3 R8, R8, 0x1, RZ ;  /* 0x0000000108082810 */ /* 0x000fc80007ffe0ff */
[----:B------:R-:W-:-:S13]  /*1160*/  ISETP.GE.U32.AND P1, PT, R6, R11, PT ;  /* 0x0000000b0600720c */ /* 0x000fda0003f26070 */
[----:B------:R-:W-:Y:S01]  /*1170*/  @P1 VIADD R8, R8, 0x1 ;  /* 0x0000000108081836 */ /* 0x000fe20000000000 */
[----:B------:R-:W-:-:S04]  /*1180*/  @!P0 LOP3.LUT R8, RZ, R11, RZ, 0x33, !PT ;  /* 0x0000000bff088212 */ /* 0x000fc800078e33ff */
[----:B------:R-:W-:Y:S02]  /*1190*/  MOV R6, R8 ;  /* 0x0000000800067202 */ /* 0x000fe40000000f00 */
.L_x_56:
[----:B------:R-:W-:Y:S05]  /*11a0*/  BSYNC B0 ;  /* 0x0000000000007941 */ /* 0x000fea0003800000 */
.L_x_54:
        /* <DEDUP_REMOVED lines=23> */
[----:B------:R-:W-:Y:S01]  /*1320*/  @!P5 IMAD.MOV.U32 R38, RZ, RZ, R40 ;  /* 0x000000ffff26d224 */ /* 0x000fe200078e0028 */
[----:B------:R-:W-:Y:S01]  /*1330*/  @!P5 SHF.R.S32.HI R33, RZ, 0x1f, R27 ;  /* 0x0000001fff21d819 */ /* 0x000fe2000001141b */
[----:B------:R-:W-:Y:S01]  /*1340*/  @!P5 IMAD.MOV.U32 R39, RZ, RZ, R41 ;  /* 0x000000ffff27d224 */ /* 0x000fe200078e0029 */
[----:B------:R-:W-:Y:S01]  /*1350*/  @!P4 SHF.R.S32.HI R37, RZ, 0x1f, R35 ;  /* 0x0000001fff25c819 */ /* 0x000fe20000011423 */
[-C--:B------:R-:W-:Y:S02]  /*1360*/  @!P1 IMAD R29, R29, R28.reuse, RZ ;  /* 0x0000001c1d1d9224 */ /* 0x080fe400078e02ff */
[----:B------:R-:W1:Y:S01]  /*1370*/  @!P3 LDC.64 R8, c[0x0][0x2b8] ;  /* 0x0000ae00ff08bb82 */ /* 0x000e620000000a00 */
[----:B------:R-:W-:Y:S01]  /*1380*/  @!P5 IMAD R26, R33, R28, RZ ;  /* 0x0000001c211ad224 */ /* 0x000fe200078e02ff */
[----:B------:R-:W-:Y:S01]  /*1390*/  @!P3 SHF.R.S32.HI R33, RZ, 0x1f, R32 ;  /* 0x0000001fff21b819 */ /* 0x000fe20000011420 */
[----:B------:R-:W-:-:S04]  /*13a0*/  @!P5 IMAD.WIDE.U32 R38, R28, R27, R38 ;  /* 0x0000001b1c26d225 */ /* 0x000fc800078e0026 */
[----:B------:R-:W-:Y:S01]  /*13b0*/  @!P1 IMAD.WIDE.U32 R42, R28, R24, R40 ;  /* 0x000000181c2a9225 */ /* 0x000fe200078e0028 */
[----:B------:R-:W2:Y:S03]  /*13c0*/  @!P4 LDC.64 R18, c[0x0][0x2b8] ;  /* 0x0000ae00ff12cb82 */ /* 0x000ea60000000a00 */
[-C--:B------:R-:W-:Y:S02]  /*13d0*/  @!P1 IMAD R29, R24, R5.reuse, R29 ;  /* 0x00000005181d9224 */ /* 0x080fe400078e021d */
[----:B------:R-:W-:Y:S02]  /*13e0*/  @!P5 IMAD R27, R27, R5, R26 ;  /* 0x000000051b1bd224 */ /* 0x000fe400078e021a */
[----:B------:R-:W-:Y:S01]  /*13f0*/  @!P4 IMAD R26, R37, R28, RZ ;  /* 0x0000001c251ac224 */ /* 0x000fe200078e02ff */
[----:B------:R-:W3:Y:S01]  /*1400*/  @!P5 LDC.64 R20, c[0x0][0x2b8] ;  /* 0x0000ae00ff14db82 */ /* 0x000ee20000000a00 */
[----:B------:R-:W-:Y:S01]  /*1410*/  @!P4 IMAD.MOV.U32 R44, RZ, RZ, R40 ;  /* 0x000000ffff2cc224 */ /* 0x000fe200078e0028 */
[----:B0-----:R-:W-:Y:S01]  /*1420*/  @!P1 LEA R22, P0, R42, R22, 0x2 ;  /* 0x000000162a169211 */ /* 0x001fe200078010ff */
[----:B------:R-:W-:-:S02]  /*1430*/  @!P4 IMAD.MOV.U32 R45, RZ, RZ, R41 ;  /* 0x000000ffff2dc224 */ /* 0x000fc400078e0029 */
[----:B------:R-:W-:Y:S02]  /*1440*/  @!P1 IMAD.IADD R29, R43, 0x1, R29 ;  /* 0x000000012b1d9824 */ /* 0x000fe400078e021d */
[----:B------:R-:W-:-:S03]  /*1450*/  @!P4 IMAD.WIDE.U32 R44, R28, R35, R44 ;  /* 0x000000231c2cc225 */ /* 0x000fc600078e002c */
[----:B------:R-:W-:Y:S01]  /*1460*/  @!P1 LEA.HI.X R23, R42, R23, R29, 0x2, P0 ;  /* 0x000000172a179211 */ /* 0x000fe200000f141d */
[----:B------:R-:W-:Y:S02]  /*1470*/  @!P4 IMAD R26, R35, R5, R26 ;  /* 0x00000005231ac224 */ /* 0x000fe400078e021a */
[----:B------:R-:W-:Y:S02]  /*1480*/  @!P3 IMAD R33, R33, R28, RZ ;  /* 0x0000001c2121b224 */ /* 0x000fe400078e02ff */
[----:B------:R-:W-:Y:S02]  /*1490*/  @!P3 IMAD.MOV.U32 R34, RZ, RZ, R40 ;  /* 0x000000ffff22b224 */ /* 0x000fe400078e0028 */
[----:B------:R-:W-:Y:S02]  /*14a0*/  @!P3 IMAD.MOV.U32 R35, RZ, RZ, R41 ;  /* 0x000000ffff23b224 */ /* 0x000fe400078e0029 */
[----:B------:R-:W-:Y:S02]  /*14b0*/  IMAD.MOV.U32 R29, RZ, RZ, -0x800000 ;  /* 0xff800000ff1d7424 */ /* 0x000fe400078e00ff */
[----:B------:R-:W-:-:S04]  /*14c0*/  @!P3 IMAD.WIDE.U32 R34, R28, R32, R34 ;  /* 0x000000201c22b225 */ /* 0x000fc800078e0022 */
[----:B------:R-:W-:Y:S01]  /*14d0*/  @!P3 IMAD R33, R32, R5, R33 ;  /* 0x000000052021b224 */ /* 0x000fe200078e0221 */
[----:B-1----:R-:W-:Y:S01]  /*14e0*/  @!P3 LEA R8, P0, R34, R8, 0x2 ;  /* 0x000000082208b211 */ /* 0x002fe200078010ff */
[----:B------:R0:W4:Y:S01]  /*14f0*/  @!P1 LDG.E R29, desc[UR8][R22.64] ;  /* 0x00000008161d9981 */ /* 0x000122000c1e1900 */
[----:B------:R-:W-:Y:S01]  /*1500*/  @!P4 IMAD.IADD R26, R45, 0x1, R26 ;  /* 0x000000012d1ac824 */ /* 0x000fe200078e021a */
[----:B--2---:R-:W-:Y:S01]  /*1510*/  @!P4 LEA R18, P1, R44, R18, 0x2 ;  /* 0x000000122c12c211 */ /* 0x004fe200078210ff */
[----:B------:R-:W-:Y:S01]  /*1520*/  @!P5 IMAD.IADD R27, R39, 0x1, R27 ;  /* 0x00000001271bd824 */ /* 0x000fe200078e021b */
[----:B------:R-:W-:Y:S02]  /*1530*/  @!P3 IADD3 R33, R35, R33, RZ ;  /* 0x000000212321b210 */ /* 0x000fe40007ffe0ff */
[----:B---3--:R-:W-:Y:S02]  /*1540*/  @!P5 LEA R20, P2, R38, R20, 0x2 ;  /* 0x000000142614d211 */ /* 0x008fe400078410ff */
[----:B------:R-:W-:-:S02]  /*1550*/  @!P3 LEA.HI.X R9, R34, R9, R33, 0x2, P0 ;  /* 0x000000092209b211 */ /* 0x000fc400000f1421 */
[----:B------:R-:W-:Y:S01]  /*1560*/  @!P4 LEA.HI.X R19, R44, R19, R26, 0x2, P1 ;  /* 0x000000132c13c211 */ /* 0x000fe200008f141a */
[----:B------:R-:W-:Y:S01]  /*1570*/  IMAD.MOV.U32 R26, RZ, RZ, -0x800000 ;  /* 0xff800000ff1a7424 */ /* 0x000fe200078e00ff */
[----:B------:R-:W-:Y:S02]  /*1580*/  @!P5 LEA.HI.X R21, R38, R21, R27, 0x2, P2 ;  /* 0x000000152615d211 */ /* 0x000fe400010f141b */
[----:B------:R-:W1:Y:S03]  /*1590*/  LDC R27, c[0x0][0x270] ;  /* 0x00009c00ff1b7b82 */ /* 0x000e660000000800 */
[----:B------:R2:W3:Y:S01]  /*15a0*/  @!P5 LDG.E R26, desc[UR8][R20.64] ;  /* 0x00000008141ad981 */ /* 0x0004e2000c1e1900 */
[----:B0-----:R-:W-:Y:S02]  /*15b0*/  IMAD.MOV.U32 R22, RZ, RZ, -0x800000 ;  /* 0xff800000ff167424 */ /* 0x001fe400078e00ff */
[----:B------:R-:W-:-:S04]  /*15c0*/  IMAD.MOV.U32 R23, RZ, RZ, -0x800000 ;  /* 0xff800000ff177424 */ /* 0x000fc800078e00ff */
[----:B------:R0:W5:Y:S04]  /*15d0*/  @!P3 LDG.E R22, desc[UR8][R8.64] ;  /* 0x000000080816b981 */ /* 0x000168000c1e1900 */
[----:B------:R0:W5:Y:S01]  /*15e0*/  @!P4 LDG.E R23, desc[UR8][R18.64] ;  /* 0x000000081217c981 */ /* 0x000162000c1e1900 */
[----:B-1----:R-:W-:-:S04]  /*15f0*/  IABS R32, R27 ;  /* 0x0000001b00207213 */ /* 0x002fc80000000000 */
[----:B------:R-:W1:Y:S08]  /*1600*/  I2F.U32.RP R37, R32 ;  /* 0x0000002000257306 */ /* 0x000e700000209000 */
[----:B-1----:R-:W1:Y:S01]  /*1610*/  MUFU.RCP R34, R37 ;  /* 0x0000002500227308 */ /* 0x002e620000001000 */
[----:B--2---:R-:W2:Y:S01]  /*1620*/  S2R R20, SR_CgaCtaId ;  /* 0x0000000000147919 */ /* 0x004ea20000008800 */
[----:B-1----:R-:W-:-:S06]  /*1630*/  VIADD R34, R34, 0xffffffe ;  /* 0x0ffffffe22227836 */ /* 0x002fcc0000000000 */
[----:B------:R-:W1:Y:S01]  /*1640*/  F2I.FTZ.U32.TRUNC.NTZ R35, R34 ;  /* 0x0000002200237305 */ /* 0x000e62000021f000 */
[----:B0-----:R-:W-:Y:S02]  /*1650*/  IABS R9, R4 ;  /* 0x0000000400097213 */ /* 0x001fe40000000000 */
[----:B------:R-:W-:Y:S01]  /*1660*/  IABS R18, R27 ;  /* 0x0000001b00127213 */ /* 0x000fe20000000000 */
[----:B-1----:R-:W-:Y:S02]  /*1670*/  IMAD.MOV R33, RZ, RZ, -R35 ;  /* 0x000000ffff217224 */ /* 0x002fe400078e0a23 */
[----:B------:R-:W-:Y:S02]  /*1680*/  IMAD.MOV.U32 R34, RZ, RZ, RZ ;  /* 0x000000ffff227224 */ /* 0x000fe400078e00ff */
[----:B------:R-:W-:-:S04]  /*1690*/  IMAD R8, R33, R32, RZ ;  /* 0x0000002021087224 */ /* 0x000fc800078e02ff */
[----:B------:R-:W-:-:S04]  /*16a0*/  IMAD.HI.U32 R8, R35, R8, R34 ;  /* 0x0000000823087227 */ /* 0x000fc800078e0022 */
[----:B------:R-:W-:Y:S02]  /*16b0*/  IMAD.MOV R18, RZ, RZ, -R18 ;  /* 0x000000ffff127224 */ /* 0x000fe400078e0a12 */
[----:B------:R-:W-:-:S04]  /*16c0*/  IMAD.HI.U32 R8, R8, R9, RZ ;  /* 0x0000000908087227 */ /* 0x000fc800078e00ff */
[----:B------:R-:W-:Y:S01]  /*16d0*/  IMAD R19, R8, R18, R9 ;  /* 0x0000001208137224 */ /* 0x000fe200078e0209 */
[----:B------:R-:W-:-:S04]  /*16e0*/  MOV R9, 0x400 ;  /* 0x0000040000097802 */ /* 0x000fc80000000f00 */
[----:B------:R-:W-:Y:S02]  /*16f0*/  ISETP.GT.U32.AND P3, PT, R32, R19, PT ;  /* 0x000000132000720c */ /* 0x000fe40003f64070 */
[----:B--2---:R-:W-:Y:S02]  /*1700*/  LEA R9, R20, R9, 0x18 ;  /* 0x0000000914097211 */ /* 0x004fe400078ec0ff */
[C---:B------:R-:W-:Y:S02]  /*1710*/  ISETP.GT.AND P6, PT, R36.reuse, 0x7f, PT ;  /* 0x0000007f2400780c */ /* 0x040fe40003fc4270 */
[----:B------:R-:W-:Y:S01]  /*1720*/  ISETP.GT.AND P1, PT, R36, 0x17f, PT ;  /* 0x0000017f2400780c */ /* 0x000fe20003f24270 */
[----:B------:R-:W-:Y:S01]  /*1730*/  IMAD R24, R24, 0x24, R9 ;  /* 0x0000002418187824 */ /* 0x000fe200078e0209 */
[C---:B------:R-:W-:Y:S02]  /*1740*/  ISETP.GT.AND P2, PT, R36.reuse, 0x1ff, PT ;  /* 0x000001ff2400780c */ /* 0x040fe40003f44270 */
[----:B------:R-:W-:Y:S01]  /*1750*/  ISETP.GT.AND P0, PT, R36, 0xff, PT ;  /* 0x000000ff2400780c */ /* 0x000fe20003f04270 */
[----:B------:R-:W-:-:S02]  /*1760*/  IMAD R24, R17, 0x4, R24 ;  /* 0x0000000411187824 */ /* 0x000fc400078e0218 */
[----:B------:R-:W-:-:S04]  /*1770*/  @!P3 IADD3 R19, R19, -R32, RZ ;  /* 0x800000201313b210 */ /* 0x000fc80007ffe0ff */
[----:B------:R-:W-:Y:S02]  /*1780*/  ISETP.GE.U32.AND P4, PT, R19, R32, PT ;  /* 0x000000201300720c */ /* 0x000fe40003f86070 */
[----:B------:R-:W-:Y:S02]  /*1790*/  LOP3.LUT R17, R31, R12, RZ, 0xfc, !PT ;  /* 0x0000000c1f117212 */ /* 0x000fe400078efcff */
[----:B------:R-:W-:Y:S01]  /*17a0*/  LOP3.LUT R4, R4, R27, RZ, 0x3c, !PT ;  /* 0x0000001b04047212 */ /* 0x000fe200078e3cff */
[----:B------:R-:W-:Y:S01]  /*17b0*/  @!P3 VIADD R8, R8, 0x1 ;  /* 0x000000010808b836 */ /* 0x000fe20000000000 */
[----:B------:R-:W-:Y:S07]  /*17c0*/  BSSY B0, `(.L_x_57) ;  /* 0x0000029000007945 */ /* 0x000fee0003800000 */
[----:B------:R-:W-:Y:S01]  /*17d0*/  @P4 VIADD R8, R8, 0x1 ;  /* 0x0000000108084836 */ /* 0x000fe20000000000 */
[----:B----4-:R0:W-:Y:S01]  /*17e0*/  @!P2 STS [R24], R29 ;  /* 0x0000001d1800a388 */ /* 0x0101e20000000800 */
[----:B------:R-:W-:-:S02]  /*17f0*/  ISETP.GE.AND P2, PT, R4, RZ, PT ;  /* 0x000000ff0400720c */ /* 0x000fc40003f46270 */
[----:B------:R-:W-:Y:S01]  /*1800*/  IMAD.MOV.U32 R4, RZ, RZ, R8 ;  /* 0x000000ffff047224 */ /* 0x000fe200078e0008 */
[----:B---3--:R0:W-:Y:S01]  /*1810*/  @!P1 STS [R24+0x240], R26 ;  /* 0x0002401a18009388 */ /* 0x0081e20000000800 */
[----:B------:R-:W-:-:S03]  /*1820*/  ISETP.NE.U32.AND P1, PT, R17, RZ, PT ;  /* 0x000000ff1100720c */ /* 0x000fc60003f25070 */
[----:B-----5:R0:W-:Y:S04]  /*1830*/  @!P6 STS [R24+0x6c0], R22 ;  /* 0x0006c0161800e388 */ /* 0x0201e80000000800 */
[----:B------:R0:W-:Y:S01]  /*1840*/  @!P0 STS [R24+0x480], R23 ;  /* 0x0004801718008388 */ /* 0x0001e20000000800 */
[----:B------:R-:W-:Y:S01]  /*1850*/  ISETP.NE.AND P0, PT, R27, RZ, PT ;  /* 0x000000ff1b00720c */ /* 0x000fe20003f05270 */
[----:B------:R-:W-:-:S12]  /*1860*/  @!P2 IMAD.MOV R4, RZ, RZ, -R4 ;  /* 0x000000ffff04a224 */ /* 0x000fd800078e0a04 */
[----:B------:R-:W-:Y:S01]  /*1870*/  @!P0 LOP3.LUT R4, RZ, R27, RZ, 0x33, !PT ;  /* 0x0000001bff048212 */ /* 0x000fe200078e33ff */
[----:B------:R-:W-:Y:S06]  /*1880*/  @!P1 BRA `(.L_x_58) ;  /* 0x0000000000249947 */ /* 0x000fec0003800000 */
[----:B------:R-:W-:Y:S01]  /*1890*/  IMAD.MOV.U32 R18, RZ, RZ, R30 ;  /* 0x000000ffff127224 */ /* 0x000fe200078e001e */
[----:B0-----:R-:W-:Y:S01]  /*18a0*/  MOV R26, R13 ;  /* 0x0000000d001a7202 */ /* 0x001fe20000000f00 */
[----:B------:R-:W-:Y:S01]  /*18b0*/  IMAD.MOV.U32 R17, RZ, RZ, R31 ;  /* 0x000000ffff117224 */ /* 0x000fe200078e001f */
[----:B------:R-:W-:Y:S02]  /*18c0*/  MOV R23, R12 ;  /* 0x0000000c00177202 */ /* 0x000fe40000000f00 */
[----:B------:R-:W-:Y:S02]  /*18d0*/  MOV R24, 0x18f0 ;  /* 0x000018f000187802 */ /* 0x000fe40000000f00 */
[----:B------:R-:W-:Y:S05]  /*18e0*/  CALL.REL.NOINC `($__internal_1_$__cuda_sm20_div_s64) ;  /* 0x0000003000cc7944 */ /* 0x000fea0003c00000 */
[----:B------:R-:W-:Y:S02]  /*18f0*/  MOV R40, R20 ;  /* 0x0000001400287202 */ /* 0x000fe40000000f00 */
[----:B------:R-:W-:Y:S01]  /*1900*/  MOV R41, R21 ;  /* 0x0000001500297202 */ /* 0x000fe20000000f00 */
[----:B------:R-:W-:Y:S05]  /*1910*/  BRA `(.L_x_59) ;  /* 0x00000000004c7947 */ /* 0x000fea0003800000 */
.L_x_58:
[----:B------:R-:W1:Y:S01]  /*1920*/  I2F.U32.RP R17, R13 ;  /* 0x0000000d00117306 */ /* 0x000e620000209000 */
[----:B------:R-:W-:Y:S02]  /*1930*/  ISETP.NE.U32.AND P0, PT, R13, RZ, PT ;  /* 0x000000ff0d00720c */ /* 0x000fe40003f05070 */
[----:B------:R-:W-:-:S05]  /*1940*/  MOV R41, RZ ;  /* 0x000000ff00297202 */ /* 0x000fca0000000f00 */
[----:B-1----:R-:W1:Y:S02]  /*1950*/  MUFU.RCP R18, R17 ;  /* 0x0000001100127308 */ /* 0x002e640000001000 */
[----:B-1----:R-:W-:-:S06]  /*1960*/  VIADD R18, R18, 0xffffffe ;  /* 0x0ffffffe12127836 */ /* 0x002fcc0000000000 */
[----:B------:R1:W2:Y:S02]  /*1970*/  F2I.FTZ.U32.TRUNC.NTZ R19, R18 ;  /* 0x0000001200137305 */ /* 0x0002a4000021f000 */
[----:B-1----:R-:W-:Y:S01]  /*1980*/  HFMA2.MMA R18, -RZ, RZ, 0, 0 ;  /* 0x00000000ff127435 */ /* 0x002fe200000001ff */
[----:B--2---:R-:W-:-:S04]  /*1990*/  IMAD.MOV R8, RZ, RZ, -R19 ;  /* 0x000000ffff087224 */ /* 0x004fc800078e0a13 */
        /* <DEDUP_REMOVED lines=11> */
.L_x_59:
[----:B------:R-:W-:Y:S05]  /*1a50*/  BSYNC B0 ;  /* 0x0000000000007941 */ /* 0x000fea0003800000 */
.L_x_57:
        /* <DEDUP_REMOVED lines=8> */
[----:B------:R-:W-:Y:S01]  /*1ae0*/  BSSY B1, `(.L_x_60) ;  /* 0x0000240000017945 */ /* 0x000fe20003800000 */
[----:B0-----:R-:W-:Y:S01]  /*1af0*/  IABS R23, R2 ;  /* 0x0000000200177213 */ /* 0x001fe20000000000 */
[----:B------:R-:W-:-:S04]  /*1b00*/  IMAD.IADD R36, R36, 0x1, -R17 ;  /* 0x0000000124247824 */ /* 0x000fc800078e0a11 */
[----:B------:R-:W-:-:S04]  /*1b10*/  IMAD R34, R36, 0x24, R9 ;  /* 0x0000002424227824 */ /* 0x000fc800078e0209 */
[----:B------:R-:W-:-:S05]  /*1b20*/  IMAD R34, R15, 0x4, R34 ;  /* 0x000000040f227824 */ /* 0x000fca00078e0222 */
[----:B------:R-:W-:Y:S04]  /*1b30*/  @!P6 LDS R35, [R34] ;  /* 0x000000002223e984 */ /* 0x000fe80000000800 */
[----:B------:R-:W0:Y:S04]  /*1b40*/  @!P6 LDS R32, [R34+0x240] ;  /* 0x000240002220e984 */ /* 0x000e280000000800 */
[----:B------:R-:W1:Y:S04]  /*1b50*/  @!P6 LDS R31, [R34+0x480] ;  /* 0x00048000221fe984 */ /* 0x000e680000000800 */
[----:B------:R-:W2:Y:S01]  /*1b60*/  @!P6 LDS R33, [R34+0x6c0] ;  /* 0x0006c0002221e984 */ /* 0x000ea20000000800 */
[----:B0-----:R-:W-:-:S04]  /*1b70*/  FMNMX.FTZ R24, R35, R32, !PT ;  /* 0x0000002023187209 */ /* 0x001fc80007810000 */
[----:B-1----:R-:W-:-:S04]  /*1b80*/  FMNMX.FTZ R24, R24, R31, !PT ;  /* 0x0000001f18187209 */ /* 0x002fc80007810000 */
[----:B--2---:R-:W-:-:S05]  /*1b90*/  FMNMX.FTZ R24, R24, R33, !PT ;  /* 0x0000002118187209 */ /* 0x004fca0007810000 */
[----:B------:R-:W0:Y:S02]  /*1ba0*/  SHFL.BFLY PT, R9, R24, 0x8, 0x1f ;  /* 0x0d001f0018097f89 */ /* 0x000e2400000e0000 */
[----:B0-----:R-:W-:-:S05]  /*1bb0*/  FMNMX.FTZ R9, R24, R9, !PT ;  /* 0x0000000918097209 */ /* 0x001fca0007810000 */
[----:B------:R-:W0:Y:S02]  /*1bc0*/  SHFL.BFLY PT, R22, R9, 0x4, 0x1f ;  /* 0x0c801f0009167f89 */ /* 0x000e2400000e0000 */
[----:B0-----:R-:W-:-:S05]  /*1bd0*/  FMNMX.FTZ R22, R9, R22, !PT ;  /* 0x0000001609167209 */ /* 0x001fca0007810000 */
[----:B------:R-:W0:Y:S02]  /*1be0*/  SHFL.BFLY PT, R17, R22, 0x2, 0x1f ;  /* 0x0c401f0016117f89 */ /* 0x000e2400000e0000 */
[----:B0-----:R-:W-:-:S05]  /*1bf0*/  FMNMX.FTZ R17, R22, R17, !PT ;  /* 0x0000001116117209 */ /* 0x001fca0007810000 */
[----:B------:R-:W0:Y:S02]  /*1c00*/  SHFL.BFLY PT, R8, R17, 0x1, 0x1f ;  /* 0x0c201f0011087f89 */ /* 0x000e2400000e0000 */
[----:B0-----:R-:W-:Y:S02]  /*1c10*/  FMNMX.FTZ R8, R17, R8, !PT ;  /* 0x0000000811087209 */ /* 0x001fe40007810000 */
[----:B------:R-:W0:Y:S02]  /*1c20*/  LDC R17, c[0x0][0x270] ;  /* 0x00009c00ff117b82 */ /* 0x000e240000000800 */
        /* <DEDUP_REMOVED lines=10> */
[----:B------:R-:W-:Y:S02]  /*1cd0*/  FMUL.FTZ R22, R22, 1.4426950216293334961 ;  /* 0x3fb8aa3b16167820 */ /* 0x000fe40000410000 */
[----:B------:R0:W-:Y:S08]  /*1ce0*/  MUFU.EX2 R9, R21 ;  /* 0x0000001500097308 */ /* 0x0001f00000000800 */
[----:B------:R-:W1:Y:S08]  /*1cf0*/  MUFU.EX2 R20, R20 ;  /* 0x0000001400147308 */ /* 0x000e700000000800 */
[----:B------:R-:W2:Y:S01]  /*1d00*/  MUFU.EX2 R8, R24 ;  /* 0x0000001800087308 */ /* 0x000ea20000000800 */
[----:B0-----:R-:W-:-:S07]  /*1d10*/  IABS R21, R17 ;  /* 0x0000001100157213 */ /* 0x001fce0000000000 */
[----:B------:R-:W0:Y:S01]  /*1d20*/  MUFU.EX2 R19, R22 ;  /* 0x0000001600137308 */ /* 0x000e220000000800 */
[----:B-1----:R-:W-:-:S07]  /*1d30*/  FADD.FTZ R9, R20, R9 ;  /* 0x0000000914097221 */ /* 0x002fce0000010000 */
[----:B------:R-:W1:Y:S01]  /*1d40*/  I2F.U32.RP R20, R21 ;  /* 0x0000001500147306 */ /* 0x000e620000209000 */
[----:B--2---:R-:W-:-:S07]  /*1d50*/  FADD.FTZ R8, R9, R8 ;  /* 0x0000000809087221 */ /* 0x004fce0000010000 */
[----:B------:R-:W2:Y:S01]  /*1d60*/  I2F.RP R9, R23 ;  /* 0x0000001700097306 */ /* 0x000ea20000209400 */
[----:B0-----:R-:W-:Y:S01]  /*1d70*/  FADD.FTZ R19, R8, R19 ;  /* 0x0000001308137221 */ /* 0x001fe20000010000 */
[----:B------:R-:W-:Y:S01]  /*1d80*/  VIADD R22, R23, UR4 ;  /* 0x0000000417167c36 */ /* 0x000fe20008000000 */
[----:B------:R-:W-:-:S03]  /*1d90*/  ULDC.U8 UR4, c[0x0][0x3d9] ;  /* 0x0000f64000047ab9 */ /* 0x000fc60000000000 */
[----:B------:R-:W0:Y:S02]  /*1da0*/  SHFL.BFLY PT, R8, R19, 0x8, 0x1f ;  /* 0x0d001f0013087f89 */ /* 0x000e2400000e0000 */
[----:B-1----:R-:W1:Y:S08]  /*1db0*/  MUFU.RCP R38, R20 ;  /* 0x0000001400267308 */ /* 0x002e700000001000 */
[----:B--2---:R-:W2:Y:S01]  /*1dc0*/  MUFU.RCP R9, R9 ;  /* 0x0000000900097308 */ /* 0x004ea20000001000 */
[----:B-1----:R-:W-:-:S07]  /*1dd0*/  VIADD R38, R38, 0xffffffe ;  /* 0x0ffffffe26267836 */ /* 0x002fce0000000000 */
[----:B------:R-:W1:Y:S01]  /*1de0*/  F2I.FTZ.U32.TRUNC.NTZ R39, R38 ;  /* 0x0000002600277305 */ /* 0x000e62000021f000 */
[----:B0-----:R-:W-:Y:S01]  /*1df0*/  FADD.FTZ R8, R19, R8 ;  /* 0x0000000813087221 */ /* 0x001fe20000010000 */
[----:B------:R-:W-:Y:S01]  /*1e00*/  IABS R19, R22 ;  /* 0x0000001600137213 */ /* 0x000fe20000000000 */
[----:B--2---:R-:W-:Y:S01]  /*1e10*/  VIADD R42, R9, 0xffffffe ;  /* 0x0ffffffe092a7836 */ /* 0x004fe20000000000 */
[----:B------:R-:W-:Y:S02]  /*1e20*/  IABS R9, R2 ;  /* 0x0000000200097213 */ /* 0x000fe40000000000 */
[----:B------:R-:W0:Y:S02]  /*1e30*/  SHFL.BFLY PT, R27, R8, 0x4, 0x1f ;  /* 0x0c801f00081b7f89 */ /* 0x000e2400000e0000 */
[----:B------:R-:W2:Y:S01]  /*1e40*/  F2I.FTZ.U32.TRUNC.NTZ R43, R42 ;  /* 0x0000002a002b7305 */ /* 0x000ea2000021f000 */
[----:B------:R-:W-:Y:S01]  /*1e50*/  IADD3 R9, RZ, -R9, RZ ;  /* 0x80000009ff097210 */ /* 0x000fe20007ffe0ff */
[----:B-1----:R-:W-:-:S02]  /*1e60*/  IMAD.MOV R20, RZ, RZ, -R39 ;  /* 0x000000ffff147224 */ /* 0x002fc400078e0a27 */
[----:B------:R-:W-:Y:S02]  /*1e70*/  IMAD.MOV.U32 R38, RZ, RZ, RZ ;  /* 0x000000ffff267224 */ /* 0x000fe400078e00ff */
[----:B------:R-:W-:Y:S01]  /*1e80*/  IMAD R20, R20, R21, RZ ;  /* 0x0000001514147224 */ /* 0x000fe200078e02ff */
[----:B--2---:R-:W-:Y:S01]  /*1e90*/  IADD3 R26, RZ, -R43, RZ ;  /* 0x8000002bff1a7210 */ /* 0x004fe20007ffe0ff */
[----:B------:R-:W-:Y:S02]  /*1ea0*/  IMAD.MOV.U32 R42, RZ, RZ, RZ ;  /* 0x000000ffff2a7224 */ /* 0x000fe400078e00ff */
[----:B------:R-:W-:-:S04]  /*1eb0*/  IMAD.HI.U32 R20, R39, R20, R38 ;  /* 0x0000001427147227 */ /* 0x000fc800078e0026 */
[----:B0-----:R-:W-:Y:S01]  /*1ec0*/  FADD.FTZ R27, R8, R27 ;  /* 0x0000001b081b7221 */ /* 0x001fe20000010000 */
[----:B------:R-:W-:Y:S01]  /*1ed0*/  IMAD R26, R26, R23, RZ ;  /* 0x000000171a1a7224 */ /* 0x000fe200078e02ff */
[----:B------:R-:W-:Y:S01]  /*1ee0*/  IABS R8, R17 ;  /* 0x0000001100087213 */ /* 0x000fe20000000000 */
[----:B------:R-:W-:Y:S02]  /*1ef0*/  IMAD.HI.U32 R20, R20, R19, RZ ;  /* 0x0000001314147227 */ /* 0x000fe400078e00ff */
[----:B------:R-:W0:Y:S02]  /*1f00*/  SHFL.BFLY PT, R24, R27, 0x2, 0x1f ;  /* 0x0c401f001b187f89 */ /* 0x000e2400000e0000 */
[----:B------:R-:W-:-:S04]  /*1f10*/  IMAD.HI.U32 R26, R43, R26, R42 ;  /* 0x0000001a2b1a7227 */ /* 0x000fc800078e002a */
[----:B------:R-:W-:Y:S02]  /*1f20*/  IMAD.MOV R8, RZ, RZ, -R8 ;  /* 0x000000ffff087224 */ /* 0x000fe400078e0a08 */
[----:B------:R-:W-:-:S04]  /*1f30*/  IMAD.HI.U32 R26, R26, R19, RZ ;  /* 0x000000131a1a7227 */ /* 0x000fc800078e00ff */
[--C-:B------:R-:W-:Y:S01]  /*1f40*/  IMAD R30, R26, R9, R19.reuse ;  /* 0x000000091a1e7224 */ /* 0x100fe200078e0213 */
[----:B------:R-:W-:Y:S01]  /*1f50*/  LOP3.LUT R9, R22, R23, RZ, 0x3c, !PT ;  /* 0x0000001716097212 */ /* 0x000fe200078e3cff */
[----:B------:R-:W-:Y:S01]  /*1f60*/  IMAD R38, R20, R8, R19 ;  /* 0x0000000814267224 */ /* 0x000fe200078e0213 */
[----:B------:R-:W-:Y:S01]  /*1f70*/  LOP3.LUT R22, R22, R17, RZ, 0x3c, !PT ;  /* 0x0000001116167212 */ /* 0x000fe200078e3cff */
[----:B------:R-:W1:Y:S01]  /*1f80*/  S2R R8, SR_TID.X ;  /* 0x0000000000087919 */ /* 0x000e620000002100 */
[----:B------:R-:W-:Y:S02]  /*1f90*/  ISETP.GT.U32.AND P4, PT, R23, R30, PT ;  /* 0x0000001e1700720c */ /* 0x000fe40003f84070 */
[----:B------:R-:W-:Y:S02]  /*1fa0*/  ISETP.GT.U32.AND P1, PT, R21, R38, PT ;  /* 0x000000261500720c */ /* 0x000fe40003f24070 */
[----:B------:R-:W-:Y:S02]  /*1fb0*/  ISETP.GE.AND P3, PT, R9, RZ, PT ;  /* 0x000000ff0900720c */ /* 0x000fe40003f66270 */
[----:B------:R-:W2:Y:S01]  /*1fc0*/  LDC R9, c[0x0][0x2c4] ;  /* 0x0000b100ff097b82 */ /* 0x000ea20000000800 */
[----:B0-----:R-:W-:Y:S01]  /*1fd0*/  FADD.FTZ R24, R27, R24 ;  /* 0x000000181b187221 */ /* 0x001fe20000010000 */
[----:B------:R-:W-:-:S04]  /*1fe0*/  LEA.HI.SX32 R19, R2, 0x1, 0x1 ;  /* 0x0000000102137811 */ /* 0x000fc800078f0aff */
[----:B------:R-:W0:Y:S01]  /*1ff0*/  SHFL.BFLY PT, R27, R24, 0x1, 0x1f ;  /* 0x0c201f00181b7f89 */ /* 0x000e2200000e0000 */
[----:B------:R-:W-:Y:S02]  /*2000*/  @!P4 IMAD.IADD R30, R30, 0x1, -R23 ;  /* 0x000000011e1ec824 */ /* 0x000fe400078e0a17 */
[----:B------:R-:W-:Y:S01]  /*2010*/  @!P1 IADD3 R38, R38, -R21, RZ ;  /* 0x8000001526269210 */ /* 0x000fe20007ffe0ff */
[----:B------:R-:W-:Y:S01]  /*2020*/  @!P4 VIADD R26, R26, 0x1 ;  /* 0x000000011a1ac836 */ /* 0x000fe20000000000 */
[C---:B------:R-:W-:Y:S01]  /*2030*/  ISETP.GT.AND P4, PT, R3.reuse, RZ, PT ;  /* 0x000000ff0300720c */ /* 0x040fe20003f84270 */
[----:B------:R-:W-:Y:S01]  /*2040*/  @!P1 VIADD R20, R20, 0x1 ;  /* 0x0000000114149836 */ /* 0x000fe20000000000 */
[----:B------:R-:W-:Y:S01]  /*2050*/  ISETP.GE.U32.AND P2, PT, R30, R23, PT ;  /* 0x000000171e00720c */ /* 0x000fe20003f46070 */
[----:B------:R-:W-:Y:S01]  /*2060*/  IMAD.MOV.U32 R30, RZ, RZ, 0x7f800000 ;  /* 0x7f800000ff1e7424 */ /* 0x000fe200078e00ff */
[----:B------:R-:W-:Y:S02]  /*2070*/  ISETP.GE.U32.AND P5, PT, R38, R21, PT ;  /* 0x000000152600720c */ /* 0x000fe40003fa6070 */
[----:B------:R-:W-:-:S09]  /*2080*/  LEA.HI.SX32 R21, R3, 0x1, 0x1 ;  /* 0x0000000103157811 */ /* 0x000fd200078f0aff */
[----:B------:R-:W-:Y:S01]  /*2090*/  @P2 VIADD R26, R26, 0x1 ;  /* 0x000000011a1a2836 */ /* 0x000fe20000000000 */
[----:B------:R-:W-:Y:S02]  /*20a0*/  ISETP.GE.AND P2, PT, R22, RZ, PT ;  /* 0x000000ff1600720c */ /* 0x000fe40003f46270 */
[----:B------:R-:W-:Y:S01]  /*20b0*/  @P5 IADD3 R20, R20, 0x1, RZ ;  /* 0x0000000114145810 */ /* 0x000fe20007ffe0ff */
[----:B0-----:R-:W-:Y:S01]  /*20c0*/  FADD.FTZ R27, R24, R27 ;  /* 0x0000001b181b7221 */ /* 0x001fe20000010000 */
[----:B------:R-:W-:Y:S01]  /*20d0*/  SHF.R.S32.HI R24, RZ, 0x1f, R2 ;  /* 0x0000001fff187819 */ /* 0x000fe20000011402 */
[----:B------:R-:W-:Y:S01]  /*20e0*/  @!P3 IMAD.MOV R26, RZ, RZ, -R26 ;  /* 0x000000ffff1ab224 */ /* 0x000fe200078e0a1a */
[----:B------:R-:W-:Y:S02]  /*20f0*/  ISETP.NE.AND P5, PT, R2, RZ, PT ;  /* 0x000000ff0200720c */ /* 0x000fe40003fa5270 */
[----:B------:R-:W-:Y:S01]  /*2100*/  FSETP.NE.FTZ.AND P1, PT, R27, RZ, PT ;  /* 0x000000ff1b00720b */ /* 0x000fe20003f35000 */
[----:B------:R-:W-:Y:S01]  /*2110*/  @!P0 IMAD.MOV R19, RZ, RZ, R24 ;  /* 0x000000ffff138224 */ /* 0x000fe200078e0218 */
[----:B------:R-:W-:-:S02]  /*2120*/  SHF.R.S32.HI R22, RZ, 0x1f, R3 ;  /* 0x0000001fff167819 */ /* 0x000fc40000011403 */
[----:B------:R-:W-:Y:S02]  /*2130*/  ISETP.NE.AND P0, PT, R17, RZ, PT ;  /* 0x000000ff1100720c */ /* 0x000fe40003f05270 */
[----:B------:R-:W-:Y:S01]  /*2140*/  ISETP.NE.AND P3, PT, RZ, UR4, PT ;  /* 0x00000004ff007c0c */ /* 0x000fe2000bf65270 */
[----:B------:R-:W-:Y:S01]  /*2150*/  @!P4 IMAD.MOV R21, RZ, RZ, R22 ;  /* 0x000000ffff15c224 */ /* 0x000fe200078e0216 */
[----:B-1----:R-:W-:Y:S02]  /*2160*/  LOP3.LUT P4, RZ, R8, 0xf, RZ, 0xc0, !PT ;  /* 0x0000000f08ff7812 */ /* 0x002fe4000788c0ff */
[----:B------:R-:W-:Y:S02]  /*2170*/  @!P2 IADD3 R20, -R20, RZ, RZ ;  /* 0x000000ff1414a210 */ /* 0x000fe40007ffe1ff */
[----:B------:R-:W-:Y:S01]  /*2180*/  ISETP.GT.OR P4, PT, R8, 0x7f, P4 ;  /* 0x0000007f0800780c */ /* 0x000fe20002784670 */
[----:B------:R-:W0:Y:S01]  /*2190*/  @P1 MUFU.LG2 R27, R27 ;  /* 0x0000001b001b1308 */ /* 0x000e220000000c00 */
[----:B------:R-:W-:-:S02]  /*21a0*/  @!P5 LOP3.LUT R26, RZ, R23, RZ, 0x33, !PT ;  /* 0x00000017ff1ad212 */ /* 0x000fc400078e33ff */
        /* <DEDUP_REMOVED lines=8> */
[----:B------:R-:W-:Y:S01]  /*2230*/  IMAD R6, R4, R21, RZ ;  /* 0x0000001504067224 */ /* 0x000fe200078e02ff */
[----:B------:R-:W-:Y:S01]  /*2240*/  SEL R8, R7, R23, P2 ;  /* 0x0000001707087207 */ /* 0x000fe20001000000 */
[----:B0-----:R-:W-:Y:S01]  /*2250*/  @P1 FFMA.FTZ R30, R27, 0.69314718246459960938, R18 ;  /* 0x3f3172181b1e1823 */ /* 0x001fe20000010012 */
        /* <DEDUP_REMOVED lines=37> */
[----:B------:R-:W-:Y:S05]  /*24b0*/  CALL.REL.NOINC `($__internal_1_$__cuda_sm20_div_s64) ;  /* 0x0000002400d87944 */ /* 0x000fea0003c00000 */
        /* <DEDUP_REMOVED lines=10> */
.L_x_64:
        /* <DEDUP_REMOVED lines=22> */
.L_x_65:
[----:B------:R-:W-:Y:S05]  /*26c0*/  BSYNC B0 ;  /* 0x0000000000007941 */ /* 0x000fea0003800000 */
.L_x_63:
[----:B------:R-:W-:Y:S01]  /*26d0*/  LOP3.LUT R19, R17, R0, RZ, 0xfc, !PT ;  /* 0x0000000011137212 */ /* 0x000fe200078efcff */
[----:B------:R-:W-:Y:S03]  /*26e0*/  BSSY B0, `(.L_x_66) ;  /* 0x0000028000007945 */ /* 0x000fe60003800000 */
[----:B------:R-:W-:-:S13]  /*26f0*/  ISETP.NE.U32.AND P0, PT, R19, RZ, PT ;  /* 0x000000ff1300720c */ /* 0x000fda0003f05070 */
[----:B------:R-:W-:Y:S05]  /*2700*/  @!P0 BRA `(.L_x_67) ;  /* 0x00000000003c8947 */ /* 0x000fea0003800000 */
[----:B------:R-:W-:Y:S01]  /*2710*/  IMAD.MOV.U32 R26, RZ, RZ, R25 ;  /* 0x000000ffff1a7224 */ /* 0x000fe200078e0019 */
[----:B------:R-:W-:Y:S02]  /*2720*/  MOV R23, R0 ;  /* 0x0000000000177202 */ /* 0x000fe40000000f00 */
[----:B------:R-:W-:Y:S02]  /*2730*/  MOV R24, 0x2750 ;  /* 0x0000275000187802 */ /* 0x000fe40000000f00 */
[----:B------:R-:W-:Y:S05]  /*2740*/  CALL.REL.NOINC `($__internal_1_$__cuda_sm20_div_s64) ;  /* 0x0000002400347944 */ /* 0x000fea0003c00000 */
[----:B------:R-:W-:Y:S01]  /*2750*/  IADD3 R19, P0, RZ, -R20, RZ ;  /* 0x80000014ff137210 */ /* 0x000fe20007f1e0ff */
[----:B------:R-:W-:Y:S01]  /*2760*/  IMAD.MOV.U32 R43, RZ, RZ, R21 ;  /* 0x000000ffff2b7224 */ /* 0x000fe200078e0015 */
[----:B------:R-:W-:Y:S02]  /*2770*/  MOV R38, R18 ;  /* 0x0000001200267202 */ /* 0x000fe40000000f00 */
[----:B------:R-:W-:Y:S02]  /*2780*/  IADD3.X R22, RZ, ~R21, RZ, P0, !PT ;  /* 0x80000015ff167210 */ /* 0x000fe400007fe4ff */
[----:B------:R-:W-:Y:S02]  /*2790*/  MOV R39, R17 ;  /* 0x0000001100277202 */ /* 0x000fe40000000f00 */
[----:B------:R-:W-:Y:S01]  /*27a0*/  MOV R42, R20 ;  /* 0x00000014002a7202 */ /* 0x000fe20000000f00 */
[----:B------:R-:W-:Y:S02]  /*27b0*/  IMAD R22, R22, R25, RZ ;  /* 0x0000001916167224 */ /* 0x000fe400078e02ff */
[----:B------:R-:W-:-:S04]  /*27c0*/  IMAD.WIDE.U32 R38, R25, R19, R38 ;  /* 0x0000001319267225 */ /* 0x000fc800078e0026 */
[----:B------:R-:W-:-:S04]  /*27d0*/  IMAD R0, R0, R19, R22 ;  /* 0x0000001300007224 */ /* 0x000fc800078e0216 */
[----:B------:R-:W-:Y:S01]  /*27e0*/  IMAD.IADD R0, R39, 0x1, R0 ;  /* 0x0000000127007824 */ /* 0x000fe200078e0200 */
[----:B------:R-:W-:Y:S05]  /*27f0*/  BRA `(.L_x_68) ;  /* 0x0000000000587947 */ /* 0x000fea0003800000 */
.L_x_67:
        /* <DEDUP_REMOVED lines=22> */
.L_x_68:
[----:B------:R-:W-:Y:S05]  /*2960*/  BSYNC B0 ;  /* 0x0000000000007941 */ /* 0x000fea0003800000 */
.L_x_66:
        /* <DEDUP_REMOVED lines=11> */
[----:B------:R-:W-:Y:S05]  /*2a20*/  CALL.REL.NOINC `($__internal_1_$__cuda_sm20_div_s64) ;  /* 0x00000020007c7944 */ /* 0x000fea0003c00000 */
[----:B------:R-:W-:-:S04]  /*2a30*/  IADD3 R17, P0, RZ, -R20, RZ ;  /* 0x80000014ff117210 */ /* 0x000fc80007f1e0ff */
[----:B------:R-:W-:Y:S01]  /*2a40*/  IADD3.X R18, RZ, ~R21, RZ, P0, !PT ;  /* 0x80000015ff127210 */ /* 0x000fe200007fe4ff */
[----:B------:R-:W-:-:S04]  /*2a50*/  IMAD.WIDE.U32 R42, R5, R17, R42 ;  /* 0x00000011052a7225 */ /* 0x000fc800078e002a */
[----:B------:R-:W-:-:S04]  /*2a60*/  IMAD R18, R18, R5, RZ ;  /* 0x0000000512127224 */ /* 0x000fc800078e02ff */
[----:B------:R-:W-:-:S05]  /*2a70*/  IMAD R4, R4, R17, R18 ;  /* 0x0000001104047224 */ /* 0x000fca00078e0212 */
[----:B------:R-:W-:Y:S01]  /*2a80*/  IADD3 R4, R43, R4, RZ ;  /* 0x000000042b047210 */ /* 0x000fe20007ffe0ff */
[----:B------:R-:W-:Y:S05]  /*2a90*/  BRA `(.L_x_71) ;  /* 0x0000000000587947 */ /* 0x000fea0003800000 */
.L_x_70:
        /* <DEDUP_REMOVED lines=22> */
.L_x_71:
[----:B------:R-:W-:Y:S05]  /*2c00*/  BSYNC B0 ;  /* 0x0000000000007941 */ /* 0x000fea0003800000 */
.L_x_69:
[-C--:B------:R-:W-:Y:S01]  /*2c10*/  IMAD R5, R41, R16.reuse, RZ ;  /* 0x0000001029057224 */ /* 0x080fe200078e02ff */
[----:B------:R-:W-:Y:S01]  /*2c20*/  SHF.R.S32.HI R17, RZ, 0x1f, R25 ;  /* 0x0000001fff117819 */ /* 0x000fe20000011419 */
[C---:B------:R-:W-:Y:S01]  /*2c30*/  IMAD.WIDE.U32 R46, R40.reuse, R16, RZ ;  /* 0x00000010282e7225 */ /* 0x040fe200078e00ff */
[----:B------:R-:W-:Y:S01]  /*2c40*/  ULDC.U8 UR10, c[0x0][0x3d9] ;  /* 0x0000f640000a7ab9 */ /* 0x000fe20000000000 */
[----:B------:R-:W-:Y:S01]  /*2c50*/  ULDC.64 UR4, c[0x0][0x2c0] ;  /* 0x0000b00000047ab9 */ /* 0x000fe20000000a00 */
[----:B------:R-:W-:Y:S01]  /*2c60*/  UISETP.NE.AND UP0, UPT, UR10, URZ, UPT ;  /* 0x0000003f0a00728c */ /* 0x000fe2000bf05270 */
[----:B------:R-:W-:Y:S01]  /*2c70*/  IMAD R5, R40, R14, R5 ;  /* 0x0000000e28057224 */ /* 0x000fe200078e0205 */
[----:B------:R-:W-:Y:S01]  /*2c80*/  UIMAD UR4, UR4, UR5, URZ ;  /* 0x00000005040472a4 */ /* 0x000fe2000f8e023f */
[----:B------:R-:W-:Y:S01]  /*2c90*/  IMAD R0, R0, R25, RZ ;  /* 0x0000001900007224 */ /* 0x000fe200078e02ff */
[----:B------:R-:W-:Y:S01]  /*2ca0*/  USEL UR5, UR5, 0x1, !UP0 ;  /* 0x0000000105057887 */ /* 0x000fe2000c000000 */
[----:B------:R-:W-:Y:S01]  /*2cb0*/  BSSY B0, `(.L_x_72) ;  /* 0x0000040000007945 */ /* 0x000fe20003800000 */
[----:B------:R-:W-:Y:S01]  /*2cc0*/  IADD3 R18, R47, R5, RZ ;  /* 0x000000052f127210 */ /* 0x000fe20007ffe0ff */
[----:B------:R-:W-:Y:S01]  /*2cd0*/  IMAD R17, R17, R38, R0 ;  /* 0x0000002611117224 */ /* 0x000fe200078e0200 */
[----:B------:R-:W-:Y:S01]  /*2ce0*/  USHF.R.S32.HI UR11, URZ, 0x1f, UR4 ;  /* 0x0000001f3f0b7899 */ /* 0x000fe20008011404 */
[----:B------:R-:W-:Y:S01]  /*2cf0*/  IMAD R19, R4, UR4, RZ ;  /* 0x0000000404137c24 */ /* 0x000fe2000f8e02ff */
[----:B------:R-:W-:Y:S01]  /*2d00*/  USHF.R.S32.HI UR10, URZ, 0x1f, UR5 ;  /* 0x0000001f3f0a7899 */ /* 0x000fe20008011405 */
[----:B------:R-:W-:-:S02]  /*2d10*/  IMAD R23, R18, R13, RZ ;  /* 0x0000000d12177224 */ /* 0x000fc400078e02ff */
[----:B------:R-:W-:Y:S02]  /*2d20*/  IMAD R5, R21, UR5, RZ ;  /* 0x0000000515057c24 */ /* 0x000fe4000f8e02ff */
[----:B------:R-:W-:Y:S02]  /*2d30*/  IMAD R23, R12, R46, R23 ;  /* 0x0000002e0c177224 */ /* 0x000fe400078e0217 */
[----:B------:R-:W-:-:S04]  /*2d40*/  IMAD.WIDE.U32 R46, R46, R13, RZ ;  /* 0x0000000d2e2e7225 */ /* 0x000fc800078e00ff */
[----:B------:R-:W-:Y:S01]  /*2d50*/  IMAD R19, R42, UR11, R19 ;  /* 0x0000000b2a137c24 */ /* 0x000fe2000f8e0213 */
[----:B------:R-:W-:Y:S01]  /*2d60*/  IADD3 R23, R47, R23, RZ ;  /* 0x000000172f177210 */ /* 0x000fe20007ffe0ff */
[----:B------:R-:W-:-:S03]  /*2d70*/  IMAD.WIDE.U32 R38, R38, R25, RZ ;  /* 0x0000001926267225 */ /* 0x000fc600078e00ff */
[----:B------:R-:W-:Y:S01]  /*2d80*/  LOP3.LUT R0, R49, R23, RZ, 0xfc, !PT ;  /* 0x0000001731007212 */ /* 0x000fe200078efcff */
[----:B------:R-:W-:-:S03]  /*2d90*/  IMAD.WIDE.U32 R42, R42, UR4, RZ ;  /* 0x000000042a2a7c25 */ /* 0x000fc6000f8e00ff */
[----:B------:R-:W-:Y:S01]  /*2da0*/  ISETP.NE.U32.AND P0, PT, R0, RZ, PT ;  /* 0x000000ff0000720c */ /* 0x000fe20003f05070 */
[C---:B------:R-:W-:Y:S01]  /*2db0*/  IMAD R5, R20.reuse, UR10, R5 ;  /* 0x0000000a14057c24 */ /* 0x040fe2000f8e0205 */
[----:B------:R-:W-:Y:S01]  /*2dc0*/  IADD3 R0, R39, R17, RZ ;  /* 0x0000001127007210 */ /* 0x000fe20007ffe0ff */
[----:B------:R-:W-:Y:S01]  /*2dd0*/  IMAD.WIDE.U32 R40, R20, UR5, RZ ;  /* 0x0000000514287c25 */ /* 0x000fe2000f8e00ff */
[----:B------:R-:W-:-:S03]  /*2de0*/  IADD3 R4, R43, R19, RZ ;  /* 0x000000132b047210 */ /* 0x000fc60007ffe0ff */
        /* <DEDUP_REMOVED lines=8> */
[----:B------:R-:W-:Y:S05]  /*2e70*/  CALL.REL.NOINC `($__internal_1_$__cuda_sm20_div_s64) ;  /* 0x0000001c00687944 */ /* 0x000fea0003c00000 */
[----:B------:R-:W-:Y:S01]  /*2e80*/  IADD3 R18, P0, RZ, -R20, RZ ;  /* 0x80000014ff127210 */ /* 0x000fe20007f1e0ff */
[----:B------:R-:W-:Y:S01]  /*2e90*/  IMAD.MOV.U32 R27, RZ, RZ, R49 ;  /* 0x000000ffff1b7224 */ /* 0x000fe200078e0031 */
[----:B------:R-:W-:Y:S02]  /*2ea0*/  MOV R26, R48 ;  /* 0x00000030001a7202 */ /* 0x000fe40000000f00 */
[----:B------:R-:W-:-:S05]  /*2eb0*/  IADD3.X R17, RZ, ~R21, RZ, P0, !PT ;  /* 0x80000015ff117210 */ /* 0x000fca00007fe4ff */
[-C--:B------:R-:W-:Y:S02]  /*2ec0*/  IMAD R17, R17, R46.reuse, RZ ;  /* 0x0000002e11117224 */ /* 0x080fe400078e02ff */
[----:B------:R-:W-:-:S04]  /*2ed0*/  IMAD.WIDE.U32 R46, R18, R46, R26 ;  /* 0x0000002e122e7225 */ /* 0x000fc800078e001a */
[----:B------:R-:W-:Y:S01]  /*2ee0*/  IMAD R17, R23, R18, R17 ;  /* 0x0000001217117224 */ /* 0x000fe200078e0211 */
[----:B------:R-:W-:Y:S02]  /*2ef0*/  MOV R18, R46 ;  /* 0x0000002e00127202 */ /* 0x000fe40000000f00 */
[----:B------:R-:W-:Y:S01]  /*2f00*/  MOV R46, R20 ;  /* 0x00000014002e7202 */ /* 0x000fe20000000f00 */
[----:B------:R-:W-:Y:S01]  /*2f10*/  IMAD.IADD R17, R47, 0x1, R17 ;  /* 0x000000012f117824 */ /* 0x000fe200078e0211 */
[----:B------:R-:W-:Y:S01]  /*2f20*/  MOV R47, R21 ;  /* 0x00000015002f7202 */ /* 0x000fe20000000f00 */
[----:B------:R-:W-:Y:S05]  /*2f30*/  BRA `(.L_x_74) ;  /* 0x00000000005c7947 */ /* 0x000fea0003800000 */
.L_x_73:
        /* <DEDUP_REMOVED lines=23> */
.L_x_74:
[----:B------:R-:W-:Y:S05]  /*30b0*/  BSYNC B0 ;  /* 0x0000000000007941 */ /* 0x000fea0003800000 */
.L_x_72:
        /* <DEDUP_REMOVED lines=19> */
.L_x_76:
[----:B------:R-:W0:Y:S01]  /*31f0*/  I2F.U32.RP R20, R16 ;  /* 0x0000001000147306 */ /* 0x000e220000209000 */
[----:B------:R-:W-:Y:S01]  /*3200*/  HFMA2.MMA R22, -RZ, RZ, 0, 0 ;  /* 0x00000000ff167435 */ /* 0x000fe200000001ff */
[----:B------:R-:W-:Y:S01]  /*3210*/  ISETP.NE.U32.AND P0, PT, R16, RZ, PT ;  /* 0x000000ff1000720c */ /* 0x000fe20003f05070 */
[----:B------:R-:W-:-:S05]  /*3220*/  HFMA2.MMA R49, -RZ, RZ, 0, 0 ;  /* 0x00000000ff317435 */ /* 0x000fca00000001ff */
[----:B0-----:R-:W0:Y:S02]  /*3230*/  MUFU.RCP R19, R20 ;  /* 0x0000001400137308 */ /* 0x001e240000001000 */
[----:B0-----:R-:W-:-:S06]  /*3240*/  IADD3 R19, R19, 0xffffffe, RZ ;  /* 0x0ffffffe13137810 */ /* 0x001fcc0007ffe0ff */
[----:B------:R-:W0:Y:S02]  /*3250*/  F2I.FTZ.U32.TRUNC.NTZ R23, R19 ;  /* 0x0000001300177305 */ /* 0x000e24000021f000 */
[----:B0-----:R-:W-:-:S04]  /*3260*/  IMAD.MOV R14, RZ, RZ, -R23 ;  /* 0x000000ffff0e7224 */ /* 0x001fc800078e0a17 */
[----:B------:R-:W-:-:S04]  /*3270*/  IMAD R14, R14, R16, RZ ;  /* 0x000000100e0e7224 */ /* 0x000fc800078e02ff */
[----:B------:R-:W-:Y:S01]  /*3280*/  IMAD.HI.U32 R17, R23, R14, R22 ;  /* 0x0000000e17117227 */ /* 0x000fe200078e0016 */
[----:B------:R-:W-:-:S05]  /*3290*/  MOV R14, RZ ;  /* 0x000000ff000e7202 */ /* 0x000fca0000000f00 */
        /* <DEDUP_REMOVED lines=11> */
.L_x_77:
[----:B------:R-:W-:Y:S05]  /*3350*/  BSYNC B0 ;  /* 0x0000000000007941 */ /* 0x000fea0003800000 */
.L_x_75:
        /* <DEDUP_REMOVED lines=10> */
[----:B------:R-:W-:Y:S02]  /*3400*/  IADD3 R17, P0, RZ, -R20, RZ ;  /* 0x80000014ff117210 */ /* 0x000fe40007f1e0ff */
[----:B------:R-:W-:Y:S02]  /*3410*/  MOV R54, R48 ;  /* 0x0000003000367202 */ /* 0x000fe40000000f00 */
[----:B------:R-:W-:Y:S02]  /*3420*/  IADD3.X R18, RZ, ~R21, RZ, P0, !PT ;  /* 0x80000015ff127210 */ /* 0x000fe400007fe4ff */
[----:B------:R-:W-:-:S03]  /*3430*/  MOV R55, R49 ;  /* 0x0000003100377202 */ /* 0x000fc60000000f00 */
[----:B------:R-:W-:Y:S02]  /*3440*/  IMAD R18, R18, R13, RZ ;  /* 0x0000000d12127224 */ /* 0x000fe400078e02ff */
[----:B------:R-:W-:-:S04]  /*3450*/  IMAD.WIDE.U32 R54, R13, R17, R54 ;  /* 0x000000110d367225 */ /* 0x000fc800078e0036 */
[----:B------:R-:W-:-:S05]  /*3460*/  IMAD R12, R12, R17, R18 ;  /* 0x000000110c0c7224 */ /* 0x000fca00078e0212 */
[----:B------:R-:W-:Y:S01]  /*3470*/  IADD3 R12, R55, R12, RZ ;  /* 0x0000000c370c7210 */ /* 0x000fe20007ffe0ff */
[----:B------:R-:W-:Y:S05]  /*3480*/  BRA `(.L_x_80) ;  /* 0x00000000005c7947 */ /* 0x000fea0003800000 */
.L_x_79:
        /* <DEDUP_REMOVED lines=23> */
.L_x_80:
[----:B------:R-:W-:Y:S05]  /*3600*/  BSYNC B0 ;  /* 0x0000000000007941 */ /* 0x000fea0003800000 */
.L_x_78:
[----:B------:R-:W-:Y:S01]  /*3610*/  SHF.R.S32.HI R18, RZ, 0x1f, R6 ;  /* 0x0000001fff127819 */ /* 0x000fe20000011406 */
[-C--:B------:R-:W-:Y:S01]  /*3620*/  IMAD R13, R21, R6.reuse, RZ ;  /* 0x00000006150d7224 */ /* 0x080fe200078e02ff */
[----:B------:R-:W-:Y:S01]  /*3630*/  ULDC UR4, c[0x0][0x2c4] ;  /* 0x0000b10000047ab9 */ /* 0x000fe20000000800 */
[----:B------:R-:W-:Y:S01]  /*3640*/  IMAD.WIDE.U32 R48, R20, R6, RZ ;  /* 0x0000000614307225 */ /* 0x000fe200078e00ff */
[----:B------:R-:W-:Y:S01]  /*3650*/  LOP3.LUT R6, R47, R10, RZ, 0xfc, !PT ;  /* 0x0000000a2f067212 */ /* 0x000fe200078efcff */
[----:B------:R-:W-:Y:S01]  /*3660*/  BSSY B0, `(.L_x_81) ;  /* 0x0000039000007945 */ /* 0x000fe20003800000 */
[----:B------:R-:W-:Y:S01]  /*3670*/  SHF.R.S32.HI R17, RZ, 0x1f, R3 ;  /* 0x0000001fff117819 */ /* 0x000fe20000011403 */
[----:B------:R-:W-:Y:S01]  /*3680*/  IMAD R57, R25, UR4, RZ ;  /* 0x0000000419397c24 */ /* 0x000fe2000f8e02ff */
[----:B------:R-:W-:Y:S01]  /*3690*/  ISETP.NE.U32.AND P0, PT, R6, RZ, PT ;  /* 0x000000ff0600720c */ /* 0x000fe20003f05070 */
[----:B------:R-:W-:Y:S02]  /*36a0*/  IMAD R12, R12, R3, RZ ;  /* 0x000000030c0c7224 */ /* 0x000fe400078e02ff */
[----:B------:R-:W-:Y:S01]  /*36b0*/  IMAD R14, R14, R57, RZ ;  /* 0x000000390e0e7224 */ /* 0x000fe200078e02ff */
[----:B------:R-:W-:Y:S01]  /*36c0*/  SHF.R.S32.HI R19, RZ, 0x1f, R57 ;  /* 0x0000001fff137819 */ /* 0x000fe20000011439 */
[----:B------:R-:W-:-:S02]  /*36d0*/  IMAD R17, R17, R54, R12 ;  /* 0x0000003611117224 */ /* 0x000fc400078e020c */
[----:B------:R-:W-:-:S04]  /*36e0*/  IMAD.WIDE.U32 R54, R54, R3, RZ ;  /* 0x0000000336367225 */ /* 0x000fc800078e00ff */
[----:B------:R-:W-:Y:S01]  /*36f0*/  IMAD R13, R18, R20, R13 ;  /* 0x00000014120d7224 */ /* 0x000fe200078e020d */
[----:B------:R-:W-:Y:S01]  /*3700*/  IADD3 R12, R55, R17, RZ ;  /* 0x00000011370c7210 */ /* 0x000fe20007ffe0ff */
[----:B------:R-:W-:Y:S02]  /*3710*/  IMAD R3, R19, R16, R14 ;  /* 0x0000001013037224 */ /* 0x000fe400078e020e */
[----:B------:R-:W-:Y:S01]  /*3720*/  IMAD.WIDE.U32 R56, R16, R57, RZ ;  /* 0x0000003910387225 */ /* 0x000fe200078e00ff */
[----:B------:R-:W-:-:S04]  /*3730*/  IADD3 R6, R49, R13, RZ ;  /* 0x0000000d31067210 */ /* 0x000fc80007ffe0ff */
[----:B------:R-:W-:Y:S01]  /*3740*/  IADD3 R3, R57, R3, RZ ;  /* 0x0000000339037210 */ /* 0x000fe20007ffe0ff */
[----:B------:R-:W-:Y:S06]  /*3750*/  @!P0 BRA `(.L_x_82) ;  /* 0x0000000000488947 */ /* 0x000fec0003800000 */
[----:B------:R-:W-:Y:S01]  /*3760*/  IMAD.MOV.U32 R18, RZ, RZ, R46 ;  /* 0x000000ffff127224 */ /* 0x000fe200078e002e */
[----:B------:R-:W-:Y:S01]  /*3770*/  MOV R26, R11 ;  /* 0x0000000b001a7202 */ /* 0x000fe20000000f00 */
        /* <DEDUP_REMOVED lines=8> */
[----:B------:R-:W-:Y:S01]  /*3800*/  MOV R46, R20 ;  /* 0x00000014002e7202 */ /* 0x000fe20000000f00 */
[----:B------:R-:W-:Y:S01]  /*3810*/  IMAD.WIDE.U32 R16, R11, R13, R16 ;  /* 0x0000000d0b107225 */ /* 0x000fe200078e0010 */
[----:B------:R-:W-:-:S03]  /*3820*/  MOV R47, R21 ;  /* 0x00000015002f7202 */ /* 0x000fc60000000f00 */
[----:B------:R-:W-:-:S04]  /*3830*/  IMAD R14, R14, R11, RZ ;  /* 0x0000000b0e0e7224 */ /* 0x000fc800078e02ff */
[----:B------:R-:W-:Y:S01]  /*3840*/  IMAD R10, R10, R13, R14 ;  /* 0x0000000d0a0a7224 */ /* 0x000fe200078e020e */
[----:B------:R-:W-:-:S03]  /*3850*/  MOV R14, R16 ;  /* 0x00000010000e7202 */ /* 0x000fc60000000f00 */
[----:B------:R-:W-:Y:S01]  /*3860*/  IMAD.IADD R10, R17, 0x1, R10 ;  /* 0x00000001110a7824 */ /* 0x000fe200078e020a */
[----:B------:R-:W-:Y:S05]  /*3870*/  BRA `(.L_x_83) ;  /* 0x00000000005c7947 */ /* 0x000fea0003800000 */
.L_x_82:
        /* <DEDUP_REMOVED lines=23> */
.L_x_83:
[----:B------:R-:W-:Y:S05]  /*39f0*/  BSYNC B0 ;  /* 0x0000000000007941 */ /* 0x000fea0003800000 */
.L_x_81:
        /* <DEDUP_REMOVED lines=25> */
[----:B------:R-:W-:Y:S01]  /*3b90*/  IMAD R10, R8, R13, R10 ;  /* 0x0000000d080a7224 */ /* 0x000fe200078e020a */
[----:B------:R-:W-:-:S04]  /*3ba0*/  MOV R8, R16 ;  /* 0x0000001000087202 */ /* 0x000fc80000000f00 */
[----:B------:R-:W-:Y:S01]  /*3bb0*/  IADD3 R13, R17, R10, RZ ;  /* 0x0000000a110d7210 */ /* 0x000fe20007ffe0ff */
[----:B------:R-:W-:Y:S05]  /*3bc0*/  BRA `(.L_x_86) ;  /* 0x00000000005c7947 */ /* 0x000fea0003800000 */
.L_x_85:
        /* <DEDUP_REMOVED lines=10> */
[----:B------:R-:W-:-:S04]  /*3c70*/  IMAD.HI.U32 R10, R13, R46, RZ ;  /* 0x0000002e0d0a7227 */ /* 0x000fc800078e00ff */
[----:B------:R-:W-:Y:S01]  /*3c80*/  IMAD.MOV.U32 R13, RZ, RZ, RZ ;  /* 0x000000ffff0d7224 */ /* 0x000fe200078e00ff */
        /* <DEDUP_REMOVED lines=11> */
.L_x_86:
[----:B------:R-:W-:Y:S05]  /*3d40*/  BSYNC B0 ;  /* 0x0000000000007941 */ /* 0x000fea0003800000 */
.L_x_84:
[----:B------:R-:W-:Y:S01]  /*3d50*/  IADD3 R39, P1, P0, R42, R40, R38 ;  /* 0x000000282a277210 */ /* 0x000fe2000783e026 */
[----:B------:R-:W-:Y:S01]  /*3d60*/  IMAD R13, R13, R2, RZ ;  /* 0x000000020d0d7224 */ /* 0x000fe200078e02ff */
[----:B------:R-:W-:Y:S02]  /*3d70*/  ULDC.64 UR4, c[0x0][0x2b0] ;  /* 0x0000ac0000047ab9 */ /* 0x000fe40000000a00 */
[----:B------:R-:W-:Y:S02]  /*3d80*/  IADD3 R39, P3, P2, R48, R39, R56 ;  /* 0x0000002730277210 */ /* 0x000fe40007a7e038 */
[----:B------:R-:W-:Y:S02]  /*3d90*/  IADD3.X R0, R4, R5, R0, P1, P0 ;  /* 0x0000000504007210 */ /* 0x000fe40000fe0400 */
[----:B------:R-:W-:Y:S02]  /*3da0*/  IADD3 R54, P1, P0, R58, R39, R54 ;  /* 0x000000273a367210 */ /* 0x000fe4000783e036 */
[----:B------:R-:W-:Y:S01]  /*3db0*/  IADD3.X R0, R6, R0, R3, P3, P2 ;  /* 0x0000000006007210 */ /* 0x000fe20001fe4403 */
[----:B------:R-:W-:Y:S01]  /*3dc0*/  IMAD R3, R21, R7, RZ ;  /* 0x0000000715037224 */ /* 0x000fe200078e02ff */
[----:B------:R-:W-:-:S02]  /*3dd0*/  SHF.R.S32.HI R4, RZ, 0x1f, R7 ;  /* 0x0000001fff047819 */ /* 0x000fc40000011407 */
[----:B------:R-:W-:Y:S02]  /*3de0*/  IADD3.X R55, R11, R0, R12, P1, P0 ;  /* 0x000000000b377210 */ /* 0x000fe40000fe040c */
[----:B------:R-:W-:Y:S01]  /*3df0*/  SHF.R.S32.HI R0, RZ, 0x1f, R2 ;  /* 0x0000001fff007819 */ /* 0x000fe20000011402 */
[-C--:B------:R-:W-:Y:S02]  /*3e00*/  IMAD R3, R4, R20.reuse, R3 ;  /* 0x0000001404037224 */ /* 0x080fe400078e0203 */
        /* <DEDUP_REMOVED lines=9> */
.L_x_62:
[----:B------:R-:W-:Y:S02]  /*3ea0*/  ULDC.64 UR4, c[0x0][0x2b0] ;  /* 0x0000ac0000047ab9 */ /* 0x000fe40000000a00 */
[----:B------:R-:W-:-:S04]  /*3eb0*/  LEA R2, P0, R38, UR4, 0x2 ;  /* 0x0000000426027c11 */ /* 0x000fc8000f8010ff */
[----:B------:R-:W-:-:S05]  /*3ec0*/  LEA.HI.X R3, R38, UR5, R39, 0x2, P0 ;  /* 0x0000000526037c11 */ /* 0x000fca00080f1427 */
[----:B------:R0:W-:Y:S04]  /*3ed0*/  STG.E desc[UR8][R2.64], R30 ;  /* 0x0000001e02007986 */ /* 0x0001e8000c101908 */
.L_x_61:
[----:B------:R-:W-:Y:S05]  /*3ee0*/  BSYNC B1 ;  /* 0x0000000000017941 */ /* 0x000fea0003800000 */
.L_x_60:
[----:B0-----:R-:W0:Y:S01]  /*3ef0*/  LDC R3, c[0x0][0x3c4] ;  /* 0x0000f100ff037b82 */ /* 0x001e220000000800 */
[----:B------:R-:W-:Y:S01]  /*3f00*/  VIADD R0, R36, 0x10 ;  /* 0x0000001024007836 */ /* 0x000fe20000000000 */
[----:B------:R-:W-:Y:S01]  /*3f10*/  HFMA2.MMA R13, -RZ, RZ, 0, 0 ;  /* 0x00000000ff0d7435 */ /* 0x000fe200000001ff */
[----:B------:R-:W-:Y:S02]  /*3f20*/  CS2R R10, SRZ ;  /* 0x00000000000a7805 */ /* 0x000fe4000001ff00 */
[----:B------:R-:W-:Y:S02]  /*3f30*/  CS2R R8, SRZ ;  /* 0x0000000000087805 */ /* 0x000fe4000001ff00 */
[-C--:B0-----:R-:W-:Y:S01]  /*3f40*/  ISETP.GE.OR P1, PT, R0, R3.reuse, P6 ;  /* 0x000000030000720c */ /* 0x081fe20003726670 */
[C---:B------:R-:W-:Y:S01]  /*3f50*/  VIADD R0, R36.reuse, 0x20 ;  /* 0x0000002024007836 */ /* 0x040fe20000000000 */
[----:B------:R-:W-:-:S04]  /*3f60*/  ISETP.GE.OR P2, PT, R36, R3, P6 ;  /* 0x000000032400720c */ /* 0x000fc80003746670 */
[----:B------:R-:W-:Y:S02]  /*3f70*/  ISETP.GE.OR P0, PT, R0, R3, P6 ;  /* 0x000000030000720c */ /* 0x000fe40003706670 */
[C---:B------:R-:W-:Y:S01]  /*3f80*/  IADD3 R0, R36.reuse, 0x30, RZ ;  /* 0x0000003024007810 */ /* 0x040fe20007ffe0ff */
[----:B------:R-:W-:-:S03]  /*3f90*/  IMAD.SHL.U32 R36, R36, 0x4, RZ ;  /* 0x0000000424247824 */ /* 0x000fc600078e00ff */
[----:B------:R-:W-:Y:S01]  /*3fa0*/  ISETP.GE.OR P6, PT, R0, R3, P6 ;  /* 0x000000030000720c */ /* 0x000fe200037c6670 */
[C---:B------:R-:W-:Y:S01]  /*3fb0*/  @!P1 FADD.FTZ R32, -R30.reuse, R32 ;  /* 0x000000201e209221 */ /* 0x040fe20000010100 */
[----:B------:R-:W-:Y:S02]  /*3fc0*/  IMAD.MOV.U32 R0, RZ, RZ, RZ ;  /* 0x000000ffff007224 */ /* 0x000fe400078e00ff */
[----:B------:R-:W-:Y:S01]  /*3fd0*/  @!P2 FADD.FTZ R35, -R30, R35 ;  /* 0x000000231e23a221 */ /* 0x000fe20000010100 */
[----:B------:R-:W-:Y:S02]  /*3fe0*/  VIADD R29, R36, 0x80 ;  /* 0x00000080241d7836 */ /* 0x000fe40000000000 */
[----:B------:R-:W-:Y:S01]  /*3ff0*/  @!P1 FMUL.FTZ R32, R32, 1.4426950216293334961 ;  /* 0x3fb8aa3b20209820 */ /* 0x000fe20000410000 */
[C---:B------:R-:W-:Y:S01]  /*4000*/  @!P0 FADD.FTZ R31, -R30.reuse, R31 ;  /* 0x0000001f1e1f8221 */ /* 0x040fe20000010100 */
[----:B------:R-:W-:Y:S02]  /*4010*/  @!P2 FMUL.FTZ R35, R35, 1.4426950216293334961 ;  /* 0x3fb8aa3b2323a820 */ /* 0x000fe40000410000 */
[----:B-1----:R-:W0:Y:S01]  /*4020*/  @!P1 MUFU.EX2 R5, R32 ;  /* 0x0000002000059308 */ /* 0x002e220000000800 */
[----:B------:R-:W-:Y:S01]  /*4030*/  @!P0 FMUL.FTZ R31, R31, 1.4426950216293334961 ;  /* 0x3fb8aa3b1f1f8820 */ /* 0x000fe20000410000 */
[----:B------:R-:W-:-:S06]  /*4040*/  @!P6 FADD.FTZ R30, -R30, R33 ;  /* 0x000000211e1ee221 */ /* 0x000fcc0000010100 */
[----:B------:R-:W1:Y:S01]  /*4050*/  @!P0 MUFU.EX2 R31, R31 ;  /* 0x0000001f001f8308 */ /* 0x000e620000000800 */
[----:B------:R-:W-:Y:S01]  /*4060*/  @!P6 FMUL.FTZ R7, R30, 1.4426950216293334961 ;  /* 0x3fb8aa3b1e07e820 */ /* 0x000fe20000410000 */
[----:B------:R-:W-:-:S06]  /*4070*/  IADD3 R30, R36, 0x40, RZ ;  /* 0x00000040241e7810 */ /* 0x000fcc0007ffe0ff */
[----:B------:R-:W2:Y:S01]  /*4080*/  @!P2 MUFU.EX2 R35, R35 ;  /* 0x000000230023a308 */ /* 0x000ea20000000800 */
[----:B0-----:R0:W-:Y:S07]  /*4090*/  @!P1 STS [R34+0x240], R5 ;  /* 0x0002400522009388 */ /* 0x0011ee0000000800 */
[----:B------:R-:W3:Y:S01]  /*40a0*/  @!P6 MUFU.EX2 R7, R7 ;  /* 0x000000070007e308 */ /* 0x000ee20000000800 */
[----:B-1----:R-:W-:Y:S01]  /*40b0*/  @!P0 STS [R34+0x480], R31 ;  /* 0x0004801f22008388 */ /* 0x002fe20000000800 */
[----:B------:R-:W-:-:S02]  /*40c0*/  ISETP.GE.AND P0, PT, R3, 0x1, PT ;  /* 0x000000010300780c */ /* 0x000fc40003f06270 */
[----:B------:R-:W-:Y:S01]  /*40d0*/  CS2R R2, SRZ ;  /* 0x0000000000027805 */ /* 0x000fe2000001ff00 */
[----:B--2---:R-:W-:Y:S04]  /*40e0*/  @!P2 STS [R34], R35 ;  /* 0x000000232200a388 */ /* 0x004fe80000000800 */
[----:B---3--:R1:W-:Y:S01]  /*40f0*/  @!P6 STS [R34+0x6c0], R7 ;  /* 0x0006c0072200e388 */ /* 0x0083e20000000800 */
[----:B0-----:R-:W-:Y:S02]  /*4100*/  CS2R R4, SRZ ;  /* 0x0000000000047805 */ /* 0x001fe4000001ff00 */
        /* <DEDUP_REMOVED lines=31> */
.L_x_90:
[----:B------:R-:W-:Y:S01]  /*4300*/  MOV R32, R34 ;  /* 0x0000002200207202 */ /* 0x000fe20000000f00 */
[----:B------:R-:W0:Y:S01]  /*4310*/  LDC R31, c[0x0][0x3c4] ;  /* 0x0000f100ff1f7b82 */ /* 0x000e220000000800 */
[----:B------:R1:W2:Y:S01]  /*4320*/  LDS R12, [R14] ;  /* 0x000000000e0c7984 */ /* 0x0002a20000000800 */
[----:B------:R-:W-:Y:S01]  /*4330*/  UIADD3 UR5, UR5, 0x1, URZ ;  /* 0x0000000105057890 */ /* 0x000fe2000fffe03f */
[----:B------:R-:W-:Y:S01]  /*4340*/  IADD3 R34, P0, R38, R32, RZ ;  /* 0x0000002026227210 */ /* 0x000fe20007f1e0ff */
[----:B------:R-:W-:Y:S04]  /*4350*/  BSSY B0, `(.L_x_88) ;  /* 0x000000e000007945 */ /* 0x000fe80003800000 */
[----:B------:R-:W-:Y:S08]  /*4360*/  @P4 BRA `(.L_x_89) ;  /* 0x0000000000304947 */ /* 0x000ff00003800000 */
        /* <DEDUP_REMOVED lines=12> */
.L_x_89:
[----:B------:R-:W-:Y:S05]  /*4430*/  BSYNC B0 ;  /* 0x0000000000007941 */ /* 0x000fea0003800000 */
.L_x_88:
[----:B---3--:R-:W-:Y:S01]  /*4440*/  IADD3.X R33, R39, R33, RZ, P0, !PT ;  /* 0x0000002127217210 */ /* 0x008fe200007fe4ff */
        /* <DEDUP_REMOVED lines=15> */
.L_x_87:
        /* <DEDUP_REMOVED lines=110> */
        .weak           $__internal_1_$__cuda_sm20_div_s64
        .type           $__internal_1_$__cuda_sm20_div_s64,@function
        .size           $__internal_1_$__cuda_sm20_div_s64,(.L_x_7420 - $__internal_1_$__cuda_sm20_div_s64)
$__internal_1_$__cuda_sm20_div_s64:
        /* <DEDUP_REMOVED lines=10> */
[C---:B------:R-:W-:Y:S01]  /*4cc0*/  IMAD R19, R52.reuse, R45, R51 ;  /* 0x0000002d34137224 */ /* 0x040fe200078e0233 */
[----:B------:R-:W-:Y:S01]  /*4cd0*/  IADD3 R22, P0, RZ, -R50, RZ ;  /* 0x80000032ff167210 */ /* 0x000fe20007f1e0ff */
[----:B------:R-:W-:Y:S02]  /*4ce0*/  IMAD.MOV.U32 R51, RZ, RZ, R52 ;  /* 0x000000ffff337224 */ /* 0x000fe400078e0034 */
[----:B------:R-:W-:Y:S02]  /*4cf0*/  IMAD R20, R53, R44, R19 ;  /* 0x0000002c35147224 */ /* 0x000fe400078e0213 */
[----:B------:R-:W-:-:S04]  /*4d00*/  IMAD.HI.U32 R50, R52, R22, RZ ;  /* 0x0000001634327227 */ /* 0x000fc800078e00ff */
[----:B------:R-:W-:-:S04]  /*4d10*/  IMAD.X R20, RZ, RZ, ~R20, P0 ;  /* 0x000000ffff147224 */ /* 0x000fc800000e0e14 */
[----:B------:R-:W-:-:S04]  /*4d20*/  IMAD.WIDE.U32 R50, P2, R52, R20, R50 ;  /* 0x0000001434327225 */ /* 0x000fc80007840032 */
[C---:B------:R-:W-:Y:S02]  /*4d30*/  IMAD R19, R53.reuse, R20, RZ ;  /* 0x0000001435137224 */ /* 0x040fe400078e02ff */
[----:B------:R-:W-:-:S04]  /*4d40*/  IMAD.HI.U32 R22, P1, R53, R22, R50 ;  /* 0x0000001635167227 */ /* 0x000fc80007820032 */
[----:B------:R-:W-:Y:S01]  /*4d50*/  IMAD.HI.U32 R20, R53, R20, RZ ;  /* 0x0000001435147227 */ /* 0x000fe200078e00ff */
[----:B------:R-:W-:-:S03]  /*4d60*/  IADD3 R51, P0, R19, R22, RZ ;  /* 0x0000001613337210 */ /* 0x000fc60007f1e0ff */
[----:B------:R-:W-:Y:S02]  /*4d70*/  IMAD.X R20, R20, 0x1, R53, P2 ;  /* 0x0000000114147824 */ /* 0x000fe400010e0635 */
[----:B------:R-:W-:-:S03]  /*4d80*/  IMAD.WIDE.U32 R60, R51, R44, RZ ;  /* 0x0000002c333c7225 */ /* 0x000fc600078e00ff */
[----:B------:R-:W-:Y:S01]  /*4d90*/  IADD3.X R27, RZ, RZ, R20, P0, P1 ;  /* 0x000000ffff1b7210 */ /* 0x000fe200007e2414 */
[----:B------:R-:W-:Y:S01]  /*4da0*/  IMAD R52, R51, R45, R61 ;  /* 0x0000002d33347224 */ /* 0x000fe200078e023d */
[----:B------:R-:W-:Y:S01]  /*4db0*/  IADD3 R20, P0, RZ, -R60, RZ ;  /* 0x8000003cff147210 */ /* 0x000fe20007f1e0ff */
[----:B------:R-:W-:Y:S01]  /*4dc0*/  IMAD.MOV.U32 R53, RZ, RZ, RZ ;  /* 0x000000ffff357224 */ /* 0x000fe200078e00ff */
[----:B------:R-:W-:Y:S01]  /*4dd0*/  ISETP.GE.AND P1, PT, R17, RZ, PT ;  /* 0x000000ff1100720c */ /* 0x000fe20003f26270 */
[----:B------:R-:W-:Y:S02]  /*4de0*/  IMAD R52, R27, R44, R52 ;  /* 0x0000002c1b347224 */ /* 0x000fe400078e0234 */
[----:B------:R-:W-:-:S04]  /*4df0*/  IMAD.HI.U32 R50, R51, R20, RZ ;  /* 0x0000001433327227 */ /* 0x000fc800078e00ff */
[----:B------:R-:W-:-:S04]  /*4e00*/  IMAD.X R52, RZ, RZ, ~R52, P0 ;  /* 0x000000ffff347224 */ /* 0x000fc800000e0e34 */
[----:B------:R-:W-:-:S04]  /*4e10*/  IMAD.WIDE.U32 R50, P5, R51, R52, R50 ;  /* 0x0000003433327225 */ /* 0x000fc800078a0032 */
[C---:B------:R-:W-:Y:S02]  /*4e20*/  IMAD R22, R27.reuse, R52, RZ ;  /* 0x000000341b167224 */ /* 0x040fe400078e02ff */
[----:B------:R-:W-:Y:S01]  /*4e30*/  IMAD.HI.U32 R19, P4, R27, R20, R50 ;  /* 0x000000141b137227 */ /* 0x000fe20007880032 */
[----:B------:R-:W-:-:S03]  /*4e40*/  IADD3 R20, P0, RZ, -R18, RZ ;  /* 0x80000012ff147210 */ /* 0x000fc60007f1e0ff */
[----:B------:R-:W-:Y:S01]  /*4e50*/  IMAD.HI.U32 R21, R27, R52, RZ ;  /* 0x000000341b157227 */ /* 0x000fe200078e00ff */
[----:B------:R-:W-:Y:S02]  /*4e60*/  SEL R20, R20, R18, !P1 ;  /* 0x0000001214147207 */ /* 0x000fe40004800000 */
[----:B------:R-:W-:Y:S01]  /*4e70*/  IADD3 R22, P2, R22, R19, RZ ;  /* 0x0000001316167210 */ /* 0x000fe20007f5e0ff */
[----:B------:R-:W-:Y:S01]  /*4e80*/  IMAD.X R21, R21, 0x1, R27, P5 ;  /* 0x0000000115157824 */ /* 0x000fe200028e061b */
[----:B------:R-:W-:-:S03]  /*4e90*/  IADD3.X R50, RZ, ~R17, RZ, P0, !PT ;  /* 0x80000011ff327210 */ /* 0x000fc600007fe4ff */
[----:B------:R-:W-:Y:S01]  /*4ea0*/  IMAD.HI.U32 R52, R22, R20, RZ ;  /* 0x0000001416347227 */ /* 0x000fe200078e00ff */
[----:B------:R-:W-:Y:S02]  /*4eb0*/  SEL R19, R50, R17, !P1 ;  /* 0x0000001132137207 */ /* 0x000fe40004800000 */
[----:B------:R-:W-:-:S03]  /*4ec0*/  IADD3.X R50, RZ, RZ, R21, P2, P4 ;  /* 0x000000ffff327210 */ /* 0x000fc600017e8415 */
[----:B------:R-:W-:-:S04]  /*4ed0*/  IMAD.WIDE.U32 R52, R22, R19, R52 ;  /* 0x0000001316347225 */ /* 0x000fc800078e0034 */
[C---:B------:R-:W-:Y:S02]  /*4ee0*/  IMAD R29, R50.reuse, R19, RZ ;  /* 0x00000013321d7224 */ /* 0x040fe400078e02ff */
[----:B------:R-:W-:-:S04]  /*4ef0*/  IMAD.HI.U32 R22, P1, R50, R20, R52 ;  /* 0x0000001432167227 */ /* 0x000fc80007820034 */
[----:B------:R-:W-:Y:S01]  /*4f00*/  IMAD.HI.U32 R21, R50, R19, RZ ;  /* 0x0000001332157227 */ /* 0x000fe200078e00ff */
[----:B------:R-:W-:-:S03]  /*4f10*/  IADD3 R29, P0, R29, R22, RZ ;  /* 0x000000161d1d7210 */ /* 0x000fc60007f1e0ff */
[----:B------:R-:W-:Y:S02]  /*4f20*/  IMAD.X R21, RZ, RZ, R21, P1 ;  /* 0x000000ffff157224 */ /* 0x000fe400008e0615 */
[----:B------:R-:W-:-:S04]  /*4f30*/  IMAD.WIDE.U32 R50, R29, R44, RZ ;  /* 0x0000002c1d327225 */ /* 0x000fc800078e00ff */
[----:B------:R-:W-:Y:S01]  /*4f40*/  IMAD.X R27, RZ, RZ, R21, P0 ;  /* 0x000000ffff1b7224 */ /* 0x000fe200000e0615 */
[----:B------:R-:W-:Y:S01]  /*4f50*/  IADD3 R20, P0, -R50, R20, RZ ;  /* 0x0000001432147210 */ /* 0x000fe20007f1e1ff */
[----:B------:R-:W-:-:S03]  /*4f60*/  IMAD R21, R29, R45, R51 ;  /* 0x0000002d1d157224 */ /* 0x000fc600078e0233 */
[CC--:B------:R-:W-:Y:S01]  /*4f70*/  ISETP.GE.U32.AND P2, PT, R20.reuse, R44.reuse, PT ;  /* 0x0000002c1400720c */ /* 0x0c0fe20003f46070 */
[-C--:B------:R-:W-:Y:S01]  /*4f80*/  IMAD R22, R27, R44.reuse, R21 ;  /* 0x0000002c1b167224 */ /* 0x080fe200078e0215 */
[----:B------:R-:W-:-:S04]  /*4f90*/  IADD3 R21, P1, R20, -R44, RZ ;  /* 0x8000002c14157210 */ /* 0x000fc80007f3e0ff */
[----:B------:R-:W-:Y:S02]  /*4fa0*/  IADD3.X R19, ~R22, R19, RZ, P0, !PT ;  /* 0x0000001316137210 */ /* 0x000fe400007fe5ff */
[----:B------:R-:W-:Y:S02]  /*4fb0*/  IADD3 R22, P0, R29, 0x1, RZ ;  /* 0x000000011d167810 */ /* 0x000fe40007f1e0ff */
[----:B------:R-:W-:-:S04]  /*4fc0*/  ISETP.GE.U32.AND.EX P2, PT, R19, R45, PT, P2 ;  /* 0x0000002d1300720c */ /* 0x000fc80003f46120 */
[----:B------:R-:W-:Y:S01]  /*4fd0*/  SEL R21, R21, R20, P2 ;  /* 0x0000001415157207 */ /* 0x000fe20001000000 */
[----:B------:R-:W-:Y:S01]  /*4fe0*/  IMAD.X R20, R19, 0x1, ~R45, P1 ;  /* 0x0000000113147824 */ /* 0x000fe200008e0e2d */
[----:B------:R-:W-:Y:S01]  /*4ff0*/  SEL R29, R22, R29, P2 ;  /* 0x0000001d161d7207 */ /* 0x000fe20001000000 */
[----:B------:R-:W-:Y:S01]  /*5000*/  IMAD.X R22, RZ, RZ, R27, P0 ;  /* 0x000000ffff167224 */ /* 0x000fe200000e061b */
[----:B------:R-:W-:Y:S01]  /*5010*/  ISETP.GE.U32.AND P0, PT, R21, R44, PT ;  /* 0x0000002c1500720c */ /* 0x000fe20003f06070 */
[----:B------:R-:W-:Y:S01]  /*5020*/  IMAD.MOV.U32 R44, RZ, RZ, R24 ;  /* 0x000000ffff2c7224 */ /* 0x000fe200078e0018 */
[----:B------:R-:W-:Y:S02]  /*5030*/  SEL R19, R20, R19, P2 ;  /* 0x0000001314137207 */ /* 0x000fe40001000000 */
[----:B------:R-:W-:Y:S02]  /*5040*/  SEL R22, R22, R27, P2 ;  /* 0x0000001b16167207 */ /* 0x000fe40001000000 */
[----:B------:R-:W-:-:S02]  /*5050*/  IADD3 R20, P1, R29, 0x1, RZ ;  /* 0x000000011d147810 */ /* 0x000fc40007f3e0ff */
[----:B------:R-:W-:Y:S01]  /*5060*/  ISETP.GE.U32.AND.EX P0, PT, R19, R45, PT, P0 ;  /* 0x0000002d1300720c */ /* 0x000fe20003f06100 */
[----:B------:R-:W-:Y:S01]  /*5070*/  IMAD.MOV.U32 R45, RZ, RZ, 0x0 ;  /* 0x00000000ff2d7424 */ /* 0x000fe200078e00ff */
[----:B------:R-:W-:Y:S01]  /*5080*/  LOP3.LUT R21, R23, R17, RZ, 0x3c, !PT ;  /* 0x0000001117157212 */ /* 0x000fe200078e3cff */
[----:B------:R-:W-:Y:S01]  /*5090*/  IMAD.X R19, RZ, RZ, R22, P1 ;  /* 0x000000ffff137224 */ /* 0x000fe200008e0616 */
[----:B------:R-:W-:Y:S02]  /*50a0*/  SEL R20, R20, R29, P0 ;  /* 0x0000001d14147207 */ /* 0x000fe40000000000 */
[----:B------:R-:W-:Y:S02]  /*50b0*/  ISETP.GE.AND P2, PT, R21, RZ, PT ;  /* 0x000000ff1500720c */ /* 0x000fe40003f46270 */
[----:B------:R-:W-:Y:S02]  /*50c0*/  SEL R22, R19, R22, P0 ;  /* 0x0000001613167207 */ /* 0x000fe40000000000 */
[----:B------:R-:W-:-:S02]  /*50d0*/  IADD3 R19, P1, RZ, -R20, RZ ;  /* 0x80000014ff137210 */ /* 0x000fc40007f3e0ff */
[----:B------:R-:W-:Y:S02]  /*50e0*/  ISETP.NE.U32.AND P0, PT, R26, RZ, PT ;  /* 0x000000ff1a00720c */ /* 0x000fe40003f05070 */
[----:B------:R-:W-:Y:S02]  /*50f0*/  IADD3.X R21, RZ, ~R22, RZ, P1, !PT ;  /* 0x80000016ff157210 */ /* 0x000fe40000ffe4ff */
[----:B------:R-:W-:Y:S02]  /*5100*/  ISETP.NE.AND.EX P0, PT, R23, RZ, PT, P0 ;  /* 0x000000ff1700720c */ /* 0x000fe40003f05300 */
[----:B------:R-:W-:Y:S02]  /*5110*/  SEL R19, R19, R20, !P2 ;  /* 0x0000001413137207 */ /* 0x000fe40005000000 */
[----:B------:R-:W-:Y:S02]  /*5120*/  SEL R21, R21, R22, !P2 ;  /* 0x0000001615157207 */ /* 0x000fe40005000000 */
[----:B------:R-:W-:-:S02]  /*5130*/  SEL R20, R19, 0xffffffff, P0 ;  /* 0xffffffff13147807 */ /* 0x000fc40000000000 */
[----:B------:R-:W-:Y:S01]  /*5140*/  SEL R21, R21, 0xffffffff, P0 ;  /* 0xffffffff15157807 */ /* 0x000fe20000000000 */
[----:B------:R-:W-:Y:S06]  /*5150*/  RET.REL.NODEC R44 `(_ZN5flash32flash_fwd_splitkv_combine_kernelI23Flash_fwd_kernel_traitsILi192ELi64ELi64ELi4ELb0ELb0EN7cutlass6half_tE19Flash_kernel_traitsILi192ELi64ELi64ELi4ES3_EELi8ELi6ELb0EEEvNS_16Flash_fwd_paramsE) ;  /* 0xffffffac2ca87950 */ /* 0x000fec0003c3ffff */
.L_x_91:
        /* <DEDUP_REMOVED lines=10> */
.L_x_7420:


//--------------------- .text._ZN5flash32flash_fwd_splitkv_combine_kernelI23Flash_fwd_kernel_traitsILi192ELi64ELi64ELi4ELb0ELb0EN7cutlass6half_tE19Flash_kernel_traitsILi192ELi64ELi64ELi4ES3_EELi8ELi5ELb0EEEvNS_16Flash_fwd_paramsE --------------------------
	.section	.text._ZN5flash32flash_fwd_splitkv_combine_kernelI23Flash_fwd_kernel_traitsILi192ELi64ELi64ELi4ELb0ELb0EN7cutlass6half_tE19Flash_kernel_traitsILi192ELi64ELi64ELi4ES3_EELi8ELi5ELb0EEEvNS_16Flash_fwd_paramsE,"ax",@progbits
	.align	128
        .global         _ZN5flash32flash_fwd_splitkv_combine_kernelI23Flash_fwd_kernel_traitsILi192ELi64ELi64ELi4ELb0ELb0EN7cutlass6half_tE19Flash_kernel_traitsILi192ELi64ELi64ELi4ES3_EELi8ELi5ELb0EEEvNS_16Flash_fwd_paramsE
        .type           _ZN5flash32flash_fwd_splitkv_combine_kernelI23Flash_fwd_kernel_traitsILi192ELi64ELi64ELi4ELb0ELb0EN7cutlass6half_tE19Flash_kernel_traitsILi192ELi64ELi64ELi4ES3_EELi8ELi5ELb0EEEvNS_16Flash_fwd_paramsE,@function
        .size           _ZN5flash32flash_fwd_splitkv_combine_kernelI23Flash_fwd_kernel_traitsILi192ELi64ELi64ELi4ELb0ELb0EN7cutlass6half_tE19Flash_kernel_traitsILi192ELi64ELi64ELi4ES3_EELi8ELi5ELb0EEEvNS_16Flash_fwd_paramsE,(.L_x_7421 - _ZN5flash32flash_fwd_splitkv_combine_kernelI23Flash_fwd_kernel_traitsILi192ELi64ELi64ELi4ELb0ELb0EN7cutlass6half_tE19Flash_kernel_traitsILi192ELi64ELi64ELi4ES3_EELi8ELi5ELb0EEEvNS_16Flash_fwd_paramsE)
        .other          _ZN5flash32flash_fwd_splitkv_combine_kernelI23Flash_fwd_kernel_traitsILi192ELi64ELi64ELi4ELb0ELb0EN7cutlass6half_tE19Flash_kernel_traitsILi192ELi64ELi64ELi4ES3_EELi8ELi5ELb0EEEvNS_16Flash_fwd_paramsE,@"STO_CUDA_ENTRY STV_DEFAULT"
_ZN5flash32flash_fwd_splitkv_combine_kernelI23Flash_fwd_kernel_traitsILi192ELi64ELi64ELi4ELb0ELb0EN7cutlass6half_tE19Flash_kernel_traitsILi192ELi64ELi64ELi4ES3_EELi8ELi5ELb0EEEvNS_16Flash_fwd_paramsE:
.text._ZN5flash32flash_fwd_splitkv_combine_kernelI23Flash_fwd_kernel_traitsILi192ELi64ELi64ELi4ELb0ELb0EN7cutlass6half_tE19Flash_kernel_traitsILi192ELi64ELi64ELi4ES3_EELi8ELi5ELb0EEEvNS_16Flash_fwd_paramsE:
        /* <DEDUP_REMOVED lines=23> */
[----:B------:R-:W-:Y:S05]  /*0170*/  CALL.REL.NOINC `($__internal_2_$__cuda_sm20_div_s64) ;  /* 0x0000004400c47944 */ /* 0x000fea0003c00000 */
[----:B------:R-:W-:Y:S05]  /*0180*/  BRA `(.L_x_93) ;  /* 0x00000000004c7947 */ /* 0x000fea0003800000 */
.L_x_92:
        /* <DEDUP_REMOVED lines=19> */
.L_x_93:
        /* <DEDUP_REMOVED lines=12> */
[----:B------:R-:W-:Y:S05]  /*0380*/  CALL.REL.NOINC `($__internal_2_$__cuda_sm20_div_s64) ;  /* 0x0000004400407944 */ /* 0x000fea0003c00000 */
[----:B------:R-:W-:Y:S02]  /*0390*/  MOV R8, R20 ;  /* 0x0000001400087202 */ /* 0x000fe40000000f00 */
[----:B------:R-:W-:Y:S01]  /*03a0*/  MOV R9, R21 ;  /* 0x0000001500097202 */ /* 0x000fe20000000f00 */
[----:B------:R-:W-:Y:S05]  /*03b0*/  BRA `(.L_x_96) ;  /* 0x00000000004c7947 */ /* 0x000fea0003800000 */
.L_x_95:
        /* <DEDUP_REMOVED lines=19> */
.L_x_96:
[----:B------:R-:W-:Y:S05]  /*04f0*/  BSYNC B0 ;  /* 0x0000000000007941 */ /* 0x000fea0003800000 */
.L_x_94:
[----:B------:R-:W0:Y:S01]  /*0500*/  LDC R4, c[0x0][0x2c4] ;  /* 0x0000b100ff047b82 */ /* 0x000e220000000800 */
[----:B------:R-:W-:Y:S01]  /*0510*/  IMAD.MOV.U32 R12, RZ, RZ, RZ ;  /* 0x000000ffff0c7224 */ /* 0x000fe200078e00ff */
[----:B------:R-:W-:Y:S01]  /*0520*/  BSSY B0, `(.L_x_97) ;  /* 0x000003b000007945 */ /* 0x000fe20003800000 */
[----:B0-----:R-:W-:Y:S01]  /*0530*/  IABS R11, R4 ;  /* 0x00000004000b7213 */ /* 0x001fe20000000000 */
[----:B------:R-:W-:-:S03]  /*0540*/  VIADD R6, R4, 0xffffffff ;  /* 0xffffffff04067836 */ /* 0x000fc60000000000 */
[----:B------:R-:W0:Y:S01]  /*0550*/  I2F.RP R14, R11 ;  /* 0x0000000b000e7306 */ /* 0x000e220000209400 */
[----:B------:R-:W-:-:S05]  /*0560*/  IMAD.IADD R2, R6, 0x1, R11 ;  /* 0x0000000106027824 */ /* 0x000fca00078e020b */
[----:B------:R-:W-:Y:S02]  /*0570*/  IABS R3, R2 ;  /* 0x0000000200037213 */ /* 0x000fe40000000000 */
[----:B0-----:R-:W0:Y:S02]  /*0580*/  MUFU.RCP R13, R14 ;  /* 0x0000000e000d7308 */ /* 0x001e240000001000 */
[----:B0-----:R-:W-:-:S06]  /*0590*/  VIADD R13, R13, 0xffffffe ;  /* 0x0ffffffe0d0d7836 */ /* 0x001fcc0000000000 */
[----:B------:R-:W0:Y:S02]  /*05a0*/  F2I.FTZ.U32.TRUNC.NTZ R13, R13 ;  /* 0x0000000d000d7305 */ /* 0x000e24000021f000 */
[----:B0-----:R-:W-:-:S04]  /*05b0*/  IMAD.MOV R10, RZ, RZ, -R13 ;  /* 0x000000ffff0a7224 */ /* 0x001fc800078e0a0d */
[----:B------:R-:W-:-:S04]  /*05c0*/  IMAD R7, R10, R11, RZ ;  /* 0x0000000b0a077224 */ /* 0x000fc800078e02ff */
[----:B------:R-:W-:-:S06]  /*05d0*/  IMAD.HI.U32 R12, R13, R7, R12 ;  /* 0x000000070d0c7227 */ /* 0x000fcc00078e000c */
[----:B------:R-:W-:-:S04]  /*05e0*/  IMAD.HI.U32 R7, R12, R3, RZ ;  /* 0x000000030c077227 */ /* 0x000fc800078e00ff */
[----:B------:R-:W-:-:S04]  /*05f0*/  IMAD.MOV R10, RZ, RZ, -R7 ;  /* 0x000000ffff0a7224 */ /* 0x000fc800078e0a07 */
[----:B------:R-:W-:Y:S01]  /*0600*/  IMAD R10, R11, R10, R3 ;  /* 0x0000000a0b0a7224 */ /* 0x000fe200078e0203 */
[----:B------:R-:W-:-:S04]  /*0610*/  LOP3.LUT R3, R2, R11, RZ, 0x3c, !PT ;  /* 0x0000000b02037212 */ /* 0x000fc800078e3cff */
[----:B------:R-:W-:Y:S02]  /*0620*/  ISETP.GT.U32.AND P1, PT, R11, R10, PT ;  /* 0x0000000a0b00720c */ /* 0x000fe40003f24070 */
[----:B------:R-:W-:-:S11]  /*0630*/  ISETP.GE.AND P0, PT, R3, RZ, PT ;  /* 0x000000ff0300720c */ /* 0x000fd60003f06270 */
[----:B------:R-:W-:Y:S02]  /*0640*/  @!P1 IMAD.IADD R10, R10, 0x1, -R11 ;  /* 0x000000010a0a9824 */ /* 0x000fe400078e0a0b */
[----:B------:R-:W-:Y:S01]  /*0650*/  @!P1 VIADD R7, R7, 0x1 ;  /* 0x0000000107079836 */ /* 0x000fe20000000000 */
[----:B------:R-:W-:Y:S02]  /*0660*/  ISETP.NE.AND P1, PT, R4, RZ, PT ;  /* 0x000000ff0400720c */ /* 0x000fe40003f25270 */
[----:B------:R-:W-:-:S13]  /*0670*/  ISETP.GE.U32.AND P2, PT, R10, R11, PT ;  /* 0x0000000b0a00720c */ /* 0x000fda0003f46070 */
[----:B------:R-:W-:-:S04]  /*0680*/  @P2 VIADD R7, R7, 0x1 ;  /* 0x0000000107072836 */ /* 0x000fc80000000000 */
[----:B------:R-:W-:Y:S01]  /*0690*/  @!P0 IMAD.MOV R7, RZ, RZ, -R7 ;  /* 0x000000ffff078224 */ /* 0x000fe200078e0a07 */
[----:B------:R-:W-:-:S04]  /*06a0*/  @!P1 LOP3.LUT R7, RZ, R11, RZ, 0x33, !PT ;  /* 0x0000000bff079212 */ /* 0x000fc800078e33ff */
[----:B------:R-:W-:Y:S02]  /*06b0*/  ISETP.LT.U32.AND P0, PT, R26, R7, PT ;  /* 0x000000071a00720c */ /* 0x000fe40003f01070 */
[----:B------:R-:W-:-:S04]  /*06c0*/  SHF.R.S32.HI R14, RZ, 0x1f, R7 ;  /* 0x0000001fff0e7819 */ /* 0x000fc80000011407 */
        /* <DEDUP_REMOVED lines=13> */
.L_x_98:
        /* <DEDUP_REMOVED lines=19> */
.L_x_99:
[----:B------:R-:W-:Y:S05]  /*08d0*/  BSYNC B0 ;  /* 0x0000000000007941 */ /* 0x000fea0003800000 */
.L_x_97:
[----:B------:R-:W0:Y:S01]  /*08e0*/  LDC R7, c[0x0][0x2c4] ;  /* 0x0000b100ff077b82 */ /* 0x000e220000000800 */
[----:B------:R-:W-:Y:S01]  /*08f0*/  ULDC UR5, c[0x0][0x270] ;  /* 0x00009c0000057ab9 */ /* 0x000fe20000000800 */
[----:B------:R-:W-:Y:S01]  /*0900*/  BSSY B0, `(.L_x_100) ;  /* 0x000005d000007945 */ /* 0x000fe20003800000 */
[----:B------:R-:W-:Y:S01]  /*0910*/  UIADD3 UR4, UR5, -0x1, URZ ;  /* 0xffffffff05047890 */ /* 0x000fe2000fffe03f */
[----:B0-----:R-:W-:Y:S02]  /*0920*/  IABS R10, R7 ;  /* 0x00000007000a7213 */ /* 0x001fe40000000000 */
[----:B------:R-:W-:Y:S02]  /*0930*/  ISETP.GT.AND P3, PT, R7, RZ, PT ;  /* 0x000000ff0700720c */ /* 0x000fe40003f64270 */
[----:B------:R-:W0:Y:S08]  /*0940*/  I2F.RP R15, R10 ;  /* 0x0000000a000f7306 */ /* 0x000e300000209400 */
[----:B0-----:R-:W0:Y:S02]  /*0950*/  MUFU.RCP R12, R15 ;  /* 0x0000000f000c7308 */ /* 0x001e240000001000 */
[----:B0-----:R-:W-:-:S06]  /*0960*/  VIADD R12, R12, 0xffffffe ;  /* 0x0ffffffe0c0c7836 */ /* 0x001fcc0000000000 */
[----:B------:R-:W0:Y:S02]  /*0970*/  F2I.FTZ.U32.TRUNC.NTZ R13, R12 ;  /* 0x0000000c000d7305 */ /* 0x000e24000021f000 */
[--C-:B0-----:R-:W-:Y:S02]  /*0980*/  IMAD.MOV R3, RZ, RZ, -R13.reuse ;  /* 0x000000ffff037224 */ /* 0x101fe400078e0a0d */
[----:B------:R-:W-:Y:S02]  /*0990*/  IMAD.MOV.U32 R12, RZ, RZ, RZ ;  /* 0x000000ffff0c7224 */ /* 0x000fe400078e00ff */
[----:B------:R-:W-:Y:S01]  /*09a0*/  IMAD R4, R3, R10, RZ ;  /* 0x0000000a03047224 */ /* 0x000fe200078e02ff */
[----:B------:R-:W-:Y:S02]  /*09b0*/  IABS R3, R2 ;  /* 0x0000000200037213 */ /* 0x000fe40000000000 */
[----:B------:R-:W-:Y:S01]  /*09c0*/  LOP3.LUT R2, R2, R7, RZ, 0x3c, !PT ;  /* 0x0000000702027212 */ /* 0x000fe200078e3cff */
[----:B------:R-:W-:-:S03]  /*09d0*/  IMAD.HI.U32 R4, R13, R4, R12 ;  /* 0x000000040d047227 */ /* 0x000fc600078e000c */
[----:B------:R-:W-:Y:S01]  /*09e0*/  ISETP.GE.AND P1, PT, R2, RZ, PT ;  /* 0x000000ff0200720c */ /* 0x000fe20003f26270 */
[----:B------:R-:W-:Y:S01]  /*09f0*/  IMAD.MOV.U32 R11, RZ, RZ, R3 ;  /* 0x000000ffff0b7224 */ /* 0x000fe200078e0003 */
[----:B------:R-:W-:-:S03]  /*0a00*/  SHF.R.S32.HI R2, RZ, 0x1f, R7 ;  /* 0x0000001fff027819 */ /* 0x000fc60000011407 */
        /* <DEDUP_REMOVED lines=8> */
[----:B------:R-:W-:Y:S02]  /*0a90*/  LEA.HI.SX32 R3, R7, 0x1, 0x1 ;  /* 0x0000000107037811 */ /* 0x000fe400078f0aff */
[----:B------:R-:W-:-:S09]  /*0aa0*/  @!P3 IADD3 R3, R2, RZ, RZ ;  /* 0x000000ff0203b210 */ /* 0x000fd20007ffe0ff */
[----:B------:R-:W-:-:S04]  /*0ab0*/  @P0 VIADD R4, R4, 0x1 ;  /* 0x0000000104040836 */ /* 0x000fc80000000000 */
[----:B------:R-:W-:Y:S01]  /*0ac0*/  @!P1 IMAD.MOV R4, RZ, RZ, -R4 ;  /* 0x000000ffff049224 */ /* 0x000fe200078e0a04 */
[----:B------:R-:W-:-:S05]  /*0ad0*/  @!P2 LOP3.LUT R4, RZ, R7, RZ, 0x33, !PT ;  /* 0x00000007ff04a212 */ /* 0x000fca00078e33ff */
[----:B------:R-:W-:-:S05]  /*0ae0*/  IMAD R3, R3, R4, RZ ;  /* 0x0000000403037224 */ /* 0x000fca00078e02ff */
[-C--:B------:R-:W-:Y:S02]  /*0af0*/  IABS R13, R3.reuse ;  /* 0x00000003000d7213 */ /* 0x080fe40000000000 */
[----:B------:R-:W-:Y:S02]  /*0b00*/  IABS R2, R3 ;  /* 0x0000000300027213 */ /* 0x000fe40000000000 */
[----:B------:R-:W0:Y:S01]  /*0b10*/  I2F.RP R12, R13 ;  /* 0x0000000d000c7306 */ /* 0x000e220000209400 */
[----:B------:R-:W-:Y:S02]  /*0b20*/  VIADD R4, R13, UR4 ;  /* 0x000000040d047c36 */ /* 0x000fe40008000000 */
[----:B------:R-:W-:-:S05]  /*0b30*/  IMAD.MOV R2, RZ, RZ, -R2 ;  /* 0x000000ffff027224 */ /* 0x000fca00078e0a02 */
[----:B0-----:R-:W0:Y:S02]  /*0b40*/  MUFU.RCP R18, R12 ;  /* 0x0000000c00127308 */ /* 0x001e240000001000 */
[----:B0-----:R-:W-:-:S06]  /*0b50*/  VIADD R18, R18, 0xffffffe ;  /* 0x0ffffffe12127836 */ /* 0x001fcc0000000000 */
[----:B------:R-:W0:Y:S02]  /*0b60*/  F2I.FTZ.U32.TRUNC.NTZ R19, R18 ;  /* 0x0000001200137305 */ /* 0x000e24000021f000 */
[----:B0-----:R-:W-:Y:S02]  /*0b70*/  IMAD.MOV R10, RZ, RZ, -R19 ;  /* 0x000000ffff0a7224 */ /* 0x001fe400078e0a13 */
[----:B------:R-:W-:Y:S02]  /*0b80*/  IMAD.MOV.U32 R18, RZ, RZ, RZ ;  /* 0x000000ffff127224 */ /* 0x000fe400078e00ff */
[----:B------:R-:W-:Y:S01]  /*0b90*/  IMAD R11, R10, R13, RZ ;  /* 0x0000000d0a0b7224 */ /* 0x000fe200078e02ff */
[----:B------:R-:W-:-:S03]  /*0ba0*/  IABS R10, R4 ;  /* 0x00000004000a7213 */ /* 0x000fc60000000000 */
[----:B------:R-:W-:-:S06]  /*0bb0*/  IMAD.HI.U32 R11, R19, R11, R18 ;  /* 0x0000000b130b7227 */ /* 0x000fcc00078e0012 */
[----:B------:R-:W-:-:S04]  /*0bc0*/  IMAD.HI.U32 R11, R11, R10, RZ ;  /* 0x0000000a0b0b7227 */ /* 0x000fc800078e00ff */
[----:B------:R-:W-:-:S05]  /*0bd0*/  IMAD R2, R11, R2, R10 ;  /* 0x000000020b027224 */ /* 0x000fca00078e020a */
[----:B------:R-:W-:-:S13]  /*0be0*/  ISETP.GT.U32.AND P1, PT, R13, R2, PT ;  /* 0x000000020d00720c */ /* 0x000fda0003f24070 */
[-C--:B------:R-:W-:Y:S01]  /*0bf0*/  @!P1 IADD3 R2, R2, -R13.reuse, RZ ;  /* 0x8000000d02029210 */ /* 0x080fe20007ffe0ff */
[----:B------:R-:W-:Y:S01]  /*0c00*/  @!P1 VIADD R11, R11, 0x1 ;  /* 0x000000010b0b9836 */ /* 0x000fe20000000000 */
[----:B------:R-:W-:Y:S02]  /*0c10*/  ISETP.NE.AND P1, PT, R3, RZ, PT ;  /* 0x000000ff0300720c */ /* 0x000fe40003f25270 */
[-C--:B------:R-:W-:Y:S02]  /*0c20*/  ISETP.GE.U32.AND P2, PT, R2, R13.reuse, PT ;  /* 0x0000000d0200720c */ /* 0x080fe40003f46070 */
[----:B------:R-:W-:-:S04]  /*0c30*/  LOP3.LUT R2, R4, R13, RZ, 0x3c, !PT ;  /* 0x0000000d04027212 */ /* 0x000fc800078e3cff */
[----:B------:R-:W-:-:S07]  /*0c40*/  ISETP.GE.AND P0, PT, R2, RZ, PT ;  /* 0x000000ff0200720c */ /* 0x000fce0003f06270 */
[----:B------:R-:W-:-:S06]  /*0c50*/  @P2 VIADD R11, R11, 0x1 ;  /* 0x000000010b0b2836 */ /* 0x000fcc0000000000 */
        /* <DEDUP_REMOVED lines=8> */
[----:B------:R-:W-:Y:S01]  /*0ce0*/  ISETP.NE.U32.AND P1, PT, R2, RZ, PT ;  /* 0x000000ff0200720c */ /* 0x000fe20003f25070 */
[----:B------:R-:W-:-:S12]  /*0cf0*/  IMAD R2, R7, UR5, RZ ;  /* 0x0000000507027c24 */ /* 0x000fd8000f8e02ff */
[----:B------:R-:W-:Y:S05]  /*0d00*/  @!P1 BRA `(.L_x_101) ;  /* 0x0000000000249947 */ /* 0x000fea0003800000 */
[----:B------:R-:W-:Y:S01]  /*0d10*/  IMAD.MOV.U32 R18, RZ, RZ, R20 ;  /* 0x000000ffff127224 */ /* 0x000fe200078e0014 */
[----:B------:R-:W-:Y:S01]  /*0d20*/  MOV R26, R13 ;  /* 0x0000000d001a7202 */ /* 0x000fe20000000f00 */
[----:B------:R-:W-:Y:S01]  /*0d30*/  IMAD.MOV.U32 R17, RZ, RZ, R21 ;  /* 0x000000ffff117224 */ /* 0x000fe200078e0015 */
[----:B------:R-:W-:Y:S02]  /*0d40*/  MOV R25, R12 ;  /* 0x0000000c00197202 */ /* 0x000fe40000000f00 */
[----:B------:R-:W-:Y:S02]  /*0d50*/  MOV R24, 0xd70 ;  /* 0x00000d7000187802 */ /* 0x000fe40000000f00 */
[----:B------:R-:W-:Y:S05]  /*0d60*/  CALL.REL.NOINC `($__internal_2_$__cuda_sm20_div_s64) ;  /* 0x0000003800c87944 */ /* 0x000fea0003c00000 */
[----:B------:R-:W-:Y:S02]  /*0d70*/  MOV R38, R20 ;  /* 0x0000001400267202 */ /* 0x000fe40000000f00 */
[----:B------:R-:W-:Y:S01]  /*0d80*/  MOV R39, R21 ;  /* 0x0000001500277202 */ /* 0x000fe20000000f00 */
[----:B------:R-:W-:Y:S05]  /*0d90*/  BRA `(.L_x_102) ;  /* 0x00000000004c7947 */ /* 0x000fea0003800000 */
.L_x_101:
        /* <DEDUP_REMOVED lines=19> */
.L_x_102:
[----:B------:R-:W-:Y:S05]  /*0ed0*/  BSYNC B0 ;  /* 0x0000000000007941 */ /* 0x000fea0003800000 */
.L_x_100:
[-C--:B------:R-:W-:Y:S01]  /*0ee0*/  IABS R7, R2.reuse ;  /* 0x0000000200077213 */ /* 0x080fe20000000000 */
[----:B------:R-:W-:Y:S01]  /*0ef0*/  BSSY B0, `(.L_x_103) ;  /* 0x000003b000007945 */ /* 0x000fe20003800000 */
[----:B------:R-:W-:Y:S02]  /*0f00*/  IABS R10, R2 ;  /* 0x00000002000a7213 */ /* 0x000fe40000000000 */
[----:B------:R-:W0:Y:S01]  /*0f10*/  I2F.RP R17, R7 ;  /* 0x0000000700117306 */ /* 0x000e220000209400 */
[----:B------:R-:W-:Y:S02]  /*0f20*/  IMAD.IADD R6, R6, 0x1, R7 ;  /* 0x0000000106067824 */ /* 0x000fe400078e0207 */
[----:B------:R-:W-:-:S03]  /*0f30*/  IMAD.MOV R10, RZ, RZ, -R10 ;  /* 0x000000ffff0a7224 */ /* 0x000fc600078e0a0a */
[----:B------:R-:W-:Y:S02]  /*0f40*/  IABS R11, R6 ;  /* 0x00000006000b7213 */ /* 0x000fe40000000000 */
[----:B0-----:R-:W0:Y:S02]  /*0f50*/  MUFU.RCP R19, R17 ;  /* 0x0000001100137308 */ /* 0x001e240000001000 */
[----:B0-----:R-:W-:-:S06]  /*0f60*/  VIADD R19, R19, 0xffffffe ;  /* 0x0ffffffe13137836 */ /* 0x001fcc0000000000 */
[----:B------:R-:W0:Y:S02]  /*0f70*/  F2I.FTZ.U32.TRUNC.NTZ R19, R19 ;  /* 0x0000001300137305 */ /* 0x000e24000021f000 */
[----:B0-----:R-:W-:-:S04]  /*0f80*/  IMAD.MOV R18, RZ, RZ, -R19 ;  /* 0x000000ffff127224 */ /* 0x001fc800078e0a13 */
[----:B------:R-:W-:Y:S02]  /*0f90*/  IMAD R15, R18, R7, RZ ;  /* 0x00000007120f7224 */ /* 0x000fe400078e02ff */
[----:B------:R-:W-:-:S04]  /*0fa0*/  IMAD.MOV.U32 R18, RZ, RZ, RZ ;  /* 0x000000ffff127224 */ /* 0x000fc800078e00ff */
[----:B------:R-:W-:-:S06]  /*0fb0*/  IMAD.HI.U32 R15, R19, R15, R18 ;  /* 0x0000000f130f7227 */ /* 0x000fcc00078e0012 */
[----:B------:R-:W-:-:S04]  /*0fc0*/  IMAD.HI.U32 R15, R15, R11, RZ ;  /* 0x0000000b0f0f7227 */ /* 0x000fc800078e00ff */
[----:B------:R-:W-:-:S05]  /*0fd0*/  IMAD R10, R15, R10, R11 ;  /* 0x0000000a0f0a7224 */ /* 0x000fca00078e020b */
[----:B------:R-:W-:-:S13]  /*0fe0*/  ISETP.GT.U32.AND P1, PT, R7, R10, PT ;  /* 0x0000000a0700720c */ /* 0x000fda0003f24070 */
[----:B------:R-:W-:Y:S02]  /*0ff0*/  @!P1 IMAD.IADD R10, R10, 0x1, -R7 ;  /* 0x000000010a0a9824 */ /* 0x000fe400078e0a07 */
        /* <DEDUP_REMOVED lines=23> */
.L_x_104:
        /* <DEDUP_REMOVED lines=19> */
.L_x_105:
[----:B------:R-:W-:Y:S05]  /*12a0*/  BSYNC B0 ;  /* 0x0000000000007941 */ /* 0x000fea0003800000 */
.L_x_103:
[----:B------:R-:W0:Y:S01]  /*12b0*/  S2R R7, SR_TID.X ;  /* 0x0000000000077919 */ /* 0x000e220000002100 */
[----:B------:R-:W-:Y:S01]  /*12c0*/  IADD3 R8, P0, R28, -UR7, RZ ;  /* 0x800000071c087c10 */ /* 0x000fe2000ff1e0ff */
[----:B------:R-:W-:Y:S01]  /*12d0*/  ULDC UR5, c[0x0][0x3c4] ;  /* 0x0000f10000057ab9 */ /* 0x000fe20000000800 */
[----:B------:R-:W-:Y:S02]  /*12e0*/  ULDC.64 UR8, c[0x0][0x208] ;  /* 0x0000820000087ab9 */ /* 0x000fe40000000a00 */
[----:B------:R-:W-:Y:S02]  /*12f0*/  IADD3.X R9, R5, ~UR6, RZ, P0, !PT ;  /* 0x8000000605097c10 */ /* 0x000fe400087fe4ff */
[----:B0-----:R-:W-:-:S04]  /*1300*/  SHF.R.S32.HI R24, RZ, 0x1f, R7 ;  /* 0x0000001fff187819 */ /* 0x001fc80000011407 */
[----:B------:R-:W-:-:S04]  /*1310*/  LEA.HI R15, R24, R7, RZ, 0x3 ;  /* 0x00000007180f7211 */ /* 0x000fc800078f18ff */
[----:B------:R-:W-:Y:S02]  /*1320*/  LOP3.LUT R18, R15, 0xfffffff8, RZ, 0xc0, !PT ;  /* 0xfffffff80f127812 */ /* 0x000fe400078ec0ff */
[----:B------:R-:W-:-:S03]  /*1330*/  SHF.R.S32.HI R15, RZ, 0x3, R15 ;  /* 0x00000003ff0f7819 */ /* 0x000fc6000001140f */
[----:B------:R-:W-:Y:S02]  /*1340*/  IMAD.IADD R17, R7, 0x1, -R18 ;  /* 0x0000000107117824 */ /* 0x000fe400078e0a12 */
[----:B------:R-:W-:-:S03]  /*1350*/  VIADD R25, R15, 0x10 ;  /* 0x000000100f197836 */ /* 0x000fc60000000000 */
[----:B------:R-:W-:Y:S02]  /*1360*/  ISETP.GT.U32.AND P2, PT, R8, R17, PT ;  /* 0x000000110800720c */ /* 0x000fe40003f44070 */
[----:B------:R-:W-:Y:S02]  /*1370*/  SHF.R.S32.HI R22, RZ, 0x1f, R17 ;  /* 0x0000001fff167819 */ /* 0x000fe40000011411 */
[----:B------:R-:W-:Y:S02]  /*1380*/  IADD3 R32, P0, R17, UR7, RZ ;  /* 0x0000000711207c10 */ /* 0x000fe4000ff1e0ff */
[----:B------:R-:W-:Y:S02]  /*1390*/  ISETP.GT.AND.EX P2, PT, R9, R22, PT, P2 ;  /* 0x000000160900720c */ /* 0x000fe40003f44320 */
[----:B------:R-:W-:Y:S02]  /*13a0*/  IADD3.X R33, R22, UR6, RZ, P0, !PT ;  /* 0x0000000616217c10 */ /* 0x000fe400087fe4ff */
[----:B------:R-:W-:-:S02]  /*13b0*/  ISETP.GE.OR P3, PT, R15, UR5, !P2 ;  /* 0x000000050f007c0c */ /* 0x000fc4000d766670 */
[----:B------:R-:W-:-:S11]  /*13c0*/  ISETP.GE.OR P2, PT, R25, UR5, !P2 ;  /* 0x0000000519007c0c */ /* 0x000fd6000d746670 */
[----:B------:R-:W0:Y:S01]  /*13d0*/  @!P3 LDC.64 R18, c[0x0][0x2b8] ;  /* 0x0000ae00ff12bb82 */ /* 0x000e220000000a00 */
[----:B------:R-:W-:Y:S01]  /*13e0*/  @!P3 SHF.R.S32.HI R29, RZ, 0x1f, R15 ;  /* 0x0000001fff1db819 */ /* 0x000fe2000001140f */
[----:B------:R-:W-:Y:S01]  /*13f0*/  @!P2 IMAD.MOV.U32 R30, RZ, RZ, R32 ;  /* 0x000000ffff1ea224 */ /* 0x000fe200078e0020 */
[----:B------:R-:W-:Y:S01]  /*1400*/  @!P2 SHF.R.S32.HI R23, RZ, 0x1f, R25 ;  /* 0x0000001fff17a819 */ /* 0x000fe20000011419 */
[----:B------:R-:W-:Y:S02]  /*1410*/  @!P2 IMAD.MOV.U32 R31, RZ, RZ, R33 ;  /* 0x000000ffff1fa224 */ /* 0x000fe400078e0021 */
[-C--:B------:R-:W-:Y:S02]  /*1420*/  @!P3 IMAD R26, R29, R28.reuse, RZ ;  /* 0x0000001c1d1ab224 */ /* 0x080fe400078e02ff */
[----:B------:R-:W1:Y:S01]  /*1430*/  @!P2 LDC.64 R8, c[0x0][0x2b8] ;  /* 0x0000ae00ff08ab82 */ /* 0x000e620000000a00 */
[----:B------:R-:W-:Y:S02]  /*1440*/  @!P2 IMAD R22, R23, R28, RZ ;  /* 0x0000001c1716a224 */ /* 0x000fe400078e02ff */
[----:B------:R-:W-:-:S04]  /*1450*/  @!P2 IMAD.WIDE.U32 R30, R28, R25, R30 ;  /* 0x000000191c1ea225 */ /* 0x000fc800078e001e */
[----:B------:R-:W-:Y:S02]  /*1460*/  @!P2 IMAD R22, R25, R5, R22 ;  /* 0x000000051916a224 */ /* 0x000fe400078e0216 */
[----:B------:R-:W-:-:S04]  /*1470*/  @!P3 IMAD.WIDE.U32 R32, R28, R15, R32 ;  /* 0x0000000f1c20b225 */ /* 0x000fc800078e0020 */
[----:B------:R-:W-:Y:S02]  /*1480*/  @!P3 IMAD R23, R15, R5, R26 ;  /* 0x000000050f17b224 */ /* 0x000fe400078e021a */
[----:B------:R-:W-:Y:S01]  /*1490*/  @!P2 IMAD.IADD R22, R31, 0x1, R22 ;  /* 0x000000011f16a824 */ /* 0x000fe200078e0216 */
[----:B0-----:R-:W-:Y:S01]  /*14a0*/  @!P3 LEA R18, P1, R32, R18, 0x2 ;  /* 0x000000122012b211 */ /* 0x001fe200078210ff */
[----:B------:R-:W-:-:S05]  /*14b0*/  @!P3 IMAD.IADD R23, R33, 0x1, R23 ;  /* 0x000000012117b824 */ /* 0x000fca00078e0217 */
[----:B------:R-:W-:Y:S02]  /*14c0*/  @!P3 LEA.HI.X R19, R32, R19, R23, 0x2, P1 ;  /* 0x000000132013b211 */ /* 0x000fe400008f1417 */
[----:B-1----:R-:W-:Y:S01]  /*14d0*/  @!P2 LEA R36, P0, R30, R8, 0x2 ;  /* 0x000000081e24a211 */ /* 0x002fe200078010ff */
[----:B------:R-:W-:-:S03]  /*14e0*/  IMAD.MOV.U32 R8, RZ, RZ, -0x800000 ;  /* 0xff800000ff087424 */ /* 0x000fc600078e00ff */
[----:B------:R-:W-:Y:S01]  /*14f0*/  @!P2 LEA.HI.X R37, R30, R9, R22, 0x2, P0 ;  /* 0x000000091e25a211 */ /* 0x000fe200000f1416 */
[----:B------:R-:W-:-:S04]  /*1500*/  IMAD.MOV.U32 R22, RZ, RZ, -0x800000 ;  /* 0xff800000ff167424 */ /* 0x000fc800078e00ff */
[----:B------:R-:W2:Y:S04]  /*1510*/  @!P2 LDG.E R8, desc[UR8][R36.64] ;  /* 0x000000082408a981 */ /* 0x000ea8000c1e1900 */
[----:B------:R0:W3:Y:S01]  /*1520*/  @!P3 LDG.E R22, desc[UR8][R18.64] ;  /* 0x000000081216b981 */ /* 0x0000e2000c1e1900 */
[----:B------:R-:W1:Y:S01]  /*1530*/  S2R R34, SR_CgaCtaId ;  /* 0x0000000000227919 */ /* 0x000e620000008800 */
[----:B------:R-:W-:Y:S02]  /*1540*/  LEA.HI R24, R24, R7, RZ, 0x4 ;  /* 0x0000000718187211 */ /* 0x000fe400078f20ff */
[----:B------:R-:W-:Y:S02]  /*1550*/  MOV R9, 0x400 ;  /* 0x0000040000097802 */ /* 0x000fe40000000f00 */
[----:B------:R-:W-:-:S02]  /*1560*/  LOP3.LUT R26, R24, 0xfffffff0, RZ, 0xc0, !PT ;  /* 0xfffffff0181a7812 */ /* 0x000fc400078ec0ff */
[C---:B------:R-:W-:Y:S02]  /*1570*/  ISETP.GT.AND P0, PT, R7.reuse, 0xff, PT ;  /* 0x000000ff0700780c */ /* 0x040fe40003f04270 */
[C---:B------:R-:W-:Y:S01]  /*1580*/  ISETP.GT.AND P3, PT, R7.reuse, 0x7f, PT ;  /* 0x0000007f0700780c */ /* 0x040fe20003f64270 */
[----:B------:R-:W-:Y:S01]  /*1590*/  IMAD.IADD R35, R7, 0x1, -R26 ;  /* 0x0000000107237824 */ /* 0x000fe200078e0a1a */
[----:B-1----:R-:W-:Y:S01]  /*15a0*/  LEA R34, R34, R9, 0x18 ;  /* 0x0000000922227211 */ /* 0x002fe200078ec0ff */
[----:B------:R-:W-:Y:S01]  /*15b0*/  IMAD.MOV.U32 R32, RZ, RZ, -0x800000 ;  /* 0xff800000ff207424 */ /* 0x000fe200078e00ff */
[----:B------:R-:W0:Y:S03]  /*15c0*/  LDC R9, c[0x0][0x2c4] ;  /* 0x0000b100ff097b82 */ /* 0x000e260000000800 */
[----:B------:R-:W-:-:S04]  /*15d0*/  IMAD R26, R15, 0x24, R34 ;  /* 0x000000240f1a7824 */ /* 0x000fc800078e0222 */
[----:B------:R-:W-:Y:S01]  /*15e0*/  IMAD R17, R17, 0x4, R26 ;  /* 0x0000000411117824 */ /* 0x000fe200078e021a */
[----:B------:R-:W-:Y:S01]  /*15f0*/  SHF.R.S32.HI R15, RZ, 0x4, R24 ;  /* 0x00000004ff0f7819 */ /* 0x000fe20000011418 */
[----:B------:R-:W-:Y:S02]  /*1600*/  IMAD R34, R35, 0x24, R34 ;  /* 0x0000002423227824 */ /* 0x000fe400078e0222 */
[----:B------:R-:W-:Y:S02]  /*1610*/  IMAD.MOV.U32 R33, RZ, RZ, -0x800000 ;  /* 0xff800000ff217424 */ /* 0x000fe400078e00ff */
[----:B------:R-:W-:Y:S01]  /*1620*/  IMAD R34, R15, 0x4, R34 ;  /* 0x000000040f227824 */ /* 0x000fe200078e0222 */
[----:B0-----:R-:W-:-:S04]  /*1630*/  IABS R18, R9 ;  /* 0x0000000900127213 */ /* 0x001fc80000000000 */
[----:B------:R-:W0:Y:S08]  /*1640*/  I2F.RP R29, R18 ;  /* 0x00000012001d7306 */ /* 0x000e300000209400 */
[----:B0-----:R-:W0:Y:S02]  /*1650*/  MUFU.RCP R24, R29 ;  /* 0x0000001d00187308 */ /* 0x001e240000001000 */
[----:B0-----:R-:W-:-:S06]  /*1660*/  VIADD R24, R24, 0xffffffe ;  /* 0x0ffffffe18187836 */ /* 0x001fcc0000000000 */
[----:B------:R0:W1:Y:S02]  /*1670*/  F2I.FTZ.U32.TRUNC.NTZ R25, R24 ;  /* 0x0000001800197305 */ /* 0x000064000021f000 */
[----:B0-----:R-:W-:Y:S01]  /*1680*/  IMAD.MOV.U32 R24, RZ, RZ, RZ ;  /* 0x000000ffff187224 */ /* 0x001fe200078e00ff */
[----:B--2---:R-:W-:Y:S04]  /*1690*/  @!P3 STS [R17+0x240], R8 ;  /* 0x000240081100b388 */ /* 0x004fe80000000800 */
[----:B---3--:R-:W-:Y:S01]  /*16a0*/  @!P0 STS [R17], R22 ;  /* 0x0000001611008388 */ /* 0x008fe20000000800 */
[----:B------:R-:W-:Y:S06]  /*16b0*/  BAR.SYNC.DEFER_BLOCKING 0x0 ;  /* 0x0000000000007b1d */ /* 0x000fec0000010000 */
[----:B------:R-:W-:Y:S04]  /*16c0*/  @!P3 LDS R32, [R34] ;  /* 0x000000002220b984 */ /* 0x000fe80000000800 */
[----:B------:R-:W0:Y:S02]  /*16d0*/  @!P3 LDS R33, [R34+0x240] ;  /* 0x000240002221b984 */ /* 0x000e240000000800 */
[----:B0-----:R-:W-:-:S05]  /*16e0*/  FMNMX.FTZ R26, R32, R33, !PT ;  /* 0x00000021201a7209 */ /* 0x001fca0007810000 */
[----:B------:R-:W0:Y:S02]  /*16f0*/  SHFL.BFLY PT, R23, R26, 0x8, 0x1f ;  /* 0x0d001f001a177f89 */ /* 0x000e2400000e0000 */
[----:B0-----:R-:W-:-:S05]  /*1700*/  FMNMX.FTZ R23, R26, R23, !PT ;  /* 0x000000171a177209 */ /* 0x001fca0007810000 */
[----:B------:R-:W0:Y:S01]  /*1710*/  SHFL.BFLY PT, R22, R23, 0x4, 0x1f ;  /* 0x0c801f0017167f89 */ /* 0x000e2200000e0000 */
[----:B-1----:R-:W-:-:S04]  /*1720*/  IMAD.MOV R8, RZ, RZ, -R25 ;  /* 0x000000ffff087224 */ /* 0x002fc800078e0a19 */
[----:B------:R-:W-:Y:S01]  /*1730*/  IMAD R17, R8, R18, RZ ;  /* 0x0000001208117224 */ /* 0x000fe200078e02ff */
[----:B0-----:R-:W-:-:S05]  /*1740*/  FMNMX.FTZ R22, R23, R22, !PT ;  /* 0x0000001617167209 */ /* 0x001fca0007810000 */
[----:B------:R-:W0:Y:S01]  /*1750*/  SHFL.BFLY PT, R19, R22, 0x2, 0x1f ;  /* 0x0c401f0016137f89 */ /* 0x000e2200000e0000 */
[----:B------:R-:W-:Y:S01]  /*1760*/  IMAD.HI.U32 R17, R25, R17, R24 ;  /* 0x0000001119117227 */ /* 0x000fe200078e0018 */
[----:B------:R-:W-:-:S05]  /*1770*/  IABS R8, R6 ;  /* 0x0000000600087213 */ /* 0x000fca0000000000 */
[----:B------:R-:W-:-:S04]  /*1780*/  IMAD.HI.U32 R17, R17, R8, RZ ;  /* 0x0000000811117227 */ /* 0x000fc800078e00ff */
[----:B------:R-:W-:-:S04]  /*1790*/  IMAD.MOV R23, RZ, RZ, -R17 ;  /* 0x000000ffff177224 */ /* 0x000fc800078e0a11 */
[----:B------:R-:W-:Y:S01]  /*17a0*/  IMAD R23, R18, R23, R8 ;  /* 0x0000001712177224 */ /* 0x000fe200078e0208 */
[----:B0-----:R-:W-:-:S05]  /*17b0*/  FMNMX.FTZ R19, R22, R19, !PT ;  /* 0x0000001316137209 */ /* 0x001fca0007810000 */
[----:B------:R-:W0:Y:S01]  /*17c0*/  SHFL.BFLY PT, R8, R19, 0x1, 0x1f ;  /* 0x0c201f0013087f89 */ /* 0x000e2200000e0000 */
[----:B------:R-:W-:Y:S02]  /*17d0*/  ISETP.GT.U32.AND P2, PT, R18, R23, PT ;  /* 0x000000171200720c */ /* 0x000fe40003f44070 */
[----:B------:R-:W-:-:S11]  /*17e0*/  LOP3.LUT R6, R6, R9, RZ, 0x3c, !PT ;  /* 0x0000000906067212 */ /* 0x000fd600078e3cff */
[----:B------:R-:W-:-:S05]  /*17f0*/  @!P2 IMAD.IADD R23, R23, 0x1, -R18 ;  /* 0x000000011717a824 */ /* 0x000fca00078e0a12 */
[----:B------:R-:W-:Y:S02]  /*1800*/  ISETP.GE.U32.AND P4, PT, R23, R18, PT ;  /* 0x000000121700720c */ /* 0x000fe40003f86070 */
[----:B0-----:R-:W-:-:S04]  /*1810*/  FMNMX.FTZ R8, R19, R8, !PT ;  /* 0x0000000813087209 */ /* 0x001fc80007810000 */
[----:B------:R-:W-:Y:S02]  /*1820*/  FSETP.NEU.FTZ.AND P0, PT, R8, -INF , PT ;  /* 0xff8000000800780b */ /* 0x000fe40003f1d000 */
[----:B------:R-:W-:Y:S01]  /*1830*/  ISETP.GE.AND P1, PT, R6, RZ, PT ;  /* 0x000000ff0600720c */ /* 0x000fe20003f26270 */
[----:B------:R-:W-:Y:S01]  /*1840*/  @!P2 VIADD R17, R17, 0x1 ;  /* 0x000000011111a836 */ /* 0x000fe20000000000 */
[----:B------:R-:W-:Y:S02]  /*1850*/  FSEL R6, R8, RZ, P0 ;  /* 0x000000ff08067208 */ /* 0x000fe40000000000 */
[----:B------:R-:W-:Y:S02]  /*1860*/  ISETP.NE.AND P0, PT, R9, RZ, PT ;  /* 0x000000ff0900720c */ /* 0x000fe40003f05270 */
[----:B------:R-:W-:Y:S01]  /*1870*/  ISETP.GT.AND P2, PT, R2, RZ, PT ;  /* 0x000000ff0200720c */ /* 0x000fe20003f44270 */
[----:B------:R-:W-:Y:S02]  /*1880*/  @P4 VIADD R17, R17, 0x1 ;  /* 0x0000000111114836 */ /* 0x000fe40000000000 */
[----:B------:R-:W-:Y:S01]  /*1890*/  FADD.FTZ R8, -R6, R32 ;  /* 0x0000002006087221 */ /* 0x000fe20000010100 */
[----:B------:R-:W-:Y:S01]  /*18a0*/  SHF.R.S32.HI R18, RZ, 0x1f, R2 ;  /* 0x0000001fff127819 */ /* 0x000fe20000011402 */
[----:B------:R-:W-:Y:S01]  /*18b0*/  IMAD.MOV.U32 R19, RZ, RZ, R17 ;  /* 0x000000ffff137224 */ /* 0x000fe200078e0011 */
[----:B------:R-:W-:Y:S01]  /*18c0*/  LEA.HI.SX32 R22, R2, 0x1, 0x1 ;  /* 0x0000000102167811 */ /* 0x000fe200078f0aff */
[----:B------:R-:W-:Y:S01]  /*18d0*/  FADD.FTZ R2, -R6, R33 ;  /* 0x0000002106027221 */ /* 0x000fe20000010100 */
[----:B------:R-:W-:Y:S01]  /*18e0*/  FMUL.FTZ R8, R8, 1.4426950216293334961 ;  /* 0x3fb8aa3b08087820 */ /* 0x000fe20000410000 */
[----:B------:R-:W-:Y:S01]  /*18f0*/  @!P1 IMAD.MOV R19, RZ, RZ, -R19 ;  /* 0x000000ffff139224 */ /* 0x000fe200078e0a13 */
[----:B------:R-:W0:Y:S01]  /*1900*/  LDC R17, c[0x0][0x270] ;  /* 0x00009c00ff117b82 */ /* 0x000e220000000800 */
[----:B------:R-:W-:-:S02]  /*1910*/  @!P0 LOP3.LUT R19, RZ, R9, RZ, 0x33, !PT ;  /* 0x00000009ff138212 */ /* 0x000fc400078e33ff */
[----:B------:R-:W-:Y:S02]  /*1920*/  @!P2 IMAD.MOV R22, RZ, RZ, R18 ;  /* 0x000000ffff16a224 */ /* 0x000fe400078e0212 */
[----:B------:R-:W-:Y:S01]  /*1930*/  FMUL.FTZ R18, R2, 1.4426950216293334961 ;  /* 0x3fb8aa3b02127820 */ /* 0x000fe20000410000 */
[----:B------:R-:W-:Y:S01]  /*1940*/  MUFU.EX2 R8, R8 ;  /* 0x0000000800087308 */ /* 0x000fe20000000800 */
[----:B------:R-:W-:-:S07]  /*1950*/  IMAD R2, R22, R19, RZ ;  /* 0x0000001316027224 */ /* 0x000fce00078e02ff */
[----:B------:R-:W1:Y:S01]  /*1960*/  MUFU.EX2 R19, R18 ;  /* 0x0000001200137308 */ /* 0x000e620000000800 */
[----:B------:R-:W-:-:S07]  /*1970*/  IABS R29, R2 ;  /* 0x00000002001d7213 */ /* 0x000fce0000000000 */
[----:B------:R-:W2:Y:S01]  /*1980*/  I2F.RP R24, R29 ;  /* 0x0000001d00187306 */ /* 0x000ea20000209400 */
[----:B-1----:R-:W-:-:S05]  /*1990*/  FADD.FTZ R19, R8, R19 ;  /* 0x0000001308137221 */ /* 0x002fca0000010000 */
[----:B------:R-:W1:Y:S01]  /*19a0*/  SHFL.BFLY PT, R8, R19, 0x8, 0x1f ;  /* 0x0d001f0013087f89 */ /* 0x000e6200000e0000 */
[----:B0-----:R-:W-:-:S04]  /*19b0*/  IABS R23, R17 ;  /* 0x0000001100177213 */ /* 0x001fc80000000000 */
[----:B------:R-:W0:Y:S08]  /*19c0*/  I2F.U32.RP R22, R23 ;  /* 0x0000001700167306 */ /* 0x000e300000209000 */
[----:B--2---:R-:W2:Y:S08]  /*19d0*/  MUFU.RCP R40, R24 ;  /* 0x0000001800287308 */ /* 0x004eb00000001000 */
[----:B0-----:R-:W0:Y:S01]  /*19e0*/  MUFU.RCP R36, R22 ;  /* 0x0000001600247308 */ /* 0x001e220000001000 */
[----:B-1----:R-:W-:-:S05]  /*19f0*/  FADD.FTZ R8, R19, R8 ;  /* 0x0000000813087221 */ /* 0x002fca0000010000 */
[----:B------:R-:W1:Y:S01]  /*1a00*/  SHFL.BFLY PT, R31, R8, 0x4, 0x1f ;  /* 0x0c801f00081f7f89 */ /* 0x000e6200000e0000 */
[----:B--2---:R-:W-:-:S04]  /*1a10*/  VIADD R40, R40, 0xffffffe ;  /* 0x0ffffffe28287836 */ /* 0x004fc80000000000 */
[----:B------:R-:W2:Y:S01]  /*1a20*/  F2I.FTZ.U32.TRUNC.NTZ R41, R40 ;  /* 0x0000002800297305 */ /* 0x000ea2000021f000 */
[----:B0-----:R-:W-:-:S07]  /*1a30*/  VIADD R36, R36, 0xffffffe ;  /* 0x0ffffffe24247836 */ /* 0x001fce0000000000 */
[----:B------:R-:W0:Y:S01]  /*1a40*/  F2I.FTZ.U32.TRUNC.NTZ R37, R36 ;  /* 0x0000002400257305 */ /* 0x000e22000021f000 */
[----:B------:R-:W-:Y:S02]  /*1a50*/  VIADD R22, R29, UR4 ;  /* 0x000000041d167c36 */ /* 0x000fe40008000000 */
[----:B--2---:R-:W-:Y:S02]  /*1a60*/  IMAD.MOV R30, RZ, RZ, -R41 ;  /* 0x000000ffff1e7224 */ /* 0x004fe400078e0a29 */
[----:B-1----:R-:W-:Y:S02]  /*1a70*/  FADD.FTZ R31, R8, R31 ;  /* 0x0000001f081f7221 */ /* 0x002fe40000010000 */
[----:B------:R-:W-:Y:S02]  /*1a80*/  IMAD R30, R30, R29, RZ ;  /* 0x0000001d1e1e7224 */ /* 0x000fe400078e02ff */
[----:B------:R-:W-:Y:S01]  /*1a90*/  IMAD.MOV.U32 R40, RZ, RZ, RZ ;  /* 0x000000ffff287224 */ /* 0x000fe200078e00ff */
[----:B------:R-:W1:Y:S01]  /*1aa0*/  SHFL.BFLY PT, R26, R31, 0x2, 0x1f ;  /* 0x0c401f001f1a7f89 */ /* 0x000e6200000e0000 */
[----:B0-----:R-:W-:Y:S01]  /*1ab0*/  IMAD.MOV R18, RZ, RZ, -R37 ;  /* 0x000000ffff127224 */ /* 0x001fe200078e0a25 */
[----:B------:R-:W-:Y:S01]  /*1ac0*/  IABS R24, R2 ;  /* 0x0000000200187213 */ /* 0x000fe20000000000 */
[----:B------:R-:W-:Y:S01]  /*1ad0*/  IMAD.HI.U32 R30, R41, R30, R40 ;  /* 0x0000001e291e7227 */ /* 0x000fe200078e0028 */
[----:B------:R-:W-:-:S03]  /*1ae0*/  IABS R25, R22 ;  /* 0x0000001600197213 */ /* 0x000fc60000000000 */
[----:B------:R-:W-:Y:S02]  /*1af0*/  IMAD R19, R18, R23, RZ ;  /* 0x0000001712137224 */ /* 0x000fe400078e02ff */
[----:B------:R-:W-:Y:S02]  /*1b00*/  IMAD.MOV.U32 R36, RZ, RZ, RZ ;  /* 0x000000ffff247224 */ /* 0x000fe400078e00ff */
[----:B------:R-:W-:Y:S02]  /*1b10*/  IMAD.MOV R24, RZ, RZ, -R24 ;  /* 0x000000ffff187224 */ /* 0x000fe400078e0a18 */
[----:B------:R-:W-:Y:S01]  /*1b20*/  IMAD.HI.U32 R30, R30, R25, RZ ;  /* 0x000000191e1e7227 */ /* 0x000fe200078e00ff */
[----:B------:R-:W-:Y:S02]  /*1b30*/  IABS R8, R4 ;  /* 0x0000000400087213 */ /* 0x000fe40000000000 */
[----:B------:R-:W-:Y:S01]  /*1b40*/  IABS R18, R17 ;  /* 0x0000001100127213 */ /* 0x000fe20000000000 */
[----:B------:R-:W-:-:S04]  /*1b50*/  IMAD.HI.U32 R36, R37, R19, R36 ;  /* 0x0000001325247227 */ /* 0x000fc800078e0024 */
[----:B------:R-:W-:Y:S02]  /*1b60*/  IMAD R24, R30, R24, R25 ;  /* 0x000000181e187224 */ /* 0x000fe400078e0219 */
[----:B------:R-:W-:Y:S02]  /*1b70*/  IMAD.MOV R18, RZ, RZ, -R18 ;  /* 0x000000ffff127224 */ /* 0x000fe400078e0a12 */
[----:B------:R-:W-:Y:S01]  /*1b80*/  IMAD.HI.U32 R19, R36, R8, RZ ;  /* 0x0000000824137227 */ /* 0x000fe200078e00ff */
[----:B------:R-:W-:-:S03]  /*1b90*/  ISETP.GT.U32.AND P4, PT, R29, R24, PT ;  /* 0x000000181d00720c */ /* 0x000fc60003f84070 */
[----:B------:R-:W-:-:S04]  /*1ba0*/  IMAD.HI.U32 R36, R36, R25, RZ ;  /* 0x0000001924247227 */ /* 0x000fc800078e00ff */
[----:B-1----:R-:W-:Y:S01]  /*1bb0*/  FADD.FTZ R26, R31, R26 ;  /* 0x0000001a1f1a7221 */ /* 0x002fe20000010000 */
[-C--:B------:R-:W-:Y:S02]  /*1bc0*/  IMAD R8, R19, R18.reuse, R8 ;  /* 0x0000001213087224 */ /* 0x080fe400078e0208 */
[----:B------:R-:W-:-:S03]  /*1bd0*/  IMAD R18, R36, R18, R25 ;  /* 0x0000001224127224 */ /* 0x000fc600078e0219 */
[C---:B------:R-:W-:Y:S01]  /*1be0*/  ISETP.GT.U32.AND P1, PT, R23.reuse, R8, PT ;  /* 0x000000081700720c */ /* 0x040fe20003f24070 */
[----:B------:R-:W0:Y:S01]  /*1bf0*/  SHFL.BFLY PT, R25, R26, 0x1, 0x1f ;  /* 0x0c201f001a197f89 */ /* 0x000e2200000e0000 */
[----:B------:R-:W-:Y:S01]  /*1c00*/  ISETP.GT.U32.AND P5, PT, R23, R18, PT ;  /* 0x000000121700720c */ /* 0x000fe20003fa4070 */
[----:B------:R-:W-:-:S05]  /*1c10*/  @!P4 IMAD.IADD R24, R24, 0x1, -R29 ;  /* 0x000000011818c824 */ /* 0x000fca00078e0a1d */
[----:B------:R-:W-:Y:S01]  /*1c20*/  ISETP.GE.U32.AND P0, PT, R24, R29, PT ;  /* 0x0000001d1800720c */ /* 0x000fe20003f06070 */
[----:B------:R-:W-:-:S04]  /*1c30*/  @!P4 VIADD R30, R30, 0x1 ;  /* 0x000000011e1ec836 */ /* 0x000fc80000000000 */
[--C-:B------:R-:W-:Y:S02]  /*1c40*/  @!P1 IMAD.IADD R8, R8, 0x1, -R23.reuse ;  /* 0x0000000108089824 */ /* 0x100fe400078e0a17 */
[----:B------:R-:W-:Y:S01]  /*1c50*/  @!P5 IMAD.IADD R18, R18, 0x1, -R23 ;  /* 0x000000011212d824 */ /* 0x000fe200078e0a17 */
[----:B------:R-:W-:Y:S02]  /*1c60*/  LOP3.LUT R24, R22, R29, RZ, 0x3c, !PT ;  /* 0x0000001d16187212 */ /* 0x000fe400078e3cff */
[----:B------:R-:W-:Y:S02]  /*1c70*/  ISETP.GE.U32.AND P4, PT, R8, R23, PT ;  /* 0x000000170800720c */ /* 0x000fe40003f86070 */
[----:B------:R-:W-:Y:S02]  /*1c80*/  LOP3.LUT R4, R4, R17, RZ, 0x3c, !PT ;  /* 0x0000001104047212 */ /* 0x000fe400078e3cff */
[----:B------:R-:W-:Y:S02]  /*1c90*/  ISETP.GE.U32.AND P6, PT, R18, R23, PT ;  /* 0x000000171200720c */ /* 0x000fe40003fc6070 */
[----:B------:R-:W-:Y:S01]  /*1ca0*/  LOP3.LUT R22, R22, R17, RZ, 0x3c, !PT ;  /* 0x0000001116167212 */ /* 0x000fe200078e3cff */
[----:B------:R-:W-:Y:S01]  /*1cb0*/  @P0 VIADD R30, R30, 0x1 ;  /* 0x000000011e1e0836 */ /* 0x000fe20000000000 */
[----:B------:R-:W-:Y:S01]  /*1cc0*/  ISETP.GE.AND P0, PT, R4, RZ, PT ;  /* 0x000000ff0400720c */ /* 0x000fe20003f06270 */
[----:B------:R-:W-:Y:S01]  /*1cd0*/  @!P5 VIADD R36, R36, 0x1 ;  /* 0x000000012424d836 */ /* 0x000fe20000000000 */
[----:B------:R-:W-:Y:S01]  /*1ce0*/  ISETP.GT.AND P5, PT, R3, RZ, PT ;  /* 0x000000ff0300720c */ /* 0x000fe20003fa4270 */
[----:B------:R-:W-:Y:S01]  /*1cf0*/  @!P1 VIADD R19, R19, 0x1 ;  /* 0x0000000113139836 */ /* 0x000fe20000000000 */
[----:B------:R-:W1:Y:S01]  /*1d00*/  LDC.U8 R8, c[0x0][0x3d9] ;  /* 0x0000f640ff087b82 */ /* 0x000e620000000000 */
[----:B------:R-:W-:Y:S01]  /*1d10*/  ISETP.GE.AND P1, PT, R22, RZ, PT ;  /* 0x000000ff1600720c */ /* 0x000fe20003f26270 */
[----:B0-----:R-:W-:Y:S01]  /*1d20*/  FADD.FTZ R25, R26, R25 ;  /* 0x000000191a197221 */ /* 0x001fe20000010000 */
[----:B------:R-:W-:Y:S01]  /*1d30*/  @P4 VIADD R19, R19, 0x1 ;  /* 0x0000000113134836 */ /* 0x000fe20000000000 */
[----:B------:R-:W-:-:S02]  /*1d40*/  ISETP.GE.AND P2, PT, R24, RZ, PT ;  /* 0x000000ff1800720c */ /* 0x000fc40003f46270 */
[----:B------:R-:W-:Y:S02]  /*1d50*/  SHF.R.S32.HI R18, RZ, 0x1f, R3 ;  /* 0x0000001fff127819 */ /* 0x000fe40000011403 */
[----:B------:R-:W-:Y:S01]  /*1d60*/  FSETP.NE.FTZ.AND P4, PT, R25, RZ, PT ;  /* 0x000000ff1900720b */ /* 0x000fe20003f95000 */
[----:B------:R-:W-:Y:S01]  /*1d70*/  @P6 VIADD R36, R36, 0x1 ;  /* 0x0000000124246836 */ /* 0x000fe20000000000 */
[----:B------:R-:W-:Y:S01]  /*1d80*/  LEA.HI.SX32 R4, R3, 0x1, 0x1 ;  /* 0x0000000103047811 */ /* 0x000fe200078f0aff */
[----:B------:R-:W-:Y:S01]  /*1d90*/  @!P5 IMAD.MOV R4, RZ, RZ, R18 ;  /* 0x000000ffff04d224 */ /* 0x000fe200078e0212 */
[----:B------:R-:W-:Y:S01]  /*1da0*/  ISETP.NE.AND P6, PT, R2, RZ, PT ;  /* 0x000000ff0200720c */ /* 0x000fe20003fc5270 */
[----:B------:R-:W-:Y:S01]  /*1db0*/  @!P0 IMAD.MOV R19, RZ, RZ, -R19 ;  /* 0x000000ffff138224 */ /* 0x000fe200078e0a13 */
[----:B------:R-:W-:Y:S01]  /*1dc0*/  ISETP.NE.AND P5, PT, R17, RZ, PT ;  /* 0x000000ff1100720c */ /* 0x000fe20003fa5270 */
[----:B------:R-:W-:Y:S01]  /*1dd0*/  @!P1 IMAD.MOV R36, RZ, RZ, -R36 ;  /* 0x000000ffff249224 */ /* 0x000fe200078e0a24 */
[----:B------:R-:W-:Y:S01]  /*1de0*/  LOP3.LUT R22, RZ, R17, RZ, 0x33, !PT ;  /* 0x00000011ff167212 */ /* 0x000fe200078e33ff */
[----:B------:R-:W-:-:S03]  /*1df0*/  @!P2 IMAD.MOV R30, RZ, RZ, -R30 ;  /* 0x000000ffff1ea224 */ /* 0x000fc600078e0a1e */
[C---:B------:R-:W-:Y:S02]  /*1e00*/  SEL R19, R22.reuse, R19, !P5 ;  /* 0x0000001316137207 */ /* 0x040fe40006800000 */
[----:B------:R-:W-:Y:S01]  /*1e10*/  SEL R22, R22, R36, !P5 ;  /* 0x0000002416167207 */ /* 0x000fe20006800000 */
[----:B------:R-:W0:Y:S01]  /*1e20*/  @P4 MUFU.LG2 R25, R25 ;  /* 0x0000001900194308 */ /* 0x000e220000000c00 */
[C---:B------:R-:W-:Y:S02]  /*1e30*/  LOP3.LUT P5, RZ, R7.reuse, 0xf, RZ, 0xc0, !PT ;  /* 0x0000000f07ff7812 */ /* 0x040fe400078ac0ff */
[----:B------:R-:W-:Y:S02]  /*1e40*/  ISETP.GT.AND P2, PT, R2, RZ, PT ;  /* 0x000000ff0200720c */ /* 0x000fe40003f44270 */
[----:B------:R-:W-:Y:S02]  /*1e50*/  ISETP.GT.OR P5, PT, R7, 0x7f, P5 ;  /* 0x0000007f0700780c */ /* 0x000fe40002fa4670 */
[----:B-1----:R-:W-:-:S02]  /*1e60*/  ISETP.NE.AND P0, PT, R8, RZ, PT ;  /* 0x000000ff0800720c */ /* 0x002fc40003f05270 */
[----:B------:R-:W-:Y:S02]  /*1e70*/  @!P6 LOP3.LUT R30, RZ, R29, RZ, 0x33, !PT ;  /* 0x0000001dff1ee212 */ /* 0x000fe400078e33ff */
[----:B------:R-:W-:Y:S02]  /*1e80*/  SEL R9, R9, 0x1, !P0 ;  /* 0x0000000109097807 */ /* 0x000fe40004000000 */
[----:B------:R-:W-:Y:S02]  /*1e90*/  SHF.R.S32.HI R8, RZ, 0x1f, R2 ;  /* 0x0000001fff087819 */ /* 0x000fe40000011402 */
[----:B------:R-:W-:Y:S02]  /*1ea0*/  ISETP.LT.U32.AND P1, PT, R20, R30, PT ;  /* 0x0000001e1400720c */ /* 0x000fe40003f21070 */
[----:B------:R-:W-:Y:S01]  /*1eb0*/  SHF.R.S32.HI R23, RZ, 0x1f, R30 ;  /* 0x0000001fff177819 */ /* 0x000fe2000001141e */
[----:B------:R-:W-:Y:S01]  /*1ec0*/  IMAD R7, R19, R9, RZ ;  /* 0x0000000913077224 */ /* 0x000fe200078e02ff */
[----:B------:R-:W-:Y:S01]  /*1ed0*/  LEA.HI.SX32 R18, R2, 0x1, 0x1 ;  /* 0x0000000102127811 */ /* 0x000fe200078f0aff */
[----:B------:R-:W-:Y:S01]  /*1ee0*/  @!P2 IMAD.MOV R18, RZ, RZ, R8 ;  /* 0x000000ffff12a224 */ /* 0x000fe200078e0208 */
[----:B------:R-:W-:Y:S01]  /*1ef0*/  ISETP.LT.AND.EX P1, PT, R21, R23, PT, P1 ;  /* 0x000000171500720c */ /* 0x000fe20003f21310 */
[----:B------:R-:W-:Y:S01]  /*1f00*/  IMAD R19, R22, R9, RZ ;  /* 0x0000000916137224 */ /* 0x000fe200078e02ff */
[----:B------:R-:W-:Y:S01]  /*1f10*/  BSSY B1, `(.L_x_106) ;  /* 0x00001ce000017945 */ /* 0x000fe20003800000 */
[----:B------:R-:W-:-:S02]  /*1f20*/  IMAD.MOV.U32 R31, RZ, RZ, 0x7f800000 ;  /* 0x7f800000ff1f7424 */ /* 0x000fc400078e00ff */
[----:B0-----:R-:W-:Y:S01]  /*1f30*/  @P4 FFMA.FTZ R31, R25, 0.69314718246459960938, R6 ;  /* 0x3f317218191f4823 */ /* 0x001fe20000010006 */
[----:B------:R-:W-:Y:S01]  /*1f40*/  SEL R9, R20, R30, P1 ;  /* 0x0000001e14097207 */ /* 0x000fe20000800000 */
[----:B------:R-:W-:Y:S01]  /*1f50*/  IMAD R7, R4, R7, RZ ;  /* 0x0000000704077224 */ /* 0x000fe200078e02ff */
[----:B------:R-:W-:Y:S01]  /*1f60*/  SEL R8, R21, R23, P1 ;  /* 0x0000001715087207 */ /* 0x000fe20000800000 */
        /* <DEDUP_REMOVED lines=37> */
[----:B------:R-:W-:Y:S05]  /*21c0*/  CALL.REL.NOINC `($__internal_2_$__cuda_sm20_div_s64) ;  /* 0x0000002400b07944 */ /* 0x000fea0003c00000 */
        /* <DEDUP_REMOVED lines=10> */
.L_x_110:
        /* <DEDUP_REMOVED lines=22> */
.L_x_111:
[----:B------:R-:W-:Y:S05]  /*23d0*/  BSYNC B0 ;  /* 0x0000000000007941 */ /* 0x000fea0003800000 */
.L_x_109:
[----:B------:R-:W-:Y:S01]  /*23e0*/  LOP3.LUT R19, R17, R0, RZ, 0xfc, !PT ;  /* 0x0000000011137212 */ /* 0x000fe200078efcff */
[----:B------:R-:W-:Y:S03]  /*23f0*/  BSSY B0, `(.L_x_112) ;  /* 0x0000028000007945 */ /* 0x000fe60003800000 */
[----:B------:R-:W-:-:S13]  /*2400*/  ISETP.NE.U32.AND P1, PT, R19, RZ, PT ;  /* 0x000000ff1300720c */ /* 0x000fda0003f25070 */
[----:B------:R-:W-:Y:S05]  /*2410*/  @!P1 BRA `(.L_x_113) ;  /* 0x00000000003c9947 */ /* 0x000fea0003800000 */
[----:B------:R-:W-:Y:S01]  /*2420*/  IMAD.MOV.U32 R26, RZ, RZ, R27 ;  /* 0x000000ffff1a7224 */ /* 0x000fe200078e001b */
[----:B------:R-:W-:Y:S02]  /*2430*/  MOV R25, R0 ;  /* 0x0000000000197202 */ /* 0x000fe40000000f00 */
[----:B------:R-:W-:Y:S02]  /*2440*/  MOV R24, 0x2460 ;  /* 0x0000246000187802 */ /* 0x000fe40000000f00 */
[----:B------:R-:W-:Y:S05]  /*2450*/  CALL.REL.NOINC `($__internal_2_$__cuda_sm20_div_s64) ;  /* 0x00000024000c7944 */ /* 0x000fea0003c00000 */
        /* <DEDUP_REMOVED lines=11> */
.L_x_113:
        /* <DEDUP_REMOVED lines=22> */
.L_x_114:
[----:B------:R-:W-:Y:S05]  /*2670*/  BSYNC B0 ;  /* 0x0000000000007941 */ /* 0x000fea0003800000 */
.L_x_112:
        /* <DEDUP_REMOVED lines=11> */
[----:B------:R-:W-:Y:S05]  /*2730*/  CALL.REL.NOINC `($__internal_2_$__cuda_sm20_div_s64) ;  /* 0x0000002000547944 */ /* 0x000fea0003c00000 */
[----:B------:R-:W-:-:S04]  /*2740*/  IADD3 R17, P0, RZ, -R20, RZ ;  /* 0x80000014ff117210 */ /* 0x000fc80007f1e0ff */
[----:B------:R-:W-:Y:S01]  /*2750*/  IADD3.X R18, RZ, ~R21, RZ, P0, !PT ;  /* 0x80000015ff127210 */ /* 0x000fe200007fe4ff */
[----:B------:R-:W-:-:S04]  /*2760*/  IMAD.WIDE.U32 R40, R5, R17, R40 ;  /* 0x0000001105287225 */ /* 0x000fc800078e0028 */
[----:B------:R-:W-:-:S04]  /*2770*/  IMAD R18, R18, R5, RZ ;  /* 0x0000000512127224 */ /* 0x000fc800078e02ff */
[----:B------:R-:W-:-:S05]  /*2780*/  IMAD R4, R4, R17, R18 ;  /* 0x0000001104047224 */ /* 0x000fca00078e0212 */
[----:B------:R-:W-:Y:S01]  /*2790*/  IADD3 R4, R41, R4, RZ ;  /* 0x0000000429047210 */ /* 0x000fe20007ffe0ff */
[----:B------:R-:W-:Y:S05]  /*27a0*/  BRA `(.L_x_117) ;  /* 0x0000000000587947 */ /* 0x000fea0003800000 */
.L_x_116:
        /* <DEDUP_REMOVED lines=22> */
.L_x_117:
[----:B------:R-:W-:Y:S05]  /*2910*/  BSYNC B0 ;  /* 0x0000000000007941 */ /* 0x000fea0003800000 */
.L_x_115:
        /* <DEDUP_REMOVED lines=38> */
[----:B------:R-:W-:Y:S05]  /*2b80*/  CALL.REL.NOINC `($__internal_2_$__cuda_sm20_div_s64) ;  /* 0x0000001c00407944 */ /* 0x000fea0003c00000 */
        /* <DEDUP_REMOVED lines=12> */
.L_x_119:
        /* <DEDUP_REMOVED lines=23> */
.L_x_120:
[----:B------:R-:W-:Y:S05]  /*2dc0*/  BSYNC B0 ;  /* 0x0000000000007941 */ /* 0x000fea0003800000 */
.L_x_118:
        /* <DEDUP_REMOVED lines=19> */
.L_x_122:
        /* <DEDUP_REMOVED lines=22> */
.L_x_123:
[----:B------:R-:W-:Y:S05]  /*3060*/  BSYNC B0 ;  /* 0x0000000000007941 */ /* 0x000fea0003800000 */
.L_x_121:
        /* <DEDUP_REMOVED lines=19> */
.L_x_125:
        /* <DEDUP_REMOVED lines=23> */
.L_x_126:
[----:B------:R-:W-:Y:S05]  /*3310*/  BSYNC B0 ;  /* 0x0000000000007941 */ /* 0x000fea0003800000 */
.L_x_124:
[----:B------:R-:W-:Y:S01]  /*3320*/  SHF.R.S32.HI R18, RZ, 0x1f, R7 ;  /* 0x0000001fff127819 */ /* 0x000fe20000011407 */
[-C--:B------:R-:W-:Y:S01]  /*3330*/  IMAD R13, R21, R7.reuse, RZ ;  /* 0x00000007150d7224 */ /* 0x080fe200078e02ff */
[----:B------:R-:W-:Y:S01]  /*3340*/  ULDC UR4, c[0x0][0x2c4] ;  /* 0x0000b10000047ab9 */ /* 0x000fe20000000800 */
[----:B------:R-:W-:Y:S01]  /*3350*/  IMAD.WIDE.U32 R46, R20, R7, RZ ;  /* 0x00000007142e7225 */ /* 0x000fe200078e00ff */
[----:B------:R-:W-:Y:S01]  /*3360*/  SHF.R.S32.HI R7, RZ, 0x1f, R3 ;  /* 0x0000001fff077819 */ /* 0x000fe20000011403 */
[----:B------:R-:W-:Y:S02]  /*3370*/  BSSY B0, `(.L_x_127) ;  /* 0x0000039000007945 */ /* 0x000fe40003800000 */
[----:B------:R-:W-:Y:S02]  /*3380*/  IMAD R13, R18, R20, R13 ;  /* 0x00000014120d7224 */ /* 0x000fe400078e020d */
[----:B------:R-:W-:Y:S01]  /*3390*/  IMAD R18, R12, R3, RZ ;  /* 0x000000030c127224 */ /* 0x000fe200078e02ff */
[----:B------:R-:W-:Y:S01]  /*33a0*/  LOP3.LUT R12, R45, R10, RZ, 0xfc, !PT ;  /* 0x0000000a2d0c7212 */ /* 0x000fe200078efcff */
[----:B------:R-:W-:-:S02]  /*33b0*/  IMAD R51, R27, UR4, RZ ;  /* 0x000000041b337c24 */ /* 0x000fc4000f8e02ff */
[----:B------:R-:W-:Y:S01]  /*33c0*/  IMAD R7, R7, R48, R18 ;  /* 0x0000003007077224 */ /* 0x000fe200078e0212 */
[----:B------:R-:W-:Y:S01]  /*33d0*/  ISETP.NE.U32.AND P0, PT, R12, RZ, PT ;  /* 0x000000ff0c00720c */ /* 0x000fe20003f05070 */
[----:B------:R-:W-:Y:S01]  /*33e0*/  IMAD R14, R14, R51, RZ ;  /* 0x000000330e0e7224 */ /* 0x000fe200078e02ff */
[----:B------:R-:W-:Y:S01]  /*33f0*/  SHF.R.S32.HI R17, RZ, 0x1f, R51 ;  /* 0x0000001fff117819 */ /* 0x000fe20000011433 */
[----:B------:R-:W-:Y:S01]  /*3400*/  IMAD.WIDE.U32 R48, R48, R3, RZ ;  /* 0x0000000330307225 */ /* 0x000fe200078e00ff */
[----:B------:R-:W-:-:S03]  /*3410*/  IADD3 R12, R47, R13, RZ ;  /* 0x0000000d2f0c7210 */ /* 0x000fc60007ffe0ff */
        /* <DEDUP_REMOVED lines=23> */
.L_x_128:
        /* <DEDUP_REMOVED lines=23> */
.L_x_129:
[----:B------:R-:W-:Y:S05]  /*3700*/  BSYNC B0 ;  /* 0x0000000000007941 */ /* 0x000fea0003800000 */
.L_x_127:
        /* <DEDUP_REMOVED lines=29> */
.L_x_131:
        /* <DEDUP_REMOVED lines=23> */
.L_x_132:
[----:B------:R-:W-:Y:S05]  /*3a50*/  BSYNC B0 ;  /* 0x0000000000007941 */ /* 0x000fea0003800000 */
.L_x_130:
        /* <DEDUP_REMOVED lines=21> */
.L_x_108:
[----:B------:R-:W-:Y:S02]  /*3bb0*/  ULDC.64 UR4, c[0x0][0x2b0] ;  /* 0x0000ac0000047ab9 */ /* 0x000fe40000000a00 */
[----:B------:R-:W-:-:S04]  /*3bc0*/  LEA R2, P0, R36, UR4, 0x2 ;  /* 0x0000000424027c11 */ /* 0x000fc8000f8010ff */
[----:B------:R-:W-:-:S05]  /*3bd0*/  LEA.HI.X R3, R36, UR5, R37, 0x2, P0 ;  /* 0x0000000524037c11 */ /* 0x000fca00080f1425 */
[----:B------:R0:W-:Y:S04]  /*3be0*/  STG.E desc[UR8][R2.64], R31 ;  /* 0x0000001f02007986 */ /* 0x0001e8000c101908 */
.L_x_107:
[----:B------:R-:W-:Y:S05]  /*3bf0*/  BSYNC B1 ;  /* 0x0000000000017941 */ /* 0x000fea0003800000 */
.L_x_106:
[----:B------:R-:W2:Y:S01]  /*3c00*/  LDC R0, c[0x0][0x3c4] ;  /* 0x0000f100ff007b82 */ /* 0x000ea20000000800 */
[C---:B0-----:R-:W-:Y:S01]  /*3c10*/  VIADD R3, R35.reuse, 0x10 ;  /* 0x0000001023037836 */ /* 0x041fe20000000000 */
[----:B------:R-:W-:Y:S01]  /*3c20*/  CS2R R10, SRZ ;  /* 0x00000000000a7805 */ /* 0x000fe2000001ff00 */
[----:B------:R-:W-:Y:S01]  /*3c30*/  IMAD.MOV.U32 R13, RZ, RZ, RZ ;  /* 0x000000ffff0d7224 */ /* 0x000fe200078e00ff */
[----:B------:R-:W-:Y:S02]  /*3c40*/  CS2R R8, SRZ ;  /* 0x0000000000087805 */ /* 0x000fe4000001ff00 */
[----:B------:R-:W-:Y:S02]  /*3c50*/  CS2R R6, SRZ ;  /* 0x0000000000067805 */ /* 0x000fe4000001ff00 */
[-C--:B--2---:R-:W-:Y:S02]  /*3c60*/  ISETP.GE.OR P0, PT, R35, R0.reuse, P3 ;  /* 0x000000002300720c */ /* 0x084fe40001f06670 */
[----:B------:R-:W-:-:S11]  /*3c70*/  ISETP.GE.OR P3, PT, R3, R0, P3 ;  /* 0x000000000300720c */ /* 0x000fd60001f66670 */
[----:B------:R-:W-:Y:S01]  /*3c80*/  @!P0 FADD.FTZ R2, -R31, R32 ;  /* 0x000000201f028221 */ /* 0x000fe20000010100 */
[----:B------:R-:W-:Y:S02]  /*3c90*/  IMAD.SHL.U32 R32, R35, 0x4, RZ ;  /* 0x0000000423207824 */ /* 0x000fe400078e00ff */
[----:B-1----:R-:W-:Y:S01]  /*3ca0*/  @!P3 FADD.FTZ R31, -R31, R33 ;  /* 0x000000211f1fb221 */ /* 0x002fe20000010100 */
[----:B------:R-:W-:Y:S01]  /*3cb0*/  @!P0 FMUL.FTZ R2, R2, 1.4426950216293334961 ;  /* 0x3fb8aa3b02028820 */ /* 0x000fe20000410000 */
[C---:B------:R-:W-:Y:S02]  /*3cc0*/  VIADD R30, R32.reuse, 0x40 ;  /* 0x00000040201e7836 */ /* 0x040fe40000000000 */
[----:B------:R-:W-:Y:S01]  /*3cd0*/  @!P3 FMUL.FTZ R5, R31, 1.4426950216293334961 ;  /* 0x3fb8aa3b1f05b820 */ /* 0x000fe20000410000 */
[----:B------:R-:W-:Y:S01]  /*3ce0*/  IADD3 R29, R32, 0x80, RZ ;  /* 0x00000080201d7810 */ /* 0x000fe20007ffe0ff */
[----:B------:R-:W0:Y:S08]  /*3cf0*/  @!P0 MUFU.EX2 R3, R2 ;  /* 0x0000000200038308 */ /* 0x000e300000000800 */
[----:B------:R-:W1:Y:S01]  /*3d00*/  @!P3 MUFU.EX2 R5, R5 ;  /* 0x000000050005b308 */ /* 0x000e620000000800 */
[----:B0-----:R0:W-:Y:S01]  /*3d10*/  @!P0 STS [R34], R3 ;  /* 0x0000000322008388 */ /* 0x0011e20000000800 */
[----:B------:R-:W-:Y:S01]  /*3d20*/  ISETP.GE.AND P0, PT, R0, 0x1, PT ;  /* 0x000000010000780c */ /* 0x000fe20003f06270 */
[----:B------:R-:W-:-:S02]  /*3d30*/  HFMA2.MMA R0, -RZ, RZ, 0, 0 ;  /* 0x00000000ff007435 */ /* 0x000fc400000001ff */
[----:B-1----:R1:W-:Y:S01]  /*3d40*/  @!P3 STS [R34+0x240], R5 ;  /* 0x000240052200b388 */ /* 0x0023e20000000800 */
        /* <DEDUP_REMOVED lines=32> */
.L_x_136:
        /* <DEDUP_REMOVED lines=21> */
.L_x_135:
[----:B------:R-:W-:Y:S05]  /*40a0*/  BSYNC B0 ;  /* 0x0000000000007941 */ /* 0x000fea0003800000 */
.L_x_134:
        /* <DEDUP_REMOVED lines=16> */
.L_x_133:
        /* <DEDUP_REMOVED lines=110> */
        .weak           $__internal_2_$__cuda_sm20_div_s64
        .type           $__internal_2_$__cuda_sm20_div_s64,@function
        .size           $__internal_2_$__cuda_sm20_div_s64,(.L_x_7421 - $__internal_2_$__cuda_sm20_div_s64)
$__internal_2_$__cuda_sm20_div_s64:
        /* <DEDUP_REMOVED lines=25> */
[----:B------:R-:W-:Y:S02]  /*4a20*/  IADD3 R21, P1, RZ, -R56, RZ ;  /* 0x80000038ff157210 */ /* 0x000fe40007f3e0ff */
[----:B------:R-:W-:Y:S01]  /*4a30*/  ISETP.GE.AND P2, PT, R17, RZ, PT ;  /* 0x000000ff1100720c */ /* 0x000fe20003f46270 */
[----:B------:R-:W-:Y:S02]  /*4a40*/  IMAD R19, R22, R42, R19 ;  /* 0x0000002a16137224 */ /* 0x000fe400078e0213 */
[----:B------:R-:W-:-:S04]  /*4a50*/  IMAD.HI.U32 R54, R55, R21, RZ ;  /* 0x0000001537367227 */ /* 0x000fc800078e00ff */
[----:B------:R-:W-:Y:S01]  /*4a60*/  IMAD.X R19, RZ, RZ, ~R19, P1 ;  /* 0x000000ffff137224 */ /* 0x000fe200008e0e13 */
[----:B------:R-:W-:-:S03]  /*4a70*/  IADD3 R20, P1, RZ, -R18, RZ ;  /* 0x80000012ff147210 */ /* 0x000fc60007f3e0ff */
[----:B------:R-:W-:Y:S01]  /*4a80*/  IMAD.WIDE.U32 R54, P6, R55, R19, R54 ;  /* 0x0000001337367225 */ /* 0x000fe200078c0036 */
[----:B------:R-:W-:-:S03]  /*4a90*/  SEL R20, R20, R18, !P2 ;  /* 0x0000001214147207 */ /* 0x000fc60005000000 */
[----:B------:R-:W-:-:S04]  /*4aa0*/  IMAD.HI.U32 R30, P5, R22, R21, R54 ;  /* 0x00000015161e7227 */ /* 0x000fc800078a0036 */
[CC--:B------:R-:W-:Y:S02]  /*4ab0*/  IMAD R21, R22.reuse, R19.reuse, RZ ;  /* 0x0000001316157224 */ /* 0x0c0fe400078e02ff */
[----:B------:R-:W-:-:S03]  /*4ac0*/  IMAD.HI.U32 R19, R22, R19, RZ ;  /* 0x0000001316137227 */ /* 0x000fc600078e00ff */
[----:B------:R-:W-:Y:S01]  /*4ad0*/  IADD3 R21, P4, R21, R30, RZ ;  /* 0x0000001e15157210 */ /* 0x000fe20007f9e0ff */
[----:B------:R-:W-:Y:S01]  /*4ae0*/  IMAD.X R22, R19, 0x1, R22, P6 ;  /* 0x0000000113167824 */ /* 0x000fe200030e0616 */
[-C--:B------:R-:W-:Y:S01]  /*4af0*/  IADD3.X R30, RZ, ~R17.reuse, RZ, P1, !PT ;  /* 0x80000011ff1e7210 */ /* 0x080fe20000ffe4ff */
[----:B------:R-:W-:Y:S02]  /*4b00*/  IMAD.MOV.U32 R55, RZ, RZ, RZ ;  /* 0x000000ffff377224 */ /* 0x000fe400078e00ff */
        /* <DEDUP_REMOVED lines=18> */
[C---:B------:R-:W-:Y:S01]  /*4c30*/  ISETP.GE.U32.AND.EX P4, PT, R19.reuse, R43, PT, P4 ;  /* 0x0000002b1300720c */ /* 0x040fe20003f86140 */
[----:B------:R-:W-:-:S03]  /*4c40*/  IMAD.X R22, R19, 0x1, ~R43, P2 ;  /* 0x0000000113167824 */ /* 0x000fc600010e0e2b */
[----:B------:R-:W-:Y:S01]  /*4c50*/  SEL R21, R21, R20, P4 ;  /* 0x0000001415157207 */ /* 0x000fe20002000000 */
[----:B------:R-:W-:Y:S01]  /*4c60*/  IMAD.X R20, RZ, RZ, R29, P1 ;  /* 0x000000ffff147224 */ /* 0x000fe200008e061d */
[----:B------:R-:W-:Y:S02]  /*4c70*/  SEL R23, R23, R30, P4 ;  /* 0x0000001e17177207 */ /* 0x000fe40002000000 */
[----:B------:R-:W-:Y:S02]  /*4c80*/  SEL R19, R22, R19, P4 ;  /* 0x0000001316137207 */ /* 0x000fe40002000000 */
[----:B------:R-:W-:Y:S02]  /*4c90*/  ISETP.GE.U32.AND P1, PT, R21, R42, PT ;  /* 0x0000002a1500720c */ /* 0x000fe40003f26070 */
[----:B------:R-:W-:Y:S02]  /*4ca0*/  SEL R20, R20, R29, P4 ;  /* 0x0000001d14147207 */ /* 0x000fe40002000000 */
[----:B------:R-:W-:-:S02]  /*4cb0*/  IADD3 R22, P2, R23, 0x1, RZ ;  /* 0x0000000117167810 */ /* 0x000fc40007f5e0ff */
[----:B------:R-:W-:Y:S02]  /*4cc0*/  ISETP.GE.U32.AND.EX P1, PT, R19, R43, PT, P1 ;  /* 0x0000002b1300720c */ /* 0x000fe40003f26110 */
[----:B------:R-:W-:Y:S01]  /*4cd0*/  LOP3.LUT R21, R25, R17, RZ, 0x3c, !PT ;  /* 0x0000001119157212 */ /* 0x000fe200078e3cff */
[----:B------:R-:W-:Y:S01]  /*4ce0*/  IMAD.X R19, RZ, RZ, R20, P2 ;  /* 0x000000ffff137224 */ /* 0x000fe200010e0614 */
[----:B------:R-:W-:Y:S01]  /*4cf0*/  SEL R22, R22, R23, P1 ;  /* 0x0000001716167207 */ /* 0x000fe20000800000 */
[----:B------:R-:W-:Y:S01]  /*4d00*/  IMAD.MOV.U32 R23, RZ, RZ, 0x0 ;  /* 0x00000000ff177424 */ /* 0x000fe200078e00ff */
[----:B------:R-:W-:Y:S02]  /*4d10*/  ISETP.GE.AND P4, PT, R21, RZ, PT ;  /* 0x000000ff1500720c */ /* 0x000fe40003f86270 */
[----:B------:R-:W-:Y:S02]  /*4d20*/  SEL R20, R19, R20, P1 ;  /* 0x0000001413147207 */ /* 0x000fe40000800000 */
[----:B------:R-:W-:-:S02]  /*4d30*/  IADD3 R19, P2, RZ, -R22, RZ ;  /* 0x80000016ff137210 */ /* 0x000fc40007f5e0ff */
[----:B------:R-:W-:Y:S02]  /*4d40*/  ISETP.NE.U32.AND P1, PT, R26, RZ, PT ;  /* 0x000000ff1a00720c */ /* 0x000fe40003f25070 */
[----:B------:R-:W-:Y:S02]  /*4d50*/  IADD3.X R21, RZ, ~R20, RZ, P2, !PT ;  /* 0x80000014ff157210 */ /* 0x000fe400017fe4ff */
[----:B------:R-:W-:Y:S01]  /*4d60*/  SEL R19, R19, R22, !P4 ;  /* 0x0000001613137207 */ /* 0x000fe20006000000 */
[----:B------:R-:W-:Y:S01]  /*4d70*/  IMAD.MOV.U32 R22, RZ, RZ, R24 ;  /* 0x000000ffff167224 */ /* 0x000fe200078e0018 */
[----:B------:R-:W-:Y:S02]  /*4d80*/  ISETP.NE.AND.EX P1, PT, R25, RZ, PT, P1 ;  /* 0x000000ff1900720c */ /* 0x000fe40003f25310 */
[----:B------:R-:W-:Y:S02]  /*4d90*/  SEL R21, R21, R20, !P4 ;  /* 0x0000001415157207 */ /* 0x000fe40006000000 */
[----:B------:R-:W-:-:S02]  /*4da0*/  SEL R20, R19, 0xffffffff, P1 ;  /* 0xffffffff13147807 */ /* 0x000fc40000800000 */
[----:B------:R-:W-:Y:S01]  /*4db0*/  SEL R21, R21, 0xffffffff, P1 ;  /* 0xffffffff15157807 */ /* 0x000fe20000800000 */
[----:B------:R-:W-:Y:S06]  /*4dc0*/  RET.REL.NODEC R22 `(_ZN5flash32flash_fwd_splitkv_combine_kernelI23Flash_fwd_kernel_traitsILi192ELi64ELi64ELi4ELb0ELb0EN7cutlass6half_tE19Flash_kernel_traitsILi192ELi64ELi64ELi4ES3_EELi8ELi5ELb0EEEvNS_16Flash_fwd_paramsE) ;  /* 0xffffffb0168c7950 */ /* 0x000fec0003c3ffff */
.L_x_137:
        /* <DEDUP_REMOVED lines=11> */
.L_x_7421:


//--------------------- .text._ZN5flash32flash_fwd_splitkv_combine_kernelI23Flash_fwd_kernel_traitsILi192ELi64ELi64ELi4ELb0ELb0EN7cutlass6half_tE19Flash_kernel_traitsILi192ELi64ELi64ELi4ES3_EELi8ELi4ELb0EEEvNS_16Flash_fwd_paramsE --------------------------
	.section	.text._ZN5flash32flash_fwd_splitkv_combine_kernelI23Flash_fwd_kernel_traitsILi192ELi64ELi64ELi4ELb0ELb0EN7cutlass6half_tE19Flash_kernel_traitsILi192ELi64ELi64ELi4ES3_EELi8ELi4ELb0EEEvNS_16Flash_fwd_paramsE,"ax",@progbits
	.align	128
        .global         _ZN5flash32flash_fwd_splitkv_combine_kernelI23Flash_fwd_kernel_traitsILi192ELi64ELi64ELi4ELb0ELb0EN7cutlass6half_tE19Flash_kernel_traitsILi192ELi64ELi64ELi4ES3_EELi8ELi4ELb0EEEvNS_16Flash_fwd_paramsE
        .type           _ZN5flash32flash_fwd_splitkv_combine_kernelI23Flash_fwd_kernel_traitsILi192ELi64ELi64ELi4ELb0ELb0EN7cutlass6half_tE19Flash_kernel_traitsILi192ELi64ELi64ELi4ES3_EELi8ELi4ELb0EEEvNS_16Flash_fwd_paramsE,@function
        .size           _ZN5flash32flash_fwd_splitkv_combine_kernelI23Flash_fwd_kernel_traitsILi192ELi64ELi64ELi4ELb0ELb0EN7cutlass6half_tE19Flash_kernel_traitsILi192ELi64ELi64ELi4ES3_EELi8ELi4ELb0EEEvNS_16Flash_fwd_paramsE,(.L_x_7422 - _ZN5flash32flash_fwd_splitkv_combine_kernelI23Flash_fwd_kernel_traitsILi192ELi64ELi64ELi4ELb0ELb0EN7cutlass6half_tE19Flash_kernel_traitsILi192ELi64ELi64ELi4ES3_EELi8ELi4ELb0EEEvNS_16Flash_fwd_paramsE)
        .other          _ZN5flash32flash_fwd_splitkv_combine_kernelI23Flash_fwd_kernel_traitsILi192ELi64ELi64ELi4ELb0ELb0EN7cutlass6half_tE19Flash_kernel_traitsILi192ELi64ELi64ELi4ES3_EELi8ELi4ELb0EEEvNS_16Flash_fwd_paramsE,@"STO_CUDA_ENTRY STV_DEFAULT"
_ZN5flash32flash_fwd_splitkv_combine_kernelI23Flash_fwd_kernel_traitsILi192ELi64ELi64ELi4ELb0ELb0EN7cutlass6half_tE19Flash_kernel_traitsILi192ELi64ELi64ELi4ES3_EELi8ELi4ELb0EEEvNS_16Flash_fwd_paramsE:
.text._ZN5flash32flash_fwd_splitkv_combine_kernelI23Flash_fwd_kernel_traitsILi192ELi64ELi64ELi4ELb0ELb0EN7cutlass6half_tE19Flash_kernel_traitsILi192ELi64ELi64ELi4ES3_EELi8ELi4ELb0EEEvNS_16Flash_fwd_paramsE:
        /* <DEDUP_REMOVED lines=23> */
[----:B------:R-:W-:Y:S05]  /*0170*/  CALL.REL.NOINC `($__internal_3_$__cuda_sm20_div_s64) ;  /* 0x0000004400bc7944 */ /* 0x000fea0003c00000 */
[----:B------:R-:W-:Y:S05]  /*0180*/  BRA `(.L_x_139) ;  /* 0x00000000004c7947 */ /* 0x000fea0003800000 */
.L_x_138:
        /* <DEDUP_REMOVED lines=19> */
.L_x_139:
        /* <DEDUP_REMOVED lines=12> */
[----:B------:R-:W-:Y:S05]  /*0380*/  CALL.REL.NOINC `($__internal_3_$__cuda_sm20_div_s64) ;  /* 0x0000004400387944 */ /* 0x000fea0003c00000 */
[----:B------:R-:W-:Y:S02]  /*0390*/  MOV R8, R18 ;  /* 0x0000001200087202 */ /* 0x000fe40000000f00 */
[----:B------:R-:W-:Y:S01]  /*03a0*/  MOV R9, R19 ;  /* 0x0000001300097202 */ /* 0x000fe20000000f00 */
[----:B------:R-:W-:Y:S05]  /*03b0*/  BRA `(.L_x_142) ;  /* 0x00000000004c7947 */ /* 0x000fea0003800000 */
.L_x_141:
        /* <DEDUP_REMOVED lines=19> */
.L_x_142:
[----:B------:R-:W-:Y:S05]  /*04f0*/  BSYNC B0 ;  /* 0x0000000000007941 */ /* 0x000fea0003800000 */
.L_x_140:
        /* <DEDUP_REMOVED lines=42> */
.L_x_144:
        /* <DEDUP_REMOVED lines=19> */
.L_x_145:
[----:B------:R-:W-:Y:S05]  /*08d0*/  BSYNC B0 ;  /* 0x0000000000007941 */ /* 0x000fea0003800000 */
.L_x_143:
[----:B------:R-:W0:Y:S01]  /*08e0*/  LDC R3, c[0x0][0x2c4] ;  /* 0x0000b100ff037b82 */ /* 0x000e220000000800 */
[----:B------:R-:W-:Y:S01]  /*08f0*/  IMAD.MOV.U32 R12, RZ, RZ, RZ ;  /* 0x000000ffff0c7224 */ /* 0x000fe200078e00ff */
        /* <DEDUP_REMOVED lines=9> */
[----:B0-----:R-:W-:-:S04]  /*0990*/  IMAD.MOV R4, RZ, RZ, -R13 ;  /* 0x000000ffff047224 */ /* 0x001fc800078e0a0d */
        /* <DEDUP_REMOVED lines=11> */
[----:B------:R-:W-:Y:S01]  /*0a50*/  @!P2 IMAD.IADD R7, R7, 0x1, -R10 ;  /* 0x000000010707a824 */ /* 0x000fe200078e0a0a */
[----:B------:R-:W-:Y:S02]  /*0a60*/  @!P2 IADD3 R4, R4, 0x1, RZ ;  /* 0x000000010404a810 */ /* 0x000fe40007ffe0ff */
[----:B------:R-:W-:Y:S02]  /*0a70*/  ISETP.NE.AND P2, PT, R3, RZ, PT ;  /* 0x000000ff0300720c */ /* 0x000fe40003f45270 */
[----:B------:R-:W-:Y:S02]  /*0a80*/  ISETP.GE.U32.AND P0, PT, R7, R10, PT ;  /* 0x0000000a0700720c */ /* 0x000fe40003f06070 */
[----:B------:R-:W-:Y:S01]  /*0a90*/  LEA.HI.SX32 R7, R3, 0x1, 0x1 ;  /* 0x0000000103077811 */ /* 0x000fe200078f0aff */
[----:B------:R-:W-:-:S10]  /*0aa0*/  @!P3 IMAD.MOV R7, RZ, RZ, R2 ;  /* 0x000000ffff07b224 */ /* 0x000fd400078e0202 */
[----:B------:R-:W-:-:S04]  /*0ab0*/  @P0 VIADD R4, R4, 0x1 ;  /* 0x0000000104040836 */ /* 0x000fc80000000000 */
[----:B------:R-:W-:Y:S01]  /*0ac0*/  @!P1 IMAD.MOV R4, RZ, RZ, -R4 ;  /* 0x000000ffff049224 */ /* 0x000fe200078e0a04 */
[----:B------:R-:W-:Y:S01]  /*0ad0*/  @!P2 LOP3.LUT R4, RZ, R3, RZ, 0x33, !PT ;  /* 0x00000003ff04a212 */ /* 0x000fe200078e33ff */
[----:B------:R-:W-:-:S04]  /*0ae0*/  IMAD R3, R3, UR5, RZ ;  /* 0x0000000503037c24 */ /* 0x000fc8000f8e02ff */
        /* <DEDUP_REMOVED lines=9> */
[----:B0-----:R-:W-:Y:S01]  /*0b80*/  IADD3 R10, RZ, -R17, RZ ;  /* 0x80000011ff0a7210 */ /* 0x001fe20007ffe0ff */
[----:B------:R-:W-:-:S04]  /*0b90*/  IMAD.MOV.U32 R16, RZ, RZ, RZ ;  /* 0x000000ffff107224 */ /* 0x000fc800078e00ff */
[----:B------:R-:W-:Y:S01]  /*0ba0*/  IMAD R11, R10, R13, RZ ;  /* 0x0000000d0a0b7224 */ /* 0x000fe200078e02ff */
[----:B------:R-:W-:-:S03]  /*0bb0*/  IABS R10, R4 ;  /* 0x00000004000a7213 */ /* 0x000fc60000000000 */
[----:B------:R-:W-:-:S06]  /*0bc0*/  IMAD.HI.U32 R11, R17, R11, R16 ;  /* 0x0000000b110b7227 */ /* 0x000fcc00078e0010 */
[----:B------:R-:W-:-:S04]  /*0bd0*/  IMAD.HI.U32 R11, R11, R10, RZ ;  /* 0x0000000a0b0b7227 */ /* 0x000fc800078e00ff */
[----:B------:R-:W-:Y:S01]  /*0be0*/  IMAD R10, R11, R7, R10 ;  /* 0x000000070b0a7224 */ /* 0x000fe200078e020a */
[----:B------:R-:W-:-:S04]  /*0bf0*/  LOP3.LUT R7, R4, R13, RZ, 0x3c, !PT ;  /* 0x0000000d04077212 */ /* 0x000fc800078e3cff */
[----:B------:R-:W-:Y:S02]  /*0c00*/  ISETP.GT.U32.AND P1, PT, R13, R10, PT ;  /* 0x0000000a0d00720c */ /* 0x000fe40003f24070 */
[----:B------:R-:W-:-:S11]  /*0c10*/  ISETP.GE.AND P0, PT, R7, RZ, PT ;  /* 0x000000ff0700720c */ /* 0x000fd60003f06270 */
[----:B------:R-:W-:Y:S01]  /*0c20*/  @!P1 IMAD.IADD R10, R10, 0x1, -R13 ;  /* 0x000000010a0a9824 */ /* 0x000fe200078e0a0d */
[----:B------:R-:W-:Y:S02]  /*0c30*/  @!P1 IADD3 R11, R11, 0x1, RZ ;  /* 0x000000010b0b9810 */ /* 0x000fe40007ffe0ff */
[----:B------:R-:W-:Y:S02]  /*0c40*/  ISETP.NE.AND P1, PT, R2, RZ, PT ;  /* 0x000000ff0200720c */ /* 0x000fe40003f25270 */
[----:B------:R-:W-:-:S13]  /*0c50*/  ISETP.GE.U32.AND P2, PT, R10, R13, PT ;  /* 0x0000000d0a00720c */ /* 0x000fda0003f46070 */
[----:B------:R-:W-:-:S04]  /*0c60*/  @P2 VIADD R11, R11, 0x1 ;  /* 0x000000010b0b2836 */ /* 0x000fc80000000000 */
[----:B------:R-:W-:-:S04]  /*0c70*/  IMAD.MOV.U32 R7, RZ, RZ, R11 ;  /* 0x000000ffff077224 */ /* 0x000fc800078e000b */
        /* <DEDUP_REMOVED lines=16> */
[----:B------:R-:W-:Y:S02]  /*0d80*/  MOV R34, R18 ;  /* 0x0000001200227202 */ /* 0x000fe40000000f00 */
[----:B------:R-:W-:Y:S01]  /*0d90*/  MOV R35, R19 ;  /* 0x0000001300237202 */ /* 0x000fe20000000f00 */
[----:B------:R-:W-:Y:S05]  /*0da0*/  BRA `(.L_x_148) ;  /* 0x00000000004c7947 */ /* 0x000fea0003800000 */
.L_x_147:
        /* <DEDUP_REMOVED lines=19> */
.L_x_148:
[----:B------:R-:W-:Y:S05]  /*0ee0*/  BSYNC B0 ;  /* 0x0000000000007941 */ /* 0x000fea0003800000 */
.L_x_146:
        /* <DEDUP_REMOVED lines=43> */
.L_x_150:
        /* <DEDUP_REMOVED lines=19> */
.L_x_151:
[----:B------:R-:W-:Y:S05]  /*12d0*/  BSYNC B0 ;  /* 0x0000000000007941 */ /* 0x000fea0003800000 */
.L_x_149:
[----:B------:R-:W0:Y:S01]  /*12e0*/  LDC R9, c[0x0][0x2c4] ;  /* 0x0000b100ff097b82 */ /* 0x000e220000000800 */
[----:B------:R-:W1:Y:S01]  /*12f0*/  S2R R16, SR_TID.X ;  /* 0x0000000000107919 */ /* 0x000e620000002100 */
[----:B------:R-:W-:Y:S01]  /*1300*/  ISETP.GT.AND P4, PT, R3, RZ, PT ;  /* 0x000000ff0300720c */ /* 0x000fe20003f84270 */
[----:B------:R-:W-:Y:S01]  /*1310*/  ULDC UR5, c[0x0][0x3c4] ;  /* 0x0000f10000057ab9 */ /* 0x000fe20000000800 */
[----:B------:R-:W-:Y:S01]  /*1320*/  ULDC.64 UR8, c[0x0][0x208] ;  /* 0x0000820000087ab9 */ /* 0x000fe20000000a00 */
[----:B------:R-:W-:Y:S01]  /*1330*/  BSSY B0, `(.L_x_152) ;  /* 0x000003e000007945 */ /* 0x000fe20003800000 */
[----:B------:R-:W-:Y:S01]  /*1340*/  IMAD.MOV.U32 R30, RZ, RZ, -0x800000 ;  /* 0xff800000ff1e7424 */ /* 0x000fe200078e00ff */
[----:B0-----:R-:W-:-:S04]  /*1350*/  IABS R8, R9 ;  /* 0x0000000900087213 */ /* 0x001fc80000000000 */
[----:B------:R-:W0:Y:S01]  /*1360*/  I2F.RP R17, R8 ;  /* 0x0000000800117306 */ /* 0x000e220000209400 */
[----:B-1----:R-:W-:-:S07]  /*1370*/  ISETP.GT.AND P1, PT, R16, 0x7f, PT ;  /* 0x0000007f1000780c */ /* 0x002fce0003f24270 */
        /* <DEDUP_REMOVED lines=9> */
[----:B------:R-:W-:Y:S02]  /*1410*/  ISETP.GE.AND P2, PT, R6, RZ, PT ;  /* 0x000000ff0600720c */ /* 0x000fe40003f46270 */
[----:B------:R-:W-:Y:S01]  /*1420*/  SHF.R.S32.HI R6, RZ, 0x1f, R3 ;  /* 0x0000001fff067819 */ /* 0x000fe20000011403 */
[----:B------:R-:W-:-:S04]  /*1430*/  IMAD.HI.U32 R17, R18, R7, RZ ;  /* 0x0000000712117227 */ /* 0x000fc800078e00ff */
[----:B------:R-:W-:-:S04]  /*1440*/  IMAD.MOV R18, RZ, RZ, -R17 ;  /* 0x000000ffff127224 */ /* 0x000fc800078e0a11 */
[C---:B------:R-:W-:Y:S01]  /*1450*/  IMAD R19, R8.reuse, R18, R7 ;  /* 0x0000001208137224 */ /* 0x040fe200078e0207 */
[----:B------:R-:W-:Y:S01]  /*1460*/  LEA.HI.SX32 R18, R3, 0x1, 0x1 ;  /* 0x0000000103127811 */ /* 0x000fe200078f0aff */
[----:B------:R-:W0:Y:S01]  /*1470*/  @!P1 S2R R7, SR_CgaCtaId ;  /* 0x0000000000079919 */ /* 0x000e220000008800 */
[----:B------:R-:W-:Y:S02]  /*1480*/  @!P4 IMAD.MOV R18, RZ, RZ, R6 ;  /* 0x000000ffff12c224 */ /* 0x000fe400078e0206 */
[----:B------:R-:W-:-:S13]  /*1490*/  ISETP.GT.U32.AND P0, PT, R8, R19, PT ;  /* 0x000000130800720c */ /* 0x000fda0003f04070 */
[----:B------:R-:W-:Y:S02]  /*14a0*/  @!P0 IMAD.IADD R19, R19, 0x1, -R8 ;  /* 0x0000000113138824 */ /* 0x000fe400078e0a08 */
[----:B------:R-:W-:Y:S01]  /*14b0*/  @!P0 VIADD R17, R17, 0x1 ;  /* 0x0000000111118836 */ /* 0x000fe20000000000 */
[----:B------:R-:W-:Y:S02]  /*14c0*/  ISETP.NE.AND P0, PT, R9, RZ, PT ;  /* 0x000000ff0900720c */ /* 0x000fe40003f05270 */
[----:B------:R-:W-:Y:S02]  /*14d0*/  ISETP.GE.U32.AND P3, PT, R19, R8, PT ;  /* 0x000000081300720c */ /* 0x000fe40003f66070 */
[----:B------:R-:W-:Y:S02]  /*14e0*/  SHF.R.S32.HI R19, RZ, 0x1f, R16 ;  /* 0x0000001fff137819 */ /* 0x000fe40000011410 */
[----:B------:R-:W-:Y:S02]  /*14f0*/  @!P1 MOV R8, 0x400 ;  /* 0x0000040000089802 */ /* 0x000fe40000000f00 */
[----:B------:R-:W-:-:S04]  /*1500*/  LEA.HI R6, R19, R16, RZ, 0x3 ;  /* 0x0000001013067211 */ /* 0x000fc800078f18ff */
[----:B------:R-:W-:-:S03]  /*1510*/  SHF.R.S32.HI R24, RZ, 0x3, R6 ;  /* 0x00000003ff187819 */ /* 0x000fc60000011406 */
[----:B------:R-:W-:-:S04]  /*1520*/  @P3 VIADD R17, R17, 0x1 ;  /* 0x0000000111113836 */ /* 0x000fc80000000000 */
[----:B------:R-:W-:Y:S01]  /*1530*/  @!P2 IMAD.MOV R17, RZ, RZ, -R17 ;  /* 0x000000ffff11a224 */ /* 0x000fe200078e0a11 */
[----:B------:R-:W-:Y:S02]  /*1540*/  @!P0 LOP3.LUT R17, RZ, R9, RZ, 0x33, !PT ;  /* 0x00000009ff118212 */ /* 0x000fe400078e33ff */
[----:B------:R-:W-:-:S03]  /*1550*/  ISETP.GE.AND P0, PT, R24, UR5, PT ;  /* 0x0000000518007c0c */ /* 0x000fc6000bf06270 */
[----:B------:R-:W-:Y:S01]  /*1560*/  IMAD R3, R18, R17, RZ ;  /* 0x0000001112037224 */ /* 0x000fe200078e02ff */
[----:B0-----:R-:W-:Y:S01]  /*1570*/  @!P1 LEA R17, R7, R8, 0x18 ;  /* 0x0000000807119211 */ /* 0x001fe200078ec0ff */
[----:B------:R-:W-:Y:S01]  /*1580*/  IMAD.MOV.U32 R18, RZ, RZ, -0x800000 ;  /* 0xff800000ff127424 */ /* 0x000fe200078e00ff */
[----:B------:R-:W-:Y:S02]  /*1590*/  LOP3.LUT R7, R6, 0xfffffff8, RZ, 0xc0, !PT ;  /* 0xfffffff806077812 */ /* 0x000fe400078ec0ff */
[----:B------:R-:W-:Y:S01]  /*15a0*/  IABS R27, R3 ;  /* 0x00000003001b7213 */ /* 0x000fe20000000000 */
[----:B------:R-:W-:Y:S02]  /*15b0*/  @!P1 IMAD R17, R24, 0x24, R17 ;  /* 0x0000002418119824 */ /* 0x000fe400078e0211 */
[----:B------:R-:W-:Y:S02]  /*15c0*/  IMAD.IADD R8, R16, 0x1, -R7 ;  /* 0x0000000110087824 */ /* 0x000fe400078e0a07 */
[----:B------:R-:W-:-:S02]  /*15d0*/  VIADD R22, R27, UR4 ;  /* 0x000000041b167c36 */ /* 0x000fc40008000000 */
[----:B------:R-:W-:Y:S01]  /*15e0*/  @!P1 IMAD R17, R8, 0x4, R17 ;  /* 0x0000000408119824 */ /* 0x000fe200078e0211 */
[----:B------:R-:W-:Y:S06]  /*15f0*/  @P0 BRA `(.L_x_153) ;  /* 0x0000000000440947 */ /* 0x000fec0003800000 */
[----:B------:R-:W-:Y:S02]  /*1600*/  IADD3 R25, P2, R28, -UR7, RZ ;  /* 0x800000071c197c10 */ /* 0x000fe4000ff5e0ff */
[----:B------:R-:W-:Y:S02]  /*1610*/  SHF.R.S32.HI R7, RZ, 0x1f, R8 ;  /* 0x0000001fff077819 */ /* 0x000fe40000011408 */
[----:B------:R-:W-:Y:S02]  /*1620*/  ISETP.GT.U32.AND P0, PT, R25, R8, PT ;  /* 0x000000081900720c */ /* 0x000fe40003f04070 */
[----:B------:R-:W-:-:S04]  /*1630*/  IADD3.X R6, R5, ~UR6, RZ, P2, !PT ;  /* 0x8000000605067c10 */ /* 0x000fc800097fe4ff */
[----:B------:R-:W-:-:S13]  /*1640*/  ISETP.GT.AND.EX P0, PT, R6, R7, PT, P0 ;  /* 0x000000070600720c */ /* 0x000fda0003f04300 */
[----:B------:R-:W-:Y:S05]  /*1650*/  @!P0 BRA `(.L_x_153) ;  /* 0x00000000002c8947 */ /* 0x000fea0003800000 */
[----:B------:R-:W-:Y:S01]  /*1660*/  IADD3 R32, P0, R8, UR7, RZ ;  /* 0x0000000708207c10 */ /* 0x000fe2000ff1e0ff */
[----:B------:R-:W-:Y:S01]  /*1670*/  IMAD R25, R5, R24, RZ ;  /* 0x0000001805197224 */ /* 0x000fe200078e02ff */
[----:B------:R-:W-:Y:S01]  /*1680*/  SHF.R.S32.HI R6, RZ, 0x1f, R24 ;  /* 0x0000001fff067819 */ /* 0x000fe20000011418 */
[----:B------:R-:W-:Y:S01]  /*1690*/  ULDC.64 UR4, c[0x0][0x2b8] ;  /* 0x0000ae0000047ab9 */ /* 0x000fe20000000a00 */
[----:B------:R-:W-:-:S03]  /*16a0*/  IADD3.X R33, R7, UR6, RZ, P0, !PT ;  /* 0x0000000607217c10 */ /* 0x000fc600087fe4ff */
[C---:B------:R-:W-:Y:S02]  /*16b0*/  IMAD R6, R28.reuse, R6, R25 ;  /* 0x000000061c067224 */ /* 0x040fe400078e0219 */
[----:B------:R-:W-:-:S04]  /*16c0*/  IMAD.WIDE.U32 R32, R28, R24, R32 ;  /* 0x000000181c207225 */ /* 0x000fc800078e0020 */
[----:B------:R-:W-:Y:S01]  /*16d0*/  IMAD.IADD R6, R33, 0x1, R6 ;  /* 0x0000000121067824 */ /* 0x000fe200078e0206 */
[----:B------:R-:W-:-:S04]  /*16e0*/  LEA R24, P0, R32, UR4, 0x2 ;  /* 0x0000000420187c11 */ /* 0x000fc8000f8010ff */
[----:B------:R-:W-:-:S05]  /*16f0*/  LEA.HI.X R25, R32, UR5, R6, 0x2, P0 ;  /* 0x0000000520197c11 */ /* 0x000fca00080f1406 */
[----:B------:R0:W5:Y:S04]  /*1700*/  LDG.E R18, desc[UR8][R24.64] ;  /* 0x0000000818127981 */ /* 0x000168000c1e1900 */
.L_x_153:
[----:B------:R-:W-:Y:S05]  /*1710*/  BSYNC B0 ;  /* 0x0000000000007941 */ /* 0x000fea0003800000 */
.L_x_152:
[----:B-----5:R1:W-:Y:S01]  /*1720*/  @!P1 STS [R17], R18 ;  /* 0x0000001211009388 */ /* 0x0203e20000000800 */
[----:B------:R-:W-:Y:S01]  /*1730*/  BSSY B0, `(.L_x_154) ;  /* 0x000000d000007945 */ /* 0x000fe20003800000 */
[----:B------:R-:W-:Y:S06]  /*1740*/  BAR.SYNC.DEFER_BLOCKING 0x0 ;  /* 0x0000000000007b1d */ /* 0x000fec0000010000 */
[----:B------:R-:W-:Y:S05]  /*1750*/  @P1 BRA `(.L_x_155) ;  /* 0x0000000000281947 */ /* 0x000fea0003800000 */
[----:B------:R-:W2:Y:S01]  /*1760*/  S2R R6, SR_CgaCtaId ;  /* 0x0000000000067919 */ /* 0x000ea20000008800 */
[----:B------:R-:W-:Y:S02]  /*1770*/  LEA.HI R8, R19, R16, RZ, 0x4 ;  /* 0x0000001013087211 */ /* 0x000fe400078f20ff */
[----:B------:R-:W-:Y:S02]  /*1780*/  MOV R7, 0x400 ;  /* 0x0000040000077802 */ /* 0x000fe40000000f00 */
[----:B-1----:R-:W-:-:S05]  /*1790*/  LOP3.LUT R17, R8, 0xfffffff0, RZ, 0xc0, !PT ;  /* 0xfffffff008117812 */ /* 0x002fca00078ec0ff */
[----:B------:R-:W-:Y:S01]  /*17a0*/  IMAD.IADD R17, R16, 0x1, -R17 ;  /* 0x0000000110117824 */ /* 0x000fe200078e0a11 */
[----:B--2---:R-:W-:Y:S02]  /*17b0*/  LEA R6, R6, R7, 0x18 ;  /* 0x0000000706067211 */ /* 0x004fe400078ec0ff */
[----:B------:R-:W-:-:S03]  /*17c0*/  SHF.R.S32.HI R7, RZ, 0x4, R8 ;  /* 0x00000004ff077819 */ /* 0x000fc60000011408 */
[----:B------:R-:W-:-:S04]  /*17d0*/  IMAD R6, R17, 0x24, R6 ;  /* 0x0000002411067824 */ /* 0x000fc800078e0206 */
[----:B------:R-:W-:-:S05]  /*17e0*/  IMAD R6, R7, 0x4, R6 ;  /* 0x0000000407067824 */ /* 0x000fca00078e0206 */
[----:B------:R2:W3:Y:S02]  /*17f0*/  LDS R30, [R6] ;  /* 0x00000000061e7984 */ /* 0x0004e40000000800 */
.L_x_155:
[----:B------:R-:W-:Y:S05]  /*1800*/  BSYNC B0 ;  /* 0x0000000000007941 */ /* 0x000fea0003800000 */
.L_x_154:
[----:B-1-3--:R-:W1:Y:S01]  /*1810*/  SHFL.BFLY PT, R17, R30, 0x8, 0x1f ;  /* 0x0d001f001e117f89 */ /* 0x00ae6200000e0000 */
[----:B------:R-:W3:Y:S01]  /*1820*/  I2F.RP R18, R27 ;  /* 0x0000001b00127306 */ /* 0x000ee20000209400 */
[----:B------:R-:W-:Y:S01]  /*1830*/  ISETP.GT.AND P5, PT, R3, RZ, PT ;  /* 0x000000ff0300720c */ /* 0x000fe20003fa4270 */
[----:B------:R-:W-:Y:S06]  /*1840*/  BSSY B1, `(.L_x_156) ;  /* 0x0000231000017945 */ /* 0x000fec0003800000 */
[----:B---3--:R-:W3:Y:S01]  /*1850*/  MUFU.RCP R18, R18 ;  /* 0x0000001200127308 */ /* 0x008ee20000001000 */
[----:B-1----:R-:W-:-:S05]  /*1860*/  FMNMX.FTZ R17, R17, R30, !PT ;  /* 0x0000001e11117209 */ /* 0x002fca0007810000 */
[----:B------:R-:W1:Y:S01]  /*1870*/  SHFL.BFLY PT, R8, R17, 0x4, 0x1f ;  /* 0x0c801f0011087f89 */ /* 0x000e6200000e0000 */
[----:B---3--:R-:W-:Y:S01]  /*1880*/  VIADD R32, R18, 0xffffffe ;  /* 0x0ffffffe12207836 */ /* 0x008fe20000000000 */
[----:B------:R-:W-:-:S03]  /*1890*/  IABS R18, R22 ;  /* 0x0000001600127213 */ /* 0x000fc60000000000 */
[----:B------:R3:W-:Y:S02]  /*18a0*/  F2I.FTZ.U32.TRUNC.NTZ R33, R32 ;  /* 0x0000002000217305 */ /* 0x0007e4000021f000 */
[----:B---3--:R-:W-:Y:S01]  /*18b0*/  IMAD.MOV.U32 R32, RZ, RZ, RZ ;  /* 0x000000ffff207224 */ /* 0x008fe200078e00ff */
[----:B-1----:R-:W-:Y:S02]  /*18c0*/  FMNMX.FTZ R8, R17, R8, !PT ;  /* 0x0000000811087209 */ /* 0x002fe40007810000 */
[----:B------:R-:W1:Y:S03]  /*18d0*/  LDC R17, c[0x0][0x270] ;  /* 0x00009c00ff117b82 */ /* 0x000e660000000800 */
[----:B0-----:R-:W0:Y:S01]  /*18e0*/  SHFL.BFLY PT, R25, R8, 0x2, 0x1f ;  /* 0x0c401f0008197f89 */ /* 0x001e2200000e0000 */
[----:B-1----:R-:W-:Y:S02]  /*18f0*/  IABS R26, R17 ;  /* 0x00000011001a7213 */ /* 0x002fe40000000000 */
[----:B0-----:R-:W-:-:S02]  /*1900*/  FMNMX.FTZ R25, R8, R25, !PT ;  /* 0x0000001908197209 */ /* 0x001fc40007810000 */
[----:B------:R-:W0:Y:S03]  /*1910*/  I2F.U32.RP R24, R26 ;  /* 0x0000001a00187306 */ /* 0x000e260000209000 */
[----:B--2---:R-:W1:Y:S02]  /*1920*/  SHFL.BFLY PT, R6, R25, 0x1, 0x1f ;  /* 0x0c201f0019067f89 */ /* 0x004e6400000e0000 */
[----:B-1----:R-:W-:-:S04]  /*1930*/  FMNMX.FTZ R6, R25, R6, !PT ;  /* 0x0000000619067209 */ /* 0x002fc80007810000 */
[----:B------:R-:W-:-:S04]  /*1940*/  FSETP.NEU.FTZ.AND P0, PT, R6, -INF , PT ;  /* 0xff8000000600780b */ /* 0x000fc80003f1d000 */
[----:B------:R-:W-:Y:S02]  /*1950*/  FSEL R7, R6, RZ, P0 ;  /* 0x000000ff06077208 */ /* 0x000fe40000000000 */
[----:B0-----:R-:W0:Y:S01]  /*1960*/  MUFU.RCP R6, R24 ;  /* 0x0000001800067308 */ /* 0x001e220000001000 */
[----:B------:R-:W-:Y:S02]  /*1970*/  ISETP.GT.AND P0, PT, R2, RZ, PT ;  /* 0x000000ff0200720c */ /* 0x000fe40003f04270 */
[----:B------:R-:W-:-:S04]  /*1980*/  FADD.FTZ R36, -R7, R30 ;  /* 0x0000001e07247221 */ /* 0x000fc80000010100 */
[----:B------:R-:W-:-:S06]  /*1990*/  FMUL.FTZ R36, R36, 1.4426950216293334961 ;  /* 0x3fb8aa3b24247820 */ /* 0x000fcc0000410000 */
[----:B------:R-:W1:Y:S01]  /*19a0*/  MUFU.EX2 R36, R36 ;  /* 0x0000002400247308 */ /* 0x000e620000000800 */
[----:B0-----:R-:W-:Y:S01]  /*19b0*/  VIADD R38, R6, 0xffffffe ;  /* 0x0ffffffe06267836 */ /* 0x001fe20000000000 */
[----:B------:R-:W-:Y:S01]  /*19c0*/  IABS R24, R4 ;  /* 0x0000000400187213 */ /* 0x000fe20000000000 */
[----:B------:R-:W-:Y:S01]  /*19d0*/  IMAD.MOV R6, RZ, RZ, -R33 ;  /* 0x000000ffff067224 */ /* 0x000fe200078e0a21 */
[----:B------:R-:W-:-:S04]  /*19e0*/  LOP3.LUT R4, R4, R17, RZ, 0x3c, !PT ;  /* 0x0000001104047212 */ /* 0x000fc800078e3cff */
[----:B------:R-:W0:Y:S01]  /*19f0*/  F2I.FTZ.U32.TRUNC.NTZ R39, R38 ;  /* 0x0000002600277305 */ /* 0x000e22000021f000 */
[----:B------:R-:W-:Y:S01]  /*1a00*/  IMAD R25, R6, R27, RZ ;  /* 0x0000001b06197224 */ /* 0x000fe200078e02ff */
[----:B------:R-:W-:-:S03]  /*1a10*/  IABS R6, R3 ;  /* 0x0000000300067213 */ /* 0x000fc60000000000 */
[----:B------:R-:W-:Y:S01]  /*1a20*/  IMAD.HI.U32 R25, R33, R25, R32 ;  /* 0x0000001921197227 */ /* 0x000fe200078e0020 */
[----:B------:R-:W-:Y:S01]  /*1a30*/  IABS R33, R17 ;  /* 0x0000001100217213 */ /* 0x000fe20000000000 */
[----:B-1----:R-:W1:Y:S02]  /*1a40*/  SHFL.BFLY PT, R31, R36, 0x8, 0x1f ;  /* 0x0d001f00241f7f89 */ /* 0x002e6400000e0000 */
[----:B------:R-:W-:Y:S02]  /*1a50*/  IMAD.MOV R6, RZ, RZ, -R6 ;  /* 0x000000ffff067224 */ /* 0x000fe400078e0a06 */
[----:B------:R-:W-:-:S04]  /*1a60*/  IMAD.HI.U32 R25, R25, R18, RZ ;  /* 0x0000001219197227 */ /* 0x000fc800078e00ff */
[----:B------:R-:W-:Y:S02]  /*1a70*/  IMAD R6, R25, R6, R18 ;  /* 0x0000000619067224 */ /* 0x000fe400078e0212 */
[----:B0-----:R-:W-:Y:S02]  /*1a80*/  IMAD.MOV R37, RZ, RZ, -R39 ;  /* 0x000000ffff257224 */ /* 0x001fe400078e0a27 */
[----:B------:R-:W-:Y:S01]  /*1a90*/  IMAD.MOV.U32 R38, RZ, RZ, RZ ;  /* 0x000000ffff267224 */ /* 0x000fe200078e00ff */
[----:B------:R-:W-:Y:S01]  /*1aa0*/  ISETP.GT.U32.AND P1, PT, R27, R6, PT ;  /* 0x000000061b00720c */ /* 0x000fe20003f24070 */
[----:B------:R-:W-:Y:S02]  /*1ab0*/  IMAD R37, R37, R26, RZ ;  /* 0x0000001a25257224 */ /* 0x000fe400078e02ff */
[----:B------:R-:W-:Y:S02]  /*1ac0*/  IMAD.MOV R33, RZ, RZ, -R33 ;  /* 0x000000ffff217224 */ /* 0x000fe400078e0a21 */
[----:B------:R-:W-:-:S06]  /*1ad0*/  IMAD.HI.U32 R37, R39, R37, R38 ;  /* 0x0000002527257227 */ /* 0x000fcc00078e0026 */
[----:B------:R-:W-:-:S04]  /*1ae0*/  IMAD.HI.U32 R32, R37, R24, RZ ;  /* 0x0000001825207227 */ /* 0x000fc800078e00ff */
[----:B-1----:R-:W-:Y:S01]  /*1af0*/  FADD.FTZ R31, R36, R31 ;  /* 0x0000001f241f7221 */ /* 0x002fe20000010000 */
[----:B------:R-:W-:Y:S01]  /*1b00*/  IMAD.HI.U32 R36, R37, R18, RZ ;  /* 0x0000001225247227 */ /* 0x000fe200078e00ff */
[----:B------:R-:W-:-:S03]  /*1b10*/  LOP3.LUT R37, R22, R27, RZ, 0x3c, !PT ;  /* 0x0000001b16257212 */ /* 0x000fc600078e3cff */
[----:B------:R-:W0:Y:S01]  /*1b20*/  SHFL.BFLY PT, R8, R31, 0x4, 0x1f ;  /* 0x0c801f001f087f89 */ /* 0x000e2200000e0000 */
[----:B------:R-:W-:Y:S01]  /*1b30*/  LOP3.LUT R22, R22, R17, RZ, 0x3c, !PT ;  /* 0x0000001116167212 */ /* 0x000fe200078e3cff */
[----:B------:R-:W-:Y:S02]  /*1b40*/  @!P1 IMAD.IADD R6, R6, 0x1, -R27 ;  /* 0x0000000106069824 */ /* 0x000fe400078e0a1b */
[----:B------:R-:W-:Y:S01]  /*1b50*/  @!P1 VIADD R25, R25, 0x1 ;  /* 0x0000000119199836 */ /* 0x000fe20000000000 */
[----:B------:R-:W-:Y:S02]  /*1b60*/  ISETP.NE.AND P1, PT, R3, RZ, PT ;  /* 0x000000ff0300720c */ /* 0x000fe40003f25270 */
[----:B------:R-:W-:Y:S02]  /*1b70*/  ISETP.GE.U32.AND P4, PT, R6, R27, PT ;  /* 0x0000001b0600720c */ /* 0x000fe40003f86070 */
[----:B------:R-:W-:-:S11]  /*1b80*/  SHF.R.S32.HI R6, RZ, 0x1f, R2 ;  /* 0x0000001fff067819 */ /* 0x000fd60000011402 */
[----:B------:R-:W-:Y:S02]  /*1b90*/  @P4 VIADD R25, R25, 0x1 ;  /* 0x0000000119194836 */ /* 0x000fe40000000000 */
[----:B0-----:R-:W-:Y:S01]  /*1ba0*/  FADD.FTZ R8, R31, R8 ;  /* 0x000000081f087221 */ /* 0x001fe20000010000 */
[-C--:B------:R-:W-:Y:S02]  /*1bb0*/  IMAD R31, R32, R33.reuse, R24 ;  /* 0x00000021201f7224 */ /* 0x080fe400078e0218 */
[----:B------:R-:W-:Y:S01]  /*1bc0*/  IMAD R33, R36, R33, R18 ;  /* 0x0000002124217224 */ /* 0x000fe200078e0212 */
[----:B------:R-:W-:Y:S01]  /*1bd0*/  LEA.HI.SX32 R18, R2, 0x1, 0x1 ;  /* 0x0000000102127811 */ /* 0x000fe200078f0aff */
[----:B------:R-:W0:Y:S01]  /*1be0*/  SHFL.BFLY PT, R29, R8, 0x2, 0x1f ;  /* 0x0c401f00081d7f89 */ /* 0x000e2200000e0000 */
[C---:B------:R-:W-:Y:S01]  /*1bf0*/  ISETP.GT.U32.AND P3, PT, R26.reuse, R31, PT ;  /* 0x0000001f1a00720c */ /* 0x040fe20003f64070 */
[----:B------:R-:W-:Y:S01]  /*1c00*/  @!P0 IMAD.MOV R18, RZ, RZ, R6 ;  /* 0x000000ffff128224 */ /* 0x000fe200078e0206 */
[----:B------:R-:W-:Y:S01]  /*1c10*/  ISETP.GT.U32.AND P2, PT, R26, R33, PT ;  /* 0x000000211a00720c */ /* 0x000fe20003f44070 */
[----:B------:R-:W1:Y:S01]  /*1c20*/  LDC.U8 R24, c[0x0][0x3d9] ;  /* 0x0000f640ff187b82 */ /* 0x000e620000000000 */
[----:B------:R-:W-:-:S02]  /*1c30*/  ISETP.GE.AND P0, PT, R37, RZ, PT ;  /* 0x000000ff2500720c */ /* 0x000fc40003f06270 */
[----:B------:R-:W-:-:S07]  /*1c40*/  LEA.HI.SX32 R6, R3, 0x1, 0x1 ;  /* 0x0000000103067811 */ /* 0x000fce00078f0aff */
[--C-:B------:R-:W-:Y:S02]  /*1c50*/  @!P3 IMAD.IADD R31, R31, 0x1, -R26.reuse ;  /* 0x000000011f1fb824 */ /* 0x100fe400078e0a1a */
[----:B------:R-:W-:Y:S02]  /*1c60*/  @!P2 IMAD.IADD R33, R33, 0x1, -R26 ;  /* 0x000000012121a824 */ /* 0x000fe400078e0a1a */
[----:B------:R-:W-:Y:S01]  /*1c70*/  @!P0 IMAD.MOV R25, RZ, RZ, -R25 ;  /* 0x000000ffff198224 */ /* 0x000fe200078e0a19 */
[----:B------:R-:W-:Y:S01]  /*1c80*/  ISETP.GE.U32.AND P4, PT, R31, R26, PT ;  /* 0x0000001a1f00720c */ /* 0x000fe20003f86070 */
[----:B------:R-:W-:Y:S01]  /*1c90*/  @!P3 VIADD R32, R32, 0x1 ;  /* 0x000000012020b836 */ /* 0x000fe20000000000 */
[----:B------:R-:W-:Y:S01]  /*1ca0*/  @!P1 LOP3.LUT R25, RZ, R27, RZ, 0x33, !PT ;  /* 0x0000001bff199212 */ /* 0x000fe200078e33ff */
[----:B------:R-:W-:Y:S01]  /*1cb0*/  @!P2 VIADD R36, R36, 0x1 ;  /* 0x000000012424a836 */ /* 0x000fe20000000000 */
[----:B------:R-:W-:Y:S01]  /*1cc0*/  ISETP.GE.AND P1, PT, R4, RZ, PT ;  /* 0x000000ff0400720c */ /* 0x000fe20003f26270 */
[----:B0-----:R-:W-:Y:S01]  /*1cd0*/  FADD.FTZ R29, R8, R29 ;  /* 0x0000001d081d7221 */ /* 0x001fe20000010000 */
[----:B------:R-:W-:-:S02]  /*1ce0*/  ISETP.GE.AND P3, PT, R22, RZ, PT ;  /* 0x000000ff1600720c */ /* 0x000fc40003f66270 */
[----:B------:R-:W-:Y:S02]  /*1cf0*/  LOP3.LUT R27, RZ, R17, RZ, 0x33, !PT ;  /* 0x00000011ff1b7212 */ /* 0x000fe400078e33ff */
[----:B------:R-:W0:Y:S01]  /*1d00*/  SHFL.BFLY PT, R8, R29, 0x1, 0x1f ;  /* 0x0c201f001d087f89 */ /* 0x000e2200000e0000 */
[----:B-1----:R-:W-:Y:S02]  /*1d10*/  ISETP.NE.AND P2, PT, R24, RZ, PT ;  /* 0x000000ff1800720c */ /* 0x002fe40003f45270 */
[----:B------:R-:W-:Y:S01]  /*1d20*/  @P4 VIADD R32, R32, 0x1 ;  /* 0x0000000120204836 */ /* 0x000fe20000000000 */
[C---:B------:R-:W-:Y:S02]  /*1d30*/  LOP3.LUT P4, RZ, R16.reuse, 0xf, RZ, 0xc0, !PT ;  /* 0x0000000f10ff7812 */ /* 0x040fe4000788c0ff */
[----:B------:R-:W-:Y:S01]  /*1d40*/  SEL R9, R9, 0x1, !P2 ;  /* 0x0000000109097807 */ /* 0x000fe20005000000 */
[----:B------:R-:W-:Y:S01]  /*1d50*/  @!P1 IMAD.MOV R32, RZ, RZ, -R32 ;  /* 0x000000ffff209224 */ /* 0x000fe200078e0a20 */
[----:B------:R-:W-:-:S02]  /*1d60*/  ISETP.GT.OR P4, PT, R16, 0x7f, P4 ;  /* 0x0000007f1000780c */ /* 0x000fc40002784670 */
[----:B------:R-:W-:Y:S01]  /*1d70*/  ISETP.LT.U32.AND P1, PT, R20, R25, PT ;  /* 0x000000191400720c */ /* 0x000fe20003f21070 */
[----:B0-----:R-:W-:Y:S01]  /*1d80*/  FADD.FTZ R8, R29, R8 ;  /* 0x000000081d087221 */ /* 0x001fe20000010000 */
[----:B------:R-:W-:-:S04]  /*1d90*/  SHF.R.S32.HI R29, RZ, 0x1f, R3 ;  /* 0x0000001fff1d7819 */ /* 0x000fc80000011403 */
[----:B------:R-:W-:Y:S01]  /*1da0*/  FSETP.NE.FTZ.AND P0, PT, R8, RZ, PT ;  /* 0x000000ff0800720b */ /* 0x000fe20003f15000 */
[----:B------:R-:W-:Y:S01]  /*1db0*/  @!P5 IMAD.MOV R6, RZ, RZ, R29 ;  /* 0x000000ffff06d224 */ /* 0x000fe200078e021d */
[----:B------:R-:W-:Y:S02]  /*1dc0*/  ISETP.GE.U32.AND P5, PT, R33, R26, PT ;  /* 0x0000001a2100720c */ /* 0x000fe40003fa6070 */
[----:B------:R-:W-:-:S04]  /*1dd0*/  SHF.R.S32.HI R33, RZ, 0x1f, R25 ;  /* 0x0000001fff217819 */ /* 0x000fc80000011419 */
[----:B------:R-:W-:-:S05]  /*1de0*/  ISETP.LT.AND.EX P1, PT, R21, R33, PT, P1 ;  /* 0x000000211500720c */ /* 0x000fca0003f21310 */
[----:B------:R-:W0:Y:S02]  /*1df0*/  @P0 MUFU.LG2 R4, R8 ;  /* 0x0000000800040308 */ /* 0x000e240000000c00 */
[----:B------:R-:W-:Y:S01]  /*1e00*/  @P5 VIADD R36, R36, 0x1 ;  /* 0x0000000124245836 */ /* 0x000fe20000000000 */
[----:B------:R-:W-:-:S03]  /*1e10*/  ISETP.NE.AND P5, PT, R17, RZ, PT ;  /* 0x000000ff1100720c */ /* 0x000fc60003fa5270 */
[----:B------:R-:W-:Y:S01]  /*1e20*/  @!P3 IMAD.MOV R36, RZ, RZ, -R36 ;  /* 0x000000ffff24b224 */ /* 0x000fe200078e0a24 */
[----:B------:R-:W-:-:S04]  /*1e30*/  SEL R32, R27, R32, !P5 ;  /* 0x000000201b207207 */ /* 0x000fc80006800000 */
[----:B------:R-:W-:Y:S01]  /*1e40*/  SEL R36, R27, R36, !P5 ;  /* 0x000000241b247207 */ /* 0x000fe20006800000 */
[-C--:B------:R-:W-:Y:S02]  /*1e50*/  IMAD R31, R32, R9.reuse, RZ ;  /* 0x00000009201f7224 */ /* 0x080fe400078e02ff */
[----:B------:R-:W-:Y:S02]  /*1e60*/  IMAD.MOV.U32 R27, RZ, RZ, 0x7f800000 ;  /* 0x7f800000ff1b7424 */ /* 0x000fe400078e00ff */
[----:B------:R-:W-:Y:S02]  /*1e70*/  IMAD R29, R36, R9, RZ ;  /* 0x00000009241d7224 */ /* 0x000fe400078e02ff */
[----:B0-----:R-:W-:Y:S01]  /*1e80*/  @P0 FFMA.FTZ R27, R4, 0.69314718246459960938, R7 ;  /* 0x3f317218041b0823 */ /* 0x001fe20000010007 */
[----:B------:R-:W-:Y:S01]  /*1e90*/  SEL R9, R20, R25, P1 ;  /* 0x0000001914097207 */ /* 0x000fe20000800000 */
[----:B------:R-:W-:Y:S01]  /*1ea0*/  IMAD R7, R18, R31, RZ ;  /* 0x0000001f12077224 */ /* 0x000fe200078e02ff */
[----:B------:R-:W-:Y:S01]  /*1eb0*/  SEL R8, R21, R33, P1 ;  /* 0x0000002115087207 */ /* 0x000fe20000800000 */
[----:B------:R-:W-:Y:S01]  /*1ec0*/  IMAD R6, R29, R6, RZ ;  /* 0x000000061d067224 */ /* 0x000fe200078e02ff */
[----:B------:R-:W-:Y:S06]  /*1ed0*/  @P4 BRA `(.L_x_157) ;  /* 0x0000001c001c4947 */ /* 0x000fec0003800000 */
[----:B------:R-:W-:Y:S01]  /*1ee0*/  ULDC.U8 UR4, c[0x0][0x3d8] ;  /* 0x0000f60000047ab9 */ /* 0x000fe20000000000 */
[----:B------:R-:W-:Y:S02]  /*1ef0*/  LEA.HI R4, R19, R16, RZ, 0x4 ;  /* 0x0000001013047211 */ /* 0x000fe400078f20ff */
[----:B------:R-:W-:Y:S02]  /*1f00*/  ISETP.NE.AND P1, PT, RZ, UR4, PT ;  /* 0x00000004ff007c0c */ /* 0x000fe4000bf25270 */
[----:B------:R-:W-:-:S04]  /*1f10*/  SHF.R.S32.HI R4, RZ, 0x4, R4 ;  /* 0x00000004ff047819 */ /* 0x000fc80000011404 */
[----:B------:R-:W-:-:S04]  /*1f20*/  IADD3 R32, P0, R4, UR7, RZ ;  /* 0x0000000704207c10 */ /* 0x000fc8000ff1e0ff */
[----:B------:R-:W-:-:S03]  /*1f30*/  LEA.HI.X.SX32 R33, R4, UR6, 0x1, P0 ;  /* 0x0000000604217c11 */ /* 0x000fc600080f0eff */
[----:B------:R-:W-:Y:S06]  /*1f40*/  @!P1 BRA `(.L_x_158) ;  /* 0x0000001800f09947 */ /* 0x000fec0003800000 */
        /* <DEDUP_REMOVED lines=30> */
[----:B------:R-:W-:Y:S05]  /*2130*/  CALL.REL.NOINC `($__internal_3_$__cuda_sm20_div_s64) ;  /* 0x0000002400cc7944 */ /* 0x000fea0003c00000 */
        /* <DEDUP_REMOVED lines=9> */
.L_x_160:
        /* <DEDUP_REMOVED lines=22> */
.L_x_161:
[----:B------:R-:W-:Y:S05]  /*2330*/  BSYNC B0 ;  /* 0x0000000000007941 */ /* 0x000fea0003800000 */
.L_x_159:
[----:B------:R-:W-:Y:S01]  /*2340*/  LOP3.LUT R16, R17, R0, RZ, 0xfc, !PT ;  /* 0x0000000011107212 */ /* 0x000fe200078efcff */
[----:B------:R-:W-:Y:S03]  /*2350*/  BSSY B0, `(.L_x_162) ;  /* 0x0000028000007945 */ /* 0x000fe60003800000 */
        /* <DEDUP_REMOVED lines=9> */
[-C--:B------:R-:W-:Y:S02]  /*23f0*/  IADD3.X R16, RZ, ~R19.reuse, RZ, P0, !PT ;  /* 0x80000013ff107210 */ /* 0x080fe400007fe4ff */
[----:B------:R-:W-:Y:S01]  /*2400*/  MOV R36, R18 ;  /* 0x0000001200247202 */ /* 0x000fe20000000f00 */
[----:B------:R-:W-:Y:S01]  /*2410*/  IMAD.WIDE.U32 R32, R23, R20, R32 ;  /* 0x0000001417207225 */ /* 0x000fe200078e0020 */
[----:B------:R-:W-:-:S03]  /*2420*/  MOV R37, R19 ;  /* 0x0000001300257202 */ /* 0x000fc60000000f00 */
[----:B------:R-:W-:-:S04]  /*2430*/  IMAD R21, R16, R23, RZ ;  /* 0x0000001710157224 */ /* 0x000fc800078e02ff */
[----:B------:R-:W-:-:S05]  /*2440*/  IMAD R0, R0, R20, R21 ;  /* 0x0000001400007224 */ /* 0x000fca00078e0215 */
[----:B------:R-:W-:Y:S01]  /*2450*/  IADD3 R0, R33, R0, RZ ;  /* 0x0000000021007210 */ /* 0x000fe20007ffe0ff */
[----:B------:R-:W-:Y:S05]  /*2460*/  BRA `(.L_x_164) ;  /* 0x0000000000587947 */ /* 0x000fea0003800000 */
.L_x_163:
        /* <DEDUP_REMOVED lines=22> */
.L_x_164:
[----:B------:R-:W-:Y:S05]  /*25d0*/  BSYNC B0 ;  /* 0x0000000000007941 */ /* 0x000fea0003800000 */
.L_x_162:
        /* <DEDUP_REMOVED lines=11> */
[----:B------:R-:W-:Y:S05]  /*2690*/  CALL.REL.NOINC `($__internal_3_$__cuda_sm20_div_s64) ;  /* 0x0000002000747944 */ /* 0x000fea0003c00000 */
[----:B------:R-:W-:-:S04]  /*26a0*/  IADD3 R17, P0, RZ, -R18, RZ ;  /* 0x80000012ff117210 */ /* 0x000fc80007f1e0ff */
[----:B------:R-:W-:Y:S01]  /*26b0*/  IADD3.X R16, RZ, ~R19, RZ, P0, !PT ;  /* 0x80000013ff107210 */ /* 0x000fe200007fe4ff */
[----:B------:R-:W-:-:S04]  /*26c0*/  IMAD.WIDE.U32 R36, R5, R17, R36 ;  /* 0x0000001105247225 */ /* 0x000fc800078e0024 */
[----:B------:R-:W-:-:S04]  /*26d0*/  IMAD R16, R16, R5, RZ ;  /* 0x0000000510107224 */ /* 0x000fc800078e02ff */
[----:B------:R-:W-:-:S05]  /*26e0*/  IMAD R4, R4, R17, R16 ;  /* 0x0000001104047224 */ /* 0x000fca00078e0210 */
[----:B------:R-:W-:Y:S01]  /*26f0*/  IADD3 R4, R37, R4, RZ ;  /* 0x0000000425047210 */ /* 0x000fe20007ffe0ff */
[----:B------:R-:W-:Y:S05]  /*2700*/  BRA `(.L_x_167) ;  /* 0x0000000000587947 */ /* 0x000fea0003800000 */
.L_x_166:
[----:B------:R-:W0:Y:S01]  /*2710*/  I2F.U32.RP R19, R5 ;  /* 0x0000000500137306 */ /* 0x000e220000209000 */
[----:B------:R-:W-:-:S07]  /*2720*/  ISETP.NE.U32.AND P0, PT, R5, RZ, PT ;  /* 0x000000ff0500720c */ /* 0x000fce0003f05070 */
[----:B0-----:R-:W0:Y:S02]  /*2730*/  MUFU.RCP R16, R19 ;  /* 0x0000001300107308 */ /* 0x001e240000001000 */
[----:B0-----:R-:W-:Y:S01]  /*2740*/  IADD3 R16, R16, 0xffffffe, RZ ;  /* 0x0ffffffe10107810 */ /* 0x001fe20007ffe0ff */
[----:B------:R-:W-:-:S05]  /*2750*/  HFMA2.MMA R19, -RZ, RZ, 0, 0 ;  /* 0x00000000ff137435 */ /* 0x000fca00000001ff */
        /* <DEDUP_REMOVED lines=17> */
.L_x_167:
[----:B------:R-:W-:Y:S05]  /*2870*/  BSYNC B0 ;  /* 0x0000000000007941 */ /* 0x000fea0003800000 */
.L_x_165:
        /* <DEDUP_REMOVED lines=38> */
[----:B------:R-:W-:Y:S05]  /*2ae0*/  CALL.REL.NOINC `($__internal_3_$__cuda_sm20_div_s64) ;  /* 0x0000001c00607944 */ /* 0x000fea0003c00000 */
        /* <DEDUP_REMOVED lines=12> */
.L_x_169:
        /* <DEDUP_REMOVED lines=23> */
.L_x_170:
[----:B------:R-:W-:Y:S05]  /*2d20*/  BSYNC B0 ;  /* 0x0000000000007941 */ /* 0x000fea0003800000 */
.L_x_168:
        /* <DEDUP_REMOVED lines=18> */
.L_x_172:
        /* <DEDUP_REMOVED lines=22> */
.L_x_173:
[----:B------:R-:W-:Y:S05]  /*2fb0*/  BSYNC B0 ;  /* 0x0000000000007941 */ /* 0x000fea0003800000 */
.L_x_171:
        /* <DEDUP_REMOVED lines=20> */
.L_x_175:
[----:B------:R-:W0:Y:S01]  /*3100*/  I2F.U32.RP R19, R13 ;  /* 0x0000000d00137306 */ /* 0x000e220000209000 */
[----:B------:R-:W-:Y:S01]  /*3110*/  IMAD.MOV.U32 R20, RZ, RZ, RZ ;  /* 0x000000ffff147224 */ /* 0x000fe200078e00ff */
[----:B------:R-:W-:-:S06]  /*3120*/  ISETP.NE.U32.AND P0, PT, R13, RZ, PT ;  /* 0x000000ff0d00720c */ /* 0x000fcc0003f05070 */
        /* <DEDUP_REMOVED lines=20> */
.L_x_176:
[----:B------:R-:W-:Y:S05]  /*3270*/  BSYNC B0 ;  /* 0x0000000000007941 */ /* 0x000fea0003800000 */
.L_x_174:
[----:B------:R-:W-:Y:S01]  /*3280*/  SHF.R.S32.HI R17, RZ, 0x1f, R7 ;  /* 0x0000001fff117819 */ /* 0x000fe20000011407 */
[-C--:B------:R-:W-:Y:S01]  /*3290*/  IMAD R12, R19, R7.reuse, RZ ;  /* 0x00000007130c7224 */ /* 0x080fe200078e02ff */
[----:B------:R-:W-:Y:S01]  /*32a0*/  ULDC UR4, c[0x0][0x2c4] ;  /* 0x0000b10000047ab9 */ /* 0x000fe20000000800 */
[----:B------:R-:W-:Y:S01]  /*32b0*/  IMAD.WIDE.U32 R42, R18, R7, RZ ;  /* 0x00000007122a7225 */ /* 0x000fe200078e00ff */
[----:B------:R-:W-:Y:S03]  /*32c0*/  BSSY B0, `(.L_x_177) ;  /* 0x000003a000007945 */ /* 0x000fe60003800000 */
[----:B------:R-:W-:Y:S01]  /*32d0*/  IMAD R7, R17, R18, R12 ;  /* 0x0000001211077224 */ /* 0x000fe200078e020c */
[----:B------:R-:W-:Y:S01]  /*32e0*/  SHF.R.S32.HI R18, RZ, 0x1f, R2 ;  /* 0x0000001fff127819 */ /* 0x000fe20000011402 */
[----:B------:R-:W-:Y:S01]  /*32f0*/  IMAD R17, R15, R2, RZ ;  /* 0x000000020f117224 */ /* 0x000fe200078e02ff */
[----:B------:R-:W-:Y:S01]  /*3300*/  LOP3.LUT R15, R41, R10, RZ, 0xfc, !PT ;  /* 0x0000000a290f7212 */ /* 0x000fe200078efcff */
[----:B------:R-:W-:Y:S01]  /*3310*/  IMAD R45, R23, UR4, RZ ;  /* 0x00000004172d7c24 */ /* 0x000fe2000f8e02ff */
[----:B------:R-:W-:Y:S01]  /*3320*/  IADD3 R7, R43, R7, RZ ;  /* 0x000000072b077210 */ /* 0x000fe20007ffe0ff */
[----:B------:R-:W-:Y:S01]  /*3330*/  IMAD R17, R18, R13, R17 ;  /* 0x0000000d12117224 */ /* 0x000fe200078e0211 */
[----:B------:R-:W-:Y:S01]  /*3340*/  ISETP.NE.U32.AND P0, PT, R15, RZ, PT ;  /* 0x000000ff0f00720c */ /* 0x000fe20003f05070 */
[----:B------:R-:W-:Y:S01]  /*3350*/  IMAD R12, R14, R45, RZ ;  /* 0x0000002d0e0c7224 */ /* 0x000fe200078e02ff */
[----:B------:R-:W-:Y:S01]  /*3360*/  SHF.R.S32.HI R19, RZ, 0x1f, R45 ;  /* 0x0000001fff137819 */ /* 0x000fe2000001142d */
        /* <DEDUP_REMOVED lines=11> */
[----:B------:R-:W-:Y:S05]  /*3420*/  CALL.REL.NOINC `($__internal_3_$__cuda_sm20_div_s64) ;  /* 0x0000001400107944 */ /* 0x000fea0003c00000 */
        /* <DEDUP_REMOVED lines=12> */
.L_x_178:
        /* <DEDUP_REMOVED lines=23> */
.L_x_179:
[----:B------:R-:W-:Y:S05]  /*3660*/  BSYNC B0 ;  /* 0x0000000000007941 */ /* 0x000fea0003800000 */
.L_x_177:
        /* <DEDUP_REMOVED lines=29> */
.L_x_181:
        /* <DEDUP_REMOVED lines=8> */
[----:B------:R-:W-:-:S04]  /*38c0*/  IMAD.HI.U32 R13, R19, R8, R18 ;  /* 0x00000008130d7227 */ /* 0x000fc800078e0012 */
[----:B------:R-:W-:Y:S02]  /*38d0*/  IMAD.MOV.U32 R19, RZ, RZ, RZ ;  /* 0x000000ffff137224 */ /* 0x000fe400078e00ff */
        /* <DEDUP_REMOVED lines=13> */
.L_x_182:
[----:B------:R-:W-:Y:S05]  /*39b0*/  BSYNC B0 ;  /* 0x0000000000007941 */ /* 0x000fea0003800000 */
.L_x_180:
[----:B------:R-:W-:Y:S01]  /*39c0*/  IADD3 R33, P1, P0, R36, R34, R32 ;  /* 0x0000002224217210 */ /* 0x000fe2000783e020 */
[----:B------:R-:W-:-:S03]  /*39d0*/  ULDC.64 UR4, c[0x0][0x2b0] ;  /* 0x0000ac0000047ab9 */ /* 0x000fc60000000a00 */
[----:B------:R-:W-:Y:S02]  /*39e0*/  IADD3 R33, P3, P2, R42, R33, R44 ;  /* 0x000000212a217210 */ /* 0x000fe40007a7e02c */
[----:B------:R-:W-:Y:S01]  /*39f0*/  IADD3.X R0, R4, R5, R0, P1, P0 ;  /* 0x0000000504007210 */ /* 0x000fe20000fe0400 */
[----:B------:R-:W-:Y:S01]  /*3a00*/  IMAD R5, R19, R6, RZ ;  /* 0x0000000613057224 */ /* 0x000fe200078e02ff */
[----:B------:R-:W-:Y:S02]  /*3a10*/  IADD3 R14, P1, P0, R46, R33, R14 ;  /* 0x000000212e0e7210 */ /* 0x000fe4000783e00e */
[----:B------:R-:W-:Y:S02]  /*3a20*/  IADD3.X R0, R7, R0, R2, P3, P2 ;  /* 0x0000000007007210 */ /* 0x000fe40001fe4402 */
[----:B------:R-:W-:Y:S02]  /*3a30*/  SHF.R.S32.HI R2, RZ, 0x1f, R6 ;  /* 0x0000001fff027819 */ /* 0x000fe40000011406 */
[----:B------:R-:W-:-:S02]  /*3a40*/  IADD3.X R15, R11, R0, R12, P1, P0 ;  /* 0x000000000b0f7210 */ /* 0x000fc40000fe040c */
[----:B------:R-:W-:Y:S01]  /*3a50*/  SHF.R.S32.HI R0, RZ, 0x1f, R3 ;  /* 0x0000001fff007819 */ /* 0x000fe20000011403 */
[-C--:B------:R-:W-:Y:S02]  /*3a60*/  IMAD R2, R2, R18.reuse, R5 ;  /* 0x0000001202027224 */ /* 0x080fe400078e0205 */
[----:B------:R-:W-:-:S04]  /*3a70*/  IMAD.WIDE.U32 R14, R6, R18, R14 ;  /* 0x00000012060e7225 */ /* 0x000fc800078e000e */
[----:B------:R-:W-:Y:S02]  /*3a80*/  IMAD R5, R8, R3, RZ ;  /* 0x0000000308057224 */ /* 0x000fe400078e02ff */
        /* <DEDUP_REMOVED lines=8> */
.L_x_158:
[----:B------:R-:W-:Y:S02]  /*3b10*/  ULDC.64 UR4, c[0x0][0x2b0] ;  /* 0x0000ac0000047ab9 */ /* 0x000fe40000000a00 */
[----:B------:R-:W-:-:S04]  /*3b20*/  LEA R2, P0, R32, UR4, 0x2 ;  /* 0x0000000420027c11 */ /* 0x000fc8000f8010ff */
[----:B------:R-:W-:-:S05]  /*3b30*/  LEA.HI.X R3, R32, UR5, R33, 0x2, P0 ;  /* 0x0000000520037c11 */ /* 0x000fca00080f1421 */
[----:B------:R0:W-:Y:S04]  /*3b40*/  STG.E desc[UR8][R2.64], R27 ;  /* 0x0000001b02007986 */ /* 0x0001e8000c101908 */
.L_x_157:
[----:B------:R-:W-:Y:S05]  /*3b50*/  BSYNC B1 ;  /* 0x0000000000017941 */ /* 0x000fea0003800000 */
.L_x_156:
[----:B01----:R-:W0:Y:S01]  /*3b60*/  S2R R2, SR_TID.X ;  /* 0x0000000000027919 */ /* 0x003e220000002100 */
[----:B------:R-:W1:Y:S01]  /*3b70*/  LDC R0, c[0x0][0x3c4] ;  /* 0x0000f100ff007b82 */ /* 0x000e620000000800 */
[----:B------:R-:W-:Y:S01]  /*3b80*/  BSSY B0, `(.L_x_183) ;  /* 0x0000012000007945 */ /* 0x000fe20003800000 */
[----:B0-----:R-:W-:-:S04]  /*3b90*/  SHF.R.S32.HI R3, RZ, 0x1f, R2 ;  /* 0x0000001fff037819 */ /* 0x001fc80000011402 */
[----:B------:R-:W-:-:S04]  /*3ba0*/  LEA.HI R32, R3, R2, RZ, 0x4 ;  /* 0x0000000203207211 */ /* 0x000fc800078f20ff */
[----:B------:R-:W-:-:S05]  /*3bb0*/  LOP3.LUT R31, R32, 0xfffffff0, RZ, 0xc0, !PT ;  /* 0xfffffff0201f7812 */ /* 0x000fca00078ec0ff */
[----:B------:R-:W-:-:S05]  /*3bc0*/  IMAD.IADD R31, R2, 0x1, -R31 ;  /* 0x00000001021f7824 */ /* 0x000fca00078e0a1f */
[----:B-1----:R-:W-:-:S04]  /*3bd0*/  ISETP.GE.AND P0, PT, R31, R0, PT ;  /* 0x000000001f00720c */ /* 0x002fc80003f06270 */
[----:B------:R-:W-:-:S13]  /*3be0*/  ISETP.LT.AND P0, PT, R2, 0x80, !P0 ;  /* 0x000000800200780c */ /* 0x000fda0004701270 */
[----:B------:R-:W-:Y:S05]  /*3bf0*/  @!P0 BRA `(.L_x_184) ;  /* 0x0000000000288947 */ /* 0x000fea0003800000 */
[----:B------:R-:W0:Y:S01]  /*3c00*/  S2R R2, SR_CgaCtaId ;  /* 0x0000000000027919 */ /* 0x000e220000008800 */
[----:B------:R-:W-:Y:S01]  /*3c10*/  FADD.FTZ R4, -R27, R30 ;  /* 0x0000001e1b047221 */ /* 0x000fe20000010100 */
[----:B------:R-:W-:-:S03]  /*3c20*/  MOV R3, 0x400 ;  /* 0x0000040000037802 */ /* 0x000fc60000000f00 */
[----:B------:R-:W-:-:S06]  /*3c30*/  FMUL.FTZ R4, R4, 1.4426950216293334961 ;  /* 0x3fb8aa3b04047820 */ /* 0x000fcc0000410000 */
[----:B------:R-:W1:Y:S01]  /*3c40*/  MUFU.EX2 R4, R4 ;  /* 0x0000000400047308 */ /* 0x000e620000000800 */
[----:B0-----:R-:W-:Y:S02]  /*3c50*/  LEA R2, R2, R3, 0x18 ;  /* 0x0000000302027211 */ /* 0x001fe400078ec0ff */
[----:B------:R-:W-:-:S03]  /*3c60*/  SHF.R.S32.HI R3, RZ, 0x4, R32 ;  /* 0x00000004ff037819 */ /* 0x000fc60000011420 */
[----:B------:R-:W-:-:S05]  /*3c70*/  IMAD R2, R31, 0x24, R2 ;  /* 0x000000241f027824 */ /* 0x000fca00078e0202 */
[----:B------:R-:W-:-:S05]  /*3c80*/  LEA R3, R3, R2, 0x2 ;  /* 0x0000000203037211 */ /* 0x000fca00078e10ff */
[----:B-1----:R0:W-:Y:S02]  /*3c90*/  STS [R3], R4 ;  /* 0x0000000403007388 */ /* 0x0021e40000000800 */
.L_x_184:
[----:B------:R-:W-:Y:S05]  /*3ca0*/  BSYNC B0 ;  /* 0x0000000000007941 */ /* 0x000fea0003800000 */
.L_x_183:
[----:B------:R-:W-:Y:S01]  /*3cb0*/  ISETP.GE.AND P0, PT, R0, 0x1, PT ;  /* 0x000000010000780c */ /* 0x000fe20003f06270 */
[----:B------:R-:W-:Y:S01]  /*3cc0*/  IMAD.SHL.U32 R31, R31, 0x4, RZ ;  /* 0x000000041f1f7824 */ /* 0x000fe200078e00ff */
[----:B------:R-:W-:Y:S01]  /*3cd0*/  BAR.SYNC.DEFER_BLOCKING 0x0 ;  /* 0x0000000000007b1d */ /* 0x000fe20000010000 */
[----:B------:R-:W-:Y:S01]  /*3ce0*/  CS2R R10, SRZ ;  /* 0x00000000000a7805 */ /* 0x000fe2000001ff00 */
[----:B------:R-:W-:Y:S01]  /*3cf0*/  IMAD.MOV.U32 R13, RZ, RZ, RZ ;  /* 0x000000ffff0d7224 */ /* 0x000fe200078e00ff */
[----:B------:R-:W-:Y:S02]  /*3d00*/  CS2R R8, SRZ ;  /* 0x0000000000087805 */ /* 0x000fe4000001ff00 */
[----:B------:R-:W-:Y:S02]  /*3d10*/  CS2R R6, SRZ ;  /* 0x0000000000067805 */ /* 0x000fe4000001ff00 */
[----:B0-----:R-:W-:Y:S02]  /*3d20*/  CS2R R4, SRZ ;  /* 0x0000000000047805 */ /* 0x001fe4000001ff00 */
[----:B------:R-:W-:Y:S01]  /*3d30*/  CS2R R2, SRZ ;  /* 0x0000000000027805 */ /* 0x000fe2000001ff00 */
[----:B------:R-:W-:Y:S01]  /*3d40*/  IMAD.MOV.U32 R0, RZ, RZ, RZ ;  /* 0x000000ffff007224 */ /* 0x000fe200078e00ff */
[----:B------:R-:W-:Y:S01]  /*3d50*/  SHF.R.S32.HI R32, RZ, 0x4, R32 ;  /* 0x00000004ff207819 */ /* 0x000fe20000011420 */
[----:B------:R-:W-:-:S02]  /*3d60*/  VIADD R30, R31, 0x40 ;  /* 0x000000401f1e7836 */ /* 0x000fc40000000000 */
[----:B------:R-:W-:Y:S01]  /*3d70*/  VIADD R29, R31, 0x80 ;  /* 0x000000801f1d7836 */ /* 0x000fe20000000000 */
[----:B------:R-:W-:Y:S06]  /*3d80*/  @!P0 BRA `(.L_x_185) ;  /* 0x0000000400008947 */ /* 0x000fec0003800000 */
        /* <DEDUP_REMOVED lines=28> */
.L_x_188:
[----:B------:R-:W-:Y:S01]  /*3f50*/  MOV R35, R33 ;  /* 0x0000002100237202 */ /* 0x000fe20000000f00 */
[----:B------:R-:W-:Y:S04]  /*3f60*/  BSSY B0, `(.L_x_186) ;  /* 0x000000e000007945 */ /* 0x000fe80003800000 */
[----:B------:R-:W-:Y:S05]  /*3f70*/  @P3 BRA `(.L_x_187) ;  /* 0x0000000000303947 */ /* 0x000fea0003800000 */
        /* <DEDUP_REMOVED lines=12> */
.L_x_187:
[----:B------:R-:W-:Y:S05]  /*4040*/  BSYNC B0 ;  /* 0x0000000000007941 */ /* 0x000fea0003800000 */
.L_x_186:
[----:B------:R1:W2:Y:S01]  /*4050*/  LDS R12, [R14] ;  /* 0x000000000e0c7984 */ /* 0x0002a20000000800 */
[----:B------:R-:W3:Y:S01]  /*4060*/  LDC R15, c[0x0][0x3c4] ;  /* 0x0000f100ff0f7b82 */ /* 0x000ee20000000800 */
[----:B------:R-:W-:Y:S01]  /*4070*/  UIADD3 UR5, UR5, 0x1, URZ ;  /* 0x0000000105057890 */ /* 0x000fe2000fffe03f */
[----:B0-----:R-:W-:Y:S04]  /*4080*/  IADD3 R34, P0, R36, R34, RZ ;  /* 0x0000002224227210 */ /* 0x001fe80007f1e0ff */
[----:B------:R-:W-:Y:S02]  /*4090*/  IADD3.X R33, R37, R35, RZ, P0, !PT ;  /* 0x0000002325217210 */ /* 0x000fe400007fe4ff */
[----:B-1----:R-:W-:Y:S01]  /*40a0*/  IADD3 R14, R14, 0x24, RZ ;  /* 0x000000240e0e7810 */ /* 0x002fe20007ffe0ff */
[C---:B--2--5:R-:W-:Y:S01]  /*40b0*/  FFMA.FTZ R3, R12.reuse, R16, R3 ;  /* 0x000000100c037223 */ /* 0x064fe20000010003 */
[----:B---3--:R-:W-:Y:S01]  /*40c0*/  ISETP.LE.AND P0, PT, R15, UR5, PT ;  /* 0x000000050f007c0c */ /* 0x008fe2000bf03270 */
        /* <DEDUP_REMOVED lines=10> */
[----:B------:R-:W-:Y:S02]  /*4170*/  FFMA.FTZ R10, R12, R27, R10 ;  /* 0x0000001b0c0a7223 */ /* 0x000fe4000001000a */
[----:B------:R-:W-:Y:S05]  /*4180*/  @!P0 BRA `(.L_x_188) ;  /* 0xfffffffc00708947 */ /* 0x000fea000383ffff */
.L_x_185:
        /* <DEDUP_REMOVED lines=89> */
[CC--:B------:R-:W-:Y:S02]  /*4720*/  @!P2 IADD3 R18, P0, R31.reuse, R20.reuse, RZ ;  /* 0x000000141f12a210 */ /* 0x0c0fe40007f1e0ff */
[----:B------:R-:W-:Y:S02]  /*4730*/  @!P1 IADD3 R0, P3, R30, R20, RZ ;  /* 0x000000141e009210 */ /* 0x000fe40007f7e0ff */
[----:B------:R-:W-:Y:S02]  /*4740*/  @!P2 LEA.HI.X.SX32 R31, R31, R12, 0x1, P0 ;  /* 0x0000000c1f1fa211 */ /* 0x000fe400000f0eff */
        /* <DEDUP_REMOVED lines=18> */
        .weak           $__internal_3_$__cuda_sm20_div_s64
        .type           $__internal_3_$__cuda_sm20_div_s64,@function
        .size           $__internal_3_$__cuda_sm20_div_s64,(.L_x_7422 - $__internal_3_$__cuda_sm20_div_s64)
$__internal_3_$__cuda_sm20_div_s64:
        /* <DEDUP_REMOVED lines=29> */
[----:B------:R-:W-:-:S04]  /*4a40*/  IMAD.X R18, RZ, RZ, ~R18, P0 ;  /* 0x000000ffff127224 */ /* 0x000fc800000e0e12 */
[----:B------:R-:W-:-:S04]  /*4a50*/  IMAD.WIDE.U32 R48, P5, R49, R18, R48 ;  /* 0x0000001231307225 */ /* 0x000fc800078a0030 */
[----:B------:R-:W-:-:S04]  /*4a60*/  IMAD.HI.U32 R19, P4, R25, R20, R48 ;  /* 0x0000001419137227 */ /* 0x000fc80007880030 */
[CC--:B------:R-:W-:Y:S02]  /*4a70*/  IMAD R20, R25.reuse, R18.reuse, RZ ;  /* 0x0000001219147224 */ /* 0x0c0fe400078e02ff */
[----:B------:R-:W-:-:S03]  /*4a80*/  IMAD.HI.U32 R18, R25, R18, RZ ;  /* 0x0000001219127227 */ /* 0x000fc600078e00ff */
[----:B------:R-:W-:Y:S01]  /*4a90*/  IADD3 R20, P3, R20, R19, RZ ;  /* 0x0000001314147210 */ /* 0x000fe20007f7e0ff */
[----:B------:R-:W-:Y:S01]  /*4aa0*/  IMAD.X R25, R18, 0x1, R25, P5 ;  /* 0x0000000112197824 */ /* 0x000fe200028e0619 */
[----:B------:R-:W-:Y:S01]  /*4ab0*/  IADD3 R19, P0, RZ, -R26, RZ ;  /* 0x8000001aff137210 */ /* 0x000fe20007f1e0ff */
[----:B------:R-:W-:-:S03]  /*4ac0*/  IMAD.MOV.U32 R49, RZ, RZ, RZ ;  /* 0x000000ffff317224 */ /* 0x000fc600078e00ff */
[----:B------:R-:W-:Y:S02]  /*4ad0*/  SEL R19, R19, R26, !P1 ;  /* 0x0000001a13137207 */ /* 0x000fe40004800000 */
[----:B------:R-:W-:Y:S02]  /*4ae0*/  IADD3.X R26, RZ, ~R17, RZ, P0, !PT ;  /* 0x80000011ff1a7210 */ /* 0x000fe400007fe4ff */
[----:B------:R-:W-:Y:S01]  /*4af0*/  IADD3.X R25, RZ, RZ, R25, P3, P4 ;  /* 0x000000ffff197210 */ /* 0x000fe20001fe8419 */
[----:B------:R-:W-:Y:S01]  /*4b00*/  IMAD.HI.U32 R48, R20, R19, RZ ;  /* 0x0000001314307227 */ /* 0x000fe200078e00ff */
[----:B------:R-:W-:-:S05]  /*4b10*/  SEL R18, R26, R17, !P1 ;  /* 0x000000111a127207 */ /* 0x000fca0004800000 */
[----:B------:R-:W-:-:S04]  /*4b20*/  IMAD.WIDE.U32 R48, R20, R18, R48 ;  /* 0x0000001214307225 */ /* 0x000fc800078e0030 */
[C---:B------:R-:W-:Y:S02]  /*4b30*/  IMAD R26, R25.reuse, R18, RZ ;  /* 0x00000012191a7224 */ /* 0x040fe400078e02ff */
[----:B------:R-:W-:-:S04]  /*4b40*/  IMAD.HI.U32 R29, P0, R25, R19, R48 ;  /* 0x00000013191d7227 */ /* 0x000fc80007800030 */
[----:B------:R-:W-:Y:S01]  /*4b50*/  IMAD.HI.U32 R25, R25, R18, RZ ;  /* 0x0000001219197227 */ /* 0x000fe200078e00ff */
[----:B------:R-:W-:-:S03]  /*4b60*/  IADD3 R26, P1, R26, R29, RZ ;  /* 0x0000001d1a1a7210 */ /* 0x000fc60007f3e0ff */
[----:B------:R-:W-:Y:S02]  /*4b70*/  IMAD.X R25, RZ, RZ, R25, P0 ;  /* 0x000000ffff197224 */ /* 0x000fe400000e0619 */
[----:B------:R-:W-:-:S04]  /*4b80*/  IMAD.WIDE.U32 R48, R26, R38, RZ ;  /* 0x000000261a307225 */ /* 0x000fc800078e00ff */
[----:B------:R-:W-:Y:S01]  /*4b90*/  IMAD R20, R26, R39, R49 ;  /* 0x000000271a147224 */ /* 0x000fe200078e0231 */
[----:B------:R-:W-:Y:S01]  /*4ba0*/  IADD3 R19, P0, -R48, R19, RZ ;  /* 0x0000001330137210 */ /* 0x000fe20007f1e1ff */
[----:B------:R-:W-:-:S03]  /*4bb0*/  IMAD.X R25, RZ, RZ, R25, P1 ;  /* 0x000000ffff197224 */ /* 0x000fc600008e0619 */
[-C--:B------:R-:W-:Y:S01]  /*4bc0*/  ISETP.GE.U32.AND P4, PT, R19, R38.reuse, PT ;  /* 0x000000261300720c */ /* 0x080fe20003f86070 */
[-C--:B------:R-:W-:Y:S01]  /*4bd0*/  IMAD R29, R25, R38.reuse, R20 ;  /* 0x00000026191d7224 */ /* 0x080fe200078e0214 */
[----:B------:R-:W-:-:S04]  /*4be0*/  IADD3 R20, P3, R19, -R38, RZ ;  /* 0x8000002613147210 */ /* 0x000fc80007f7e0ff */
[----:B------:R-:W-:Y:S02]  /*4bf0*/  IADD3.X R18, ~R29, R18, RZ, P0, !PT ;  /* 0x000000121d127210 */ /* 0x000fe400007fe5ff */
[----:B------:R-:W-:Y:S02]  /*4c00*/  IADD3 R29, P1, R26, 0x1, RZ ;  /* 0x000000011a1d7810 */ /* 0x000fe40007f3e0ff */
[----:B------:R-:W-:-:S04]  /*4c10*/  ISETP.GE.U32.AND.EX P4, PT, R18, R39, PT, P4 ;  /* 0x000000271200720c */ /* 0x000fc80003f86140 */
[----:B------:R-:W-:Y:S01]  /*4c20*/  SEL R20, R20, R19, P4 ;  /* 0x0000001314147207 */ /* 0x000fe20002000000 */
[----:B------:R-:W-:Y:S01]  /*4c30*/  IMAD.X R19, R18, 0x1, ~R39, P3 ;  /* 0x0000000112137824 */ /* 0x000fe200018e0e27 */
[----:B------:R-:W-:Y:S02]  /*4c40*/  SEL R29, R29, R26, P4 ;  /* 0x0000001a1d1d7207 */ /* 0x000fe40002000000 */
[----:B------:R-:W-:Y:S01]  /*4c50*/  ISETP.GE.U32.AND P0, PT, R20, R38, PT ;  /* 0x000000261400720c */ /* 0x000fe20003f06070 */
[----:B------:R-:W-:Y:S01]  /*4c60*/  IMAD.X R20, RZ, RZ, R25, P1 ;  /* 0x000000ffff147224 */ /* 0x000fe200008e0619 */
[----:B------:R-:W-:Y:S01]  /*4c70*/  SEL R19, R19, R18, P4 ;  /* 0x0000001213137207 */ /* 0x000fe20002000000 */
[----:B------:R-:W-:Y:S01]  /*4c80*/  IMAD.MOV.U32 R38, RZ, RZ, R22 ;  /* 0x000000ffff267224 */ /* 0x000fe200078e0016 */
[----:B------:R-:W-:Y:S02]  /*4c90*/  IADD3 R18, P1, R29, 0x1, RZ ;  /* 0x000000011d127810 */ /* 0x000fe40007f3e0ff */
[----:B------:R-:W-:-:S02]  /*4ca0*/  SEL R20, R20, R25, P4 ;  /* 0x0000001914147207 */ /* 0x000fc40002000000 */
        /* <DEDUP_REMOVED lines=15> */
[----:B------:R-:W-:Y:S06]  /*4da0*/  RET.REL.NODEC R38 `(_ZN5flash32flash_fwd_splitkv_combine_kernelI23Flash_fwd_kernel_traitsILi192ELi64ELi64ELi4ELb0ELb0EN7cutlass6half_tE19Flash_kernel_traitsILi192ELi64ELi64ELi4ES3_EELi8ELi4ELb0EEEvNS_16Flash_fwd_paramsE) ;  /* 0xffffffb026947950 */ /* 0x000fec0003c3ffff */
.L_x_189:
        /* <DEDUP_REMOVED lines=13> */
.L_x_7422:


//--------------------- .text._ZN5flash32flash_fwd_splitkv_combine_kernelI23Flash_fwd_kernel_traitsILi192ELi64ELi64ELi4ELb0ELb0EN7cutlass6half_tE19Flash_kernel_traitsILi192ELi64ELi64ELi4ES3_EELi8ELi3ELb0EEEvNS_16Flash_fwd_paramsE --------------------------
	.section	.text._ZN5flash32flash_fwd_splitkv_combine_kernelI23Flash_fwd_kernel_traitsILi192ELi64ELi64ELi4ELb0ELb0EN7cutlass6half_tE19Flash_kernel_traitsILi192ELi64ELi64ELi4ES3_EELi8ELi3ELb0EEEvNS_16Flash_fwd_paramsE,"ax",@progbits
	.align	128
        .global         _ZN5flash32flash_fwd_splitkv_combine_kernelI23Flash_fwd_kernel_traitsILi192ELi64ELi64ELi4ELb0ELb0EN7cutlass6half_tE19Flash_kernel_traitsILi192ELi64ELi64ELi4ES3_EELi8ELi3ELb0EEEvNS_16Flash_fwd_paramsE
        .type           _ZN5flash32flash_fwd_splitkv_combine_kernelI23Flash_fwd_kernel_traitsILi192ELi64ELi64ELi4ELb0ELb0EN7cutlass6half_tE19Flash_kernel_traitsILi192ELi64ELi64ELi4ES3_EELi8ELi3ELb0EEEvNS_16Flash_fwd_paramsE,@function
        .size           _ZN5flash32flash_fwd_splitkv_combine_kernelI23Flash_fwd_kernel_traitsILi192ELi64ELi64ELi4ELb0ELb0EN7cutlass6half_tE19Flash_kernel_traitsILi192ELi64ELi64ELi4ES3_EELi8ELi3ELb0EEEvNS_16Flash_fwd_paramsE,(.L_x_7423 - _ZN5flash32flash_fwd_splitkv_combine_kernelI23Flash_fwd_kernel_traitsILi192ELi64ELi64ELi4ELb0ELb0EN7cutlass6half_tE19Flash_kernel_traitsILi192ELi64ELi64ELi4ES3_EELi8ELi3ELb0EEEvNS_16Flash_fwd_paramsE)
        .other          _ZN5flash32flash_fwd_splitkv_combine_kernelI23Flash_fwd_kernel_traitsILi192ELi64ELi64ELi4ELb0ELb0EN7cutlass6half_tE19Flash_kernel_traitsILi192ELi64ELi64ELi4ES3_EELi8ELi3ELb0EEEvNS_16Flash_fwd_paramsE,@"STO_CUDA_ENTRY STV_DEFAULT"
_ZN5flash32flash_fwd_splitkv_combine_kernelI23Flash_fwd_kernel_traitsILi192ELi64ELi64ELi4ELb0ELb0EN7cutlass6half_tE19Flash_kernel_traitsILi192ELi64ELi64ELi4ES3_EELi8ELi3ELb0EEEvNS_16Flash_fwd_paramsE:
.text._ZN5flash32flash_fwd_splitkv_combine_kernelI23Flash_fwd_kernel_traitsILi192ELi64ELi64ELi4ELb0ELb0EN7cutlass6half_tE19Flash_kernel_traitsILi192ELi64ELi64ELi4ES3_EELi8ELi3ELb0EEEvNS_16Flash_fwd_paramsE:
        /* <DEDUP_REMOVED lines=23> */
[----:B------:R-:W-:Y:S05]  /*0170*/  CALL.REL.NOINC `($__internal_4_$__cuda_sm20_div_s64) ;  /* 0x0000004400807944 */ /* 0x000fea0003c00000 */
[----:B------:R-:W-:Y:S02]  /*0180*/  MOV R18, R0 ;  /* 0x0000000000127202 */ /* 0x000fe40000000f00 */
[----:B------:R-:W-:Y:S01]  /*0190*/  MOV R19, R21 ;  /* 0x0000001500137202 */ /* 0x000fe20000000f00 */
[----:B------:R-:W-:Y:S06]  /*01a0*/  BRA `(.L_x_191) ;  /* 0x00000000004c7947 */ /* 0x000fec0003800000 */
.L_x_190:
        /* <DEDUP_REMOVED lines=19> */
.L_x_191:
        /* <DEDUP_REMOVED lines=9> */
[----:B------:R-:W-:Y:S02]  /*0370*/  MOV R24, R18 ;  /* 0x0000001200187202 */ /* 0x000fe40000000f00 */
[----:B------:R-:W-:Y:S02]  /*0380*/  MOV R20, 0x3a0 ;  /* 0x000003a000147802 */ /* 0x000fe40000000f00 */
[----:B------:R-:W-:Y:S05]  /*0390*/  CALL.REL.NOINC `($__internal_4_$__cuda_sm20_div_s64) ;  /* 0x0000004000f87944 */ /* 0x000fea0003c00000 */
[----:B------:R-:W-:Y:S02]  /*03a0*/  MOV R10, R0 ;  /* 0x00000000000a7202 */ /* 0x000fe40000000f00 */
[----:B------:R-:W-:Y:S01]  /*03b0*/  MOV R11, R21 ;  /* 0x00000015000b7202 */ /* 0x000fe20000000f00 */
[----:B------:R-:W-:Y:S05]  /*03c0*/  BRA `(.L_x_194) ;  /* 0x00000000004c7947 */ /* 0x000fea0003800000 */
.L_x_193:
        /* <DEDUP_REMOVED lines=19> */
.L_x_194:
[----:B------:R-:W-:Y:S05]  /*0500*/  BSYNC B0 ;  /* 0x0000000000007941 */ /* 0x000fea0003800000 */
.L_x_192:
[----:B------:R-:W0:Y:S01]  /*0510*/  LDC R2, c[0x0][0x2c4] ;  /* 0x0000b100ff027b82 */ /* 0x000e220000000800 */
[----:B------:R-:W-:Y:S01]  /*0520*/  IMAD.MOV.U32 R12, RZ, RZ, RZ ;  /* 0x000000ffff0c7224 */ /* 0x000fe200078e00ff */
[----:B------:R-:W-:Y:S01]  /*0530*/  BSSY B0, `(.L_x_195) ;  /* 0x000003d000007945 */ /* 0x000fe20003800000 */
[----:B0-----:R-:W-:Y:S01]  /*0540*/  IABS R7, R2 ;  /* 0x0000000200077213 */ /* 0x001fe20000000000 */
[----:B------:R-:W-:-:S03]  /*0550*/  VIADD R9, R2, 0xffffffff ;  /* 0xffffffff02097836 */ /* 0x000fc60000000000 */
        /* <DEDUP_REMOVED lines=26> */
[----:B------:R-:W-:Y:S02]  /*0700*/  SEL R17, R6, R17, P0 ;  /* 0x0000001106117207 */ /* 0x000fe40000000000 */
        /* <DEDUP_REMOVED lines=10> */
[----:B------:R-:W-:Y:S01]  /*07b0*/  MOV R20, R0 ;  /* 0x0000000000147202 */ /* 0x000fe20000000f00 */
[----:B------:R-:W-:Y:S05]  /*07c0*/  BRA `(.L_x_197) ;  /* 0x00000000004c7947 */ /* 0x000fea0003800000 */
.L_x_196:
        /* <DEDUP_REMOVED lines=19> */
.L_x_197:
[----:B------:R-:W-:Y:S05]  /*0900*/  BSYNC B0 ;  /* 0x0000000000007941 */ /* 0x000fea0003800000 */
.L_x_195:
        /* <DEDUP_REMOVED lines=17> */
[----:B------:R-:W-:-:S04]  /*0a20*/  IMAD.MOV.U32 R2, RZ, RZ, R0 ;  /* 0x000000ffff027224 */ /* 0x000fc800078e0000 */
[----:B------:R-:W-:-:S04]  /*0a30*/  IMAD.HI.U32 R0, R13, R2, RZ ;  /* 0x000000020d007227 */ /* 0x000fc800078e00ff */
[----:B------:R-:W-:-:S04]  /*0a40*/  IMAD.MOV R7, RZ, RZ, -R0 ;  /* 0x000000ffff077224 */ /* 0x000fc800078e0a00 */
[----:B------:R-:W-:Y:S01]  /*0a50*/  IMAD R7, R6, R7, R2 ;  /* 0x0000000706077224 */ /* 0x000fe200078e0202 */
[----:B------:R-:W-:-:S04]  /*0a60*/  SHF.R.S32.HI R2, RZ, 0x1f, R5 ;  /* 0x0000001fff027819 */ /* 0x000fc80000011405 */
        /* <DEDUP_REMOVED lines=26> */
[----:B------:R-:W-:Y:S01]  /*0c10*/  IMAD R15, R13, R0, R2 ;  /* 0x000000000d0f7224 */ /* 0x000fe200078e0202 */
[----:B------:R-:W-:-:S04]  /*0c20*/  LOP3.LUT R0, R7, R12, RZ, 0x3c, !PT ;  /* 0x0000000c07007212 */ /* 0x000fc800078e3cff */
[----:B------:R-:W-:Y:S02]  /*0c30*/  ISETP.GT.U32.AND P1, PT, R12, R15, PT ;  /* 0x0000000f0c00720c */ /* 0x000fe40003f24070 */
[----:B------:R-:W-:-:S11]  /*0c40*/  ISETP.GE.AND P0, PT, R0, RZ, PT ;  /* 0x000000ff0000720c */ /* 0x000fd60003f06270 */
[-C--:B------:R-:W-:Y:S01]  /*0c50*/  @!P1 IADD3 R15, R15, -R12.reuse, RZ ;  /* 0x8000000c0f0f9210 */ /* 0x080fe20007ffe0ff */
        /* <DEDUP_REMOVED lines=22> */
[----:B------:R-:W-:Y:S05]  /*0dc0*/  BRA `(.L_x_200) ;  /* 0x00000000004c7947 */ /* 0x000fea0003800000 */
.L_x_199:
        /* <DEDUP_REMOVED lines=19> */
.L_x_200:
[----:B------:R-:W-:Y:S05]  /*0f00*/  BSYNC B0 ;  /* 0x0000000000007941 */ /* 0x000fea0003800000 */
.L_x_198:
        /* <DEDUP_REMOVED lines=43> */
.L_x_202:
[----:B------:R-:W0:Y:S01]  /*11c0*/  I2F.U32.RP R6, R14 ;  /* 0x0000000e00067306 */ /* 0x000e220000209000 */
[----:B------:R-:W-:Y:S01]  /*11d0*/  HFMA2.MMA R20, -RZ, RZ, 0, 0 ;  /* 0x00000000ff147435 */ /* 0x000fe200000001ff */
[----:B------:R-:W-:-:S06]  /*11e0*/  ISETP.NE.U32.AND P0, PT, R14, RZ, PT ;  /* 0x000000ff0e00720c */ /* 0x000fcc0003f05070 */
[----:B0-----:R-:W0:Y:S02]  /*11f0*/  MUFU.RCP R2, R6 ;  /* 0x0000000600027308 */ /* 0x001e240000001000 */
[----:B0-----:R-:W-:-:S06]  /*1200*/  VIADD R2, R2, 0xffffffe ;  /* 0x0ffffffe02027836 */ /* 0x001fcc0000000000 */
[----:B------:R-:W0:Y:S02]  /*1210*/  F2I.FTZ.U32.TRUNC.NTZ R21, R2 ;  /* 0x0000000200157305 */ /* 0x000e24000021f000 */
[----:B0-----:R-:W-:-:S04]  /*1220*/  IMAD.MOV R0, RZ, RZ, -R21 ;  /* 0x000000ffff007224 */ /* 0x001fc800078e0a15 */
[----:B------:R-:W-:-:S04]  /*1230*/  IMAD R0, R0, R14, RZ ;  /* 0x0000000e00007224 */ /* 0x000fc800078e02ff */
        /* <DEDUP_REMOVED lines=11> */
.L_x_203:
[----:B------:R-:W-:Y:S05]  /*12f0*/  BSYNC B0 ;  /* 0x0000000000007941 */ /* 0x000fea0003800000 */
.L_x_201:
[----:B------:R-:W0:Y:S01]  /*1300*/  LDC R10, c[0x0][0x2c4] ;  /* 0x0000b100ff0a7b82 */ /* 0x000e220000000800 */
[----:B------:R-:W1:Y:S01]  /*1310*/  S2R R29, SR_CgaCtaId ;  /* 0x00000000001d7919 */ /* 0x000e620000008800 */
[----:B------:R-:W-:Y:S01]  /*1320*/  ISETP.GT.AND P3, PT, R5, RZ, PT ;  /* 0x000000ff0500720c */ /* 0x000fe20003f64270 */
[----:B------:R-:W-:Y:S01]  /*1330*/  ULDC UR4, c[0x0][0x3c4] ;  /* 0x0000f10000047ab9 */ /* 0x000fe20000000800 */
[----:B------:R-:W-:Y:S01]  /*1340*/  ULDC.64 UR8, c[0x0][0x208] ;  /* 0x0000820000087ab9 */ /* 0x000fe20000000a00 */
[----:B------:R-:W-:Y:S01]  /*1350*/  BSSY B0, `(.L_x_204) ;  /* 0x0000042000007945 */ /* 0x000fe20003800000 */
[----:B------:R-:W-:Y:S01]  /*1360*/  IMAD.MOV.U32 R27, RZ, RZ, -0x800000 ;  /* 0xff800000ff1b7424 */ /* 0x000fe200078e00ff */
[----:B0-----:R-:W-:-:S04]  /*1370*/  IABS R0, R10 ;  /* 0x0000000a00007213 */ /* 0x001fc80000000000 */
[----:B------:R-:W0:Y:S08]  /*1380*/  I2F.RP R11, R0 ;  /* 0x00000000000b7306 */ /* 0x000e300000209400 */
[----:B0-----:R-:W0:Y:S02]  /*1390*/  MUFU.RCP R24, R11 ;  /* 0x0000000b00187308 */ /* 0x001e240000001000 */
[----:B0-----:R-:W-:Y:S01]  /*13a0*/  VIADD R24, R24, 0xffffffe ;  /* 0x0ffffffe18187836 */ /* 0x001fe20000000000 */
[----:B------:R-:W0:Y:S05]  /*13b0*/  S2R R11, SR_TID.X ;  /* 0x00000000000b7919 */ /* 0x000e2a0000002100 */
[----:B------:R-:W2:Y:S02]  /*13c0*/  F2I.FTZ.U32.TRUNC.NTZ R25, R24 ;  /* 0x0000001800197305 */ /* 0x000ea4000021f000 */
[----:B--2---:R-:W-:-:S02]  /*13d0*/  IMAD.MOV R2, RZ, RZ, -R25 ;  /* 0x000000ffff027224 */ /* 0x004fc400078e0a19 */
[----:B------:R-:W-:Y:S02]  /*13e0*/  IMAD.MOV.U32 R24, RZ, RZ, RZ ;  /* 0x000000ffff187224 */ /* 0x000fe400078e00ff */
[----:B------:R-:W-:Y:S01]  /*13f0*/  IMAD R6, R2, R0, RZ ;  /* 0x0000000002067224 */ /* 0x000fe200078e02ff */
[----:B------:R-:W-:Y:S02]  /*1400*/  IABS R2, R9 ;  /* 0x0000000900027213 */ /* 0x000fe40000000000 */
[----:B------:R-:W-:Y:S01]  /*1410*/  LOP3.LUT R9, R9, R10, RZ, 0x3c, !PT ;  /* 0x0000000a09097212 */ /* 0x000fe200078e3cff */
[----:B------:R-:W-:-:S03]  /*1420*/  IMAD.HI.U32 R6, R25, R6, R24 ;  /* 0x0000000619067227 */ /* 0x000fc600078e0018 */
[----:B------:R-:W-:Y:S01]  /*1430*/  ISETP.GE.AND P1, PT, R9, RZ, PT ;  /* 0x000000ff0900720c */ /* 0x000fe20003f26270 */
[----:B------:R-:W-:Y:S02]  /*1440*/  IMAD.MOV.U32 R19, RZ, RZ, R2 ;  /* 0x000000ffff137224 */ /* 0x000fe400078e0002 */
[----:B------:R-:W-:Y:S02]  /*1450*/  IMAD.MOV.U32 R25, RZ, RZ, -0x800000 ;  /* 0xff800000ff197424 */ /* 0x000fe400078e00ff */
[----:B------:R-:W-:-:S04]  /*1460*/  IMAD.HI.U32 R2, R6, R19, RZ ;  /* 0x0000001306027227 */ /* 0x000fc800078e00ff */
[----:B------:R-:W-:-:S04]  /*1470*/  IMAD.MOV R6, RZ, RZ, -R2 ;  /* 0x000000ffff067224 */ /* 0x000fc800078e0a02 */
[----:B------:R-:W-:Y:S01]  /*1480*/  IMAD R19, R0, R6, R19 ;  /* 0x0000000600137224 */ /* 0x000fe200078e0213 */
[----:B------:R-:W-:-:S04]  /*1490*/  SHF.R.S32.HI R6, RZ, 0x1f, R5 ;  /* 0x0000001fff067819 */ /* 0x000fc80000011405 */
[----:B------:R-:W-:-:S13]  /*14a0*/  ISETP.GT.U32.AND P0, PT, R0, R19, PT ;  /* 0x000000130000720c */ /* 0x000fda0003f04070 */
[-C--:B------:R-:W-:Y:S01]  /*14b0*/  @!P0 IADD3 R19, R19, -R0.reuse, RZ ;  /* 0x8000000013138210 */ /* 0x080fe20007ffe0ff */
[----:B------:R-:W-:Y:S01]  /*14c0*/  @!P0 VIADD R2, R2, 0x1 ;  /* 0x0000000102028836 */ /* 0x000fe20000000000 */
[----:B------:R-:W-:Y:S02]  /*14d0*/  ISETP.NE.AND P0, PT, R10, RZ, PT ;  /* 0x000000ff0a00720c */ /* 0x000fe40003f05270 */
[----:B------:R-:W-:Y:S02]  /*14e0*/  ISETP.GE.U32.AND P2, PT, R19, R0, PT ;  /* 0x000000001300720c */ /* 0x000fe40003f46070 */
[----:B------:R-:W-:Y:S01]  /*14f0*/  LEA.HI.SX32 R0, R5, 0x1, 0x1 ;  /* 0x0000000105007811 */ /* 0x000fe200078f0aff */
[----:B------:R-:W-:Y:S01]  /*1500*/  @!P3 IMAD.MOV R0, RZ, RZ, R6 ;  /* 0x000000ffff00b224 */ /* 0x000fe200078e0206 */
[----:B------:R-:W-:-:S04]  /*1510*/  MOV R6, 0x400 ;  /* 0x0000040000067802 */ /* 0x000fc80000000f00 */
[----:B-1----:R-:W-:-:S05]  /*1520*/  LEA R29, R29, R6, 0x18 ;  /* 0x000000061d1d7211 */ /* 0x002fca00078ec0ff */
[----:B------:R-:W-:-:S04]  /*1530*/  @P2 VIADD R2, R2, 0x1 ;  /* 0x0000000102022836 */ /* 0x000fc80000000000 */
[----:B------:R-:W-:Y:S01]  /*1540*/  IMAD.MOV.U32 R5, RZ, RZ, R2 ;  /* 0x000000ffff057224 */ /* 0x000fe200078e0002 */
[----:B0-----:R-:W-:-:S04]  /*1550*/  SHF.R.S32.HI R2, RZ, 0x1f, R11 ;  /* 0x0000001fff027819 */ /* 0x001fc8000001140b */
[----:B------:R-:W-:Y:S02]  /*1560*/  LEA.HI R2, R2, R11, RZ, 0x3 ;  /* 0x0000000b02027211 */ /* 0x000fe400078f18ff */
[----:B------:R-:W-:Y:S02]  /*1570*/  @!P1 IADD3 R5, -R5, RZ, RZ ;  /* 0x000000ff05059210 */ /* 0x000fe40007ffe1ff */
[----:B------:R-:W-:Y:S02]  /*1580*/  LOP3.LUT R12, R2, 0xfffffff8, RZ, 0xc0, !PT ;  /* 0xfffffff8020c7812 */ /* 0x000fe400078ec0ff */
[----:B------:R-:W-:Y:S02]  /*1590*/  SHF.R.S32.HI R2, RZ, 0x3, R2 ;  /* 0x00000003ff027819 */ /* 0x000fe40000011402 */
[C---:B------:R-:W-:Y:S01]  /*15a0*/  ISETP.GT.AND P1, PT, R11.reuse, 0x3f, PT ;  /* 0x0000003f0b00780c */ /* 0x040fe20003f24270 */
[----:B------:R-:W-:Y:S01]  /*15b0*/  IMAD.IADD R12, R11, 0x1, -R12 ;  /* 0x000000010b0c7824 */ /* 0x000fe200078e0a0c */
[----:B------:R-:W-:-:S02]  /*15c0*/  @!P0 LOP3.LUT R5, RZ, R10, RZ, 0x33, !PT ;  /* 0x0000000aff058212 */ /* 0x000fc400078e33ff */
[----:B------:R-:W-:-:S03]  /*15d0*/  ISETP.GE.AND P0, PT, R2, UR4, PT ;  /* 0x0000000402007c0c */ /* 0x000fc6000bf06270 */
[----:B------:R-:W-:-:S05]  /*15e0*/  IMAD R5, R0, R5, RZ ;  /* 0x0000000500057224 */ /* 0x000fca00078e02ff */
[----:B------:R-:W-:Y:S01]  /*15f0*/  IABS R30, R5 ;  /* 0x00000005001e7213 */ /* 0x000fe20000000000 */
[--C-:B------:R-:W-:Y:S02]  /*1600*/  @!P1 IMAD R9, R2, 0x24, R29.reuse ;  /* 0x0000002402099824 */ /* 0x100fe400078e021d */
[----:B------:R-:W-:Y:S02]  /*1610*/  IMAD R29, R12, 0x24, R29 ;  /* 0x000000240c1d7824 */ /* 0x000fe400078e021d */
[----:B------:R-:W-:Y:S01]  /*1620*/  VIADD R19, R30, UR5 ;  /* 0x000000051e137c36 */ /* 0x000fe20008000000 */
[----:B------:R-:W-:Y:S01]  /*1630*/  @!P1 LEA R6, R12, R9, 0x2 ;  /* 0x000000090c069211 */ /* 0x000fe200078e10ff */
[----:B------:R-:W-:Y:S01]  /*1640*/  IMAD R29, R2, 0x4, R29 ;  /* 0x00000004021d7824 */ /* 0x000fe200078e021d */
        /* <DEDUP_REMOVED lines=16> */
[----:B------:R-:W-:-:S06]  /*1750*/  LEA.HI.X R25, R34, UR5, R0, 0x2, P0 ;  /* 0x0000000522197c11 */ /* 0x000fcc00080f1400 */
[----:B------:R0:W5:Y:S03]  /*1760*/  LDG.E R25, desc[UR8][R24.64] ;  /* 0x0000000818197981 */ /* 0x000166000c1e1900 */
.L_x_205:
[----:B------:R-:W-:Y:S05]  /*1770*/  BSYNC B0 ;  /* 0x0000000000007941 */ /* 0x000fea0003800000 */
.L_x_204:
[----:B-----5:R1:W-:Y:S01]  /*1780*/  @!P1 STS [R6], R25 ;  /* 0x0000001906009388 */ /* 0x0203e20000000800 */
[----:B------:R-:W2:Y:S01]  /*1790*/  I2F.RP R12, R30 ;  /* 0x0000001e000c7306 */ /* 0x000ea20000209400 */
[----:B------:R-:W-:Y:S01]  /*17a0*/  BAR.SYNC.DEFER_BLOCKING 0x0 ;  /* 0x0000000000007b1d */ /* 0x000fe20000010000 */
[----:B------:R-:W-:Y:S02]  /*17b0*/  ISETP.GT.AND P5, PT, R4, RZ, PT ;  /* 0x000000ff0400720c */ /* 0x000fe40003fa4270 */
[----:B------:R-:W-:-:S03]  /*17c0*/  ISETP.NE.AND P6, PT, R5, RZ, PT ;  /* 0x000000ff0500720c */ /* 0x000fc60003fc5270 */
[----:B------:R-:W-:Y:S01]  /*17d0*/  BSSY B1, `(.L_x_206) ;  /* 0x0000230000017945 */ /* 0x000fe20003800000 */
[----:B--2---:R-:W2:Y:S01]  /*17e0*/  MUFU.RCP R12, R12 ;  /* 0x0000000c000c7308 */ /* 0x004ea20000001000 */
[----:B-1----:R-:W-:Y:S01]  /*17f0*/  IABS R25, R5 ;  /* 0x0000000500197213 */ /* 0x002fe20000000000 */
[----:B------:R-:W1:Y:S04]  /*1800*/  @!P1 LDS R27, [R29] ;  /* 0x000000001d1b9984 */ /* 0x000e680000000800 */
[----:B------:R-:W-:Y:S02]  /*1810*/  IMAD.MOV R25, RZ, RZ, -R25 ;  /* 0x000000ffff197224 */ /* 0x000fe400078e0a19 */
[----:B--2---:R-:W-:-:S04]  /*1820*/  VIADD R36, R12, 0xffffffe ;  /* 0x0ffffffe0c247836 */ /* 0x004fc80000000000 */
[----:B------:R-:W2:Y:S02]  /*1830*/  F2I.FTZ.U32.TRUNC.NTZ R37, R36 ;  /* 0x0000002400257305 */ /* 0x000ea4000021f000 */
[----:B--2---:R-:W-:Y:S02]  /*1840*/  IMAD.MOV R12, RZ, RZ, -R37 ;  /* 0x000000ffff0c7224 */ /* 0x004fe400078e0a25 */
[----:B------:R-:W-:Y:S02]  /*1850*/  IMAD.MOV.U32 R36, RZ, RZ, RZ ;  /* 0x000000ffff247224 */ /* 0x000fe400078e00ff */
[----:B------:R-:W-:-:S04]  /*1860*/  IMAD R12, R12, R30, RZ ;  /* 0x0000001e0c0c7224 */ /* 0x000fc800078e02ff */
[----:B------:R-:W-:Y:S01]  /*1870*/  IMAD.HI.U32 R35, R37, R12, R36 ;  /* 0x0000000c25237227 */ /* 0x000fe200078e0024 */
[----:B-1----:R-:W1:Y:S02]  /*1880*/  SHFL.BFLY PT, R0, R27, 0x4, 0x1f ;  /* 0x0c801f001b007f89 */ /* 0x002e6400000e0000 */
[----:B-1----:R-:W-:Y:S02]  /*1890*/  FMNMX.FTZ R31, R0, R27, !PT ;  /* 0x0000001b001f7209 */ /* 0x002fe40007810000 */
[----:B------:R-:W0:Y:S03]  /*18a0*/  LDC R0, c[0x0][0x270] ;  /* 0x00009c00ff007b82 */ /* 0x000e260000000800 */
[----:B------:R-:W1:Y:S01]  /*18b0*/  SHFL.BFLY PT, R26, R31, 0x2, 0x1f ;  /* 0x0c401f001f1a7f89 */ /* 0x000e6200000e0000 */
[-C--:B0-----:R-:W-:Y:S02]  /*18c0*/  IABS R24, R0.reuse ;  /* 0x0000000000187213 */ /* 0x081fe40000000000 */
[----:B------:R-:W-:-:S02]  /*18d0*/  IABS R12, R0 ;  /* 0x00000000000c7213 */ /* 0x000fc40000000000 */
[----:B-1----:R-:W-:Y:S01]  /*18e0*/  FMNMX.FTZ R26, R31, R26, !PT ;  /* 0x0000001a1f1a7209 */ /* 0x002fe20007810000 */
[----:B------:R-:W0:Y:S02]  /*18f0*/  I2F.U32.RP R22, R24 ;  /* 0x0000001800167306 */ /* 0x000e240000209000 */
[----:B------:R-:W-:Y:S02]  /*1900*/  IMAD.MOV R12, RZ, RZ, -R12 ;  /* 0x000000ffff0c7224 */ /* 0x000fe400078e0a0c */
[----:B------:R-:W1:Y:S04]  /*1910*/  SHFL.BFLY PT, R9, R26, 0x1, 0x1f ;  /* 0x0c201f001a097f89 */ /* 0x000e6800000e0000 */
[----:B0-----:R-:W0:Y:S01]  /*1920*/  MUFU.RCP R38, R22 ;  /* 0x0000001600267308 */ /* 0x001e220000001000 */
[----:B-1----:R-:W-:-:S02]  /*1930*/  FMNMX.FTZ R9, R26, R9, !PT ;  /* 0x000000091a097209 */ /* 0x002fc40007810000 */
[----:B------:R-:W-:Y:S02]  /*1940*/  IABS R26, R19 ;  /* 0x00000013001a7213 */ /* 0x000fe40000000000 */
[----:B------:R-:W-:Y:S01]  /*1950*/  FSETP.NEU.FTZ.AND P0, PT, R9, -INF , PT ;  /* 0xff8000000900780b */ /* 0x000fe20003f1d000 */
[----:B0-----:R-:W-:Y:S02]  /*1960*/  VIADD R38, R38, 0xffffffe ;  /* 0x0ffffffe26267836 */ /* 0x001fe40000000000 */
[----:B------:R-:W-:Y:S01]  /*1970*/  IMAD.HI.U32 R35, R35, R26, RZ ;  /* 0x0000001a23237227 */ /* 0x000fe200078e00ff */
[----:B------:R-:W-:Y:S01]  /*1980*/  FSEL R6, R9, RZ, P0 ;  /* 0x000000ff09067208 */ /* 0x000fe20000000000 */
[----:B------:R-:W0:Y:S02]  /*1990*/  F2I.FTZ.U32.TRUNC.NTZ R39, R38 ;  /* 0x0000002600277305 */ /* 0x000e24000021f000 */
[----:B------:R-:W-:Y:S02]  /*19a0*/  IMAD R25, R35, R25, R26 ;  /* 0x0000001923197224 */ /* 0x000fe400078e021a */
[----:B------:R-:W-:-:S03]  /*19b0*/  FADD.FTZ R9, -R6, R27 ;  /* 0x0000001b06097221 */ /* 0x000fc60000010100 */
[----:B------:R-:W-:Y:S01]  /*19c0*/  ISETP.GT.U32.AND P4, PT, R30, R25, PT ;  /* 0x000000191e00720c */ /* 0x000fe20003f84070 */
[----:B------:R-:W-:-:S06]  /*19d0*/  FMUL.FTZ R9, R9, 1.4426950216293334961 ;  /* 0x3fb8aa3b09097820 */ /* 0x000fcc0000410000 */
[----:B------:R-:W1:Y:S01]  /*19e0*/  MUFU.EX2 R9, R9 ;  /* 0x0000000900097308 */ /* 0x000e620000000800 */
[--C-:B0-----:R-:W-:Y:S02]  /*19f0*/  IMAD.MOV R37, RZ, RZ, -R39.reuse ;  /* 0x000000ffff257224 */ /* 0x101fe400078e0a27 */
[----:B------:R-:W-:Y:S02]  /*1a00*/  IMAD.MOV.U32 R38, RZ, RZ, RZ ;  /* 0x000000ffff267224 */ /* 0x000fe400078e00ff */
[----:B------:R-:W-:Y:S02]  /*1a10*/  IMAD R22, R37, R24, RZ ;  /* 0x0000001825167224 */ /* 0x000fe400078e02ff */
[----:B------:R-:W-:Y:S02]  /*1a20*/  @!P4 IMAD.IADD R25, R25, 0x1, -R30 ;  /* 0x000000011919c824 */ /* 0x000fe400078e0a1e */
[----:B------:R-:W-:-:S03]  /*1a30*/  IMAD.HI.U32 R39, R39, R22, R38 ;  /* 0x0000001627277227 */ /* 0x000fc600078e0026 */
[----:B------:R-:W-:Y:S01]  /*1a40*/  ISETP.GE.U32.AND P0, PT, R25, R30, PT ;  /* 0x0000001e1900720c */ /* 0x000fe20003f06070 */
[----:B------:R-:W-:Y:S01]  /*1a50*/  @!P4 VIADD R35, R35, 0x1 ;  /* 0x000000012323c836 */ /* 0x000fe20000000000 */
[----:B-1----:R-:W0:Y:S11]  /*1a60*/  SHFL.BFLY PT, R34, R9, 0x4, 0x1f ;  /* 0x0c801f0009227f89 */ /* 0x002e3600000e0000 */
[----:B------:R-:W-:-:S02]  /*1a70*/  @P0 VIADD R35, R35, 0x1 ;  /* 0x0000000123230836 */ /* 0x000fc40000000000 */
[----:B0-----:R-:W-:Y:S01]  /*1a80*/  FADD.FTZ R34, R9, R34 ;  /* 0x0000002209227221 */ /* 0x001fe20000010000 */
[----:B------:R-:W-:Y:S02]  /*1a90*/  IABS R9, R7 ;  /* 0x0000000700097213 */ /* 0x000fe40000000000 */
[----:B------:R-:W-:Y:S02]  /*1aa0*/  LOP3.LUT R7, R7, R0, RZ, 0x3c, !PT ;  /* 0x0000000007077212 */ /* 0x000fe400078e3cff */
[----:B------:R-:W0:Y:S01]  /*1ab0*/  SHFL.BFLY PT, R31, R34, 0x2, 0x1f ;  /* 0x0c401f00221f7f89 */ /* 0x000e2200000e0000 */
[----:B------:R-:W-:Y:S01]  /*1ac0*/  IMAD.HI.U32 R22, R39, R9, RZ ;  /* 0x0000000927167227 */ /* 0x000fe200078e00ff */
[----:B------:R-:W-:Y:S02]  /*1ad0*/  ISETP.GE.AND P0, PT, R7, RZ, PT ;  /* 0x000000ff0700720c */ /* 0x000fe40003f06270 */
[----:B------:R-:W-:Y:S01]  /*1ae0*/  LEA.HI.SX32 R7, R4, 0x1, 0x1 ;  /* 0x0000000104077811 */ /* 0x000fe200078f0aff */
[----:B------:R-:W-:-:S04]  /*1af0*/  IMAD.HI.U32 R39, R39, R26, RZ ;  /* 0x0000001a27277227 */ /* 0x000fc800078e00ff */
[-C--:B------:R-:W-:Y:S02]  /*1b00*/  IMAD R9, R22, R12.reuse, R9 ;  /* 0x0000000c16097224 */ /* 0x080fe400078e0209 */
[----:B------:R-:W-:Y:S01]  /*1b10*/  IMAD R25, R39, R12, R26 ;  /* 0x0000000c27197224 */ /* 0x000fe200078e021a */
[C---:B------:R-:W-:Y:S02]  /*1b20*/  LOP3.LUT R12, R19.reuse, R30, RZ, 0x3c, !PT ;  /* 0x0000001e130c7212 */ /* 0x040fe400078e3cff */
[C---:B------:R-:W-:Y:S02]  /*1b30*/  ISETP.GT.U32.AND P1, PT, R24.reuse, R9, PT ;  /* 0x000000091800720c */ /* 0x040fe40003f24070 */
[----:B------:R-:W-:Y:S02]  /*1b40*/  ISETP.GT.U32.AND P2, PT, R24, R25, PT ;  /* 0x000000191800720c */ /* 0x000fe40003f44070 */
[----:B------:R-:W-:Y:S02]  /*1b50*/  ISETP.GE.AND P3, PT, R12, RZ, PT ;  /* 0x000000ff0c00720c */ /* 0x000fe40003f66270 */
[----:B------:R-:W1:Y:S01]  /*1b60*/  LDC.U8 R12, c[0x0][0x3d9] ;  /* 0x0000f640ff0c7b82 */ /* 0x000e620000000000 */
[----:B------:R-:W-:Y:S01]  /*1b70*/  LOP3.LUT R19, R19, R0, RZ, 0x3c, !PT ;  /* 0x0000000013137212 */ /* 0x000fe200078e3cff */
[----:B0-----:R-:W-:-:S05]  /*1b80*/  FADD.FTZ R31, R34, R31 ;  /* 0x0000001f221f7221 */ /* 0x001fca0000010000 */
[--C-:B------:R-:W-:Y:S01]  /*1b90*/  @!P1 IMAD.IADD R9, R9, 0x1, -R24.reuse ;  /* 0x0000000109099824 */ /* 0x100fe200078e0a18 */
[----:B------:R-:W0:Y:S01]  /*1ba0*/  SHFL.BFLY PT, R26, R31, 0x1, 0x1f ;  /* 0x0c201f001f1a7f89 */ /* 0x000e2200000e0000 */
[----:B------:R-:W-:-:S03]  /*1bb0*/  @!P2 IMAD.IADD R25, R25, 0x1, -R24 ;  /* 0x000000011919a824 */ /* 0x000fc600078e0a18 */
[-C--:B------:R-:W-:Y:S01]  /*1bc0*/  ISETP.GE.U32.AND P4, PT, R9, R24.reuse, PT ;  /* 0x000000180900720c */ /* 0x080fe20003f86070 */
[----:B------:R-:W-:Y:S01]  /*1bd0*/  @!P3 IMAD.MOV R35, RZ, RZ, -R35 ;  /* 0x000000ffff23b224 */ /* 0x000fe200078e0a23 */
[----:B------:R-:W-:Y:S01]  /*1be0*/  SHF.R.S32.HI R9, RZ, 0x1f, R4 ;  /* 0x0000001fff097819 */ /* 0x000fe20000011404 */
[----:B------:R-:W-:Y:S01]  /*1bf0*/  @!P1 VIADD R22, R22, 0x1 ;  /* 0x0000000116169836 */ /* 0x000fe20000000000 */
[----:B------:R-:W-:Y:S01]  /*1c00*/  ISETP.GE.U32.AND P3, PT, R25, R24, PT ;  /* 0x000000181900720c */ /* 0x000fe20003f66070 */
[----:B------:R-:W-:Y:S01]  /*1c10*/  @!P2 VIADD R39, R39, 0x1 ;  /* 0x000000012727a836 */ /* 0x000fe20000000000 */
[----:B------:R-:W-:Y:S01]  /*1c20*/  ISETP.NE.AND P2, PT, R0, RZ, PT ;  /* 0x000000ff0000720c */ /* 0x000fe20003f45270 */
[----:B------:R-:W-:Y:S01]  /*1c30*/  @!P5 IMAD.MOV R7, RZ, RZ, R9 ;  /* 0x000000ffff07d224 */ /* 0x000fe200078e0209 */
[----:B------:R-:W-:Y:S02]  /*1c40*/  ISETP.GE.AND P5, PT, R19, RZ, PT ;  /* 0x000000ff1300720c */ /* 0x000fe40003fa6270 */
[----:B------:R-:W-:-:S02]  /*1c50*/  @!P6 LOP3.LUT R35, RZ, R30, RZ, 0x33, !PT ;  /* 0x0000001eff23e212 */ /* 0x000fc400078e33ff */
[----:B------:R-:W-:Y:S01]  /*1c60*/  LEA.HI.SX32 R9, R5, 0x1, 0x1 ;  /* 0x0000000105097811 */ /* 0x000fe200078f0aff */
[----:B------:R-:W-:Y:S01]  /*1c70*/  @P4 VIADD R22, R22, 0x1 ;  /* 0x0000000116164836 */ /* 0x000fe20000000000 */
[----:B-1----:R-:W-:Y:S02]  /*1c80*/  ISETP.NE.AND P4, PT, R12, RZ, PT ;  /* 0x000000ff0c00720c */ /* 0x002fe40003f85270 */
[----:B------:R-:W-:Y:S01]  /*1c90*/  LOP3.LUT R12, RZ, R0, RZ, 0x33, !PT ;  /* 0x00000000ff0c7212 */ /* 0x000fe200078e33ff */
[----:B------:R-:W-:Y:S01]  /*1ca0*/  @!P0 IMAD.MOV R22, RZ, RZ, -R22 ;  /* 0x000000ffff168224 */ /* 0x000fe200078e0a16 */
[----:B------:R-:W-:Y:S01]  /*1cb0*/  LOP3.LUT P0, RZ, R11, 0x7, RZ, 0xc0, !PT ;  /* 0x000000070bff7812 */ /* 0x000fe2000780c0ff */
[----:B------:R-:W-:Y:S01]  /*1cc0*/  @P3 VIADD R39, R39, 0x1 ;  /* 0x0000000127273836 */ /* 0x000fe20000000000 */
[----:B------:R-:W-:Y:S01]  /*1cd0*/  ISETP.GT.AND P3, PT, R5, RZ, PT ;  /* 0x000000ff0500720c */ /* 0x000fe20003f64270 */
[----:B0-----:R-:W-:Y:S01]  /*1ce0*/  FADD.FTZ R26, R31, R26 ;  /* 0x0000001a1f1a7221 */ /* 0x001fe20000010000 */
[----:B------:R-:W-:Y:S01]  /*1cf0*/  ISETP.GT.OR P0, PT, R11, 0x3f, P0 ;  /* 0x0000003f0b00780c */ /* 0x000fe20000704670 */
[----:B------:R-:W-:Y:S01]  /*1d00*/  @!P5 IMAD.MOV R39, RZ, RZ, -R39 ;  /* 0x000000ffff27d224 */ /* 0x000fe200078e0a27 */
[----:B------:R-:W-:-:S02]  /*1d10*/  SEL R31, R12, R22, !P2 ;  /* 0x000000160c1f7207 */ /* 0x000fc40005000000 */
[----:B------:R-:W-:Y:S02]  /*1d20*/  FSETP.NE.FTZ.AND P1, PT, R26, RZ, PT ;  /* 0x000000ff1a00720b */ /* 0x000fe40003f35000 */
[----:B------:R-:W-:Y:S02]  /*1d30*/  SHF.R.S32.HI R22, RZ, 0x1f, R5 ;  /* 0x0000001fff167819 */ /* 0x000fe40000011405 */
[----:B------:R-:W-:Y:S02]  /*1d40*/  SEL R10, R10, 0x1, !P4 ;  /* 0x000000010a0a7807 */ /* 0x000fe40006000000 */
[----:B------:R-:W-:Y:S01]  /*1d50*/  SEL R39, R12, R39, !P2 ;  /* 0x000000270c277207 */ /* 0x000fe20005000000 */
[----:B------:R-:W-:Y:S01]  /*1d60*/  @!P3 IMAD.MOV R9, RZ, RZ, R22 ;  /* 0x000000ffff09b224 */ /* 0x000fe200078e0216 */
[----:B------:R-:W-:Y:S01]  /*1d70*/  ISETP.LT.U32.AND P5, PT, R20, R35, PT ;  /* 0x000000231400720c */ /* 0x000fe20003fa1070 */
[-C--:B------:R-:W-:Y:S01]  /*1d80*/  IMAD R22, R31, R10.reuse, RZ ;  /* 0x0000000a1f167224 */ /* 0x080fe200078e02ff */
[----:B------:R-:W-:Y:S01]  /*1d90*/  SHF.R.S32.HI R25, RZ, 0x1f, R35 ;  /* 0x0000001fff197819 */ /* 0x000fe20000011423 */
[----:B------:R-:W-:-:S02]  /*1da0*/  IMAD R24, R39, R10, RZ ;  /* 0x0000000a27187224 */ /* 0x000fc400078e02ff */
[----:B------:R0:W1:Y:S01]  /*1db0*/  @P1 MUFU.LG2 R19, R26 ;  /* 0x0000001a00131308 */ /* 0x0000620000000c00 */
[----:B------:R-:W-:Y:S01]  /*1dc0*/  ISETP.LT.AND.EX P5, PT, R21, R25, PT, P5 ;  /* 0x000000191500720c */ /* 0x000fe20003fa1350 */
[----:B------:R-:W-:Y:S02]  /*1dd0*/  IMAD R10, R7, R22, RZ ;  /* 0x00000016070a7224 */ /* 0x000fe400078e02ff */
[----:B------:R-:W-:Y:S01]  /*1de0*/  IMAD R9, R24, R9, RZ ;  /* 0x0000000918097224 */ /* 0x000fe200078e02ff */
[----:B------:R-:W-:Y:S02]  /*1df0*/  SEL R12, R20, R35, P5 ;  /* 0x00000023140c7207 */ /* 0x000fe40002800000 */
[----:B------:R-:W-:Y:S01]  /*1e00*/  SEL R11, R21, R25, P5 ;  /* 0x00000019150b7207 */ /* 0x000fe20002800000 */
[----:B0-----:R-:W-:Y:S02]  /*1e10*/  IMAD.MOV.U32 R26, RZ, RZ, 0x7f800000 ;  /* 0x7f800000ff1a7424 */ /* 0x001fe400078e00ff */
[----:B-1----:R-:W-:Y:S01]  /*1e20*/  @P1 FFMA.FTZ R26, R19, 0.69314718246459960938, R6 ;  /* 0x3f317218131a1823 */ /* 0x002fe20000010006 */
        /* <DEDUP_REMOVED lines=36> */
[----:B------:R-:W-:Y:S05]  /*2070*/  CALL.REL.NOINC `($__internal_4_$__cuda_sm20_div_s64) ;  /* 0x0000002400c07944 */ /* 0x000fea0003c00000 */
[-C--:B------:R-:W-:Y:S02]  /*2080*/  IADD3 R25, P0, RZ, -R0.reuse, RZ ;  /* 0x80000000ff197210 */ /* 0x080fe40007f1e0ff */
[----:B------:R-:W-:Y:S02]  /*2090*/  MOV R40, R0 ;  /* 0x0000000000287202 */ /* 0x000fe40000000f00 */
[----:B------:R-:W-:Y:S01]  /*20a0*/  IADD3.X R19, RZ, ~R21, RZ, P0, !PT ;  /* 0x80000015ff137210 */ /* 0x000fe200007fe4ff */
[----:B------:R-:W-:Y:S01]  /*20b0*/  IMAD.WIDE.U32 R30, R34, R25, R30 ;  /* 0x00000019221e7225 */ /* 0x000fe200078e001e */
[----:B------:R-:W-:-:S03]  /*20c0*/  MOV R41, R21 ;  /* 0x0000001500297202 */ /* 0x000fc60000000f00 */
[----:B------:R-:W-:Y:S01]  /*20d0*/  IMAD R19, R19, R34, RZ ;  /* 0x0000002213137224 */ /* 0x000fe200078e02ff */
[----:B------:R-:W-:-:S03]  /*20e0*/  MOV R24, R30 ;  /* 0x0000001e00187202 */ /* 0x000fc60000000f00 */
[----:B------:R-:W-:-:S05]  /*20f0*/  IMAD R19, R6, R25, R19 ;  /* 0x0000001906137224 */ /* 0x000fca00078e0213 */
[----:B------:R-:W-:Y:S01]  /*2100*/  IADD3 R19, R31, R19, RZ ;  /* 0x000000131f137210 */ /* 0x000fe20007ffe0ff */
[----:B------:R-:W-:Y:S05]  /*2110*/  BRA `(.L_x_211) ;  /* 0x0000000000587947 */ /* 0x000fea0003800000 */
.L_x_210:
        /* <DEDUP_REMOVED lines=22> */
.L_x_211:
[----:B------:R-:W-:Y:S05]  /*2280*/  BSYNC B0 ;  /* 0x0000000000007941 */ /* 0x000fea0003800000 */
.L_x_209:
[----:B------:R-:W-:Y:S01]  /*2290*/  LOP3.LUT R0, R19, R8, RZ, 0xfc, !PT ;  /* 0x0000000813007212 */ /* 0x000fe200078efcff */
[----:B------:R-:W-:Y:S03]  /*22a0*/  BSSY B0, `(.L_x_212) ;  /* 0x0000028000007945 */ /* 0x000fe60003800000 */
[----:B------:R-:W-:-:S13]  /*22b0*/  ISETP.NE.U32.AND P0, PT, R0, RZ, PT ;  /* 0x000000ff0000720c */ /* 0x000fda0003f05070 */
[----:B------:R-:W-:Y:S05]  /*22c0*/  @!P0 BRA `(.L_x_213) ;  /* 0x00000000003c8947 */ /* 0x000fea0003800000 */
[----:B------:R-:W-:Y:S01]  /*22d0*/  IMAD.MOV.U32 R22, RZ, RZ, R23 ;  /* 0x000000ffff167224 */ /* 0x000fe200078e0017 */
[----:B------:R-:W-:Y:S02]  /*22e0*/  MOV R6, R8 ;  /* 0x0000000800067202 */ /* 0x000fe40000000f00 */
[----:B------:R-:W-:Y:S02]  /*22f0*/  MOV R20, 0x2310 ;  /* 0x0000231000147802 */ /* 0x000fe40000000f00 */
[----:B------:R-:W-:Y:S05]  /*2300*/  CALL.REL.NOINC `($__internal_4_$__cuda_sm20_div_s64) ;  /* 0x00000024001c7944 */ /* 0x000fea0003c00000 */
        /* <DEDUP_REMOVED lines=11> */
.L_x_213:
[----:B------:R-:W0:Y:S01]  /*23c0*/  I2F.U32.RP R2, R23 ;  /* 0x0000001700027306 */ /* 0x000e220000209000 */
[----:B------:R-:W-:Y:S01]  /*23d0*/  ISETP.NE.U32.AND P0, PT, R23, RZ, PT ;  /* 0x000000ff1700720c */ /* 0x000fe20003f05070 */
[----:B------:R-:W-:Y:S01]  /*23e0*/  HFMA2.MMA R35, -RZ, RZ, 0, 0 ;  /* 0x00000000ff237435 */ /* 0x000fe200000001ff */
[----:B------:R-:W-:-:S05]  /*23f0*/  MOV R8, RZ ;  /* 0x000000ff00087202 */ /* 0x000fca0000000f00 */
        /* <DEDUP_REMOVED lines=18> */
.L_x_214:
[----:B------:R-:W-:Y:S05]  /*2520*/  BSYNC B0 ;  /* 0x0000000000007941 */ /* 0x000fea0003800000 */
.L_x_212:
        /* <DEDUP_REMOVED lines=11> */
[----:B------:R-:W-:Y:S05]  /*25e0*/  CALL.REL.NOINC `($__internal_4_$__cuda_sm20_div_s64) ;  /* 0x0000002000647944 */ /* 0x000fea0003c00000 */
        /* <DEDUP_REMOVED lines=8> */
.L_x_216:
        /* <DEDUP_REMOVED lines=19> */
[----:B------:R-:W-:-:S05]  /*27a0*/  IADD3 R0, -R20, RZ, RZ ;  /* 0x000000ff14007210 */ /* 0x000fca0007ffe1ff */
[----:B------:R-:W-:Y:S02]  /*27b0*/  IMAD R34, R7, R0, R34 ;  /* 0x0000000007227224 */ /* 0x000fe400078e0222 */
.L_x_217:
[----:B------:R-:W-:Y:S05]  /*27c0*/  BSYNC B0 ;  /* 0x0000000000007941 */ /* 0x000fea0003800000 */
.L_x_215:
[-C--:B------:R-:W-:Y:S01]  /*27d0*/  IMAD R0, R33, R18.reuse, RZ ;  /* 0x0000001221007224 */ /* 0x080fe200078e02ff */
[----:B------:R-:W-:Y:S01]  /*27e0*/  ULDC.U8 UR10, c[0x0][0x3d9] ;  /* 0x0000f640000a7ab9 */ /* 0x000fe20000000000 */
[C---:B------:R-:W-:Y:S01]  /*27f0*/  IMAD.WIDE.U32 R6, R32.reuse, R18, RZ ;  /* 0x0000001220067225 */ /* 0x040fe200078e00ff */
[----:B------:R-:W-:Y:S01]  /*2800*/  UISETP.NE.AND UP0, UPT, UR10, URZ, UPT ;  /* 0x0000003f0a00728c */ /* 0x000fe2000bf05270 */
[----:B------:R-:W-:Y:S01]  /*2810*/  SHF.R.S32.HI R3, RZ, 0x1f, R23 ;  /* 0x0000001fff037819 */ /* 0x000fe20000011417 */
[----:B------:R-:W-:Y:S01]  /*2820*/  ULDC.64 UR4, c[0x0][0x2c0] ;  /* 0x0000b00000047ab9 */ /* 0x000fe20000000a00 */
[----:B------:R-:W-:Y:S01]  /*2830*/  IMAD R33, R32, R17, R0 ;  /* 0x0000001120217224 */ /* 0x000fe200078e0200 */
[----:B------:R-:W-:Y:S01]  /*2840*/  UIMAD UR4, UR4, UR5, URZ ;  /* 0x00000005040472a4 */ /* 0x000fe2000f8e023f */
[----:B------:R-:W-:Y:S01]  /*2850*/  IMAD R8, R8, R23, RZ ;  /* 0x0000001708087224 */ /* 0x000fe200078e02ff */
[----:B------:R-:W-:Y:S01]  /*2860*/  USEL UR5, UR5, 0x1, !UP0 ;  /* 0x0000000105057887 */ /* 0x000fe2000c000000 */
[----:B------:R-:W-:Y:S01]  /*2870*/  BSSY B0, `(.L_x_218) ;  /* 0x0000040000007945 */ /* 0x000fe20003800000 */
[----:B------:R-:W-:Y:S01]  /*2880*/  IADD3 R33, R7, R33, RZ ;  /* 0x0000002107217210 */ /* 0x000fe20007ffe0ff */
[----:B------:R-:W-:Y:S01]  /*2890*/  USHF.R.S32.HI UR11, URZ, 0x1f, UR4 ;  /* 0x0000001f3f0b7899 */ /* 0x000fe20008011404 */
[----:B------:R-:W-:Y:S01]  /*28a0*/  IMAD R3, R3, R30, R8 ;  /* 0x0000001e03037224 */ /* 0x000fe200078e0208 */
[----:B------:R-:W-:Y:S01]  /*28b0*/  USHF.R.S32.HI UR10, URZ, 0x1f, UR5 ;  /* 0x0000001f3f0a7899 */ /* 0x000fe20008011405 */
[----:B------:R-:W-:-:S02]  /*28c0*/  IMAD R19, R21, UR5, RZ ;  /* 0x0000000515137c24 */ /* 0x000fc4000f8e02ff */
[-C--:B------:R-:W-:Y:S02]  /*28d0*/  IMAD R0, R33, R16.reuse, RZ ;  /* 0x0000001021007224 */ /* 0x080fe400078e02ff */
[----:B------:R-:W-:-:S04]  /*28e0*/  IMAD.WIDE.U32 R32, R6, R16, RZ ;  /* 0x0000001006207225 */ /* 0x000fc800078e00ff */
[----:B------:R-:W-:Y:S02]  /*28f0*/  IMAD R7, R15, R6, R0 ;  /* 0x000000060f077224 */ /* 0x000fe400078e0200 */
[----:B------:R-:W-:-:S03]  /*2900*/  IMAD.WIDE.U32 R36, R34, UR4, RZ ;  /* 0x0000000422247c25 */ /* 0x000fc6000f8e00ff */
[----:B------:R-:W-:Y:S01]  /*2910*/  IADD3 R6, R33, R7, RZ ;  /* 0x0000000721067210 */ /* 0x000fe20007ffe0ff */
[----:B------:R-:W-:Y:S02]  /*2920*/  IMAD R7, R2, UR4, RZ ;  /* 0x0000000402077c24 */ /* 0x000fe4000f8e02ff */
[----:B------:R-:W-:Y:S01]  /*2930*/  IMAD.WIDE.U32 R30, R30, R23, RZ ;  /* 0x000000171e1e7225 */ /* 0x000fe200078e00ff */
[----:B------:R-:W-:-:S03]  /*2940*/  LOP3.LUT R0, R41, R6, RZ, 0xfc, !PT ;  /* 0x0000000629007212 */ /* 0x000fc600078efcff */
[----:B------:R-:W-:Y:S01]  /*2950*/  IMAD R7, R34, UR11, R7 ;  /* 0x0000000b22077c24 */ /* 0x000fe2000f8e0207 */
        /* <DEDUP_REMOVED lines=13> */
[----:B------:R-:W-:Y:S05]  /*2a30*/  CALL.REL.NOINC `($__internal_4_$__cuda_sm20_div_s64) ;  /* 0x0000001c00507944 */ /* 0x000fea0003c00000 */
        /* <DEDUP_REMOVED lines=12> */
.L_x_219:
        /* <DEDUP_REMOVED lines=23> */
.L_x_220:
[----:B------:R-:W-:Y:S05]  /*2c70*/  BSYNC B0 ;  /* 0x0000000000007941 */ /* 0x000fea0003800000 */
.L_x_218:
        /* <DEDUP_REMOVED lines=19> */
.L_x_222:
        /* <DEDUP_REMOVED lines=22> */
.L_x_223:
[----:B------:R-:W-:Y:S05]  /*2f10*/  BSYNC B0 ;  /* 0x0000000000007941 */ /* 0x000fea0003800000 */
.L_x_221:
        /* <DEDUP_REMOVED lines=21> */
.L_x_225:
        /* <DEDUP_REMOVED lines=23> */
.L_x_226:
[----:B------:R-:W-:Y:S05]  /*31e0*/  BSYNC B0 ;  /* 0x0000000000007941 */ /* 0x000fea0003800000 */
.L_x_224:
[----:B------:R-:W-:Y:S01]  /*31f0*/  LOP3.LUT R2, R33, R13, RZ, 0xfc, !PT ;  /* 0x0000000d21027212 */ /* 0x000fe200078efcff */
[----:B------:R-:W-:Y:S01]  /*3200*/  ULDC UR4, c[0x0][0x2c4] ;  /* 0x0000b10000047ab9 */ /* 0x000fe20000000800 */
[----:B------:R-:W-:Y:S01]  /*3210*/  SHF.R.S32.HI R0, RZ, 0x1f, R10 ;  /* 0x0000001fff007819 */ /* 0x000fe2000001140a */
[----:B------:R-:W-:Y:S01]  /*3220*/  IMAD R44, R23, UR4, RZ ;  /* 0x00000004172c7c24 */ /* 0x000fe2000f8e02ff */
[----:B------:R-:W-:Y:S01]  /*3230*/  ISETP.NE.U32.AND P0, PT, R2, RZ, PT ;  /* 0x000000ff0200720c */ /* 0x000fe20003f05070 */
[----:B------:R-:W-:Y:S01]  /*3240*/  IMAD R19, R21, R10, RZ ;  /* 0x0000000a15137224 */ /* 0x000fe200078e02ff */
[----:B------:R-:W-:Y:S01]  /*3250*/  SHF.R.S32.HI R25, RZ, 0x1f, R4 ;  /* 0x0000001fff197819 */ /* 0x000fe20000011404 */
[----:B------:R-:W-:Y:S01]  /*3260*/  IMAD R15, R15, R4, RZ ;  /* 0x000000040f0f7224 */ /* 0x000fe200078e02ff */
[----:B------:R-:W-:Y:S01]  /*3270*/  SHF.R.S32.HI R21, RZ, 0x1f, R44 ;  /* 0x0000001fff157819 */ /* 0x000fe2000001142c */
[----:B------:R-:W-:Y:S01]  /*3280*/  IMAD R19, R0, R20, R19 ;  /* 0x0000001400137224 */ /* 0x000fe200078e0213 */
[----:B------:R-:W-:Y:S01]  /*3290*/  BSSY B0, `(.L_x_227) ;  /* 0x0000034000007945 */ /* 0x000fe20003800000 */
[----:B------:R-:W-:-:S02]  /*32a0*/  IMAD R0, R17, R44, RZ ;  /* 0x0000002c11007224 */ /* 0x000fc400078e02ff */
[----:B------:R-:W-:Y:S02]  /*32b0*/  IMAD R15, R25, R16, R15 ;  /* 0x00000010190f7224 */ /* 0x000fe400078e020f */
[----:B------:R-:W-:-:S04]  /*32c0*/  IMAD.WIDE.U32 R16, R16, R4, RZ ;  /* 0x0000000410107225 */ /* 0x000fc800078e00ff */
        /* <DEDUP_REMOVED lines=25> */
.L_x_228:
[----:B------:R-:W0:Y:S01]  /*3460*/  I2F.U32.RP R6, R14 ;  /* 0x0000000e00067306 */ /* 0x000e220000209000 */
[----:B------:R-:W-:Y:S01]  /*3470*/  IMAD.MOV.U32 R18, RZ, RZ, RZ ;  /* 0x000000ffff127224 */ /* 0x000fe200078e00ff */
[----:B------:R-:W-:Y:S01]  /*3480*/  ISETP.NE.U32.AND P0, PT, R14, RZ, PT ;  /* 0x000000ff0e00720c */ /* 0x000fe20003f05070 */
[----:B------:R-:W-:-:S05]  /*3490*/  IMAD.MOV.U32 R33, RZ, RZ, RZ ;  /* 0x000000ffff217224 */ /* 0x000fca00078e00ff */
        /* <DEDUP_REMOVED lines=17> */
[----:B------:R-:W-:Y:S01]  /*35b0*/  IMAD R14, R14, R13, R32 ;  /* 0x0000000d0e0e7224 */ /* 0x000fe200078e0220 */
[----:B------:R-:W-:Y:S02]  /*35c0*/  MOV R32, R0 ;  /* 0x0000000000207202 */ /* 0x000fe40000000f00 */
.L_x_229:
[----:B------:R-:W-:Y:S05]  /*35d0*/  BSYNC B0 ;  /* 0x0000000000007941 */ /* 0x000fea0003800000 */
.L_x_227:
        /* <DEDUP_REMOVED lines=30> */
.L_x_231:
        /* <DEDUP_REMOVED lines=23> */
.L_x_232:
[----:B------:R-:W-:Y:S05]  /*3930*/  BSYNC B0 ;  /* 0x0000000000007941 */ /* 0x000fea0003800000 */
.L_x_230:
[----:B------:R-:W-:Y:S01]  /*3940*/  IADD3 R31, P1, P0, R36, R34, R30 ;  /* 0x00000022241f7210 */ /* 0x000fe2000783e01e */
[----:B------:R-:W-:Y:S01]  /*3950*/  ULDC.64 UR4, c[0x0][0x2b0] ;  /* 0x0000ac0000047ab9 */ /* 0x000fe20000000a00 */
[----:B------:R-:W-:Y:S02]  /*3960*/  SHF.R.S32.HI R0, RZ, 0x1f, R9 ;  /* 0x0000001fff007819 */ /* 0x000fe40000011409 */
[----:B------:R-:W-:Y:S02]  /*3970*/  IADD3 R31, P3, P2, R40, R31, R44 ;  /* 0x0000001f281f7210 */ /* 0x000fe40007a7e02c */
[----:B------:R-:W-:Y:S02]  /*3980*/  IADD3.X R3, R7, R8, R3, P1, P0 ;  /* 0x0000000807037210 */ /* 0x000fe40000fe0403 */
[----:B------:R-:W-:Y:S02]  /*3990*/  IADD3 R16, P1, P0, R46, R31, R16 ;  /* 0x0000001f2e107210 */ /* 0x000fe4000783e010 */
[----:B------:R-:W-:Y:S01]  /*39a0*/  IADD3.X R4, R15, R3, R4, P3, P2 ;  /* 0x000000030f047210 */ /* 0x000fe20001fe4404 */
[----:B------:R-:W-:-:S03]  /*39b0*/  IMAD R3, R21, R9, RZ ;  /* 0x0000000915037224 */ /* 0x000fc600078e02ff */
[----:B------:R-:W-:Y:S01]  /*39c0*/  IADD3.X R17, R13, R4, R10, P1, P0 ;  /* 0x000000040d117210 */ /* 0x000fe20000fe040a */
[-C--:B------:R-:W-:Y:S02]  /*39d0*/  IMAD R0, R0, R20.reuse, R3 ;  /* 0x0000001400007224 */ /* 0x080fe400078e0203 */
[----:B------:R-:W-:Y:S01]  /*39e0*/  IMAD R3, R2, R5, RZ ;  /* 0x0000000502037224 */ /* 0x000fe200078e02ff */
        /* <DEDUP_REMOVED lines=10> */
.L_x_208:
[----:B------:R-:W-:Y:S02]  /*3a90*/  ULDC.64 UR4, c[0x0][0x2b0] ;  /* 0x0000ac0000047ab9 */ /* 0x000fe40000000a00 */
[----:B------:R-:W-:-:S04]  /*3aa0*/  LEA R2, P0, R30, UR4, 0x2 ;  /* 0x000000041e027c11 */ /* 0x000fc8000f8010ff */
[----:B------:R-:W-:-:S05]  /*3ab0*/  LEA.HI.X R3, R30, UR5, R31, 0x2, P0 ;  /* 0x000000051e037c11 */ /* 0x000fca00080f141f */
[----:B------:R1:W-:Y:S04]  /*3ac0*/  STG.E desc[UR8][R2.64], R26 ;  /* 0x0000001a02007986 */ /* 0x0003e8000c101908 */
.L_x_207:
[----:B------:R-:W-:Y:S05]  /*3ad0*/  BSYNC B1 ;  /* 0x0000000000017941 */ /* 0x000fea0003800000 */
.L_x_206:
[----:B------:R-:W2:Y:S01]  /*3ae0*/  S2R R31, SR_TID.X ;  /* 0x00000000001f7919 */ /* 0x000ea20000002100 */
[----:B------:R-:W3:Y:S01]  /*3af0*/  LDC R0, c[0x0][0x3c4] ;  /* 0x0000f100ff007b82 */ /* 0x000ee20000000800 */
[----:B------:R-:W-:Y:S01]  /*3b00*/  CS2R R10, SRZ ;  /* 0x00000000000a7805 */ /* 0x000fe2000001ff00 */
[----:B------:R-:W-:Y:S01]  /*3b10*/  IMAD.MOV.U32 R13, RZ, RZ, RZ ;  /* 0x000000ffff0d7224 */ /* 0x000fe200078e00ff */
[----:B------:R-:W-:Y:S02]  /*3b20*/  CS2R R8, SRZ ;  /* 0x0000000000087805 */ /* 0x000fe4000001ff00 */
[----:B------:R-:W-:Y:S02]  /*3b30*/  CS2R R6, SRZ ;  /* 0x0000000000067805 */ /* 0x000fe4000001ff00 */
[----:B---3--:R-:W-:Y:S02]  /*3b40*/  ISETP.GE.AND P0, PT, R0, 0x1, PT ;  /* 0x000000010000780c */ /* 0x008fe40003f06270 */
[----:B--2---:R-:W-:-:S04]  /*3b50*/  SHF.R.S32.HI R34, RZ, 0x1f, R31 ;  /* 0x0000001fff227819 */ /* 0x004fc8000001141f */
[CC--:B01----:R-:W-:Y:S02]  /*3b60*/  LEA.HI R2, R34.reuse, R31.reuse, RZ, 0x3 ;  /* 0x0000001f22027211 */ /* 0x0c3fe400078f18ff */
[----:B------:R-:W-:Y:S02]  /*3b70*/  LEA.HI R34, R34, R31, RZ, 0x4 ;  /* 0x0000001f22227211 */ /* 0x000fe400078f20ff */
[----:B------:R-:W-:Y:S02]  /*3b80*/  LOP3.LUT R2, R2, 0xfffffff8, RZ, 0xc0, !PT ;  /* 0xfffffff802027812 */ /* 0x000fe400078ec0ff */
[----:B------:R-:W-:Y:S02]  /*3b90*/  LOP3.LUT R4, R34, 0x3ffffff0, RZ, 0xc0, !PT ;  /* 0x3ffffff022047812 */ /* 0x000fe400078ec0ff */
[----:B------:R-:W-:Y:S01]  /*3ba0*/  SHF.R.S32.HI R34, RZ, 0x4, R34 ;  /* 0x00000004ff227819 */ /* 0x000fe20000011422 */
[----:B------:R-:W-:-:S05]  /*3bb0*/  IMAD.IADD R3, R31, 0x1, -R2 ;  /* 0x000000011f037824 */ /* 0x000fca00078e0a02 */
[----:B------:R-:W-:Y:S01]  /*3bc0*/  ISETP.GE.AND P1, PT, R3, R0, PT ;  /* 0x000000000300720c */ /* 0x000fe20003f26270 */
[----:B------:R-:W-:-:S03]  /*3bd0*/  IMAD.MOV.U32 R0, RZ, RZ, RZ ;  /* 0x000000ffff007224 */ /* 0x000fc600078e00ff */
[C---:B------:R-:W-:Y:S01]  /*3be0*/  ISETP.GT.OR P1, PT, R31.reuse, 0x3f, P1 ;  /* 0x0000003f1f00780c */ /* 0x040fe20000f24670 */
[----:B------:R-:W-:Y:S01]  /*3bf0*/  IMAD.IADD R31, R31, 0x1, -R4 ;  /* 0x000000011f1f7824 */ /* 0x000fe200078e0a04 */
[----:B------:R-:W-:-:S03]  /*3c00*/  CS2R R4, SRZ ;  /* 0x0000000000047805 */ /* 0x000fc6000001ff00 */
[----:B------:R-:W-:-:S04]  /*3c10*/  IMAD.SHL.U32 R31, R31, 0x4, RZ ;  /* 0x000000041f1f7824 */ /* 0x000fc800078e00ff */
[----:B------:R-:W-:-:S04]  /*3c20*/  VIADD R30, R31, 0x40 ;  /* 0x000000401f1e7836 */ /* 0x000fc80000000000 */
[----:B------:R-:W-:-:S04]  /*3c30*/  @!P1 FADD.FTZ R2, -R26, R27 ;  /* 0x0000001b1a029221 */ /* 0x000fc80000010100 */
[----:B------:R-:W-:-:S06]  /*3c40*/  @!P1 FMUL.FTZ R2, R2, 1.4426950216293334961 ;  /* 0x3fb8aa3b02029820 */ /* 0x000fcc0000410000 */
[----:B------:R-:W0:Y:S02]  /*3c50*/  @!P1 MUFU.EX2 R2, R2 ;  /* 0x0000000200029308 */ /* 0x000e240000000800 */
[----:B0-----:R0:W-:Y:S02]  /*3c60*/  @!P1 STS [R29], R2 ;  /* 0x000000021d009388 */ /* 0x0011e40000000800 */
[----:B0-----:R-:W-:Y:S01]  /*3c70*/  CS2R R2, SRZ ;  /* 0x0000000000027805 */ /* 0x001fe2000001ff00 */
[----:B------:R-:W-:Y:S01]  /*3c80*/  VIADD R29, R31, 0x80 ;  /* 0x000000801f1d7836 */ /* 0x000fe20000000000 */
        /* <DEDUP_REMOVED lines=30> */
.L_x_236:
        /* <DEDUP_REMOVED lines=14> */
.L_x_235:
[----:B------:R-:W-:Y:S05]  /*3f50*/  BSYNC B0 ;  /* 0x0000000000007941 */ /* 0x000fea0003800000 */
.L_x_234:
        /* <DEDUP_REMOVED lines=20> */
.L_x_233:
        /* <DEDUP_REMOVED lines=110> */
        .weak           $__internal_4_$__cuda_sm20_div_s64
        .type           $__internal_4_$__cuda_sm20_div_s64,@function
        .size           $__internal_4_$__cuda_sm20_div_s64,(.L_x_7423 - $__internal_4_$__cuda_sm20_div_s64)
$__internal_4_$__cuda_sm20_div_s64:
        /* <DEDUP_REMOVED lines=32> */
[----:B------:R-:W-:-:S04]  /*4980*/  IMAD.HI.U32 R21, P3, R25, R2, R42 ;  /* 0x0000000219157227 */ /* 0x000fc8000786002a */
[----:B------:R-:W-:-:S04]  /*4990*/  IMAD.HI.U32 R2, R25, R0, RZ ;  /* 0x0000000019027227 */ /* 0x000fc800078e00ff */
[----:B------:R-:W-:Y:S01]  /*49a0*/  IMAD R0, R25, R0, RZ ;  /* 0x0000000019007224 */ /* 0x000fe200078e02ff */
[----:B------:R-:W-:-:S04]  /*49b0*/  IADD3.X R2, R2, R25, RZ, P0, !PT ;  /* 0x0000001902027210 */ /* 0x000fc800007fe4ff */
[----:B------:R-:W-:Y:S02]  /*49c0*/  IADD3 R25, P2, R0, R21, RZ ;  /* 0x0000001500197210 */ /* 0x000fe40007f5e0ff */
[-C--:B------:R-:W-:Y:S02]  /*49d0*/  IADD3 R21, P0, RZ, -R24.reuse, RZ ;  /* 0x80000018ff157210 */ /* 0x080fe40007f1e0ff */
[----:B------:R-:W-:Y:S02]  /*49e0*/  IADD3.X R43, RZ, RZ, R2, P2, P3 ;  /* 0x000000ffff2b7210 */ /* 0x000fe400017e6402 */
[----:B------:R-:W-:Y:S01]  /*49f0*/  SEL R21, R21, R24, !P1 ;  /* 0x0000001815157207 */ /* 0x000fe20004800000 */
[----:B------:R-:W-:-:S04]  /*4a00*/  IMAD.X R0, RZ, RZ, ~R19, P0 ;  /* 0x000000ffff007224 */ /* 0x000fc800000e0e13 */
[----:B------:R-:W-:Y:S01]  /*4a10*/  IMAD.HI.U32 R48, R25, R21, RZ ;  /* 0x0000001519307227 */ /* 0x000fe200078e00ff */
[----:B------:R-:W-:-:S05]  /*4a20*/  SEL R0, R0, R19, !P1 ;  /* 0x0000001300007207 */ /* 0x000fca0004800000 */
[----:B------:R-:W-:-:S04]  /*4a30*/  IMAD.WIDE.U32 R48, R25, R0, R48 ;  /* 0x0000000019307225 */ /* 0x000fc800078e0030 */
[C---:B------:R-:W-:Y:S02]  /*4a40*/  IMAD R25, R43.reuse, R0, RZ ;  /* 0x000000002b197224 */ /* 0x040fe400078e02ff */
[----:B------:R-:W-:-:S05]  /*4a50*/  IMAD.HI.U32 R2, P0, R43, R21, R48 ;  /* 0x000000152b027227 */ /* 0x000fca0007800030 */
[----:B------:R-:W-:Y:S01]  /*4a60*/  IADD3 R25, P1, R25, R2, RZ ;  /* 0x0000000219197210 */ /* 0x000fe20007f3e0ff */
[----:B------:R-:W-:-:S04]  /*4a70*/  IMAD.HI.U32 R2, R43, R0, RZ ;  /* 0x000000002b027227 */ /* 0x000fc800078e00ff */
[----:B------:R-:W-:Y:S02]  /*4a80*/  IMAD.X R2, RZ, RZ, R2, P0 ;  /* 0x000000ffff027224 */ /* 0x000fe400000e0602 */
[----:B------:R-:W-:-:S04]  /*4a90*/  IMAD.WIDE.U32 R42, R25, R38, RZ ;  /* 0x00000026192a7225 */ /* 0x000fc800078e00ff */
[----:B------:R-:W-:Y:S01]  /*4aa0*/  IMAD R43, R25, R39, R43 ;  /* 0x00000027192b7224 */ /* 0x000fe200078e022b */
[----:B------:R-:W-:Y:S01]  /*4ab0*/  IADD3 R21, P0, -R42, R21, RZ ;  /* 0x000000152a157210 */ /* 0x000fe20007f1e1ff */
[----:B------:R-:W-:-:S03]  /*4ac0*/  IMAD.X R2, RZ, RZ, R2, P1 ;  /* 0x000000ffff027224 */ /* 0x000fc600008e0602 */
[-C--:B------:R-:W-:Y:S01]  /*4ad0*/  ISETP.GE.U32.AND P3, PT, R21, R38.reuse, PT ;  /* 0x000000261500720c */ /* 0x080fe20003f66070 */
[----:B------:R-:W-:-:S05]  /*4ae0*/  IMAD R43, R2, R38, R43 ;  /* 0x00000026022b7224 */ /* 0x000fca00078e022b */
[----:B------:R-:W-:Y:S02]  /*4af0*/  IADD3.X R43, ~R43, R0, RZ, P0, !PT ;  /* 0x000000002b2b7210 */ /* 0x000fe400007fe5ff */
[----:B------:R-:W-:Y:S02]  /*4b00*/  IADD3 R0, P2, R21, -R38, RZ ;  /* 0x8000002615007210 */ /* 0x000fe40007f5e0ff */
[----:B------:R-:W-:-:S04]  /*4b10*/  ISETP.GE.U32.AND.EX P3, PT, R43, R39, PT, P3 ;  /* 0x000000272b00720c */ /* 0x000fc80003f66130 */
[----:B------:R-:W-:Y:S01]  /*4b20*/  SEL R21, R0, R21, P3 ;  /* 0x0000001500157207 */ /* 0x000fe20001800000 */
[----:B------:R-:W-:-:S03]  /*4b30*/  IMAD.X R0, R43, 0x1, ~R39, P2 ;  /* 0x000000012b007824 */ /* 0x000fc600010e0e27 */
[----:B------:R-:W-:Y:S02]  /*4b40*/  ISETP.GE.U32.AND P0, PT, R21, R38, PT ;  /* 0x000000261500720c */ /* 0x000fe40003f06070 */
[----:B------:R-:W-:Y:S02]  /*4b50*/  IADD3 R38, P1, R25, 0x1, RZ ;  /* 0x0000000119267810 */ /* 0x000fe40007f3e0ff */
[----:B------:R-:W-:Y:S02]  /*4b60*/  SEL R43, R0, R43, P3 ;  /* 0x0000002b002b7207 */ /* 0x000fe40001800000 */
[----:B------:R-:W-:Y:S01]  /*4b70*/  SEL R38, R38, R25, P3 ;  /* 0x0000001926267207 */ /* 0x000fe20001800000 */
[----:B------:R-:W-:Y:S01]  /*4b80*/  IMAD.X R21, RZ, RZ, R2, P1 ;  /* 0x000000ffff157224 */ /* 0x000fe200008e0602 */
[----:B------:R-:W-:Y:S01]  /*4b90*/  ISETP.GE.U32.AND.EX P0, PT, R43, R39, PT, P0 ;  /* 0x000000272b00720c */ /* 0x000fe20003f06100 */
[----:B------:R-:W-:Y:S01]  /*4ba0*/  IMAD.MOV.U32 R39, RZ, RZ, 0x0 ;  /* 0x00000000ff277424 */ /* 0x000fe200078e00ff */
[----:B------:R-:W-:-:S02]  /*4bb0*/  IADD3 R25, P1, R38, 0x1, RZ ;  /* 0x0000000126197810 */ /* 0x000fc40007f3e0ff */
[----:B------:R-:W-:Y:S02]  /*4bc0*/  SEL R21, R21, R2, P3 ;  /* 0x0000000215157207 */ /* 0x000fe40001800000 */
[----:B------:R-:W-:Y:S01]  /*4bd0*/  SEL R25, R25, R38, P0 ;  /* 0x0000002619197207 */ /* 0x000fe20000000000 */
[----:B------:R-:W-:Y:S01]  /*4be0*/  IMAD.MOV.U32 R38, RZ, RZ, R20 ;  /* 0x000000ffff267224 */ /* 0x000fe200078e0014 */
[----:B------:R-:W-:Y:S01]  /*4bf0*/  LOP3.LUT R2, R6, R19, RZ, 0x3c, !PT ;  /* 0x0000001306027212 */ /* 0x000fe200078e3cff */
[----:B------:R-:W-:-:S03]  /*4c00*/  IMAD.X R0, RZ, RZ, R21, P1 ;  /* 0x000000ffff007224 */ /* 0x000fc600008e0615 */
[----:B------:R-:W-:Y:S02]  /*4c10*/  ISETP.GE.AND P2, PT, R2, RZ, PT ;  /* 0x000000ff0200720c */ /* 0x000fe40003f46270 */
[----:B------:R-:W-:Y:S02]  /*4c20*/  SEL R21, R0, R21, P0 ;  /* 0x0000001500157207 */ /* 0x000fe40000000000 */
[----:B------:R-:W-:Y:S02]  /*4c30*/  IADD3 R0, P1, RZ, -R25, RZ ;  /* 0x80000019ff007210 */ /* 0x000fe40007f3e0ff */
[----:B------:R-:W-:Y:S02]  /*4c40*/  ISETP.NE.U32.AND P0, PT, R22, RZ, PT ;  /* 0x000000ff1600720c */ /* 0x000fe40003f05070 */
[----:B------:R-:W-:Y:S02]  /*4c50*/  IADD3.X R2, RZ, ~R21, RZ, P1, !PT ;  /* 0x80000015ff027210 */ /* 0x000fe40000ffe4ff */
[----:B------:R-:W-:-:S02]  /*4c60*/  ISETP.NE.AND.EX P0, PT, R6, RZ, PT, P0 ;  /* 0x000000ff0600720c */ /* 0x000fc40003f05300 */
[----:B------:R-:W-:Y:S02]  /*4c70*/  SEL R0, R0, R25, !P2 ;  /* 0x0000001900007207 */ /* 0x000fe40005000000 */
[----:B------:R-:W-:Y:S02]  /*4c80*/  SEL R2, R2, R21, !P2 ;  /* 0x0000001502027207 */ /* 0x000fe40005000000 */
[----:B------:R-:W-:Y:S02]  /*4c90*/  SEL R0, R0, 0xffffffff, P0 ;  /* 0xffffffff00007807 */ /* 0x000fe40000000000 */
[----:B------:R-:W-:Y:S01]  /*4ca0*/  SEL R21, R2, 0xffffffff, P0 ;  /* 0xffffffff02157807 */ /* 0x000fe20000000000 */
[----:B------:R-:W-:Y:S06]  /*4cb0*/  RET.REL.NODEC R38 `(_ZN5flash32flash_fwd_splitkv_combine_kernelI23Flash_fwd_kernel_traitsILi192ELi64ELi64ELi4ELb0ELb0EN7cutlass6half_tE19Flash_kernel_traitsILi192ELi64ELi64ELi4ES3_EELi8ELi3ELb0EEEvNS_16Flash_fwd_paramsE) ;  /* 0xffffffb026d07950 */ /* 0x000fec0003c3ffff */
.L_x_237:
        /* <DEDUP_REMOVED lines=12> */
.L_x_7423:


//--------------------- .text._ZN5flash32flash_fwd_splitkv_combine_kernelI23Flash_fwd_kernel_traitsILi192ELi64ELi64ELi4ELb0ELb0EN7cutlass6half_tE19Flash_kernel_traitsILi192ELi64ELi64ELi4ES3_EELi8ELi2ELb0EEEvNS_16Flash_fwd_paramsE --------------------------
	.section	.text._ZN5flash32flash_fwd_splitkv_combine_kernelI23Flash_fwd_kernel_traitsILi192ELi64ELi64ELi4ELb0ELb0EN7cutlass6half_tE19Flash_kernel_traitsILi192ELi64ELi64ELi4ES3_EELi8ELi2ELb0EEEvNS_16Flash_fwd_paramsE,"ax",@progbits
	.align	128
        .global         _ZN5flash32flash_fwd_splitkv_combine_kernelI23Flash_fwd_kernel_traitsILi192ELi64ELi64ELi4ELb0ELb0EN7cutlass6half_tE19Flash_kernel_traitsILi192ELi64ELi64ELi4ES3_EELi8ELi2ELb0EEEvNS_16Flash_fwd_paramsE
        .type           _ZN5flash32flash_fwd_splitkv_combine_kernelI23Flash_fwd_kernel_traitsILi192ELi64ELi64ELi4ELb0ELb0EN7cutlass6half_tE19Flash_kernel_traitsILi192ELi64ELi64ELi4ES3_EELi8ELi2ELb0EEEvNS_16Flash_fwd_paramsE,@function
        .size           _ZN5flash32flash_fwd_splitkv_combine_kernelI23Flash_fwd_kernel_traitsILi192ELi64ELi64ELi4ELb0ELb0EN7cutlass6half_tE19Flash_kernel_traitsILi192ELi64ELi64ELi4ES3_EELi8ELi2ELb0EEEvNS_16Flash_fwd_paramsE,(.L_x_7424 - _ZN5flash32flash_fwd_splitkv_combine_kernelI23Flash_fwd_kernel_traitsILi192ELi64ELi64ELi4ELb0ELb0EN7cutlass6half_tE19Flash_kernel_traitsILi192ELi64ELi64ELi4ES3_EELi8ELi2ELb0EEEvNS_16Flash_fwd_paramsE)
        .other          _ZN5flash32flash_fwd_splitkv_combine_kernelI23Flash_fwd_kernel_traitsILi192ELi64ELi64ELi4ELb0ELb0EN7cutlass6half_tE19Flash_kernel_traitsILi192ELi64ELi64ELi4ES3_EELi8ELi2ELb0EEEvNS_16Flash_fwd_paramsE,@"STO_CUDA_ENTRY STV_DEFAULT"
_ZN5flash32flash_fwd_splitkv_combine_kernelI23Flash_fwd_kernel_traitsILi192ELi64ELi64ELi4ELb0ELb0EN7cutlass6half_tE19Flash_kernel_traitsILi192ELi64ELi64ELi4ES3_EELi8ELi2ELb0EEEvNS_16Flash_fwd_paramsE:
.text._ZN5flash32flash_fwd_splitkv_combine_kernelI23Flash_fwd_kernel_traitsILi192ELi64ELi64ELi4ELb0ELb0EN7cutlass6half_tE19Flash_kernel_traitsILi192ELi64ELi64ELi4ES3_EELi8ELi2ELb0EEEvNS_16Flash_fwd_paramsE:
        /* <DEDUP_REMOVED lines=23> */
[----:B------:R-:W-:Y:S05]  /*0170*/  CALL.REL.NOINC `($__internal_5_$__cuda_sm20_div_s64) ;  /* 0x00000044009c7944 */ /* 0x000fea0003c00000 */
[----:B------:R-:W-:Y:S05]  /*0180*/  BRA `(.L_x_239) ;  /* 0x00000000004c7947 */ /* 0x000fea0003800000 */
.L_x_238:
        /* <DEDUP_REMOVED lines=19> */
.L_x_239:
        /* <DEDUP_REMOVED lines=12> */
[----:B------:R-:W-:Y:S05]  /*0380*/  CALL.REL.NOINC `($__internal_5_$__cuda_sm20_div_s64) ;  /* 0x0000004400187944 */ /* 0x000fea0003c00000 */
[----:B------:R-:W-:Y:S02]  /*0390*/  MOV R8, R18 ;  /* 0x0000001200087202 */ /* 0x000fe40000000f00 */
[----:B------:R-:W-:Y:S01]  /*03a0*/  MOV R9, R19 ;  /* 0x0000001300097202 */ /* 0x000fe20000000f00 */
[----:B------:R-:W-:Y:S05]  /*03b0*/  BRA `(.L_x_242) ;  /* 0x00000000004c7947 */ /* 0x000fea0003800000 */
.L_x_241:
        /* <DEDUP_REMOVED lines=19> */
.L_x_242:
[----:B------:R-:W-:Y:S05]  /*04f0*/  BSYNC B0 ;  /* 0x0000000000007941 */ /* 0x000fea0003800000 */
.L_x_240:
[----:B------:R-:W0:Y:S01]  /*0500*/  LDC R4, c[0x0][0x2c4] ;  /* 0x0000b100ff047b82 */ /* 0x000e220000000800 */
[----:B------:R-:W-:Y:S01]  /*0510*/  IMAD.MOV.U32 R10, RZ, RZ, RZ ;  /* 0x000000ffff0a7224 */ /* 0x000fe200078e00ff */
[----:B------:R-:W-:Y:S01]  /*0520*/  BSSY B0, `(.L_x_243) ;  /* 0x000003a000007945 */ /* 0x000fe20003800000 */
[----:B0-----:R-:W-:-:S04]  /*0530*/  IABS R7, R4 ;  /* 0x0000000400077213 */ /* 0x001fc80000000000 */
[----:B------:R-:W0:Y:S01]  /*0540*/  I2F.RP R12, R7 ;  /* 0x00000007000c7306 */ /* 0x000e220000209400 */
[----:B------:R-:W-:-:S04]  /*0550*/  IADD3 R2, R7, -0x1, R4 ;  /* 0xffffffff07027810 */ /* 0x000fc80007ffe004 */
[----:B------:R-:W-:-:S03]  /*0560*/  IABS R3, R2 ;  /* 0x0000000200037213 */ /* 0x000fc60000000000 */
        /* <DEDUP_REMOVED lines=34> */
.L_x_244:
        /* <DEDUP_REMOVED lines=19> */
.L_x_245:
[----:B------:R-:W-:Y:S05]  /*08c0*/  BSYNC B0 ;  /* 0x0000000000007941 */ /* 0x000fea0003800000 */
.L_x_243:
        /* <DEDUP_REMOVED lines=25> */
[C---:B------:R-:W-:Y:S02]  /*0a60*/  ISETP.NE.AND P2, PT, R3.reuse, RZ, PT ;  /* 0x000000ff0300720c */ /* 0x040fe40003f45270 */
        /* <DEDUP_REMOVED lines=47> */
[----:B------:R-:W-:Y:S02]  /*0d60*/  MOV R34, R18 ;  /* 0x0000001200227202 */ /* 0x000fe40000000f00 */
[----:B------:R-:W-:Y:S01]  /*0d70*/  MOV R35, R19 ;  /* 0x0000001300237202 */ /* 0x000fe20000000f00 */
[----:B------:R-:W-:Y:S05]  /*0d80*/  BRA `(.L_x_248) ;  /* 0x00000000004c7947 */ /* 0x000fea0003800000 */
.L_x_247:
        /* <DEDUP_REMOVED lines=19> */
.L_x_248:
[----:B------:R-:W-:Y:S05]  /*0ec0*/  BSYNC B0 ;  /* 0x0000000000007941 */ /* 0x000fea0003800000 */
.L_x_246:
[-C--:B------:R-:W-:Y:S01]  /*0ed0*/  IABS R17, R3.reuse ;  /* 0x0000000300117213 */ /* 0x080fe20000000000 */
[----:B------:R-:W0:Y:S01]  /*0ee0*/  LDC R6, c[0x0][0x2c4] ;  /* 0x0000b100ff067b82 */ /* 0x000e220000000800 */
[----:B------:R-:W-:Y:S01]  /*0ef0*/  IABS R7, R3 ;  /* 0x0000000300077213 */ /* 0x000fe20000000000 */
[----:B------:R-:W-:Y:S01]  /*0f00*/  BSSY B0, `(.L_x_249) ;  /* 0x000003c000007945 */ /* 0x000fe20003800000 */
[----:B------:R-:W1:Y:S03]  /*0f10*/  I2F.RP R16, R17 ;  /* 0x0000001100107306 */ /* 0x000e660000209400 */
[----:B------:R-:W-:-:S05]  /*0f20*/  IMAD.MOV R7, RZ, RZ, -R7 ;  /* 0x000000ffff077224 */ /* 0x000fca00078e0a07 */
[----:B-1----:R-:W1:Y:S01]  /*0f30*/  MUFU.RCP R18, R16 ;  /* 0x0000001000127308 */ /* 0x002e620000001000 */
[----:B0-----:R-:W-:Y:S01]  /*0f40*/  IADD3 R6, R17, -0x1, R6 ;  /* 0xffffffff11067810 */ /* 0x001fe20007ffe006 */
[----:B-1----:R-:W-:-:S06]  /*0f50*/  VIADD R18, R18, 0xffffffe ;  /* 0x0ffffffe12127836 */ /* 0x002fcc0000000000 */
[----:B------:R-:W0:Y:S02]  /*0f60*/  F2I.FTZ.U32.TRUNC.NTZ R19, R18 ;  /* 0x0000001200137305 */ /* 0x000e24000021f000 */
[----:B0-----:R-:W-:Y:S02]  /*0f70*/  IMAD.MOV R10, RZ, RZ, -R19 ;  /* 0x000000ffff0a7224 */ /* 0x001fe400078e0a13 */
[----:B------:R-:W-:Y:S02]  /*0f80*/  IMAD.MOV.U32 R18, RZ, RZ, RZ ;  /* 0x000000ffff127224 */ /* 0x000fe400078e00ff */
        /* <DEDUP_REMOVED lines=32> */
.L_x_250:
        /* <DEDUP_REMOVED lines=19> */
.L_x_251:
[----:B------:R-:W-:Y:S05]  /*12c0*/  BSYNC B0 ;  /* 0x0000000000007941 */ /* 0x000fea0003800000 */
.L_x_249:
[----:B------:R-:W0:Y:S01]  /*12d0*/  LDC R9, c[0x0][0x2c4] ;  /* 0x0000b100ff097b82 */ /* 0x000e220000000800 */
[----:B------:R-:W1:Y:S01]  /*12e0*/  S2R R16, SR_TID.X ;  /* 0x0000000000107919 */ /* 0x000e620000002100 */
[----:B------:R-:W-:Y:S01]  /*12f0*/  ISETP.GT.AND P4, PT, R3, RZ, PT ;  /* 0x000000ff0300720c */ /* 0x000fe20003f84270 */
[----:B------:R-:W-:Y:S01]  /*1300*/  ULDC UR5, c[0x0][0x3c4] ;  /* 0x0000f10000057ab9 */ /* 0x000fe20000000800 */
[----:B------:R-:W-:Y:S01]  /*1310*/  ULDC.64 UR8, c[0x0][0x208] ;  /* 0x0000820000087ab9 */ /* 0x000fe20000000a00 */
[----:B------:R-:W-:Y:S01]  /*1320*/  BSSY B0, `(.L_x_252) ;  /* 0x000003f000007945 */ /* 0x000fe20003800000 */
[----:B------:R-:W-:Y:S02]  /*1330*/  MOV R30, 0xff800000 ;  /* 0xff800000001e7802 */ /* 0x000fe40000000f00 */
        /* <DEDUP_REMOVED lines=14> */
[----:B------:R-:W-:Y:S01]  /*1420*/  IMAD.HI.U32 R17, R18, R7, RZ ;  /* 0x0000000712117227 */ /* 0x000fe200078e00ff */
[----:B------:R-:W-:-:S03]  /*1430*/  LEA.HI.SX32 R3, R3, 0x1, 0x1 ;  /* 0x0000000103037811 */ /* 0x000fc600078f0aff */
[----:B------:R-:W-:Y:S02]  /*1440*/  IMAD.MOV R18, RZ, RZ, -R17 ;  /* 0x000000ffff127224 */ /* 0x000fe400078e0a11 */
[----:B------:R-:W-:Y:S01]  /*1450*/  @!P4 IMAD.MOV R3, RZ, RZ, R6 ;  /* 0x000000ffff03c224 */ /* 0x000fe200078e0206 */
[----:B------:R-:W-:Y:S01]  /*1460*/  @!P1 MOV R6, 0x400 ;  /* 0x0000040000069802 */ /* 0x000fe20000000f00 */
[C---:B------:R-:W-:Y:S02]  /*1470*/  IMAD R19, R8.reuse, R18, R7 ;  /* 0x0000001208137224 */ /* 0x040fe400078e0207 */
[----:B------:R-:W0:Y:S03]  /*1480*/  @!P1 S2R R7, SR_CgaCtaId ;  /* 0x0000000000079919 */ /* 0x000e260000008800 */
[----:B------:R-:W-:-:S13]  /*1490*/  ISETP.GT.U32.AND P0, PT, R8, R19, PT ;  /* 0x000000130800720c */ /* 0x000fda0003f04070 */
[----:B------:R-:W-:Y:S02]  /*14a0*/  @!P0 IMAD.IADD R19, R19, 0x1, -R8 ;  /* 0x0000000113138824 */ /* 0x000fe400078e0a08 */
[----:B------:R-:W-:Y:S01]  /*14b0*/  @!P0 VIADD R17, R17, 0x1 ;  /* 0x0000000111118836 */ /* 0x000fe20000000000 */
[----:B------:R-:W-:Y:S02]  /*14c0*/  ISETP.NE.AND P0, PT, R9, RZ, PT ;  /* 0x000000ff0900720c */ /* 0x000fe40003f05270 */
[----:B------:R-:W-:Y:S02]  /*14d0*/  ISETP.GE.U32.AND P3, PT, R19, R8, PT ;  /* 0x000000081300720c */ /* 0x000fe40003f66070 */
[----:B------:R-:W-:Y:S02]  /*14e0*/  SHF.R.S32.HI R19, RZ, 0x1f, R16 ;  /* 0x0000001fff137819 */ /* 0x000fe40000011410 */
[----:B0-----:R-:W-:-:S09]  /*14f0*/  @!P1 LEA R7, R7, R6, 0x18 ;  /* 0x0000000607079211 */ /* 0x001fd200078ec0ff */
[----:B------:R-:W-:-:S05]  /*1500*/  @P3 VIADD R17, R17, 0x1 ;  /* 0x0000000111113836 */ /* 0x000fca0000000000 */
[----:B------:R-:W-:Y:S02]  /*1510*/  MOV R8, R17 ;  /* 0x0000001100087202 */ /* 0x000fe40000000f00 */
[----:B------:R-:W-:-:S03]  /*1520*/  LEA.HI R17, R19, R16, RZ, 0x3 ;  /* 0x0000001013117211 */ /* 0x000fc600078f18ff */
[----:B------:R-:W-:Y:S01]  /*1530*/  @!P2 IMAD.MOV R8, RZ, RZ, -R8 ;  /* 0x000000ffff08a224 */ /* 0x000fe200078e0a08 */
[----:B------:R-:W-:Y:S02]  /*1540*/  SHF.R.S32.HI R18, RZ, 0x3, R17 ;  /* 0x00000003ff127819 */ /* 0x000fe40000011411 */
[----:B------:R-:W-:Y:S02]  /*1550*/  @!P0 LOP3.LUT R8, RZ, R9, RZ, 0x33, !PT ;  /* 0x00000009ff088212 */ /* 0x000fe400078e33ff */
[C---:B------:R-:W-:Y:S01]  /*1560*/  ISETP.GE.AND P0, PT, R18.reuse, UR5, PT ;  /* 0x0000000512007c0c */ /* 0x040fe2000bf06270 */
[----:B------:R-:W-:Y:S01]  /*1570*/  @!P1 IMAD R7, R18, 0x24, R7 ;  /* 0x0000002412079824 */ /* 0x000fe200078e0207 */
[----:B------:R-:W-:Y:S01]  /*1580*/  LOP3.LUT R17, R17, 0xfffffff8, RZ, 0xc0, !PT ;  /* 0xfffffff811117812 */ /* 0x000fe200078ec0ff */
[----:B------:R-:W-:-:S04]  /*1590*/  IMAD R3, R3, R8, RZ ;  /* 0x0000000803037224 */ /* 0x000fc800078e02ff */
[----:B------:R-:W-:Y:S01]  /*15a0*/  IMAD.IADD R24, R16, 0x1, -R17 ;  /* 0x0000000110187824 */ /* 0x000fe200078e0a11 */
[----:B------:R-:W-:Y:S01]  /*15b0*/  IABS R27, R3 ;  /* 0x00000003001b7213 */ /* 0x000fe20000000000 */
[----:B------:R-:W-:Y:S02]  /*15c0*/  IMAD.MOV.U32 R17, RZ, RZ, -0x800000 ;  /* 0xff800000ff117424 */ /* 0x000fe400078e00ff */
[----:B------:R-:W-:Y:S02]  /*15d0*/  @!P1 IMAD R8, R24, 0x4, R7 ;  /* 0x0000000418089824 */ /* 0x000fe400078e0207 */
[----:B------:R-:W-:Y:S01]  /*15e0*/  VIADD R22, R27, UR4 ;  /* 0x000000041b167c36 */ /* 0x000fe20008000000 */
        /* <DEDUP_REMOVED lines=18> */
.L_x_253:
[----:B------:R-:W-:Y:S05]  /*1710*/  BSYNC B0 ;  /* 0x0000000000007941 */ /* 0x000fea0003800000 */
.L_x_252:
[----:B-----5:R1:W-:Y:S01]  /*1720*/  @!P1 STS [R8], R17 ;  /* 0x0000001108009388 */ /* 0x0203e20000000800 */
[----:B------:R-:W-:Y:S01]  /*1730*/  BSSY B0, `(.L_x_254) ;  /* 0x000000c000007945 */ /* 0x000fe20003800000 */
[----:B------:R-:W-:Y:S06]  /*1740*/  BAR.SYNC.DEFER_BLOCKING 0x0 ;  /* 0x0000000000007b1d */ /* 0x000fec0000010000 */
[----:B------:R-:W-:Y:S05]  /*1750*/  @P1 BRA `(.L_x_255) ;  /* 0x0000000000241947 */ /* 0x000fea0003800000 */
[----:B------:R-:W2:Y:S01]  /*1760*/  S2R R6, SR_CgaCtaId ;  /* 0x0000000000067919 */ /* 0x000ea20000008800 */
[----:B-1----:R-:W-:Y:S02]  /*1770*/  LEA.HI R17, R19, R16, RZ, 0x2 ;  /* 0x0000001013117211 */ /* 0x002fe400078f10ff */
[----:B------:R-:W-:Y:S02]  /*1780*/  MOV R7, 0x400 ;  /* 0x0000040000077802 */ /* 0x000fe40000000f00 */
[----:B------:R-:W-:Y:S02]  /*1790*/  LOP3.LUT R17, R17, 0xfffffffc, RZ, 0xc0, !PT ;  /* 0xfffffffc11117812 */ /* 0x000fe400078ec0ff */
[----:B--2---:R-:W-:-:S03]  /*17a0*/  LEA R6, R6, R7, 0x18 ;  /* 0x0000000706067211 */ /* 0x004fc600078ec0ff */
[----:B------:R-:W-:-:S04]  /*17b0*/  IMAD.IADD R7, R16, 0x1, -R17 ;  /* 0x0000000110077824 */ /* 0x000fc800078e0a11 */
[----:B------:R-:W-:-:S04]  /*17c0*/  IMAD R6, R7, 0x24, R6 ;  /* 0x0000002407067824 */ /* 0x000fc800078e0206 */
[----:B------:R-:W-:-:S05]  /*17d0*/  IMAD.IADD R6, R17, 0x1, R6 ;  /* 0x0000000111067824 */ /* 0x000fca00078e0206 */
[----:B------:R2:W3:Y:S02]  /*17e0*/  LDS R30, [R6] ;  /* 0x00000000061e7984 */ /* 0x0004e40000000800 */
.L_x_255:
[----:B------:R-:W-:Y:S05]  /*17f0*/  BSYNC B0 ;  /* 0x0000000000007941 */ /* 0x000fea0003800000 */
.L_x_254:
[----:B---3--:R-:W3:Y:S01]  /*1800*/  SHFL.BFLY PT, R7, R30, 0x2, 0x1f ;  /* 0x0c401f001e077f89 */ /* 0x008ee200000e0000 */
[----:B-1----:R-:W1:Y:S01]  /*1810*/  LDC R17, c[0x0][0x270] ;  /* 0x00009c00ff117b82 */ /* 0x002e620000000800 */
[----:B--2---:R-:W2:Y:S01]  /*1820*/  I2F.RP R6, R27 ;  /* 0x0000001b00067306 */ /* 0x004ea20000209400 */
[----:B------:R-:W-:Y:S01]  /*1830*/  ISETP.GT.AND P5, PT, R3, RZ, PT ;  /* 0x000000ff0300720c */ /* 0x000fe20003fa4270 */
[----:B------:R-:W-:Y:S06]  /*1840*/  BSSY B1, `(.L_x_256) ;  /* 0x0000228000017945 */ /* 0x000fec0003800000 */
[----:B--2---:R-:W0:Y:S01]  /*1850*/  MUFU.RCP R6, R6 ;  /* 0x0000000600067308 */ /* 0x004e220000001000 */
[----:B---3--:R-:W-:-:S02]  /*1860*/  FMNMX.FTZ R24, R7, R30, !PT ;  /* 0x0000001e07187209 */ /* 0x008fc40007810000 */
[----:B-1----:R-:W-:-:S03]  /*1870*/  IABS R26, R17 ;  /* 0x00000011001a7213 */ /* 0x002fc60000000000 */
[----:B------:R-:W1:Y:S02]  /*1880*/  SHFL.BFLY PT, R7, R24, 0x1, 0x1f ;  /* 0x0c201f0018077f89 */ /* 0x000e6400000e0000 */
[----:B------:R-:W2:Y:S01]  /*1890*/  I2F.U32.RP R18, R26 ;  /* 0x0000001a00127306 */ /* 0x000ea20000209000 */
[----:B0-----:R-:W-:-:S07]  /*18a0*/  VIADD R32, R6, 0xffffffe ;  /* 0x0ffffffe06207836 */ /* 0x001fce0000000000 */
[----:B------:R-:W0:Y:S08]  /*18b0*/  F2I.FTZ.U32.TRUNC.NTZ R33, R32 ;  /* 0x0000002000217305 */ /* 0x000e30000021f000 */
[----:B--2---:R2:W3:Y:S01]  /*18c0*/  MUFU.RCP R38, R18 ;  /* 0x0000001200267308 */ /* 0x0044e20000001000 */
[----:B-1----:R-:W-:Y:S01]  /*18d0*/  FMNMX.FTZ R7, R24, R7, !PT ;  /* 0x0000000718077209 */ /* 0x002fe20007810000 */
[----:B0-----:R-:W-:Y:S01]  /*18e0*/  IMAD.MOV R6, RZ, RZ, -R33 ;  /* 0x000000ffff067224 */ /* 0x001fe200078e0a21 */
[----:B------:R-:W-:Y:S01]  /*18f0*/  IABS R24, R4 ;  /* 0x0000000400187213 */ /* 0x000fe20000000000 */
[----:B------:R-:W-:Y:S01]  /*1900*/  IMAD.MOV.U32 R32, RZ, RZ, RZ ;  /* 0x000000ffff207224 */ /* 0x000fe200078e00ff */
[----:B------:R-:W-:Y:S01]  /*1910*/  FSETP.NEU.FTZ.AND P0, PT, R7, -INF , PT ;  /* 0xff8000000700780b */ /* 0x000fe20003f1d000 */
[----:B------:R-:W-:Y:S01]  /*1920*/  IMAD R25, R6, R27, RZ ;  /* 0x0000001b06197224 */ /* 0x000fe200078e02ff */
[----:B------:R-:W-:-:S02]  /*1930*/  IABS R6, R3 ;  /* 0x0000000300067213 */ /* 0x000fc40000000000 */
[----:B------:R-:W-:Y:S01]  /*1940*/  FSEL R7, R7, RZ, P0 ;  /* 0x000000ff07077208 */ /* 0x000fe20000000000 */
[----:B------:R-:W-:Y:S01]  /*1950*/  IMAD.HI.U32 R25, R33, R25, R32 ;  /* 0x0000001921197227 */ /* 0x000fe200078e0020 */
[----:B--2---:R-:W-:Y:S02]  /*1960*/  IABS R18, R22 ;  /* 0x0000001600127213 */ /* 0x004fe40000000000 */
[-C--:B------:R-:W-:Y:S01]  /*1970*/  IABS R33, R17.reuse ;  /* 0x0000001100217213 */ /* 0x080fe20000000000 */
[----:B------:R-:W-:Y:S01]  /*1980*/  FADD.FTZ R8, -R7, R30 ;  /* 0x0000001e07087221 */ /* 0x000fe20000010100 */
[----:B---3--:R-:W-:Y:S01]  /*1990*/  VIADD R38, R38, 0xffffffe ;  /* 0x0ffffffe26267836 */ /* 0x008fe20000000000 */
[----:B------:R-:W-:Y:S01]  /*19a0*/  ISETP.GT.AND P0, PT, R2, RZ, PT ;  /* 0x000000ff0200720c */ /* 0x000fe20003f04270 */
[----:B------:R-:W-:Y:S02]  /*19b0*/  IMAD.MOV R6, RZ, RZ, -R6 ;  /* 0x000000ffff067224 */ /* 0x000fe400078e0a06 */
[----:B------:R-:W-:Y:S01]  /*19c0*/  FMUL.FTZ R8, R8, 1.4426950216293334961 ;  /* 0x3fb8aa3b08087820 */ /* 0x000fe20000410000 */
[----:B------:R-:W0:Y:S01]  /*19d0*/  F2I.FTZ.U32.TRUNC.NTZ R39, R38 ;  /* 0x0000002600277305 */ /* 0x000e22000021f000 */
[----:B------:R-:W-:Y:S01]  /*19e0*/  IMAD.HI.U32 R25, R25, R18, RZ ;  /* 0x0000001219197227 */ /* 0x000fe200078e00ff */
[----:B------:R-:W-:-:S03]  /*19f0*/  LOP3.LUT R4, R4, R17, RZ, 0x3c, !PT ;  /* 0x0000001104047212 */ /* 0x000fc600078e3cff */
[----:B------:R-:W-:Y:S02]  /*1a00*/  IMAD R6, R25, R6, R18 ;  /* 0x0000000619067224 */ /* 0x000fe400078e0212 */
[----:B------:R-:W-:Y:S01]  /*1a10*/  IMAD.MOV R33, RZ, RZ, -R33 ;  /* 0x000000ffff217224 */ /* 0x000fe200078e0a21 */
[----:B------:R-:W1:Y:S02]  /*1a20*/  MUFU.EX2 R8, R8 ;  /* 0x0000000800087308 */ /* 0x000e640000000800 */
[----:B------:R-:W-:Y:S01]  /*1a30*/  ISETP.GT.U32.AND P1, PT, R27, R6, PT ;  /* 0x000000061b00720c */ /* 0x000fe20003f24070 */
[----:B0-----:R-:W-:Y:S02]  /*1a40*/  IMAD.MOV R37, RZ, RZ, -R39 ;  /* 0x000000ffff257224 */ /* 0x001fe400078e0a27 */
[----:B------:R-:W-:Y:S02]  /*1a50*/  IMAD.MOV.U32 R38, RZ, RZ, RZ ;  /* 0x000000ffff267224 */ /* 0x000fe400078e00ff */
[----:B------:R-:W-:-:S04]  /*1a60*/  IMAD R37, R37, R26, RZ ;  /* 0x0000001a25257224 */ /* 0x000fc800078e02ff */
[----:B------:R-:W-:Y:S01]  /*1a70*/  IMAD.HI.U32 R37, R39, R37, R38 ;  /* 0x0000002527257227 */ /* 0x000fe200078e0026 */
[----:B-1----:R-:W0:Y:S03]  /*1a80*/  SHFL.BFLY PT, R29, R8, 0x2, 0x1f ;  /* 0x0c401f00081d7f89 */ /* 0x002e2600000e0000 */
[----:B------:R-:W-:Y:S02]  /*1a90*/  @!P1 IMAD.IADD R6, R6, 0x1, -R27 ;  /* 0x0000000106069824 */ /* 0x000fe400078e0a1b */
[----:B------:R-:W-:-:S03]  /*1aa0*/  IMAD.HI.U32 R32, R37, R24, RZ ;  /* 0x0000001825207227 */ /* 0x000fc600078e00ff */
[-C--:B------:R-:W-:Y:S01]  /*1ab0*/  ISETP.GE.U32.AND P4, PT, R6, R27.reuse, PT ;  /* 0x0000001b0600720c */ /* 0x080fe20003f86070 */
[----:B------:R-:W-:Y:S01]  /*1ac0*/  IMAD.HI.U32 R36, R37, R18, RZ ;  /* 0x0000001225247227 */ /* 0x000fe200078e00ff */
[----:B------:R-:W-:Y:S02]  /*1ad0*/  SHF.R.S32.HI R6, RZ, 0x1f, R2 ;  /* 0x0000001fff067819 */ /* 0x000fe40000011402 */
[----:B------:R-:W-:Y:S01]  /*1ae0*/  LOP3.LUT R37, R22, R27, RZ, 0x3c, !PT ;  /* 0x0000001b16257212 */ /* 0x000fe200078e3cff */
[----:B------:R-:W-:Y:S01]  /*1af0*/  IMAD R31, R32, R33, R24 ;  /* 0x00000021201f7224 */ /* 0x000fe200078e0218 */
[----:B------:R-:W-:Y:S01]  /*1b00*/  LOP3.LUT R22, R22, R17, RZ, 0x3c, !PT ;  /* 0x0000001116167212 */ /* 0x000fe200078e3cff */
[----:B------:R-:W-:Y:S01]  /*1b10*/  IMAD R33, R36, R33, R18 ;  /* 0x0000002124217224 */ /* 0x000fe200078e0212 */
[----:B------:R-:W-:Y:S01]  /*1b20*/  LEA.HI.SX32 R18, R2, 0x1, 0x1 ;  /* 0x0000000102127811 */ /* 0x000fe200078f0aff */
[----:B------:R-:W-:Y:S01]  /*1b30*/  @!P0 IMAD.MOV R18, RZ, RZ, R6 ;  /* 0x000000ffff128224 */ /* 0x000fe200078e0206 */
[C---:B------:R-:W-:Y:S01]  /*1b40*/  ISETP.GT.U32.AND P3, PT, R26.reuse, R31, PT ;  /* 0x0000001f1a00720c */ /* 0x040fe20003f64070 */
[----:B------:R-:W-:Y:S01]  /*1b50*/  @!P1 VIADD R25, R25, 0x1 ;  /* 0x0000000119199836 */ /* 0x000fe20000000000 */
[----:B------:R-:W-:Y:S01]  /*1b60*/  ISETP.GT.U32.AND P2, PT, R26, R33, PT ;  /* 0x000000211a00720c */ /* 0x000fe20003f44070 */
[----:B------:R-:W1:Y:S01]  /*1b70*/  LDC.U8 R24, c[0x0][0x3d9] ;  /* 0x0000f640ff187b82 */ /* 0x000e620000000000 */
[----:B------:R-:W-:Y:S01]  /*1b80*/  ISETP.GE.AND P0, PT, R37, RZ, PT ;  /* 0x000000ff2500720c */ /* 0x000fe20003f06270 */
[----:B------:R-:W-:Y:S01]  /*1b90*/  @P4 VIADD R25, R25, 0x1 ;  /* 0x0000000119194836 */ /* 0x000fe20000000000 */
[C---:B------:R-:W-:Y:S01]  /*1ba0*/  ISETP.NE.AND P1, PT, R3.reuse, RZ, PT ;  /* 0x000000ff0300720c */ /* 0x040fe20003f25270 */
[----:B0-----:R-:W-:Y:S01]  /*1bb0*/  FADD.FTZ R29, R8, R29 ;  /* 0x0000001d081d7221 */ /* 0x001fe20000010000 */
[----:B------:R-:W-:-:S04]  /*1bc0*/  LEA.HI.SX32 R6, R3, 0x1, 0x1 ;  /* 0x0000000103067811 */ /* 0x000fc800078f0aff */
[----:B------:R-:W0:Y:S01]  /*1bd0*/  SHFL.BFLY PT, R8, R29, 0x1, 0x1f ;  /* 0x0c201f001d087f89 */ /* 0x000e2200000e0000 */
[--C-:B------:R-:W-:Y:S02]  /*1be0*/  @!P3 IMAD.IADD R31, R31, 0x1, -R26.reuse ;  /* 0x000000011f1fb824 */ /* 0x100fe400078e0a1a */
[----:B------:R-:W-:Y:S02]  /*1bf0*/  @!P2 IMAD.IADD R33, R33, 0x1, -R26 ;  /* 0x000000012121a824 */ /* 0x000fe400078e0a1a */
[----:B------:R-:W-:Y:S01]  /*1c00*/  @!P0 IMAD.MOV R25, RZ, RZ, -R25 ;  /* 0x000000ffff198224 */ /* 0x000fe200078e0a19 */
[----:B------:R-:W-:Y:S01]  /*1c10*/  ISETP.GE.U32.AND P4, PT, R31, R26, PT ;  /* 0x0000001a1f00720c */ /* 0x000fe20003f86070 */
[----:B------:R-:W-:Y:S01]  /*1c20*/  @!P3 VIADD R32, R32, 0x1 ;  /* 0x000000012020b836 */ /* 0x000fe20000000000 */
[----:B------:R-:W-:Y:S01]  /*1c30*/  @!P1 LOP3.LUT R25, RZ, R27, RZ, 0x33, !PT ;  /* 0x0000001bff199212 */ /* 0x000fe200078e33ff */
[----:B------:R-:W-:Y:S01]  /*1c40*/  @!P2 VIADD R36, R36, 0x1 ;  /* 0x000000012424a836 */ /* 0x000fe20000000000 */
[----:B------:R-:W-:-:S02]  /*1c50*/  ISETP.GE.AND P1, PT, R4, RZ, PT ;  /* 0x000000ff0400720c */ /* 0x000fc40003f26270 */
[----:B------:R-:W-:Y:S02]  /*1c60*/  ISETP.GE.AND P3, PT, R22, RZ, PT ;  /* 0x000000ff1600720c */ /* 0x000fe40003f66270 */
[----:B------:R-:W-:Y:S02]  /*1c70*/  LOP3.LUT R27, RZ, R17, RZ, 0x33, !PT ;  /* 0x00000011ff1b7212 */ /* 0x000fe400078e33ff */
[----:B-1----:R-:W-:-:S03]  /*1c80*/  ISETP.NE.AND P2, PT, R24, RZ, PT ;  /* 0x000000ff1800720c */ /* 0x002fc60003f45270 */
[----:B------:R-:W-:Y:S01]  /*1c90*/  @P4 VIADD R32, R32, 0x1 ;  /* 0x0000000120204836 */ /* 0x000fe20000000000 */
[C---:B------:R-:W-:Y:S02]  /*1ca0*/  LOP3.LUT P4, RZ, R16.reuse, 0x3, RZ, 0xc0, !PT ;  /* 0x0000000310ff7812 */ /* 0x040fe4000788c0ff */
[----:B------:R-:W-:Y:S01]  /*1cb0*/  SEL R9, R9, 0x1, !P2 ;  /* 0x0000000109097807 */ /* 0x000fe20005000000 */
[----:B------:R-:W-:Y:S02]  /*1cc0*/  @!P1 IMAD.MOV R32, RZ, RZ, -R32 ;  /* 0x000000ffff209224 */ /* 0x000fe400078e0a20 */
[----:B0-----:R-:W-:Y:S01]  /*1cd0*/  FADD.FTZ R8, R29, R8 ;  /* 0x000000081d087221 */ /* 0x001fe20000010000 */
[----:B------:R-:W-:Y:S02]  /*1ce0*/  SHF.R.S32.HI R29, RZ, 0x1f, R3 ;  /* 0x0000001fff1d7819 */ /* 0x000fe40000011403 */
[----:B------:R-:W-:Y:S02]  /*1cf0*/  ISETP.GT.OR P4, PT, R16, 0x1f, P4 ;  /* 0x0000001f1000780c */ /* 0x000fe40002784670 */
[----:B------:R-:W-:Y:S01]  /*1d00*/  FSETP.NE.FTZ.AND P0, PT, R8, RZ, PT ;  /* 0x000000ff0800720b */ /* 0x000fe20003f15000 */
[----:B------:R-:W-:Y:S01]  /*1d10*/  @!P5 IMAD.MOV R6, RZ, RZ, R29 ;  /* 0x000000ffff06d224 */ /* 0x000fe200078e021d */
[----:B------:R-:W-:-:S02]  /*1d20*/  ISETP.GE.U32.AND P5, PT, R33, R26, PT ;  /* 0x0000001a2100720c */ /* 0x000fc40003fa6070 */
[----:B------:R-:W-:Y:S02]  /*1d30*/  ISETP.LT.U32.AND P1, PT, R20, R25, PT ;  /* 0x000000191400720c */ /* 0x000fe40003f21070 */
[----:B------:R-:W-:-:S04]  /*1d40*/  SHF.R.S32.HI R33, RZ, 0x1f, R25 ;  /* 0x0000001fff217819 */ /* 0x000fc80000011419 */
[----:B------:R-:W-:-:S03]  /*1d50*/  ISETP.LT.AND.EX P1, PT, R21, R33, PT, P1 ;  /* 0x000000211500720c */ /* 0x000fc60003f21310 */
        /* <DEDUP_REMOVED lines=52> */
[----:B------:R-:W-:Y:S05]  /*20a0*/  CALL.REL.NOINC `($__internal_5_$__cuda_sm20_div_s64) ;  /* 0x0000002400d07944 */ /* 0x000fea0003c00000 */
        /* <DEDUP_REMOVED lines=9> */
.L_x_260:
        /* <DEDUP_REMOVED lines=22> */
.L_x_261:
[----:B------:R-:W-:Y:S05]  /*22a0*/  BSYNC B0 ;  /* 0x0000000000007941 */ /* 0x000fea0003800000 */
.L_x_259:
        /* <DEDUP_REMOVED lines=19> */
.L_x_263:
        /* <DEDUP_REMOVED lines=22> */
.L_x_264:
[----:B------:R-:W-:Y:S05]  /*2540*/  BSYNC B0 ;  /* 0x0000000000007941 */ /* 0x000fea0003800000 */
.L_x_262:
        /* <DEDUP_REMOVED lines=11> */
[----:B------:R-:W-:Y:S05]  /*2600*/  CALL.REL.NOINC `($__internal_5_$__cuda_sm20_div_s64) ;  /* 0x0000002000787944 */ /* 0x000fea0003c00000 */
[----:B------:R-:W-:-:S04]  /*2610*/  IADD3 R17, P0, RZ, -R18, RZ ;  /* 0x80000012ff117210 */ /* 0x000fc80007f1e0ff */
[----:B------:R-:W-:Y:S01]  /*2620*/  IADD3.X R16, RZ, ~R19, RZ, P0, !PT ;  /* 0x80000013ff107210 */ /* 0x000fe200007fe4ff */
[----:B------:R-:W-:-:S04]  /*2630*/  IMAD.WIDE.U32 R36, R5, R17, R36 ;  /* 0x0000001105247225 */ /* 0x000fc800078e0024 */
[----:B------:R-:W-:-:S04]  /*2640*/  IMAD R16, R16, R5, RZ ;  /* 0x0000000510107224 */ /* 0x000fc800078e02ff */
[----:B------:R-:W-:-:S05]  /*2650*/  IMAD R4, R4, R17, R16 ;  /* 0x0000001104047224 */ /* 0x000fca00078e0210 */
[----:B------:R-:W-:Y:S01]  /*2660*/  IADD3 R4, R37, R4, RZ ;  /* 0x0000000425047210 */ /* 0x000fe20007ffe0ff */
[----:B------:R-:W-:Y:S05]  /*2670*/  BRA `(.L_x_267) ;  /* 0x0000000000587947 */ /* 0x000fea0003800000 */
.L_x_266:
        /* <DEDUP_REMOVED lines=22> */
.L_x_267:
[----:B------:R-:W-:Y:S05]  /*27e0*/  BSYNC B0 ;  /* 0x0000000000007941 */ /* 0x000fea0003800000 */
.L_x_265:
        /* <DEDUP_REMOVED lines=38> */
[----:B------:R-:W-:Y:S05]  /*2a50*/  CALL.REL.NOINC `($__internal_5_$__cuda_sm20_div_s64) ;  /* 0x0000001c00647944 */ /* 0x000fea0003c00000 */
        /* <DEDUP_REMOVED lines=12> */
.L_x_269:
        /* <DEDUP_REMOVED lines=23> */
.L_x_270:
[----:B------:R-:W-:Y:S05]  /*2c90*/  BSYNC B0 ;  /* 0x0000000000007941 */ /* 0x000fea0003800000 */
.L_x_268:
        /* <DEDUP_REMOVED lines=18> */
.L_x_272:
        /* <DEDUP_REMOVED lines=22> */
.L_x_273:
[----:B------:R-:W-:Y:S05]  /*2f20*/  BSYNC B0 ;  /* 0x0000000000007941 */ /* 0x000fea0003800000 */
.L_x_271:
        /* <DEDUP_REMOVED lines=20> */
.L_x_275:
        /* <DEDUP_REMOVED lines=23> */
.L_x_276:
[----:B------:R-:W-:Y:S05]  /*31e0*/  BSYNC B0 ;  /* 0x0000000000007941 */ /* 0x000fea0003800000 */
.L_x_274:
        /* <DEDUP_REMOVED lines=26> */
[----:B------:R-:W-:Y:S05]  /*3390*/  CALL.REL.NOINC `($__internal_5_$__cuda_sm20_div_s64) ;  /* 0x0000001400147944 */ /* 0x000fea0003c00000 */
        /* <DEDUP_REMOVED lines=12> */
.L_x_278:
        /* <DEDUP_REMOVED lines=23> */
.L_x_279:
[----:B------:R-:W-:Y:S05]  /*35d0*/  BSYNC B0 ;  /* 0x0000000000007941 */ /* 0x000fea0003800000 */
.L_x_277:
        /* <DEDUP_REMOVED lines=29> */
.L_x_281:
        /* <DEDUP_REMOVED lines=23> */
.L_x_282:
[----:B------:R-:W-:Y:S05]  /*3920*/  BSYNC B0 ;  /* 0x0000000000007941 */ /* 0x000fea0003800000 */
.L_x_280:
        /* <DEDUP_REMOVED lines=21> */
.L_x_258:
[----:B------:R-:W-:Y:S02]  /*3a80*/  ULDC.64 UR4, c[0x0][0x2b0] ;  /* 0x0000ac0000047ab9 */ /* 0x000fe40000000a00 */
[----:B------:R-:W-:-:S04]  /*3a90*/  LEA R2, P0, R32, UR4, 0x2 ;  /* 0x0000000420027c11 */ /* 0x000fc8000f8010ff */
[----:B------:R-:W-:-:S05]  /*3aa0*/  LEA.HI.X R3, R32, UR5, R33, 0x2, P0 ;  /* 0x0000000520037c11 */ /* 0x000fca00080f1421 */
[----:B------:R0:W-:Y:S04]  /*3ab0*/  STG.E desc[UR8][R2.64], R27 ;  /* 0x0000001b02007986 */ /* 0x0001e8000c101908 */
.L_x_257:
[----:B------:R-:W-:Y:S05]  /*3ac0*/  BSYNC B1 ;  /* 0x0000000000017941 */ /* 0x000fea0003800000 */
.L_x_256:
[----:B------:R-:W2:Y:S01]  /*3ad0*/  S2R R4, SR_TID.X ;  /* 0x0000000000047919 */ /* 0x000ea20000002100 */
[----:B------:R-:W3:Y:S01]  /*3ae0*/  LDC R5, c[0x0][0x3c4] ;  /* 0x0000f100ff057b82 */ /* 0x000ee20000000800 */
[----:B------:R-:W-:Y:S01]  /*3af0*/  BSSY B0, `(.L_x_283) ;  /* 0x0000014000007945 */ /* 0x000fe20003800000 */
[----:B---3--:R-:W-:Y:S02]  /*3b00*/  ISETP.GE.AND P0, PT, R5, 0x1, PT ;  /* 0x000000010500780c */ /* 0x008fe40003f06270 */
[----:B--2---:R-:W-:-:S04]  /*3b10*/  SHF.R.S32.HI R7, RZ, 0x1f, R4 ;  /* 0x0000001fff077819 */ /* 0x004fc80000011404 */
[CC--:B01----:R-:W-:Y:S02]  /*3b20*/  LEA.HI R3, R7.reuse, R4.reuse, RZ, 0x2 ;  /* 0x0000000407037211 */ /* 0x0c3fe400078f10ff */
[----:B------:R-:W-:Y:S02]  /*3b30*/  LEA.HI R34, R7, R4, RZ, 0x4 ;  /* 0x0000000407227211 */ /* 0x000fe400078f20ff */
[----:B------:R-:W-:Y:S02]  /*3b40*/  LOP3.LUT R3, R3, 0xfffffffc, RZ, 0xc0, !PT ;  /* 0xfffffffc03037812 */ /* 0x000fe400078ec0ff */
[----:B------:R-:W-:-:S03]  /*3b50*/  LOP3.LUT R31, R34, 0x3ffffff0, RZ, 0xc0, !PT ;  /* 0x3ffffff0221f7812 */ /* 0x000fc600078ec0ff */
[----:B------:R-:W-:-:S05]  /*3b60*/  IMAD.IADD R2, R4, 0x1, -R3 ;  /* 0x0000000104027824 */ /* 0x000fca00078e0a03 */
[----:B------:R-:W-:-:S04]  /*3b70*/  ISETP.GE.AND P1, PT, R2, R5, PT ;  /* 0x000000050200720c */ /* 0x000fc80003f26270 */
[----:B------:R-:W-:-:S13]  /*3b80*/  ISETP.GT.OR P1, PT, R4, 0x1f, P1 ;  /* 0x0000001f0400780c */ /* 0x000fda0000f24670 */
[----:B------:R-:W-:Y:S05]  /*3b90*/  @P1 BRA `(.L_x_284) ;  /* 0x0000000000241947 */ /* 0x000fea0003800000 */
[----:B------:R-:W0:Y:S01]  /*3ba0*/  S2R R0, SR_CgaCtaId ;  /* 0x0000000000007919 */ /* 0x000e220000008800 */
[----:B------:R-:W-:Y:S01]  /*3bb0*/  FADD.FTZ R6, -R27, R30 ;  /* 0x0000001e1b067221 */ /* 0x000fe20000010100 */
[----:B------:R-:W-:-:S03]  /*3bc0*/  MOV R5, 0x400 ;  /* 0x0000040000057802 */ /* 0x000fc60000000f00 */
[----:B------:R-:W-:-:S06]  /*3bd0*/  FMUL.FTZ R6, R6, 1.4426950216293334961 ;  /* 0x3fb8aa3b06067820 */ /* 0x000fcc0000410000 */
[----:B------:R-:W1:Y:S01]  /*3be0*/  MUFU.EX2 R6, R6 ;  /* 0x0000000600067308 */ /* 0x000e620000000800 */
[----:B0-----:R-:W-:-:S05]  /*3bf0*/  LEA R5, R0, R5, 0x18 ;  /* 0x0000000500057211 */ /* 0x001fca00078ec0ff */
[----:B------:R-:W-:-:S05]  /*3c00*/  IMAD R2, R2, 0x24, R5 ;  /* 0x0000002402027824 */ /* 0x000fca00078e0205 */
[----:B------:R-:W-:-:S05]  /*3c10*/  IADD3 R3, R3, R2, RZ ;  /* 0x0000000203037210 */ /* 0x000fca0007ffe0ff */
[----:B-1----:R0:W-:Y:S02]  /*3c20*/  STS [R3], R6 ;  /* 0x0000000603007388 */ /* 0x0021e40000000800 */
.L_x_284:
[----:B------:R-:W-:Y:S05]  /*3c30*/  BSYNC B0 ;  /* 0x0000000000007941 */ /* 0x000fea0003800000 */
.L_x_283:
[----:B------:R-:W-:Y:S01]  /*3c40*/  IMAD.IADD R31, R4, 0x1, -R31 ;  /* 0x00000001041f7824 */ /* 0x000fe200078e0a1f */
[----:B------:R-:W-:Y:S01]  /*3c50*/  BAR.SYNC.DEFER_BLOCKING 0x0 ;  /* 0x0000000000007b1d */ /* 0x000fe20000010000 */
[----:B------:R-:W-:Y:S01]  /*3c60*/  CS2R R10, SRZ ;  /* 0x00000000000a7805 */ /* 0x000fe2000001ff00 */
[----:B------:R-:W-:Y:S01]  /*3c70*/  IMAD.MOV.U32 R13, RZ, RZ, RZ ;  /* 0x000000ffff0d7224 */ /* 0x000fe200078e00ff */
[----:B------:R-:W-:Y:S01]  /*3c80*/  CS2R R8, SRZ ;  /* 0x0000000000087805 */ /* 0x000fe2000001ff00 */
[----:B------:R-:W-:Y:S01]  /*3c90*/  IMAD.SHL.U32 R31, R31, 0x4, RZ ;  /* 0x000000041f1f7824 */ /* 0x000fe200078e00ff */
[----:B0-----:R-:W-:Y:S02]  /*3ca0*/  CS2R R6, SRZ ;  /* 0x0000000000067805 */ /* 0x001fe4000001ff00 */
[----:B------:R-:W-:Y:S02]  /*3cb0*/  CS2R R4, SRZ ;  /* 0x0000000000047805 */ /* 0x000fe4000001ff00 */
        /* <DEDUP_REMOVED lines=34> */
.L_x_288:
        /* <DEDUP_REMOVED lines=14> */
.L_x_287:
[----:B------:R-:W-:Y:S05]  /*3fc0*/  BSYNC B0 ;  /* 0x0000000000007941 */ /* 0x000fea0003800000 */
.L_x_286:
        /* <DEDUP_REMOVED lines=20> */
.L_x_285:
        /* <DEDUP_REMOVED lines=110> */
        .weak           $__internal_5_$__cuda_sm20_div_s64
        .type           $__internal_5_$__cuda_sm20_div_s64,@function
        .size           $__internal_5_$__cuda_sm20_div_s64,(.L_x_7424 - $__internal_5_$__cuda_sm20_div_s64)
$__internal_5_$__cuda_sm20_div_s64:
        /* <DEDUP_REMOVED lines=83> */
[----:B------:R-:W-:Y:S06]  /*4d20*/  RET.REL.NODEC R38 `(_ZN5flash32flash_fwd_splitkv_combine_kernelI23Flash_fwd_kernel_traitsILi192ELi64ELi64ELi4ELb0ELb0EN7cutlass6half_tE19Flash_kernel_traitsILi192ELi64ELi64ELi4ES3_EELi8ELi2ELb0EEEvNS_16Flash_fwd_paramsE) ;  /* 0xffffffb026b47950 */ /* 0x000fec0003c3ffff */
.L_x_289:
        /* <DEDUP_REMOVED lines=13> */
.L_x_7424:


//--------------------- .text._ZN5flash32flash_fwd_splitkv_combine_kernelI23Flash_fwd_kernel_traitsILi192ELi64ELi64ELi4ELb0ELb0EN7cutlass6half_tE19Flash_kernel_traitsILi192ELi64ELi64ELi4ES3_EELi8ELi1ELb0EEEvNS_16Flash_fwd_paramsE --------------------------
	.section	.text._ZN5flash32flash_fwd_splitkv_combine_kernelI23Flash_fwd_kernel_traitsILi192ELi64ELi64ELi4ELb0ELb0EN7cutlass6half_tE19Flash_kernel_traitsILi192ELi64ELi64ELi4ES3_EELi8ELi1ELb0EEEvNS_16Flash_fwd_paramsE,"ax",@progbits
	.align	128
        .global         _ZN5flash32flash_fwd_splitkv_combine_kernelI23Flash_fwd_kernel_traitsILi192ELi64ELi64ELi4ELb0ELb0EN7cutlass6half_tE19Flash_kernel_traitsILi192ELi64ELi64ELi4ES3_EELi8ELi1ELb0EEEvNS_16Flash_fwd_paramsE
        .type           _ZN5flash32flash_fwd_splitkv_combine_kernelI23Flash_fwd_kernel_traitsILi192ELi64ELi64ELi4ELb0ELb0EN7cutlass6half_tE19Flash_kernel_traitsILi192ELi64ELi64ELi4ES3_EELi8ELi1ELb0EEEvNS_16Flash_fwd_paramsE,@function
        .size           _ZN5flash32flash_fwd_splitkv_combine_kernelI23Flash_fwd_kernel_traitsILi192ELi64ELi64ELi4ELb0ELb0EN7cutlass6half_tE19Flash_kernel_traitsILi192ELi64ELi64ELi4ES3_EELi8ELi1ELb0EEEvNS_16Flash_fwd_paramsE,(.L_x_7425 - _ZN5flash32flash_fwd_splitkv_combine_kernelI23Flash_fwd_kernel_traitsILi192ELi64ELi64ELi4ELb0ELb0EN7cutlass6half_tE19Flash_kernel_traitsILi192ELi64ELi64ELi4ES3_EELi8ELi1ELb0EEEvNS_16Flash_fwd_paramsE)
        .other          _ZN5flash32flash_fwd_splitkv_combine_kernelI23Flash_fwd_kernel_traitsILi192ELi64ELi64ELi4ELb0ELb0EN7cutlass6half_tE19Flash_kernel_traitsILi192ELi64ELi64ELi4ES3_EELi8ELi1ELb0EEEvNS_16Flash_fwd_paramsE,@"STO_CUDA_ENTRY STV_DEFAULT"
_ZN5flash32flash_fwd_splitkv_combine_kernelI23Flash_fwd_kernel_traitsILi192ELi64ELi64ELi4ELb0ELb0EN7cutlass6half_tE19Flash_kernel_traitsILi192ELi64ELi64ELi4ES3_EELi8ELi1ELb0EEEvNS_16Flash_fwd_paramsE:
.text._ZN5flash32flash_fwd_splitkv_combine_kernelI23Flash_fwd_kernel_traitsILi192ELi64ELi64ELi4ELb0ELb0EN7cutlass6half_tE19Flash_kernel_traitsILi192ELi64ELi64ELi4ES3_EELi8ELi1ELb0EEEvNS_16Flash_fwd_paramsE:
        /* <DEDUP_REMOVED lines=23> */
[----:B------:R-:W-:Y:S05]  /*0170*/  CALL.REL.NOINC `($__internal_6_$__cuda_sm20_div_s64) ;  /* 0x0000004400947944 */ /* 0x000fea0003c00000 */
[----:B------:R-:W-:Y:S05]  /*0180*/  BRA `(.L_x_291) ;  /* 0x00000000004c7947 */ /* 0x000fea0003800000 */
.L_x_290:
        /* <DEDUP_REMOVED lines=19> */
.L_x_291:
        /* <DEDUP_REMOVED lines=12> */
[----:B------:R-:W-:Y:S05]  /*0380*/  CALL.REL.NOINC `($__internal_6_$__cuda_sm20_div_s64) ;  /* 0x0000004400107944 */ /* 0x000fea0003c00000 */
[----:B------:R-:W-:Y:S02]  /*0390*/  MOV R8, R18 ;  /* 0x0000001200087202 */ /* 0x000fe40000000f00 */
[----:B------:R-:W-:Y:S01]  /*03a0*/  MOV R9, R19 ;  /* 0x0000001300097202 */ /* 0x000fe20000000f00 */
[----:B------:R-:W-:Y:S05]  /*03b0*/  BRA `(.L_x_294) ;  /* 0x00000000004c7947 */ /* 0x000fea0003800000 */
.L_x_293:
        /* <DEDUP_REMOVED lines=19> */
.L_x_294:
[----:B------:R-:W-:Y:S05]  /*04f0*/  BSYNC B0 ;  /* 0x0000000000007941 */ /* 0x000fea0003800000 */
.L_x_292:
        /* <DEDUP_REMOVED lines=41> */
.L_x_296:
        /* <DEDUP_REMOVED lines=19> */
.L_x_297:
[----:B------:R-:W-:Y:S05]  /*08c0*/  BSYNC B0 ;  /* 0x0000000000007941 */ /* 0x000fea0003800000 */
.L_x_295:
        /* <DEDUP_REMOVED lines=73> */
[----:B------:R-:W-:Y:S02]  /*0d60*/  MOV R34, R18 ;  /* 0x0000001200227202 */ /* 0x000fe40000000f00 */
[----:B------:R-:W-:Y:S01]  /*0d70*/  MOV R35, R19 ;  /* 0x0000001300237202 */ /* 0x000fe20000000f00 */
[----:B------:R-:W-:Y:S05]  /*0d80*/  BRA `(.L_x_300) ;  /* 0x00000000004c7947 */ /* 0x000fea0003800000 */
.L_x_299:
        /* <DEDUP_REMOVED lines=19> */
.L_x_300:
[----:B------:R-:W-:Y:S05]  /*0ec0*/  BSYNC B0 ;  /* 0x0000000000007941 */ /* 0x000fea0003800000 */
.L_x_298:
        /* <DEDUP_REMOVED lines=42> */
.L_x_302:
        /* <DEDUP_REMOVED lines=19> */
.L_x_303:
[----:B------:R-:W-:Y:S05]  /*12a0*/  BSYNC B0 ;  /* 0x0000000000007941 */ /* 0x000fea0003800000 */
.L_x_301:
[----:B------:R-:W0:Y:S01]  /*12b0*/  LDC R9, c[0x0][0x2c4] ;  /* 0x0000b100ff097b82 */ /* 0x000e220000000800 */
        /* <DEDUP_REMOVED lines=20> */
[C---:B------:R-:W-:Y:S02]  /*1400*/  IMAD R8, R7.reuse, R16, R8 ;  /* 0x0000001007087224 */ /* 0x040fe400078e0208 */
[----:B------:R-:W0:Y:S03]  /*1410*/  S2R R16, SR_TID.X ;  /* 0x0000000000107919 */ /* 0x000e260000002100 */
[----:B------:R-:W-:-:S13]  /*1420*/  ISETP.GT.U32.AND P0, PT, R7, R8, PT ;  /* 0x000000080700720c */ /* 0x000fda0003f04070 */
[----:B------:R-:W-:Y:S02]  /*1430*/  @!P0 IMAD.IADD R8, R8, 0x1, -R7 ;  /* 0x0000000108088824 */ /* 0x000fe400078e0a07 */
[----:B------:R-:W-:Y:S01]  /*1440*/  @!P0 VIADD R17, R17, 0x1 ;  /* 0x0000000111118836 */ /* 0x000fe20000000000 */
[----:B------:R-:W-:Y:S02]  /*1450*/  ISETP.NE.AND P0, PT, R9, RZ, PT ;  /* 0x000000ff0900720c */ /* 0x000fe40003f05270 */
[----:B------:R-:W-:Y:S02]  /*1460*/  ISETP.GE.U32.AND P2, PT, R8, R7, PT ;  /* 0x000000070800720c */ /* 0x000fe40003f46070 */
[----:B------:R-:W-:Y:S01]  /*1470*/  LEA.HI.SX32 R8, R3, 0x1, 0x1 ;  /* 0x0000000103087811 */ /* 0x000fe200078f0aff */
[----:B------:R-:W-:Y:S01]  /*1480*/  @!P3 IMAD.MOV R8, RZ, RZ, R6 ;  /* 0x000000ffff08b224 */ /* 0x000fe200078e0206 */
[----:B0-----:R-:W-:-:S09]  /*1490*/  SHF.R.S32.HI R27, RZ, 0x1f, R16 ;  /* 0x0000001fff1b7819 */ /* 0x001fd20000011410 */
[----:B------:R-:W-:Y:S01]  /*14a0*/  @P2 VIADD R17, R17, 0x1 ;  /* 0x0000000111112836 */ /* 0x000fe20000000000 */
[----:B------:R-:W-:Y:S02]  /*14b0*/  ISETP.GT.AND P2, PT, R16, 0xf, PT ;  /* 0x0000000f1000780c */ /* 0x000fe40003f44270 */
[----:B------:R-:W-:Y:S01]  /*14c0*/  LEA.HI R27, R27, R16, RZ, 0x3 ;  /* 0x000000101b1b7211 */ /* 0x000fe200078f18ff */
[----:B------:R-:W-:Y:S01]  /*14d0*/  @!P1 IMAD.MOV R17, RZ, RZ, -R17 ;  /* 0x000000ffff119224 */ /* 0x000fe200078e0a11 */
[----:B------:R-:W-:Y:S02]  /*14e0*/  @!P0 LOP3.LUT R17, RZ, R9, RZ, 0x33, !PT ;  /* 0x00000009ff118212 */ /* 0x000fe400078e33ff */
[----:B------:R-:W-:Y:S02]  /*14f0*/  SHF.R.S32.HI R26, RZ, 0x3, R27 ;  /* 0x00000003ff1a7819 */ /* 0x000fe4000001141b */
[----:B------:R-:W-:Y:S01]  /*1500*/  LOP3.LUT R27, R27, 0xfffffff8, RZ, 0xc0, !PT ;  /* 0xfffffff81b1b7812 */ /* 0x000fe200078ec0ff */
[----:B------:R-:W-:Y:S01]  /*1510*/  IMAD R3, R8, R17, RZ ;  /* 0x0000001108037224 */ /* 0x000fe200078e02ff */
[----:B------:R-:W-:Y:S01]  /*1520*/  ISETP.GE.AND P0, PT, R26, UR5, PT ;  /* 0x000000051a007c0c */ /* 0x000fe2000bf06270 */
[----:B------:R-:W0:Y:S02]  /*1530*/  LDC R17, c[0x0][0x270] ;  /* 0x00009c00ff117b82 */ /* 0x000e240000000800 */
[----:B------:R-:W1:Y:S01]  /*1540*/  @!P2 S2R R7, SR_CgaCtaId ;  /* 0x000000000007a919 */ /* 0x000e620000008800 */
[----:B------:R-:W-:Y:S01]  /*1550*/  IABS R25, R3 ;  /* 0x0000000300197213 */ /* 0x000fe20000000000 */
[----:B------:R-:W-:Y:S01]  /*1560*/  IMAD.IADD R27, R16, 0x1, -R27 ;  /* 0x00000001101b7824 */ /* 0x000fe200078e0a1b */
[----:B------:R-:W-:-:S02]  /*1570*/  @!P2 MOV R8, 0x400 ;  /* 0x000004000008a802 */ /* 0x000fc40000000f00 */
[----:B------:R-:W2:Y:S08]  /*1580*/  I2F.RP R20, R25 ;  /* 0x0000001900147306 */ /* 0x000eb00000209400 */
[----:B--2---:R-:W2:Y:S01]  /*1590*/  MUFU.RCP R32, R20 ;  /* 0x0000001400207308 */ /* 0x004ea20000001000 */
[----:B0-----:R-:W-:-:S07]  /*15a0*/  IABS R22, R17 ;  /* 0x0000001100167213 */ /* 0x001fce0000000000 */
[----:B------:R0:W3:Y:S01]  /*15b0*/  I2F.U32.RP R6, R22 ;  /* 0x0000001600067306 */ /* 0x0000e20000209000 */
[----:B-1----:R-:W-:Y:S01]  /*15c0*/  @!P2 LEA R7, R7, R8, 0x18 ;  /* 0x000000080707a211 */ /* 0x002fe200078ec0ff */
[----:B--2---:R-:W-:-:S04]  /*15d0*/  VIADD R32, R32, 0xffffffe ;  /* 0x0ffffffe20207836 */ /* 0x004fc80000000000 */
[----:B------:R-:W-:Y:S02]  /*15e0*/  @!P2 IMAD R8, R26, 0x24, R7 ;  /* 0x000000241a08a824 */ /* 0x000fe400078e0207 */
[----:B------:R0:W1:Y:S02]  /*15f0*/  F2I.FTZ.U32.TRUNC.NTZ R33, R32 ;  /* 0x0000002000217305 */ /* 0x000064000021f000 */
        /* <DEDUP_REMOVED lines=20> */
.L_x_305:
[----:B------:R-:W-:Y:S05]  /*1740*/  BSYNC B0 ;  /* 0x0000000000007941 */ /* 0x000fea0003800000 */
.L_x_304:
[----:B-----5:R4:W-:Y:S01]  /*1750*/  @!P2 STS [R21], R24 ;  /* 0x000000181500a388 */ /* 0x0209e20000000800 */
[----:B------:R-:W-:Y:S01]  /*1760*/  BSSY B0, `(.L_x_306) ;  /* 0x000000f000007945 */ /* 0x000fe20003800000 */
[----:B------:R-:W-:Y:S01]  /*1770*/  MOV R30, 0xff800000 ;  /* 0xff800000001e7802 */ /* 0x000fe20000000f00 */
[----:B------:R-:W-:Y:S06]  /*1780*/  BAR.SYNC.DEFER_BLOCKING 0x0 ;  /* 0x0000000000007b1d */ /* 0x000fec0000010000 */
[----:B------:R-:W-:Y:S05]  /*1790*/  @P2 BRA `(.L_x_307) ;  /* 0x00000000002c2947 */ /* 0x000fea0003800000 */
[----:B------:R-:W5:Y:S01]  /*17a0*/  S2R R7, SR_CgaCtaId ;  /* 0x0000000000077919 */ /* 0x000f620000008800 */
[----:B----4-:R-:W-:Y:S02]  /*17b0*/  LEA.HI R24, R16, R16, RZ, 0x1 ;  /* 0x0000001010187211 */ /* 0x010fe400078f08ff */
[----:B------:R-:W-:Y:S02]  /*17c0*/  MOV R20, 0x400 ;  /* 0x0000040000147802 */ /* 0x000fe40000000f00 */
[C---:B------:R-:W-:Y:S01]  /*17d0*/  LOP3.LUT R21, R24.reuse, 0xfffffffe, RZ, 0xc0, !PT ;  /* 0xfffffffe18157812 */ /* 0x040fe200078ec0ff */
[----:B------:R-:W-:-:S05]  /*17e0*/  IMAD.SHL.U32 R24, R24, 0x2, RZ ;  /* 0x0000000218187824 */ /* 0x000fca00078e00ff */
[----:B------:R-:W-:Y:S02]  /*17f0*/  LOP3.LUT R24, R24, 0xfffffffc, RZ, 0xc0, !PT ;  /* 0xfffffffc18187812 */ /* 0x000fe400078ec0ff */
[----:B-----5:R-:W-:Y:S01]  /*1800*/  LEA R7, R7, R20, 0x18 ;  /* 0x0000001407077211 */ /* 0x020fe200078ec0ff */
[----:B------:R-:W-:-:S04]  /*1810*/  IMAD.IADD R20, R16, 0x1, -R21 ;  /* 0x0000000110147824 */ /* 0x000fc800078e0a15 */
[----:B------:R-:W-:-:S04]  /*1820*/  IMAD R7, R20, 0x24, R7 ;  /* 0x0000002414077824 */ /* 0x000fc800078e0207 */
[----:B------:R-:W-:-:S05]  /*1830*/  IMAD.IADD R7, R7, 0x1, R24 ;  /* 0x0000000107077824 */ /* 0x000fca00078e0218 */
[----:B------:R4:W0:Y:S02]  /*1840*/  LDS R30, [R7] ;  /* 0x00000000071e7984 */ /* 0x0008240000000800 */
.L_x_307:
[----:B------:R-:W-:Y:S05]  /*1850*/  BSYNC B0 ;  /* 0x0000000000007941 */ /* 0x000fea0003800000 */
.L_x_306:
[----:B0---4-:R-:W0:Y:S01]  /*1860*/  SHFL.BFLY PT, R7, R30, 0x1, 0x1f ;  /* 0x0c201f001e077f89 */ /* 0x011e2200000e0000 */
[----:B---3--:R-:W3:Y:S01]  /*1870*/  MUFU.RCP R6, R6 ;  /* 0x0000000600067308 */ /* 0x008ee20000001000 */
[--C-:B-1----:R-:W-:Y:S01]  /*1880*/  IMAD.MOV R20, RZ, RZ, -R33.reuse ;  /* 0x000000ffff147224 */ /* 0x102fe200078e0a21 */
[----:B------:R-:W-:Y:S01]  /*1890*/  IABS R29, R4 ;  /* 0x00000004001d7213 */ /* 0x000fe20000000000 */
[----:B------:R-:W-:Y:S01]  /*18a0*/  IMAD.MOV.U32 R32, RZ, RZ, RZ ;  /* 0x000000ffff207224 */ /* 0x000fe200078e00ff */
[----:B------:R-:W-:Y:S01]  /*18b0*/  ISETP.NE.AND P4, PT, R3, RZ, PT ;  /* 0x000000ff0300720c */ /* 0x000fe20003f85270 */
[----:B------:R-:W-:Y:S01]  /*18c0*/  IMAD R21, R20, R25, RZ ;  /* 0x0000001914157224 */ /* 0x000fe200078e02ff */
[----:B------:R-:W-:Y:S01]  /*18d0*/  IABS R20, R3 ;  /* 0x0000000300147213 */ /* 0x000fe20000000000 */
[----:B------:R-:W-:Y:S01]  /*18e0*/  BSSY B1, `(.L_x_308) ;  /* 0x000021a000017945 */ /* 0x000fe20003800000 */
[----:B------:R-:W-:Y:S01]  /*18f0*/  ISETP.GT.AND P3, PT, R2, RZ, PT ;  /* 0x000000ff0200720c */ /* 0x000fe20003f64270 */
[----:B------:R-:W-:Y:S01]  /*1900*/  IMAD.HI.U32 R21, R33, R21, R32 ;  /* 0x0000001521157227 */ /* 0x000fe200078e0020 */
[----:B------:R-:W-:-:S02]  /*1910*/  IABS R33, R17 ;  /* 0x0000001100217213 */ /* 0x000fc40000000000 */
[----:B------:R-:W-:Y:S01]  /*1920*/  LOP3.LUT R4, R4, R17, RZ, 0x3c, !PT ;  /* 0x0000001104047212 */ /* 0x000fe200078e3cff */
[----:B------:R-:W-:Y:S02]  /*1930*/  IMAD.MOV R20, RZ, RZ, -R20 ;  /* 0x000000ffff147224 */ /* 0x000fe400078e0a14 */
[----:B------:R-:W-:Y:S02]  /*1940*/  IMAD.MOV R33, RZ, RZ, -R33 ;  /* 0x000000ffff217224 */ /* 0x000fe400078e0a21 */
[----:B---3--:R-:W-:Y:S01]  /*1950*/  VIADD R36, R6, 0xffffffe ;  /* 0x0ffffffe06247836 */ /* 0x008fe20000000000 */
[----:B------:R-:W-:-:S03]  /*1960*/  IABS R6, R8 ;  /* 0x0000000800067213 */ /* 0x000fc60000000000 */
[----:B------:R-:W1:Y:S01]  /*1970*/  F2I.FTZ.U32.TRUNC.NTZ R37, R36 ;  /* 0x0000002400257305 */ /* 0x000e62000021f000 */
[----:B0-----:R-:W-:Y:S01]  /*1980*/  FMNMX.FTZ R7, R7, R30, !PT ;  /* 0x0000001e07077209 */ /* 0x001fe20007810000 */
[----:B------:R-:W-:-:S03]  /*1990*/  IMAD.HI.U32 R21, R21, R6, RZ ;  /* 0x0000000615157227 */ /* 0x000fc600078e00ff */
[----:B------:R-:W-:Y:S01]  /*19a0*/  FSETP.NEU.FTZ.AND P0, PT, R7, -INF , PT ;  /* 0xff8000000700780b */ /* 0x000fe20003f1d000 */
[----:B------:R-:W-:-:S03]  /*19b0*/  IMAD R20, R21, R20, R6 ;  /* 0x0000001415147224 */ /* 0x000fc600078e0206 */
[----:B------:R-:W-:Y:S02]  /*19c0*/  FSEL R7, R7, RZ, P0 ;  /* 0x000000ff07077208 */ /* 0x000fe40000000000 */
[----:B------:R-:W-:-:S03]  /*19d0*/  ISETP.GT.U32.AND P1, PT, R25, R20, PT ;  /* 0x000000141900720c */ /* 0x000fc60003f24070 */
[----:B--2---:R-:W-:Y:S01]  /*19e0*/  FADD.FTZ R27, -R7, R30 ;  /* 0x0000001e071b7221 */ /* 0x004fe20000010100 */
[----:B-1----:R-:W-:Y:S02]  /*19f0*/  IMAD.MOV R31, RZ, RZ, -R37 ;  /* 0x000000ffff1f7224 */ /* 0x002fe400078e0a25 */
[----:B------:R-:W-:Y:S02]  /*1a00*/  IMAD.MOV.U32 R36, RZ, RZ, RZ ;  /* 0x000000ffff247224 */ /* 0x000fe400078e00ff */
[----:B------:R-:W-:Y:S01]  /*1a10*/  FMUL.FTZ R27, R27, 1.4426950216293334961 ;  /* 0x3fb8aa3b1b1b7820 */ /* 0x000fe20000410000 */
[----:B------:R-:W-:Y:S01]  /*1a20*/  IMAD R32, R31, R22, RZ ;  /* 0x000000161f207224 */ /* 0x000fe200078e02ff */
[----:B------:R-:W-:-:S03]  /*1a30*/  SHF.R.S32.HI R31, RZ, 0x1f, R2 ;  /* 0x0000001fff1f7819 */ /* 0x000fc60000011402 */
[----:B------:R-:W-:Y:S01]  /*1a40*/  IMAD.HI.U32 R32, R37, R32, R36 ;  /* 0x0000002025207227 */ /* 0x000fe200078e0024 */
[----:B------:R-:W0:Y:S03]  /*1a50*/  MUFU.EX2 R27, R27 ;  /* 0x0000001b001b7308 */ /* 0x000e260000000800 */
[----:B------:R-:W-:Y:S02]  /*1a60*/  @!P1 IMAD.IADD R20, R20, 0x1, -R25 ;  /* 0x0000000114149824 */ /* 0x000fe400078e0a19 */
[----:B------:R-:W-:-:S03]  /*1a70*/  IMAD.HI.U32 R26, R32, R29, RZ ;  /* 0x0000001d201a7227 */ /* 0x000fc600078e00ff */
[-C--:B------:R-:W-:Y:S01]  /*1a80*/  ISETP.GE.U32.AND P0, PT, R20, R25.reuse, PT ;  /* 0x000000191400720c */ /* 0x080fe20003f06070 */
[----:B------:R-:W-:Y:S01]  /*1a90*/  IMAD.HI.U32 R32, R32, R6, RZ ;  /* 0x0000000620207227 */ /* 0x000fe200078e00ff */
[----:B------:R-:W-:-:S03]  /*1aa0*/  LOP3.LUT R20, R8, R25, RZ, 0x3c, !PT ;  /* 0x0000001908147212 */ /* 0x000fc600078e3cff */
[-C--:B------:R-:W-:Y:S01]  /*1ab0*/  IMAD R29, R26, R33.reuse, R29 ;  /* 0x000000211a1d7224 */ /* 0x080fe200078e021d */
[----:B------:R-:W-:Y:S01]  /*1ac0*/  ISETP.GE.AND P2, PT, R20, RZ, PT ;  /* 0x000000ff1400720c */ /* 0x000fe20003f46270 */
[----:B------:R-:W-:Y:S01]  /*1ad0*/  @!P1 VIADD R21, R21, 0x1 ;  /* 0x0000000115159836 */ /* 0x000fe20000000000 */
[----:B------:R-:W1:Y:S01]  /*1ae0*/  LDC.U8 R20, c[0x0][0x3d9] ;  /* 0x0000f640ff147b82 */ /* 0x000e620000000000 */
[----:B0-----:R-:W0:Y:S01]  /*1af0*/  SHFL.BFLY PT, R24, R27, 0x1, 0x1f ;  /* 0x0c201f001b187f89 */ /* 0x001e2200000e0000 */
[----:B------:R-:W-:Y:S01]  /*1b00*/  IMAD R33, R32, R33, R6 ;  /* 0x0000002120217224 */ /* 0x000fe200078e0206 */
[----:B------:R-:W-:Y:S02]  /*1b10*/  ISETP.GT.U32.AND P1, PT, R22, R29, PT ;  /* 0x0000001d1600720c */ /* 0x000fe40003f24070 */
[----:B------:R-:W-:Y:S01]  /*1b20*/  @P0 VIADD R21, R21, 0x1 ;  /* 0x0000000115150836 */ /* 0x000fe20000000000 */
[----:B------:R-:W-:Y:S01]  /*1b30*/  LEA.HI.SX32 R6, R2, 0x1, 0x1 ;  /* 0x0000000102067811 */ /* 0x000fe200078f0aff */
[----:B------:R-:W-:Y:S01]  /*1b40*/  @!P3 IMAD.MOV R6, RZ, RZ, R31 ;  /* 0x000000ffff06b224 */ /* 0x000fe200078e021f */
[----:B------:R-:W-:-:S03]  /*1b50*/  ISETP.GT.U32.AND P0, PT, R22, R33, PT ;  /* 0x000000211600720c */ /* 0x000fc60003f04070 */
[----:B------:R-:W-:Y:S01]  /*1b60*/  @!P2 IMAD.MOV R21, RZ, RZ, -R21 ;  /* 0x000000ffff15a224 */ /* 0x000fe200078e0a15 */
[----:B------:R-:W-:Y:S02]  /*1b70*/  @!P4 LOP3.LUT R21, RZ, R25, RZ, 0x33, !PT ;  /* 0x00000019ff15c212 */ /* 0x000fe400078e33ff */
[----:B------:R-:W-:Y:S02]  /*1b80*/  LOP3.LUT R25, R8, R17, RZ, 0x3c, !PT ;  /* 0x0000001108197212 */ /* 0x000fe400078e3cff */
[--C-:B------:R-:W-:Y:S01]  /*1b90*/  @!P1 IMAD.IADD R29, R29, 0x1, -R22.reuse ;  /* 0x000000011d1d9824 */ /* 0x100fe200078e0a16 */
[----:B------:R-:W-:Y:S01]  /*1ba0*/  ISETP.GT.AND P4, PT, R3, RZ, PT ;  /* 0x000000ff0300720c */ /* 0x000fe20003f84270 */
[----:B------:R-:W-:Y:S01]  /*1bb0*/  @!P1 VIADD R26, R26, 0x1 ;  /* 0x000000011a1a9836 */ /* 0x000fe20000000000 */
[----:B------:R-:W-:Y:S02]  /*1bc0*/  ISETP.GE.AND P2, PT, R4, RZ, PT ;  /* 0x000000ff0400720c */ /* 0x000fe40003f46270 */
[----:B------:R-:W-:Y:S01]  /*1bd0*/  @!P0 IMAD.IADD R33, R33, 0x1, -R22 ;  /* 0x0000000121218824 */ /* 0x000fe200078e0a16 */
[-C--:B------:R-:W-:Y:S01]  /*1be0*/  ISETP.GE.U32.AND P5, PT, R29, R22.reuse, PT ;  /* 0x000000161d00720c */ /* 0x080fe20003fa6070 */
[----:B------:R-:W-:Y:S01]  /*1bf0*/  @!P0 VIADD R32, R32, 0x1 ;  /* 0x0000000120208836 */ /* 0x000fe20000000000 */
[----:B------:R-:W-:Y:S01]  /*1c00*/  ISETP.GE.AND P3, PT, R25, RZ, PT ;  /* 0x000000ff1900720c */ /* 0x000fe20003f66270 */
[----:B0-----:R-:W-:Y:S01]  /*1c10*/  FADD.FTZ R24, R27, R24 ;  /* 0x000000181b187221 */ /* 0x001fe20000010000 */
[----:B------:R-:W-:Y:S01]  /*1c20*/  ISETP.GE.U32.AND P6, PT, R33, R22, PT ;  /* 0x000000162100720c */ /* 0x000fe20003fc6070 */
[----:B------:R-:W-:Y:S01]  /*1c30*/  IMAD.MOV.U32 R27, RZ, RZ, 0x7f800000 ;  /* 0x7f800000ff1b7424 */ /* 0x000fe200078e00ff */
[----:B------:R-:W-:-:S02]  /*1c40*/  LOP3.LUT R22, R16, 0x1, RZ, 0xc0, !PT ;  /* 0x0000000110167812 */ /* 0x000fc400078ec0ff */
[----:B------:R-:W-:Y:S02]  /*1c50*/  FSETP.NE.FTZ.AND P1, PT, R24, RZ, PT ;  /* 0x000000ff1800720b */ /* 0x000fe40003f35000 */
[----:B------:R-:W-:Y:S02]  /*1c60*/  SHF.R.S32.HI R8, RZ, 0x1f, R3 ;  /* 0x0000001fff087819 */ /* 0x000fe40000011403 */
[----:B------:R-:W-:Y:S01]  /*1c70*/  ISETP.NE.U32.AND P0, PT, R22, 0x1, PT ;  /* 0x000000011600780c */ /* 0x000fe20003f05070 */
[----:B------:R-:W-:Y:S01]  /*1c80*/  @P5 VIADD R26, R26, 0x1 ;  /* 0x000000011a1a5836 */ /* 0x000fe20000000000 */
[----:B------:R-:W-:Y:S01]  /*1c90*/  LEA.HI.SX32 R4, R3, 0x1, 0x1 ;  /* 0x0000000103047811 */ /* 0x000fe200078f0aff */
[----:B------:R-:W-:Y:S01]  /*1ca0*/  @!P4 IMAD.MOV R4, RZ, RZ, R8 ;  /* 0x000000ffff04c224 */ /* 0x000fe200078e0208 */
[----:B------:R-:W-:Y:S01]  /*1cb0*/  ISETP.GT.OR P0, PT, R16, 0xf, !P0 ;  /* 0x0000000f1000780c */ /* 0x000fe20004704670 */
[----:B------:R-:W-:Y:S01]  /*1cc0*/  @P6 VIADD R32, R32, 0x1 ;  /* 0x0000000120206836 */ /* 0x000fe20000000000 */
[----:B-1----:R-:W-:Y:S01]  /*1cd0*/  ISETP.NE.AND P4, PT, R20, RZ, PT ;  /* 0x000000ff1400720c */ /* 0x002fe20003f85270 */
[----:B------:R-:W-:Y:S01]  /*1ce0*/  @!P2 IMAD.MOV R26, RZ, RZ, -R26 ;  /* 0x000000ffff1aa224 */ /* 0x000fe200078e0a1a */
[----:B------:R-:W-:Y:S01]  /*1cf0*/  ISETP.NE.AND P5, PT, R17, RZ, PT ;  /* 0x000000ff1100720c */ /* 0x000fe20003fa5270 */
[----:B------:R-:W0:Y:S01]  /*1d00*/  @P1 MUFU.LG2 R24, R24 ;  /* 0x0000001800181308 */ /* 0x000e220000000c00 */
[----:B------:R-:W-:Y:S01]  /*1d10*/  LOP3.LUT R25, RZ, R17, RZ, 0x33, !PT ;  /* 0x00000011ff197212 */ /* 0x000fe200078e33ff */
[----:B------:R-:W-:Y:S01]  /*1d20*/  @!P3 IMAD.MOV R32, RZ, RZ, -R32 ;  /* 0x000000ffff20b224 */ /* 0x000fe200078e0a20 */
[----:B------:R-:W-:-:S02]  /*1d30*/  SEL R9, R9, 0x1, !P4 ;  /* 0x0000000109097807 */ /* 0x000fc40006000000 */
[C---:B------:R-:W-:Y:S02]  /*1d40*/  SEL R26, R25.reuse, R26, !P5 ;  /* 0x0000001a191a7207 */ /* 0x040fe40006800000 */
[----:B------:R-:W-:Y:S02]  /*1d50*/  SEL R32, R25, R32, !P5 ;  /* 0x0000002019207207 */ /* 0x000fe40006800000 */
[----:B------:R-:W-:Y:S01]  /*1d60*/  ISETP.LT.U32.AND P2, PT, R18, R21, PT ;  /* 0x000000151200720c */ /* 0x000fe20003f41070 */
[-C--:B------:R-:W-:Y:S01]  /*1d70*/  IMAD R29, R26, R9.reuse, RZ ;  /* 0x000000091a1d7224 */ /* 0x080fe200078e02ff */
[----:B------:R-:W-:Y:S01]  /*1d80*/  SHF.R.S32.HI R31, RZ, 0x1f, R21 ;  /* 0x0000001fff1f7819 */ /* 0x000fe20000011415 */
[----:B------:R-:W-:-:S03]  /*1d90*/  IMAD R25, R32, R9, RZ ;  /* 0x0000000920197224 */ /* 0x000fc600078e02ff */
[----:B------:R-:W-:Y:S01]  /*1da0*/  ISETP.LT.AND.EX P2, PT, R19, R31, PT, P2 ;  /* 0x0000001f1300720c */ /* 0x000fe20003f41320 */
[----:B0-----:R-:W-:Y:S01]  /*1db0*/  @P1 FFMA.FTZ R27, R24, 0.69314718246459960938, R7 ;  /* 0x3f317218181b1823 */ /* 0x001fe20000010007 */
[----:B------:R-:W-:Y:S02]  /*1dc0*/  IMAD R7, R6, R29, RZ ;  /* 0x0000001d06077224 */ /* 0x000fe400078e02ff */
[----:B------:R-:W-:Y:S01]  /*1dd0*/  SEL R9, R18, R21, P2 ;  /* 0x0000001512097207 */ /* 0x000fe20001000000 */
[----:B------:R-:W-:Y:S01]  /*1de0*/  IMAD R6, R25, R4, RZ ;  /* 0x0000000419067224 */ /* 0x000fe200078e02ff */
[----:B------:R-:W-:Y:S01]  /*1df0*/  SEL R8, R19, R31, P2 ;  /* 0x0000001f13087207 */ /* 0x000fe20001000000 */
        /* <DEDUP_REMOVED lines=38> */
[----:B------:R-:W-:Y:S05]  /*2060*/  CALL.REL.NOINC `($__internal_6_$__cuda_sm20_div_s64) ;  /* 0x0000002400d87944 */ /* 0x000fea0003c00000 */
        /* <DEDUP_REMOVED lines=9> */
.L_x_312:
        /* <DEDUP_REMOVED lines=22> */
.L_x_313:
[----:B------:R-:W-:Y:S05]  /*2260*/  BSYNC B0 ;  /* 0x0000000000007941 */ /* 0x000fea0003800000 */
.L_x_311:
        /* <DEDUP_REMOVED lines=19> */
.L_x_315:
        /* <DEDUP_REMOVED lines=22> */
.L_x_316:
[----:B------:R-:W-:Y:S05]  /*2500*/  BSYNC B0 ;  /* 0x0000000000007941 */ /* 0x000fea0003800000 */
.L_x_314:
        /* <DEDUP_REMOVED lines=11> */
[----:B------:R-:W-:Y:S05]  /*25c0*/  CALL.REL.NOINC `($__internal_6_$__cuda_sm20_div_s64) ;  /* 0x0000002000807944 */ /* 0x000fea0003c00000 */
[----:B------:R-:W-:-:S04]  /*25d0*/  IADD3 R17, P0, RZ, -R18, RZ ;  /* 0x80000012ff117210 */ /* 0x000fc80007f1e0ff */
[----:B------:R-:W-:Y:S01]  /*25e0*/  IADD3.X R16, RZ, ~R19, RZ, P0, !PT ;  /* 0x80000013ff107210 */ /* 0x000fe200007fe4ff */
[----:B------:R-:W-:-:S04]  /*25f0*/  IMAD.WIDE.U32 R36, R5, R17, R36 ;  /* 0x0000001105247225 */ /* 0x000fc800078e0024 */
[----:B------:R-:W-:-:S04]  /*2600*/  IMAD R16, R16, R5, RZ ;  /* 0x0000000510107224 */ /* 0x000fc800078e02ff */
[----:B------:R-:W-:-:S05]  /*2610*/  IMAD R4, R4, R17, R16 ;  /* 0x0000001104047224 */ /* 0x000fca00078e0210 */
[----:B------:R-:W-:Y:S01]  /*2620*/  IADD3 R4, R37, R4, RZ ;  /* 0x0000000425047210 */ /* 0x000fe20007ffe0ff */
[----:B------:R-:W-:Y:S05]  /*2630*/  BRA `(.L_x_319) ;  /* 0x0000000000587947 */ /* 0x000fea0003800000 */
.L_x_318:
        /* <DEDUP_REMOVED lines=22> */
.L_x_319:
[----:B------:R-:W-:Y:S05]  /*27a0*/  BSYNC B0 ;  /* 0x0000000000007941 */ /* 0x000fea0003800000 */
.L_x_317:
        /* <DEDUP_REMOVED lines=38> */
[----:B------:R-:W-:Y:S05]  /*2a10*/  CALL.REL.NOINC `($__internal_6_$__cuda_sm20_div_s64) ;  /* 0x0000001c006c7944 */ /* 0x000fea0003c00000 */
        /* <DEDUP_REMOVED lines=12> */
.L_x_321:
        /* <DEDUP_REMOVED lines=23> */
.L_x_322:
[----:B------:R-:W-:Y:S05]  /*2c50*/  BSYNC B0 ;  /* 0x0000000000007941 */ /* 0x000fea0003800000 */
.L_x_320:
        /* <DEDUP_REMOVED lines=18> */
.L_x_324:
        /* <DEDUP_REMOVED lines=22> */
.L_x_325:
[----:B------:R-:W-:Y:S05]  /*2ee0*/  BSYNC B0 ;  /* 0x0000000000007941 */ /* 0x000fea0003800000 */
.L_x_323:
        /* <DEDUP_REMOVED lines=20> */
.L_x_327:
        /* <DEDUP_REMOVED lines=23> */
.L_x_328:
[----:B------:R-:W-:Y:S05]  /*31a0*/  BSYNC B0 ;  /* 0x0000000000007941 */ /* 0x000fea0003800000 */
.L_x_326:
        /* <DEDUP_REMOVED lines=26> */
[----:B------:R-:W-:Y:S05]  /*3350*/  CALL.REL.NOINC `($__internal_6_$__cuda_sm20_div_s64) ;  /* 0x00000014001c7944 */ /* 0x000fea0003c00000 */
        /* <DEDUP_REMOVED lines=12> */
.L_x_330:
        /* <DEDUP_REMOVED lines=23> */
.L_x_331:
[----:B------:R-:W-:Y:S05]  /*3590*/  BSYNC B0 ;  /* 0x0000000000007941 */ /* 0x000fea0003800000 */
.L_x_329:
        /* <DEDUP_REMOVED lines=29> */
.L_x_333:
        /* <DEDUP_REMOVED lines=23> */
.L_x_334:
[----:B------:R-:W-:Y:S05]  /*38e0*/  BSYNC B0 ;  /* 0x0000000000007941 */ /* 0x000fea0003800000 */
.L_x_332:
        /* <DEDUP_REMOVED lines=21> */
.L_x_310:
[----:B------:R-:W-:Y:S02]  /*3a40*/  ULDC.64 UR4, c[0x0][0x2b0] ;  /* 0x0000ac0000047ab9 */ /* 0x000fe40000000a00 */
[----:B------:R-:W-:-:S04]  /*3a50*/  LEA R2, P0, R32, UR4, 0x2 ;  /* 0x0000000420027c11 */ /* 0x000fc8000f8010ff */
[----:B------:R-:W-:-:S05]  /*3a60*/  LEA.HI.X R3, R32, UR5, R33, 0x2, P0 ;  /* 0x0000000520037c11 */ /* 0x000fca00080f1421 */
[----:B------:R0:W-:Y:S04]  /*3a70*/  STG.E desc[UR8][R2.64], R27 ;  /* 0x0000001b02007986 */ /* 0x0001e8000c101908 */
.L_x_309:
[----:B------:R-:W-:Y:S05]  /*3a80*/  BSYNC B1 ;  /* 0x0000000000017941 */ /* 0x000fea0003800000 */
.L_x_308:
[----:B------:R-:W0:Y:S01]  /*3a90*/  S2R R31, SR_TID.X ;  /* 0x00000000001f7919 */ /* 0x000e220000002100 */
[----:B------:R-:W2:Y:S01]  /*3aa0*/  LDC R5, c[0x0][0x3c4] ;  /* 0x0000f100ff057b82 */ /* 0x000ea20000000800 */
[----:B------:R-:W-:Y:S01]  /*3ab0*/  BSSY B0, `(.L_x_335) ;  /* 0x0000016000007945 */ /* 0x000fe20003800000 */
[----:B--2---:R-:W-:Y:S02]  /*3ac0*/  ISETP.GE.AND P0, PT, R5, 0x1, PT ;  /* 0x000000010500780c */ /* 0x004fe40003f06270 */
[-C--:B01----:R-:W-:Y:S02]  /*3ad0*/  LEA.HI R3, R31, R31.reuse, RZ, 0x1 ;  /* 0x0000001f1f037211 */ /* 0x083fe400078f08ff */
[----:B------:R-:W-:Y:S02]  /*3ae0*/  SHF.R.S32.HI R34, RZ, 0x1f, R31 ;  /* 0x0000001fff227819 */ /* 0x000fe4000001141f */
[----:B------:R-:W-:Y:S02]  /*3af0*/  LOP3.LUT R2, R3, 0xfffffffe, RZ, 0xc0, !PT ;  /* 0xfffffffe03027812 */ /* 0x000fe400078ec0ff */
[----:B------:R-:W-:-:S03]  /*3b00*/  LEA.HI R34, R34, R31, RZ, 0x4 ;  /* 0x0000001f22227211 */ /* 0x000fc600078f20ff */
[----:B------:R-:W-:Y:S01]  /*3b10*/  IMAD.IADD R2, R31, 0x1, -R2 ;  /* 0x000000011f027824 */ /* 0x000fe200078e0a02 */
[----:B------:R-:W-:-:S04]  /*3b20*/  LOP3.LUT R4, R34, 0x3ffffff0, RZ, 0xc0, !PT ;  /* 0x3ffffff022047812 */ /* 0x000fc800078ec0ff */
[----:B------:R-:W-:-:S04]  /*3b30*/  ISETP.GE.AND P1, PT, R2, R5, PT ;  /* 0x000000050200720c */ /* 0x000fc80003f26270 */
[----:B------:R-:W-:-:S13]  /*3b40*/  ISETP.GT.OR P1, PT, R31, 0xf, P1 ;  /* 0x0000000f1f00780c */ /* 0x000fda0000f24670 */
[----:B------:R-:W-:Y:S05]  /*3b50*/  @P1 BRA `(.L_x_336) ;  /* 0x00000000002c1947 */ /* 0x000fea0003800000 */
[----:B------:R-:W0:Y:S01]  /*3b60*/  S2R R0, SR_CgaCtaId ;  /* 0x0000000000007919 */ /* 0x000e220000008800 */
[----:B------:R-:W-:Y:S01]  /*3b70*/  FADD.FTZ R6, -R27, R30 ;  /* 0x0000001e1b067221 */ /* 0x000fe20000010100 */
[----:B------:R-:W-:Y:S02]  /*3b80*/  MOV R5, 0x400 ;  /* 0x0000040000057802 */ /* 0x000fe40000000f00 */
[----:B------:R-:W-:Y:S01]  /*3b90*/  SHF.L.U32 R3, R3, 0x1, RZ ;  /* 0x0000000103037819 */ /* 0x000fe200000006ff */
[----:B------:R-:W-:-:S06]  /*3ba0*/  FMUL.FTZ R6, R6, 1.4426950216293334961 ;  /* 0x3fb8aa3b06067820 */ /* 0x000fcc0000410000 */
[----:B------:R-:W1:Y:S01]  /*3bb0*/  MUFU.EX2 R6, R6 ;  /* 0x0000000600067308 */ /* 0x000e620000000800 */
[----:B0-----:R-:W-:Y:S02]  /*3bc0*/  LEA R5, R0, R5, 0x18 ;  /* 0x0000000500057211 */ /* 0x001fe400078ec0ff */
[----:B------:R-:W-:-:S03]  /*3bd0*/  LOP3.LUT R0, R3, 0xfffffffc, RZ, 0xc0, !PT ;  /* 0xfffffffc03007812 */ /* 0x000fc600078ec0ff */
[----:B------:R-:W-:-:S05]  /*3be0*/  IMAD R5, R2, 0x24, R5 ;  /* 0x0000002402057824 */ /* 0x000fca00078e0205 */
[----:B------:R-:W-:-:S05]  /*3bf0*/  IADD3 R5, R5, R0, RZ ;  /* 0x0000000005057210 */ /* 0x000fca0007ffe0ff */
[----:B-1----:R0:W-:Y:S02]  /*3c00*/  STS [R5], R6 ;  /* 0x0000000605007388 */ /* 0x0021e40000000800 */
.L_x_336:
[----:B------:R-:W-:Y:S05]  /*3c10*/  BSYNC B0 ;  /* 0x0000000000007941 */ /* 0x000fea0003800000 */
.L_x_335:
        /* <DEDUP_REMOVED lines=42> */
.L_x_340:
        /* <DEDUP_REMOVED lines=14> */
.L_x_339:
[----:B------:R-:W-:Y:S05]  /*3fa0*/  BSYNC B0 ;  /* 0x0000000000007941 */ /* 0x000fea0003800000 */
.L_x_338:
        /* <DEDUP_REMOVED lines=20> */
.L_x_337:
        /* <DEDUP_REMOVED lines=110> */
        .weak           $__internal_6_$__cuda_sm20_div_s64
        .type           $__internal_6_$__cuda_sm20_div_s64,@function
        .size           $__internal_6_$__cuda_sm20_div_s64,(.L_x_7425 - $__internal_6_$__cuda_sm20_div_s64)
$__internal_6_$__cuda_sm20_div_s64:
        /* <DEDUP_REMOVED lines=83> */
[----:B------:R-:W-:Y:S06]  /*4d00*/  RET.REL.NODEC R38 `(_ZN5flash32flash_fwd_splitkv_combine_kernelI23Flash_fwd_kernel_traitsILi192ELi64ELi64ELi4ELb0ELb0EN7cutlass6half_tE19Flash_kernel_traitsILi192ELi64ELi64ELi4ES3_EELi8ELi1ELb0EEEvNS_16Flash_fwd_paramsE) ;  /* 0xffffffb026bc7950 */ /* 0x000fec0003c3ffff */
.L_x_341:
        /* <DEDUP_REMOVED lines=15> */
.L_x_7425:


//--------------------- .text._ZN5flash32flash_fwd_splitkv_combine_kernelI23Flash_fwd_kernel_traitsILi192ELi64ELi64ELi4ELb0ELb0EN7cutlass6half_tE19Flash_kernel_traitsILi192ELi64ELi64ELi4ES3_EELi8ELi7ELb1EEEvNS_16Flash_fwd_paramsE --------------------------
	.section	.text._ZN5flash32flash_fwd_splitkv_combine_kernelI23Flash_fwd_kernel_traitsILi192ELi64ELi64ELi4ELb0ELb0EN7cutlass6half_tE19Flash_kernel_traitsILi192ELi64ELi64ELi4ES3_EELi8ELi7ELb1EEEvNS_16Flash_fwd_paramsE,"ax",@progbits
	.align	128
        .global         _ZN5flash32flash_fwd_splitkv_combine_kernelI23Flash_fwd_kernel_traitsILi192ELi64ELi64ELi4ELb0ELb0EN7cutlass6half_tE19Flash_kernel_traitsILi192ELi64ELi64ELi4ES3_EELi8ELi7ELb1EEEvNS_16Flash_fwd_paramsE
        .type           _ZN5flash32flash_fwd_splitkv_combine_kernelI23Flash_fwd_kernel_traitsILi192ELi64ELi64ELi4ELb0ELb0EN7cutlass6half_tE19Flash_kernel_traitsILi192ELi64ELi64ELi4ES3_EELi8ELi7ELb1EEEvNS_16Flash_fwd_paramsE,@function
        .size           _ZN5flash32flash_fwd_splitkv_combine_kernelI23Flash_fwd_kernel_traitsILi192ELi64ELi64ELi4ELb0ELb0EN7cutlass6half_tE19Flash_kernel_traitsILi192ELi64ELi64ELi4ES3_EELi8ELi7ELb1EEEvNS_16Flash_fwd_paramsE,(.L_x_7426 - _ZN5flash32flash_fwd_splitkv_combine_kernelI23Flash_fwd_kernel_traitsILi192ELi64ELi64ELi4ELb0ELb0EN7cutlass6half_tE19Flash_kernel_traitsILi192ELi64ELi64ELi4ES3_EELi8ELi7ELb1EEEvNS_16Flash_fwd_paramsE)
        .other          _ZN5flash32flash_fwd_splitkv_combine_kernelI23Flash_fwd_kernel_traitsILi192ELi64ELi64ELi4ELb0ELb0EN7cutlass6half_tE19Flash_kernel_traitsILi192ELi64ELi64ELi4ES3_EELi8ELi7ELb1EEEvNS_16Flash_fwd_paramsE,@"STO_CUDA_ENTRY STV_DEFAULT"
_ZN5flash32flash_fwd_splitkv_combine_kernelI23Flash_fwd_kernel_traitsILi192ELi64ELi64ELi4ELb0ELb0EN7cutlass6half_tE19Flash_kernel_traitsILi192ELi64ELi64ELi4ES3_EELi8ELi7ELb1EEEvNS_16Flash_fwd_paramsE:
.text._ZN5flash32flash_fwd_splitkv_combine_kernelI23Flash_fwd_kernel_traitsILi192ELi64ELi64ELi4ELb0ELb0EN7cutlass6half_tE19Flash_kernel_traitsILi192ELi64ELi64ELi4ES3_EELi8ELi7ELb1EEEvNS_16Flash_fwd_paramsE:
        /* <DEDUP_REMOVED lines=23> */
[----:B------:R-:W-:Y:S05]  /*0170*/  CALL.REL.NOINC `($__internal_7_$__cuda_sm20_div_s64) ;  /* 0x0000005800007944 */ /* 0x000fea0003c00000 */
[----:B------:R-:W-:Y:S02]  /*0180*/  MOV R18, R0 ;  /* 0x0000000000127202 */ /* 0x000fe40000000f00 */
[----:B------:R-:W-:Y:S01]  /*0190*/  MOV R19, R27 ;  /* 0x0000001b00137202 */ /* 0x000fe20000000f00 */
[----:B------:R-:W-:Y:S06]  /*01a0*/  BRA `(.L_x_343) ;  /* 0x00000000004c7947 */ /* 0x000fec0003800000 */
.L_x_342:
        /* <DEDUP_REMOVED lines=19> */
.L_x_343:
        /* <DEDUP_REMOVED lines=10> */
[----:B------:R-:W-:Y:S05]  /*0380*/  CALL.REL.NOINC `($__internal_7_$__cuda_sm20_div_s64) ;  /* 0x00000054007c7944 */ /* 0x000fea0003c00000 */
[----:B------:R-:W-:Y:S02]  /*0390*/  MOV R8, R0 ;  /* 0x0000000000087202 */ /* 0x000fe40000000f00 */
[----:B------:R-:W-:Y:S01]  /*03a0*/  MOV R9, R27 ;  /* 0x0000001b00097202 */ /* 0x000fe20000000f00 */
[----:B------:R-:W-:Y:S05]  /*03b0*/  BRA `(.L_x_346) ;  /* 0x00000000004c7947 */ /* 0x000fea0003800000 */
.L_x_345:
        /* <DEDUP_REMOVED lines=19> */
.L_x_346:
[----:B------:R-:W-:Y:S05]  /*04f0*/  BSYNC B0 ;  /* 0x0000000000007941 */ /* 0x000fea0003800000 */
.L_x_344:
        /* <DEDUP_REMOVED lines=54> */
[----:B------:R-:W-:Y:S05]  /*0860*/  BRA `(.L_x_349) ;  /* 0x00000000004c7947 */ /* 0x000fea0003800000 */
.L_x_348:
        /* <DEDUP_REMOVED lines=19> */
.L_x_349:
[----:B------:R-:W-:Y:S05]  /*09a0*/  BSYNC B0 ;  /* 0x0000000000007941 */ /* 0x000fea0003800000 */
.L_x_347:
        /* <DEDUP_REMOVED lines=105> */
.L_x_351:
        /* <DEDUP_REMOVED lines=20> */
.L_x_352:
[----:B------:R-:W-:Y:S05]  /*1180*/  BSYNC B0 ;  /* 0x0000000000007941 */ /* 0x000fea0003800000 */
.L_x_350:
        /* <DEDUP_REMOVED lines=177> */
[----:B------:R-:W-:Y:S05]  /*1ca0*/  CALL.REL.NOINC `($__internal_7_$__cuda_sm20_div_s64) ;  /* 0x0000003c00347944 */ /* 0x000fea0003c00000 */
[----:B------:R-:W-:Y:S02]  /*1cb0*/  MOV R46, R0 ;  /* 0x00000000002e7202 */ /* 0x000fe40000000f00 */
[----:B------:R-:W-:Y:S01]  /*1cc0*/  MOV R47, R27 ;  /* 0x0000001b002f7202 */ /* 0x000fe20000000f00 */
[----:B------:R-:W-:Y:S05]  /*1cd0*/  BRA `(.L_x_355) ;  /* 0x00000000004c7947 */ /* 0x000fea0003800000 */
.L_x_354:
        /* <DEDUP_REMOVED lines=19> */
.L_x_355:
[----:B------:R-:W-:Y:S05]  /*1e10*/  BSYNC B0 ;  /* 0x0000000000007941 */ /* 0x000fea0003800000 */
.L_x_353:
        /* <DEDUP_REMOVED lines=193> */
[----:B------:R-:W-:Y:S05]  /*2a30*/  CALL.REL.NOINC `($__internal_7_$__cuda_sm20_div_s64) ;  /* 0x0000002c00d07944 */ /* 0x000fea0003c00000 */
        /* <DEDUP_REMOVED lines=10> */
.L_x_360:
        /* <DEDUP_REMOVED lines=22> */
.L_x_361:
[----:B------:R-:W-:Y:S05]  /*2c40*/  BSYNC B0 ;  /* 0x0000000000007941 */ /* 0x000fea0003800000 */
.L_x_359:
[----:B------:R-:W-:Y:S01]  /*2c50*/  LOP3.LUT R0, R19, R2, RZ, 0xfc, !PT ;  /* 0x0000000213007212 */ /* 0x000fe200078efcff */
[----:B------:R-:W-:Y:S03]  /*2c60*/  BSSY B0, `(.L_x_362) ;  /* 0x0000026000007945 */ /* 0x000fe60003800000 */
[----:B------:R-:W-:-:S13]  /*2c70*/  ISETP.NE.U32.AND P0, PT, R0, RZ, PT ;  /* 0x000000ff0000720c */ /* 0x000fda0003f05070 */
[----:B------:R-:W-:Y:S05]  /*2c80*/  @!P0 BRA `(.L_x_363) ;  /* 0x0000000000348947 */ /* 0x000fea0003800000 */
[----:B------:R-:W-:Y:S01]  /*2c90*/  IMAD.MOV.U32 R24, RZ, RZ, R25 ;  /* 0x000000ffff187224 */ /* 0x000fe200078e0019 */
[----:B------:R-:W-:Y:S02]  /*2ca0*/  MOV R23, R2 ;  /* 0x0000000200177202 */ /* 0x000fe40000000f00 */
        /* <DEDUP_REMOVED lines=11> */
.L_x_363:
        /* <DEDUP_REMOVED lines=22> */
.L_x_364:
[----:B------:R-:W-:Y:S05]  /*2ec0*/  BSYNC B0 ;  /* 0x0000000000007941 */ /* 0x000fea0003800000 */
.L_x_362:
        /* <DEDUP_REMOVED lines=11> */
[----:B------:R-:W-:Y:S05]  /*2f80*/  CALL.REL.NOINC `($__internal_7_$__cuda_sm20_div_s64) ;  /* 0x00000028007c7944 */ /* 0x000fea0003c00000 */
        /* <DEDUP_REMOVED lines=8> */
.L_x_366:
        /* <DEDUP_REMOVED lines=22> */
.L_x_367:
[----:B------:R-:W-:Y:S05]  /*3170*/  BSYNC B0 ;  /* 0x0000000000007941 */ /* 0x000fea0003800000 */
.L_x_365:
        /* <DEDUP_REMOVED lines=38> */
[----:B------:R-:W-:Y:S05]  /*33e0*/  CALL.REL.NOINC `($__internal_7_$__cuda_sm20_div_s64) ;  /* 0x0000002400647944 */ /* 0x000fea0003c00000 */
        /* <DEDUP_REMOVED lines=12> */
.L_x_369:
        /* <DEDUP_REMOVED lines=23> */
.L_x_370:
[----:B------:R-:W-:Y:S05]  /*3620*/  BSYNC B0 ;  /* 0x0000000000007941 */ /* 0x000fea0003800000 */
.L_x_368:
        /* <DEDUP_REMOVED lines=17> */
.L_x_372:
        /* <DEDUP_REMOVED lines=22> */
.L_x_373:
[----:B------:R-:W-:Y:S05]  /*38a0*/  BSYNC B0 ;  /* 0x0000000000007941 */ /* 0x000fea0003800000 */
.L_x_371:
        /* <DEDUP_REMOVED lines=21> */
.L_x_375:
        /* <DEDUP_REMOVED lines=23> */
.L_x_376:
[----:B------:R-:W-:Y:S05]  /*3b70*/  BSYNC B0 ;  /* 0x0000000000007941 */ /* 0x000fea0003800000 */
.L_x_374:
        /* <DEDUP_REMOVED lines=39> */
.L_x_378:
        /* <DEDUP_REMOVED lines=23> */
.L_x_379:
[----:B------:R-:W-:Y:S05]  /*3f60*/  BSYNC B0 ;  /* 0x0000000000007941 */ /* 0x000fea0003800000 */
.L_x_377:
        /* <DEDUP_REMOVED lines=30> */
.L_x_381:
        /* <DEDUP_REMOVED lines=23> */
.L_x_382:
[----:B------:R-:W-:Y:S05]  /*42c0*/  BSYNC B0 ;  /* 0x0000000000007941 */ /* 0x000fea0003800000 */
.L_x_380:
        /* <DEDUP_REMOVED lines=21> */
.L_x_358:
[----:B------:R-:W-:Y:S02]  /*4420*/  ULDC.64 UR4, c[0x0][0x2b0] ;  /* 0x0000ac0000047ab9 */ /* 0x000fe40000000a00 */
[----:B------:R-:W-:-:S04]  /*4430*/  LEA R2, P0, R44, UR4, 0x2 ;  /* 0x000000042c027c11 */ /* 0x000fc8000f8010ff */
[----:B------:R-:W-:-:S05]  /*4440*/  LEA.HI.X R3, R44, UR5, R45, 0x2, P0 ;  /* 0x000000052c037c11 */ /* 0x000fca00080f142d */
[----:B------:R0:W-:Y:S04]  /*4450*/  STG.E desc[UR8][R2.64], R29 ;  /* 0x0000001d02007986 */ /* 0x0001e8000c101908 */
.L_x_357:
[----:B------:R-:W-:Y:S05]  /*4460*/  BSYNC B1 ;  /* 0x0000000000017941 */ /* 0x000fea0003800000 */
.L_x_356:
[----:B------:R-:W2:Y:S01]  /*4470*/  LDC R12, c[0x0][0x3c4] ;  /* 0x0000f100ff0c7b82 */ /* 0x000ea20000000800 */
[C---:B01----:R-:W-:Y:S02]  /*4480*/  IADD3 R3, R35.reuse, 0x10, RZ ;  /* 0x0000001023037810 */ /* 0x043fe40007ffe0ff */
[----:B------:R-:W-:Y:S02]  /*4490*/  CS2R R4, SRZ ;  /* 0x0000000000047805 */ /* 0x000fe4000001ff00 */
[----:B------:R-:W-:Y:S02]  /*44a0*/  CS2R R6, SRZ ;  /* 0x0000000000067805 */ /* 0x000fe4000001ff00 */
[----:B------:R-:W-:Y:S02]  /*44b0*/  CS2R R10, SRZ ;  /* 0x00000000000a7805 */ /* 0x000fe4000001ff00 */
[----:B------:R-:W-:Y:S02]  /*44c0*/  MOV R13, RZ ;  /* 0x000000ff000d7202 */ /* 0x000fe40000000f00 */
[----:B--2---:R-:W-:-:S02]  /*44d0*/  ISETP.GE.OR P0, PT, R35, R12, P6 ;  /* 0x0000000c2300720c */ /* 0x004fc40003706670 */
        /* <DEDUP_REMOVED lines=35> */
[----:B--2---:R-:W-:Y:S01]  /*4710*/  @!P4 STS [R33+0x480], R38 ;  /* 0x000480262100c388 */ /* 0x004fe20000000800 */
[----:B------:R-:W-:Y:S02]  /*4720*/  IMAD.SHL.U32 R32, R35, 0x4, RZ ;  /* 0x0000000423207824 */ /* 0x000fe400078e00ff */
[----:B------:R-:W-:Y:S01]  /*4730*/  @!P6 FMUL.FTZ R8, R29, 1.4426950216293334961 ;  /* 0x3fb8aa3b1d08e820 */ /* 0x000fe20000410000 */
[----:B0-----:R-:W-:Y:S02]  /*4740*/  HFMA2.MMA R0, -RZ, RZ, 0, 0 ;  /* 0x00000000ff007435 */ /* 0x001fe400000001ff */
[----:B------:R-:W0:Y:S01]  /*4750*/  @!P0 MUFU.EX2 R30, R30 ;  /* 0x0000001e001e8308 */ /* 0x000e220000000800 */
[----:B---3--:R-:W-:Y:S01]  /*4760*/  @!P3 STS [R33+0x6c0], R40 ;  /* 0x0006c0282100b388 */ /* 0x008fe20000000800 */
[----:B-1----:R-:W-:-:S06]  /*4770*/  CS2R R2, SRZ ;  /* 0x0000000000027805 */ /* 0x002fcc000001ff00 */
[----:B------:R-:W1:Y:S01]  /*4780*/  @!P1 MUFU.EX2 R36, R36 ;  /* 0x0000002400249308 */ /* 0x000e620000000800 */
[----:B----4-:R-:W-:Y:S07]  /*4790*/  @!P2 STS [R33+0x900], R34 ;  /* 0x000900222100a388 */ /* 0x010fee0000000800 */
[----:B------:R-:W2:Y:S01]  /*47a0*/  @!P6 MUFU.EX2 R8, R8 ;  /* 0x000000080008e308 */ /* 0x000ea20000000800 */
[----:B0-----:R-:W-:Y:S01]  /*47b0*/  @!P0 STS [R33+0xd80], R30 ;  /* 0x000d801e21008388 */ /* 0x001fe20000000800 */
[----:B------:R-:W-:-:S03]  /*47c0*/  ISETP.GE.AND P0, PT, R12, 0x1, PT ;  /* 0x000000010c00780c */ /* 0x000fc60003f06270 */
[----:B-1----:R-:W-:Y:S04]  /*47d0*/  @!P1 STS [R33+0xb40], R36 ;  /* 0x000b402421009388 */ /* 0x002fe80000000800 */
[----:B--2---:R0:W-:Y:S02]  /*47e0*/  @!P6 STS [R33+0xfc0], R8 ;  /* 0x000fc0082100e388 */ /* 0x0041e40000000800 */
[----:B0-----:R-:W-:Y:S01]  /*47f0*/  CS2R R8, SRZ ;  /* 0x0000000000087805 */ /* 0x001fe2000001ff00 */
[----:B------:R-:W-:Y:S06]  /*4800*/  BAR.SYNC.DEFER_BLOCKING 0x0 ;  /* 0x0000000000007b1d */ /* 0x000fec0000010000 */
[----:B------:R-:W-:Y:S05]  /*4810*/  @!P0 BRA `(.L_x_383) ;  /* 0x0000000800c88947 */ /* 0x000fea0003800000 */
[----:B------:R-:W0:Y:S01]  /*4820*/  S2UR UR6, SR_CgaCtaId ;  /* 0x00000000000679c3 */ /* 0x000e220000008800 */
[----:B------:R-:W-:Y:S01]  /*4830*/  ULDC UR10, c[0x0][0x2dc] ;  /* 0x0000b700000a7ab9 */ /* 0x000fe20000000800 */
[----:B------:R-:W-:Y:S01]  /*4840*/  IMAD R39, R15, 0xc0, R32 ;  /* 0x000000c00f277824 */ /* 0x000fe200078e0220 */
[----:B------:R-:W-:Y:S01]  /*4850*/  UIMAD UR4, UR7, UR10, URZ ;  /* 0x0000000a070472a4 */ /* 0x000fe2000f8e023f */
[----:B------:R-:W-:Y:S01]  /*4860*/  ISETP.GT.AND P1, PT, R12, 0x3, PT ;  /* 0x000000030c00780c */ /* 0x000fe20003f24270 */
[C---:B------:R-:W-:Y:S01]  /*4870*/  IMAD R34, R28.reuse, UR10, RZ ;  /* 0x0000000a1c227c24 */ /* 0x040fe2000f8e02ff */
[----:B------:R-:W-:Y:S01]  /*4880*/  PLOP3.LUT P4, PT, PT, PT, PT, 0x80, 0x0 ;  /* 0x000000000000781c */ /* 0x000fe20003f8f070 */
[----:B------:R-:W-:Y:S01]  /*4890*/  USHF.R.S32.HI UR11, URZ, 0x1f, UR4 ;  /* 0x0000001f3f0b7899 */ /* 0x000fe20008011404 */
[----:B------:R-:W-:Y:S01]  /*48a0*/  VIADD R30, R28, -UR7 ;  /* 0x800000071c1e7c36 */ /* 0x000fe20008000000 */
[----:B------:R-:W-:Y:S01]  /*48b0*/  IADD3 R0, P0, R39, UR4, RZ ;  /* 0x0000000427007c10 */ /* 0x000fe2000ff1e0ff */
[----:B------:R-:W-:Y:S01]  /*48c0*/  ULDC.64 UR4, c[0x0][0x288] ;  /* 0x0000a20000047ab9 */ /* 0x000fe20000000a00 */
[----:B------:R-:W-:-:S02]  /*48d0*/  CS2R R16, SRZ ;  /* 0x0000000000107805 */ /* 0x000fc4000001ff00 */
        /* <DEDUP_REMOVED lines=8> */
[----:B------:R-:W-:Y:S01]  /*4960*/  UMOV UR5, URZ ;  /* 0x0000003f00057c82 */ /* 0x000fe20008000000 */
[----:B------:R-:W-:Y:S01]  /*4970*/  IADD3 R38, P0, R38, 0x200, RZ ;  /* 0x0000020026267810 */ /* 0x000fe20007f1e0ff */
[----:B------:R-:W-:Y:S01]  /*4980*/  IMAD.MOV.U32 R0, RZ, RZ, RZ ;  /* 0x000000ffff007224 */ /* 0x000fe200078e00ff */
[----:B------:R-:W-:Y:S01]  /*4990*/  CS2R R26, SRZ ;  /* 0x00000000001a7805 */ /* 0x000fe2000001ff00 */
[----:B0-----:R-:W-:Y:S01]  /*49a0*/  ULEA UR4, UR6, UR4, 0x18 ;  /* 0x0000000406047291 */ /* 0x001fe2000f8ec03f */
[----:B------:R-:W-:-:S04]  /*49b0*/  IMAD.WIDE R34, R34, 0x4, RZ ;  /* 0x0000000422227825 */ /* 0x000fc800078e02ff */
[----:B------:R-:W-:Y:S01]  /*49c0*/  IMAD.X R39, RZ, RZ, R39, P0 ;  /* 0x000000ffff277224 */ /* 0x000fe200000e0627 */
[----:B------:R-:W-:Y:S01]  /*49d0*/  LEA R14, R15, UR4, 0x2 ;  /* 0x000000040f0e7c11 */ /* 0x000fe2000f8e10ff */
[----:B------:R-:W-:Y:S06]  /*49e0*/  @!P1 BRA `(.L_x_384) ;  /* 0x0000000400449947 */ /* 0x000fec0003800000 */
[----:B------:R-:W-:Y:S01]  /*49f0*/  PLOP3.LUT P4, PT, PT, PT, PT, 0x8, 0x0 ;  /* 0x000000000000781c */ /* 0x000fe20003f8e170 */
[----:B------:R-:W-:Y:S01]  /*4a00*/  VIADD R29, R12, 0xfffffffd ;  /* 0xfffffffd0c1d7836 */ /* 0x000fe20000000000 */
[CC--:B------:R-:W-:Y:S02]  /*4a10*/  ISETP.GE.AND P3, PT, R15.reuse, R30.reuse, PT ;  /* 0x0000001e0f00720c */ /* 0x0c0fe40003f66270 */
[----:B------:R-:W-:-:S13]  /*4a20*/  ISETP.GE.AND P0, PT, R15, R30, PT ;  /* 0x0000001e0f00720c */ /* 0x000fda0003f06270 */
.L_x_385:
[----:B------:R-:W2:Y:S01]  /*4a30*/  @!P3 LDG.E.128 R16, desc[UR8][R38.64+-0x200] ;  /* 0xfffe00082610b981 */ /* 0x000ea2000c1e1d00 */
[C---:B------:R-:W-:Y:S01]  /*4a40*/  IADD3 R36, P1, R34.reuse, R38, RZ ;  /* 0x0000002622247210 */ /* 0x040fe20007f3e0ff */
[----:B------:R-:W-:Y:S02]  /*4a50*/  UIADD3 UR5, UR5, 0x4, URZ ;  /* 0x0000000405057890 */ /* 0x000fe4000fffe03f */
[----:B------:R-:W2:Y:S01]  /*4a60*/  LDS R12, [R14] ;  /* 0x000000000e0c7984 */ /* 0x000ea20000000800 */
[----:B------:R-:W-:Y:S03]  /*4a70*/  IADD3.X R37, R35, R39, RZ, P1, !PT ;  /* 0x0000002723257210 */ /* 0x000fe60000ffe4ff */
[----:B------:R-:W3:Y:S01]  /*4a80*/  @!P3 LDG.E.128 R20, desc[UR8][R38.64+-0x100] ;  /* 0xffff00082614b981 */ /* 0x000ee2000c1e1d00 */
[----:B------:R-:W-:Y:S03]  /*4a90*/  ISETP.LE.AND P2, PT, R29, UR5, PT ;  /* 0x000000051d007c0c */ /* 0x000fe6000bf43270 */
[----:B------:R0:W4:Y:S01]  /*4aa0*/  @!P3 LDG.E.128 R24, desc[UR8][R38.64] ;  /* 0x000000082618b981 */ /* 0x000122000c1e1d00 */
[----:B------:R-:W-:Y:S02]  /*4ab0*/  PLOP3.LUT P3, PT, P0, PT, PT, 0x80, 0x0 ;  /* 0x000000000000781c */ /* 0x000fe4000076f070 */
[----:B0-----:R-:W-:Y:S04]  /*4ac0*/  IADD3 R38, P1, R34, R36, RZ ;  /* 0x0000002422267210 */ /* 0x001fe80007f3e0ff */
[C---:B------:R-:W-:Y:S01]  /*4ad0*/  IADD3.X R39, R35.reuse, R37, RZ, P1, !PT ;  /* 0x0000002523277210 */ /* 0x040fe20000ffe4ff */
[C---:B--2---:R-:W-:Y:S01]  /*4ae0*/  FFMA.FTZ R13, R12.reuse, R16, R13 ;  /* 0x000000100c0d7223 */ /* 0x044fe2000001000d */
[C---:B------:R-:W-:Y:S01]  /*4af0*/  FFMA.FTZ R10, R12.reuse, R17, R10 ;  /* 0x000000110c0a7223 */ /* 0x040fe2000001000a */
[C---:B------:R-:W-:Y:S01]  /*4b00*/  FFMA.FTZ R11, R12.reuse, R18, R11 ;  /* 0x000000120c0b7223 */ /* 0x040fe2000001000b */
[C---:B------:R-:W-:Y:S03]  /*4b10*/  FFMA.FTZ R8, R12.reuse, R19, R8 ;  /* 0x000000130c087223 */ /* 0x040fe60000010008 */
[----:B------:R-:W2:Y:S01]  /*4b20*/  @!P3 LDG.E.128 R16, desc[UR8][R36.64+-0x200] ;  /* 0xfffe00082410b981 */ /* 0x000ea2000c1e1d00 */
[C---:B---3--:R-:W-:Y:S01]  /*4b30*/  FFMA.FTZ R9, R12.reuse, R20, R9 ;  /* 0x000000140c097223 */ /* 0x048fe20000010009 */
[C---:B------:R-:W-:Y:S01]  /*4b40*/  FFMA.FTZ R6, R12.reuse, R21, R6 ;  /* 0x000000150c067223 */ /* 0x040fe20000010006 */
[C---:B------:R-:W-:Y:S01]  /*4b50*/  FFMA.FTZ R7, R12.reuse, R22, R7 ;  /* 0x000000160c077223 */ /* 0x040fe20000010007 */
[C---:B------:R-:W-:Y:S01]  /*4b60*/  FFMA.FTZ R4, R12.reuse, R23, R4 ;  /* 0x000000170c047223 */ /* 0x040fe20000010004 */
[C---:B----4-:R-:W-:Y:S01]  /*4b70*/  FFMA.FTZ R5, R12.reuse, R24, R5 ;  /* 0x000000180c057223 */ /* 0x050fe20000010005 */
[----:B------:R-:W3:Y:S01]  /*4b80*/  @!P3 LDG.E.128 R20, desc[UR8][R36.64+-0x100] ;  /* 0xffff00082414b981 */ /* 0x000ee2000c1e1d00 */
[C---:B------:R-:W-:Y:S01]  /*4b90*/  FFMA.FTZ R2, R12.reuse, R25, R2 ;  /* 0x000000190c027223 */ /* 0x040fe20000010002 */
[C---:B------:R-:W-:Y:S01]  /*4ba0*/  FFMA.FTZ R3, R12.reuse, R26, R3 ;  /* 0x0000001a0c037223 */ /* 0x040fe20000010003 */
[----:B------:R-:W-:Y:S02]  /*4bb0*/  FFMA.FTZ R0, R12, R27, R0 ;  /* 0x0000001b0c007223 */ /* 0x000fe40000010000 */
[----:B------:R-:W2:Y:S04]  /*4bc0*/  LDS R12, [R14+0x24] ;  /* 0x000024000e0c7984 */ /* 0x000ea80000000800 */
[----:B------:R0:W4:Y:S02]  /*4bd0*/  @!P3 LDG.E.128 R24, desc[UR8][R36.64] ;  /* 0x000000082418b981 */ /* 0x000124000c1e1d00 */
[----:B0-----:R-:W-:Y:S04]  /*4be0*/  IADD3 R36, P1, R34, R38, RZ ;  /* 0x0000002622247210 */ /* 0x001fe80007f3e0ff */
[C---:B------:R-:W-:Y:S01]  /*4bf0*/  IADD3.X R37, R35.reuse, R39, RZ, P1, !PT ;  /* 0x0000002723257210 */ /* 0x040fe20000ffe4ff */
[C---:B--2---:R-:W-:Y:S01]  /*4c00*/  FFMA.FTZ R13, R12.reuse, R16, R13 ;  /* 0x000000100c0d7223 */ /* 0x044fe2000001000d */
[C---:B------:R-:W-:Y:S01]  /*4c10*/  FFMA.FTZ R10, R12.reuse, R17, R10 ;  /* 0x000000110c0a7223 */ /* 0x040fe2000001000a */
[C---:B------:R-:W-:Y:S01]  /*4c20*/  FFMA.FTZ R11, R12.reuse, R18, R11 ;  /* 0x000000120c0b7223 */ /* 0x040fe2000001000b */
[C---:B------:R-:W-:Y:S02]  /*4c30*/  FFMA.FTZ R8, R12.reuse, R19, R8 ;  /* 0x000000130c087223 */ /* 0x040fe40000010008 */
[----:B------:R-:W2:Y:S01]  /*4c40*/  @!P3 LDG.E.128 R16, desc[UR8][R38.64+-0x200] ;  /* 0xfffe00082610b981 */ /* 0x000ea2000c1e1d00 */
[C---:B---3--:R-:W-:Y:S01]  /*4c50*/  FFMA.FTZ R9, R12.reuse, R20, R9 ;  /* 0x000000140c097223 */ /* 0x048fe20000010009 */
[C---:B------:R-:W-:Y:S01]  /*4c60*/  FFMA.FTZ R6, R12.reuse, R21, R6 ;  /* 0x000000150c067223 */ /* 0x040fe20000010006 */
[C---:B------:R-:W-:Y:S01]  /*4c70*/  FFMA.FTZ R7, R12.reuse, R22, R7 ;  /* 0x000000160c077223 */ /* 0x040fe20000010007 */
[C---:B------:R-:W-:Y:S02]  /*4c80*/  FFMA.FTZ R4, R12.reuse, R23, R4 ;  /* 0x000000170c047223 */ /* 0x040fe40000010004 */
[----:B------:R-:W3:Y:S01]  /*4c90*/  @!P3 LDG.E.128 R20, desc[UR8][R38.64+-0x100] ;  /* 0xffff00082614b981 */ /* 0x000ee2000c1e1d00 */
[C---:B----4-:R-:W-:Y:S01]  /*4ca0*/  FFMA.FTZ R5, R12.reuse, R24, R5 ;  /* 0x000000180c057223 */ /* 0x050fe20000010005 */
[C---:B------:R-:W-:Y:S01]  /*4cb0*/  FFMA.FTZ R2, R12.reuse, R25, R2 ;  /* 0x000000190c027223 */ /* 0x040fe20000010002 */
[C---:B------:R-:W-:Y:S01]  /*4cc0*/  FFMA.FTZ R3, R12.reuse, R26, R3 ;  /* 0x0000001a0c037223 */ /* 0x040fe20000010003 */
[----:B------:R-:W-:Y:S02]  /*4cd0*/  FFMA.FTZ R0, R12, R27, R0 ;  /* 0x0000001b0c007223 */ /* 0x000fe40000010000 */
[----:B------:R0:W4:Y:S04]  /*4ce0*/  @!P3 LDG.E.128 R24, desc[UR8][R38.64] ;  /* 0x000000082618b981 */ /* 0x000128000c1e1d00 */
[----:B------:R-:W2:Y:S01]  /*4cf0*/  LDS R12, [R14+0x48] ;  /* 0x000048000e0c7984 */ /* 0x000ea20000000800 */
[----:B0-----:R-:W-:Y:S04]  /*4d00*/  IADD3 R38, P1, R34, R36, RZ ;  /* 0x0000002422267210 */ /* 0x001fe80007f3e0ff */
[----:B------:R-:W-:Y:S01]  /*4d10*/  IADD3.X R39, R35, R37, RZ, P1, !PT ;  /* 0x0000002523277210 */ /* 0x000fe20000ffe4ff */
        /* <DEDUP_REMOVED lines=14> */
[----:B------:R-:W4:Y:S04]  /*4e00*/  @!P3 LDG.E.128 R24, desc[UR8][R36.64] ;  /* 0x000000082418b981 */ /* 0x000f28000c1e1d00 */
[----:B------:R0:W2:Y:S02]  /*4e10*/  LDS R12, [R14+0x6c] ;  /* 0x00006c000e0c7984 */ /* 0x0000a40000000800 */
[----:B0-----:R-:W-:Y:S01]  /*4e20*/  IADD3 R14, R14, 0x90, RZ ;  /* 0x000000900e0e7810 */ /* 0x001fe20007ffe0ff */
[C---:B--2---:R-:W-:Y:S01]  /*4e30*/  FFMA.FTZ R13, R12.reuse, R16, R13 ;  /* 0x000000100c0d7223 */ /* 0x044fe2000001000d */
[C---:B------:R-:W-:Y:S01]  /*4e40*/  FFMA.FTZ R10, R12.reuse, R17, R10 ;  /* 0x000000110c0a7223 */ /* 0x040fe2000001000a */
[C---:B------:R-:W-:Y:S01]  /*4e50*/  FFMA.FTZ R11, R12.reuse, R18, R11 ;  /* 0x000000120c0b7223 */ /* 0x040fe2000001000b */
[C---:B------:R-:W-:Y:S01]  /*4e60*/  FFMA.FTZ R8, R12.reuse, R19, R8 ;  /* 0x000000130c087223 */ /* 0x040fe20000010008 */
[C---:B---3--:R-:W-:Y:S01]  /*4e70*/  FFMA.FTZ R9, R12.reuse, R20, R9 ;  /* 0x000000140c097223 */ /* 0x048fe20000010009 */
[C---:B------:R-:W-:Y:S01]  /*4e80*/  FFMA.FTZ R6, R12.reuse, R21, R6 ;  /* 0x000000150c067223 */ /* 0x040fe20000010006 */
[C---:B------:R-:W-:Y:S01]  /*4e90*/  FFMA.FTZ R7, R12.reuse, R22, R7 ;  /* 0x000000160c077223 */ /* 0x040fe20000010007 */
[C---:B------:R-:W-:Y:S01]  /*4ea0*/  FFMA.FTZ R4, R12.reuse, R23, R4 ;  /* 0x000000170c047223 */ /* 0x040fe20000010004 */
[C---:B----4-:R-:W-:Y:S01]  /*4eb0*/  FFMA.FTZ R5, R12.reuse, R24, R5 ;  /* 0x000000180c057223 */ /* 0x050fe20000010005 */
[C---:B------:R-:W-:Y:S01]  /*4ec0*/  FFMA.FTZ R2, R12.reuse, R25, R2 ;  /* 0x000000190c027223 */ /* 0x040fe20000010002 */
[C---:B------:R-:W-:Y:S01]  /*4ed0*/  FFMA.FTZ R3, R12.reuse, R26, R3 ;  /* 0x0000001a0c037223 */ /* 0x040fe20000010003 */
[----:B------:R-:W-:Y:S01]  /*4ee0*/  FFMA.FTZ R0, R12, R27, R0 ;  /* 0x0000001b0c007223 */ /* 0x000fe20000010000 */
[----:B------:R-:W-:Y:S09]  /*4ef0*/  @!P2 BRA `(.L_x_385) ;  /* 0xfffffff800cca947 */ /* 0x000ff2000383ffff */
.L_x_384:
[----:B------:R-:W0:Y:S02]  /*4f00*/  LDC R12, c[0x0][0x3c4] ;  /* 0x0000f100ff0c7b82 */ /* 0x000e240000000800 */
[----:B0-----:R-:W-:-:S04]  /*4f10*/  IADD3 R29, R12, -UR5, RZ ;  /* 0x800000050c1d7c10 */ /* 0x001fc8000fffe0ff */
[----:B------:R-:W-:-:S13]  /*4f20*/  ISETP.GT.AND P0, PT, R29, 0x1, PT ;  /* 0x000000011d00780c */ /* 0x000fda0003f04270 */
[----:B------:R-:W-:Y:S05]  /*4f30*/  @!P0 BRA `(.L_x_386) ;  /* 0x0000000000a88947 */ /* 0x000fea0003800000 */
[----:B------:R-:W-:Y:S01]  /*4f40*/  ISETP.GE.AND P0, PT, R15, R30, PT ;  /* 0x0000001e0f00720c */ /* 0x000fe20003f06270 */
[----:B------:R-:W0:-:S12]  /*4f50*/  LDS R29, [R14] ;  /* 0x000000000e1d7984 */ /* 0x000e180000000800 */
[----:B------:R-:W0:Y:S04]  /*4f60*/  @!P0 LDG.E.128 R16, desc[UR8][R38.64+-0x200] ;  /* 0xfffe000826108981 */ /* 0x000e28000c1e1d00 */
[----:B------:R-:W2:Y:S04]  /*4f70*/  @!P0 LDG.E.128 R20, desc[UR8][R38.64+-0x100] ;  /* 0xffff000826148981 */ /* 0x000ea8000c1e1d00 */
[----:B------:R-:W3:Y:S01]  /*4f80*/  @!P0 LDG.E.128 R24, desc[UR8][R38.64] ;  /* 0x0000000826188981 */ /* 0x000ee2000c1e1d00 */
[----:B------:R-:W-:-:S04]  /*4f90*/  IADD3 R36, P1, R34, R38, RZ ;  /* 0x0000002622247210 */ /* 0x000fc80007f3e0ff */
[----:B------:R-:W-:Y:S01]  /*4fa0*/  IADD3.X R37, R35, R39, RZ, P1, !PT ;  /* 0x0000002723257210 */ /* 0x000fe20000ffe4ff */
[-C--:B0-----:R-:W-:Y:S01]  /*4fb0*/  FFMA.FTZ R13, R16, R29.reuse, R13 ;  /* 0x0000001d100d7223 */ /* 0x081fe2000001000d */
[-C--:B------:R-:W-:Y:S01]  /*4fc0*/  FFMA.FTZ R10, R17, R29.reuse, R10 ;  /* 0x0000001d110a7223 */ /* 0x080fe2000001000a */
[-C--:B------:R-:W-:Y:S01]  /*4fd0*/  FFMA.FTZ R11, R18, R29.reuse, R11 ;  /* 0x0000001d120b7223 */ /* 0x080fe2000001000b */
[-C--:B------:R-:W-:Y:S01]  /*4fe0*/  FFMA.FTZ R8, R19, R29.reuse, R8 ;  /* 0x0000001d13087223 */ /* 0x080fe20000010008 */
[-C--:B--2---:R-:W-:Y:S01]  /*4ff0*/  FFMA.FTZ R9, R20, R29.reuse, R9 ;  /* 0x0000001d14097223 */ /* 0x084fe20000010009 */
[-C--:B------:R-:W-:Y:S01]  /*5000*/  FFMA.FTZ R6, R21, R29.reuse, R6 ;  /* 0x0000001d15067223 */ /* 0x080fe20000010006 */
[-C--:B------:R-:W-:Y:S01]  /*5010*/  FFMA.FTZ R7, R22, R29.reuse, R7 ;  /* 0x0000001d16077223 */ /* 0x080fe20000010007 */
[-C--:B------:R-:W-:Y:S01]  /*5020*/  FFMA.FTZ R4, R23, R29.reuse, R4 ;  /* 0x0000001d17047223 */ /* 0x080fe20000010004 */
[-C--:B---3--:R-:W-:Y:S01]  /*5030*/  FFMA.FTZ R5, R24, R29.reuse, R5 ;  /* 0x0000001d18057223 */ /* 0x088fe20000010005 */
[-C--:B------:R-:W-:Y:S01]  /*5040*/  FFMA.FTZ R2, R25, R29.reuse, R2 ;  /* 0x0000001d19027223 */ /* 0x080fe20000010002 */
[-C--:B------:R-:W-:Y:S01]  /*5050*/  FFMA.FTZ R3, R26, R29.reuse, R3 ;  /* 0x0000001d1a037223 */ /* 0x080fe20000010003 */
[----:B------:R-:W-:Y:S01]  /*5060*/  FFMA.FTZ R0, R27, R29, R0 ;  /* 0x0000001d1b007223 */ /* 0x000fe20000010000 */
[----:B------:R-:W2:Y:S04]  /*5070*/  @!P0 LDG.E.128 R16, desc[UR8][R36.64+-0x200] ;  /* 0xfffe000824108981 */ /* 0x000ea8000c1e1d00 */
[----:B------:R-:W3:Y:S04]  /*5080*/  @!P0 LDG.E.128 R20, desc[UR8][R36.64+-0x100] ;  /* 0xffff000824148981 */ /* 0x000ee8000c1e1d00 */
[----:B------:R-:W4:Y:S01]  /*5090*/  @!P0 LDG.E.128 R24, desc[UR8][R36.64] ;  /* 0x0000000824188981 */ /* 0x000f22000c1e1d00 */
[----:B------:R-:W-:Y:S01]  /*50a0*/  IADD3 R38, P0, R34, R36, RZ ;  /* 0x0000002422267210 */ /* 0x000fe20007f1e0ff */
[----:B------:R-:W-:Y:S01]  /*50b0*/  UIADD3 UR5, UR5, 0x1, URZ ;  /* 0x0000000105057890 */ /* 0x000fe2000fffe03f */
[----:B------:R-:W-:Y:S01]  /*50c0*/  IADD3 R31, R14, 0x24, RZ ;  /* 0x000000240e1f7810 */ /* 0x000fe20007ffe0ff */
[----:B------:R0:W2:Y:S01]  /*50d0*/  LDS R29, [R14+0x24] ;  /* 0x000024000e1d7984 */ /* 0x0000a20000000800 */
[----:B------:R-:W-:Y:S01]  /*50e0*/  IADD3.X R39, R35, R37, RZ, P0, !PT ;  /* 0x0000002523277210 */ /* 0x000fe200007fe4ff */
[----:B------:R-:W-:Y:S01]  /*50f0*/  UIADD3 UR5, UR5, 0x1, URZ ;  /* 0x0000000105057890 */ /* 0x000fe2000fffe03f */
[----:B------:R-:W-:-:S02]  /*5100*/  PLOP3.LUT P4, PT, PT, PT, PT, 0x8, 0x0 ;  /* 0x000000000000781c */ /* 0x000fc40003f8e170 */
[----:B0-----:R-:W-:Y:S01]  /*5110*/  IADD3 R14, R31, 0x24, RZ ;  /* 0x000000241f0e7810 */ /* 0x001fe20007ffe0ff */
[-C--:B--2---:R-:W-:Y:S01]  /*5120*/  FFMA.FTZ R13, R16, R29.reuse, R13 ;  /* 0x0000001d100d7223 */ /* 0x084fe2000001000d */
[-C--:B------:R-:W-:Y:S01]  /*5130*/  FFMA.FTZ R10, R17, R29.reuse, R10 ;  /* 0x0000001d110a7223 */ /* 0x080fe2000001000a */
[-C--:B------:R-:W-:Y:S01]  /*5140*/  FFMA.FTZ R11, R18, R29.reuse, R11 ;  /* 0x0000001d120b7223 */ /* 0x080fe2000001000b */
[-C--:B------:R-:W-:Y:S01]  /*5150*/  FFMA.FTZ R8, R19, R29.reuse, R8 ;  /* 0x0000001d13087223 */ /* 0x080fe20000010008 */
[-C--:B---3--:R-:W-:Y:S01]  /*5160*/  FFMA.FTZ R9, R20, R29.reuse, R9 ;  /* 0x0000001d14097223 */ /* 0x088fe20000010009 */
[-C--:B------:R-:W-:Y:S01]  /*5170*/  FFMA.FTZ R6, R21, R29.reuse, R6 ;  /* 0x0000001d15067223 */ /* 0x080fe20000010006 */
[-C--:B------:R-:W-:Y:S01]  /*5180*/  FFMA.FTZ R7, R22, R29.reuse, R7 ;  /* 0x0000001d16077223 */ /* 0x080fe20000010007 */
[-C--:B------:R-:W-:Y:S01]  /*5190*/  FFMA.FTZ R4, R23, R29.reuse, R4 ;  /* 0x0000001d17047223 */ /* 0x080fe20000010004 */
[-C--:B----4-:R-:W-:Y:S01]  /*51a0*/  FFMA.FTZ R5, R24, R29.reuse, R5 ;  /* 0x0000001d18057223 */ /* 0x090fe20000010005 */
[-C--:B------:R-:W-:Y:S01]  /*51b0*/  FFMA.FTZ R2, R25, R29.reuse, R2 ;  /* 0x0000001d19027223 */ /* 0x080fe20000010002 */
[-C--:B------:R-:W-:Y:S01]  /*51c0*/  FFMA.FTZ R3, R26, R29.reuse, R3 ;  /* 0x0000001d1a037223 */ /* 0x080fe20000010003 */
[----:B------:R-:W-:-:S07]  /*51d0*/  FFMA.FTZ R0, R27, R29, R0 ;  /* 0x0000001d1b007223 */ /* 0x000fce0000010000 */
.L_x_386:
[----:B------:R-:W-:-:S13]  /*51e0*/  ISETP.GT.OR P4, PT, R12, UR5, P4 ;  /* 0x000000050c007c0c */ /* 0x000fda000a784670 */
[----:B------:R-:W-:Y:S05]  /*51f0*/  @!P4 BRA `(.L_x_383) ;  /* 0x000000000050c947 */ /* 0x000fea0003800000 */
[----:B------:R-:W0:Y:S01]  /*5200*/  LDS R14, [R14] ;  /* 0x000000000e0e7984 */ /* 0x000e220000000800 */
[----:B------:R-:W-:Y:S01]  /*5210*/  ISETP.GE.AND P0, PT, R15, R30, PT ;  /* 0x0000001e0f00720c */ /* 0x000fe20003f06270 */
[----:B------:R-:W-:-:S12]  /*5220*/  BSSY B0, `(.L_x_387) ;  /* 0x0000005000007945 */ /* 0x000fd80003800000 */
[----:B------:R-:W-:Y:S05]  /*5230*/  @P0 BRA `(.L_x_388) ;  /* 0x00000000000c0947 */ /* 0x000fea0003800000 */
[----:B------:R1:W5:Y:S04]  /*5240*/  LDG.E.128 R16, desc[UR8][R38.64+-0x200] ;  /* 0xfffe000826107981 */ /* 0x000368000c1e1d00 */
[----:B------:R1:W5:Y:S04]  /*5250*/  LDG.E.128 R20, desc[UR8][R38.64+-0x100] ;  /* 0xffff000826147981 */ /* 0x000368000c1e1d00 */
[----:B------:R1:W5:Y:S02]  /*5260*/  LDG.E.128 R24, desc[UR8][R38.64] ;  /* 0x0000000826187981 */ /* 0x000364000c1e1d00 */
.L_x_388:
[----:B------:R-:W-:Y:S05]  /*5270*/  BSYNC B0 ;  /* 0x0000000000007941 */ /* 0x000fea0003800000 */
.L_x_387:
[C---:B0----5:R-:W-:Y:S01]  /*5280*/  FFMA.FTZ R13, R14.reuse, R16, R13 ;  /* 0x000000100e0d7223 */ /* 0x061fe2000001000d */
        /* <DEDUP_REMOVED lines=11> */
.L_x_383:
[----:B------:R-:W-:-:S04]  /*5340*/  IADD3 R15, R15, UR7, RZ ;  /* 0x000000070f0f7c10 */ /* 0x000fc8000fffe0ff */
[----:B------:R-:W-:-:S13]  /*5350*/  ISETP.GE.AND P0, PT, R15, R28, PT ;  /* 0x0000001c0f00720c */ /* 0x000fda0003f06270 */
[----:B------:R-:W-:Y:S05]  /*5360*/  @P0 EXIT ;  /* 0x000000000000094d */ /* 0x000fea0003800000 */
[----:B------:R-:W0:Y:S01]  /*5370*/  LDC R17, c[0x0][0x2c4] ;  /* 0x0000b100ff117b82 */ /* 0x000e220000000800 */
[----:B------:R-:W-:Y:S01]  /*5380*/  ULDC UR4, c[0x0][0x270] ;  /* 0x00009c0000047ab9 */ /* 0x000fe20000000800 */
[----:B------:R-:W-:Y:S02]  /*5390*/  IABS R21, R15 ;  /* 0x0000000f00157213 */ /* 0x000fe40000000000 */
[----:B------:R-:W-:Y:S02]  /*53a0*/  F2FP.F16.F32.PACK_AB R10, R10, R13 ;  /* 0x0000000d0a0a723e */ /* 0x000fe400000000ff */
[----:B------:R-:W-:Y:S02]  /*53b0*/  F2FP.F16.F32.PACK_AB R11, R8, R11 ;  /* 0x0000000b080b723e */ /* 0x000fe400000000ff */
[----:B------:R-:W-:Y:S02]  /*53c0*/  F2FP.F16.F32.PACK_AB R6, R6, R9 ;  /* 0x000000090606723e */ /* 0x000fe400000000ff */
[----:B------:R-:W-:-:S02]  /*53d0*/  F2FP.F16.F32.PACK_AB R7, R4, R7 ;  /* 0x000000070407723e */ /* 0x000fc400000000ff */
[----:B------:R-:W-:Y:S02]  /*53e0*/  F2FP.F16.F32.PACK_AB R2, R2, R5 ;  /* 0x000000050202723e */ /* 0x000fe400000000ff */
[----:B------:R-:W-:Y:S01]  /*53f0*/  F2FP.F16.F32.PACK_AB R3, R0, R3 ;  /* 0x000000030003723e */ /* 0x000fe200000000ff */
[----:B0-----:R-:W-:Y:S01]  /*5400*/  IMAD R18, R17, UR4, RZ ;  /* 0x0000000411127c24 */ /* 0x001fe2000f8e02ff */
[----:B------:R-:W-:-:S04]  /*5410*/  ULDC.64 UR4, c[0x0][0x290] ;  /* 0x0000a40000047ab9 */ /* 0x000fc80000000a00 */
[-C--:B------:R-:W-:Y:S02]  /*5420*/  IABS R20, R18.reuse ;  /* 0x0000001200147213 */ /* 0x080fe40000000000 */
[----:B------:R-:W-:Y:S02]  /*5430*/  IABS R14, R18 ;  /* 0x00000012000e7213 */ /* 0x000fe40000000000 */
[----:B------:R-:W0:Y:S03]  /*5440*/  I2F.RP R16, R20 ;  /* 0x0000001400107306 */ /* 0x000e260000209400 */
[----:B------:R-:W-:-:S05]  /*5450*/  IMAD.MOV R14, RZ, RZ, -R14 ;  /* 0x000000ffff0e7224 */ /* 0x000fca00078e0a0e */
        /* <DEDUP_REMOVED lines=15> */
[----:B------:R-:W-:Y:S01]  /*5550*/  @!P1 IMAD.IADD R21, R21, 0x1, -R20 ;  /* 0x0000000115159824 */ /* 0x000fe200078e0a14 */
[----:B------:R-:W-:-:S02]  /*5560*/  @!P1 IADD3 R19, R19, 0x1, RZ ;  /* 0x0000000113139810 */ /* 0x000fc40007ffe0ff */
[----:B------:R-:W-:Y:S02]  /*5570*/  ISETP.NE.AND P1, PT, R18, RZ, PT ;  /* 0x000000ff1200720c */ /* 0x000fe40003f25270 */
[----:B------:R-:W-:Y:S01]  /*5580*/  ISETP.GE.U32.AND P2, PT, R21, R20, PT ;  /* 0x000000141500720c */ /* 0x000fe20003f46070 */
[----:B0-----:R-:W-:-:S04]  /*5590*/  VIADD R22, R12, 0xffffffe ;  /* 0x0ffffffe0c167836 */ /* 0x001fc80000000000 */
[----:B------:R-:W0:Y:S08]  /*55a0*/  F2I.FTZ.U32.TRUNC.NTZ R23, R22 ;  /* 0x0000001600177305 */ /* 0x000e30000021f000 */
[----:B------:R-:W-:-:S04]  /*55b0*/  @P2 VIADD R19, R19, 0x1 ;  /* 0x0000000113132836 */ /* 0x000fc80000000000 */
[----:B------:R-:W-:Y:S01]  /*55c0*/  @!P0 IMAD.MOV R19, RZ, RZ, -R19 ;  /* 0x000000ffff138224 */ /* 0x000fe200078e0a13 */
[----:B------:R-:W-:-:S05]  /*55d0*/  @!P1 LOP3.LUT R19, RZ, R18, RZ, 0x33, !PT ;  /* 0x00000012ff139212 */ /* 0x000fca00078e33ff */
[----:B------:R-:W-:Y:S02]  /*55e0*/  IMAD R18, R19, R18, RZ ;  /* 0x0000001213127224 */ /* 0x000fe400078e02ff */
[----:B0-----:R-:W-:Y:S02]  /*55f0*/  IMAD.MOV R21, RZ, RZ, -R23 ;  /* 0x000000ffff157224 */ /* 0x001fe400078e0a17 */
[----:B------:R-:W-:Y:S01]  /*5600*/  IMAD.MOV.U32 R22, RZ, RZ, RZ ;  /* 0x000000ffff167224 */ /* 0x000fe200078e00ff */
[----:B------:R-:W-:Y:S01]  /*5610*/  IADD3 R20, R15, -R18, RZ ;  /* 0x800000120f147210 */ /* 0x000fe20007ffe0ff */
[----:B------:R-:W-:-:S03]  /*5620*/  IMAD R14, R21, R16, RZ ;  /* 0x00000010150e7224 */ /* 0x000fc600078e02ff */
[----:B------:R-:W-:Y:S01]  /*5630*/  IABS R12, R20 ;  /* 0x00000014000c7213 */ /* 0x000fe20000000000 */
[----:B------:R-:W-:Y:S01]  /*5640*/  IMAD.HI.U32 R14, R23, R14, R22 ;  /* 0x0000000e170e7227 */ /* 0x000fe200078e0016 */
[----:B------:R-:W-:Y:S02]  /*5650*/  LOP3.LUT R20, R20, R17, RZ, 0x3c, !PT ;  /* 0x0000001114147212 */ /* 0x000fe400078e3cff */
[----:B------:R-:W-:Y:S02]  /*5660*/  IADD3 R22, R32, 0x40, RZ ;  /* 0x0000004020167810 */ /* 0x000fe40007ffe0ff */
[----:B------:R-:W-:Y:S01]  /*5670*/  ISETP.GE.AND P1, PT, R20, RZ, PT ;  /* 0x000000ff1400720c */ /* 0x000fe20003f26270 */
[----:B------:R-:W-:-:S04]  /*5680*/  IMAD.HI.U32 R14, R14, R12, RZ ;  /* 0x0000000c0e0e7227 */ /* 0x000fc800078e00ff */
[----:B------:R-:W-:-:S04]  /*5690*/  IMAD.MOV R21, RZ, RZ, -R14 ;  /* 0x000000ffff157224 */ /* 0x000fc800078e0a0e */
[----:B------:R-:W-:Y:S01]  /*56a0*/  IMAD R21, R16, R21, R12 ;  /* 0x0000001510157224 */ /* 0x000fe200078e020c */
[----:B------:R-:W-:-:S04]  /*56b0*/  SHF.R.S32.HI R12, RZ, 0x1f, R19 ;  /* 0x0000001fff0c7819 */ /* 0x000fc80000011413 */
[----:B------:R-:W-:Y:S01]  /*56c0*/  ISETP.GT.U32.AND P0, PT, R16, R21, PT ;  /* 0x000000151000720c */ /* 0x000fe20003f04070 */
[----:B------:R-:W-:-:S04]  /*56d0*/  IMAD R12, R12, UR4, RZ ;  /* 0x000000040c0c7c24 */ /* 0x000fc8000f8e02ff */
[----:B------:R-:W-:-:S08]  /*56e0*/  IMAD R12, R19, UR5, R12 ;  /* 0x00000005130c7c24 */ /* 0x000fd0000f8e020c */
[----:B------:R-:W-:Y:S02]  /*56f0*/  @!P0 IMAD.IADD R21, R21, 0x1, -R16 ;  /* 0x0000000115158824 */ /* 0x000fe400078e0a10 */
[----:B------:R-:W-:Y:S01]  /*5700*/  @!P0 VIADD R14, R14, 0x1 ;  /* 0x000000010e0e8836 */ /* 0x000fe20000000000 */
[----:B------:R-:W-:Y:S02]  /*5710*/  ISETP.NE.AND P0, PT, R17, RZ, PT ;  /* 0x000000ff1100720c */ /* 0x000fe40003f05270 */
[----:B------:R-:W-:Y:S01]  /*5720*/  ISETP.GE.U32.AND P2, PT, R21, R16, PT ;  /* 0x000000101500720c */ /* 0x000fe20003f46070 */
[----:B------:R-:W-:Y:S01]  /*5730*/  IMAD.WIDE.U32 R20, R19, UR4, RZ ;  /* 0x0000000413147c25 */ /* 0x000fe2000f8e00ff */
[----:B------:R-:W-:-:S03]  /*5740*/  ULDC.64 UR4, c[0x0][0x2a0] ;  /* 0x0000a80000047ab9 */ /* 0x000fc60000000a00 */
[----:B------:R-:W-:-:S08]  /*5750*/  IMAD.IADD R21, R21, 0x1, R12 ;  /* 0x0000000115157824 */ /* 0x000fd000078e020c */
[----:B------:R-:W-:-:S05]  /*5760*/  @P2 IADD3 R14, R14, 0x1, RZ ;  /* 0x000000010e0e2810 */ /* 0x000fca0007ffe0ff */
[----:B------:R-:W-:Y:S01]  /*5770*/  @!P1 IMAD.MOV R14, RZ, RZ, -R14 ;  /* 0x000000ffff0e9224 */ /* 0x000fe200078e0a0e */
[----:B------:R-:W-:-:S04]  /*5780*/  @!P0 LOP3.LUT R14, RZ, R17, RZ, 0x33, !PT ;  /* 0x00000011ff0e8212 */ /* 0x000fc800078e33ff */
[----:B------:R-:W-:Y:S01]  /*5790*/  SHF.R.S32.HI R16, RZ, 0x1f, R14 ;  /* 0x0000001fff107819 */ /* 0x000fe2000001140e */
[C---:B------:R-:W-:Y:S02]  /*57a0*/  IMAD R18, R14.reuse, R17, R18 ;  /* 0x000000110e127224 */ /* 0x040fe400078e0212 */
[----:B------:R-:W-:-:S04]  /*57b0*/  IMAD.WIDE.U32 R20, R14, UR4, R20 ;  /* 0x000000040e147c25 */ /* 0x000fc8000f8e0014 */
[----:B------:R-:W-:Y:S02]  /*57c0*/  IMAD.IADD R18, R15, 0x1, -R18 ;  /* 0x000000010f127824 */ /* 0x000fe400078e0a12 */
[----:B------:R-:W-:-:S03]  /*57d0*/  IMAD R17, R16, UR4, RZ ;  /* 0x0000000410117c24 */ /* 0x000fc6000f8e02ff */
[----:B------:R-:W-:Y:S01]  /*57e0*/  SHF.R.S32.HI R15, RZ, 0x1f, R18 ;  /* 0x0000001fff0f7819 */ /* 0x000fe20000011412 */
[----:B------:R-:W-:Y:S01]  /*57f0*/  IMAD R17, R14, UR5, R17 ;  /* 0x000000050e117c24 */ /* 0x000fe2000f8e0211 */
[----:B------:R-:W-:Y:S01]  /*5800*/  ULDC.64 UR4, c[0x0][0x298] ;  /* 0x0000a60000047ab9 */ /* 0x000fe20000000a00 */
[----:B------:R-:W-:Y:S02]  /*5810*/  VIADD R14, R32, 0x80 ;  /* 0x00000080200e7836 */ /* 0x000fe40000000000 */
[----:B------:R-:W-:Y:S02]  /*5820*/  IMAD.IADD R21, R21, 0x1, R17 ;  /* 0x0000000115157824 */ /* 0x000fe400078e0211 */
[----:B------:R-:W-:Y:S02]  /*5830*/  IMAD R15, R15, UR4, RZ ;  /* 0x000000040f0f7c24 */ /* 0x000fe4000f8e02ff */
[----:B------:R-:W-:-:S04]  /*5840*/  IMAD.WIDE.U32 R20, R18, UR4, R20 ;  /* 0x0000000412147c25 */ /* 0x000fc8000f8e0014 */
[----:B------:R-:W-:Y:S01]  /*5850*/  IMAD R15, R18, UR5, R15 ;  /* 0x00000005120f7c24 */ /* 0x000fe2000f8e020f */
[-C--:B------:R-:W-:Y:S01]  /*5860*/  IADD3 R12, P2, R32, R20.reuse, RZ ;  /* 0x00000014200c7210 */ /* 0x080fe20007f5e0ff */
[----:B------:R-:W-:Y:S02]  /*5870*/  ULDC.64 UR4, c[0x0][0x280] ;  /* 0x0000a00000047ab9 */ /* 0x000fe40000000a00 */
[----:B------:R-:W-:Y:S01]  /*5880*/  IMAD.IADD R21, R21, 0x1, R15 ;  /* 0x0000000115157824 */ /* 0x000fe200078e020f */
[-C--:B------:R-:W-:Y:S02]  /*5890*/  IADD3 R15, P1, R22, R20.reuse, RZ ;  /* 0x00000014160f7210 */ /* 0x080fe40007f3e0ff */
[----:B------:R-:W-:Y:S02]  /*58a0*/  IADD3 R20, P0, R14, R20, RZ ;  /* 0x000000140e147210 */ /* 0x000fe40007f1e0ff */
[-C--:B------:R-:W-:Y:S02]  /*58b0*/  LEA.HI.X.SX32 R17, R32, R21.reuse, 0x1, P2 ;  /* 0x0000001520117211 */ /* 0x080fe400010f0eff */
[----:B------:R-:W-:-:S02]  /*58c0*/  LEA.HI.X.SX32 R22, R22, R21, 0x1, P1 ;  /* 0x0000001516167211 */ /* 0x000fc400008f0eff */
[----:B------:R-:W-:Y:S02]  /*58d0*/  LEA R18, P2, R12, UR4, 0x1 ;  /* 0x000000040c127c11 */ /* 0x000fe4000f8408ff */
[----:B------:R-:W-:Y:S02]  /*58e0*/  LEA.HI.X.SX32 R21, R14, R21, 0x1, P0 ;  /* 0x000000150e157211 */ /* 0x000fe400000f0eff */
[C---:B------:R-:W-:Y:S02]  /*58f0*/  LEA R16, P1, R15.reuse, UR4, 0x1 ;  /* 0x000000040f107c11 */ /* 0x040fe4000f8208ff */
[----:B------:R-:W-:Y:S02]  /*5900*/  LEA R14, P0, R20, UR4, 0x1 ;  /* 0x00000004140e7c11 */ /* 0x000fe4000f8008ff */
[----:B------:R-:W-:Y:S02]  /*5910*/  LEA.HI.X R19, R12, UR5, R17, 0x1, P2 ;  /* 0x000000050c137c11 */ /* 0x000fe400090f0c11 */
[----:B------:R-:W-:-:S02]  /*5920*/  LEA.HI.X R17, R15, UR5, R22, 0x1, P1 ;  /* 0x000000050f117c11 */ /* 0x000fc400088f0c16 */
[----:B------:R-:W-:Y:S01]  /*5930*/  LEA.HI.X R15, R20, UR5, R21, 0x1, P0 ;  /* 0x00000005140f7c11 */ /* 0x000fe200080f0c15 */
[----:B------:R-:W-:Y:S04]  /*5940*/  STG.E.64 desc[UR8][R18.64], R10 ;  /* 0x0000000a12007986 */ /* 0x000fe8000c101b08 */
[----:B------:R-:W-:Y:S04]  /*5950*/  STG.E.64 desc[UR8][R16.64], R6 ;  /* 0x0000000610007986 */ /* 0x000fe8000c101b08 */
[----:B------:R-:W-:Y:S01]  /*5960*/  STG.E.64 desc[UR8][R14.64], R2 ;  /* 0x000000020e007986 */ /* 0x000fe2000c101b08 */
[----:B------:R-:W-:Y:S05]  /*5970*/  EXIT ;  /* 0x000000000000794d */ /* 0x000fea0003800000 */
        .weak           $__internal_7_$__cuda_sm20_div_s64
        .type           $__internal_7_$__cuda_sm20_div_s64,@function
        .size           $__internal_7_$__cuda_sm20_div_s64,(.L_x_7426 - $__internal_7_$__cuda_sm20_div_s64)
$__internal_7_$__cuda_sm20_div_s64:
        /* <DEDUP_REMOVED lines=83> */
[----:B------:R-:W-:Y:S05]  /*5eb0*/  RET.REL.NODEC R20 `(_ZN5flash32flash_fwd_splitkv_combine_kernelI23Flash_fwd_kernel_traitsILi192ELi64ELi64ELi4ELb0ELb0EN7cutlass6half_tE19Flash_kernel_traitsILi192ELi64ELi64ELi4ES3_EELi8ELi7ELb1EEEvNS_16Flash_fwd_paramsE) ;  /* 0xffffffa014507950 */ /* 0x000fea0003c3ffff */
.L_x_389:
        /* <DEDUP_REMOVED lines=12> */
.L_x_7426:


//--------------------- .text._ZN5flash32flash_fwd_splitkv_combine_kernelI23Flash_fwd_kernel_traitsILi192ELi64ELi64ELi4ELb0ELb0EN7cutlass6half_tE19Flash_kernel_traitsILi192ELi64ELi64ELi4ES3_EELi8ELi6ELb1EEEvNS_16Flash_fwd_paramsE --------------------------
	.section	.text._ZN5flash32flash_fwd_splitkv_combine_kernelI23Flash_fwd_kernel_traitsILi192ELi64ELi64ELi4ELb0ELb0EN7cutlass6half_tE19Flash_kernel_traitsILi192ELi64ELi64ELi4ES3_EELi8ELi6ELb1EEEvNS_16Flash_fwd_paramsE,"ax",@progbits
	.align	128
        .global         _ZN5flash32flash_fwd_splitkv_combine_kernelI23Flash_fwd_kernel_traitsILi192ELi64ELi64ELi4ELb0ELb0EN7cutlass6half_tE19Flash_kernel_traitsILi192ELi64ELi64ELi4ES3_EELi8ELi6ELb1EEEvNS_16Flash_fwd_paramsE
        .type           _ZN5flash32flash_fwd_splitkv_combine_kernelI23Flash_fwd_kernel_traitsILi192ELi64ELi64ELi4ELb0ELb0EN7cutlass6half_tE19Flash_kernel_traitsILi192ELi64ELi64ELi4ES3_EELi8ELi6ELb1EEEvNS_16Flash_fwd_paramsE,@function
        .size           _ZN5flash32flash_fwd_splitkv_combine_kernelI23Flash_fwd_kernel_traitsILi192ELi64ELi64ELi4ELb0ELb0EN7cutlass6half_tE19Flash_kernel_traitsILi192ELi64ELi64ELi4ES3_EELi8ELi6ELb1EEEvNS_16Flash_fwd_paramsE,(.L_x_7427 - _ZN5flash32flash_fwd_splitkv_combine_kernelI23Flash_fwd_kernel_traitsILi192ELi64ELi64ELi4ELb0ELb0EN7cutlass6half_tE19Flash_kernel_traitsILi192ELi64ELi64ELi4ES3_EELi8ELi6ELb1EEEvNS_16Flash_fwd_paramsE)
        .other          _ZN5flash32flash_fwd_splitkv_combine_kernelI23Flash_fwd_kernel_traitsILi192ELi64ELi64ELi4ELb0ELb0EN7cutlass6half_tE19Flash_kernel_traitsILi192ELi64ELi64ELi4ES3_EELi8ELi6ELb1EEEvNS_16Flash_fwd_paramsE,@"STO_CUDA_ENTRY STV_DEFAULT"
_ZN5flash32flash_fwd_splitkv_combine_kernelI23Flash_fwd_kernel_traitsILi192ELi64ELi64ELi4ELb0ELb0EN7cutlass6half_tE19Flash_kernel_traitsILi192ELi64ELi64ELi4ES3_EELi8ELi6ELb1EEEvNS_16Flash_fwd_paramsE:
.text._ZN5flash32flash_fwd_splitkv_combine_kernelI23Flash_fwd_kernel_traitsILi192ELi64ELi64ELi4ELb0ELb0EN7cutlass6half_tE19Flash_kernel_traitsILi192ELi64ELi64ELi4ES3_EELi8ELi6ELb1EEEvNS_16Flash_fwd_paramsE:
        /* <DEDUP_REMOVED lines=23> */
[----:B------:R-:W-:Y:S05]  /*0170*/  CALL.REL.NOINC `($__internal_8_$__cuda_sm20_div_s64) ;  /* 0x0000005000407944 */ /* 0x000fea0003c00000 */
[----:B------:R-:W-:Y:S05]  /*0180*/  BRA `(.L_x_391) ;  /* 0x00000000004c7947 */ /* 0x000fea0003800000 */
.L_x_390:
        /* <DEDUP_REMOVED lines=19> */
.L_x_391:
        /* <DEDUP_REMOVED lines=12> */
[----:B------:R-:W-:Y:S05]  /*0380*/  CALL.REL.NOINC `($__internal_8_$__cuda_sm20_div_s64) ;  /* 0x0000004c00bc7944 */ /* 0x000fea0003c00000 */
[----:B------:R-:W-:Y:S02]  /*0390*/  MOV R6, R20 ;  /* 0x0000001400067202 */ /* 0x000fe40000000f00 */
[----:B------:R-:W-:Y:S01]  /*03a0*/  MOV R7, R21 ;  /* 0x0000001500077202 */ /* 0x000fe20000000f00 */
[----:B------:R-:W-:Y:S05]  /*03b0*/  BRA `(.L_x_394) ;  /* 0x00000000004c7947 */ /* 0x000fea0003800000 */
.L_x_393:
        /* <DEDUP_REMOVED lines=19> */
.L_x_394:
[----:B------:R-:W-:Y:S05]  /*04f0*/  BSYNC B0 ;  /* 0x0000000000007941 */ /* 0x000fea0003800000 */
.L_x_392:
        /* <DEDUP_REMOVED lines=54> */
[----:B------:R-:W-:Y:S02]  /*0860*/  MOV R30, R20 ;  /* 0x00000014001e7202 */ /* 0x000fe40000000f00 */
[----:B------:R-:W-:Y:S01]  /*0870*/  MOV R31, R21 ;  /* 0x00000015001f7202 */ /* 0x000fe20000000f00 */
[----:B------:R-:W-:Y:S05]  /*0880*/  BRA `(.L_x_397) ;  /* 0x00000000004c7947 */ /* 0x000fea0003800000 */
.L_x_396:
        /* <DEDUP_REMOVED lines=19> */
.L_x_397:
[----:B------:R-:W-:Y:S05]  /*09c0*/  BSYNC B0 ;  /* 0x0000000000007941 */ /* 0x000fea0003800000 */
.L_x_395:
        /* <DEDUP_REMOVED lines=105> */
.L_x_399:
        /* <DEDUP_REMOVED lines=20> */
.L_x_400:
[----:B------:R-:W-:Y:S05]  /*11a0*/  BSYNC B0 ;  /* 0x0000000000007941 */ /* 0x000fea0003800000 */
.L_x_398:
        /* <DEDUP_REMOVED lines=115> */
[----:B------:R-:W-:Y:S05]  /*18e0*/  CALL.REL.NOINC `($__internal_8_$__cuda_sm20_div_s64) ;  /* 0x0000003800647944 */ /* 0x000fea0003c00000 */
[----:B------:R-:W-:Y:S02]  /*18f0*/  MOV R40, R20 ;  /* 0x0000001400287202 */ /* 0x000fe40000000f00 */
[----:B------:R-:W-:Y:S01]  /*1900*/  MOV R41, R21 ;  /* 0x0000001500297202 */ /* 0x000fe20000000f00 */
[----:B------:R-:W-:Y:S05]  /*1910*/  BRA `(.L_x_403) ;  /* 0x00000000004c7947 */ /* 0x000fea0003800000 */
.L_x_402:
        /* <DEDUP_REMOVED lines=19> */
.L_x_403:
[----:B------:R-:W-:Y:S05]  /*1a50*/  BSYNC B0 ;  /* 0x0000000000007941 */ /* 0x000fea0003800000 */
.L_x_401:
        /* <DEDUP_REMOVED lines=165> */
[----:B------:R-:W-:Y:S05]  /*24b0*/  CALL.REL.NOINC `($__internal_8_$__cuda_sm20_div_s64) ;  /* 0x0000002c00707944 */ /* 0x000fea0003c00000 */
        /* <DEDUP_REMOVED lines=10> */
.L_x_408:
        /* <DEDUP_REMOVED lines=22> */
.L_x_409:
[----:B------:R-:W-:Y:S05]  /*26c0*/  BSYNC B0 ;  /* 0x0000000000007941 */ /* 0x000fea0003800000 */
.L_x_407:
[----:B------:R-:W-:Y:S01]  /*26d0*/  LOP3.LUT R19, R17, R0, RZ, 0xfc, !PT ;  /* 0x0000000011137212 */ /* 0x000fe200078efcff */
[----:B------:R-:W-:Y:S03]  /*26e0*/  BSSY B0, `(.L_x_410) ;  /* 0x0000028000007945 */ /* 0x000fe60003800000 */
[----:B------:R-:W-:-:S13]  /*26f0*/  ISETP.NE.U32.AND P0, PT, R19, RZ, PT ;  /* 0x000000ff1300720c */ /* 0x000fda0003f05070 */
[----:B------:R-:W-:Y:S05]  /*2700*/  @!P0 BRA `(.L_x_411) ;  /* 0x00000000003c8947 */ /* 0x000fea0003800000 */
[----:B------:R-:W-:Y:S01]  /*2710*/  IMAD.MOV.U32 R26, RZ, RZ, R25 ;  /* 0x000000ffff1a7224 */ /* 0x000fe200078e0019 */
[----:B------:R-:W-:Y:S02]  /*2720*/  MOV R23, R0 ;  /* 0x0000000000177202 */ /* 0x000fe40000000f00 */
[----:B------:R-:W-:Y:S02]  /*2730*/  MOV R24, 0x2750 ;  /* 0x0000275000187802 */ /* 0x000fe40000000f00 */
[----:B------:R-:W-:Y:S05]  /*2740*/  CALL.REL.NOINC `($__internal_8_$__cuda_sm20_div_s64) ;  /* 0x0000002800cc7944 */ /* 0x000fea0003c00000 */
        /* <DEDUP_REMOVED lines=11> */
.L_x_411:
        /* <DEDUP_REMOVED lines=22> */
.L_x_412:
[----:B------:R-:W-:Y:S05]  /*2960*/  BSYNC B0 ;  /* 0x0000000000007941 */ /* 0x000fea0003800000 */
.L_x_410:
        /* <DEDUP_REMOVED lines=11> */
[----:B------:R-:W-:Y:S05]  /*2a20*/  CALL.REL.NOINC `($__internal_8_$__cuda_sm20_div_s64) ;  /* 0x0000002800147944 */ /* 0x000fea0003c00000 */
[----:B------:R-:W-:-:S04]  /*2a30*/  IADD3 R17, P0, RZ, -R20, RZ ;  /* 0x80000014ff117210 */ /* 0x000fc80007f1e0ff */
[----:B------:R-:W-:Y:S01]  /*2a40*/  IADD3.X R18, RZ, ~R21, RZ, P0, !PT ;  /* 0x80000015ff127210 */ /* 0x000fe200007fe4ff */
[----:B------:R-:W-:-:S04]  /*2a50*/  IMAD.WIDE.U32 R42, R5, R17, R42 ;  /* 0x00000011052a7225 */ /* 0x000fc800078e002a */
[----:B------:R-:W-:-:S04]  /*2a60*/  IMAD R18, R18, R5, RZ ;  /* 0x0000000512127224 */ /* 0x000fc800078e02ff */
[----:B------:R-:W-:-:S05]  /*2a70*/  IMAD R4, R4, R17, R18 ;  /* 0x0000001104047224 */ /* 0x000fca00078e0212 */
[----:B------:R-:W-:Y:S01]  /*2a80*/  IADD3 R4, R43, R4, RZ ;  /* 0x000000042b047210 */ /* 0x000fe20007ffe0ff */
[----:B------:R-:W-:Y:S05]  /*2a90*/  BRA `(.L_x_415) ;  /* 0x0000000000587947 */ /* 0x000fea0003800000 */
.L_x_414:
        /* <DEDUP_REMOVED lines=22> */
.L_x_415:
[----:B------:R-:W-:Y:S05]  /*2c00*/  BSYNC B0 ;  /* 0x0000000000007941 */ /* 0x000fea0003800000 */
.L_x_413:
        /* <DEDUP_REMOVED lines=38> */
[----:B------:R-:W-:Y:S05]  /*2e70*/  CALL.REL.NOINC `($__internal_8_$__cuda_sm20_div_s64) ;  /* 0x0000002400007944 */ /* 0x000fea0003c00000 */
        /* <DEDUP_REMOVED lines=12> */
.L_x_417:
        /* <DEDUP_REMOVED lines=23> */
.L_x_418:
[----:B------:R-:W-:Y:S05]  /*30b0*/  BSYNC B0 ;  /* 0x0000000000007941 */ /* 0x000fea0003800000 */
.L_x_416:
        /* <DEDUP_REMOVED lines=19> */
.L_x_420:
        /* <DEDUP_REMOVED lines=22> */
.L_x_421:
[----:B------:R-:W-:Y:S05]  /*3350*/  BSYNC B0 ;  /* 0x0000000000007941 */ /* 0x000fea0003800000 */
.L_x_419:
        /* <DEDUP_REMOVED lines=19> */
.L_x_423:
        /* <DEDUP_REMOVED lines=23> */
.L_x_424:
[----:B------:R-:W-:Y:S05]  /*3600*/  BSYNC B0 ;  /* 0x0000000000007941 */ /* 0x000fea0003800000 */
.L_x_422:
        /* <DEDUP_REMOVED lines=39> */
.L_x_426:
        /* <DEDUP_REMOVED lines=23> */
.L_x_427:
[----:B------:R-:W-:Y:S05]  /*39f0*/  BSYNC B0 ;  /* 0x0000000000007941 */ /* 0x000fea0003800000 */
.L_x_425:
        /* <DEDUP_REMOVED lines=29> */
.L_x_429:
        /* <DEDUP_REMOVED lines=23> */
.L_x_430:
[----:B------:R-:W-:Y:S05]  /*3d40*/  BSYNC B0 ;  /* 0x0000000000007941 */ /* 0x000fea0003800000 */
.L_x_428:
        /* <DEDUP_REMOVED lines=21> */
.L_x_406:
[----:B------:R-:W-:Y:S02]  /*3ea0*/  ULDC.64 UR4, c[0x0][0x2b0] ;  /* 0x0000ac0000047ab9 */ /* 0x000fe40000000a00 */
[----:B------:R-:W-:-:S04]  /*3eb0*/  LEA R2, P0, R38, UR4, 0x2 ;  /* 0x0000000426027c11 */ /* 0x000fc8000f8010ff */
[----:B------:R-:W-:-:S05]  /*3ec0*/  LEA.HI.X R3, R38, UR5, R39, 0x2, P0 ;  /* 0x0000000526037c11 */ /* 0x000fca00080f1427 */
[----:B------:R0:W-:Y:S04]  /*3ed0*/  STG.E desc[UR8][R2.64], R30 ;  /* 0x0000001e02007986 */ /* 0x0001e8000c101908 */
.L_x_405:
[----:B------:R-:W-:Y:S05]  /*3ee0*/  BSYNC B1 ;  /* 0x0000000000017941 */ /* 0x000fea0003800000 */
.L_x_404:
[----:B------:R-:W2:Y:S01]  /*3ef0*/  LDC R29, c[0x0][0x3c4] ;  /* 0x0000f100ff1d7b82 */ /* 0x000ea20000000800 */
[----:B------:R-:W-:Y:S01]  /*3f00*/  VIADD R0, R36, 0x10 ;  /* 0x0000001024007836 */ /* 0x000fe20000000000 */
[----:B0-----:R-:W-:Y:S02]  /*3f10*/  CS2R R2, SRZ ;  /* 0x0000000000027805 */ /* 0x001fe4000001ff00 */
[----:B-1----:R-:W-:Y:S02]  /*3f20*/  CS2R R4, SRZ ;  /* 0x0000000000047805 */ /* 0x002fe4000001ff00 */
[----:B------:R-:W-:Y:S01]  /*3f30*/  CS2R R6, SRZ ;  /* 0x0000000000067805 */ /* 0x000fe2000001ff00 */
[----:B------:R-:W-:Y:S01]  /*3f40*/  IMAD.MOV.U32 R13, RZ, RZ, RZ ;  /* 0x000000ffff0d7224 */ /* 0x000fe200078e00ff */
[-C--:B--2---:R-:W-:Y:S01]  /*3f50*/  ISETP.GE.OR P1, PT, R0, R29.reuse, P6 ;  /* 0x0000001d0000720c */ /* 0x084fe20003726670 */
[C---:B------:R-:W-:Y:S01]  /*3f60*/  VIADD R0, R36.reuse, 0x20 ;  /* 0x0000002024007836 */ /* 0x040fe20000000000 */
[----:B------:R-:W-:-:S04]  /*3f70*/  ISETP.GE.OR P2, PT, R36, R29, P6 ;  /* 0x0000001d2400720c */ /* 0x000fc80003746670 */
[----:B------:R-:W-:Y:S02]  /*3f80*/  ISETP.GE.OR P0, PT, R0, R29, P6 ;  /* 0x0000001d0000720c */ /* 0x000fe40003706670 */
[C---:B------:R-:W-:Y:S01]  /*3f90*/  IADD3 R0, R36.reuse, 0x30, RZ ;  /* 0x0000003024007810 */ /* 0x040fe20007ffe0ff */
[----:B------:R-:W-:-:S03]  /*3fa0*/  IMAD.SHL.U32 R36, R36, 0x4, RZ ;  /* 0x0000000424247824 */ /* 0x000fc600078e00ff */
[----:B------:R-:W-:Y:S01]  /*3fb0*/  ISETP.GE.OR P6, PT, R0, R29, P6 ;  /* 0x0000001d0000720c */ /* 0x000fe200037c6670 */
[C---:B------:R-:W-:Y:S01]  /*3fc0*/  @!P1 FADD.FTZ R32, -R30.reuse, R32 ;  /* 0x000000201e209221 */ /* 0x040fe20000010100 */
[----:B------:R-:W-:Y:S01]  /*3fd0*/  HFMA2.MMA R0, -RZ, RZ, 0, 0 ;  /* 0x00000000ff007435 */ /* 0x000fe200000001ff */
[----:B------:R-:W-:Y:S02]  /*3fe0*/  @!P2 FADD.FTZ R35, -R30, R35 ;  /* 0x000000231e23a221 */ /* 0x000fe40000010100 */
[----:B------:R-:W-:Y:S02]  /*3ff0*/  @!P1 FMUL.FTZ R32, R32, 1.4426950216293334961 ;  /* 0x3fb8aa3b20209820 */ /* 0x000fe40000410000 */
[----:B------:R-:W-:Y:S01]  /*4000*/  @!P0 FADD.FTZ R31, -R30, R31 ;  /* 0x0000001f1e1f8221 */ /* 0x000fe20000010100 */
[----:B------:R-:W-:Y:S01]  /*4010*/  @!P2 FMUL.FTZ R35, R35, 1.4426950216293334961 ;  /* 0x3fb8aa3b2323a820 */ /* 0x000fe20000410000 */
[----:B------:R-:W0:Y:S02]  /*4020*/  @!P1 MUFU.EX2 R9, R32 ;  /* 0x0000002000099308 */ /* 0x000e240000000800 */
[----:B------:R-:W-:-:S02]  /*4030*/  @!P0 FMUL.FTZ R31, R31, 1.4426950216293334961 ;  /* 0x3fb8aa3b1f1f8820 */ /* 0x000fc40000410000 */
[----:B------:R-:W-:-:S04]  /*4040*/  @!P6 FADD.FTZ R30, -R30, R33 ;  /* 0x000000211e1ee221 */ /* 0x000fc80000010100 */
[----:B------:R-:W1:Y:S01]  /*4050*/  @!P0 MUFU.EX2 R31, R31 ;  /* 0x0000001f001f8308 */ /* 0x000e620000000800 */
[----:B------:R-:W-:-:S07]  /*4060*/  @!P6 FMUL.FTZ R11, R30, 1.4426950216293334961 ;  /* 0x3fb8aa3b1e0be820 */ /* 0x000fce0000410000 */
[----:B------:R-:W2:Y:S01]  /*4070*/  @!P2 MUFU.EX2 R35, R35 ;  /* 0x000000230023a308 */ /* 0x000ea20000000800 */
[----:B0-----:R0:W-:Y:S07]  /*4080*/  @!P1 STS [R34+0x240], R9 ;  /* 0x0002400922009388 */ /* 0x0011ee0000000800 */
[----:B------:R-:W3:Y:S01]  /*4090*/  @!P6 MUFU.EX2 R11, R11 ;  /* 0x0000000b000be308 */ /* 0x000ee20000000800 */
[----:B-1----:R-:W-:Y:S01]  /*40a0*/  @!P0 STS [R34+0x480], R31 ;  /* 0x0004801f22008388 */ /* 0x002fe20000000800 */
[----:B------:R-:W-:-:S03]  /*40b0*/  ISETP.GE.AND P0, PT, R29, 0x1, PT ;  /* 0x000000011d00780c */ /* 0x000fc60003f06270 */
        /* <DEDUP_REMOVED lines=39> */
.L_x_433:
        /* <DEDUP_REMOVED lines=77> */
.L_x_432:
        /* <DEDUP_REMOVED lines=46> */
.L_x_434:
        /* <DEDUP_REMOVED lines=9> */
.L_x_436:
[----:B------:R-:W-:Y:S05]  /*4b70*/  BSYNC B0 ;  /* 0x0000000000007941 */ /* 0x000fea0003800000 */
.L_x_435:
        /* <DEDUP_REMOVED lines=12> */
.L_x_431:
        /* <DEDUP_REMOVED lines=100> */
        .weak           $__internal_8_$__cuda_sm20_div_s64
        .type           $__internal_8_$__cuda_sm20_div_s64,@function
        .size           $__internal_8_$__cuda_sm20_div_s64,(.L_x_7427 - $__internal_8_$__cuda_sm20_div_s64)
$__internal_8_$__cuda_sm20_div_s64:
        /* <DEDUP_REMOVED lines=83> */
[----:B------:R-:W-:Y:S06]  /*57b0*/  RET.REL.NODEC R44 `(_ZN5flash32flash_fwd_splitkv_combine_kernelI23Flash_fwd_kernel_traitsILi192ELi64ELi64ELi4ELb0ELb0EN7cutlass6half_tE19Flash_kernel_traitsILi192ELi64ELi64ELi4ES3_EELi8ELi6ELb1EEEvNS_16Flash_fwd_paramsE) ;  /* 0xffffffa82c107950 */ /* 0x000fec0003c3ffff */
.L_x_437:
        /* <DEDUP_REMOVED lines=12> */
.L_x_7427:


//--------------------- .text._ZN5flash32flash_fwd_splitkv_combine_kernelI23Flash_fwd_kernel_traitsILi192ELi64ELi64ELi4ELb0ELb0EN7cutlass6half_tE19Flash_kernel_traitsILi192ELi64ELi64ELi4ES3_EELi8ELi5ELb1EEEvNS_16Flash_fwd_paramsE --------------------------
	.section	.text._ZN5flash32flash_fwd_splitkv_combine_kernelI23Flash_fwd_kernel_traitsILi192ELi64ELi64ELi4ELb0ELb0EN7cutlass6half_tE19Flash_kernel_traitsILi192ELi64ELi64ELi4ES3_EELi8ELi5ELb1EEEvNS_16Flash_fwd_paramsE,"ax",@progbits
	.align	128
        .global         _ZN5flash32flash_fwd_splitkv_combine_kernelI23Flash_fwd_kernel_traitsILi192ELi64ELi64ELi4ELb0ELb0EN7cutlass6half_tE19Flash_kernel_traitsILi192ELi64ELi64ELi4ES3_EELi8ELi5ELb1EEEvNS_16Flash_fwd_paramsE
        .type           _ZN5flash32flash_fwd_splitkv_combine_kernelI23Flash_fwd_kernel_traitsILi192ELi64ELi64ELi4ELb0ELb0EN7cutlass6half_tE19Flash_kernel_traitsILi192ELi64ELi64ELi4ES3_EELi8ELi5ELb1EEEvNS_16Flash_fwd_paramsE,@function
        .size           _ZN5flash32flash_fwd_splitkv_combine_kernelI23Flash_fwd_kernel_traitsILi192ELi64ELi64ELi4ELb0ELb0EN7cutlass6half_tE19Flash_kernel_traitsILi192ELi64ELi64ELi4ES3_EELi8ELi5ELb1EEEvNS_16Flash_fwd_paramsE,(.L_x_7428 - _ZN5flash32flash_fwd_splitkv_combine_kernelI23Flash_fwd_kernel_traitsILi192ELi64ELi64ELi4ELb0ELb0EN7cutlass6half_tE19Flash_kernel_traitsILi192ELi64ELi64ELi4ES3_EELi8ELi5ELb1EEEvNS_16Flash_fwd_paramsE)
        .other          _ZN5flash32flash_fwd_splitkv_combine_kernelI23Flash_fwd_kernel_traitsILi192ELi64ELi64ELi4ELb0ELb0EN7cutlass6half_tE19Flash_kernel_traitsILi192ELi64ELi64ELi4ES3_EELi8ELi5ELb1EEEvNS_16Flash_fwd_paramsE,@"STO_CUDA_ENTRY STV_DEFAULT"
_ZN5flash32flash_fwd_splitkv_combine_kernelI23Flash_fwd_kernel_traitsILi192ELi64ELi64ELi4ELb0ELb0EN7cutlass6half_tE19Flash_kernel_traitsILi192ELi64ELi64ELi4ES3_EELi8ELi5ELb1EEEvNS_16Flash_fwd_paramsE:
.text._ZN5flash32flash_fwd_splitkv_combine_kernelI23Flash_fwd_kernel_traitsILi192ELi64ELi64ELi4ELb0ELb0EN7cutlass6half_tE19Flash_kernel_traitsILi192ELi64ELi64ELi4ES3_EELi8ELi5ELb1EEEvNS_16Flash_fwd_paramsE:
        /* <DEDUP_REMOVED lines=23> */
[----:B------:R-:W-:Y:S05]  /*0170*/  CALL.REL.NOINC `($__internal_9_$__cuda_sm20_div_s64) ;  /* 0x0000004c00547944 */ /* 0x000fea0003c00000 */
[----:B------:R-:W-:Y:S05]  /*0180*/  BRA `(.L_x_439) ;  /* 0x00000000004c7947 */ /* 0x000fea0003800000 */
.L_x_438:
        /* <DEDUP_REMOVED lines=19> */
.L_x_439:
        /* <DEDUP_REMOVED lines=12> */
[----:B------:R-:W-:Y:S05]  /*0380*/  CALL.REL.NOINC `($__internal_9_$__cuda_sm20_div_s64) ;  /* 0x0000004800d07944 */ /* 0x000fea0003c00000 */
[----:B------:R-:W-:Y:S02]  /*0390*/  MOV R8, R20 ;  /* 0x0000001400087202 */ /* 0x000fe40000000f00 */
[----:B------:R-:W-:Y:S01]  /*03a0*/  MOV R9, R21 ;  /* 0x0000001500097202 */ /* 0x000fe20000000f00 */
[----:B------:R-:W-:Y:S05]  /*03b0*/  BRA `(.L_x_442) ;  /* 0x00000000004c7947 */ /* 0x000fea0003800000 */
.L_x_441:
        /* <DEDUP_REMOVED lines=19> */
.L_x_442:
[----:B------:R-:W-:Y:S05]  /*04f0*/  BSYNC B0 ;  /* 0x0000000000007941 */ /* 0x000fea0003800000 */
.L_x_440:
        /* <DEDUP_REMOVED lines=42> */
.L_x_444:
        /* <DEDUP_REMOVED lines=19> */
.L_x_445:
[----:B------:R-:W-:Y:S05]  /*08d0*/  BSYNC B0 ;  /* 0x0000000000007941 */ /* 0x000fea0003800000 */
.L_x_443:
        /* <DEDUP_REMOVED lines=72> */
[----:B------:R-:W-:Y:S05]  /*0d60*/  CALL.REL.NOINC `($__internal_9_$__cuda_sm20_div_s64) ;  /* 0x0000004000587944 */ /* 0x000fea0003c00000 */
[----:B------:R-:W-:Y:S02]  /*0d70*/  MOV R38, R20 ;  /* 0x0000001400267202 */ /* 0x000fe40000000f00 */
[----:B------:R-:W-:Y:S01]  /*0d80*/  MOV R39, R21 ;  /* 0x0000001500277202 */ /* 0x000fe20000000f00 */
[----:B------:R-:W-:Y:S05]  /*0d90*/  BRA `(.L_x_448) ;  /* 0x00000000004c7947 */ /* 0x000fea0003800000 */
.L_x_447:
        /* <DEDUP_REMOVED lines=19> */
.L_x_448:
[----:B------:R-:W-:Y:S05]  /*0ed0*/  BSYNC B0 ;  /* 0x0000000000007941 */ /* 0x000fea0003800000 */
.L_x_446:
        /* <DEDUP_REMOVED lines=41> */
.L_x_450:
        /* <DEDUP_REMOVED lines=19> */
.L_x_451:
[----:B------:R-:W-:Y:S05]  /*12a0*/  BSYNC B0 ;  /* 0x0000000000007941 */ /* 0x000fea0003800000 */
.L_x_449:
        /* <DEDUP_REMOVED lines=241> */
[----:B------:R-:W-:Y:S05]  /*21c0*/  CALL.REL.NOINC `($__internal_9_$__cuda_sm20_div_s64) ;  /* 0x0000002c00407944 */ /* 0x000fea0003c00000 */
        /* <DEDUP_REMOVED lines=10> */
.L_x_456:
        /* <DEDUP_REMOVED lines=22> */
.L_x_457:
[----:B------:R-:W-:Y:S05]  /*23d0*/  BSYNC B0 ;  /* 0x0000000000007941 */ /* 0x000fea0003800000 */
.L_x_455:
[----:B------:R-:W-:Y:S01]  /*23e0*/  LOP3.LUT R19, R17, R0, RZ, 0xfc, !PT ;  /* 0x0000000011137212 */ /* 0x000fe200078efcff */
[----:B------:R-:W-:Y:S03]  /*23f0*/  BSSY B0, `(.L_x_458) ;  /* 0x0000028000007945 */ /* 0x000fe60003800000 */
[----:B------:R-:W-:-:S13]  /*2400*/  ISETP.NE.U32.AND P1, PT, R19, RZ, PT ;  /* 0x000000ff1300720c */ /* 0x000fda0003f25070 */
[----:B------:R-:W-:Y:S05]  /*2410*/  @!P1 BRA `(.L_x_459) ;  /* 0x00000000003c9947 */ /* 0x000fea0003800000 */
[----:B------:R-:W-:Y:S01]  /*2420*/  IMAD.MOV.U32 R26, RZ, RZ, R27 ;  /* 0x000000ffff1a7224 */ /* 0x000fe200078e001b */
[----:B------:R-:W-:Y:S02]  /*2430*/  MOV R25, R0 ;  /* 0x0000000000197202 */ /* 0x000fe40000000f00 */
[----:B------:R-:W-:Y:S02]  /*2440*/  MOV R24, 0x2460 ;  /* 0x0000246000187802 */ /* 0x000fe40000000f00 */
[----:B------:R-:W-:Y:S05]  /*2450*/  CALL.REL.NOINC `($__internal_9_$__cuda_sm20_div_s64) ;  /* 0x00000028009c7944 */ /* 0x000fea0003c00000 */
        /* <DEDUP_REMOVED lines=11> */
.L_x_459:
        /* <DEDUP_REMOVED lines=22> */
.L_x_460:
[----:B------:R-:W-:Y:S05]  /*2670*/  BSYNC B0 ;  /* 0x0000000000007941 */ /* 0x000fea0003800000 */
.L_x_458:
        /* <DEDUP_REMOVED lines=11> */
[----:B------:R-:W-:Y:S05]  /*2730*/  CALL.REL.NOINC `($__internal_9_$__cuda_sm20_div_s64) ;  /* 0x0000002400e47944 */ /* 0x000fea0003c00000 */
[----:B------:R-:W-:-:S04]  /*2740*/  IADD3 R17, P0, RZ, -R20, RZ ;  /* 0x80000014ff117210 */ /* 0x000fc80007f1e0ff */
[----:B------:R-:W-:Y:S01]  /*2750*/  IADD3.X R18, RZ, ~R21, RZ, P0, !PT ;  /* 0x80000015ff127210 */ /* 0x000fe200007fe4ff */
[----:B------:R-:W-:-:S04]  /*2760*/  IMAD.WIDE.U32 R40, R5, R17, R40 ;  /* 0x0000001105287225 */ /* 0x000fc800078e0028 */
[----:B------:R-:W-:-:S04]  /*2770*/  IMAD R18, R18, R5, RZ ;  /* 0x0000000512127224 */ /* 0x000fc800078e02ff */
[----:B------:R-:W-:-:S05]  /*2780*/  IMAD R4, R4, R17, R18 ;  /* 0x0000001104047224 */ /* 0x000fca00078e0212 */
[----:B------:R-:W-:Y:S01]  /*2790*/  IADD3 R4, R41, R4, RZ ;  /* 0x0000000429047210 */ /* 0x000fe20007ffe0ff */
[----:B------:R-:W-:Y:S05]  /*27a0*/  BRA `(.L_x_463) ;  /* 0x0000000000587947 */ /* 0x000fea0003800000 */
.L_x_462:
        /* <DEDUP_REMOVED lines=22> */
.L_x_463:
[----:B------:R-:W-:Y:S05]  /*2910*/  BSYNC B0 ;  /* 0x0000000000007941 */ /* 0x000fea0003800000 */
.L_x_461:
        /* <DEDUP_REMOVED lines=38> */
[----:B------:R-:W-:Y:S05]  /*2b80*/  CALL.REL.NOINC `($__internal_9_$__cuda_sm20_div_s64) ;  /* 0x0000002000d07944 */ /* 0x000fea0003c00000 */
        /* <DEDUP_REMOVED lines=12> */
.L_x_465:
        /* <DEDUP_REMOVED lines=23> */
.L_x_466:
[----:B------:R-:W-:Y:S05]  /*2dc0*/  BSYNC B0 ;  /* 0x0000000000007941 */ /* 0x000fea0003800000 */
.L_x_464:
        /* <DEDUP_REMOVED lines=19> */
.L_x_468:
        /* <DEDUP_REMOVED lines=22> */
.L_x_469:
[----:B------:R-:W-:Y:S05]  /*3060*/  BSYNC B0 ;  /* 0x0000000000007941 */ /* 0x000fea0003800000 */
.L_x_467:
        /* <DEDUP_REMOVED lines=19> */
.L_x_471:
        /* <DEDUP_REMOVED lines=23> */
.L_x_472:
[----:B------:R-:W-:Y:S05]  /*3310*/  BSYNC B0 ;  /* 0x0000000000007941 */ /* 0x000fea0003800000 */
.L_x_470:
        /* <DEDUP_REMOVED lines=39> */
.L_x_474:
        /* <DEDUP_REMOVED lines=23> */
.L_x_475:
[----:B------:R-:W-:Y:S05]  /*3700*/  BSYNC B0 ;  /* 0x0000000000007941 */ /* 0x000fea0003800000 */
.L_x_473:
        /* <DEDUP_REMOVED lines=29> */
.L_x_477:
        /* <DEDUP_REMOVED lines=23> */
.L_x_478:
[----:B------:R-:W-:Y:S05]  /*3a50*/  BSYNC B0 ;  /* 0x0000000000007941 */ /* 0x000fea0003800000 */
.L_x_476:
        /* <DEDUP_REMOVED lines=21> */
.L_x_454:
[----:B------:R-:W-:Y:S02]  /*3bb0*/  ULDC.64 UR4, c[0x0][0x2b0] ;  /* 0x0000ac0000047ab9 */ /* 0x000fe40000000a00 */
[----:B------:R-:W-:-:S04]  /*3bc0*/  LEA R2, P0, R36, UR4, 0x2 ;  /* 0x0000000424027c11 */ /* 0x000fc8000f8010ff */
[----:B------:R-:W-:-:S05]  /*3bd0*/  LEA.HI.X R3, R36, UR5, R37, 0x2, P0 ;  /* 0x0000000524037c11 */ /* 0x000fca00080f1425 */
[----:B------:R0:W-:Y:S04]  /*3be0*/  STG.E desc[UR8][R2.64], R31 ;  /* 0x0000001f02007986 */ /* 0x0001e8000c101908 */
.L_x_453:
[----:B------:R-:W-:Y:S05]  /*3bf0*/  BSYNC B1 ;  /* 0x0000000000017941 */ /* 0x000fea0003800000 */
.L_x_452:
[----:B------:R-:W2:Y:S01]  /*3c00*/  LDC R12, c[0x0][0x3c4] ;  /* 0x0000f100ff0c7b82 */ /* 0x000ea20000000800 */
[C---:B0-----:R-:W-:Y:S01]  /*3c10*/  VIADD R3, R35.reuse, 0x10 ;  /* 0x0000001023037836 */ /* 0x041fe20000000000 */
[----:B------:R-:W-:Y:S01]  /*3c20*/  CS2R R6, SRZ ;  /* 0x0000000000067805 */ /* 0x000fe2000001ff00 */
[----:B------:R-:W-:Y:S02]  /*3c30*/  IMAD.MOV.U32 R0, RZ, RZ, RZ ;  /* 0x000000ffff007224 */ /* 0x000fe400078e00ff */
[----:B------:R-:W-:Y:S01]  /*3c40*/  IMAD.MOV.U32 R13, RZ, RZ, RZ ;  /* 0x000000ffff0d7224 */ /* 0x000fe200078e00ff */
[-C--:B--2---:R-:W-:Y:S02]  /*3c50*/  ISETP.GE.OR P0, PT, R35, R12.reuse, P3 ;  /* 0x0000000c2300720c */ /* 0x084fe40001f06670 */
[----:B------:R-:W-:Y:S02]  /*3c60*/  ISETP.GE.OR P3, PT, R3, R12, P3 ;  /* 0x0000000c0300720c */ /* 0x000fe40001f66670 */
[----:B------:R-:W-:-:S09]  /*3c70*/  CS2R R2, SRZ ;  /* 0x0000000000027805 */ /* 0x000fd2000001ff00 */
[----:B-1----:R-:W-:Y:S01]  /*3c80*/  @!P0 FADD.FTZ R4, -R31, R32 ;  /* 0x000000201f048221 */ /* 0x002fe20000010100 */
[----:B------:R-:W-:Y:S02]  /*3c90*/  IMAD.SHL.U32 R32, R35, 0x4, RZ ;  /* 0x0000000423207824 */ /* 0x000fe400078e00ff */
[----:B------:R-:W-:Y:S01]  /*3ca0*/  @!P3 FADD.FTZ R31, -R31, R33 ;  /* 0x000000211f1fb221 */ /* 0x000fe20000010100 */
[----:B------:R-:W-:-:S03]  /*3cb0*/  @!P0 FMUL.FTZ R4, R4, 1.4426950216293334961 ;  /* 0x3fb8aa3b04048820 */ /* 0x000fc60000410000 */
[----:B------:R-:W-:Y:S01]  /*3cc0*/  @!P3 FMUL.FTZ R11, R31, 1.4426950216293334961 ;  /* 0x3fb8aa3b1f0bb820 */ /* 0x000fe20000410000 */
[----:B------:R-:W0:Y:S08]  /*3cd0*/  @!P0 MUFU.EX2 R9, R4 ;  /* 0x0000000400098308 */ /* 0x000e300000000800 */
[----:B------:R-:W1:Y:S01]  /*3ce0*/  @!P3 MUFU.EX2 R11, R11 ;  /* 0x0000000b000bb308 */ /* 0x000e620000000800 */
[----:B0-----:R0:W-:Y:S01]  /*3cf0*/  @!P0 STS [R34], R9 ;  /* 0x0000000922008388 */ /* 0x0011e20000000800 */
[----:B------:R-:W-:-:S02]  /*3d00*/  ISETP.GE.AND P0, PT, R12, 0x1, PT ;  /* 0x000000010c00780c */ /* 0x000fc40003f06270 */
[----:B------:R-:W-:Y:S01]  /*3d10*/  CS2R R4, SRZ ;  /* 0x0000000000047805 */ /* 0x000fe2000001ff00 */
        /* <DEDUP_REMOVED lines=38> */
.L_x_481:
        /* <DEDUP_REMOVED lines=77> */
.L_x_480:
        /* <DEDUP_REMOVED lines=46> */
.L_x_482:
        /* <DEDUP_REMOVED lines=9> */
.L_x_484:
[----:B------:R-:W-:Y:S05]  /*47c0*/  BSYNC B0 ;  /* 0x0000000000007941 */ /* 0x000fea0003800000 */
.L_x_483:
        /* <DEDUP_REMOVED lines=12> */
.L_x_479:
        /* <DEDUP_REMOVED lines=100> */
        .weak           $__internal_9_$__cuda_sm20_div_s64
        .type           $__internal_9_$__cuda_sm20_div_s64,@function
        .size           $__internal_9_$__cuda_sm20_div_s64,(.L_x_7428 - $__internal_9_$__cuda_sm20_div_s64)
$__internal_9_$__cuda_sm20_div_s64:
        /* <DEDUP_REMOVED lines=83> */
[----:B------:R-:W-:Y:S06]  /*5400*/  RET.REL.NODEC R22 `(_ZN5flash32flash_fwd_splitkv_combine_kernelI23Flash_fwd_kernel_traitsILi192ELi64ELi64ELi4ELb0ELb0EN7cutlass6half_tE19Flash_kernel_traitsILi192ELi64ELi64ELi4ES3_EELi8ELi5ELb1EEEvNS_16Flash_fwd_paramsE) ;  /* 0xffffffa816fc7950 */ /* 0x000fec0003c3ffff */
.L_x_485:
        /* <DEDUP_REMOVED lines=15> */
.L_x_7428:


//--------------------- .text._ZN5flash32flash_fwd_splitkv_combine_kernelI23Flash_fwd_kernel_traitsILi192ELi64ELi64ELi4ELb0ELb0EN7cutlass6half_tE19Flash_kernel_traitsILi192ELi64ELi64ELi4ES3_EELi8ELi4ELb1EEEvNS_16Flash_fwd_paramsE --------------------------
	.section	.text._ZN5flash32flash_fwd_splitkv_combine_kernelI23Flash_fwd_kernel_traitsILi192ELi64ELi64ELi4ELb0ELb0EN7cutlass6half_tE19Flash_kernel_traitsILi192ELi64ELi64ELi4ES3_EELi8ELi4ELb1EEEvNS_16Flash_fwd_paramsE,"ax",@progbits
	.align	128
        .global         _ZN5flash32flash_fwd_splitkv_combine_kernelI23Flash_fwd_kernel_traitsILi192ELi64ELi64ELi4ELb0ELb0EN7cutlass6half_tE19Flash_kernel_traitsILi192ELi64ELi64ELi4ES3_EELi8ELi4ELb1EEEvNS_16Flash_fwd_paramsE
        .type           _ZN5flash32flash_fwd_splitkv_combine_kernelI23Flash_fwd_kernel_traitsILi192ELi64ELi64ELi4ELb0ELb0EN7cutlass6half_tE19Flash_kernel_traitsILi192ELi64ELi64ELi4ES3_EELi8ELi4ELb1EEEvNS_16Flash_fwd_paramsE,@function
        .size           _ZN5flash32flash_fwd_splitkv_combine_kernelI23Flash_fwd_kernel_traitsILi192ELi64ELi64ELi4ELb0ELb0EN7cutlass6half_tE19Flash_kernel_traitsILi192ELi64ELi64ELi4ES3_EELi8ELi4ELb1EEEvNS_16Flash_fwd_paramsE,(.L_x_7429 - _ZN5flash32flash_fwd_splitkv_combine_kernelI23Flash_fwd_kernel_traitsILi192ELi64ELi64ELi4ELb0ELb0EN7cutlass6half_tE19Flash_kernel_traitsILi192ELi64ELi64ELi4ES3_EELi8ELi4ELb1EEEvNS_16Flash_fwd_paramsE)
        .other          _ZN5flash32flash_fwd_splitkv_combine_kernelI23Flash_fwd_kernel_traitsILi192ELi64ELi64ELi4ELb0ELb0EN7cutlass6half_tE19Flash_kernel_traitsILi192ELi64ELi64ELi4ES3_EELi8ELi4ELb1EEEvNS_16Flash_fwd_paramsE,@"STO_CUDA_ENTRY STV_DEFAULT"
_ZN5flash32flash_fwd_splitkv_combine_kernelI23Flash_fwd_kernel_traitsILi192ELi64ELi64ELi4ELb0ELb0EN7cutlass6half_tE19Flash_kernel_traitsILi192ELi64ELi64ELi4ES3_EELi8ELi4ELb1EEEvNS_16Flash_fwd_paramsE:
.text._ZN5flash32flash_fwd_splitkv_combine_kernelI23Flash_fwd_kernel_traitsILi192ELi64ELi64ELi4ELb0ELb0EN7cutlass6half_tE19Flash_kernel_traitsILi192ELi64ELi64ELi4ES3_EELi8ELi4ELb1EEEvNS_16Flash_fwd_paramsE:
        /* <DEDUP_REMOVED lines=23> */
[----:B------:R-:W-:Y:S05]  /*0170*/  CALL.REL.NOINC `($__internal_10_$__cuda_sm20_div_s64) ;  /* 0x0000004c00547944 */ /* 0x000fea0003c00000 */
[----:B------:R-:W-:Y:S05]  /*0180*/  BRA `(.L_x_487) ;  /* 0x00000000004c7947 */ /* 0x000fea0003800000 */
.L_x_486:
        /* <DEDUP_REMOVED lines=19> */
.L_x_487:
        /* <DEDUP_REMOVED lines=12> */
[----:B------:R-:W-:Y:S05]  /*0380*/  CALL.REL.NOINC `($__internal_10_$__cuda_sm20_div_s64) ;  /* 0x0000004800d07944 */ /* 0x000fea0003c00000 */
[----:B------:R-:W-:Y:S02]  /*0390*/  MOV R8, R18 ;  /* 0x0000001200087202 */ /* 0x000fe40000000f00 */
[----:B------:R-:W-:Y:S01]  /*03a0*/  MOV R9, R19 ;  /* 0x0000001300097202 */ /* 0x000fe20000000f00 */
[----:B------:R-:W-:Y:S05]  /*03b0*/  BRA `(.L_x_490) ;  /* 0x00000000004c7947 */ /* 0x000fea0003800000 */
.L_x_489:
        /* <DEDUP_REMOVED lines=19> */
.L_x_490:
[----:B------:R-:W-:Y:S05]  /*04f0*/  BSYNC B0 ;  /* 0x0000000000007941 */ /* 0x000fea0003800000 */
.L_x_488:
        /* <DEDUP_REMOVED lines=42> */
.L_x_492:
        /* <DEDUP_REMOVED lines=19> */
.L_x_493:
[----:B------:R-:W-:Y:S05]  /*08d0*/  BSYNC B0 ;  /* 0x0000000000007941 */ /* 0x000fea0003800000 */
.L_x_491:
        /* <DEDUP_REMOVED lines=74> */
[----:B------:R-:W-:Y:S02]  /*0d80*/  MOV R34, R18 ;  /* 0x0000001200227202 */ /* 0x000fe40000000f00 */
[----:B------:R-:W-:Y:S01]  /*0d90*/  MOV R35, R19 ;  /* 0x0000001300237202 */ /* 0x000fe20000000f00 */
[----:B------:R-:W-:Y:S05]  /*0da0*/  BRA `(.L_x_496) ;  /* 0x00000000004c7947 */ /* 0x000fea0003800000 */
.L_x_495:
        /* <DEDUP_REMOVED lines=19> */
.L_x_496:
[----:B------:R-:W-:Y:S05]  /*0ee0*/  BSYNC B0 ;  /* 0x0000000000007941 */ /* 0x000fea0003800000 */
.L_x_494:
        /* <DEDUP_REMOVED lines=43> */
.L_x_498:
        /* <DEDUP_REMOVED lines=19> */
.L_x_499:
[----:B------:R-:W-:Y:S05]  /*12d0*/  BSYNC B0 ;  /* 0x0000000000007941 */ /* 0x000fea0003800000 */
.L_x_497:
        /* <DEDUP_REMOVED lines=67> */
.L_x_501:
[----:B------:R-:W-:Y:S05]  /*1710*/  BSYNC B0 ;  /* 0x0000000000007941 */ /* 0x000fea0003800000 */
.L_x_500:
        /* <DEDUP_REMOVED lines=14> */
.L_x_503:
[----:B------:R-:W-:Y:S05]  /*1800*/  BSYNC B0 ;  /* 0x0000000000007941 */ /* 0x000fea0003800000 */
.L_x_502:
        /* <DEDUP_REMOVED lines=146> */
[----:B------:R-:W-:Y:S05]  /*2130*/  CALL.REL.NOINC `($__internal_10_$__cuda_sm20_div_s64) ;  /* 0x0000002c00647944 */ /* 0x000fea0003c00000 */
        /* <DEDUP_REMOVED lines=9> */
.L_x_508:
        /* <DEDUP_REMOVED lines=22> */
.L_x_509:
[----:B------:R-:W-:Y:S05]  /*2330*/  BSYNC B0 ;  /* 0x0000000000007941 */ /* 0x000fea0003800000 */
.L_x_507:
        /* <DEDUP_REMOVED lines=19> */
.L_x_511:
        /* <DEDUP_REMOVED lines=22> */
.L_x_512:
[----:B------:R-:W-:Y:S05]  /*25d0*/  BSYNC B0 ;  /* 0x0000000000007941 */ /* 0x000fea0003800000 */
.L_x_510:
        /* <DEDUP_REMOVED lines=11> */
[----:B------:R-:W-:Y:S05]  /*2690*/  CALL.REL.NOINC `($__internal_10_$__cuda_sm20_div_s64) ;  /* 0x00000028000c7944 */ /* 0x000fea0003c00000 */
[----:B------:R-:W-:-:S04]  /*26a0*/  IADD3 R17, P0, RZ, -R18, RZ ;  /* 0x80000012ff117210 */ /* 0x000fc80007f1e0ff */
[----:B------:R-:W-:Y:S01]  /*26b0*/  IADD3.X R16, RZ, ~R19, RZ, P0, !PT ;  /* 0x80000013ff107210 */ /* 0x000fe200007fe4ff */
[----:B------:R-:W-:-:S04]  /*26c0*/  IMAD.WIDE.U32 R36, R5, R17, R36 ;  /* 0x0000001105247225 */ /* 0x000fc800078e0024 */
[----:B------:R-:W-:-:S04]  /*26d0*/  IMAD R16, R16, R5, RZ ;  /* 0x0000000510107224 */ /* 0x000fc800078e02ff */
[----:B------:R-:W-:-:S05]  /*26e0*/  IMAD R4, R4, R17, R16 ;  /* 0x0000001104047224 */ /* 0x000fca00078e0210 */
[----:B------:R-:W-:Y:S01]  /*26f0*/  IADD3 R4, R37, R4, RZ ;  /* 0x0000000425047210 */ /* 0x000fe20007ffe0ff */
[----:B------:R-:W-:Y:S05]  /*2700*/  BRA `(.L_x_515) ;  /* 0x0000000000587947 */ /* 0x000fea0003800000 */
.L_x_514:
        /* <DEDUP_REMOVED lines=22> */
.L_x_515:
[----:B------:R-:W-:Y:S05]  /*2870*/  BSYNC B0 ;  /* 0x0000000000007941 */ /* 0x000fea0003800000 */
.L_x_513:
        /* <DEDUP_REMOVED lines=38> */
[----:B------:R-:W-:Y:S05]  /*2ae0*/  CALL.REL.NOINC `($__internal_10_$__cuda_sm20_div_s64) ;  /* 0x0000002000f87944 */ /* 0x000fea0003c00000 */
        /* <DEDUP_REMOVED lines=12> */
.L_x_517:
        /* <DEDUP_REMOVED lines=23> */
.L_x_518:
[----:B------:R-:W-:Y:S05]  /*2d20*/  BSYNC B0 ;  /* 0x0000000000007941 */ /* 0x000fea0003800000 */
.L_x_516:
        /* <DEDUP_REMOVED lines=18> */
.L_x_520:
        /* <DEDUP_REMOVED lines=22> */
.L_x_521:
[----:B------:R-:W-:Y:S05]  /*2fb0*/  BSYNC B0 ;  /* 0x0000000000007941 */ /* 0x000fea0003800000 */
.L_x_519:
        /* <DEDUP_REMOVED lines=20> */
.L_x_523:
        /* <DEDUP_REMOVED lines=23> */
.L_x_524:
[----:B------:R-:W-:Y:S05]  /*3270*/  BSYNC B0 ;  /* 0x0000000000007941 */ /* 0x000fea0003800000 */
.L_x_522:
        /* <DEDUP_REMOVED lines=26> */
[----:B------:R-:W-:Y:S05]  /*3420*/  CALL.REL.NOINC `($__internal_10_$__cuda_sm20_div_s64) ;  /* 0x0000001800a87944 */ /* 0x000fea0003c00000 */
        /* <DEDUP_REMOVED lines=12> */
.L_x_526:
        /* <DEDUP_REMOVED lines=23> */
.L_x_527:
[----:B------:R-:W-:Y:S05]  /*3660*/  BSYNC B0 ;  /* 0x0000000000007941 */ /* 0x000fea0003800000 */
.L_x_525:
        /* <DEDUP_REMOVED lines=29> */
.L_x_529:
        /* <DEDUP_REMOVED lines=23> */
.L_x_530:
[----:B------:R-:W-:Y:S05]  /*39b0*/  BSYNC B0 ;  /* 0x0000000000007941 */ /* 0x000fea0003800000 */
.L_x_528:
        /* <DEDUP_REMOVED lines=21> */
.L_x_506:
[----:B------:R-:W-:Y:S02]  /*3b10*/  ULDC.64 UR4, c[0x0][0x2b0] ;  /* 0x0000ac0000047ab9 */ /* 0x000fe40000000a00 */
[----:B------:R-:W-:-:S04]  /*3b20*/  LEA R2, P0, R32, UR4, 0x2 ;  /* 0x0000000420027c11 */ /* 0x000fc8000f8010ff */
[----:B------:R-:W-:-:S05]  /*3b30*/  LEA.HI.X R3, R32, UR5, R33, 0x2, P0 ;  /* 0x0000000520037c11 */ /* 0x000fca00080f1421 */
[----:B------:R0:W-:Y:S04]  /*3b40*/  STG.E desc[UR8][R2.64], R27 ;  /* 0x0000001b02007986 */ /* 0x0001e8000c101908 */
.L_x_505:
[----:B------:R-:W-:Y:S05]  /*3b50*/  BSYNC B1 ;  /* 0x0000000000017941 */ /* 0x000fea0003800000 */
.L_x_504:
[----:B------:R-:W2:Y:S01]  /*3b60*/  S2R R0, SR_TID.X ;  /* 0x0000000000007919 */ /* 0x000ea20000002100 */
[----:B------:R-:W3:Y:S01]  /*3b70*/  LDC R29, c[0x0][0x3c4] ;  /* 0x0000f100ff1d7b82 */ /* 0x000ee20000000800 */
[----:B------:R-:W-:Y:S01]  /*3b80*/  BSSY B0, `(.L_x_531) ;  /* 0x0000012000007945 */ /* 0x000fe20003800000 */
[----:B--2---:R-:W-:-:S04]  /*3b90*/  SHF.R.S32.HI R15, RZ, 0x1f, R0 ;  /* 0x0000001fff0f7819 */ /* 0x004fc80000011400 */
[----:B------:R-:W-:-:S04]  /*3ba0*/  LEA.HI R15, R15, R0, RZ, 0x4 ;  /* 0x000000000f0f7211 */ /* 0x000fc800078f20ff */
[----:B01----:R-:W-:-:S05]  /*3bb0*/  LOP3.LUT R3, R15, 0xfffffff0, RZ, 0xc0, !PT ;  /* 0xfffffff00f037812 */ /* 0x003fca00078ec0ff */
[----:B------:R-:W-:-:S05]  /*3bc0*/  IMAD.IADD R32, R0, 0x1, -R3 ;  /* 0x0000000100207824 */ /* 0x000fca00078e0a03 */
[----:B---3--:R-:W-:-:S04]  /*3bd0*/  ISETP.GE.AND P0, PT, R32, R29, PT ;  /* 0x0000001d2000720c */ /* 0x008fc80003f06270 */
[----:B------:R-:W-:-:S13]  /*3be0*/  ISETP.LT.AND P0, PT, R0, 0x80, !P0 ;  /* 0x000000800000780c */ /* 0x000fda0004701270 */
[----:B------:R-:W-:Y:S05]  /*3bf0*/  @!P0 BRA `(.L_x_532) ;  /* 0x0000000000288947 */ /* 0x000fea0003800000 */
[----:B------:R-:W0:Y:S01]  /*3c00*/  S2R R0, SR_CgaCtaId ;  /* 0x0000000000007919 */ /* 0x000e220000008800 */
[----:B------:R-:W-:Y:S01]  /*3c10*/  FADD.FTZ R2, -R27, R30 ;  /* 0x0000001e1b027221 */ /* 0x000fe20000010100 */
[----:B------:R-:W-:-:S03]  /*3c20*/  MOV R3, 0x400 ;  /* 0x0000040000037802 */ /* 0x000fc60000000f00 */
[----:B------:R-:W-:-:S06]  /*3c30*/  FMUL.FTZ R2, R2, 1.4426950216293334961 ;  /* 0x3fb8aa3b02027820 */ /* 0x000fcc0000410000 */
[----:B------:R-:W1:Y:S01]  /*3c40*/  MUFU.EX2 R2, R2 ;  /* 0x0000000200027308 */ /* 0x000e620000000800 */
[----:B0-----:R-:W-:-:S05]  /*3c50*/  LEA R3, R0, R3, 0x18 ;  /* 0x0000000300037211 */ /* 0x001fca00078ec0ff */
[----:B------:R-:W-:Y:S01]  /*3c60*/  IMAD R0, R32, 0x24, R3 ;  /* 0x0000002420007824 */ /* 0x000fe200078e0203 */
[----:B------:R-:W-:-:S04]  /*3c70*/  SHF.R.S32.HI R3, RZ, 0x4, R15 ;  /* 0x00000004ff037819 */ /* 0x000fc8000001140f */
[----:B------:R-:W-:-:S05]  /*3c80*/  LEA R3, R3, R0, 0x2 ;  /* 0x0000000003037211 */ /* 0x000fca00078e10ff */
[----:B-1----:R0:W-:Y:S02]  /*3c90*/  STS [R3], R2 ;  /* 0x0000000203007388 */ /* 0x0021e40000000800 */
.L_x_532:
[----:B------:R-:W-:Y:S05]  /*3ca0*/  BSYNC B0 ;  /* 0x0000000000007941 */ /* 0x000fea0003800000 */
.L_x_531:
[----:B------:R-:W-:Y:S01]  /*3cb0*/  ISETP.GE.AND P0, PT, R29, 0x1, PT ;  /* 0x000000011d00780c */ /* 0x000fe20003f06270 */
[----:B------:R-:W-:Y:S01]  /*3cc0*/  BAR.SYNC.DEFER_BLOCKING 0x0 ;  /* 0x0000000000007b1d */ /* 0x000fe20000010000 */
[----:B------:R-:W-:Y:S01]  /*3cd0*/  IMAD.MOV.U32 R0, RZ, RZ, RZ ;  /* 0x000000ffff007224 */ /* 0x000fe200078e00ff */
[----:B0-----:R-:W-:Y:S02]  /*3ce0*/  CS2R R2, SRZ ;  /* 0x0000000000027805 */ /* 0x001fe4000001ff00 */
[----:B------:R-:W-:Y:S02]  /*3cf0*/  CS2R R4, SRZ ;  /* 0x0000000000047805 */ /* 0x000fe4000001ff00 */
[----:B------:R-:W-:Y:S02]  /*3d00*/  CS2R R6, SRZ ;  /* 0x0000000000067805 */ /* 0x000fe4000001ff00 */
[----:B------:R-:W-:Y:S02]  /*3d10*/  CS2R R8, SRZ ;  /* 0x0000000000087805 */ /* 0x000fe4000001ff00 */
[----:B------:R-:W-:Y:S01]  /*3d20*/  CS2R R10, SRZ ;  /* 0x00000000000a7805 */ /* 0x000fe2000001ff00 */
[----:B------:R-:W-:Y:S01]  /*3d30*/  IMAD.MOV.U32 R13, RZ, RZ, RZ ;  /* 0x000000ffff0d7224 */ /* 0x000fe200078e00ff */
[----:B------:R-:W-:Y:S01]  /*3d40*/  SHF.R.S32.HI R15, RZ, 0x4, R15 ;  /* 0x00000004ff0f7819 */ /* 0x000fe2000001140f */
[----:B------:R-:W-:Y:S01]  /*3d50*/  IMAD.SHL.U32 R32, R32, 0x4, RZ ;  /* 0x0000000420207824 */ /* 0x000fe200078e00ff */
[----:B------:R-:W-:Y:S06]  /*3d60*/  @!P0 BRA `(.L_x_533) ;  /* 0x0000000800c88947 */ /* 0x000fec0003800000 */
        /* <DEDUP_REMOVED lines=33> */
.L_x_535:
        /* <DEDUP_REMOVED lines=77> */
.L_x_534:
        /* <DEDUP_REMOVED lines=46> */
.L_x_536:
        /* <DEDUP_REMOVED lines=9> */
.L_x_538:
[----:B------:R-:W-:Y:S05]  /*47c0*/  BSYNC B0 ;  /* 0x0000000000007941 */ /* 0x000fea0003800000 */
.L_x_537:
        /* <DEDUP_REMOVED lines=12> */
.L_x_533:
        /* <DEDUP_REMOVED lines=100> */
        .weak           $__internal_10_$__cuda_sm20_div_s64
        .type           $__internal_10_$__cuda_sm20_div_s64,@function
        .size           $__internal_10_$__cuda_sm20_div_s64,(.L_x_7429 - $__internal_10_$__cuda_sm20_div_s64)
$__internal_10_$__cuda_sm20_div_s64:
        /* <DEDUP_REMOVED lines=83> */
[----:B------:R-:W-:Y:S06]  /*5400*/  RET.REL.NODEC R38 `(_ZN5flash32flash_fwd_splitkv_combine_kernelI23Flash_fwd_kernel_traitsILi192ELi64ELi64ELi4ELb0ELb0EN7cutlass6half_tE19Flash_kernel_traitsILi192ELi64ELi64ELi4ES3_EELi8ELi4ELb1EEEvNS_16Flash_fwd_paramsE) ;  /* 0xffffffa826fc7950 */ /* 0x000fec0003c3ffff */
.L_x_539:
        /* <DEDUP_REMOVED lines=15> */
.L_x_7429:


//--------------------- .text._ZN5flash32flash_fwd_splitkv_combine_kernelI23Flash_fwd_kernel_traitsILi192ELi64ELi64ELi4ELb0ELb0EN7cutlass6half_tE19Flash_kernel_traitsILi192ELi64ELi64ELi4ES3_EELi8ELi3ELb1EEEvNS_16Flash_fwd_paramsE --------------------------
	.section	.text._ZN5flash32flash_fwd_splitkv_combine_kernelI23Flash_fwd_kernel_traitsILi192ELi64ELi64ELi4ELb0ELb0EN7cutlass6half_tE19Flash_kernel_traitsILi192ELi64ELi64ELi4ES3_EELi8ELi3ELb1EEEvNS_16Flash_fwd_paramsE,"ax",@progbits
	.align	128
        .global         _ZN5flash32flash_fwd_splitkv_combine_kernelI23Flash_fwd_kernel_traitsILi192ELi64ELi64ELi4ELb0ELb0EN7cutlass6half_tE19Flash_kernel_traitsILi192ELi64ELi64ELi4ES3_EELi8ELi3ELb1EEEvNS_16Flash_fwd_paramsE
        .type           _ZN5flash32flash_fwd_splitkv_combine_kernelI23Flash_fwd_kernel_traitsILi192ELi64ELi64ELi4ELb0ELb0EN7cutlass6half_tE19Flash_kernel_traitsILi192ELi64ELi64ELi4ES3_EELi8ELi3ELb1EEEvNS_16Flash_fwd_paramsE,@function
        .size           _ZN5flash32flash_fwd_splitkv_combine_kernelI23Flash_fwd_kernel_traitsILi192ELi64ELi64ELi4ELb0ELb0EN7cutlass6half_tE19Flash_kernel_traitsILi192ELi64ELi64ELi4ES3_EELi8ELi3ELb1EEEvNS_16Flash_fwd_paramsE,(.L_x_7430 - _ZN5flash32flash_fwd_splitkv_combine_kernelI23Flash_fwd_kernel_traitsILi192ELi64ELi64ELi4ELb0ELb0EN7cutlass6half_tE19Flash_kernel_traitsILi192ELi64ELi64ELi4ES3_EELi8ELi3ELb1EEEvNS_16Flash_fwd_paramsE)
        .other          _ZN5flash32flash_fwd_splitkv_combine_kernelI23Flash_fwd_kernel_traitsILi192ELi64ELi64ELi4ELb0ELb0EN7cutlass6half_tE19Flash_kernel_traitsILi192ELi64ELi64ELi4ES3_EELi8ELi3ELb1EEEvNS_16Flash_fwd_paramsE,@"STO_CUDA_ENTRY STV_DEFAULT"
_ZN5flash32flash_fwd_splitkv_combine_kernelI23Flash_fwd_kernel_traitsILi192ELi64ELi64ELi4ELb0ELb0EN7cutlass6half_tE19Flash_kernel_traitsILi192ELi64ELi64ELi4ES3_EELi8ELi3ELb1EEEvNS_16Flash_fwd_paramsE:
.text._ZN5flash32flash_fwd_splitkv_combine_kernelI23Flash_fwd_kernel_traitsILi192ELi64ELi64ELi4ELb0ELb0EN7cutlass6half_tE19Flash_kernel_traitsILi192ELi64ELi64ELi4ES3_EELi8ELi3ELb1EEEvNS_16Flash_fwd_paramsE:
        /* <DEDUP_REMOVED lines=23> */
[----:B------:R-:W-:Y:S05]  /*0170*/  CALL.REL.NOINC `($__internal_11_$__cuda_sm20_div_s64) ;  /* 0x0000004c001c7944 */ /* 0x000fea0003c00000 */
[----:B------:R-:W-:Y:S02]  /*0180*/  MOV R18, R0 ;  /* 0x0000000000127202 */ /* 0x000fe40000000f00 */
[----:B------:R-:W-:Y:S01]  /*0190*/  MOV R19, R21 ;  /* 0x0000001500137202 */ /* 0x000fe20000000f00 */
[----:B------:R-:W-:Y:S06]  /*01a0*/  BRA `(.L_x_541) ;  /* 0x00000000004c7947 */ /* 0x000fec0003800000 */
.L_x_540:
        /* <DEDUP_REMOVED lines=19> */
.L_x_541:
        /* <DEDUP_REMOVED lines=11> */
[----:B------:R-:W-:Y:S05]  /*0390*/  CALL.REL.NOINC `($__internal_11_$__cuda_sm20_div_s64) ;  /* 0x0000004800947944 */ /* 0x000fea0003c00000 */
[----:B------:R-:W-:Y:S02]  /*03a0*/  MOV R10, R0 ;  /* 0x00000000000a7202 */ /* 0x000fe40000000f00 */
[----:B------:R-:W-:Y:S01]  /*03b0*/  MOV R11, R21 ;  /* 0x00000015000b7202 */ /* 0x000fe20000000f00 */
[----:B------:R-:W-:Y:S05]  /*03c0*/  BRA `(.L_x_544) ;  /* 0x00000000004c7947 */ /* 0x000fea0003800000 */
.L_x_543:
        /* <DEDUP_REMOVED lines=19> */
.L_x_544:
[----:B------:R-:W-:Y:S05]  /*0500*/  BSYNC B0 ;  /* 0x0000000000007941 */ /* 0x000fea0003800000 */
.L_x_542:
        /* <DEDUP_REMOVED lines=42> */
[----:B------:R-:W-:Y:S01]  /*07b0*/  MOV R20, R0 ;  /* 0x0000000000147202 */ /* 0x000fe20000000f00 */
[----:B------:R-:W-:Y:S05]  /*07c0*/  BRA `(.L_x_547) ;  /* 0x00000000004c7947 */ /* 0x000fea0003800000 */
.L_x_546:
        /* <DEDUP_REMOVED lines=19> */
.L_x_547:
[----:B------:R-:W-:Y:S05]  /*0900*/  BSYNC B0 ;  /* 0x0000000000007941 */ /* 0x000fea0003800000 */
.L_x_545:
        /* <DEDUP_REMOVED lines=75> */
[----:B------:R-:W-:Y:S05]  /*0dc0*/  BRA `(.L_x_550) ;  /* 0x00000000004c7947 */ /* 0x000fea0003800000 */
.L_x_549:
        /* <DEDUP_REMOVED lines=19> */
.L_x_550:
[----:B------:R-:W-:Y:S05]  /*0f00*/  BSYNC B0 ;  /* 0x0000000000007941 */ /* 0x000fea0003800000 */
.L_x_548:
        /* <DEDUP_REMOVED lines=43> */
.L_x_552:
        /* <DEDUP_REMOVED lines=19> */
.L_x_553:
[----:B------:R-:W-:Y:S05]  /*12f0*/  BSYNC B0 ;  /* 0x0000000000007941 */ /* 0x000fea0003800000 */
.L_x_551:
        /* <DEDUP_REMOVED lines=71> */
.L_x_555:
[----:B------:R-:W-:Y:S05]  /*1770*/  BSYNC B0 ;  /* 0x0000000000007941 */ /* 0x000fea0003800000 */
.L_x_554:
        /* <DEDUP_REMOVED lines=143> */
[----:B------:R-:W-:Y:S05]  /*2070*/  CALL.REL.NOINC `($__internal_11_$__cuda_sm20_div_s64) ;  /* 0x0000002c005c7944 */ /* 0x000fea0003c00000 */
        /* <DEDUP_REMOVED lines=10> */
.L_x_560:
        /* <DEDUP_REMOVED lines=22> */
.L_x_561:
[----:B------:R-:W-:Y:S05]  /*2280*/  BSYNC B0 ;  /* 0x0000000000007941 */ /* 0x000fea0003800000 */
.L_x_559:
[----:B------:R-:W-:Y:S01]  /*2290*/  LOP3.LUT R0, R19, R8, RZ, 0xfc, !PT ;  /* 0x0000000813007212 */ /* 0x000fe200078efcff */
[----:B------:R-:W-:Y:S03]  /*22a0*/  BSSY B0, `(.L_x_562) ;  /* 0x0000028000007945 */ /* 0x000fe60003800000 */
[----:B------:R-:W-:-:S13]  /*22b0*/  ISETP.NE.U32.AND P0, PT, R0, RZ, PT ;  /* 0x000000ff0000720c */ /* 0x000fda0003f05070 */
[----:B------:R-:W-:Y:S05]  /*22c0*/  @!P0 BRA `(.L_x_563) ;  /* 0x00000000003c8947 */ /* 0x000fea0003800000 */
[----:B------:R-:W-:Y:S01]  /*22d0*/  IMAD.MOV.U32 R22, RZ, RZ, R23 ;  /* 0x000000ffff167224 */ /* 0x000fe200078e0017 */
[----:B------:R-:W-:Y:S02]  /*22e0*/  MOV R6, R8 ;  /* 0x0000000800067202 */ /* 0x000fe40000000f00 */
[----:B------:R-:W-:Y:S02]  /*22f0*/  MOV R20, 0x2310 ;  /* 0x0000231000147802 */ /* 0x000fe40000000f00 */
[----:B------:R-:W-:Y:S05]  /*2300*/  CALL.REL.NOINC `($__internal_11_$__cuda_sm20_div_s64) ;  /* 0x0000002800b87944 */ /* 0x000fea0003c00000 */
        /* <DEDUP_REMOVED lines=11> */
.L_x_563:
        /* <DEDUP_REMOVED lines=22> */
.L_x_564:
[----:B------:R-:W-:Y:S05]  /*2520*/  BSYNC B0 ;  /* 0x0000000000007941 */ /* 0x000fea0003800000 */
.L_x_562:
        /* <DEDUP_REMOVED lines=11> */
[----:B------:R-:W-:Y:S05]  /*25e0*/  CALL.REL.NOINC `($__internal_11_$__cuda_sm20_div_s64) ;  /* 0x0000002800007944 */ /* 0x000fea0003c00000 */
        /* <DEDUP_REMOVED lines=8> */
.L_x_566:
        /* <DEDUP_REMOVED lines=21> */
.L_x_567:
[----:B------:R-:W-:Y:S05]  /*27c0*/  BSYNC B0 ;  /* 0x0000000000007941 */ /* 0x000fea0003800000 */
.L_x_565:
        /* <DEDUP_REMOVED lines=38> */
[----:B------:R-:W-:Y:S05]  /*2a30*/  CALL.REL.NOINC `($__internal_11_$__cuda_sm20_div_s64) ;  /* 0x0000002000ec7944 */ /* 0x000fea0003c00000 */
        /* <DEDUP_REMOVED lines=12> */
.L_x_569:
        /* <DEDUP_REMOVED lines=23> */
.L_x_570:
[----:B------:R-:W-:Y:S05]  /*2c70*/  BSYNC B0 ;  /* 0x0000000000007941 */ /* 0x000fea0003800000 */
.L_x_568:
        /* <DEDUP_REMOVED lines=19> */
.L_x_572:
        /* <DEDUP_REMOVED lines=22> */
.L_x_573:
[----:B------:R-:W-:Y:S05]  /*2f10*/  BSYNC B0 ;  /* 0x0000000000007941 */ /* 0x000fea0003800000 */
.L_x_571:
        /* <DEDUP_REMOVED lines=21> */
.L_x_575:
        /* <DEDUP_REMOVED lines=23> */
.L_x_576:
[----:B------:R-:W-:Y:S05]  /*31e0*/  BSYNC B0 ;  /* 0x0000000000007941 */ /* 0x000fea0003800000 */
.L_x_574:
        /* <DEDUP_REMOVED lines=39> */
.L_x_578:
        /* <DEDUP_REMOVED lines=23> */
.L_x_579:
[----:B------:R-:W-:Y:S05]  /*35d0*/  BSYNC B0 ;  /* 0x0000000000007941 */ /* 0x000fea0003800000 */
.L_x_577:
        /* <DEDUP_REMOVED lines=30> */
.L_x_581:
        /* <DEDUP_REMOVED lines=23> */
.L_x_582:
[----:B------:R-:W-:Y:S05]  /*3930*/  BSYNC B0 ;  /* 0x0000000000007941 */ /* 0x000fea0003800000 */
.L_x_580:
        /* <DEDUP_REMOVED lines=21> */
.L_x_558:
[----:B------:R-:W-:Y:S02]  /*3a90*/  ULDC.64 UR4, c[0x0][0x2b0] ;  /* 0x0000ac0000047ab9 */ /* 0x000fe40000000a00 */
[----:B------:R-:W-:-:S04]  /*3aa0*/  LEA R2, P0, R30, UR4, 0x2 ;  /* 0x000000041e027c11 */ /* 0x000fc8000f8010ff */
[----:B------:R-:W-:-:S05]  /*3ab0*/  LEA.HI.X R3, R30, UR5, R31, 0x2, P0 ;  /* 0x000000051e037c11 */ /* 0x000fca00080f141f */
[----:B------:R1:W-:Y:S04]  /*3ac0*/  STG.E desc[UR8][R2.64], R26 ;  /* 0x0000001a02007986 */ /* 0x0003e8000c101908 */
.L_x_557:
[----:B------:R-:W-:Y:S05]  /*3ad0*/  BSYNC B1 ;  /* 0x0000000000017941 */ /* 0x000fea0003800000 */
.L_x_556:
[----:B------:R-:W2:Y:S01]  /*3ae0*/  S2R R31, SR_TID.X ;  /* 0x00000000001f7919 */ /* 0x000ea20000002100 */
[----:B------:R-:W3:Y:S01]  /*3af0*/  LDC R15, c[0x0][0x3c4] ;  /* 0x0000f100ff0f7b82 */ /* 0x000ee20000000800 */
[----:B------:R-:W-:Y:S02]  /*3b00*/  CS2R R4, SRZ ;  /* 0x0000000000047805 */ /* 0x000fe4000001ff00 */
[----:B------:R-:W-:Y:S02]  /*3b10*/  CS2R R6, SRZ ;  /* 0x0000000000067805 */ /* 0x000fe4000001ff00 */
[----:B------:R-:W-:Y:S01]  /*3b20*/  CS2R R10, SRZ ;  /* 0x00000000000a7805 */ /* 0x000fe2000001ff00 */
[----:B------:R-:W-:Y:S01]  /*3b30*/  IMAD.MOV.U32 R13, RZ, RZ, RZ ;  /* 0x000000ffff0d7224 */ /* 0x000fe200078e00ff */
[----:B--2---:R-:W-:-:S04]  /*3b40*/  SHF.R.S32.HI R30, RZ, 0x1f, R31 ;  /* 0x0000001fff1e7819 */ /* 0x004fc8000001141f */
[CC--:B------:R-:W-:Y:S02]  /*3b50*/  LEA.HI R0, R30.reuse, R31.reuse, RZ, 0x3 ;  /* 0x0000001f1e007211 */ /* 0x0c0fe400078f18ff */
[----:B------:R-:W-:Y:S02]  /*3b60*/  LEA.HI R30, R30, R31, RZ, 0x4 ;  /* 0x0000001f1e1e7211 */ /* 0x000fe400078f20ff */
[----:B------:R-:W-:Y:S02]  /*3b70*/  LOP3.LUT R0, R0, 0xfffffff8, RZ, 0xc0, !PT ;  /* 0xfffffff800007812 */ /* 0x000fe400078ec0ff */
[----:B01----:R-:W-:Y:S02]  /*3b80*/  LOP3.LUT R2, R30, 0x3ffffff0, RZ, 0xc0, !PT ;  /* 0x3ffffff01e027812 */ /* 0x003fe400078ec0ff */
[----:B------:R-:W-:Y:S01]  /*3b90*/  SHF.R.S32.HI R30, RZ, 0x4, R30 ;  /* 0x00000004ff1e7819 */ /* 0x000fe2000001141e */
[----:B------:R-:W-:-:S05]  /*3ba0*/  IMAD.IADD R0, R31, 0x1, -R0 ;  /* 0x000000011f007824 */ /* 0x000fca00078e0a00 */
[----:B---3--:R-:W-:Y:S01]  /*3bb0*/  ISETP.GE.AND P0, PT, R0, R15, PT ;  /* 0x0000000f0000720c */ /* 0x008fe20003f06270 */
[----:B------:R-:W-:-:S03]  /*3bc0*/  IMAD.MOV.U32 R0, RZ, RZ, RZ ;  /* 0x000000ffff007224 */ /* 0x000fc600078e00ff */
[C---:B------:R-:W-:Y:S01]  /*3bd0*/  ISETP.GT.OR P0, PT, R31.reuse, 0x3f, P0 ;  /* 0x0000003f1f00780c */ /* 0x040fe20000704670 */
[----:B------:R-:W-:Y:S01]  /*3be0*/  IMAD.IADD R31, R31, 0x1, -R2 ;  /* 0x000000011f1f7824 */ /* 0x000fe200078e0a02 */
[----:B------:R-:W-:-:S03]  /*3bf0*/  CS2R R2, SRZ ;  /* 0x0000000000027805 */ /* 0x000fc6000001ff00 */
[----:B------:R-:W-:-:S08]  /*3c00*/  IMAD.SHL.U32 R31, R31, 0x4, RZ ;  /* 0x000000041f1f7824 */ /* 0x000fd000078e00ff */
[----:B------:R-:W-:-:S04]  /*3c10*/  @!P0 FADD.FTZ R8, -R26, R27 ;  /* 0x0000001b1a088221 */ /* 0x000fc80000010100 */
[----:B------:R-:W-:-:S06]  /*3c20*/  @!P0 FMUL.FTZ R8, R8, 1.4426950216293334961 ;  /* 0x3fb8aa3b08088820 */ /* 0x000fcc0000410000 */
[----:B------:R-:W0:Y:S02]  /*3c30*/  @!P0 MUFU.EX2 R8, R8 ;  /* 0x0000000800088308 */ /* 0x000e240000000800 */
[----:B0-----:R0:W-:Y:S01]  /*3c40*/  @!P0 STS [R29], R8 ;  /* 0x000000081d008388 */ /* 0x0011e20000000800 */
[----:B------:R-:W-:Y:S01]  /*3c50*/  BAR.SYNC.DEFER_BLOCKING 0x0 ;  /* 0x0000000000007b1d */ /* 0x000fe20000010000 */
[----:B------:R-:W-:Y:S02]  /*3c60*/  ISETP.GE.AND P0, PT, R15, 0x1, PT ;  /* 0x000000010f00780c */ /* 0x000fe40003f06270 */
[----:B0-----:R-:W-:-:S11]  /*3c70*/  CS2R R8, SRZ ;  /* 0x0000000000087805 */ /* 0x001fd6000001ff00 */
        /* <DEDUP_REMOVED lines=34> */
.L_x_585:
        /* <DEDUP_REMOVED lines=77> */
.L_x_584:
        /* <DEDUP_REMOVED lines=46> */
.L_x_586:
        /* <DEDUP_REMOVED lines=9> */
.L_x_588:
[----:B------:R-:W-:Y:S05]  /*46e0*/  BSYNC B0 ;  /* 0x0000000000007941 */ /* 0x000fea0003800000 */
.L_x_587:
        /* <DEDUP_REMOVED lines=12> */
.L_x_583:
        /* <DEDUP_REMOVED lines=49> */
[----:B------:R-:W-:-:S04]  /*4ac0*/  LOP3.LUT R20, R20, R17, RZ, 0x3c, !PT ;  /* 0x0000001114147212 */ /* 0x000fc800078e3cff */
        /* <DEDUP_REMOVED lines=25> */
[----:B------:R-:W-:-:S03]  /*4c60*/  ULDC.64 UR4, c[0x0][0x298] ;  /* 0x0000a60000047ab9 */ /* 0x000fc60000000a00 */
[----:B------:R-:W-:Y:S02]  /*4c70*/  IMAD R15, R15, UR4, RZ ;  /* 0x000000040f0f7c24 */ /* 0x000fe4000f8e02ff */
[----:B------:R-:W-:Y:S01]  /*4c80*/  IMAD.IADD R21, R21, 0x1, R17 ;  /* 0x0000000115157824 */ /* 0x000fe200078e0211 */
[----:B------:R-:W-:Y:S01]  /*4c90*/  IADD3 R17, R31, 0x40, RZ ;  /* 0x000000401f117810 */ /* 0x000fe20007ffe0ff */
[C---:B------:R-:W-:Y:S02]  /*4ca0*/  IMAD R15, R18.reuse, UR5, R15 ;  /* 0x00000005120f7c24 */ /* 0x040fe4000f8e020f */
[----:B------:R-:W-:Y:S01]  /*4cb0*/  IMAD.WIDE.U32 R18, R18, UR4, R20 ;  /* 0x0000000412127c25 */ /* 0x000fe2000f8e0014 */
[----:B------:R-:W-:-:S03]  /*4cc0*/  ULDC.64 UR4, c[0x0][0x280] ;  /* 0x0000a00000047ab9 */ /* 0x000fc60000000a00 */
[C---:B------:R-:W-:Y:S01]  /*4cd0*/  VIADD R21, R31.reuse, 0x80 ;  /* 0x000000801f157836 */ /* 0x040fe20000000000 */
[-C--:B------:R-:W-:Y:S01]  /*4ce0*/  IADD3 R12, P2, R31, R18.reuse, RZ ;  /* 0x000000121f0c7210 */ /* 0x080fe20007f5e0ff */
[----:B------:R-:W-:Y:S01]  /*4cf0*/  IMAD.IADD R14, R19, 0x1, R15 ;  /* 0x00000001130e7824 */ /* 0x000fe200078e020f */
[-C--:B------:R-:W-:Y:S02]  /*4d00*/  IADD3 R15, P1, R17, R18.reuse, RZ ;  /* 0x00000012110f7210 */ /* 0x080fe40007f3e0ff */
[----:B------:R-:W-:Y:S02]  /*4d10*/  IADD3 R20, P0, R21, R18, RZ ;  /* 0x0000001215147210 */ /* 0x000fe40007f1e0ff */
[-C--:B------:R-:W-:Y:S02]  /*4d20*/  LEA.HI.X.SX32 R31, R31, R14.reuse, 0x1, P2 ;  /* 0x0000000e1f1f7211 */ /* 0x080fe400010f0eff */
[----:B------:R-:W-:Y:S02]  /*4d30*/  LEA.HI.X.SX32 R22, R17, R14, 0x1, P1 ;  /* 0x0000000e11167211 */ /* 0x000fe400008f0eff */
[----:B------:R-:W-:-:S02]  /*4d40*/  LEA R18, P2, R12, UR4, 0x1 ;  /* 0x000000040c127c11 */ /* 0x000fc4000f8408ff */
[----:B------:R-:W-:Y:S02]  /*4d50*/  LEA.HI.X.SX32 R21, R21, R14, 0x1, P0 ;  /* 0x0000000e15157211 */ /* 0x000fe400000f0eff */
[C---:B------:R-:W-:Y:S02]  /*4d60*/  LEA R16, P1, R15.reuse, UR4, 0x1 ;  /* 0x000000040f107c11 */ /* 0x040fe4000f8208ff */
[----:B------:R-:W-:Y:S02]  /*4d70*/  LEA R14, P0, R20, UR4, 0x1 ;  /* 0x00000004140e7c11 */ /* 0x000fe4000f8008ff */
[----:B------:R-:W-:Y:S02]  /*4d80*/  LEA.HI.X R19, R12, UR5, R31, 0x1, P2 ;  /* 0x000000050c137c11 */ /* 0x000fe400090f0c1f */
[----:B------:R-:W-:Y:S02]  /*4d90*/  LEA.HI.X R17, R15, UR5, R22, 0x1, P1 ;  /* 0x000000050f117c11 */ /* 0x000fe400088f0c16 */
[----:B------:R-:W-:Y:S01]  /*4da0*/  LEA.HI.X R15, R20, UR5, R21, 0x1, P0 ;  /* 0x00000005140f7c11 */ /* 0x000fe200080f0c15 */
[----:B------:R-:W-:Y:S04]  /*4db0*/  STG.E.64 desc[UR8][R18.64], R10 ;  /* 0x0000000a12007986 */ /* 0x000fe8000c101b08 */
[----:B------:R-:W-:Y:S04]  /*4dc0*/  STG.E.64 desc[UR8][R16.64], R6 ;  /* 0x0000000610007986 */ /* 0x000fe8000c101b08 */
[----:B------:R-:W-:Y:S01]  /*4dd0*/  STG.E.64 desc[UR8][R14.64], R2 ;  /* 0x000000020e007986 */ /* 0x000fe2000c101b08 */
[----:B------:R-:W-:Y:S05]  /*4de0*/  EXIT ;  /* 0x000000000000794d */ /* 0x000fea0003800000 */
        .weak           $__internal_11_$__cuda_sm20_div_s64
        .type           $__internal_11_$__cuda_sm20_div_s64,@function
        .size           $__internal_11_$__cuda_sm20_div_s64,(.L_x_7430 - $__internal_11_$__cuda_sm20_div_s64)
$__internal_11_$__cuda_sm20_div_s64:
        /* <DEDUP_REMOVED lines=83> */
[----:B------:R-:W-:Y:S06]  /*5320*/  RET.REL.NODEC R38 `(_ZN5flash32flash_fwd_splitkv_combine_kernelI23Flash_fwd_kernel_traitsILi192ELi64ELi64ELi4ELb0ELb0EN7cutlass6half_tE19Flash_kernel_traitsILi192ELi64ELi64ELi4ES3_EELi8ELi3ELb1EEEvNS_16Flash_fwd_paramsE) ;  /* 0xffffffac26347950 */ /* 0x000fec0003c3ffff */
.L_x_589:
        /* <DEDUP_REMOVED lines=13> */
.L_x_7430:


//--------------------- .text._ZN5flash32flash_fwd_splitkv_combine_kernelI23Flash_fwd_kernel_traitsILi192ELi64ELi64ELi4ELb0ELb0EN7cutlass6half_tE19Flash_kernel_traitsILi192ELi64ELi64ELi4ES3_EELi8ELi2ELb1EEEvNS_16Flash_fwd_paramsE --------------------------
	.section	.text._ZN5flash32flash_fwd_splitkv_combine_kernelI23Flash_fwd_kernel_traitsILi192ELi64ELi64ELi4ELb0ELb0EN7cutlass6half_tE19Flash_kernel_traitsILi192ELi64ELi64ELi4ES3_EELi8ELi2ELb1EEEvNS_16Flash_fwd_paramsE,"ax",@progbits
	.align	128
        .global         _ZN5flash32flash_fwd_splitkv_combine_kernelI23Flash_fwd_kernel_traitsILi192ELi64ELi64ELi4ELb0ELb0EN7cutlass6half_tE19Flash_kernel_traitsILi192ELi64ELi64ELi4ES3_EELi8ELi2ELb1EEEvNS_16Flash_fwd_paramsE
        .type           _ZN5flash32flash_fwd_splitkv_combine_kernelI23Flash_fwd_kernel_traitsILi192ELi64ELi64ELi4ELb0ELb0EN7cutlass6half_tE19Flash_kernel_traitsILi192ELi64ELi64ELi4ES3_EELi8ELi2ELb1EEEvNS_16Flash_fwd_paramsE,@function
        .size           _ZN5flash32flash_fwd_splitkv_combine_kernelI23Flash_fwd_kernel_traitsILi192ELi64ELi64ELi4ELb0ELb0EN7cutlass6half_tE19Flash_kernel_traitsILi192ELi64ELi64ELi4ES3_EELi8ELi2ELb1EEEvNS_16Flash_fwd_paramsE,(.L_x_7431 - _ZN5flash32flash_fwd_splitkv_combine_kernelI23Flash_fwd_kernel_traitsILi192ELi64ELi64ELi4ELb0ELb0EN7cutlass6half_tE19Flash_kernel_traitsILi192ELi64ELi64ELi4ES3_EELi8ELi2ELb1EEEvNS_16Flash_fwd_paramsE)
        .other          _ZN5flash32flash_fwd_splitkv_combine_kernelI23Flash_fwd_kernel_traitsILi192ELi64ELi64ELi4ELb0ELb0EN7cutlass6half_tE19Flash_kernel_traitsILi192ELi64ELi64ELi4ES3_EELi8ELi2ELb1EEEvNS_16Flash_fwd_paramsE,@"STO_CUDA_ENTRY STV_DEFAULT"
_ZN5flash32flash_fwd_splitkv_combine_kernelI23Flash_fwd_kernel_traitsILi192ELi64ELi64ELi4ELb0ELb0EN7cutlass6half_tE19Flash_kernel_traitsILi192ELi64ELi64ELi4ES3_EELi8ELi2ELb1EEEvNS_16Flash_fwd_paramsE:
.text._ZN5flash32flash_fwd_splitkv_combine_kernelI23Flash_fwd_kernel_traitsILi192ELi64ELi64ELi4ELb0ELb0EN7cutlass6half_tE19Flash_kernel_traitsILi192ELi64ELi64ELi4ES3_EELi8ELi2ELb1EEEvNS_16Flash_fwd_paramsE:
        /* <DEDUP_REMOVED lines=23> */
[----:B------:R-:W-:Y:S05]  /*0170*/  CALL.REL.NOINC `($__internal_12_$__cuda_sm20_div_s64) ;  /* 0x0000004c00387944 */ /* 0x000fea0003c00000 */
[----:B------:R-:W-:Y:S05]  /*0180*/  BRA `(.L_x_591) ;  /* 0x00000000004c7947 */ /* 0x000fea0003800000 */
.L_x_590:
        /* <DEDUP_REMOVED lines=19> */
.L_x_591:
        /* <DEDUP_REMOVED lines=12> */
[----:B------:R-:W-:Y:S05]  /*0380*/  CALL.REL.NOINC `($__internal_12_$__cuda_sm20_div_s64) ;  /* 0x0000004800b47944 */ /* 0x000fea0003c00000 */
[----:B------:R-:W-:Y:S02]  /*0390*/  MOV R8, R18 ;  /* 0x0000001200087202 */ /* 0x000fe40000000f00 */
[----:B------:R-:W-:Y:S01]  /*03a0*/  MOV R9, R19 ;  /* 0x0000001300097202 */ /* 0x000fe20000000f00 */
[----:B------:R-:W-:Y:S05]  /*03b0*/  BRA `(.L_x_594) ;  /* 0x00000000004c7947 */ /* 0x000fea0003800000 */
.L_x_593:
        /* <DEDUP_REMOVED lines=19> */
.L_x_594:
[----:B------:R-:W-:Y:S05]  /*04f0*/  BSYNC B0 ;  /* 0x0000000000007941 */ /* 0x000fea0003800000 */
.L_x_592:
        /* <DEDUP_REMOVED lines=41> */
.L_x_596:
        /* <DEDUP_REMOVED lines=19> */
.L_x_597:
[----:B------:R-:W-:Y:S05]  /*08c0*/  BSYNC B0 ;  /* 0x0000000000007941 */ /* 0x000fea0003800000 */
.L_x_595:
        /* <DEDUP_REMOVED lines=73> */
[----:B------:R-:W-:Y:S02]  /*0d60*/  MOV R34, R18 ;  /* 0x0000001200227202 */ /* 0x000fe40000000f00 */
[----:B------:R-:W-:Y:S01]  /*0d70*/  MOV R35, R19 ;  /* 0x0000001300237202 */ /* 0x000fe20000000f00 */
[----:B------:R-:W-:Y:S05]  /*0d80*/  BRA `(.L_x_600) ;  /* 0x00000000004c7947 */ /* 0x000fea0003800000 */
.L_x_599:
        /* <DEDUP_REMOVED lines=19> */
.L_x_600:
[----:B------:R-:W-:Y:S05]  /*0ec0*/  BSYNC B0 ;  /* 0x0000000000007941 */ /* 0x000fea0003800000 */
.L_x_598:
        /* <DEDUP_REMOVED lines=44> */
.L_x_602:
        /* <DEDUP_REMOVED lines=19> */
.L_x_603:
[----:B------:R-:W-:Y:S05]  /*12c0*/  BSYNC B0 ;  /* 0x0000000000007941 */ /* 0x000fea0003800000 */
.L_x_601:
        /* <DEDUP_REMOVED lines=68> */
.L_x_605:
[----:B------:R-:W-:Y:S05]  /*1710*/  BSYNC B0 ;  /* 0x0000000000007941 */ /* 0x000fea0003800000 */
.L_x_604:
        /* <DEDUP_REMOVED lines=13> */
.L_x_607:
[----:B------:R-:W-:Y:S05]  /*17f0*/  BSYNC B0 ;  /* 0x0000000000007941 */ /* 0x000fea0003800000 */
.L_x_606:
        /* <DEDUP_REMOVED lines=138> */
[----:B------:R-:W-:Y:S05]  /*20a0*/  CALL.REL.NOINC `($__internal_12_$__cuda_sm20_div_s64) ;  /* 0x0000002c006c7944 */ /* 0x000fea0003c00000 */
        /* <DEDUP_REMOVED lines=9> */
.L_x_612:
        /* <DEDUP_REMOVED lines=22> */
.L_x_613:
[----:B------:R-:W-:Y:S05]  /*22a0*/  BSYNC B0 ;  /* 0x0000000000007941 */ /* 0x000fea0003800000 */
.L_x_611:
        /* <DEDUP_REMOVED lines=19> */
.L_x_615:
        /* <DEDUP_REMOVED lines=22> */
.L_x_616:
[----:B------:R-:W-:Y:S05]  /*2540*/  BSYNC B0 ;  /* 0x0000000000007941 */ /* 0x000fea0003800000 */
.L_x_614:
        /* <DEDUP_REMOVED lines=11> */
[----:B------:R-:W-:Y:S05]  /*2600*/  CALL.REL.NOINC `($__internal_12_$__cuda_sm20_div_s64) ;  /* 0x0000002800147944 */ /* 0x000fea0003c00000 */
[----:B------:R-:W-:-:S04]  /*2610*/  IADD3 R17, P0, RZ, -R18, RZ ;  /* 0x80000012ff117210 */ /* 0x000fc80007f1e0ff */
[----:B------:R-:W-:Y:S01]  /*2620*/  IADD3.X R16, RZ, ~R19, RZ, P0, !PT ;  /* 0x80000013ff107210 */ /* 0x000fe200007fe4ff */
[----:B------:R-:W-:-:S04]  /*2630*/  IMAD.WIDE.U32 R36, R5, R17, R36 ;  /* 0x0000001105247225 */ /* 0x000fc800078e0024 */
[----:B------:R-:W-:-:S04]  /*2640*/  IMAD R16, R16, R5, RZ ;  /* 0x0000000510107224 */ /* 0x000fc800078e02ff */
[----:B------:R-:W-:-:S05]  /*2650*/  IMAD R4, R4, R17, R16 ;  /* 0x0000001104047224 */ /* 0x000fca00078e0210 */
[----:B------:R-:W-:Y:S01]  /*2660*/  IADD3 R4, R37, R4, RZ ;  /* 0x0000000425047210 */ /* 0x000fe20007ffe0ff */
[----:B------:R-:W-:Y:S05]  /*2670*/  BRA `(.L_x_619) ;  /* 0x0000000000587947 */ /* 0x000fea0003800000 */
.L_x_618:
        /* <DEDUP_REMOVED lines=22> */
.L_x_619:
[----:B------:R-:W-:Y:S05]  /*27e0*/  BSYNC B0 ;  /* 0x0000000000007941 */ /* 0x000fea0003800000 */
.L_x_617:
        /* <DEDUP_REMOVED lines=38> */
[----:B------:R-:W-:Y:S05]  /*2a50*/  CALL.REL.NOINC `($__internal_12_$__cuda_sm20_div_s64) ;  /* 0x0000002400007944 */ /* 0x000fea0003c00000 */
        /* <DEDUP_REMOVED lines=12> */
.L_x_621:
        /* <DEDUP_REMOVED lines=23> */
.L_x_622:
[----:B------:R-:W-:Y:S05]  /*2c90*/  BSYNC B0 ;  /* 0x0000000000007941 */ /* 0x000fea0003800000 */
.L_x_620:
        /* <DEDUP_REMOVED lines=18> */
.L_x_624:
        /* <DEDUP_REMOVED lines=22> */
.L_x_625:
[----:B------:R-:W-:Y:S05]  /*2f20*/  BSYNC B0 ;  /* 0x0000000000007941 */ /* 0x000fea0003800000 */
.L_x_623:
        /* <DEDUP_REMOVED lines=20> */
.L_x_627:
        /* <DEDUP_REMOVED lines=23> */
.L_x_628:
[----:B------:R-:W-:Y:S05]  /*31e0*/  BSYNC B0 ;  /* 0x0000000000007941 */ /* 0x000fea0003800000 */
.L_x_626:
        /* <DEDUP_REMOVED lines=26> */
[----:B------:R-:W-:Y:S05]  /*3390*/  CALL.REL.NOINC `($__internal_12_$__cuda_sm20_div_s64) ;  /* 0x0000001800b07944 */ /* 0x000fea0003c00000 */
        /* <DEDUP_REMOVED lines=12> */
.L_x_630:
        /* <DEDUP_REMOVED lines=23> */
.L_x_631:
[----:B------:R-:W-:Y:S05]  /*35d0*/  BSYNC B0 ;  /* 0x0000000000007941 */ /* 0x000fea0003800000 */
.L_x_629:
        /* <DEDUP_REMOVED lines=29> */
.L_x_633:
        /* <DEDUP_REMOVED lines=23> */
.L_x_634:
[----:B------:R-:W-:Y:S05]  /*3920*/  BSYNC B0 ;  /* 0x0000000000007941 */ /* 0x000fea0003800000 */
.L_x_632:
        /* <DEDUP_REMOVED lines=21> */
.L_x_610:
[----:B------:R-:W-:Y:S02]  /*3a80*/  ULDC.64 UR4, c[0x0][0x2b0] ;  /* 0x0000ac0000047ab9 */ /* 0x000fe40000000a00 */
[----:B------:R-:W-:-:S04]  /*3a90*/  LEA R2, P0, R32, UR4, 0x2 ;  /* 0x0000000420027c11 */ /* 0x000fc8000f8010ff */
[----:B------:R-:W-:-:S05]  /*3aa0*/  LEA.HI.X R3, R32, UR5, R33, 0x2, P0 ;  /* 0x0000000520037c11 */ /* 0x000fca00080f1421 */
[----:B------:R0:W-:Y:S04]  /*3ab0*/  STG.E desc[UR8][R2.64], R27 ;  /* 0x0000001b02007986 */ /* 0x0001e8000c101908 */
.L_x_609:
[----:B------:R-:W-:Y:S05]  /*3ac0*/  BSYNC B1 ;  /* 0x0000000000017941 */ /* 0x000fea0003800000 */
.L_x_608:
[----:B------:R-:W2:Y:S01]  /*3ad0*/  S2R R31, SR_TID.X ;  /* 0x00000000001f7919 */ /* 0x000ea20000002100 */
[----:B------:R-:W3:Y:S01]  /*3ae0*/  LDC R15, c[0x0][0x3c4] ;  /* 0x0000f100ff0f7b82 */ /* 0x000ee20000000800 */
[----:B------:R-:W-:Y:S01]  /*3af0*/  BSSY B0, `(.L_x_635) ;  /* 0x0000013000007945 */ /* 0x000fe20003800000 */
[----:B--2---:R-:W-:-:S04]  /*3b00*/  SHF.R.S32.HI R12, RZ, 0x1f, R31 ;  /* 0x0000001fff0c7819 */ /* 0x004fc8000001141f */
[CC--:B------:R-:W-:Y:S02]  /*3b10*/  LEA.HI R6, R12.reuse, R31.reuse, RZ, 0x2 ;  /* 0x0000001f0c067211 */ /* 0x0c0fe400078f10ff */
[----:B------:R-:W-:Y:S02]  /*3b20*/  LEA.HI R12, R12, R31, RZ, 0x4 ;  /* 0x0000001f0c0c7211 */ /* 0x000fe400078f20ff */
[----:B------:R-:W-:Y:S02]  /*3b30*/  LOP3.LUT R6, R6, 0xfffffffc, RZ, 0xc0, !PT ;  /* 0xfffffffc06067812 */ /* 0x000fe400078ec0ff */
[----:B01----:R-:W-:-:S03]  /*3b40*/  LOP3.LUT R2, R12, 0x3ffffff0, RZ, 0xc0, !PT ;  /* 0x3ffffff00c027812 */ /* 0x003fc600078ec0ff */
[----:B------:R-:W-:-:S05]  /*3b50*/  IMAD.IADD R4, R31, 0x1, -R6 ;  /* 0x000000011f047824 */ /* 0x000fca00078e0a06 */
[----:B---3--:R-:W-:-:S04]  /*3b60*/  ISETP.GE.AND P0, PT, R4, R15, PT ;  /* 0x0000000f0400720c */ /* 0x008fc80003f06270 */
        /* <DEDUP_REMOVED lines=11> */
.L_x_636:
[----:B------:R-:W-:Y:S05]  /*3c20*/  BSYNC B0 ;  /* 0x0000000000007941 */ /* 0x000fea0003800000 */
.L_x_635:
[----:B------:R-:W-:Y:S01]  /*3c30*/  ISETP.GE.AND P0, PT, R15, 0x1, PT ;  /* 0x000000010f00780c */ /* 0x000fe20003f06270 */
[----:B------:R-:W-:Y:S01]  /*3c40*/  IMAD.IADD R31, R31, 0x1, -R2 ;  /* 0x000000011f1f7824 */ /* 0x000fe200078e0a02 */
[----:B------:R-:W-:Y:S01]  /*3c50*/  BAR.SYNC.DEFER_BLOCKING 0x0 ;  /* 0x0000000000007b1d */ /* 0x000fe20000010000 */
[----:B------:R-:W-:Y:S01]  /*3c60*/  IMAD.MOV.U32 R0, RZ, RZ, RZ ;  /* 0x000000ffff007224 */ /* 0x000fe200078e00ff */
[----:B------:R-:W-:Y:S02]  /*3c70*/  CS2R R2, SRZ ;  /* 0x0000000000027805 */ /* 0x000fe4000001ff00 */
[----:B0-----:R-:W-:Y:S02]  /*3c80*/  CS2R R4, SRZ ;  /* 0x0000000000047805 */ /* 0x001fe4000001ff00 */
[----:B------:R-:W-:Y:S02]  /*3c90*/  CS2R R6, SRZ ;  /* 0x0000000000067805 */ /* 0x000fe4000001ff00 */
[----:B------:R-:W-:-:S02]  /*3ca0*/  CS2R R8, SRZ ;  /* 0x0000000000087805 */ /* 0x000fc4000001ff00 */
        /* <DEDUP_REMOVED lines=38> */
.L_x_639:
        /* <DEDUP_REMOVED lines=77> */
.L_x_638:
        /* <DEDUP_REMOVED lines=46> */
.L_x_640:
        /* <DEDUP_REMOVED lines=9> */
.L_x_642:
[----:B------:R-:W-:Y:S05]  /*4750*/  BSYNC B0 ;  /* 0x0000000000007941 */ /* 0x000fea0003800000 */
.L_x_641:
        /* <DEDUP_REMOVED lines=12> */
.L_x_637:
        /* <DEDUP_REMOVED lines=100> */
        .weak           $__internal_12_$__cuda_sm20_div_s64
        .type           $__internal_12_$__cuda_sm20_div_s64,@function
        .size           $__internal_12_$__cuda_sm20_div_s64,(.L_x_7431 - $__internal_12_$__cuda_sm20_div_s64)
$__internal_12_$__cuda_sm20_div_s64:
        /* <DEDUP_REMOVED lines=83> */
[----:B------:R-:W-:Y:S06]  /*5390*/  RET.REL.NODEC R38 `(_ZN5flash32flash_fwd_splitkv_combine_kernelI23Flash_fwd_kernel_traitsILi192ELi64ELi64ELi4ELb0ELb0EN7cutlass6half_tE19Flash_kernel_traitsILi192ELi64ELi64ELi4ES3_EELi8ELi2ELb1EEEvNS_16Flash_fwd_paramsE) ;  /* 0xffffffac26187950 */ /* 0x000fec0003c3ffff */
.L_x_643:
        /* <DEDUP_REMOVED lines=14> */
.L_x_7431:


//--------------------- .text._ZN5flash32flash_fwd_splitkv_combine_kernelI23Flash_fwd_kernel_traitsILi192ELi64ELi64ELi4ELb0ELb0EN7cutlass6half_tE19Flash_kernel_traitsILi192ELi64ELi64ELi4ES3_EELi8ELi1ELb1EEEvNS_16Flash_fwd_paramsE --------------------------
	.section	.text._ZN5flash32flash_fwd_splitkv_combine_kernelI23Flash_fwd_kernel_traitsILi192ELi64ELi64ELi4ELb0ELb0EN7cutlass6half_tE19Flash_kernel_traitsILi192ELi64ELi64ELi4ES3_EELi8ELi1ELb1EEEvNS_16Flash_fwd_paramsE,"ax",@progbits
	.align	128
        .global         _ZN5flash32flash_fwd_splitkv_combine_kernelI23Flash_fwd_kernel_traitsILi192ELi64ELi64ELi4ELb0ELb0EN7cutlass6half_tE19Flash_kernel_traitsILi192ELi64ELi64ELi4ES3_EELi8ELi1ELb1EEEvNS_16Flash_fwd_paramsE
        .type           _ZN5flash32flash_fwd_splitkv_combine_kernelI23Flash_fwd_kernel_traitsILi192ELi64ELi64ELi4ELb0ELb0EN7cutlass6half_tE19Flash_kernel_traitsILi192ELi64ELi64ELi4ES3_EELi8ELi1ELb1EEEvNS_16Flash_fwd_paramsE,@function
        .size           _ZN5flash32flash_fwd_splitkv_combine_kernelI23Flash_fwd_kernel_traitsILi192ELi64ELi64ELi4ELb0ELb0EN7cutlass6half_tE19Flash_kernel_traitsILi192ELi64ELi64ELi4ES3_EELi8ELi1ELb1EEEvNS_16Flash_fwd_paramsE,(.L_x_7432 - _ZN5flash32flash_fwd_splitkv_combine_kernelI23Flash_fwd_kernel_traitsILi192ELi64ELi64ELi4ELb0ELb0EN7cutlass6half_tE19Flash_kernel_traitsILi192ELi64ELi64ELi4ES3_EELi8ELi1ELb1EEEvNS_16Flash_fwd_paramsE)
        .other          _ZN5flash32flash_fwd_splitkv_combine_kernelI23Flash_fwd_kernel_traitsILi192ELi64ELi64ELi4ELb0ELb0EN7cutlass6half_tE19Flash_kernel_traitsILi192ELi64ELi64ELi4ES3_EELi8ELi1ELb1EEEvNS_16Flash_fwd_paramsE,@"STO_CUDA_ENTRY STV_DEFAULT"
_ZN5flash32flash_fwd_splitkv_combine_kernelI23Flash_fwd_kernel_traitsILi192ELi64ELi64ELi4ELb0ELb0EN7cutlass6half_tE19Flash_kernel_traitsILi192ELi64ELi64ELi4ES3_EELi8ELi1ELb1EEEvNS_16Flash_fwd_paramsE:
.text._ZN5flash32flash_fwd_splitkv_combine_kernelI23Flash_fwd_kernel_traitsILi192ELi64ELi64ELi4ELb0ELb0EN7cutlass6half_tE19Flash_kernel_traitsILi192ELi64ELi64ELi4ES3_EELi8ELi1ELb1EEEvNS_16Flash_fwd_paramsE:
        /* <DEDUP_REMOVED lines=23> */
[----:B------:R-:W-:Y:S05]  /*0170*/  CALL.REL.NOINC `($__internal_13_$__cuda_sm20_div_s64) ;  /* 0x0000004c00487944 */ /* 0x000fea0003c00000 */
[----:B------:R-:W-:Y:S05]  /*0180*/  BRA `(.L_x_645) ;  /* 0x00000000004c7947 */ /* 0x000fea0003800000 */
.L_x_644:
        /* <DEDUP_REMOVED lines=19> */
.L_x_645:
        /* <DEDUP_REMOVED lines=10> */
[----:B------:R-:W-:Y:S01]  /*0360*/  MOV R21, R19 ;  /* 0x0000001300157202 */ /* 0x000fe20000000f00 */
[----:B------:R-:W-:Y:S01]  /*0370*/  IMAD.MOV.U32 R22, RZ, RZ, R7 ;  /* 0x000000ffff167224 */ /* 0x000fe200078e0007 */
[----:B------:R-:W-:Y:S02]  /*0380*/  MOV R20, 0x3a0 ;  /* 0x000003a000147802 */ /* 0x000fe40000000f00 */
[----:B------:R-:W-:Y:S05]  /*0390*/  CALL.REL.NOINC `($__internal_13_$__cuda_sm20_div_s64) ;  /* 0x0000004800c07944 */ /* 0x000fea0003c00000 */
[----:B------:R-:W-:Y:S02]  /*03a0*/  MOV R26, R18 ;  /* 0x00000012001a7202 */ /* 0x000fe40000000f00 */
[----:B------:R-:W-:Y:S01]  /*03b0*/  MOV R27, R19 ;  /* 0x00000013001b7202 */ /* 0x000fe20000000f00 */
[----:B------:R-:W-:Y:S05]  /*03c0*/  BRA `(.L_x_648) ;  /* 0x00000000004c7947 */ /* 0x000fea0003800000 */
.L_x_647:
        /* <DEDUP_REMOVED lines=19> */
.L_x_648:
[----:B------:R-:W-:Y:S05]  /*0500*/  BSYNC B0 ;  /* 0x0000000000007941 */ /* 0x000fea0003800000 */
.L_x_646:
[----:B------:R-:W0:Y:S01]  /*0510*/  LDC R8, c[0x0][0x2c4] ;  /* 0x0000b100ff087b82 */ /* 0x000e220000000800 */
[----:B------:R-:W-:Y:S01]  /*0520*/  BSSY B0, `(.L_x_649) ;  /* 0x000003c000007945 */ /* 0x000fe20003800000 */
[----:B0-----:R-:W-:-:S04]  /*0530*/  IABS R11, R8 ;  /* 0x00000008000b7213 */ /* 0x001fc80000000000 */
[----:B------:R-:W0:Y:S01]  /*0540*/  I2F.RP R14, R11 ;  /* 0x0000000b000e7306 */ /* 0x000e220000209400 */
[----:B------:R-:W-:-:S07]  /*0550*/  IADD3 R0, R11, -0x1, R8 ;  /* 0xffffffff0b007810 */ /* 0x000fce0007ffe008 */
[----:B0-----:R-:W0:Y:S02]  /*0560*/  MUFU.RCP R12, R14 ;  /* 0x0000000e000c7308 */ /* 0x001e240000001000 */
[----:B0-----:R-:W-:-:S06]  /*0570*/  VIADD R12, R12, 0xffffffe ;  /* 0x0ffffffe0c0c7836 */ /* 0x001fcc0000000000 */
[----:B------:R-:W0:Y:S02]  /*0580*/  F2I.FTZ.U32.TRUNC.NTZ R13, R12 ;  /* 0x0000000c000d7305 */ /* 0x000e24000021f000 */
[----:B0-----:R-:W-:Y:S02]  /*0590*/  IMAD.MOV R2, RZ, RZ, -R13 ;  /* 0x000000ffff027224 */ /* 0x001fe400078e0a0d */
[----:B------:R-:W-:Y:S02]  /*05a0*/  IMAD.MOV.U32 R12, RZ, RZ, RZ ;  /* 0x000000ffff0c7224 */ /* 0x000fe400078e00ff */
        /* <DEDUP_REMOVED lines=32> */
.L_x_650:
[----:B------:R-:W0:Y:S01]  /*07b0*/  I2F.U32.RP R4, R16 ;  /* 0x0000001000047306 */ /* 0x000e220000209000 */
[----:B------:R-:W-:Y:S01]  /*07c0*/  HFMA2.MMA R8, -RZ, RZ, 0, 0 ;  /* 0x00000000ff087435 */ /* 0x000fe200000001ff */
[----:B------:R-:W-:Y:S02]  /*07d0*/  ISETP.NE.U32.AND P0, PT, R16, RZ, PT ;  /* 0x000000ff1000720c */ /* 0x000fe40003f05070 */
[----:B------:R-:W-:-:S04]  /*07e0*/  MOV R19, RZ ;  /* 0x000000ff00137202 */ /* 0x000fc80000000f00 */
        /* <DEDUP_REMOVED lines=15> */
.L_x_651:
[----:B------:R-:W-:Y:S05]  /*08e0*/  BSYNC B0 ;  /* 0x0000000000007941 */ /* 0x000fea0003800000 */
.L_x_649:
        /* <DEDUP_REMOVED lines=72> */
[----:B------:R-:W-:Y:S05]  /*0d70*/  CALL.REL.NOINC `($__internal_13_$__cuda_sm20_div_s64) ;  /* 0x0000004000487944 */ /* 0x000fea0003c00000 */
[----:B------:R-:W-:Y:S02]  /*0d80*/  MOV R32, R18 ;  /* 0x0000001200207202 */ /* 0x000fe40000000f00 */
[----:B------:R-:W-:Y:S01]  /*0d90*/  MOV R33, R19 ;  /* 0x0000001300217202 */ /* 0x000fe20000000f00 */
[----:B------:R-:W-:Y:S05]  /*0da0*/  BRA `(.L_x_654) ;  /* 0x00000000004c7947 */ /* 0x000fea0003800000 */
.L_x_653:
        /* <DEDUP_REMOVED lines=19> */
.L_x_654:
[----:B------:R-:W-:Y:S05]  /*0ee0*/  BSYNC B0 ;  /* 0x0000000000007941 */ /* 0x000fea0003800000 */
.L_x_652:
[-C--:B------:R-:W-:Y:S01]  /*0ef0*/  IABS R11, R0.reuse ;  /* 0x00000000000b7213 */ /* 0x080fe20000000000 */
[----:B------:R-:W0:Y:S01]  /*0f00*/  LDC R8, c[0x0][0x2c4] ;  /* 0x0000b100ff087b82 */ /* 0x000e220000000800 */
[----:B------:R-:W-:Y:S01]  /*0f10*/  IABS R4, R0 ;  /* 0x0000000000047213 */ /* 0x000fe20000000000 */
[----:B------:R-:W-:Y:S01]  /*0f20*/  BSSY B0, `(.L_x_655) ;  /* 0x000003c000007945 */ /* 0x000fe20003800000 */
[----:B------:R-:W1:Y:S03]  /*0f30*/  I2F.RP R12, R11 ;  /* 0x0000000b000c7306 */ /* 0x000e660000209400 */
[----:B------:R-:W-:-:S05]  /*0f40*/  IMAD.MOV R4, RZ, RZ, -R4 ;  /* 0x000000ffff047224 */ /* 0x000fca00078e0a04 */
[----:B-1----:R-:W1:Y:S01]  /*0f50*/  MUFU.RCP R18, R12 ;  /* 0x0000000c00127308 */ /* 0x002e620000001000 */
[----:B0-----:R-:W-:-:S04]  /*0f60*/  IADD3 R8, R11, -0x1, R8 ;  /* 0xffffffff0b087810 */ /* 0x001fc80007ffe008 */
[----:B------:R-:W-:Y:S01]  /*0f70*/  IABS R9, R8 ;  /* 0x0000000800097213 */ /* 0x000fe20000000000 */
[----:B-1----:R-:W-:-:S04]  /*0f80*/  VIADD R18, R18, 0xffffffe ;  /* 0x0ffffffe12127836 */ /* 0x002fc80000000000 */
        /* <DEDUP_REMOVED lines=34> */
.L_x_656:
        /* <DEDUP_REMOVED lines=19> */
.L_x_657:
[----:B------:R-:W-:Y:S05]  /*12e0*/  BSYNC B0 ;  /* 0x0000000000007941 */ /* 0x000fea0003800000 */
.L_x_655:
[----:B------:R-:W0:Y:S01]  /*12f0*/  LDC R9, c[0x0][0x2c4] ;  /* 0x0000b100ff097b82 */ /* 0x000e220000000800 */
[----:B------:R-:W-:Y:S01]  /*1300*/  IMAD.MOV.U32 R18, RZ, RZ, RZ ;  /* 0x000000ffff127224 */ /* 0x000fe200078e00ff */
        /* <DEDUP_REMOVED lines=15> */
[----:B------:R-:W-:-:S03]  /*1400*/  ISETP.GE.AND P1, PT, R8, RZ, PT ;  /* 0x000000ff0800720c */ /* 0x000fc60003f26270 */
        /* <DEDUP_REMOVED lines=9> */
[----:B------:R-:W-:Y:S02]  /*14a0*/  SHF.R.S32.HI R4, RZ, 0x1f, R0 ;  /* 0x0000001fff047819 */ /* 0x000fe40000011400 */
[----:B------:R-:W-:-:S03]  /*14b0*/  LEA.HI.SX32 R19, R0, 0x1, 0x1 ;  /* 0x0000000100137811 */ /* 0x000fc600078f0aff */
[----:B------:R-:W-:Y:S02]  /*14c0*/  @!P3 IMAD.MOV R19, RZ, RZ, R4 ;  /* 0x000000ffff13b224 */ /* 0x000fe400078e0204 */
[----:B------:R-:W1:Y:S01]  /*14d0*/  LDC R4, c[0x0][0x270] ;  /* 0x00009c00ff047b82 */ /* 0x000e620000000800 */
[----:B0-----:R-:W-:-:S03]  /*14e0*/  SHF.R.S32.HI R10, RZ, 0x1f, R17 ;  /* 0x0000001fff0a7819 */ /* 0x001fc60000011411 */
        /* <DEDUP_REMOVED lines=8> */
[----:B------:R-:W-:-:S03]  /*1570*/  ISETP.GE.AND P0, PT, R26, UR5, PT ;  /* 0x000000051a007c0c */ /* 0x000fc6000bf06270 */
[----:B------:R-:W0:Y:S01]  /*1580*/  @!P2 S2R R19, SR_CgaCtaId ;  /* 0x000000000013a919 */ /* 0x000e220000008800 */
[----:B------:R-:W-:Y:S01]  /*1590*/  IABS R24, R0 ;  /* 0x0000000000187213 */ /* 0x000fe20000000000 */
[----:B------:R-:W-:Y:S01]  /*15a0*/  IMAD.IADD R27, R17, 0x1, -R10 ;  /* 0x00000001111b7824 */ /* 0x000fe200078e0a0a */
[----:B------:R-:W-:Y:S02]  /*15b0*/  @!P2 MOV R18, 0x400 ;  /* 0x000004000012a802 */ /* 0x000fe40000000f00 */
[----:B------:R-:W2:Y:S01]  /*15c0*/  I2F.RP R23, R24 ;  /* 0x0000001800177306 */ /* 0x000ea20000209400 */
[----:B-1----:R-:W-:-:S07]  /*15d0*/  IABS R22, R4 ;  /* 0x0000000400167213 */ /* 0x002fce0000000000 */
[----:B------:R-:W-:Y:S08]  /*15e0*/  I2F.U32.RP R8, R22 ;  /* 0x0000001600087306 */ /* 0x000ff00000209000 */
[----:B--2---:R-:W1:Y:S01]  /*15f0*/  MUFU.RCP R30, R23 ;  /* 0x00000017001e7308 */ /* 0x004e620000001000 */
[----:B0-----:R-:W-:-:S05]  /*1600*/  @!P2 LEA R19, R19, R18, 0x18 ;  /* 0x000000121313a211 */ /* 0x001fca00078ec0ff */
[----:B------:R-:W-:Y:S02]  /*1610*/  @!P2 IMAD R18, R26, 0x24, R19 ;  /* 0x000000241a12a824 */ /* 0x000fe400078e0213 */
[----:B-1----:R-:W-:Y:S02]  /*1620*/  VIADD R30, R30, 0xffffffe ;  /* 0x0ffffffe1e1e7836 */ /* 0x002fe40000000000 */
[----:B------:R-:W-:Y:S02]  /*1630*/  @!P2 IMAD R18, R27, 0x4, R18 ;  /* 0x000000041b12a824 */ /* 0x000fe400078e0212 */
[----:B------:R0:W1:Y:S01]  /*1640*/  F2I.FTZ.U32.TRUNC.NTZ R31, R30 ;  /* 0x0000001e001f7305 */ /* 0x000062000021f000 */
        /* <DEDUP_REMOVED lines=19> */
.L_x_659:
[----:B------:R-:W-:Y:S05]  /*1780*/  BSYNC B0 ;  /* 0x0000000000007941 */ /* 0x000fea0003800000 */
.L_x_658:
[----:B-----5:R3:W-:Y:S01]  /*1790*/  @!P2 STS [R18], R25 ;  /* 0x000000191200a388 */ /* 0x0207e20000000800 */
[----:B------:R-:W-:Y:S01]  /*17a0*/  BSSY B0, `(.L_x_660) ;  /* 0x000000f000007945 */ /* 0x000fe20003800000 */
[----:B--2---:R-:W-:Y:S01]  /*17b0*/  MOV R27, 0xff800000 ;  /* 0xff800000001b7802 */ /* 0x004fe20000000f00 */
[----:B------:R-:W-:Y:S06]  /*17c0*/  BAR.SYNC.DEFER_BLOCKING 0x0 ;  /* 0x0000000000007b1d */ /* 0x000fec0000010000 */
[----:B------:R-:W-:Y:S05]  /*17d0*/  @P2 BRA `(.L_x_661) ;  /* 0x00000000002c2947 */ /* 0x000fea0003800000 */
[----:B------:R-:W2:Y:S01]  /*17e0*/  S2R R10, SR_CgaCtaId ;  /* 0x00000000000a7919 */ /* 0x000ea20000008800 */
[----:B---3--:R-:W-:Y:S02]  /*17f0*/  LEA.HI R25, R17, R17, RZ, 0x1 ;  /* 0x0000001111197211 */ /* 0x008fe400078f08ff */
[----:B------:R-:W-:Y:S02]  /*1800*/  MOV R19, 0x400 ;  /* 0x0000040000137802 */ /* 0x000fe40000000f00 */
[C---:B------:R-:W-:Y:S01]  /*1810*/  LOP3.LUT R18, R25.reuse, 0xfffffffe, RZ, 0xc0, !PT ;  /* 0xfffffffe19127812 */ /* 0x040fe200078ec0ff */
[----:B------:R-:W-:-:S05]  /*1820*/  IMAD.SHL.U32 R25, R25, 0x2, RZ ;  /* 0x0000000219197824 */ /* 0x000fca00078e00ff */
[----:B------:R-:W-:Y:S02]  /*1830*/  LOP3.LUT R25, R25, 0xfffffffc, RZ, 0xc0, !PT ;  /* 0xfffffffc19197812 */ /* 0x000fe400078ec0ff */
[----:B--2---:R-:W-:Y:S01]  /*1840*/  LEA R10, R10, R19, 0x18 ;  /* 0x000000130a0a7211 */ /* 0x004fe200078ec0ff */
[----:B------:R-:W-:-:S04]  /*1850*/  IMAD.IADD R19, R17, 0x1, -R18 ;  /* 0x0000000111137824 */ /* 0x000fc800078e0a12 */
[----:B------:R-:W-:-:S04]  /*1860*/  IMAD R10, R19, 0x24, R10 ;  /* 0x00000024130a7824 */ /* 0x000fc800078e020a */
[----:B------:R-:W-:-:S05]  /*1870*/  IMAD.IADD R10, R10, 0x1, R25 ;  /* 0x000000010a0a7824 */ /* 0x000fca00078e0219 */
[----:B------:R2:W4:Y:S02]  /*1880*/  LDS R27, [R10] ;  /* 0x000000000a1b7984 */ /* 0x0005240000000800 */
.L_x_661:
[----:B------:R-:W-:Y:S05]  /*1890*/  BSYNC B0 ;  /* 0x0000000000007941 */ /* 0x000fea0003800000 */
.L_x_660:
[----:B---34-:R-:W3:Y:S01]  /*18a0*/  SHFL.BFLY PT, R18, R27, 0x1, 0x1f ;  /* 0x0c201f001b127f89 */ /* 0x018ee200000e0000 */
[----:B------:R-:W4:Y:S01]  /*18b0*/  MUFU.RCP R8, R8 ;  /* 0x0000000800087308 */ /* 0x000f220000001000 */
[----:B-12---:R-:W-:Y:S01]  /*18c0*/  IMAD.MOV R10, RZ, RZ, -R31 ;  /* 0x000000ffff0a7224 */ /* 0x006fe200078e0a1f */
[----:B------:R-:W-:Y:S01]  /*18d0*/  IABS R25, R0 ;  /* 0x0000000000197213 */ /* 0x000fe20000000000 */
[----:B0-----:R-:W-:Y:S01]  /*18e0*/  IMAD.MOV.U32 R30, RZ, RZ, RZ ;  /* 0x000000ffff1e7224 */ /* 0x001fe200078e00ff */
[----:B------:R-:W-:Y:S01]  /*18f0*/  IABS R35, R4 ;  /* 0x0000000400237213 */ /* 0x000fe20000000000 */
[----:B------:R-:W-:Y:S01]  /*1900*/  IMAD R19, R10, R24, RZ ;  /* 0x000000180a137224 */ /* 0x000fe200078e02ff */
[----:B------:R-:W-:Y:S01]  /*1910*/  IABS R10, R23 ;  /* 0x00000017000a7213 */ /* 0x000fe20000000000 */
[----:B------:R-:W-:Y:S01]  /*1920*/  IMAD.MOV R25, RZ, RZ, -R25 ;  /* 0x000000ffff197224 */ /* 0x000fe200078e0a19 */
[----:B------:R-:W-:Y:S01]  /*1930*/  IABS R29, R7 ;  /* 0x00000007001d7213 */ /* 0x000fe20000000000 */
[----:B------:R-:W-:Y:S01]  /*1940*/  IMAD.HI.U32 R19, R31, R19, R30 ;  /* 0x000000131f137227 */ /* 0x000fe200078e001e */
[----:B------:R-:W-:Y:S01]  /*1950*/  ISETP.NE.AND P4, PT, R0, RZ, PT ;  /* 0x000000ff0000720c */ /* 0x000fe20003f85270 */
[----:B------:R-:W-:Y:S01]  /*1960*/  BSSY B1, `(.L_x_662) ;  /* 0x0000218000017945 */ /* 0x000fe20003800000 */
[----:B------:R-:W-:Y:S01]  /*1970*/  ISETP.GT.AND P3, PT, R2, RZ, PT ;  /* 0x000000ff0200720c */ /* 0x000fe20003f64270 */
[----:B------:R-:W-:Y:S01]  /*1980*/  IMAD.MOV R35, RZ, RZ, -R35 ;  /* 0x000000ffff237224 */ /* 0x000fe200078e0a23 */
[----:B------:R-:W-:Y:S01]  /*1990*/  LOP3.LUT R7, R7, R4, RZ, 0x3c, !PT ;  /* 0x0000000407077212 */ /* 0x000fe200078e3cff */
[----:B------:R-:W-:-:S04]  /*19a0*/  IMAD.HI.U32 R19, R19, R10, RZ ;  /* 0x0000000a13137227 */ /* 0x000fc800078e00ff */
[----:B----4-:R-:W-:Y:S02]  /*19b0*/  VIADD R36, R8, 0xffffffe ;  /* 0x0ffffffe08247836 */ /* 0x010fe40000000000 */
[----:B------:R-:W-:Y:S01]  /*19c0*/  IMAD R25, R19, R25, R10 ;  /* 0x0000001913197224 */ /* 0x000fe200078e020a */
[----:B---3--:R-:W-:Y:S01]  /*19d0*/  FMNMX.FTZ R18, R18, R27, !PT ;  /* 0x0000001b12127209 */ /* 0x008fe20007810000 */
[----:B------:R-:W0:Y:S03]  /*19e0*/  F2I.FTZ.U32.TRUNC.NTZ R37, R36 ;  /* 0x0000002400257305 */ /* 0x000e26000021f000 */
[----:B------:R-:W-:Y:S02]  /*19f0*/  ISETP.GT.U32.AND P1, PT, R24, R25, PT ;  /* 0x000000191800720c */ /* 0x000fe40003f24070 */
[----:B------:R-:W-:-:S04]  /*1a00*/  FSETP.NEU.FTZ.AND P0, PT, R18, -INF , PT ;  /* 0xff8000001200780b */ /* 0x000fc80003f1d000 */
[----:B------:R-:W-:Y:S02]  /*1a10*/  FSEL R8, R18, RZ, P0 ;  /* 0x000000ff12087208 */ /* 0x000fe40000000000 */
[----:B------:R-:W-:-:S03]  /*1a20*/  LOP3.LUT R18, R23, R24, RZ, 0x3c, !PT ;  /* 0x0000001817127212 */ /* 0x000fc600078e3cff */
[----:B------:R-:W-:Y:S01]  /*1a30*/  FADD.FTZ R26, -R8, R27 ;  /* 0x0000001b081a7221 */ /* 0x000fe20000010100 */
[----:B------:R-:W-:Y:S01]  /*1a40*/  ISETP.GE.AND P2, PT, R18, RZ, PT ;  /* 0x000000ff1200720c */ /* 0x000fe20003f46270 */
[--C-:B0-----:R-:W-:Y:S01]  /*1a50*/  IMAD.MOV R31, RZ, RZ, -R37.reuse ;  /* 0x000000ffff1f7224 */ /* 0x101fe200078e0a25 */
[----:B------:R-:W-:Y:S01]  /*1a60*/  LEA.HI.SX32 R18, R2, 0x1, 0x1 ;  /* 0x0000000102127811 */ /* 0x000fe200078f0aff */
[----:B------:R-:W-:Y:S01]  /*1a70*/  FMUL.FTZ R26, R26, 1.4426950216293334961 ;  /* 0x3fb8aa3b1a1a7820 */ /* 0x000fe20000410000 */
[----:B------:R-:W-:Y:S02]  /*1a80*/  IMAD.MOV.U32 R36, RZ, RZ, RZ ;  /* 0x000000ffff247224 */ /* 0x000fe400078e00ff */
[----:B------:R-:W-:Y:S01]  /*1a90*/  IMAD R34, R31, R22, RZ ;  /* 0x000000161f227224 */ /* 0x000fe200078e02ff */
[----:B------:R-:W-:Y:S01]  /*1aa0*/  SHF.R.S32.HI R31, RZ, 0x1f, R2 ;  /* 0x0000001fff1f7819 */ /* 0x000fe20000011402 */
[----:B------:R-:W-:Y:S01]  /*1ab0*/  @!P1 IMAD.IADD R25, R25, 0x1, -R24 ;  /* 0x0000000119199824 */ /* 0x000fe200078e0a18 */
[----:B------:R-:W0:Y:S01]  /*1ac0*/  MUFU.EX2 R26, R26 ;  /* 0x0000001a001a7308 */ /* 0x000e220000000800 */
[----:B------:R-:W-:-:S03]  /*1ad0*/  IMAD.HI.U32 R34, R37, R34, R36 ;  /* 0x0000002225227227 */ /* 0x000fc600078e0024 */
[----:B------:R-:W-:Y:S01]  /*1ae0*/  ISETP.GE.U32.AND P0, PT, R25, R24, PT ;  /* 0x000000181900720c */ /* 0x000fe20003f06070 */
[----:B------:R-:W-:Y:S02]  /*1af0*/  @!P1 VIADD R19, R19, 0x1 ;  /* 0x0000000113139836 */ /* 0x000fe40000000000 */
[----:B------:R-:W-:-:S04]  /*1b00*/  IMAD.HI.U32 R30, R34, R29, RZ ;  /* 0x0000001d221e7227 */ /* 0x000fc800078e00ff */
[----:B------:R-:W-:-:S04]  /*1b10*/  IMAD.HI.U32 R34, R34, R10, RZ ;  /* 0x0000000a22227227 */ /* 0x000fc800078e00ff */
[-C--:B------:R-:W-:Y:S01]  /*1b20*/  IMAD R29, R30, R35.reuse, R29 ;  /* 0x000000231e1d7224 */ /* 0x080fe200078e021d */
[----:B0-----:R-:W0:Y:S01]  /*1b30*/  SHFL.BFLY PT, R25, R26, 0x1, 0x1f ;  /* 0x0c201f001a197f89 */ /* 0x001e2200000e0000 */
[----:B------:R-:W-:Y:S02]  /*1b40*/  IMAD R35, R34, R35, R10 ;  /* 0x0000002322237224 */ /* 0x000fe400078e020a */
[----:B------:R-:W-:Y:S01]  /*1b50*/  @P0 VIADD R19, R19, 0x1 ;  /* 0x0000000113130836 */ /* 0x000fe20000000000 */
[C---:B------:R-:W-:Y:S01]  /*1b60*/  ISETP.GT.U32.AND P1, PT, R22.reuse, R29, PT ;  /* 0x0000001d1600720c */ /* 0x040fe20003f24070 */
[----:B------:R-:W1:Y:S01]  /*1b70*/  LDC.U8 R10, c[0x0][0x3d9] ;  /* 0x0000f640ff0a7b82 */ /* 0x000e620000000000 */
[----:B------:R-:W-:Y:S01]  /*1b80*/  ISETP.GT.U32.AND P0, PT, R22, R35, PT ;  /* 0x000000231600720c */ /* 0x000fe20003f04070 */
[----:B------:R-:W-:Y:S01]  /*1b90*/  @!P2 IMAD.MOV R19, RZ, RZ, -R19 ;  /* 0x000000ffff13a224 */ /* 0x000fe200078e0a13 */
[----:B------:R-:W-:Y:S01]  /*1ba0*/  @!P4 LOP3.LUT R19, RZ, R24, RZ, 0x33, !PT ;  /* 0x00000018ff13c212 */ /* 0x000fe200078e33ff */
[----:B------:R-:W-:Y:S01]  /*1bb0*/  @!P3 IMAD.MOV R18, RZ, RZ, R31 ;  /* 0x000000ffff12b224 */ /* 0x000fe200078e021f */
[----:B------:R-:W-:-:S02]  /*1bc0*/  LOP3.LUT R24, R23, R4, RZ, 0x3c, !PT ;  /* 0x0000000417187212 */ /* 0x000fc400078e3cff */
[----:B------:R-:W-:Y:S02]  /*1bd0*/  ISETP.GT.AND P4, PT, R0, RZ, PT ;  /* 0x000000ff0000720c */ /* 0x000fe40003f84270 */
[----:B------:R-:W-:Y:S02]  /*1be0*/  ISETP.GE.AND P2, PT, R7, RZ, PT ;  /* 0x000000ff0700720c */ /* 0x000fe40003f46270 */
[----:B------:R-:W-:Y:S01]  /*1bf0*/  ISETP.GE.AND P3, PT, R24, RZ, PT ;  /* 0x000000ff1800720c */ /* 0x000fe20003f66270 */
[----:B------:R-:W-:Y:S01]  /*1c00*/  @!P1 IMAD.IADD R29, R29, 0x1, -R22 ;  /* 0x000000011d1d9824 */ /* 0x000fe200078e0a16 */
[----:B------:R-:W-:Y:S01]  /*1c10*/  SHF.R.S32.HI R23, RZ, 0x1f, R0 ;  /* 0x0000001fff177819 */ /* 0x000fe20000011400 */
[----:B------:R-:W-:Y:S01]  /*1c20*/  @!P0 IMAD.IADD R35, R35, 0x1, -R22 ;  /* 0x0000000123238824 */ /* 0x000fe200078e0a16 */
[----:B------:R-:W-:Y:S01]  /*1c30*/  LEA.HI.SX32 R7, R0, 0x1, 0x1 ;  /* 0x0000000100077811 */ /* 0x000fe200078f0aff */
[----:B------:R-:W-:Y:S01]  /*1c40*/  @!P1 VIADD R30, R30, 0x1 ;  /* 0x000000011e1e9836 */ /* 0x000fe20000000000 */
[----:B------:R-:W-:Y:S01]  /*1c50*/  ISETP.GE.U32.AND P5, PT, R29, R22, PT ;  /* 0x000000161d00720c */ /* 0x000fe20003fa6070 */
[----:B------:R-:W-:-:S02]  /*1c60*/  @!P0 VIADD R34, R34, 0x1 ;  /* 0x0000000122228836 */ /* 0x000fc40000000000 */
[----:B0-----:R-:W-:Y:S01]  /*1c70*/  FADD.FTZ R25, R26, R25 ;  /* 0x000000191a197221 */ /* 0x001fe20000010000 */
[----:B------:R-:W-:Y:S01]  /*1c80*/  ISETP.GE.U32.AND P6, PT, R35, R22, PT ;  /* 0x000000162300720c */ /* 0x000fe20003fc6070 */
[----:B------:R-:W-:Y:S01]  /*1c90*/  @!P4 IMAD.MOV R7, RZ, RZ, R23 ;  /* 0x000000ffff07c224 */ /* 0x000fe200078e0217 */
[----:B------:R-:W-:Y:S01]  /*1ca0*/  LOP3.LUT R22, R17, 0x1, RZ, 0xc0, !PT ;  /* 0x0000000111167812 */ /* 0x000fe200078ec0ff */
[----:B------:R-:W-:Y:S01]  /*1cb0*/  IMAD.MOV.U32 R26, RZ, RZ, 0x7f800000 ;  /* 0x7f800000ff1a7424 */ /* 0x000fe200078e00ff */
[----:B------:R-:W-:Y:S02]  /*1cc0*/  FSETP.NE.FTZ.AND P1, PT, R25, RZ, PT ;  /* 0x000000ff1900720b */ /* 0x000fe40003f35000 */
[----:B------:R-:W-:Y:S02]  /*1cd0*/  ISETP.NE.U32.AND P0, PT, R22, 0x1, PT ;  /* 0x000000011600780c */ /* 0x000fe40003f05070 */
[----:B-1----:R-:W-:Y:S01]  /*1ce0*/  ISETP.NE.AND P4, PT, R10, RZ, PT ;  /* 0x000000ff0a00720c */ /* 0x002fe20003f85270 */
[----:B------:R-:W-:Y:S01]  /*1cf0*/  @P5 VIADD R30, R30, 0x1 ;  /* 0x000000011e1e5836 */ /* 0x000fe20000000000 */
[----:B------:R-:W-:-:S03]  /*1d00*/  ISETP.GT.OR P0, PT, R17, 0xf, !P0 ;  /* 0x0000000f1100780c */ /* 0x000fc60004704670 */
[----:B------:R-:W-:Y:S01]  /*1d10*/  @P6 VIADD R34, R34, 0x1 ;  /* 0x0000000122226836 */ /* 0x000fe20000000000 */
[----:B------:R-:W-:Y:S01]  /*1d20*/  ISETP.NE.AND P5, PT, R4, RZ, PT ;  /* 0x000000ff0400720c */ /* 0x000fe20003fa5270 */
[----:B------:R-:W-:Y:S01]  /*1d30*/  @!P2 IMAD.MOV R30, RZ, RZ, -R30 ;  /* 0x000000ffff1ea224 */ /* 0x000fe200078e0a1e */
[----:B------:R-:W-:Y:S01]  /*1d40*/  LOP3.LUT R23, RZ, R4, RZ, 0x33, !PT ;  /* 0x00000004ff177212 */ /* 0x000fe200078e33ff */
[----:B------:R-:W0:Y:S01]  /*1d50*/  @P1 MUFU.LG2 R25, R25 ;  /* 0x0000001900191308 */ /* 0x000e220000000c00 */
[----:B------:R-:W-:Y:S01]  /*1d60*/  @!P3 IMAD.MOV R34, RZ, RZ, -R34 ;  /* 0x000000ffff22b224 */ /* 0x000fe200078e0a22 */
[----:B------:R-:W-:Y:S02]  /*1d70*/  SEL R22, R9, 0x1, !P4 ;  /* 0x0000000109167807 */ /* 0x000fe40006000000 */
[C---:B------:R-:W-:Y:S02]  /*1d80*/  SEL R29, R23.reuse, R30, !P5 ;  /* 0x0000001e171d7207 */ /* 0x040fe40006800000 */
[----:B------:R-:W-:-:S02]  /*1d90*/  SEL R31, R23, R34, !P5 ;  /* 0x00000022171f7207 */ /* 0x000fc40006800000 */
[----:B------:R-:W-:Y:S01]  /*1da0*/  ISETP.LT.U32.AND P2, PT, R20, R19, PT ;  /* 0x000000131400720c */ /* 0x000fe20003f41070 */
[-C--:B------:R-:W-:Y:S01]  /*1db0*/  IMAD R23, R29, R22.reuse, RZ ;  /* 0x000000161d177224 */ /* 0x080fe200078e02ff */
[----:B------:R-:W-:Y:S01]  /*1dc0*/  SHF.R.S32.HI R9, RZ, 0x1f, R19 ;  /* 0x0000001fff097819 */ /* 0x000fe20000011413 */
[----:B------:R-:W-:-:S03]  /*1dd0*/  IMAD R22, R31, R22, RZ ;  /* 0x000000161f167224 */ /* 0x000fc600078e02ff */
[----:B------:R-:W-:Y:S01]  /*1de0*/  ISETP.LT.AND.EX P2, PT, R21, R9, PT, P2 ;  /* 0x000000091500720c */ /* 0x000fe20003f41320 */
[----:B------:R-:W-:Y:S02]  /*1df0*/  IMAD R7, R22, R7, RZ ;  /* 0x0000000716077224 */ /* 0x000fe400078e02ff */
[----:B0-----:R-:W-:Y:S01]  /*1e00*/  @P1 FFMA.FTZ R26, R25, 0.69314718246459960938, R8 ;  /* 0x3f317218191a1823 */ /* 0x001fe20000010008 */
        /* <DEDUP_REMOVED lines=51> */
.L_x_666:
        /* <DEDUP_REMOVED lines=22> */
.L_x_667:
[----:B------:R-:W-:Y:S05]  /*22a0*/  BSYNC B0 ;  /* 0x0000000000007941 */ /* 0x000fea0003800000 */
.L_x_665:
        /* <DEDUP_REMOVED lines=11> */
[----:B------:R-:W-:Y:S02]  /*2360*/  IADD3.X R4, RZ, ~R19, RZ, P0, !PT ;  /* 0x80000013ff047210 */ /* 0x000fe400007fe4ff */
[----:B------:R-:W-:Y:S01]  /*2370*/  MOV R36, R18 ;  /* 0x0000001200247202 */ /* 0x000fe20000000f00 */
[----:B------:R-:W-:Y:S01]  /*2380*/  IMAD.WIDE.U32 R30, R5, R17, R30 ;  /* 0x00000011051e7225 */ /* 0x000fe200078e001e */
[----:B------:R-:W-:-:S03]  /*2390*/  MOV R37, R19 ;  /* 0x0000001300257202 */ /* 0x000fc60000000f00 */
[----:B------:R-:W-:-:S04]  /*23a0*/  IMAD R4, R4, R5, RZ ;  /* 0x0000000504047224 */ /* 0x000fc800078e02ff */
[----:B------:R-:W-:-:S05]  /*23b0*/  IMAD R4, R6, R17, R4 ;  /* 0x0000001106047224 */ /* 0x000fca00078e0204 */
[----:B------:R-:W-:Y:S01]  /*23c0*/  IADD3 R6, R31, R4, RZ ;  /* 0x000000041f067210 */ /* 0x000fe20007ffe0ff */
[----:B------:R-:W-:Y:S05]  /*23d0*/  BRA `(.L_x_670) ;  /* 0x0000000000587947 */ /* 0x000fea0003800000 */
.L_x_669:
        /* <DEDUP_REMOVED lines=22> */
.L_x_670:
[----:B------:R-:W-:Y:S05]  /*2540*/  BSYNC B0 ;  /* 0x0000000000007941 */ /* 0x000fea0003800000 */
.L_x_668:
[----:B------:R-:W0:Y:S01]  /*2550*/  LDC.64 R4, c[0x0][0x2c0] ;  /* 0x0000b000ff047b82 */ /* 0x000e220000000a00 */
[----:B------:R-:W-:Y:S01]  /*2560*/  LOP3.LUT R17, R37, R3, RZ, 0xfc, !PT ;  /* 0x0000000325117212 */ /* 0x000fe200078efcff */
[----:B------:R-:W-:Y:S03]  /*2570*/  BSSY B0, `(.L_x_671) ;  /* 0x0000028000007945 */ /* 0x000fe60003800000 */
[----:B------:R-:W-:Y:S01]  /*2580*/  ISETP.NE.U32.AND P0, PT, R17, RZ, PT ;  /* 0x000000ff1100720c */ /* 0x000fe20003f05070 */
[C---:B0-----:R-:W-:Y:S01]  /*2590*/  IMAD R5, R4.reuse, R5, RZ ;  /* 0x0000000504057224 */ /* 0x041fe200078e02ff */
[----:B------:R-:W-:-:S11]  /*25a0*/  SEL R23, R4, 0x1, P4 ;  /* 0x0000000104177807 */ /* 0x000fd60002000000 */
[----:B------:R-:W-:Y:S05]  /*25b0*/  @!P0 BRA `(.L_x_672) ;  /* 0x0000000000348947 */ /* 0x000fea0003800000 */
[----:B------:R-:W-:Y:S01]  /*25c0*/  IMAD.MOV.U32 R34, RZ, RZ, R36 ;  /* 0x000000ffff227224 */ /* 0x000fe200078e0024 */
[----:B------:R-:W-:Y:S01]  /*25d0*/  MOV R22, R29 ;  /* 0x0000001d00167202 */ /* 0x000fe20000000f00 */
[----:B------:R-:W-:Y:S01]  /*25e0*/  IMAD.MOV.U32 R21, RZ, RZ, R37 ;  /* 0x000000ffff157224 */ /* 0x000fe200078e0025 */
[----:B------:R-:W-:Y:S02]  /*25f0*/  MOV R4, R3 ;  /* 0x0000000300047202 */ /* 0x000fe40000000f00 */
[----:B------:R-:W-:Y:S02]  /*2600*/  MOV R20, 0x2620 ;  /* 0x0000262000147802 */ /* 0x000fe40000000f00 */
[----:B------:R-:W-:Y:S05]  /*2610*/  CALL.REL.NOINC `($__internal_13_$__cuda_sm20_div_s64) ;  /* 0x0000002800207944 */ /* 0x000fea0003c00000 */
[----:B------:R-:W-:-:S04]  /*2620*/  IADD3 R20, P0, RZ, -R18, RZ ;  /* 0x80000012ff147210 */ /* 0x000fc80007f1e0ff */
[----:B------:R-:W-:Y:S01]  /*2630*/  IADD3.X R4, RZ, ~R19, RZ, P0, !PT ;  /* 0x80000013ff047210 */ /* 0x000fe200007fe4ff */
[----:B------:R-:W-:-:S04]  /*2640*/  IMAD.WIDE.U32 R36, R29, R20, R36 ;  /* 0x000000141d247225 */ /* 0x000fc800078e0024 */
[----:B------:R-:W-:-:S04]  /*2650*/  IMAD R4, R4, R29, RZ ;  /* 0x0000001d04047224 */ /* 0x000fc800078e02ff */
[----:B------:R-:W-:-:S05]  /*2660*/  IMAD R4, R3, R20, R4 ;  /* 0x0000001403047224 */ /* 0x000fca00078e0204 */
[----:B------:R-:W-:Y:S01]  /*2670*/  IADD3 R4, R37, R4, RZ ;  /* 0x0000000425047210 */ /* 0x000fe20007ffe0ff */
[----:B------:R-:W-:Y:S05]  /*2680*/  BRA `(.L_x_673) ;  /* 0x0000000000587947 */ /* 0x000fea0003800000 */
.L_x_672:
[----:B------:R-:W0:Y:S01]  /*2690*/  I2F.U32.RP R17, R29 ;  /* 0x0000001d00117306 */ /* 0x000e220000209000 */
[----:B------:R-:W-:Y:S01]  /*26a0*/  HFMA2.MMA R18, -RZ, RZ, 0, 0 ;  /* 0x00000000ff127435 */ /* 0x000fe200000001ff */
[----:B------:R-:W-:-:S06]  /*26b0*/  ISETP.NE.U32.AND P0, PT, R29, RZ, PT ;  /* 0x000000ff1d00720c */ /* 0x000fcc0003f05070 */
[----:B0-----:R-:W0:Y:S02]  /*26c0*/  MUFU.RCP R19, R17 ;  /* 0x0000001100137308 */ /* 0x001e240000001000 */
[----:B0-----:R-:W-:-:S06]  /*26d0*/  IADD3 R19, R19, 0xffffffe, RZ ;  /* 0x0ffffffe13137810 */ /* 0x001fcc0007ffe0ff */
[----:B------:R-:W0:Y:S02]  /*26e0*/  F2I.FTZ.U32.TRUNC.NTZ R19, R19 ;  /* 0x0000001300137305 */ /* 0x000e24000021f000 */
[----:B0-----:R-:W-:-:S04]  /*26f0*/  IMAD.MOV R3, RZ, RZ, -R19 ;  /* 0x000000ffff037224 */ /* 0x001fc800078e0a13 */
[----:B------:R-:W-:-:S04]  /*2700*/  IMAD R3, R3, R29, RZ ;  /* 0x0000001d03037224 */ /* 0x000fc800078e02ff */
[----:B------:R-:W-:Y:S01]  /*2710*/  IMAD.HI.U32 R3, R19, R3, R18 ;  /* 0x0000000313037227 */ /* 0x000fe200078e0012 */
[----:B------:R-:W-:-:S05]  /*2720*/  HFMA2.MMA R19, -RZ, RZ, 0, 0 ;  /* 0x00000000ff137435 */ /* 0x000fca00000001ff */
        /* <DEDUP_REMOVED lines=12> */
.L_x_673:
[----:B------:R-:W-:Y:S05]  /*27f0*/  BSYNC B0 ;  /* 0x0000000000007941 */ /* 0x000fea0003800000 */
.L_x_671:
[-C--:B------:R-:W-:Y:S01]  /*2800*/  IMAD R3, R33, R16.reuse, RZ ;  /* 0x0000001021037224 */ /* 0x080fe200078e02ff */
[----:B------:R-:W-:Y:S01]  /*2810*/  ULDC.U8 UR5, c[0x0][0x3d9] ;  /* 0x0000f64000057ab9 */ /* 0x000fe20000000000 */
[C---:B------:R-:W-:Y:S01]  /*2820*/  IMAD.WIDE.U32 R24, R32.reuse, R16, RZ ;  /* 0x0000001020187225 */ /* 0x040fe200078e00ff */
[----:B------:R-:W-:Y:S01]  /*2830*/  UISETP.NE.AND UP0, UPT, UR5, URZ, UPT ;  /* 0x0000003f0500728c */ /* 0x000fe2000bf05270 */
[----:B------:R-:W-:Y:S01]  /*2840*/  SHF.R.S32.HI R17, RZ, 0x1f, R23 ;  /* 0x0000001fff117819 */ /* 0x000fe20000011417 */
[----:B------:R-:W-:Y:S01]  /*2850*/  ULDC UR4, c[0x0][0x2c4] ;  /* 0x0000b10000047ab9 */ /* 0x000fe20000000800 */
[----:B------:R-:W-:Y:S01]  /*2860*/  IMAD R3, R32, R15, R3 ;  /* 0x0000000f20037224 */ /* 0x000fe200078e0203 */
[----:B------:R-:W-:Y:S01]  /*2870*/  USEL UR4, UR4, 0x1, !UP0 ;  /* 0x0000000104047887 */ /* 0x000fe2000c000000 */
[----:B------:R-:W-:Y:S01]  /*2880*/  IMAD.WIDE.U32 R32, R24, R14, RZ ;  /* 0x0000000e18207225 */ /* 0x000fe200078e00ff */
[----:B------:R-:W-:Y:S02]  /*2890*/  BSSY B0, `(.L_x_674) ;  /* 0x000003f000007945 */ /* 0x000fe40003800000 */
[----:B------:R-:W-:Y:S01]  /*28a0*/  IADD3 R3, R25, R3, RZ ;  /* 0x0000000319037210 */ /* 0x000fe20007ffe0ff */
[----:B------:R-:W-:Y:S01]  /*28b0*/  IMAD R21, R4, R5, RZ ;  /* 0x0000000504157224 */ /* 0x000fe200078e02ff */
[----:B------:R-:W-:Y:S01]  /*28c0*/  USHF.R.S32.HI UR5, URZ, 0x1f, UR4 ;  /* 0x0000001f3f057899 */ /* 0x000fe20008011404 */
[----:B------:R-:W-:-:S02]  /*28d0*/  IMAD R6, R6, R23, RZ ;  /* 0x0000001706067224 */ /* 0x000fc400078e02ff */
[----:B------:R-:W-:Y:S01]  /*28e0*/  IMAD R20, R3, R14, RZ ;  /* 0x0000000e03147224 */ /* 0x000fe200078e02ff */
[----:B------:R-:W-:Y:S01]  /*28f0*/  SHF.R.S32.HI R3, RZ, 0x1f, R5 ;  /* 0x0000001fff037819 */ /* 0x000fe20000011405 */
[----:B------:R-:W-:Y:S02]  /*2900*/  IMAD R19, R19, UR4, RZ ;  /* 0x0000000413137c24 */ /* 0x000fe4000f8e02ff */
[----:B------:R-:W-:Y:S02]  /*2910*/  IMAD R25, R13, R24, R20 ;  /* 0x000000180d197224 */ /* 0x000fe400078e0214 */
[----:B------:R-:W-:Y:S02]  /*2920*/  IMAD R21, R3, R36, R21 ;  /* 0x0000002403157224 */ /* 0x000fe400078e0215 */
[----:B------:R-:W-:Y:S01]  /*2930*/  IMAD R17, R17, R30, R6 ;  /* 0x0000001e11117224 */ /* 0x000fe200078e0206 */
[----:B------:R-:W-:Y:S01]  /*2940*/  IADD3 R4, R33, R25, RZ ;  /* 0x0000001921047210 */ /* 0x000fe20007ffe0ff */
[----:B------:R-:W-:-:S03]  /*2950*/  IMAD.WIDE.U32 R38, R36, R5, RZ ;  /* 0x0000000524267225 */ /* 0x000fc600078e00ff */
[----:B------:R-:W-:Y:S01]  /*2960*/  LOP3.LUT R3, R43, R4, RZ, 0xfc, !PT ;  /* 0x000000042b037212 */ /* 0x000fe200078efcff */
[----:B------:R-:W-:Y:S01]  /*2970*/  IMAD.WIDE.U32 R30, R30, R23, RZ ;  /* 0x000000171e1e7225 */ /* 0x000fe200078e00ff */
[----:B------:R-:W-:Y:S02]  /*2980*/  IADD3 R6, R39, R21, RZ ;  /* 0x0000001527067210 */ /* 0x000fe40007ffe0ff */
[----:B------:R-:W-:Y:S01]  /*2990*/  ISETP.NE.U32.AND P0, PT, R3, RZ, PT ;  /* 0x000000ff0300720c */ /* 0x000fe20003f05070 */
[C---:B------:R-:W-:Y:S02]  /*29a0*/  IMAD R19, R18.reuse, UR5, R19 ;  /* 0x0000000512137c24 */ /* 0x040fe4000f8e0213 */
[----:B------:R-:W-:-:S04]  /*29b0*/  IMAD.WIDE.U32 R36, R18, UR4, RZ ;  /* 0x0000000412247c25 */ /* 0x000fc8000f8e00ff */
[----:B------:R-:W-:Y:S01]  /*29c0*/  IMAD R3, R0, R5, RZ ;  /* 0x0000000500037224 */ /* 0x000fe200078e02ff */
[----:B------:R-:W-:Y:S01]  /*29d0*/  IADD3 R0, R31, R17, RZ ;  /* 0x000000111f007210 */ /* 0x000fe20007ffe0ff */
[----:B------:R-:W-:Y:S01]  /*29e0*/  IMAD R2, R2, R5, RZ ;  /* 0x0000000502027224 */ /* 0x000fe200078e02ff */
[----:B------:R-:W-:-:S03]  /*29f0*/  IADD3 R5, R37, R19, RZ ;  /* 0x0000001325057210 */ /* 0x000fc60007ffe0ff */
[----:B------:R-:W-:Y:S05]  /*2a00*/  @!P0 BRA `(.L_x_675) ;  /* 0x0000000000408947 */ /* 0x000fea0003800000 */
[----:B------:R-:W-:Y:S01]  /*2a10*/  IMAD.MOV.U32 R34, RZ, RZ, R42 ;  /* 0x000000ffff227224 */ /* 0x000fe200078e002a */
[----:B------:R-:W-:Y:S01]  /*2a20*/  MOV R21, R43 ;  /* 0x0000002b00157202 */ /* 0x000fe20000000f00 */
[----:B------:R-:W-:Y:S01]  /*2a30*/  IMAD.MOV.U32 R22, RZ, RZ, R32 ;  /* 0x000000ffff167224 */ /* 0x000fe200078e0020 */
[----:B------:R-:W-:Y:S02]  /*2a40*/  MOV R20, 0x2a60 ;  /* 0x00002a6000147802 */ /* 0x000fe40000000f00 */
[----:B------:R-:W-:Y:S05]  /*2a50*/  CALL.REL.NOINC `($__internal_13_$__cuda_sm20_div_s64) ;  /* 0x0000002400107944 */ /* 0x000fea0003c00000 */
[----:B------:R-:W-:Y:S02]  /*2a60*/  IADD3 R21, P0, RZ, -R18, RZ ;  /* 0x80000012ff157210 */ /* 0x000fe40007f1e0ff */
[----:B------:R-:W-:Y:S02]  /*2a70*/  MOV R24, R42 ;  /* 0x0000002a00187202 */ /* 0x000fe40000000f00 */
[----:B------:R-:W-:Y:S02]  /*2a80*/  IADD3.X R17, RZ, ~R19, RZ, P0, !PT ;  /* 0x80000013ff117210 */ /* 0x000fe400007fe4ff */
[----:B------:R-:W-:Y:S01]  /*2a90*/  MOV R25, R43 ;  /* 0x0000002b00197202 */ /* 0x000fe20000000f00 */
[----:B------:R-:W-:Y:S01]  /*2aa0*/  IMAD.MOV.U32 R43, RZ, RZ, R19 ;  /* 0x000000ffff2b7224 */ /* 0x000fe200078e0013 */
[----:B------:R-:W-:Y:S01]  /*2ab0*/  MOV R42, R18 ;  /* 0x00000012002a7202 */ /* 0x000fe20000000f00 */
[-C--:B------:R-:W-:Y:S02]  /*2ac0*/  IMAD R17, R17, R32.reuse, RZ ;  /* 0x0000002011117224 */ /* 0x080fe400078e02ff */
[----:B------:R-:W-:-:S04]  /*2ad0*/  IMAD.WIDE.U32 R32, R21, R32, R24 ;  /* 0x0000002015207225 */ /* 0x000fc800078e0018 */
[----:B------:R-:W-:-:S04]  /*2ae0*/  IMAD R17, R4, R21, R17 ;  /* 0x0000001504117224 */ /* 0x000fc800078e0211 */
[----:B------:R-:W-:Y:S01]  /*2af0*/  IMAD.IADD R21, R33, 0x1, R17 ;  /* 0x0000000121157824 */ /* 0x000fe200078e0211 */
[----:B------:R-:W-:Y:S05]  /*2b00*/  BRA `(.L_x_676) ;  /* 0x00000000005c7947 */ /* 0x000fea0003800000 */
.L_x_675:
        /* <DEDUP_REMOVED lines=23> */
.L_x_676:
[----:B------:R-:W-:Y:S05]  /*2c80*/  BSYNC B0 ;  /* 0x0000000000007941 */ /* 0x000fea0003800000 */
.L_x_674:
        /* <DEDUP_REMOVED lines=9> */
[----:B------:R-:W-:Y:S01]  /*2d20*/  IADD3 R4, P0, RZ, -R18, RZ ;  /* 0x80000012ff047210 */ /* 0x000fe20007f1e0ff */
[----:B------:R-:W-:Y:S01]  /*2d30*/  IMAD.MOV.U32 R33, RZ, RZ, R19 ;  /* 0x000000ffff217224 */ /* 0x000fe200078e0013 */
[----:B------:R-:W-:Y:S02]  /*2d40*/  MOV R20, R32 ;  /* 0x0000002000147202 */ /* 0x000fe40000000f00 */
[----:B------:R-:W-:Y:S02]  /*2d50*/  IADD3.X R17, RZ, ~R19, RZ, P0, !PT ;  /* 0x80000013ff117210 */ /* 0x000fe400007fe4ff */
[----:B------:R-:W-:Y:S01]  /*2d60*/  MOV R32, R18 ;  /* 0x0000001200207202 */ /* 0x000fe20000000f00 */
[----:B------:R-:W-:-:S04]  /*2d70*/  IMAD.WIDE.U32 R20, R16, R4, R20 ;  /* 0x0000000410147225 */ /* 0x000fc800078e0014 */
[----:B------:R-:W-:Y:S01]  /*2d80*/  IMAD R17, R17, R16, RZ ;  /* 0x0000001011117224 */ /* 0x000fe200078e02ff */
[----:B------:R-:W-:-:S03]  /*2d90*/  MOV R16, R20 ;  /* 0x0000001400107202 */ /* 0x000fc60000000f00 */
[----:B------:R-:W-:-:S04]  /*2da0*/  IMAD R15, R15, R4, R17 ;  /* 0x000000040f0f7224 */ /* 0x000fc800078e0211 */
[----:B------:R-:W-:Y:S01]  /*2db0*/  IMAD.IADD R15, R21, 0x1, R15 ;  /* 0x00000001150f7824 */ /* 0x000fe200078e020f */
[----:B------:R-:W-:Y:S05]  /*2dc0*/  BRA `(.L_x_679) ;  /* 0x00000000005c7947 */ /* 0x000fea0003800000 */
.L_x_678:
        /* <DEDUP_REMOVED lines=23> */
.L_x_679:
[----:B------:R-:W-:Y:S05]  /*2f40*/  BSYNC B0 ;  /* 0x0000000000007941 */ /* 0x000fea0003800000 */
.L_x_677:
        /* <DEDUP_REMOVED lines=20> */
.L_x_681:
        /* <DEDUP_REMOVED lines=23> */
.L_x_682:
[----:B------:R-:W-:Y:S05]  /*3200*/  BSYNC B0 ;  /* 0x0000000000007941 */ /* 0x000fea0003800000 */
.L_x_680:
        /* <DEDUP_REMOVED lines=10> */
[----:B------:R-:W-:Y:S01]  /*32b0*/  IMAD R17, R4, R18, R17 ;  /* 0x0000001204117224 */ /* 0x000fe200078e0211 */
[----:B------:R-:W-:Y:S01]  /*32c0*/  SHF.R.S32.HI R19, RZ, 0x1f, R44 ;  /* 0x0000001fff137819 */ /* 0x000fe2000001142c */
[----:B------:R-:W-:-:S02]  /*32d0*/  IMAD R4, R15, R44, RZ ;  /* 0x0000002c0f047224 */ /* 0x000fc400078e02ff */
[----:B------:R-:W-:Y:S02]  /*32e0*/  IMAD R13, R21, R14, R13 ;  /* 0x0000000e150d7224 */ /* 0x000fe400078e020d */
[----:B------:R-:W-:-:S04]  /*32f0*/  IMAD.WIDE.U32 R14, R14, R2, RZ ;  /* 0x000000020e0e7225 */ /* 0x000fc800078e00ff */
[----:B------:R-:W-:Y:S01]  /*3300*/  IMAD R19, R19, R16, R4 ;  /* 0x0000001013137224 */ /* 0x000fe200078e0204 */
[----:B------:R-:W-:Y:S01]  /*3310*/  IADD3 R8, R15, R13, RZ ;  /* 0x0000000d0f087210 */ /* 0x000fe20007ffe0ff */
        /* <DEDUP_REMOVED lines=9> */
[----:B------:R-:W-:Y:S05]  /*33b0*/  CALL.REL.NOINC `($__internal_13_$__cuda_sm20_div_s64) ;  /* 0x0000001800b87944 */ /* 0x000fea0003c00000 */
        /* <DEDUP_REMOVED lines=12> */
.L_x_684:
        /* <DEDUP_REMOVED lines=23> */
.L_x_685:
[----:B------:R-:W-:Y:S05]  /*35f0*/  BSYNC B0 ;  /* 0x0000000000007941 */ /* 0x000fea0003800000 */
.L_x_683:
        /* <DEDUP_REMOVED lines=29> */
.L_x_687:
        /* <DEDUP_REMOVED lines=23> */
.L_x_688:
[----:B------:R-:W-:Y:S05]  /*3940*/  BSYNC B0 ;  /* 0x0000000000007941 */ /* 0x000fea0003800000 */
.L_x_686:
        /* <DEDUP_REMOVED lines=21> */
.L_x_664:
[----:B------:R-:W-:Y:S02]  /*3aa0*/  ULDC.64 UR4, c[0x0][0x2b0] ;  /* 0x0000ac0000047ab9 */ /* 0x000fe40000000a00 */
[----:B------:R-:W-:-:S04]  /*3ab0*/  LEA R2, P0, R30, UR4, 0x2 ;  /* 0x000000041e027c11 */ /* 0x000fc8000f8010ff */
[----:B------:R-:W-:-:S05]  /*3ac0*/  LEA.HI.X R3, R30, UR5, R31, 0x2, P0 ;  /* 0x000000051e037c11 */ /* 0x000fca00080f141f */
[----:B------:R0:W-:Y:S04]  /*3ad0*/  STG.E desc[UR8][R2.64], R26 ;  /* 0x0000001a02007986 */ /* 0x0001e8000c101908 */
.L_x_663:
[----:B------:R-:W-:Y:S05]  /*3ae0*/  BSYNC B1 ;  /* 0x0000000000017941 */ /* 0x000fea0003800000 */
.L_x_662:
[----:B------:R-:W0:Y:S01]  /*3af0*/  S2R R31, SR_TID.X ;  /* 0x00000000001f7919 */ /* 0x000e220000002100 */
[----:B------:R-:W2:Y:S01]  /*3b00*/  LDC R15, c[0x0][0x3c4] ;  /* 0x0000f100ff0f7b82 */ /* 0x000ea20000000800 */
[----:B------:R-:W-:Y:S01]  /*3b10*/  BSSY B0, `(.L_x_689) ;  /* 0x0000015000007945 */ /* 0x000fe20003800000 */
[-C--:B01----:R-:W-:Y:S02]  /*3b20*/  LEA.HI R3, R31, R31.reuse, RZ, 0x1 ;  /* 0x0000001f1f037211 */ /* 0x083fe400078f08ff */
[----:B------:R-:W-:Y:S02]  /*3b30*/  SHF.R.S32.HI R30, RZ, 0x1f, R31 ;  /* 0x0000001fff1e7819 */ /* 0x000fe4000001141f */
[----:B------:R-:W-:Y:S02]  /*3b40*/  LOP3.LUT R4, R3, 0xfffffffe, RZ, 0xc0, !PT ;  /* 0xfffffffe03047812 */ /* 0x000fe400078ec0ff */
[----:B------:R-:W-:-:S03]  /*3b50*/  LEA.HI R30, R30, R31, RZ, 0x4 ;  /* 0x0000001f1e1e7211 */ /* 0x000fc600078f20ff */
[----:B------:R-:W-:Y:S01]  /*3b60*/  IMAD.IADD R4, R31, 0x1, -R4 ;  /* 0x000000011f047824 */ /* 0x000fe200078e0a04 */
[----:B------:R-:W-:-:S04]  /*3b70*/  LOP3.LUT R2, R30, 0x3ffffff0, RZ, 0xc0, !PT ;  /* 0x3ffffff01e027812 */ /* 0x000fc800078ec0ff */
[----:B--2---:R-:W-:-:S04]  /*3b80*/  ISETP.GE.AND P0, PT, R4, R15, PT ;  /* 0x0000000f0400720c */ /* 0x004fc80003f06270 */
        /* <DEDUP_REMOVED lines=13> */
.L_x_690:
[----:B------:R-:W-:Y:S05]  /*3c60*/  BSYNC B0 ;  /* 0x0000000000007941 */ /* 0x000fea0003800000 */
.L_x_689:
        /* <DEDUP_REMOVED lines=46> */
.L_x_693:
        /* <DEDUP_REMOVED lines=77> */
.L_x_692:
        /* <DEDUP_REMOVED lines=46> */
.L_x_694:
        /* <DEDUP_REMOVED lines=9> */
.L_x_696:
[----:B------:R-:W-:Y:S05]  /*4790*/  BSYNC B0 ;  /* 0x0000000000007941 */ /* 0x000fea0003800000 */
.L_x_695:
        /* <DEDUP_REMOVED lines=12> */
.L_x_691:
        /* <DEDUP_REMOVED lines=100> */
        .weak           $__internal_13_$__cuda_sm20_div_s64
        .type           $__internal_13_$__cuda_sm20_div_s64,@function
        .size           $__internal_13_$__cuda_sm20_div_s64,(.L_x_7432 - $__internal_13_$__cuda_sm20_div_s64)
$__internal_13_$__cuda_sm20_div_s64:
[----:B------:R-:W-:Y:S01]  /*4ea0*/  IADD3 R41, P0, RZ, -R22, RZ ;  /* 0x80000016ff297210 */ /* 0x000fe20007f1e0ff */
[----:B------:R-:W-:Y:S01]  /*4eb0*/  IMAD.MOV.U32 R35, RZ, RZ, RZ ;  /* 0x000000ffff237224 */ /* 0x000fe200078e00ff */
        /* <DEDUP_REMOVED lines=30> */
[C---:B------:R-:W-:Y:S02]  /*50a0*/  IMAD R19, R25.reuse, R24, RZ ;  /* 0x0000001819137224 */ /* 0x040fe400078e02ff */
[----:B------:R-:W-:-:S04]  /*50b0*/  IMAD.HI.U32 R18, P3, R25, R18, R48 ;  /* 0x0000001219127227 */ /* 0x000fc80007860030 */
[----:B------:R-:W-:Y:S01]  /*50c0*/  IMAD.HI.U32 R17, R25, R24, RZ ;  /* 0x0000001819117227 */ /* 0x000fe200078e00ff */
[----:B------:R-:W-:Y:S02]  /*50d0*/  IADD3 R19, P2, R19, R18, RZ ;  /* 0x0000001213137210 */ /* 0x000fe40007f5e0ff */
[----:B------:R-:W-:Y:S01]  /*50e0*/  IADD3 R18, P0, RZ, -R34, RZ ;  /* 0x80000022ff127210 */ /* 0x000fe20007f1e0ff */
[----:B------:R-:W-:-:S03]  /*50f0*/  IMAD.X R25, R17, 0x1, R25, P5 ;  /* 0x0000000111197824 */ /* 0x000fc600028e0619 */
[----:B------:R-:W-:Y:S02]  /*5100*/  SEL R18, R18, R34, !P1 ;  /* 0x0000002212127207 */ /* 0x000fe40004800000 */
        /* <DEDUP_REMOVED lines=25> */
[----:B------:R-:W-:Y:S02]  /*52a0*/  SEL R17, R18, R17, P3 ;  /* 0x0000001112117207 */ /* 0x000fe40001800000 */
[----:B------:R-:W-:Y:S02]  /*52b0*/  IADD3 R25, P1, R34, 0x1, RZ ;  /* 0x0000000122197810 */ /* 0x000fe40007f3e0ff */
[----:B------:R-:W-:Y:S01]  /*52c0*/  SEL R19, R19, R24, P3 ;  /* 0x0000001813137207 */ /* 0x000fe20001800000 */
[----:B------:R-:W-:Y:S01]  /*52d0*/  IMAD.MOV.U32 R24, RZ, RZ, R20 ;  /* 0x000000ffff187224 */ /* 0x000fe200078e0014 */
[----:B------:R-:W-:-:S02]  /*52e0*/  ISETP.GE.U32.AND.EX P0, PT, R17, R41, PT, P0 ;  /* 0x000000291100720c */ /* 0x000fc40003f06100 */
[----:B------:R-:W-:Y:S01]  /*52f0*/  LOP3.LUT R17, R4, R21, RZ, 0x3c, !PT ;  /* 0x0000001504117212 */ /* 0x000fe200078e3cff */
[----:B------:R-:W-:Y:S01]  /*5300*/  IMAD.X R18, RZ, RZ, R19, P1 ;  /* 0x000000ffff127224 */ /* 0x000fe200008e0613 */
[----:B------:R-:W-:Y:S02]  /*5310*/  SEL R25, R25, R34, P0 ;  /* 0x0000002219197207 */ /* 0x000fe40000000000 */
[----:B------:R-:W-:Y:S02]  /*5320*/  ISETP.GE.AND P2, PT, R17, RZ, PT ;  /* 0x000000ff1100720c */ /* 0x000fe40003f46270 */
[----:B------:R-:W-:Y:S02]  /*5330*/  SEL R19, R18, R19, P0 ;  /* 0x0000001312137207 */ /* 0x000fe40000000000 */
[----:B------:R-:W-:Y:S02]  /*5340*/  IADD3 R18, P1, RZ, -R25, RZ ;  /* 0x80000019ff127210 */ /* 0x000fe40007f3e0ff */
[----:B------:R-:W-:-:S02]  /*5350*/  ISETP.NE.U32.AND P0, PT, R22, RZ, PT ;  /* 0x000000ff1600720c */ /* 0x000fc40003f05070 */
[----:B------:R-:W-:Y:S02]  /*5360*/  IADD3.X R22, RZ, ~R19, RZ, P1, !PT ;  /* 0x80000013ff167210 */ /* 0x000fe40000ffe4ff */
[----:B------:R-:W-:Y:S01]  /*5370*/  SEL R18, R18, R25, !P2 ;  /* 0x0000001912127207 */ /* 0x000fe20005000000 */
[----:B------:R-:W-:Y:S01]  /*5380*/  IMAD.MOV.U32 R25, RZ, RZ, 0x0 ;  /* 0x00000000ff197424 */ /* 0x000fe200078e00ff */
[----:B------:R-:W-:Y:S02]  /*5390*/  ISETP.NE.AND.EX P0, PT, R4, RZ, PT, P0 ;  /* 0x000000ff0400720c */ /* 0x000fe40003f05300 */
[----:B------:R-:W-:Y:S02]  /*53a0*/  SEL R22, R22, R19, !P2 ;  /* 0x0000001316167207 */ /* 0x000fe40005000000 */
[----:B------:R-:W-:Y:S02]  /*53b0*/  SEL R18, R18, 0xffffffff, P0 ;  /* 0xffffffff12127807 */ /* 0x000fe40000000000 */
[----:B------:R-:W-:Y:S01]  /*53c0*/  SEL R19, R22, 0xffffffff, P0 ;  /* 0xffffffff16137807 */ /* 0x000fe20000000000 */
[----:B------:R-:W-:Y:S06]  /*53d0*/  RET.REL.NODEC R24 `(_ZN5flash32flash_fwd_splitkv_combine_kernelI23Flash_fwd_kernel_traitsILi192ELi64ELi64ELi4ELb0ELb0EN7cutlass6half_tE19Flash_kernel_traitsILi192ELi64ELi64ELi4ES3_EELi8ELi1ELb1EEEvNS_16Flash_fwd_paramsE) ;  /* 0xffffffac18087950 */ /* 0x000fec0003c3ffff */
.L_x_697:
        /* <DEDUP_REMOVED lines=10> */
.L_x_7432:


//--------------------- .text._ZN5flash24flash_fwd_splitkv_kernelI23Flash_fwd_kernel_traitsILi192ELi64ELi64ELi4ELb0ELb0EN7cutlass6half_tE19Flash_kernel_traitsILi192ELi64ELi64ELi4ES3_EELb0ELb0ELb0ELb0ELb0ELb0ELb0ELb0EEEvNS_16Flash_fwd_paramsE --------------------------
	.section	.text._ZN5flash24flash_fwd_splitkv_kernelI23Flash_fwd_kernel_traitsILi192ELi64ELi64ELi4ELb0ELb0EN7cutlass6half_tE19Flash_kernel_traitsILi192ELi64ELi64ELi4ES3_EELb0ELb0ELb0ELb0ELb0ELb0ELb0ELb0EEEvNS_16Flash_fwd_paramsE,"ax",@progbits
	.align	128
        .global         _ZN5flash24flash_fwd_splitkv_kernelI23Flash_fwd_kernel_traitsILi192ELi64ELi64ELi4ELb0ELb0EN7cutlass6half_tE19Flash_kernel_traitsILi192ELi64ELi64ELi4ES3_EELb0ELb0ELb0ELb0ELb0ELb0ELb0ELb0EEEvNS_16Flash_fwd_paramsE
        .type           _ZN5flash24flash_fwd_splitkv_kernelI23Flash_fwd_kernel_traitsILi192ELi64ELi64ELi4ELb0ELb0EN7cutlass6half_tE19Flash_kernel_traitsILi192ELi64ELi64ELi4ES3_EELb0ELb0ELb0ELb0ELb0ELb0ELb0ELb0EEEvNS_16Flash_fwd_paramsE,@function
        .size           _ZN5flash24flash_fwd_splitkv_kernelI23Flash_fwd_kernel_traitsILi192ELi64ELi64ELi4ELb0ELb0EN7cutlass6half_tE19Flash_kernel_traitsILi192ELi64ELi64ELi4ES3_EELb0ELb0ELb0ELb0ELb0ELb0ELb0ELb0EEEvNS_16Flash_fwd_paramsE,(.L_x_7448 - _ZN5flash24flash_fwd_splitkv_kernelI23Flash_fwd_kernel_traitsILi192ELi64ELi64ELi4ELb0ELb0EN7cutlass6half_tE19Flash_kernel_traitsILi192ELi64ELi64ELi4ES3_EELb0ELb0ELb0ELb0ELb0ELb0ELb0ELb0EEEvNS_16Flash_fwd_paramsE)
        .other          _ZN5flash24flash_fwd_splitkv_kernelI23Flash_fwd_kernel_traitsILi192ELi64ELi64ELi4ELb0ELb0EN7cutlass6half_tE19Flash_kernel_traitsILi192ELi64ELi64ELi4ES3_EELb0ELb0ELb0ELb0ELb0ELb0ELb0ELb0EEEvNS_16Flash_fwd_paramsE,@"STO_CUDA_ENTRY STV_DEFAULT"
_ZN5flash24flash_fwd_splitkv_kernelI23Flash_fwd_kernel_traitsILi192ELi64ELi64ELi4ELb0ELb0EN7cutlass6half_tE19Flash_kernel_traitsILi192ELi64ELi64ELi4ES3_EELb0ELb0ELb0ELb0ELb0ELb0ELb0ELb0EEEvNS_16Flash_fwd_paramsE:
.text._ZN5flash24flash_fwd_splitkv_kernelI23Flash_fwd_kernel_traitsILi192ELi64ELi64ELi4ELb0ELb0EN7cutlass6half_tE19Flash_kernel_traitsILi192ELi64ELi64ELi4ES3_EELb0ELb0ELb0ELb0ELb0ELb0ELb0ELb0EEEvNS_16Flash_fwd_paramsE:
[----:B------:R-:W-:Y:S08]  /*0000*/  LDC R1, c[0x0][0x28] ;  /* 0x00000a00ff017b82 */ /* 0x000ff00000000800 */
[----:B------:R-:W1:Y:S01]  /*0010*/  LDC.64 R2, c[0x0][0x300] ;  /* 0x0000c000ff027b82 */ /* 0x000e620000000a00 */
[----:B------:R-:W2:Y:S01]  /*0020*/  S2R R11, SR_CTAID.Y ;  /* 0x00000000000b7919 */ /* 0x000ea20000002600 */
[----:B------:R-:W-:Y:S01]  /*0030*/  ULDC.64 UR4, c[0x0][0x2f0] ;  /* 0x0000bc0000047ab9 */ /* 0x000fe20000000a00 */
[----:B------:R-:W-:Y:S01]  /*0040*/  IMAD.MOV.U32 R206, RZ, RZ, -0x1 ;  /* 0xffffffffffce7424 */ /* 0x000fe200078e00ff */
[----:B------:R-:W-:Y:S01]  /*0050*/  ISETP.NE.U32.AND P2, PT, RZ, UR4, PT ;  /* 0x00000004ff007c0c */ /* 0x000fe2000bf45070 */
[----:B------:R-:W-:-:S03]  /*0060*/  ULDC.64 UR8, c[0x0][0x208] ;  /* 0x0000820000087ab9 */ /* 0x000fc60000000a00 */
[----:B------:R-:W2:Y:S01]  /*0070*/  LDC.64 R4, c[0x0][0x2f0] ;  /* 0x0000bc00ff047b82 */ /* 0x000ea20000000a00 */
[----:B------:R-:W-:-:S07]  /*0080*/  ISETP.NE.AND.EX P2, PT, RZ, UR5, PT, P2 ;  /* 0x00000005ff007c0c */ /* 0x000fce000bf45320 */
[----:B------:R-:W3:Y:S01]  /*0090*/  LDC.U8 R0, c[0x0][0x3c2] ;  /* 0x0000f080ff007b82 */ /* 0x000ee20000000000 */
[----:B-1----:R-:W-:-:S07]  /*00a0*/  ISETP.NE.U32.AND P1, PT, R2, RZ, PT ;  /* 0x000000ff0200720c */ /* 0x002fce0003f25070 */
[----:B------:R-:W1:Y:S01]  /*00b0*/  LDC.64 R8, c[0x0][0x2f8] ;  /* 0x0000be00ff087b82 */ /* 0x000e620000000a00 */
[----:B------:R-:W-:Y:S01]  /*00c0*/  ISETP.NE.AND.EX P1, PT, R3, RZ, PT, P1 ;  /* 0x000000ff0300720c */ /* 0x000fe20003f25310 */
[----:B--2---:R-:W-:-:S06]  /*00d0*/  IMAD.WIDE R16, R11, 0x4, R4 ;  /* 0x000000040b107825 */ /* 0x004fcc00078e0204 */
[----:B------:R-:W2:Y:S01]  /*00e0*/  LDC.64 R2, c[0x0][0x2f8] ;  /* 0x0000be00ff027b82 */ /* 0x000ea20000000a00 */
[----:B------:R-:W4:Y:S04]  /*00f0*/  @P2 LDG.E R206, desc[UR8][R16.64] ;  /* 0x0000000810ce2981 */ /* 0x000f28000c1e1900 */
[----:B------:R-:W4:Y:S03]  /*0100*/  @P2 LDG.E R5, desc[UR8][R16.64+0x4] ;  /* 0x0000040810052981 */ /* 0x000f26000c1e1900 */
[----:B------:R-:W3:Y:S01]  /*0110*/  @P1 LDC.64 R6, c[0x0][0x300] ;  /* 0x0000c000ff061b82 */ /* 0x000ee20000000a00 */
[----:B------:R-:W-:Y:S02]  /*0120*/  IMAD.MOV.U32 R12, RZ, RZ, RZ ;  /* 0x000000ffff0c7224 */ /* 0x000fe400078e00ff */
[----:B---3--:R-:W-:-:S05]  /*0130*/  @P1 IMAD.WIDE R14, R11, 0x4, R6 ;  /* 0x000000040b0e1825 */ /* 0x008fca00078e0206 */
[----:B------:R3:W5:Y:S01]  /*0140*/  @P1 LDG.E R12, desc[UR8][R14.64] ;  /* 0x000000080e0c1981 */ /* 0x000762000c1e1900 */
[----:B------:R-:W-:Y:S02]  /*0150*/  ISETP.NE.AND P3, PT, R0, RZ, PT ;  /* 0x000000ff0000720c */ /* 0x000fe40003f65270 */
[----:B--2---:R-:W-:-:S04]  /*0160*/  ISETP.EQ.U32.AND P0, PT, R2, RZ, PT ;  /* 0x000000ff0200720c */ /* 0x004fc80003f02070 */
[----:B------:R-:W-:Y:S01]  /*0170*/  ISETP.EQ.OR.EX P0, PT, R3, RZ, !P3, P0 ;  /* 0x000000ff0300720c */ /* 0x000fe20005f02700 */
[----:B------:R-:W-:Y:S02]  /*0180*/  IMAD.MOV.U32 R13, RZ, RZ, -0x1 ;  /* 0xffffffffff0d7424 */ /* 0x000fe400078e00ff */
[----:B-1----:R-:W-:Y:S01]  /*0190*/  IMAD.WIDE R8, R11, 0x4, R8 ;  /* 0x000000040b087825 */ /* 0x002fe200078e0208 */
[----:B------:R-:W1:Y:S01]  /*01a0*/  S2R R33, SR_CTAID.X ;  /* 0x0000000000217919 */ /* 0x000e620000002500 */
[----:B------:R-:W2:Y:S01]  /*01b0*/  S2R R28, SR_CTAID.Z ;  /* 0x00000000001c7919 */ /* 0x000ea20000002700 */
[----:B------:R-:W1:Y:S07]  /*01c0*/  S2R R6, SR_TID.X ;  /* 0x0000000000067919 */ /* 0x000e6e0000002100 */
[----:B------:R3:W5:Y:S01]  /*01d0*/  @!P0 LDG.E R13, desc[UR8][R8.64] ;  /* 0x00000008080d8981 */ /* 0x000762000c1e1900 */
[----:B------:R-:W-:-:S04]  /*01e0*/  ISETP.NE.U32.AND P0, PT, R2, RZ, PT ;  /* 0x000000ff0200720c */ /* 0x000fc80003f05070 */
[----:B------:R-:W-:Y:S01]  /*01f0*/  ISETP.NE.AND.EX P0, PT, R3, RZ, PT, P0 ;  /* 0x000000ff0300720c */ /* 0x000fe20003f05300 */
[----:B----4-:R-:W-:-:S06]  /*0200*/  @P2 IMAD.IADD R208, R5, 0x1, -R206 ;  /* 0x0000000105d02824 */ /* 0x010fcc00078e0ace */
[----:B------:R-:W4:Y:S06]  /*0210*/  @!P2 LDC R208, c[0x0][0x2c4] ;  /* 0x0000b100ffd0ab82 */ /* 0x000f2c0000000800 */
[----:B-123--:R-:W-:Y:S05]  /*0220*/  @!P0 BRA `(.L_x_698) ;  /* 0x0000000000108947 */ /* 0x00efea0003800000 */
[----:B------:R-:W2:Y:S02]  /*0230*/  @P3 LDG.E R0, desc[UR8][R8.64+0x4] ;  /* 0x0000040808003981 */ /* 0x000ea4000c1e1900 */
[----:B--2--5:R-:W-:-:S06]  /*0240*/  @P3 IADD3 R5, R0, -R13, RZ ;  /* 0x8000000d00053210 */ /* 0x024fcc0007ffe0ff */
[----:B------:R2:W5:Y:S01]  /*0250*/  @!P3 LDG.E R5, desc[UR8][R8.64] ;  /* 0x000000080805b981 */ /* 0x000562000c1e1900 */
[----:B------:R-:W-:Y:S05]  /*0260*/  BRA `(.L_x_699) ;  /* 0x0000000000047947 */ /* 0x000fea0003800000 */
.L_x_698:
[----:B------:R-:W1:Y:S02]  /*0270*/  LDC R5, c[0x0][0x2c8] ;  /* 0x0000b200ff057b82 */ /* 0x000e640000000800 */
.L_x_699:
[----:B------:R-:W3:Y:S02]  /*0280*/  LDC.64 R2, c[0x0][0x308] ;  /* 0x0000c200ff027b82 */ /* 0x000ee40000000a00 */
[----:B---3--:R-:W-:-:S04]  /*0290*/  ISETP.NE.U32.AND P2, PT, R2, RZ, PT ;  /* 0x000000ff0200720c */ /* 0x008fc80003f45070 */
[----:B------:R-:W-:-:S13]  /*02a0*/  ISETP.NE.AND.EX P2, PT, R3, RZ, PT, P2 ;  /* 0x000000ff0300720c */ /* 0x000fda0003f45320 */
[----:B------:R-:W2:Y:S01]  /*02b0*/  @P2 LDC.64 R2, c[0x0][0x308] ;  /* 0x0000c200ff022b82 */ /* 0x000ea20000000a00 */
[----:B------:R-:W-:-:S07]  /*02c0*/  IMAD.SHL.U32 R199, R33, 0x40, RZ ;  /* 0x0000004021c77824 */ /* 0x000fce00078e00ff */
[----:B------:R-:W3:Y:S01]  /*02d0*/  @!P2 LDC R0, c[0x0][0x2cc] ;  /* 0x0000b300ff00ab82 */ /* 0x000ee20000000800 */
[----:B--2---:R-:W-:-:S07]  /*02e0*/  @P2 IMAD.WIDE R8, R11, 0x4, R2 ;  /* 0x000000040b082825 */ /* 0x004fce00078e0202 */
[----:B------:R-:W2:Y:S01]  /*02f0*/  @!P2 LDC.64 R2, c[0x0][0x318] ;  /* 0x0000c600ff02ab82 */ /* 0x000ea20000000a00 */
[----:B------:R-:W3:Y:S01]  /*0300*/  @P2 LDG.E R7, desc[UR8][R8.64] ;  /* 0x0000000808072981 */ /* 0x000ee2000c1e1900 */
[----:B----4-:R-:W-:Y:S02]  /*0310*/  ISETP.GT.AND P1, PT, R208, R199, PT ;  /* 0x000000c7d000720c */ /* 0x010fe40003f24270 */
[----:B--2---:R-:W-:-:S04]  /*0320*/  @!P2 ISETP.NE.U32.AND P0, PT, R2, RZ, PT ;  /* 0x000000ff0200a20c */ /* 0x004fc80003f05070 */
[----:B------:R-:W-:-:S04]  /*0330*/  @!P2 ISETP.NE.AND.EX P0, PT, R3, RZ, PT, P0 ;  /* 0x000000ff0300a20c */ /* 0x000fc80003f05300 */
[----:B---3--:R-:W-:Y:S01]  /*0340*/  @!P2 SEL R0, R0, RZ, P0 ;  /* 0x000000ff0000a207 */ /* 0x008fe20000000000 */
[----:B-----5:R-:W-:Y:S02]  /*0350*/  @P2 IMAD.IADD R82, R7, 0x1, -R12 ;  /* 0x0000000107522824 */ /* 0x020fe400078e0a0c */
[----:B------:R-:W-:Y:S06]  /*0360*/  @!P1 EXIT ;  /* 0x000000000000994d */ /* 0x000fec0003800000 */
[----:B-1----:R-:W-:Y:S01]  /*0370*/  @!P2 IADD3 R82, R0, R5, -R12 ;  /* 0x000000050052a210 */ /* 0x002fe20007ffe80c */
[----:B------:R-:W-:Y:S02]  /*0380*/  ULDC UR5, c[0x0][0x2c8] ;  /* 0x0000b20000057ab9 */ /* 0x000fe40000000800 */
[----:B------:R-:W-:Y:S02]  /*0390*/  UIADD3 UR5, UR5, 0x3f, URZ ;  /* 0x0000003f05057890 */ /* 0x000fe4000fffe03f */
[----:B------:R-:W-:Y:S02]  /*03a0*/  VIADD R3, R82, 0x3f ;  /* 0x0000003f52037836 */ /* 0x000fe40000000000 */
[----:B------:R-:W-:-:S03]  /*03b0*/  USHF.R.S32.HI UR4, URZ, 0x1f, UR5 ;  /* 0x0000001f3f047899 */ /* 0x000fc60008011405 */
[----:B------:R-:W-:Y:S01]  /*03c0*/  SHF.R.S32.HI R0, RZ, 0x1f, R3 ;  /* 0x0000001fff007819 */ /* 0x000fe20000011403 */
[----:B------:R-:W-:-:S03]  /*03d0*/  ULEA.HI UR4, UR4, UR5, URZ, 0x6 ;  /* 0x0000000504047291 */ /* 0x000fc6000f8f303f */
[----:B------:R-:W-:Y:S01]  /*03e0*/  LEA.HI R0, R0, R3, RZ, 0x6 ;  /* 0x0000000300007211 */ /* 0x000fe200078f30ff */
[----:B------:R-:W-:-:S03]  /*03f0*/  USHF.R.S32.HI UR4, URZ, 0x6, UR4 ;  /* 0x000000063f047899 */ /* 0x000fc60008011404 */
[----:B------:R-:W-:-:S04]  /*0400*/  SHF.R.S32.HI R133, RZ, 0x6, R0 ;  /* 0x00000006ff857819 */ /* 0x000fc80000011400 */
[----:B------:R-:W-:-:S04]  /*0410*/  VIMNMX R133, R133, UR4, PT ;  /* 0x0000000485857c48 */ /* 0x000fc8000bfe0100 */
[----:B------:R-:W-:-:S13]  /*0420*/  ISETP.GT.AND P0, PT, R133, RZ, PT ;  /* 0x000000ff8500720c */ /* 0x000fda0003f04270 */
[----:B------:R-:W-:Y:S05]  /*0430*/  @P0 BRA `(.L_x_700) ;  /* 0x0000000800480947 */ /* 0x000fea0003800000 */
[----:B------:R-:W-:Y:S01]  /*0440*/  ISETP.NE.AND P0, PT, R206, -0x1, PT ;  /* 0xffffffffce00780c */ /* 0x000fe20003f05270 */
[----:B------:R-:W1:Y:S01]  /*0450*/  LDC.64 R4, c[0x0][0x298] ;  /* 0x0000a600ff047b82 */ /* 0x000e620000000a00 */
[----:B------:R-:W-:Y:S01]  /*0460*/  SHF.R.S32.HI R7, RZ, 0x1f, R6 ;  /* 0x0000001fff077819 */ /* 0x000fe20000011406 */
[----:B------:R-:W-:Y:S01]  /*0470*/  ULDC UR4, c[0x0][0x270] ;  /* 0x00009c0000047ab9 */ /* 0x000fe20000000800 */
[----:B------:R-:W-:Y:S01]  /*0480*/  IMAD.IADD R208, R208, 0x1, -R199 ;  /* 0x00000001d0d07824 */ /* 0x000fe200078e0ac7 */
[----:B------:R-:W-:Y:S01]  /*0490*/  BSSY B0, `(.L_x_701) ;  /* 0x0000039000007945 */ /* 0x000fe20003800000 */
[----:B------:R-:W-:-:S04]  /*04a0*/  LEA.HI R0, R7, R6, RZ, 0x3 ;  /* 0x0000000607007211 */ /* 0x000fc800078f18ff */
[----:B------:R-:W-:-:S03]  /*04b0*/  LOP3.LUT R7, R0, 0xfffffff8, RZ, 0xc0, !PT ;  /* 0xfffffff800077812 */ /* 0x000fc600078ec0ff */
[----:B------:R-:W2:Y:S01]  /*04c0*/  @!P0 LDC.64 R2, c[0x0][0x290] ;  /* 0x0000a400ff028b82 */ /* 0x000ea20000000a00 */
[----:B------:R-:W-:Y:S01]  /*04d0*/  @!P0 SHF.R.S32.HI R9, RZ, 0x1f, R11 ;  /* 0x0000001fff098819 */ /* 0x000fe2000001140b */
[----:B------:R-:W-:Y:S01]  /*04e0*/  IMAD.IADD R6, R6, 0x1, -R7 ;  /* 0x0000000106067824 */ /* 0x000fe200078e0a07 */
[----:B------:R-:W-:-:S04]  /*04f0*/  SHF.R.S32.HI R7, RZ, 0x1f, R199 ;  /* 0x0000001fff077819 */ /* 0x000fc800000114c7 */
[C---:B------:R-:W-:Y:S02]  /*0500*/  SHF.L.U32 R10, R6.reuse, 0x3, RZ ;  /* 0x00000003060a7819 */ /* 0x040fe400000006ff */
[----:B------:R-:W-:Y:S01]  /*0510*/  ISETP.NE.AND P6, PT, R6, RZ, PT ;  /* 0x000000ff0600720c */ /* 0x000fe20003fc5270 */
[----:B-1----:R-:W-:-:S04]  /*0520*/  @P0 IMAD.WIDE.U32 R12, R206, R4, RZ ;  /* 0x00000004ce0c0225 */ /* 0x002fc800078e00ff */
[----:B------:R-:W-:Y:S02]  /*0530*/  @P0 IMAD R206, R206, R5, R13 ;  /* 0x00000005cece0224 */ /* 0x000fe400078e020d */
[----:B------:R-:W-:Y:S02]  /*0540*/  VIADD R6, R10, 0x80 ;  /* 0x000000800a067836 */ /* 0x000fe40000000000 */
[-C--:B--2---:R-:W-:Y:S02]  /*0550*/  @!P0 IMAD R8, R9, R2.reuse, RZ ;  /* 0x0000000209088224 */ /* 0x084fe400078e02ff */
[----:B------:R-:W-:-:S04]  /*0560*/  @!P0 IMAD.WIDE.U32 R14, R11, R2, RZ ;  /* 0x000000020b0e8225 */ /* 0x000fc800078e00ff */
[C---:B------:R-:W-:Y:S02]  /*0570*/  @!P0 IMAD R3, R11.reuse, R3, R8 ;  /* 0x000000030b038224 */ /* 0x040fe400078e0208 */
[----:B------:R-:W-:Y:S01]  /*0580*/  @P0 IMAD.MOV.U32 R8, RZ, RZ, R12 ;  /* 0x000000ffff080224 */ /* 0x000fe200078e000c */
[----:B------:R-:W-:Y:S01]  /*0590*/  @!P0 MOV R8, R14 ;  /* 0x0000000e00088202 */ /* 0x000fe20000000f00 */
[----:B------:R-:W-:Y:S01]  /*05a0*/  IMAD R2, R11, UR4, R28 ;  /* 0x000000040b027c24 */ /* 0x000fe2000f8e021c */
[----:B------:R-:W-:Y:S01]  /*05b0*/  SHF.R.S32.HI R11, RZ, 0x1f, R10 ;  /* 0x0000001fff0b7819 */ /* 0x000fe2000001140a */
[-C--:B------:R-:W-:Y:S01]  /*05c0*/  IMAD R12, R7, R4.reuse, RZ ;  /* 0x00000004070c7224 */ /* 0x080fe200078e02ff */
[----:B------:R-:W-:Y:S01]  /*05d0*/  ULDC UR4, c[0x0][0x2c4] ;  /* 0x0000b10000047ab9 */ /* 0x000fe20000000800 */
[----:B------:R-:W-:Y:S01]  /*05e0*/  @!P0 IMAD.IADD R206, R15, 0x1, R3 ;  /* 0x000000010fce8824 */ /* 0x000fe200078e0203 */
[----:B------:R-:W-:Y:S01]  /*05f0*/  SHF.R.S32.HI R3, RZ, 0x3, R0 ;  /* 0x00000003ff037819 */ /* 0x000fe20000011400 */
[C---:B------:R-:W-:Y:S01]  /*0600*/  IMAD R7, R199.reuse, R5, R12 ;  /* 0x00000005c7077224 */ /* 0x040fe200078e020c */
[----:B------:R-:W-:Y:S01]  /*0610*/  SHF.R.S32.HI R0, RZ, 0x1f, R28 ;  /* 0x0000001fff007819 */ /* 0x000fe2000001141c */
[----:B------:R-:W-:Y:S01]  /*0620*/  IMAD.WIDE.U32 R12, R199, R4, R10 ;  /* 0x00000004c70c7225 */ /* 0x000fe200078e000a */
[----:B------:R-:W-:-:S03]  /*0630*/  IADD3 R9, R3, 0x10, RZ ;  /* 0x0000001003097810 */ /* 0x000fc60007ffe0ff */
[----:B------:R-:W-:Y:S01]  /*0640*/  IMAD R2, R2, UR4, R199 ;  /* 0x0000000402027c24 */ /* 0x000fe2000f8e02c7 */
[----:B------:R-:W-:Y:S01]  /*0650*/  IADD3 R12, P0, R8, R12, RZ ;  /* 0x0000000c080c7210 */ /* 0x000fe20007f1e0ff */
[----:B------:R-:W-:Y:S01]  /*0660*/  ULDC.64 UR4, c[0x0][0x2a0] ;  /* 0x0000a80000047ab9 */ /* 0x000fe20000000a00 */
[-C--:B------:R-:W-:Y:S01]  /*0670*/  ISETP.GE.AND P1, PT, R9, R208.reuse, PT ;  /* 0x000000d00900720c */ /* 0x080fe20003f26270 */
[----:B------:R-:W-:Y:S01]  /*0680*/  IMAD R17, R0, UR4, RZ ;  /* 0x0000000400117c24 */ /* 0x000fe2000f8e02ff */
[----:B------:R-:W-:Y:S02]  /*0690*/  IADD3.X R13, R206, R13, R7, P0, !PT ;  /* 0x0000000dce0d7210 */ /* 0x000fe400007fe407 */
[-C--:B------:R-:W-:Y:S01]  /*06a0*/  ISETP.GE.AND P0, PT, R3, R208.reuse, PT ;  /* 0x000000d00300720c */ /* 0x080fe20003f06270 */
[C---:B------:R-:W-:Y:S01]  /*06b0*/  IMAD R17, R28.reuse, UR5, R17 ;  /* 0x000000051c117c24 */ /* 0x040fe2000f8e0211 */
[----:B------:R-:W-:Y:S01]  /*06c0*/  ISETP.GE.OR P4, PT, R9, R208, P6 ;  /* 0x000000d00900720c */ /* 0x000fe20003786670 */
[----:B------:R-:W-:Y:S01]  /*06d0*/  IMAD.WIDE.U32 R28, R28, UR4, R12 ;  /* 0x000000041c1c7c25 */ /* 0x000fe2000f8e000c */
[----:B------:R-:W-:-:S02]  /*06e0*/  SHF.R.S32.HI R9, RZ, 0x1f, R3 ;  /* 0x0000001fff097819 */ /* 0x000fc40000011403 */
[----:B------:R-:W-:Y:S01]  /*06f0*/  IADD3 R8, R10, 0x40, RZ ;  /* 0x000000400a087810 */ /* 0x000fe20007ffe0ff */
[----:B------:R-:W-:Y:S01]  /*0700*/  VIADD R13, R3, 0x20 ;  /* 0x00000020030d7836 */ /* 0x000fe20000000000 */
[----:B------:R-:W-:-:S05]  /*0710*/  IADD3 R17, R29, R17, RZ ;  /* 0x000000111d117210 */ /* 0x000fca0007ffe0ff */
[----:B------:R-:W-:Y:S05]  /*0720*/  @P0 BRA `(.L_x_702) ;  /* 0x00000000003c0947 */ /* 0x000fea0003800000 */
[-C--:B------:R-:W-:Y:S01]  /*0730*/  IMAD R0, R9, R4.reuse, RZ ;  /* 0x0000000409007224 */ /* 0x080fe200078e02ff */
[----:B------:R-:W-:Y:S01]  /*0740*/  ULDC UR6, c[0x0][0x2d0] ;  /* 0x0000b40000067ab9 */ /* 0x000fe20000000800 */
[----:B------:R-:W-:Y:S01]  /*0750*/  IMAD.MOV.U32 R16, RZ, RZ, R28 ;  /* 0x000000ffff107224 */ /* 0x000fe200078e001c */
[----:B------:R-:W-:Y:S01]  /*0760*/  ISETP.GE.AND P5, PT, R10, UR6, PT ;  /* 0x000000060a007c0c */ /* 0x000fe2000bfa6270 */
[C---:B------:R-:W-:Y:S01]  /*0770*/  IMAD R0, R3.reuse, R5, R0 ;  /* 0x0000000503007224 */ /* 0x040fe200078e0200 */
[----:B------:R-:W-:Y:S01]  /*0780*/  ISETP.GE.AND P3, PT, R8, UR6, PT ;  /* 0x0000000608007c0c */ /* 0x000fe2000bf66270 */
[----:B------:R-:W-:Y:S01]  /*0790*/  IMAD.WIDE.U32 R14, R3, R4, R16 ;  /* 0x00000004030e7225 */ /* 0x000fe200078e0010 */
[----:B------:R-:W-:Y:S01]  /*07a0*/  ISETP.GE.AND P2, PT, R6, UR6, PT ;  /* 0x0000000606007c0c */ /* 0x000fe2000bf46270 */
[----:B------:R-:W-:Y:S02]  /*07b0*/  ULDC.64 UR4, c[0x0][0x280] ;  /* 0x0000a00000047ab9 */ /* 0x000fe40000000a00 */
[----:B------:R-:W-:Y:S01]  /*07c0*/  IMAD.IADD R0, R15, 0x1, R0 ;  /* 0x000000010f007824 */ /* 0x000fe200078e0200 */
[----:B------:R-:W-:-:S04]  /*07d0*/  LEA R18, P0, R14, UR4, 0x1 ;  /* 0x000000040e127c11 */ /* 0x000fc8000f8008ff */
[----:B------:R-:W-:-:S05]  /*07e0*/  LEA.HI.X R19, R14, UR5, R0, 0x1, P0 ;  /* 0x000000050e137c11 */ /* 0x000fca00080f0c00 */
[----:B------:R1:W-:Y:S04]  /*07f0*/  @!P5 STG.E.128 desc[UR8][R18.64], RZ ;  /* 0x000000ff1200d986 */ /* 0x0003e8000c101d08 */
[----:B------:R1:W-:Y:S04]  /*0800*/  @!P3 STG.E.128 desc[UR8][R18.64+0x80], RZ ;  /* 0x000080ff1200b986 */ /* 0x0003e8000c101d08 */
[----:B------:R1:W-:Y:S02]  /*0810*/  @!P2 STG.E.128 desc[UR8][R18.64+0x100], RZ ;  /* 0x000100ff1200a986 */ /* 0x0003e4000c101d08 */
.L_x_702:
[----:B------:R-:W-:Y:S05]  /*0820*/  BSYNC B0 ;  /* 0x0000000000007941 */ /* 0x000fea0003800000 */
.L_x_701:
[----:B------:R-:W-:Y:S01]  /*0830*/  BSSY B0, `(.L_x_703) ;  /* 0x0000015000007945 */ /* 0x000fe20003800000 */
[----:B------:R-:W-:-:S03]  /*0840*/  ISETP.GE.AND P0, PT, R13, R208, PT ;  /* 0x000000d00d00720c */ /* 0x000fc60003f06270 */
[----:B------:R-:W-:Y:S10]  /*0850*/  @P1 BRA `(.L_x_704) ;  /* 0x0000000000481947 */ /* 0x000ff40003800000 */
[----:B------:R-:W-:Y:S01]  /*0860*/  IADD3 R7, P1, R3, 0x10, RZ ;  /* 0x0000001003077810 */ /* 0x000fe20007f3e0ff */
[----:B------:R-:W-:Y:S01]  /*0870*/  IMAD.MOV.U32 R14, RZ, RZ, R28 ;  /* 0x000000ffff0e7224 */ /* 0x000fe200078e001c */
[----:B------:R-:W-:Y:S01]  /*0880*/  ULDC UR6, c[0x0][0x2d0] ;  /* 0x0000b40000067ab9 */ /* 0x000fe20000000800 */
[----:B------:R-:W-:Y:S01]  /*0890*/  ULDC.64 UR4, c[0x0][0x280] ;  /* 0x0000a00000047ab9 */ /* 0x000fe20000000a00 */
[----:B------:R-:W-:Y:S01]  /*08a0*/  ISETP.GE.AND P3, PT, R10, UR6, PT ;  /* 0x000000060a007c0c */ /* 0x000fe2000bf66270 */
[----:B------:R-:W-:Y:S01]  /*08b0*/  IMAD.X R15, RZ, RZ, R9, P1 ;  /* 0x000000ffff0f7224 */ /* 0x000fe200008e0609 */
[----:B------:R-:W-:Y:S02]  /*08c0*/  ISETP.GE.AND P2, PT, R8, UR6, PT ;  /* 0x0000000608007c0c */ /* 0x000fe4000bf46270 */
[----:B------:R-:W-:Y:S01]  /*08d0*/  ISETP.GE.AND P1, PT, R6, UR6, PT ;  /* 0x0000000606007c0c */ /* 0x000fe2000bf26270 */
[----:B------:R-:W-:Y:S01]  /*08e0*/  IMAD R0, R15, R4, RZ ;  /* 0x000000040f007224 */ /* 0x000fe200078e02ff */
[----:B------:R-:W-:-:S03]  /*08f0*/  MOV R15, R17 ;  /* 0x00000011000f7202 */ /* 0x000fc60000000f00 */
[C---:B------:R-:W-:Y:S02]  /*0900*/  IMAD R0, R7.reuse, R5, R0 ;  /* 0x0000000507007224 */ /* 0x040fe400078e0200 */
[----:B------:R-:W-:-:S04]  /*0910*/  IMAD.WIDE.U32 R14, R7, R4, R14 ;  /* 0x00000004070e7225 */ /* 0x000fc800078e000e */
[----:B------:R-:W-:Y:S01]  /*0920*/  IMAD.IADD R0, R15, 0x1, R0 ;  /* 0x000000010f007824 */ /* 0x000fe200078e0200 */
[----:B-1----:R-:W-:-:S04]  /*0930*/  LEA R18, P5, R14, UR4, 0x1 ;  /* 0x000000040e127c11 */ /* 0x002fc8000f8a08ff */
[----:B------:R-:W-:-:S05]  /*0940*/  LEA.HI.X R19, R14, UR5, R0, 0x1, P5 ;  /* 0x000000050e137c11 */ /* 0x000fca000a8f0c00 */
[----:B------:R2:W-:Y:S04]  /*0950*/  @!P3 STG.E.128 desc[UR8][R18.64], RZ ;  /* 0x000000ff1200b986 */ /* 0x0005e8000c101d08 */
[----:B------:R2:W-:Y:S04]  /*0960*/  @!P2 STG.E.128 desc[UR8][R18.64+0x80], RZ ;  /* 0x000080ff1200a986 */ /* 0x0005e8000c101d08 */
[----:B------:R2:W-:Y:S02]  /*0970*/  @!P1 STG.E.128 desc[UR8][R18.64+0x100], RZ ;  /* 0x000100ff12009986 */ /* 0x0005e4000c101d08 */
.L_x_704:
[----:B------:R-:W-:Y:S05]  /*0980*/  BSYNC B0 ;  /* 0x0000000000007941 */ /* 0x000fea0003800000 */
.L_x_703:
[----:B------:R-:W-:Y:S01]  /*0990*/  BSSY B0, `(.L_x_705) ;  /* 0x0000016000007945 */ /* 0x000fe20003800000 */
[----:B------:R-:W-:Y:S02]  /*09a0*/  ISETP.GE.OR P3, PT, R13, R208, P6 ;  /* 0x000000d00d00720c */ /* 0x000fe40003766670 */
[----:B------:R-:W-:Y:S01]  /*09b0*/  IADD3 R13, R3, 0x30, RZ ;  /* 0x00000030030d7810 */ /* 0x000fe20007ffe0ff */
[----:B------:R-:W-:Y:S05]  /*09c0*/  @P0 BRA `(.L_x_706) ;  /* 0x0000000000480947 */ /* 0x000fea0003800000 */
        /* <DEDUP_REMOVED lines=13> */
[----:B-12---:R-:W-:-:S04]  /*0aa0*/  LEA R18, P5, R14, UR4, 0x1 ;  /* 0x000000040e127c11 */ /* 0x006fc8000f8a08ff */
[----:B------:R-:W-:-:S05]  /*0ab0*/  LEA.HI.X R19, R14, UR5, R7, 0x1, P5 ;  /* 0x000000050e137c11 */ /* 0x000fca000a8f0c07 */
[----:B------:R3:W-:Y:S04]  /*0ac0*/  @!P2 STG.E.128 desc[UR8][R18.64], RZ ;  /* 0x000000ff1200a986 */ /* 0x0007e8000c101d08 */
[----:B------:R3:W-:Y:S04]  /*0ad0*/  @!P1 STG.E.128 desc[UR8][R18.64+0x80], RZ ;  /* 0x000080ff12009986 */ /* 0x0007e8000c101d08 */
[----:B------:R3:W-:Y:S02]  /*0ae0*/  @!P0 STG.E.128 desc[UR8][R18.64+0x100], RZ ;  /* 0x000100ff12008986 */ /* 0x0007e4000c101d08 */
.L_x_706:
[----:B------:R-:W-:Y:S05]  /*0af0*/  BSYNC B0 ;  /* 0x0000000000007941 */ /* 0x000fea0003800000 */
.L_x_705:
[-C--:B------:R-:W-:Y:S01]  /*0b00*/  ISETP.GE.AND P0, PT, R13, R208.reuse, PT ;  /* 0x000000d00d00720c */ /* 0x080fe20003f06270 */
[----:B------:R-:W-:Y:S01]  /*0b10*/  BSSY B0, `(.L_x_707) ;  /* 0x0000015000007945 */ /* 0x000fe20003800000 */
[----:B------:R-:W-:Y:S02]  /*0b20*/  IADD3 R0, P2, R2, R3, RZ ;  /* 0x0000000302007210 */ /* 0x000fe40007f5e0ff */
[----:B------:R-:W-:-:S09]  /*0b30*/  ISETP.GE.OR P5, PT, R3, R208, P6 ;  /* 0x000000d00300720c */ /* 0x000fd200037a6670 */
[----:B------:R-:W-:Y:S05]  /*0b40*/  @P0 BRA `(.L_x_708) ;  /* 0x0000000000440947 */ /* 0x000fea0003800000 */
[----:B------:R-:W-:Y:S01]  /*0b50*/  IADD3 R3, P0, R3, 0x30, RZ ;  /* 0x0000003003037810 */ /* 0x000fe20007f1e0ff */
[----:B------:R-:W-:Y:S01]  /*0b60*/  IMAD.MOV.U32 R16, RZ, RZ, R28 ;  /* 0x000000ffff107224 */ /* 0x000fe200078e001c */
[----:B------:R-:W-:Y:S01]  /*0b70*/  ULDC UR6, c[0x0][0x2d0] ;  /* 0x0000b40000067ab9 */ /* 0x000fe20000000800 */
[----:B------:R-:W-:Y:S02]  /*0b80*/  ULDC.64 UR4, c[0x0][0x280] ;  /* 0x0000a00000047ab9 */ /* 0x000fe40000000a00 */
[----:B------:R-:W-:Y:S01]  /*0b90*/  IMAD.X R7, RZ, RZ, R9, P0 ;  /* 0x000000ffff077224 */ /* 0x000fe200000e0609 */
[----:B------:R-:W-:Y:S01]  /*0ba0*/  ISETP.GE.AND P0, PT, R10, UR6, PT ;  /* 0x000000060a007c0c */ /* 0x000fe2000bf06270 */
[----:B------:R-:W-:-:S04]  /*0bb0*/  IMAD.WIDE.U32 R16, R3, R4, R16 ;  /* 0x0000000403107225 */ /* 0x000fc800078e0010 */
[----:B------:R-:W-:Y:S01]  /*0bc0*/  IMAD R12, R7, R4, RZ ;  /* 0x00000004070c7224 */ /* 0x000fe200078e02ff */
[----:B------:R-:W-:-:S03]  /*0bd0*/  LEA R4, P1, R16, UR4, 0x1 ;  /* 0x0000000410047c11 */ /* 0x000fc6000f8208ff */
[----:B------:R-:W-:-:S04]  /*0be0*/  IMAD R3, R3, R5, R12 ;  /* 0x0000000503037224 */ /* 0x000fc800078e020c */
[----:B------:R-:W-:-:S05]  /*0bf0*/  IMAD.IADD R3, R17, 0x1, R3 ;  /* 0x0000000111037824 */ /* 0x000fca00078e0203 */
[----:B------:R-:W-:Y:S02]  /*0c00*/  LEA.HI.X R5, R16, UR5, R3, 0x1, P1 ;  /* 0x0000000510057c11 */ /* 0x000fe400088f0c03 */
[----:B------:R-:W-:-:S03]  /*0c10*/  ISETP.GE.AND P1, PT, R8, UR6, PT ;  /* 0x0000000608007c0c */ /* 0x000fc6000bf26270 */
[----:B------:R4:W-:Y:S01]  /*0c20*/  @!P0 STG.E.128 desc[UR8][R4.64], RZ ;  /* 0x000000ff04008986 */ /* 0x0009e2000c101d08 */
[----:B------:R-:W-:-:S09]  /*0c30*/  ISETP.GE.AND P0, PT, R6, UR6, PT ;  /* 0x0000000606007c0c */ /* 0x000fd2000bf06270 */
[----:B------:R4:W-:Y:S04]  /*0c40*/  @!P1 STG.E.128 desc[UR8][R4.64+0x80], RZ ;  /* 0x000080ff04009986 */ /* 0x0009e8000c101d08 */
[----:B------:R4:W-:Y:S02]  /*0c50*/  @!P0 STG.E.128 desc[UR8][R4.64+0x100], RZ ;  /* 0x000100ff04008986 */ /* 0x0009e4000c101d08 */
.L_x_708:
[----:B------:R-:W-:Y:S05]  /*0c60*/  BSYNC B0 ;  /* 0x0000000000007941 */ /* 0x000fea0003800000 */
.L_x_707:
[----:B------:R-:W-:Y:S01]  /*0c70*/  ULDC.64 UR4, c[0x0][0x2b0] ;  /* 0x0000ac0000047ab9 */ /* 0x000fe20000000a00 */
[----:B------:R-:W-:Y:S01]  /*0c80*/  ISETP.GE.OR P6, PT, R13, R208, P6 ;  /* 0x000000d00d00720c */ /* 0x000fe200037c6670 */
[----:B------:R-:W-:Y:S01]  /*0c90*/  @!P4 IMAD.MOV.U32 R7, RZ, RZ, 0x7f800000 ;  /* 0x7f800000ff07c424 */ /* 0x000fe200078e00ff */
[----:B------:R-:W-:Y:S01]  /*0ca0*/  LEA.HI.X.SX32 R9, R2, R9, 0x1, P2 ;  /* 0x0000000902097211 */ /* 0x000fe200010f0eff */
[----:B----4-:R-:W-:Y:S01]  /*0cb0*/  @!P3 IMAD.MOV.U32 R5, RZ, RZ, 0x7f800000 ;  /* 0x7f800000ff05b424 */ /* 0x010fe200078e00ff */
[----:B------:R-:W-:-:S04]  /*0cc0*/  LEA R2, P0, R0, UR4, 0x2 ;  /* 0x0000000400027c11 */ /* 0x000fc8000f8010ff */
[----:B------:R-:W-:Y:S01]  /*0cd0*/  LEA.HI.X R3, R0, UR5, R9, 0x2, P0 ;  /* 0x0000000500037c11 */ /* 0x000fe200080f1409 */
[----:B------:R-:W-:-:S04]  /*0ce0*/  @!P5 IMAD.MOV.U32 R9, RZ, RZ, 0x7f800000 ;  /* 0x7f800000ff09d424 */ /* 0x000fc800078e00ff */
[----:B------:R4:W-:Y:S04]  /*0cf0*/  @!P4 STG.E desc[UR8][R2.64+0x40], R7 ;  /* 0x000040070200c986 */ /* 0x0009e8000c101908 */
[----:B------:R4:W-:Y:S04]  /*0d00*/  @!P5 STG.E desc[UR8][R2.64], R9 ;  /* 0x000000090200d986 */ /* 0x0009e8000c101908 */
[----:B------:R4:W-:Y:S01]  /*0d10*/  @!P3 STG.E desc[UR8][R2.64+0x80], R5 ;  /* 0x000080050200b986 */ /* 0x0009e2000c101908 */
[----:B------:R-:W-:Y:S05]  /*0d20*/  @P6 EXIT ;  /* 0x000000000000694d */ /* 0x000fea0003800000 */
[----:B----4-:R-:W-:-:S05]  /*0d30*/  MOV R5, 0x7f800000 ;  /* 0x7f80000000057802 */ /* 0x010fca0000000f00 */
[----:B------:R-:W-:Y:S01]  /*0d40*/  STG.E desc[UR8][R2.64+0xc0], R5 ;  /* 0x0000c00502007986 */ /* 0x000fe2000c101908 */
[----:B------:R-:W-:Y:S05]  /*0d50*/  EXIT ;  /* 0x000000000000794d */ /* 0x000fea0003800000 */
.L_x_700:
[----:B------:R-:W1:Y:S01]  /*0d60*/  LDC.64 R2, c[0x0][0x368] ;  /* 0x0000da00ff027b82 */ /* 0x000e620000000a00 */
[----:B------:R-:W-:Y:S01]  /*0d70*/  ULDC.64 UR4, c[0x0][0x370] ;  /* 0x0000dc0000047ab9 */ /* 0x000fe20000000a00 */
[----:B------:R-:W-:Y:S01]  /*0d80*/  IMAD.MOV.U32 R0, RZ, RZ, R11 ;  /* 0x000000ffff007224 */ /* 0x000fe200078e000b */
[----:B-1----:R-:W-:-:S04]  /*0d90*/  ISETP.NE.U32.AND P0, PT, R2, RZ, PT ;  /* 0x000000ff0200720c */ /* 0x002fc80003f05070 */
[----:B------:R-:W-:Y:S02]  /*0da0*/  ISETP.NE.AND.EX P0, PT, R3, RZ, PT, P0 ;  /* 0x000000ff0300720c */ /* 0x000fe40003f05300 */
[----:B------:R-:W-:-:S11]  /*0db0*/  ISETP.NE.U32.AND P1, PT, RZ, UR4, PT ;  /* 0x00000004ff007c0c */ /* 0x000fd6000bf25070 */
[----:B------:R-:W1:Y:S01]  /*0dc0*/  @P0 LDC.64 R2, c[0x0][0x368] ;  /* 0x0000da00ff020b82 */ /* 0x000e620000000a00 */
[----:B------:R-:W-:Y:S02]  /*0dd0*/  ISETP.NE.AND.EX P1, PT, RZ, UR5, PT, P1 ;  /* 0x00000005ff007c0c */ /* 0x000fe4000bf25310 */
[----:B------:R-:W-:Y:S01]  /*0de0*/  CS2R R212, SRZ ;  /* 0x0000000000d47805 */ /* 0x000fe2000001ff00 */
[----:B-1----:R-:W-:-:S05]  /*0df0*/  @P0 IMAD.WIDE R2, R11, 0x4, R2 ;  /* 0x000000040b020825 */ /* 0x002fca00078e0202 */
[----:B------:R1:W5:Y:S01]  /*0e00*/  @P0 LDG.E R0, desc[UR8][R2.64] ;  /* 0x0000000802000981 */ /* 0x000362000c1e1900 */
[----:B------:R-:W-:-:S04]  /*0e10*/  PLOP3.LUT P0, PT, PT, PT, PT, 0x8, 0x0 ;  /* 0x000000000000781c */ /* 0x000fc80003f0e170 */
[----:B------:R-:W-:Y:S09]  /*0e20*/  @!P1 BRA `(.L_x_709) ;  /* 0x00000000002c9947 */ /* 0x000ff20003800000 */
[----:B-1----:R-:W1:Y:S01]  /*0e30*/  LDC.64 R2, c[0x0][0x378] ;  /* 0x0000de00ff027b82 */ /* 0x002e620000000a00 */
[----:B------:R-:W-:-:S05]  /*0e40*/  SHF.R.S32.HI R5, RZ, 0x1f, R11 ;  /* 0x0000001fff057819 */ /* 0x000fca000001140b */
[-C--:B-1----:R-:W-:Y:S02]  /*0e50*/  IMAD R4, R5, R2.reuse, RZ ;  /* 0x0000000205047224 */ /* 0x082fe400078e02ff */
[----:B------:R-:W-:-:S04]  /*0e60*/  IMAD.WIDE.U32 R8, R11, R2, RZ ;  /* 0x000000020b087225 */ /* 0x000fc800078e00ff */
[----:B------:R-:W-:Y:S01]  /*0e70*/  IMAD R3, R11, R3, R4 ;  /* 0x000000030b037224 */ /* 0x000fe200078e0204 */
[----:B------:R-:W-:-:S03]  /*0e80*/  LEA R212, P1, R8, UR4, 0x2 ;  /* 0x0000000408d47c11 */ /* 0x000fc6000f8210ff */
[----:B------:R-:W-:Y:S01]  /*0e90*/  IMAD.IADD R3, R9, 0x1, R3 ;  /* 0x0000000109037824 */ /* 0x000fe200078e0203 */
[----:B------:R-:W-:-:S04]  /*0ea0*/  ISETP.NE.U32.AND P0, PT, R212, RZ, PT ;  /* 0x000000ffd400720c */ /* 0x000fc80003f05070 */
[----:B------:R-:W-:-:S04]  /*0eb0*/  SHF.L.U64.HI R3, R8, 0x2, R3 ;  /* 0x0000000208037819 */ /* 0x000fc80000010203 */
[----:B------:R-:W-:-:S04]  /*0ec0*/  IADD3.X R213, R3, UR5, RZ, P1, !PT ;  /* 0x0000000503d57c10 */ /* 0x000fc80008ffe4ff */
[----:B------:R-:W-:-:S13]  /*0ed0*/  ISETP.NE.AND.EX P0, PT, R213, RZ, PT, P0 ;  /* 0x000000ffd500720c */ /* 0x000fda0003f05300 */
.L_x_709:
[----:B------:R-:W-:Y:S05]  /*0ee0*/  @!P0 BRA `(.L_x_710) ;  /* 0x0000000400448947 */ /* 0x000fea0003800000 */
[----:B------:R-:W1:Y:S01]  /*0ef0*/  LDC R15, c[0x0][0x380] ;  /* 0x0000e000ff0f7b82 */ /* 0x000e620000000800 */
[----:B------:R-:W-:Y:S01]  /*0f00*/  LEA R16, R133, 0xffffffc0, 0x6 ;  /* 0xffffffc085107811 */ /* 0x000fe200078e30ff */
[----:B------:R-:W-:-:S03]  /*0f10*/  ULDC.64 UR4, c[0x0][0x230] ;  /* 0x00008c0000047ab9 */ /* 0x000fc60000000a00 */
[----:B-----5:R-:W-:-:S03]  /*0f20*/  IABS R0, R16 ;  /* 0x0000001000007213 */ /* 0x020fc60000000000 */
[----:B------:R-:W2:Y:S01]  /*0f30*/  LDC.64 R80, c[0x0][0x248] ;  /* 0x00009200ff507b82 */ /* 0x000ea20000000a00 */
[----:B-1----:R-:W-:-:S04]  /*0f40*/  IABS R3, R15 ;  /* 0x0000000f00037213 */ /* 0x002fc80000000000 */
[----:B------:R-:W1:Y:S08]  /*0f50*/  I2F.RP R7, R3 ;  /* 0x0000000300077306 */ /* 0x000e700000209400 */
[----:B-1----:R-:W1:Y:S02]  /*0f60*/  MUFU.RCP R4, R7 ;  /* 0x0000000700047308 */ /* 0x002e640000001000 */
[----:B-1----:R-:W-:Y:S01]  /*0f70*/  IADD3 R4, R4, 0xffffffe, RZ ;  /* 0x0ffffffe04047810 */ /* 0x002fe20007ffe0ff */
[----:B------:R-:W1:Y:S05]  /*0f80*/  LDC R7, c[0x0][0x278] ;  /* 0x00009e00ff077b82 */ /* 0x000e6a0000000800 */
[----:B------:R-:W3:Y:S02]  /*0f90*/  F2I.FTZ.U32.TRUNC.NTZ R5, R4 ;  /* 0x0000000400057305 */ /* 0x000ee4000021f000 */
[----:B---3--:R-:W-:Y:S01]  /*0fa0*/  IMAD.MOV R2, RZ, RZ, -R5 ;  /* 0x000000ffff027224 */ /* 0x008fe200078e0a05 */
[----:B------:R-:W-:-:S03]  /*0fb0*/  MOV R4, RZ ;  /* 0x000000ff00047202 */ /* 0x000fc60000000f00 */
[----:B------:R-:W-:-:S04]  /*0fc0*/  IMAD R2, R2, R3, RZ ;  /* 0x0000000302027224 */ /* 0x000fc800078e02ff */
[----:B------:R-:W-:-:S04]  /*0fd0*/  IMAD.HI.U32 R5, R5, R2, R4 ;  /* 0x0000000205057227 */ /* 0x000fc800078e0004 */
[----:B------:R-:W-:-:S04]  /*0fe0*/  IMAD.MOV.U32 R2, RZ, RZ, R0 ;  /* 0x000000ffff027224 */ /* 0x000fc800078e0000 */
[----:B------:R-:W-:-:S05]  /*0ff0*/  IMAD.HI.U32 R9, R5, R2, RZ ;  /* 0x0000000205097227 */ /* 0x000fca00078e00ff */
[----:B------:R-:W-:-:S05]  /*1000*/  IADD3 R0, -R9, RZ, RZ ;  /* 0x000000ff09007210 */ /* 0x000fca0007ffe1ff */
[----:B------:R-:W-:-:S05]  /*1010*/  IMAD R0, R3, R0, R2 ;  /* 0x0000000003007224 */ /* 0x000fca00078e0202 */
[----:B------:R-:W-:-:S13]  /*1020*/  ISETP.GT.U32.AND P2, PT, R3, R0, PT ;  /* 0x000000000300720c */ /* 0x000fda0003f44070 */
[----:B------:R-:W-:Y:S01]  /*1030*/  @!P2 IMAD.IADD R0, R0, 0x1, -R3 ;  /* 0x000000010000a824 */ /* 0x000fe200078e0a03 */
[----:B------:R-:W-:Y:S02]  /*1040*/  @!P2 IADD3 R9, R9, 0x1, RZ ;  /* 0x000000010909a810 */ /* 0x000fe40007ffe0ff */
[----:B------:R-:W-:Y:S02]  /*1050*/  ISETP.NE.AND P2, PT, R15, RZ, PT ;  /* 0x000000ff0f00720c */ /* 0x000fe40003f45270 */
[----:B------:R-:W-:Y:S02]  /*1060*/  ISETP.GE.U32.AND P3, PT, R0, R3, PT ;  /* 0x000000030000720c */ /* 0x000fe40003f66070 */
[----:B------:R-:W-:-:S04]  /*1070*/  LOP3.LUT R0, R16, R15, RZ, 0x3c, !PT ;  /* 0x0000000f10007212 */ /* 0x000fc800078e3cff */
[----:B------:R-:W-:-:S07]  /*1080*/  ISETP.GE.AND P1, PT, R0, RZ, PT ;  /* 0x000000ff0000720c */ /* 0x000fce0003f26270 */
[----:B------:R-:W-:-:S06]  /*1090*/  @P3 VIADD R9, R9, 0x1 ;  /* 0x0000000109093836 */ /* 0x000fcc0000000000 */
[----:B------:R-:W-:Y:S02]  /*10a0*/  @!P1 IADD3 R9, -R9, RZ, RZ ;  /* 0x000000ff09099210 */ /* 0x000fe40007ffe1ff */
[----:B------:R-:W-:-:S05]  /*10b0*/  @!P2 LOP3.LUT R9, RZ, R15, RZ, 0x33, !PT ;  /* 0x0000000fff09a212 */ /* 0x000fca00078e33ff */
[----:B------:R-:W-:-:S05]  /*10c0*/  IMAD.WIDE R18, R9, 0x4, R212 ;  /* 0x0000000409127825 */ /* 0x000fca00078e02d4 */
[----:B------:R3:W4:Y:S01]  /*10d0*/  LDG.E R0, desc[UR8][R18.64] ;  /* 0x0000000812007981 */ /* 0x000722000c1e1900 */
[----:B-1----:R-:W-:Y:S02]  /*10e0*/  IABS R2, R7 ;  /* 0x0000000700027213 */ /* 0x002fe40000000000 */
[----:B------:R-:W-:Y:S02]  /*10f0*/  IADD3 R9, -R9, RZ, RZ ;  /* 0x000000ff09097210 */ /* 0x000fe40007ffe1ff */
[----:B------:R-:W1:Y:S03]  /*1100*/  I2F.RP R5, R2 ;  /* 0x0000000200057306 */ /* 0x000e660000209400 */
[----:B------:R-:W-:-:S05]  /*1110*/  IMAD R16, R15, R9, R16 ;  /* 0x000000090f107224 */ /* 0x000fca00078e0210 */
[----:B------:R-:W-:Y:S01]  /*1120*/  SHF.R.S32.HI R15, RZ, 0x1f, R16 ;  /* 0x0000001fff0f7819 */ /* 0x000fe20000011410 */
[----:B-1----:R-:W1:Y:S02]  /*1130*/  MUFU.RCP R12, R5 ;  /* 0x00000005000c7308 */ /* 0x002e640000001000 */
[----:B-1----:R-:W-:-:S06]  /*1140*/  VIADD R12, R12, 0xffffffe ;  /* 0x0ffffffe0c0c7836 */ /* 0x002fcc0000000000 */
[----:B------:R-:W1:Y:S02]  /*1150*/  F2I.FTZ.U32.TRUNC.NTZ R13, R12 ;  /* 0x0000000c000d7305 */ /* 0x000e64000021f000 */
[----:B-1----:R-:W-:Y:S01]  /*1160*/  IADD3 R3, RZ, -R13, RZ ;  /* 0x8000000dff037210 */ /* 0x002fe20007ffe0ff */
[----:B------:R-:W-:-:S04]  /*1170*/  IMAD.MOV.U32 R12, RZ, RZ, RZ ;  /* 0x000000ffff0c7224 */ /* 0x000fc800078e00ff */
[----:B------:R-:W-:Y:S01]  /*1180*/  IMAD R4, R3, R2, RZ ;  /* 0x0000000203047224 */ /* 0x000fe200078e02ff */
[----:B------:R-:W-:-:S03]  /*1190*/  IABS R3, R28 ;  /* 0x0000001c00037213 */ /* 0x000fc60000000000 */
[----:B------:R-:W-:Y:S01]  /*11a0*/  IMAD.HI.U32 R13, R13, R4, R12 ;  /* 0x000000040d0d7227 */ /* 0x000fe200078e000c */
[----:B------:R-:W-:-:S05]  /*11b0*/  MOV R4, R3 ;  /* 0x0000000300047202 */ /* 0x000fca0000000f00 */
[----:B---3--:R-:W-:-:S04]  /*11c0*/  IMAD.HI.U32 R18, R13, R4, RZ ;  /* 0x000000040d127227 */ /* 0x008fc800078e00ff */
[----:B------:R-:W-:-:S04]  /*11d0*/  IMAD.MOV R3, RZ, RZ, -R18 ;  /* 0x000000ffff037224 */ /* 0x000fc800078e0a12 */
[----:B------:R-:W-:-:S05]  /*11e0*/  IMAD R3, R2, R3, R4 ;  /* 0x0000000302037224 */ /* 0x000fca00078e0204 */
[----:B------:R-:W-:-:S13]  /*11f0*/  ISETP.GT.U32.AND P2, PT, R2, R3, PT ;  /* 0x000000030200720c */ /* 0x000fda0003f44070 */
[-C--:B------:R-:W-:Y:S01]  /*1200*/  @!P2 IADD3 R3, R3, -R2.reuse, RZ ;  /* 0x800000020303a210 */ /* 0x080fe20007ffe0ff */
[----:B------:R-:W-:Y:S01]  /*1210*/  @!P2 VIADD R18, R18, 0x1 ;  /* 0x000000011212a836 */ /* 0x000fe20000000000 */
[----:B------:R-:W-:Y:S02]  /*1220*/  ISETP.NE.AND P2, PT, R7, RZ, PT ;  /* 0x000000ff0700720c */ /* 0x000fe40003f45270 */
[----:B------:R-:W-:Y:S02]  /*1230*/  ISETP.GE.U32.AND P3, PT, R3, R2, PT ;  /* 0x000000020300720c */ /* 0x000fe40003f66070 */
[----:B------:R-:W-:-:S04]  /*1240*/  LOP3.LUT R2, R28, R7, RZ, 0x3c, !PT ;  /* 0x000000071c027212 */ /* 0x000fc800078e3cff */
[----:B------:R-:W-:Y:S02]  /*1250*/  ISETP.GE.AND P1, PT, R2, RZ, PT ;  /* 0x000000ff0200720c */ /* 0x000fe40003f26270 */
[----:B------:R-:W1:Y:S05]  /*1260*/  LDC.64 R2, c[0x0][0x238] ;  /* 0x00008e00ff027b82 */ /* 0x000e6a0000000a00 */
[----:B------:R-:W-:-:S06]  /*1270*/  @P3 VIADD R18, R18, 0x1 ;  /* 0x0000000112123836 */ /* 0x000fcc0000000000 */
[----:B------:R-:W-:Y:S02]  /*1280*/  @!P1 IADD3 R18, -R18, RZ, RZ ;  /* 0x000000ff12129210 */ /* 0x000fe40007ffe1ff */
[----:B------:R-:W-:-:S04]  /*1290*/  @!P2 LOP3.LUT R18, RZ, R7, RZ, 0x33, !PT ;  /* 0x00000007ff12a212 */ /* 0x000fc800078e33ff */
[----:B------:R-:W-:Y:S02]  /*12a0*/  SHF.R.S32.HI R7, RZ, 0x1f, R18 ;  /* 0x0000001fff077819 */ /* 0x000fe40000011412 */
[----:B----4-:R-:W-:Y:S01]  /*12b0*/  SHF.R.S32.HI R5, RZ, 0x1f, R0 ;  /* 0x0000001fff057819 */ /* 0x010fe20000011400 */
[----:B------:R-:W-:-:S04]  /*12c0*/  IMAD.WIDE.U32 R8, R0, UR4, RZ ;  /* 0x0000000400087c25 */ /* 0x000fc8000f8e00ff */
[C---:B------:R-:W-:Y:S02]  /*12d0*/  IMAD R13, R5.reuse, UR4, RZ ;  /* 0x00000004050d7c24 */ /* 0x040fe4000f8e02ff */
[----:B-1----:R-:W-:Y:S02]  /*12e0*/  IMAD R5, R5, R2, RZ ;  /* 0x0000000205057224 */ /* 0x002fe400078e02ff */
[C---:B------:R-:W-:Y:S01]  /*12f0*/  IMAD R4, R0.reuse, UR5, R13 ;  /* 0x0000000500047c24 */ /* 0x040fe2000f8e020d */
[----:B------:R-:W-:Y:S01]  /*1300*/  ULDC.64 UR4, c[0x0][0x260] ;  /* 0x0000980000047ab9 */ /* 0x000fe20000000a00 */
[----:B------:R-:W-:Y:S02]  /*1310*/  IMAD R3, R0, R3, R5 ;  /* 0x0000000300037224 */ /* 0x000fe400078e0205 */
[----:B------:R-:W-:Y:S02]  /*1320*/  IMAD.IADD R9, R9, 0x1, R4 ;  /* 0x0000000109097824 */ /* 0x000fe400078e0204 */
[----:B--2---:R-:W-:-:S02]  /*1330*/  IMAD R4, R15, R80, RZ ;  /* 0x000000500f047224 */ /* 0x004fc400078e02ff */
[----:B------:R-:W-:-:S04]  /*1340*/  IMAD.WIDE.U32 R8, R16, R80, R8 ;  /* 0x0000005010087225 */ /* 0x000fc800078e0008 */
[----:B------:R-:W-:Y:S01]  /*1350*/  IMAD R4, R16, R81, R4 ;  /* 0x0000005110047224 */ /* 0x000fe200078e0204 */
[----:B------:R-:W-:-:S04]  /*1360*/  MOV R12, R8 ;  /* 0x00000008000c7202 */ /* 0x000fc80000000f00 */
[----:B------:R-:W-:Y:S01]  /*1370*/  IADD3 R13, R9, R4, RZ ;  /* 0x00000004090d7210 */ /* 0x000fe20007ffe0ff */
[----:B------:R-:W-:Y:S02]  /*1380*/  IMAD R9, R7, UR4, RZ ;  /* 0x0000000407097c24 */ /* 0x000fe4000f8e02ff */
[----:B------:R-:W-:-:S04]  /*1390*/  IMAD.WIDE.U32 R4, R0, R2, RZ ;  /* 0x0000000200047225 */ /* 0x000fc800078e00ff */
[C---:B------:R-:W-:Y:S01]  /*13a0*/  IMAD R9, R18.reuse, UR5, R9 ;  /* 0x0000000512097c24 */ /* 0x040fe2000f8e0209 */
[----:B------:R-:W-:Y:S01]  /*13b0*/  IADD3 R8, R5, R3, RZ ;  /* 0x0000000305087210 */ /* 0x000fe20007ffe0ff */
[----:B------:R-:W-:-:S04]  /*13c0*/  IMAD.WIDE.U32 R38, R18, UR4, R12 ;  /* 0x0000000412267c25 */ /* 0x000fc8000f8e000c */
[----:B------:R-:W-:Y:S01]  /*13d0*/  IMAD.MOV.U32 R10, RZ, RZ, R4 ;  /* 0x000000ffff0a7224 */ /* 0x000fe200078e0004 */
[----:B------:R-:W-:Y:S01]  /*13e0*/  IADD3 R36, R39, R9, RZ ;  /* 0x0000000927247210 */ /* 0x000fe20007ffe0ff */
[----:B------:R-:W-:Y:S06]  /*13f0*/  BRA `(.L_x_711) ;  /* 0x0000000400387947 */ /* 0x000fec0003800000 */
.L_x_710:
[----:B------:R-:W1:Y:S01]  /*1400*/  LDC R7, c[0x0][0x278] ;  /* 0x00009e00ff077b82 */ /* 0x000e620000000800 */
[----:B------:R-:W-:Y:S02]  /*1410*/  ISETP.NE.AND P4, PT, R13, -0x1, PT ;  /* 0xffffffff0d00780c */ /* 0x000fe40003f85270 */
[----:B------:R-:W-:-:S04]  /*1420*/  LEA R16, R133, 0xffffffc0, 0x6 ;  /* 0xffffffc085107811 */ /* 0x000fc800078e30ff */
[----:B------:R-:W-:-:S07]  /*1430*/  SHF.R.S32.HI R15, RZ, 0x1f, R16 ;  /* 0x0000001fff0f7819 */ /* 0x000fce0000011410 */
[----:B------:R-:W2:Y:S01]  /*1440*/  @P4 LDC.64 R80, c[0x0][0x248] ;  /* 0x00009200ff504b82 */ /* 0x000ea20000000a00 */
[----:B-1----:R-:W-:-:S04]  /*1450*/  IABS R3, R7 ;  /* 0x0000000700037213 */ /* 0x002fc80000000000 */
[----:B------:R-:W1:Y:S08]  /*1460*/  I2F.RP R5, R3 ;  /* 0x0000000300057306 */ /* 0x000e700000209400 */
[----:B-1----:R-:W1:Y:S02]  /*1470*/  MUFU.RCP R8, R5 ;  /* 0x0000000500087308 */ /* 0x002e640000001000 */
[----:B-1----:R-:W-:-:S06]  /*1480*/  VIADD R8, R8, 0xffffffe ;  /* 0x0ffffffe08087836 */ /* 0x002fcc0000000000 */
[----:B------:R-:W1:Y:S02]  /*1490*/  F2I.FTZ.U32.TRUNC.NTZ R9, R8 ;  /* 0x0000000800097305 */ /* 0x000e64000021f000 */
[----:B-1----:R-:W-:Y:S01]  /*14a0*/  IMAD.MOV R2, RZ, RZ, -R9 ;  /* 0x000000ffff027224 */ /* 0x002fe200078e0a09 */
[----:B------:R-:W-:-:S03]  /*14b0*/  MOV R8, RZ ;  /* 0x000000ff00087202 */ /* 0x000fc60000000f00 */
[----:B------:R-:W-:Y:S01]  /*14c0*/  IMAD R4, R2, R3, RZ ;  /* 0x0000000302047224 */ /* 0x000fe200078e02ff */
[----:B------:R-:W-:-:S03]  /*14d0*/  IABS R2, R28 ;  /* 0x0000001c00027213 */ /* 0x000fc60000000000 */
[----:B------:R-:W-:Y:S01]  /*14e0*/  IMAD.HI.U32 R9, R9, R4, R8 ;  /* 0x0000000409097227 */ /* 0x000fe200078e0008 */
[----:B------:R-:W-:-:S03]  /*14f0*/  LOP3.LUT R8, R28, R7, RZ, 0x3c, !PT ;  /* 0x000000071c087212 */ /* 0x000fc600078e3cff */
[----:B------:R-:W-:Y:S01]  /*1500*/  IMAD.MOV.U32 R4, RZ, RZ, R2 ;  /* 0x000000ffff047224 */ /* 0x000fe200078e0002 */
[----:B------:R-:W-:Y:S02]  /*1510*/  ISETP.GE.AND P2, PT, R8, RZ, PT ;  /* 0x000000ff0800720c */ /* 0x000fe40003f46270 */
[----:B------:R-:W-:Y:S01]  /*1520*/  @P4 IADD3 R8, R12, R13, RZ ;  /* 0x0000000d0c084210 */ /* 0x000fe20007ffe0ff */
[----:B------:R-:W-:-:S04]  /*1530*/  IMAD.HI.U32 R18, R9, R4, RZ ;  /* 0x0000000409127227 */ /* 0x000fc800078e00ff */
[----:B--2---:R-:W-:Y:S01]  /*1540*/  @P4 IMAD R17, R8, R81, RZ ;  /* 0x0000005108114224 */ /* 0x004fe200078e02ff */
[----:B------:R-:W-:Y:S01]  /*1550*/  IADD3 R2, -R18, RZ, RZ ;  /* 0x000000ff12027210 */ /* 0x000fe20007ffe1ff */
[----:B------:R-:W-:-:S04]  /*1560*/  @P4 IMAD.WIDE.U32 R8, R8, R80, RZ ;  /* 0x0000005008084225 */ /* 0x000fc800078e00ff */
[----:B------:R-:W-:Y:S02]  /*1570*/  IMAD R2, R3, R2, R4 ;  /* 0x0000000203027224 */ /* 0x000fe400078e0204 */
[----:B------:R-:W1:Y:S01]  /*1580*/  @P4 LDC.64 R4, c[0x0][0x250] ;  /* 0x00009400ff044b82 */ /* 0x000e620000000a00 */
[----:B------:R-:W-:Y:S02]  /*1590*/  @P4 IMAD.IADD R17, R9, 0x1, R17 ;  /* 0x0000000109114824 */ /* 0x000fe400078e0211 */
[----:B------:R-:W-:-:S13]  /*15a0*/  ISETP.GT.U32.AND P1, PT, R3, R2, PT ;  /* 0x000000020300720c */ /* 0x000fda0003f24070 */
[----:B------:R-:W-:Y:S02]  /*15b0*/  @!P1 IMAD.IADD R2, R2, 0x1, -R3 ;  /* 0x0000000102029824 */ /* 0x000fe400078e0a03 */
[----:B------:R-:W-:Y:S01]  /*15c0*/  @!P1 VIADD R18, R18, 0x1 ;  /* 0x0000000112129836 */ /* 0x000fe20000000000 */
[----:B------:R-:W-:Y:S02]  /*15d0*/  ISETP.NE.AND P1, PT, R7, RZ, PT ;  /* 0x000000ff0700720c */ /* 0x000fe40003f25270 */
[----:B------:R-:W-:Y:S02]  /*15e0*/  ISETP.GE.U32.AND P3, PT, R2, R3, PT ;  /* 0x000000030200720c */ /* 0x000fe40003f66070 */
[----:B------:R-:W2:Y:S11]  /*15f0*/  LDC.64 R2, c[0x0][0x260] ;  /* 0x00009800ff027b82 */ /* 0x000eb60000000a00 */
[----:B------:R-:W-:-:S04]  /*1600*/  @P3 IADD3 R18, R18, 0x1, RZ ;  /* 0x0000000112123810 */ /* 0x000fc80007ffe0ff */
[----:B------:R-:W-:Y:S01]  /*1610*/  @!P2 IADD3 R18, -R18, RZ, RZ ;  /* 0x000000ff1212a210 */ /* 0x000fe20007ffe1ff */
[----:B------:R-:W-:Y:S06]  /*1620*/  @P4 BRA `(.L_x_712) ;  /* 0x0000000000344947 */ /* 0x000fec0003800000 */
[----:B------:R-:W3:Y:S01]  /*1630*/  LDC.64 R80, c[0x0][0x248] ;  /* 0x00009200ff507b82 */ /* 0x000ee20000000a00 */
[----:B------:R-:W-:-:S07]  /*1640*/  SHF.R.S32.HI R17, RZ, 0x1f, R12 ;  /* 0x0000001fff117819 */ /* 0x000fce000001140c */
[----:B------:R-:W4:Y:S01]  /*1650*/  LDC.64 R8, c[0x0][0x230] ;  /* 0x00008c00ff087b82 */ /* 0x000f220000000a00 */
[-C--:B---3--:R-:W-:Y:S01]  /*1660*/  IMAD R14, R17, R80.reuse, RZ ;  /* 0x00000050110e7224 */ /* 0x088fe200078e02ff */
[----:B-----5:R-:W-:Y:S01]  /*1670*/  SHF.R.S32.HI R17, RZ, 0x1f, R0 ;  /* 0x0000001fff117819 */ /* 0x020fe20000011400 */
[----:B------:R-:W-:-:S04]  /*1680*/  IMAD.WIDE.U32 R20, R12, R80, RZ ;  /* 0x000000500c147225 */ /* 0x000fc800078e00ff */
[----:B------:R-:W-:Y:S02]  /*1690*/  IMAD R14, R12, R81, R14 ;  /* 0x000000510c0e7224 */ /* 0x000fe400078e020e */
[----:B----4-:R-:W-:-:S03]  /*16a0*/  IMAD R10, R17, R8, RZ ;  /* 0x00000008110a7224 */ /* 0x010fc600078e02ff */
[----:B------:R-:W-:Y:S01]  /*16b0*/  IADD3 R21, R21, R14, RZ ;  /* 0x0000000e15157210 */ /* 0x000fe20007ffe0ff */
[C---:B------:R-:W-:Y:S02]  /*16c0*/  IMAD R9, R0.reuse, R9, R10 ;  /* 0x0000000900097224 */ /* 0x040fe400078e020a */
[----:B------:R-:W-:-:S05]  /*16d0*/  IMAD.WIDE.U32 R20, R0, R8, R20 ;  /* 0x0000000800147225 */ /* 0x000fca00078e0014 */
[----:B------:R-:W-:Y:S02]  /*16e0*/  IADD3 R17, R21, R9, RZ ;  /* 0x0000000915117210 */ /* 0x000fe40007ffe0ff */
[----:B------:R-:W-:-:S07]  /*16f0*/  MOV R8, R20 ;  /* 0x0000001400087202 */ /* 0x000fce0000000f00 */
.L_x_712:
[----:B------:R-:W-:Y:S01]  /*1700*/  MOV R22, R8 ;  /* 0x0000000800167202 */ /* 0x000fe20000000f00 */
[----:B------:R-:W-:Y:S01]  /*1710*/  IMAD R9, R15, R80, RZ ;  /* 0x000000500f097224 */ /* 0x000fe200078e02ff */
[----:B------:R-:W-:Y:S02]  /*1720*/  MOV R23, R17 ;  /* 0x0000001100177202 */ /* 0x000fe40000000f00 */
[----:B------:R-:W-:Y:S01]  /*1730*/  @!P1 LOP3.LUT R18, RZ, R7, RZ, 0x33, !PT ;  /* 0x00000007ff129212 */ /* 0x000fe200078e33ff */
[-C--:B------:R-:W-:Y:S01]  /*1740*/  IMAD R9, R81, R16.reuse, R9 ;  /* 0x0000001051097224 */ /* 0x080fe200078e0209 */
[----:B------:R-:W-:Y:S01]  /*1750*/  @P4 IADD3 R8, R12, R13, RZ ;  /* 0x0000000d0c084210 */ /* 0x000fe20007ffe0ff */
[----:B------:R-:W-:Y:S01]  /*1760*/  IMAD.WIDE.U32 R22, R80, R16, R22 ;  /* 0x0000001050167225 */ /* 0x000fe200078e0016 */
[----:B------:R-:W-:-:S03]  /*1770*/  SHF.R.S32.HI R7, RZ, 0x1f, R18 ;  /* 0x0000001fff077819 */ /* 0x000fc60000011412 */
[----:B-1----:R-:W-:Y:S01]  /*1780*/  @P4 IMAD.WIDE.U32 R20, R8, R4, RZ ;  /* 0x0000000408144225 */ /* 0x002fe200078e00ff */
[----:B------:R-:W-:-:S03]  /*1790*/  IADD3 R23, R23, R9, RZ ;  /* 0x0000000917177210 */ /* 0x000fc60007ffe0ff */
[----:B--2---:R-:W-:Y:S01]  /*17a0*/  IMAD R9, R7, R2, RZ ;  /* 0x0000000207097224 */ /* 0x004fe200078e02ff */
[----:B------:R-:W-:Y:S01]  /*17b0*/  @P4 MOV R10, R20 ;  /* 0x00000014000a4202 */ /* 0x000fe20000000f00 */
[----:B------:R-:W-:-:S04]  /*17c0*/  IMAD.WIDE.U32 R38, R18, R2, R22 ;  /* 0x0000000212267225 */ /* 0x000fc800078e0016 */
[----:B------:R-:W-:Y:S02]  /*17d0*/  IMAD R3, R18, R3, R9 ;  /* 0x0000000312037224 */ /* 0x000fe400078e0209 */
[----:B------:R-:W-:-:S03]  /*17e0*/  @P4 IMAD R8, R8, R5, R21 ;  /* 0x0000000508084224 */ /* 0x000fc600078e0215 */
[----:B------:R-:W-:Y:S01]  /*17f0*/  IADD3 R36, R39, R3, RZ ;  /* 0x0000000327247210 */ /* 0x000fe20007ffe0ff */
[----:B------:R-:W-:Y:S06]  /*1800*/  @P4 BRA `(.L_x_711) ;  /* 0x0000000000344947 */ /* 0x000fec0003800000 */
[----:B------:R-:W1:Y:S01]  /*1810*/  LDC.64 R4, c[0x0][0x250] ;  /* 0x00009400ff047b82 */ /* 0x000e620000000a00 */
[----:B------:R-:W-:-:S07]  /*1820*/  SHF.R.S32.HI R9, RZ, 0x1f, R12 ;  /* 0x0000001fff097819 */ /* 0x000fce000001140c */
[----:B------:R-:W2:Y:S01]  /*1830*/  LDC.64 R2, c[0x0][0x238] ;  /* 0x00008e00ff027b82 */ /* 0x000ea20000000a00 */
[----:B-1----:R-:W-:Y:S01]  /*1840*/  IMAD R8, R9, R4, RZ ;  /* 0x0000000409087224 */ /* 0x002fe200078e02ff */
[----:B-----5:R-:W-:-:S03]  /*1850*/  SHF.R.S32.HI R9, RZ, 0x1f, R0 ;  /* 0x0000001fff097819 */ /* 0x020fc60000011400 */
[C---:B------:R-:W-:Y:S02]  /*1860*/  IMAD R5, R12.reuse, R5, R8 ;  /* 0x000000050c057224 */ /* 0x040fe400078e0208 */
[----:B------:R-:W-:-:S04]  /*1870*/  IMAD.WIDE.U32 R12, R12, R4, RZ ;  /* 0x000000040c0c7225 */ /* 0x000fc800078e00ff */
[----:B--2---:R-:W-:Y:S01]  /*1880*/  IMAD R9, R9, R2, RZ ;  /* 0x0000000209097224 */ /* 0x004fe200078e02ff */
[----:B------:R-:W-:-:S03]  /*1890*/  IADD3 R13, R13, R5, RZ ;  /* 0x000000050d0d7210 */ /* 0x000fc60007ffe0ff */
[C---:B------:R-:W-:Y:S02]  /*18a0*/  IMAD R3, R0.reuse, R3, R9 ;  /* 0x0000000300037224 */ /* 0x040fe400078e0209 */
[----:B------:R-:W-:-:S05]  /*18b0*/  IMAD.WIDE.U32 R12, R0, R2, R12 ;  /* 0x00000002000c7225 */ /* 0x000fca00078e000c */
[----:B------:R-:W-:Y:S02]  /*18c0*/  IADD3 R8, R13, R3, RZ ;  /* 0x000000030d087210 */ /* 0x000fe40007ffe0ff */
[----:B------:R-:W-:-:S07]  /*18d0*/  MOV R10, R12 ;  /* 0x0000000c000a7202 */ /* 0x000fce0000000f00 */
.L_x_711:
[----:B------:R-:W-:Y:S01]  /*18e0*/  ISETP.NE.AND P1, PT, R206, -0x1, PT ;  /* 0xffffffffce00780c */ /* 0x000fe20003f25270 */
[----:B------:R-:W1:Y:S01]  /*18f0*/  S2UR UR10, SR_CgaCtaId ;  /* 0x00000000000a79c3 */ /* 0x000e620000008800 */
[----:B------:R-:W-:Y:S01]  /*1900*/  SHF.R.S32.HI R13, RZ, 0x1f, R6 ;  /* 0x0000001fff0d7819 */ /* 0x000fe20000011406 */
[----:B------:R-:W-:Y:S01]  /*1910*/  ULDC.64 UR6, c[0x0][0x268] ;  /* 0x00009a0000067ab9 */ /* 0x000fe20000000a00 */
[----:B------:R-:W-:Y:S01]  /*1920*/  IMAD.IADD R199, R208, 0x1, -R199 ;  /* 0x00000001d0c77824 */ /* 0x000fe200078e0ac7 */
[----:B------:R-:W-:Y:S01]  /*1930*/  ULDC.64 UR4, c[0x0][0x258] ;  /* 0x0000960000047ab9 */ /* 0x000fe20000000a00 */
[----:B------:R-:W-:Y:S01]  /*1940*/  LEA.HI R24, R13, R6, RZ, 0x4 ;  /* 0x000000060d187211 */ /* 0x000fe200078f20ff */
[----:B------:R-:W-:Y:S01]  /*1950*/  IMAD R7, R7, UR6, RZ ;  /* 0x0000000607077c24 */ /* 0x000fe2000f8e02ff */
[----:B------:R-:W-:Y:S01]  /*1960*/  BSSY B0, `(.L_x_713) ;  /* 0x0000063000007945 */ /* 0x000fe20003800000 */
[----:B------:R-:W2:Y:S01]  /*1970*/  LDC.64 R134, c[0x0][0x250] ;  /* 0x00009400ff867b82 */ /* 0x000ea20000000a00 */
[----:B------:R-:W-:-:S03]  /*1980*/  LOP3.LUT R17, R24, 0xfffffff0, RZ, 0xc0, !PT ;  /* 0xfffffff018117812 */ /* 0x000fc600078ec0ff */
[----:B------:R-:W-:Y:S02]  /*1990*/  @!P1 SHF.R.S32.HI R9, RZ, 0x1f, R11 ;  /* 0x0000001fff099819 */ /* 0x000fe4000001140b */
[----:B------:R-:W-:Y:S02]  /*19a0*/  IMAD.IADD R17, R6, 0x1, -R17 ;  /* 0x0000000106117824 */ /* 0x000fe400078e0a11 */
[----:B------:R-:W3:Y:S08]  /*19b0*/  @!P1 LDC.64 R4, c[0x0][0x228] ;  /* 0x00008a00ff049b82 */ /* 0x000ef00000000a00 */
[----:B------:R-:W4:Y:S01]  /*19c0*/  @P1 LDC.64 R2, c[0x0][0x240] ;  /* 0x00009000ff021b82 */ /* 0x000f220000000a00 */
[----:B---3-5:R-:W-:Y:S01]  /*19d0*/  @!P1 IMAD R0, R9, R4, RZ ;  /* 0x0000000409009224 */ /* 0x028fe200078e02ff */
[----:B------:R-:W-:Y:S01]  /*19e0*/  LEA.HI R9, R13, R6, RZ, 0x3 ;  /* 0x000000060d097211 */ /* 0x000fe200078f18ff */
[----:B------:R-:W-:-:S03]  /*19f0*/  @!P1 IMAD.WIDE.U32 R20, R11, R4, RZ ;  /* 0x000000040b149225 */ /* 0x000fc600078e00ff */
[----:B------:R-:W-:Y:S01]  /*1a00*/  SHF.R.S32.HI R22, RZ, 0x3, R9 ;  /* 0x00000003ff167819 */ /* 0x000fe20000011409 */
[----:B------:R-:W-:Y:S01]  /*1a10*/  @!P1 IMAD R5, R11, R5, R0 ;  /* 0x000000050b059224 */ /* 0x000fe200078e0200 */
[----:B------:R-:W-:Y:S01]  /*1a20*/  LOP3.LUT R9, R9, 0xfffffff8, RZ, 0xc0, !PT ;  /* 0xfffffff809097812 */ /* 0x000fe200078ec0ff */
[----:B----4-:R-:W-:Y:S01]  /*1a30*/  @P1 IMAD.WIDE.U32 R26, R206, R2, RZ ;  /* 0x00000002ce1a1225 */ /* 0x010fe200078e00ff */
[----:B------:R-:W-:Y:S02]  /*1a40*/  SHF.R.S32.HI R0, RZ, 0x1f, R17 ;  /* 0x0000001fff007819 */ /* 0x000fe40000011411 */
[----:B------:R-:W-:Y:S01]  /*1a50*/  ISETP.GE.AND P5, PT, R22, R199, PT ;  /* 0x000000c71600720c */ /* 0x000fe20003fa6270 */
[----:B------:R-:W-:Y:S01]  /*1a60*/  IMAD.IADD R2, R6, 0x1, -R9 ;  /* 0x0000000106027824 */ /* 0x000fe200078e0a09 */
[----:B------:R-:W-:Y:S01]  /*1a70*/  LEA.HI R0, R0, R17, RZ, 0x3 ;  /* 0x0000001100007211 */ /* 0x000fe200078f18ff */
[----:B------:R-:W-:Y:S01]  /*1a80*/  IMAD.SHL.U32 R207, R22, 0x40, RZ ;  /* 0x0000004016cf7824 */ /* 0x000fe200078e00ff */
[----:B------:R-:W-:Y:S01]  /*1a90*/  SHF.R.S32.HI R23, RZ, 0x1f, R22 ;  /* 0x0000001fff177819 */ /* 0x000fe20000011416 */
[----:B------:R-:W-:Y:S01]  /*1aa0*/  IMAD.SHL.U32 R210, R2, 0x8, RZ ;  /* 0x0000000802d27824 */ /* 0x000fe200078e00ff */
[----:B------:R-:W-:Y:S01]  /*1ab0*/  LOP3.LUT R4, R0, 0xfffffff8, RZ, 0xc0, !PT ;  /* 0xfffffff800047812 */ /* 0x000fe200078ec0ff */
[----:B------:R-:W-:Y:S01]  /*1ac0*/  @P1 IMAD R12, R206, R3, R27 ;  /* 0x00000003ce0c1224 */ /* 0x000fe200078e021b */
[----:B------:R-:W-:Y:S01]  /*1ad0*/  LOP3.LUT R207, R207, 0x1c0, RZ, 0xc0, !PT ;  /* 0x000001c0cfcf7812 */ /* 0x000fe200078ec0ff */
[----:B------:R-:W-:Y:S01]  /*1ae0*/  @P1 IMAD.MOV.U32 R3, RZ, RZ, R26 ;  /* 0x000000ffff031224 */ /* 0x000fe200078e001a */
[----:B------:R-:W-:Y:S01]  /*1af0*/  IADD3 R26, P2, R210, R10, RZ ;  /* 0x0000000ad21a7210 */ /* 0x000fe20007f5e0ff */
[----:B------:R-:W-:Y:S01]  /*1b00*/  @!P1 IMAD.IADD R12, R21, 0x1, R5 ;  /* 0x00000001150c9824 */ /* 0x000fe200078e0205 */
[----:B------:R-:W-:Y:S01]  /*1b10*/  SHF.R.S32.HI R21, RZ, 0x1f, R210 ;  /* 0x0000001fff157819 */ /* 0x000fe200000114d2 */
[----:B------:R-:W-:Y:S01]  /*1b20*/  IMAD.IADD R17, R17, 0x1, -R4 ;  /* 0x0000000111117824 */ /* 0x000fe200078e0a04 */
[----:B------:R-:W-:Y:S01]  /*1b30*/  LOP3.LUT R14, R207, 0x38, R210, 0xf8, !PT ;  /* 0x00000038cf0e7812 */ /* 0x000fe200078ef8d2 */
[----:B------:R-:W-:Y:S01]  /*1b40*/  IMAD.WIDE R32, R33, 0x40, R22 ;  /* 0x0000004021207825 */ /* 0x000fe200078e0216 */
[----:B------:R-:W-:-:S02]  /*1b50*/  @!P1 MOV R3, R20 ;  /* 0x0000001400039202 */ /* 0x000fc40000000f00 */
[----:B------:R-:W-:Y:S01]  /*1b60*/  SHF.R.U32.HI R207, RZ, 0x3, R207 ;  /* 0x00000003ffcf7819 */ /* 0x000fe200000116cf */
[----:B------:R-:W-:Y:S01]  /*1b70*/  IMAD.X R27, R21, 0x1, R8, P2 ;  /* 0x00000001151b7824 */ /* 0x000fe200010e0608 */
[----:B------:R-:W-:Y:S01]  /*1b80*/  SHF.R.S32.HI R4, RZ, 0x1f, R28 ;  /* 0x0000001fff047819 */ /* 0x000fe2000001141c */
[----:B------:R-:W-:Y:S01]  /*1b90*/  VIADD R20, R22, 0x20 ;  /* 0x0000002016147836 */ /* 0x000fe20000000000 */
[C---:B------:R-:W-:Y:S01]  /*1ba0*/  IADD3 R34, P1, R210.reuse, R3, RZ ;  /* 0x00000003d2227210 */ /* 0x040fe20007f3e0ff */
[----:B------:R-:W-:Y:S01]  /*1bb0*/  VIADD R201, R210, 0x40 ;  /* 0x00000040d2c97836 */ /* 0x000fe20000000000 */
[----:B------:R-:W-:Y:S01]  /*1bc0*/  LOP3.LUT R207, R14, R207, RZ, 0x3c, !PT ;  /* 0x000000cf0ecf7212 */ /* 0x000fe200078e3cff */
[C---:B------:R-:W-:Y:S01]  /*1bd0*/  IMAD R14, R18.reuse, UR7, R7 ;  /* 0x00000007120e7c24 */ /* 0x040fe2000f8e0207 */
[----:B------:R-:W-:Y:S01]  /*1be0*/  LEA.HI R5, R13, R6, RZ, 0x6 ;  /* 0x000000060d057211 */ /* 0x000fe200078f30ff */
[----:B------:R-:W-:Y:S01]  /*1bf0*/  IMAD.WIDE.U32 R18, R18, UR6, R26 ;  /* 0x0000000612127c25 */ /* 0x000fe2000f8e001a */
[----:B------:R-:W-:-:S02]  /*1c00*/  ISETP.GE.AND P3, PT, R20, R199, PT ;  /* 0x000000c71400720c */ /* 0x000fc40003f66270 */
[----:B------:R-:W-:Y:S01]  /*1c10*/  MOV R7, 0x10 ;  /* 0x0000001000077802 */ /* 0x000fe20000000f00 */
[----:B------:R-:W-:Y:S02]  /*1c20*/  IMAD R31, R4, UR4, RZ ;  /* 0x00000004041f7c24 */ /* 0x000fe4000f8e02ff */
[C---:B------:R-:W-:Y:S02]  /*1c30*/  VIADD R26, R22.reuse, 0x10 ;  /* 0x00000010161a7836 */ /* 0x040fe40000000000 */
[----:B------:R-:W-:Y:S01]  /*1c40*/  IMAD.X R35, R21, 0x1, R12, P1 ;  /* 0x0000000115237824 */ /* 0x000fe200008e060c */
[----:B------:R-:W-:Y:S01]  /*1c50*/  IADD3 R12, R22, 0x30, RZ ;  /* 0x00000030160c7810 */ /* 0x000fe20007ffe0ff */
[----:B------:R-:W-:Y:S01]  /*1c60*/  IMAD R31, R28, UR5, R31 ;  /* 0x000000051c1f7c24 */ /* 0x000fe2000f8e021f */
[----:B------:R-:W-:Y:S01]  /*1c70*/  ISETP.GE.AND P4, PT, R26, R199, PT ;  /* 0x000000c71a00720c */ /* 0x000fe20003f86270 */
[----:B------:R-:W-:Y:S02]  /*1c80*/  IMAD.SHL.U32 R10, R5, 0x8, RZ ;  /* 0x00000008050a7824 */ /* 0x000fe400078e00ff */
[----:B------:R-:W-:Y:S01]  /*1c90*/  IMAD.WIDE.U32 R28, R28, UR4, R34 ;  /* 0x000000041c1c7c25 */ /* 0x000fe2000f8e0022 */
[----:B------:R-:W-:Y:S01]  /*1ca0*/  UMOV UR4, 0x400 ;  /* 0x0000040000047882 */ /* 0x000fe20000000000 */
[----:B------:R-:W-:Y:S01]  /*1cb0*/  R2P PR, R17, 0x6 ;  /* 0x0000000611007804 */ /* 0x000fe20000000000 */
[----:B-1----:R-:W-:Y:S01]  /*1cc0*/  ULEA UR4, UR10, UR4, 0x18 ;  /* 0x000000040a047291 */ /* 0x002fe2000f8ec03f */
[----:B------:R-:W-:Y:S01]  /*1cd0*/  IMAD.MOV.U32 R5, RZ, RZ, 0x20 ;  /* 0x00000020ff057424 */ /* 0x000fe200078e00ff */
[----:B------:R-:W-:Y:S01]  /*1ce0*/  LOP3.LUT R207, R207, 0xfffffe00, R10, 0xf8, !PT ;  /* 0xfffffe00cfcf7812 */ /* 0x000fe200078ef80a */
[----:B------:R-:W-:Y:S01]  /*1cf0*/  IMAD.SHL.U32 R4, R133, 0x40, RZ ;  /* 0x0000004085047824 */ /* 0x000fe200078e00ff */
[----:B------:R-:W-:Y:S01]  /*1d00*/  SEL R7, R7, 0xfffffff0, !P1 ;  /* 0xfffffff007077807 */ /* 0x000fe20004800000 */
[----:B------:R-:W-:Y:S01]  /*1d10*/  VIADD R200, R210, 0x80 ;  /* 0x00000080d2c87836 */ /* 0x000fe20000000000 */
[----:B------:R-:W-:Y:S01]  /*1d20*/  LEA R207, R207, UR4, 0x1 ;  /* 0x00000004cfcf7c11 */ /* 0x000fe2000f8e08ff */
[----:B------:R-:W-:Y:S01]  /*1d30*/  IMAD.IADD R31, R29, 0x1, R31 ;  /* 0x000000011d1f7824 */ /* 0x000fe200078e021f */
[----:B------:R-:W-:Y:S01]  /*1d40*/  SEL R5, R5, 0xffffffe0, !P2 ;  /* 0xffffffe005057807 */ /* 0x000fe20005000000 */
[----:B--2---:R-:W-:Y:S06]  /*1d50*/  @P5 BRA `(.L_x_714) ;  /* 0x00000000008c5947 */ /* 0x004fec0003800000 */
[----:B------:R-:W-:Y:S01]  /*1d60*/  ULDC UR5, c[0x0][0x2d0] ;  /* 0x0000b40000057ab9 */ /* 0x000fe20000000800 */
[----:B------:R-:W-:Y:S01]  /*1d70*/  ULDC.64 UR6, c[0x0][0x240] ;  /* 0x0000900000067ab9 */ /* 0x000fe20000000a00 */
[----:B------:R-:W-:Y:S01]  /*1d80*/  ISETP.GE.AND P6, PT, R210, UR5, PT ;  /* 0x00000005d2007c0c */ /* 0x000fe2000bfc6270 */
[----:B------:R-:W-:Y:S01]  /*1d90*/  IMAD R3, R33, UR6, RZ ;  /* 0x0000000621037c24 */ /* 0x000fe2000f8e02ff */
[----:B------:R-:W-:Y:S01]  /*1da0*/  ISETP.GE.AND P5, PT, R201, UR5, PT ;  /* 0x00000005c9007c0c */ /* 0x000fe2000bfa6270 */
[----:B------:R-:W-:Y:S01]  /*1db0*/  IMAD.MOV.U32 R30, RZ, RZ, R28 ;  /* 0x000000ffff1e7224 */ /* 0x000fe200078e001c */
[----:B------:R-:W-:Y:S01]  /*1dc0*/  ISETP.GE.AND P2, PT, R200, UR5, PT ;  /* 0x00000005c8007c0c */ /* 0x000fe2000bf46270 */
[C---:B------:R-:W-:Y:S02]  /*1dd0*/  IMAD R34, R32.reuse, UR7, R3 ;  /* 0x0000000720227c24 */ /* 0x040fe4000f8e0203 */
[----:B------:R-:W-:-:S04]  /*1de0*/  IMAD.WIDE.U32 R40, R32, UR6, R30 ;  /* 0x0000000620287c25 */ /* 0x000fc8000f8e001e */
[----:B------:R-:W-:Y:S02]  /*1df0*/  IMAD.IADD R34, R41, 0x1, R34 ;  /* 0x0000000129227824 */ /* 0x000fe400078e0222 */
[----:B------:R-:W1:Y:S01]  /*1e00*/  @!P6 LDC.64 R10, c[0x0][0x210] ;  /* 0x00008400ff0aeb82 */ /* 0x000e620000000a00 */
[----:B------:R2:W-:Y:S07]  /*1e10*/  @P6 STS.128 [R207], RZ ;  /* 0x000000ffcf006388 */ /* 0x0005ee0000000c00 */
[----:B------:R-:W3:Y:S01]  /*1e20*/  @!P5 LDC.64 R8, c[0x0][0x210] ;  /* 0x00008400ff08db82 */ /* 0x000ee20000000a00 */
[----:B-1----:R-:W-:-:S04]  /*1e30*/  @!P6 LEA R10, P1, R40, R10, 0x1 ;  /* 0x0000000a280ae211 */ /* 0x002fc800078208ff */
[C---:B------:R-:W-:Y:S02]  /*1e40*/  @!P6 LEA.HI.X R11, R40.reuse, R11, R34, 0x1, P1 ;  /* 0x0000000b280be211 */ /* 0x040fe400008f0c22 */
[----:B---3--:R-:W-:-:S03]  /*1e50*/  @!P5 LEA R8, P1, R40, R8, 0x1 ;  /* 0x000000082808d211 */ /* 0x008fc600078208ff */
[----:B------:R-:W-:Y:S01]  /*1e60*/  @!PT LDS RZ, [RZ] ;  /* 0x00000000fffff984 */ /* 0x000fe20000000800 */
[----:B------:R-:W-:Y:S01]  /*1e70*/  @!PT LDS RZ, [RZ] ;  /* 0x00000000fffff984 */ /* 0x000fe20000000800 */
[----:B------:R-:W-:Y:S01]  /*1e80*/  @!PT LDS RZ, [RZ] ;  /* 0x00000000fffff984 */ /* 0x000fe20000000800 */
[----:B------:R2:W-:Y:S01]  /*1e90*/  @!P6 LDGSTS.E.BYPASS.LTC128B.128 [R207], desc[UR8][R10.64] ;  /* 0x000000000acfefae */ /* 0x0005e2000b901d48 */
[----:B------:R-:W-:-:S03]  /*1ea0*/  @!P5 LEA.HI.X R9, R40, R9, R34, 0x1, P1 ;  /* 0x000000092809d211 */ /* 0x000fc600008f0c22 */
[----:B------:R2:W-:Y:S04]  /*1eb0*/  @P5 STS.128 [R207+0x2000], RZ ;  /* 0x002000ffcf005388 */ /* 0x0005e80000000c00 */
[----:B------:R-:W-:Y:S01]  /*1ec0*/  @!PT LDS RZ, [RZ] ;  /* 0x00000000fffff984 */ /* 0x000fe20000000800 */
[----:B------:R-:W-:Y:S01]  /*1ed0*/  @!PT LDS RZ, [RZ] ;  /* 0x00000000fffff984 */ /* 0x000fe20000000800 */
[----:B------:R-:W-:Y:S01]  /*1ee0*/  @!PT LDS RZ, [RZ] ;  /* 0x00000000fffff984 */ /* 0x000fe20000000800 */
[----:B------:R2:W-:Y:S04]  /*1ef0*/  @!P5 LDGSTS.E.BYPASS.LTC128B.128 [R207+0x2000], desc[UR8][R8.64+0x80] ;  /* 0x0200008008cfdfae */ /* 0x0005e8000b901d48 */
[----:B------:R2:W-:Y:S01]  /*1f00*/  @P2 STS.128 [R207+0x4000], RZ ;  /* 0x004000ffcf002388 */ /* 0x0005e20000000c00 */
[----:B------:R-:W-:Y:S05]  /*1f10*/  @P2 BRA `(.L_x_714) ;  /* 0x00000000001c2947 */ /* 0x000fea0003800000 */
[----:B------:R-:W-:Y:S02]  /*1f20*/  ULDC.64 UR6, c[0x0][0x210] ;  /* 0x0000840000067ab9 */ /* 0x000fe40000000a00 */
[----:B--2---:R-:W-:-:S04]  /*1f30*/  LEA R8, P1, R40, UR6, 0x1 ;  /* 0x0000000628087c11 */ /* 0x004fc8000f8208ff */
[----:B------:R-:W-:-:S05]  /*1f40*/  LEA.HI.X R9, R40, UR7, R34, 0x1, P1 ;  /* 0x0000000728097c11 */ /* 0x000fca00088f0c22 */
[----:B------:R-:W-:Y:S01]  /*1f50*/  @!PT LDS RZ, [RZ] ;  /* 0x00000000fffff984 */ /* 0x000fe20000000800 */
[----:B------:R-:W-:Y:S01]  /*1f60*/  @!PT LDS RZ, [RZ] ;  /* 0x00000000fffff984 */ /* 0x000fe20000000800 */
[----:B------:R-:W-:Y:S01]  /*1f70*/  @!PT LDS RZ, [RZ] ;  /* 0x00000000fffff984 */ /* 0x000fe20000000800 */
[----:B------:R1:W-:Y:S04]  /*1f80*/  LDGSTS.E.BYPASS.LTC128B.128 [R207+0x4000], desc[UR8][R8.64+0x100] ;  /* 0x0400010008cf7fae */ /* 0x0003e8000b901d48 */
.L_x_714:
[----:B------:R-:W-:Y:S05]  /*1f90*/  BSYNC B0 ;  /* 0x0000000000007941 */ /* 0x000fea0003800000 */
.L_x_713:
[----:B------:R-:W-:Y:S01]  /*1fa0*/  IADD3 R34, P1, R210, R38, RZ ;  /* 0x00000026d2227210 */ /* 0x000fe20007f3e0ff */
[----:B------:R-:W-:Y:S01]  /*1fb0*/  VIADD R3, R4, 0xffffffc0 ;  /* 0xffffffc004037836 */ /* 0x000fe20000000000 */
[----:B------:R-:W-:Y:S01]  /*1fc0*/  BSSY B0, `(.L_x_715) ;  /* 0x000002b000007945 */ /* 0x000fe20003800000 */
[----:B------:R-:W-:Y:S02]  /*1fd0*/  ISETP.GE.AND P6, PT, R12, R199, PT ;  /* 0x000000c70c00720c */ /* 0x000fe40003fc6270 */
[----:B------:R-:W-:Y:S01]  /*1fe0*/  IADD3.X R35, R21, R36, RZ, P1, !PT ;  /* 0x0000002415237210 */ /* 0x000fe20000ffe4ff */
[----:B------:R-:W-:Y:S01]  /*1ff0*/  IMAD.IADD R21, R82, 0x1, -R3 ;  /* 0x0000000152157824 */ /* 0x000fe200078e0a03 */
[----:B------:R-:W-:Y:S09]  /*2000*/  @P4 BRA `(.L_x_716) ;  /* 0x0000000000984947 */ /* 0x000ff20003800000 */
[----:B------:R-:W-:Y:S01]  /*2010*/  ULDC UR5, c[0x0][0x2d0] ;  /* 0x0000b40000057ab9 */ /* 0x000fe20000000800 */
[----:B------:R-:W-:Y:S01]  /*2020*/  IADD3 R36, P1, R32, 0x10, RZ ;  /* 0x0000001020247810 */ /* 0x000fe20007f3e0ff */
[----:B------:R-:W-:Y:S01]  /*2030*/  ULDC.64 UR6, c[0x0][0x240] ;  /* 0x0000900000067ab9 */ /* 0x000fe20000000a00 */
[----:B------:R-:W-:Y:S01]  /*2040*/  ISETP.GE.AND P5, PT, R210, UR5, PT ;  /* 0x00000005d2007c0c */ /* 0x000fe2000bfa6270 */
[----:B------:R-:W-:Y:S01]  /*2050*/  IMAD.MOV.U32 R38, RZ, RZ, R28 ;  /* 0x000000ffff267224 */ /* 0x000fe200078e001c */
[----:B------:R-:W-:Y:S01]  /*2060*/  ISETP.GE.AND P4, PT, R201, UR5, PT ;  /* 0x00000005c9007c0c */ /* 0x000fe2000bf86270 */
[----:B------:R-:W-:Y:S01]  /*2070*/  IMAD.X R25, RZ, RZ, R33, P1 ;  /* 0x000000ffff197224 */ /* 0x000fe200008e0621 */
[----:B------:R-:W-:Y:S01]  /*2080*/  ISETP.GE.AND P1, PT, R200, UR5, PT ;  /* 0x00000005c8007c0c */ /* 0x000fe2000bf26270 */
[----:B------:R-:W-:Y:S02]  /*2090*/  IMAD.MOV.U32 R39, RZ, RZ, R31 ;  /* 0x000000ffff277224 */ /* 0x000fe400078e001f */
[----:B------:R-:W-:-:S02]  /*20a0*/  IMAD R25, R25, UR6, RZ ;  /* 0x0000000619197c24 */ /* 0x000fc4000f8e02ff */
[----:B------:R-:W-:-:S04]  /*20b0*/  IMAD.WIDE.U32 R38, R36, UR6, R38 ;  /* 0x0000000624267c25 */ /* 0x000fc8000f8e0026 */
[----:B--2---:R-:W2:Y:S01]  /*20c0*/  @!P5 LDC.64 R10, c[0x0][0x210] ;  /* 0x00008400ff0adb82 */ /* 0x004ea20000000a00 */
[----:B------:R-:W-:Y:S01]  /*20d0*/  IMAD R25, R36, UR7, R25 ;  /* 0x0000000724197c24 */ /* 0x000fe2000f8e0219 */
[----:B------:R3:W-:Y:S06]  /*20e0*/  @P5 STS.128 [R207+0x800], RZ ;  /* 0x000800ffcf005388 */ /* 0x0007ec0000000c00 */
[----:B-1----:R-:W1:Y:S01]  /*20f0*/  @!P4 LDC.64 R8, c[0x0][0x210] ;  /* 0x00008400ff08cb82 */ /* 0x002e620000000a00 */
[----:B--2---:R-:W-:Y:S01]  /*2100*/  @!P5 LEA R36, P2, R38, R10, 0x1 ;  /* 0x0000000a2624d211 */ /* 0x004fe200078408ff */
[----:B------:R-:W-:-:S05]  /*2110*/  IMAD.IADD R10, R39, 0x1, R25 ;  /* 0x00000001270a7824 */ /* 0x000fca00078e0219 */
[C---:B------:R-:W-:Y:S02]  /*2120*/  @!P5 LEA.HI.X R37, R38.reuse, R11, R10, 0x1, P2 ;  /* 0x0000000b2625d211 */ /* 0x040fe400010f0c0a */
[----:B-1----:R-:W-:-:S03]  /*2130*/  @!P4 LEA R8, P2, R38, R8, 0x1 ;  /* 0x000000082608c211 */ /* 0x002fc600078408ff */
[----:B------:R-:W-:Y:S01]  /*2140*/  @!PT LDS RZ, [RZ] ;  /* 0x00000000fffff984 */ /* 0x000fe20000000800 */
[----:B------:R-:W-:Y:S01]  /*2150*/  @!PT LDS RZ, [RZ] ;  /* 0x00000000fffff984 */ /* 0x000fe20000000800 */
[----:B------:R-:W-:Y:S01]  /*2160*/  @!PT LDS RZ, [RZ] ;  /* 0x00000000fffff984 */ /* 0x000fe20000000800 */
[----:B------:R3:W-:Y:S01]  /*2170*/  @!P5 LDGSTS.E.BYPASS.LTC128B.128 [R207+0x800], desc[UR8][R36.64] ;  /* 0x0080000024cfdfae */ /* 0x0007e2000b901d48 */
        /* <DEDUP_REMOVED lines=9> */
[----:B---3--:R-:W-:-:S04]  /*2210*/  LEA R8, P1, R38, UR6, 0x1 ;  /* 0x0000000626087c11 */ /* 0x008fc8000f8208ff */
[----:B------:R-:W-:-:S05]  /*2220*/  LEA.HI.X R9, R38, UR7, R10, 0x1, P1 ;  /* 0x0000000726097c11 */ /* 0x000fca00088f0c0a */
[----:B------:R-:W-:Y:S01]  /*2230*/  @!PT LDS RZ, [RZ] ;  /* 0x00000000fffff984 */ /* 0x000fe20000000800 */
[----:B------:R-:W-:Y:S01]  /*2240*/  @!PT LDS RZ, [RZ] ;  /* 0x00000000fffff984 */ /* 0x000fe20000000800 */
[----:B------:R-:W-:Y:S01]  /*2250*/  @!PT LDS RZ, [RZ] ;  /* 0x00000000fffff984 */ /* 0x000fe20000000800 */
[----:B------:R4:W-:Y:S04]  /*2260*/  LDGSTS.E.BYPASS.LTC128B.128 [R207+0x4800], desc[UR8][R8.64+0x100] ;  /* 0x0480010008cf7fae */ /* 0x0009e8000b901d48 */
.L_x_716:
[----:B------:R-:W-:Y:S05]  /*2270*/  BSYNC B0 ;  /* 0x0000000000007941 */ /* 0x000fea0003800000 */
.L_x_715:
[----:B------:R-:W-:Y:S04]  /*2280*/  BSSY B0, `(.L_x_717) ;  /* 0x0000028000007945 */ /* 0x000fe80003800000 */
[----:B------:R-:W-:Y:S05]  /*2290*/  @P3 BRA `(.L_x_718) ;  /* 0x0000000000983947 */ /* 0x000fea0003800000 */
[----:B------:R-:W-:Y:S01]  /*22a0*/  ULDC UR5, c[0x0][0x2d0] ;  /* 0x0000b40000057ab9 */ /* 0x000fe20000000800 */
[----:B---3--:R-:W-:Y:S01]  /*22b0*/  IADD3 R36, P1, R32, 0x20, RZ ;  /* 0x0000002020247810 */ /* 0x008fe20007f3e0ff */
        /* <DEDUP_REMOVED lines=12> */
[----:B-1--4-:R-:W1:Y:S01]  /*2380*/  @!P3 LDC.64 R8, c[0x0][0x210] ;  /* 0x00008400ff08bb82 */ /* 0x012e620000000a00 */
        /* <DEDUP_REMOVED lines=23> */
.L_x_718:
[----:B------:R-:W-:Y:S05]  /*2500*/  BSYNC B0 ;  /* 0x0000000000007941 */ /* 0x000fea0003800000 */
.L_x_717:
[----:B------:R-:W-:Y:S04]  /*2510*/  BSSY B0, `(.L_x_719) ;  /* 0x0000027000007945 */ /* 0x000fe80003800000 */
[----:B------:R-:W-:Y:S05]  /*2520*/  @P6 BRA `(.L_x_720) ;  /* 0x0000000000946947 */ /* 0x000fea0003800000 */
        /* <DEDUP_REMOVED lines=8> */
[----:B------:R-:W-:-:S04]  /*25b0*/  IMAD.WIDE.U32 R28, R25, UR6, R28 ;  /* 0x00000006191c7c25 */ /* 0x000fc8000f8e001c */
[----:B------:R-:W-:-:S04]  /*25c0*/  IMAD R30, R30, UR6, RZ ;  /* 0x000000061e1e7c24 */ /* 0x000fc8000f8e02ff */
[----:B--2---:R-:W2:Y:S01]  /*25d0*/  @!P4 LDC.64 R10, c[0x0][0x210] ;  /* 0x00008400ff0acb82 */ /* 0x004ea20000000a00 */
[----:B------:R-:W-:Y:S01]  /*25e0*/  IMAD R30, R25, UR7, R30 ;  /* 0x00000007191e7c24 */ /* 0x000fe2000f8e021e */
[----:B------:R2:W-:Y:S03]  /*25f0*/  @P4 STS.128 [R207+0x1800], RZ ;  /* 0x001800ffcf004388 */ /* 0x0005e60000000c00 */
[----:B------:R-:W-:-:S03]  /*2600*/  IMAD.IADD R30, R29, 0x1, R30 ;  /* 0x000000011d1e7824 */ /* 0x000fc600078e021e */
[----:B-1-34-:R-:W1:Y:S01]  /*2610*/  @!P3 LDC.64 R8, c[0x0][0x210] ;  /* 0x00008400ff08bb82 */ /* 0x01ae620000000a00 */
[----:B--2---:R-:W-:-:S04]  /*2620*/  @!P4 LEA R10, P5, R28, R10, 0x1 ;  /* 0x0000000a1c0ac211 */ /* 0x004fc800078a08ff */
        /* <DEDUP_REMOVED lines=15> */
[----:B-1----:R-:W-:-:S04]  /*2720*/  LEA R8, P1, R28, UR6, 0x1 ;  /* 0x000000061c087c11 */ /* 0x002fc8000f8208ff */
[----:B------:R-:W-:-:S05]  /*2730*/  LEA.HI.X R9, R28, UR7, R30, 0x1, P1 ;  /* 0x000000071c097c11 */ /* 0x000fca00088f0c1e */
[----:B------:R-:W-:Y:S01]  /*2740*/  @!PT LDS RZ, [RZ] ;  /* 0x00000000fffff984 */ /* 0x000fe20000000800 */
[----:B------:R-:W-:Y:S01]  /*2750*/  @!PT LDS RZ, [RZ] ;  /* 0x00000000fffff984 */ /* 0x000fe20000000800 */
[----:B------:R-:W-:Y:S01]  /*2760*/  @!PT LDS RZ, [RZ] ;  /* 0x00000000fffff984 */ /* 0x000fe20000000800 */
[----:B------:R1:W-:Y:S04]  /*2770*/  LDGSTS.E.BYPASS.LTC128B.128 [R207+0x5800], desc[UR8][R8.64+0x100] ;  /* 0x0580010008cf7fae */ /* 0x0003e8000b901d48 */
.L_x_720:
[----:B------:R-:W-:Y:S05]  /*2780*/  BSYNC B0 ;  /* 0x0000000000007941 */ /* 0x000fea0003800000 */
.L_x_719:
[CC--:B------:R-:W-:Y:S01]  /*2790*/  ISETP.GE.AND P2, PT, R22.reuse, R21.reuse, PT ;  /* 0x000000151600720c */ /* 0x0c0fe20003f46270 */
[-C--:B------:R-:W-:Y:S01]  /*27a0*/  IMAD R144, R23, R80.reuse, RZ ;  /* 0x0000005017907224 */ /* 0x080fe200078e02ff */
[----:B------:R-:W-:Y:S01]  /*27b0*/  BSSY B0, `(.L_x_721) ;  /* 0x0000027000007945 */ /* 0x000fe20003800000 */
[----:B------:R-:W-:Y:S01]  /*27c0*/  IMAD.WIDE.U32 R34, R22, R80, R34 ;  /* 0x0000005016227225 */ /* 0x000fe200078e0022 */
[-C--:B------:R-:W-:Y:S02]  /*27d0*/  ISETP.GE.AND P6, PT, R26, R21.reuse, PT ;  /* 0x000000151a00720c */ /* 0x080fe40003fc6270 */
[----:B------:R-:W-:Y:S01]  /*27e0*/  ISETP.GE.AND P1, PT, R20, R21, PT ;  /* 0x000000151400720c */ /* 0x000fe20003f26270 */
[----:B------:R-:W-:Y:S01]  /*27f0*/  IMAD R144, R22, R81, R144 ;  /* 0x0000005116907224 */ /* 0x000fe200078e0290 */
[C---:B------:R-:W-:Y:S01]  /*2800*/  SHF.L.U64.HI R204, R80.reuse, 0x4, R81 ;  /* 0x0000000450cc7819 */ /* 0x040fe20000010251 */
[----:B------:R-:W-:Y:S02]  /*2810*/  IMAD.SHL.U32 R205, R80, 0x10, RZ ;  /* 0x0000001050cd7824 */ /* 0x000fe400078e00ff */
[----:B------:R-:W-:Y:S01]  /*2820*/  IMAD.MOV.U32 R145, RZ, RZ, R34 ;  /* 0x000000ffff917224 */ /* 0x000fe200078e0022 */
[----:B------:R-:W-:Y:S01]  /*2830*/  IADD3 R144, R35, R144, RZ ;  /* 0x0000009023907210 */ /* 0x000fe20007ffe0ff */
[----:B------:R-:W-:Y:S06]  /*2840*/  @P2 BRA `(.L_x_722) ;  /* 0x0000000000742947 */ /* 0x000fec0003800000 */
[----:B------:R-:W-:Y:S02]  /*2850*/  ULDC UR5, c[0x0][0x2d0] ;  /* 0x0000b40000057ab9 */ /* 0x000fe40000000800 */
[----:B------:R-:W-:Y:S02]  /*2860*/  ISETP.GE.AND P5, PT, R210, UR5, PT ;  /* 0x00000005d2007c0c */ /* 0x000fe4000bfa6270 */
[----:B------:R-:W-:Y:S02]  /*2870*/  ISETP.GE.AND P4, PT, R201, UR5, PT ;  /* 0x00000005c9007c0c */ /* 0x000fe4000bf86270 */
[----:B------:R-:W-:-:S09]  /*2880*/  ISETP.GE.AND P2, PT, R200, UR5, PT ;  /* 0x00000005c8007c0c */ /* 0x000fd2000bf46270 */
[----:B-12---:R-:W1:Y:S01]  /*2890*/  @!P5 LDC.64 R10, c[0x0][0x218] ;  /* 0x00008600ff0adb82 */ /* 0x006e620000000a00 */
[----:B------:R2:W-:Y:S07]  /*28a0*/  @P5 STS.128 [R207+0x6000], RZ ;  /* 0x006000ffcf005388 */ /* 0x0005ee0000000c00 */
[----:B---34-:R-:W3:Y:S01]  /*28b0*/  @!P4 LDC.64 R8, c[0x0][0x218] ;  /* 0x00008600ff08cb82 */ /* 0x018ee20000000a00 */
[----:B-1----:R-:W-:-:S04]  /*28c0*/  @!P5 LEA R10, P3, R145, R10, 0x1 ;  /* 0x0000000a910ad211 */ /* 0x002fc800078608ff */
[C---:B------:R-:W-:Y:S02]  /*28d0*/  @!P5 LEA.HI.X R11, R145.reuse, R11, R144, 0x1, P3 ;  /* 0x0000000b910bd211 */ /* 0x040fe400018f0c90 */
[----:B---3--:R-:W-:-:S03]  /*28e0*/  @!P4 LEA R8, P3, R145, R8, 0x1 ;  /* 0x000000089108c211 */ /* 0x008fc600078608ff */
        /* <DEDUP_REMOVED lines=19> */
.L_x_722:
[----:B------:R-:W-:Y:S05]  /*2a20*/  BSYNC B0 ;  /* 0x0000000000007941 */ /* 0x000fea0003800000 */
.L_x_721:
[----:B------:R-:W-:Y:S04]  /*2a30*/  BSSY B0, `(.L_x_723) ;  /* 0x0000021000007945 */ /* 0x000fe80003800000 */
[----:B------:R-:W-:Y:S05]  /*2a40*/  @P6 BRA `(.L_x_724) ;  /* 0x00000000007c6947 */ /* 0x000fea0003800000 */
[----:B------:R-:W-:Y:S01]  /*2a50*/  ULDC UR5, c[0x0][0x2d0] ;  /* 0x0000b40000057ab9 */ /* 0x000fe20000000800 */
[----:B------:R-:W-:Y:S02]  /*2a60*/  IADD3 R25, P3, R205, R145, RZ ;  /* 0x00000091cd197210 */ /* 0x000fe40007f7e0ff */
[----:B------:R-:W-:Y:S02]  /*2a70*/  ISETP.GE.AND P5, PT, R210, UR5, PT ;  /* 0x00000005d2007c0c */ /* 0x000fe4000bfa6270 */
[----:B------:R-:W-:Y:S01]  /*2a80*/  ISETP.GE.AND P4, PT, R201, UR5, PT ;  /* 0x00000005c9007c0c */ /* 0x000fe2000bf86270 */
[----:B------:R-:W-:Y:S01]  /*2a90*/  IMAD.X R28, R204, 0x1, R144, P3 ;  /* 0x00000001cc1c7824 */ /* 0x000fe200018e0690 */
        /* <DEDUP_REMOVED lines=26> */
.L_x_724:
[----:B------:R-:W-:Y:S05]  /*2c40*/  BSYNC B0 ;  /* 0x0000000000007941 */ /* 0x000fea0003800000 */
.L_x_723:
[----:B------:R-:W-:Y:S01]  /*2c50*/  BSSY B0, `(.L_x_725) ;  /* 0x0000022000007945 */ /* 0x000fe20003800000 */
[----:B------:R-:W-:-:S03]  /*2c60*/  ISETP.GE.AND P6, PT, R26, R21, PT ;  /* 0x000000151a00720c */ /* 0x000fc60003fc6270 */
[----:B------:R-:W-:Y:S10]  /*2c70*/  @P1 BRA `(.L_x_726) ;  /* 0x00000000007c1947 */ /* 0x000ff40003800000 */
[----:B------:R-:W-:Y:S01]  /*2c80*/  ULDC UR5, c[0x0][0x2d0] ;  /* 0x0000b40000057ab9 */ /* 0x000fe20000000800 */
[----:B------:R-:W-:Y:S02]  /*2c90*/  LEA R25, P2, R80, R145, 0x5 ;  /* 0x0000009150197211 */ /* 0x000fe400078428ff */
[----:B------:R-:W-:Y:S02]  /*2ca0*/  ISETP.GE.AND P4, PT, R210, UR5, PT ;  /* 0x00000005d2007c0c */ /* 0x000fe4000bf86270 */
[----:B------:R-:W-:Y:S02]  /*2cb0*/  ISETP.GE.AND P3, PT, R201, UR5, PT ;  /* 0x00000005c9007c0c */ /* 0x000fe4000bf66270 */
[----:B------:R-:W-:Y:S02]  /*2cc0*/  ISETP.GE.AND P1, PT, R200, UR5, PT ;  /* 0x00000005c8007c0c */ /* 0x000fe4000bf26270 */
[----:B------:R-:W-:-:S07]  /*2cd0*/  LEA.HI.X R26, R80, R144, R81, 0x5, P2 ;  /* 0x00000090501a7211 */ /* 0x000fce00010f2c51 */
        /* <DEDUP_REMOVED lines=25> */
.L_x_726:
[----:B------:R-:W-:Y:S05]  /*2e70*/  BSYNC B0 ;  /* 0x0000000000007941 */ /* 0x000fea0003800000 */
.L_x_725:
[-C--:B------:R-:W-:Y:S01]  /*2e80*/  ISETP.GE.AND P1, PT, R12, R21.reuse, PT ;  /* 0x000000150c00720c */ /* 0x080fe20003f26270 */
[----:B------:R-:W-:Y:S01]  /*2e90*/  BSSY B0, `(.L_x_727) ;  /* 0x0000027000007945 */ /* 0x000fe20003800000 */
[----:B------:R-:W-:Y:S02]  /*2ea0*/  SHF.R.S32.HI R25, RZ, 0x4, R24 ;  /* 0x00000004ff197819 */ /* 0x000fe40000011418 */
[----:B------:R-:W-:Y:S02]  /*2eb0*/  ISETP.GE.AND P5, PT, R20, R21, PT ;  /* 0x000000151400720c */ /* 0x000fe40003fa6270 */
[----:B------:R-:W-:-:S07]  /*2ec0*/  LEA.HI R24, R24, R25, RZ, 0x1 ;  /* 0x0000001918187211 */ /* 0x000fce00078f08ff */
[----:B------:R-:W-:Y:S05]  /*2ed0*/  @P1 BRA `(.L_x_728) ;  /* 0x0000000000881947 */ /* 0x000fea0003800000 */
[----:B------:R-:W-:Y:S01]  /*2ee0*/  ULDC UR5, c[0x0][0x2d0] ;  /* 0x0000b40000057ab9 */ /* 0x000fe20000000800 */
[----:B------:R-:W-:Y:S01]  /*2ef0*/  IMAD.MOV.U32 R26, RZ, RZ, R145 ;  /* 0x000000ffff1a7224 */ /* 0x000fe200078e0091 */
[----:B------:R-:W-:Y:S01]  /*2f00*/  ISETP.GE.AND P4, PT, R210, UR5, PT ;  /* 0x00000005d2007c0c */ /* 0x000fe2000bf86270 */
[----:B------:R-:W-:Y:S01]  /*2f10*/  IMAD.MOV.U32 R27, RZ, RZ, R144 ;  /* 0x000000ffff1b7224 */ /* 0x000fe200078e0090 */
[----:B------:R-:W-:Y:S01]  /*2f20*/  ISETP.GE.AND P3, PT, R201, UR5, PT ;  /* 0x00000005c9007c0c */ /* 0x000fe2000bf66270 */
[----:B------:R-:W-:Y:S01]  /*2f30*/  IMAD R20, R81, 0x30, RZ ;  /* 0x0000003051147824 */ /* 0x000fe200078e02ff */
[----:B------:R-:W-:Y:S01]  /*2f40*/  ISETP.GE.AND P1, PT, R200, UR5, PT ;  /* 0x00000005c8007c0c */ /* 0x000fe2000bf26270 */
[----:B------:R-:W-:-:S04]  /*2f50*/  IMAD.WIDE.U32 R26, R80, 0x30, R26 ;  /* 0x00000030501a7825 */ /* 0x000fc800078e001a */
[----:B------:R-:W-:-:S04]  /*2f60*/  IMAD.IADD R20, R27, 0x1, R20 ;  /* 0x000000011b147824 */ /* 0x000fc800078e0214 */
        /* <DEDUP_REMOVED lines=25> */
.L_x_728:
[----:B------:R-:W-:Y:S05]  /*3100*/  BSYNC B0 ;  /* 0x0000000000007941 */ /* 0x000fea0003800000 */
.L_x_727:
[----:B------:R-:W0:Y:S01]  /*3110*/  LDGDEPBAR ;  /* 0x00000000000079af */ /* 0x000e220000000000 */
[----:B-1234-:R-:W-:Y:S01]  /*3120*/  IMAD.SHL.U32 R8, R2, 0x40, RZ ;  /* 0x0000004002087824 */ /* 0x01efe200078e00ff */
[----:B------:R-:W-:Y:S01]  /*3130*/  LOP3.LUT R24, R24, 0xfffffffe, RZ, 0xc0, !PT ;  /* 0xfffffffe18187812 */ /* 0x000fe200078ec0ff */
[C---:B------:R-:W-:Y:S01]  /*3140*/  IMAD.SHL.U32 R9, R22.reuse, 0x8, RZ ;  /* 0x0000000816097824 */ /* 0x040fe200078e00ff */
[----:B------:R-:W-:Y:S01]  /*3150*/  ISETP.GE.AND P2, PT, R22, R21, PT ;  /* 0x000000151600720c */ /* 0x000fe20003f46270 */
[----:B------:R-:W-:Y:S01]  /*3160*/  IMAD.SHL.U32 R17, R17, 0x40, RZ ;  /* 0x0000004011117824 */ /* 0x000fe200078e00ff */
[----:B------:R-:W-:Y:S01]  /*3170*/  LOP3.LUT R8, R8, 0x1c0, RZ, 0xc0, !PT ;  /* 0x000001c008087812 */ /* 0x000fe200078ec0ff */
[----:B------:R-:W-:Y:S01]  /*3180*/  IMAD.IADD R24, R25, 0x1, -R24 ;  /* 0x0000000119187824 */ /* 0x000fe200078e0a18 */
[----:B------:R-:W-:Y:S01]  /*3190*/  IADD3 R16, P1, R22, R16, RZ ;  /* 0x0000001016107210 */ /* 0x000fe20007f3e0ff */
[----:B------:R-:W-:Y:S01]  /*31a0*/  IMAD.IADD R19, R19, 0x1, R14 ;  /* 0x0000000113137824 */ /* 0x000fe200078e020e */
[----:B------:R-:W-:Y:S01]  /*31b0*/  LOP3.LUT R9, R8, 0x8, R9, 0xf8, !PT ;  /* 0x0000000808097812 */ /* 0x000fe200078ef809 */
[C---:B------:R-:W-:Y:S01]  /*31c0*/  IMAD.SHL.U32 R10, R24.reuse, 0x8, RZ ;  /* 0x00000008180a7824 */ /* 0x040fe200078e00ff */
[----:B------:R-:W-:Y:S01]  /*31d0*/  SHF.R.U32.HI R8, RZ, 0x3, R8 ;  /* 0x00000003ff087819 */ /* 0x000fe20000011608 */
[----:B------:R-:W-:Y:S01]  /*31e0*/  IMAD.X R15, R23, 0x1, R15, P1 ;  /* 0x00000001170f7824 */ /* 0x000fe200008e060f */
[----:B------:R-:W-:Y:S01]  /*31f0*/  LOP3.LUT R17, R17, 0x1c0, RZ, 0xc0, !PT ;  /* 0x000001c011117812 */ /* 0x000fe200078ec0ff */
[----:B------:R-:W-:Y:S01]  /*3200*/  ULDC.64 UR6, c[0x0][0x220] ;  /* 0x0000880000067ab9 */ /* 0x000fe20000000a00 */
[----:B------:R-:W-:Y:S01]  /*3210*/  LOP3.LUT R9, R9, R8, RZ, 0x3c, !PT ;  /* 0x0000000809097212 */ /* 0x000fe200078e3cff */
[----:B------:R-:W-:Y:S01]  /*3220*/  IMAD R15, R15, R134, RZ ;  /* 0x000000860f0f7224 */ /* 0x000fe200078e02ff */
[----:B------:R-:W-:Y:S01]  /*3230*/  LOP3.LUT R10, R17, 0x8, R10, 0xf8, !PT ;  /* 0x00000008110a7812 */ /* 0x000fe200078ef80a */
[----:B------:R-:W-:Y:S01]  /*3240*/  BSSY B0, `(.L_x_729) ;  /* 0x0000030000007945 */ /* 0x000fe20003800000 */
[----:B------:R-:W-:Y:S01]  /*3250*/  SHF.R.U32.HI R17, RZ, 0x3, R17 ;  /* 0x00000003ff117819 */ /* 0x000fe20000011611 */
[----:B------:R-:W-:Y:S01]  /*3260*/  IMAD R197, R24, 0x200, R9 ;  /* 0x0000020018c57824 */ /* 0x000fe200078e0209 */
[----:B------:R-:W-:Y:S01]  /*3270*/  LEA.HI R8, R13, R6, RZ, 0x5 ;  /* 0x000000060d087211 */ /* 0x000fe200078f28ff */
[----:B------:R-:W-:Y:S01]  /*3280*/  IMAD.SHL.U32 R9, R0, 0x40, RZ ;  /* 0x0000004000097824 */ /* 0x000fe200078e00ff */
[----:B------:R-:W-:-:S04]  /*3290*/  DEPBAR.LE SB0, 0x0 ;  /* 0x000080000000791a */ /* 0x000fc80000000000 */
[----:B------:R-:W-:Y:S01]  /*32a0*/  BAR.SYNC.DEFER_BLOCKING 0x0 ;  /* 0x0000000000007b1d */ /* 0x000fe20000010000 */
[----:B------:R-:W-:Y:S01]  /*32b0*/  LOP3.LUT R10, R10, R17, RZ, 0x3c, !PT ;  /* 0x000000110a0a7212 */ /* 0x000fe200078e3cff */
[----:B------:R-:W-:Y:S01]  /*32c0*/  IMAD R13, R16, R135, R15 ;  /* 0x00000087100d7224 */ /* 0x000fe200078e020f */
[----:B------:R-:W-:Y:S01]  /*32d0*/  ISETP.GE.AND P4, PT, R12, R21, PT ;  /* 0x000000150c00720c */ /* 0x000fe20003f86270 */
[----:B------:R-:W-:Y:S01]  /*32e0*/  IMAD.WIDE.U32 R16, R16, R134, R18 ;  /* 0x0000008610107225 */ /* 0x000fe200078e0012 */
[----:B------:R-:W-:Y:S02]  /*32f0*/  LOP3.LUT R0, R10, 0xfffffe00, R9, 0xf8, !PT ;  /* 0xfffffe000a007812 */ /* 0x000fe400078ef809 */
[----:B------:R-:W-:Y:S01]  /*3300*/  SHF.R.S32.HI R9, RZ, 0x5, R8 ;  /* 0x00000005ff097819 */ /* 0x000fe20000011408 */
[----:B------:R-:W-:Y:S01]  /*3310*/  IMAD.IADD R13, R17, 0x1, R13 ;  /* 0x00000001110d7824 */ /* 0x000fe200078e020d */
[----:B------:R-:W-:Y:S01]  /*3320*/  LEA R218, P1, R16, UR6, 0x1 ;  /* 0x0000000610da7c11 */ /* 0x000fe2000f8208ff */
[C---:B------:R-:W-:Y:S01]  /*3330*/  IMAD.SHL.U32 R203, R134.reuse, 0x10, RZ ;  /* 0x0000001086cb7824 */ /* 0x040fe200078e00ff */
[----:B------:R-:W-:Y:S01]  /*3340*/  SHF.L.U64.HI R202, R134, 0x4, R135 ;  /* 0x0000000486ca7819 */ /* 0x000fe20000010287 */
[----:B------:R-:W-:Y:S01]  /*3350*/  IMAD R198, R9, 0x400, R0 ;  /* 0x0000040009c67824 */ /* 0x000fe200078e0200 */
[----:B------:R-:W-:-:S02]  /*3360*/  LEA R197, R197, UR4, 0x1 ;  /* 0x00000004c5c57c11 */ /* 0x000fc4000f8e08ff */
[----:B------:R-:W-:Y:S02]  /*3370*/  LEA.HI.X R223, R16, UR7, R13, 0x1, P1 ;  /* 0x0000000710df7c11 */ /* 0x000fe400088f0c0d */
[----:B------:R-:W-:Y:S01]  /*3380*/  LEA R198, R198, UR4, 0x1 ;  /* 0x00000004c6c67c11 */ /* 0x000fe2000f8e08ff */
[----:B------:R1:W-:Y:S04]  /*3390*/  @P2 STS.128 [R207+0xc000], RZ ;  /* 0x00c000ffcf002388 */ /* 0x0003e80000000c00 */
[----:B------:R1:W-:Y:S04]  /*33a0*/  @P2 STS.128 [R207+0xe000], RZ ;  /* 0x00e000ffcf002388 */ /* 0x0003e80000000c00 */
[----:B------:R1:W-:Y:S01]  /*33b0*/  @P2 STS.128 [R207+0x10000], RZ ;  /* 0x010000ffcf002388 */ /* 0x0003e20000000c00 */
[----:B------:R-:W-:Y:S05]  /*33c0*/  @P2 BRA `(.L_x_730) ;  /* 0x00000000005c2947 */ /* 0x000fea0003800000 */
[----:B------:R-:W-:Y:S02]  /*33d0*/  ULDC UR5, c[0x0][0x2d0] ;  /* 0x0000b40000057ab9 */ /* 0x000fe40000000800 */
[----:B------:R-:W-:Y:S02]  /*33e0*/  ISETP.GE.AND P3, PT, R210, UR5, PT ;  /* 0x00000005d2007c0c */ /* 0x000fe4000bf66270 */
[----:B------:R-:W-:Y:S02]  /*33f0*/  ISETP.GE.AND P2, PT, R201, UR5, PT ;  /* 0x00000005c9007c0c */ /* 0x000fe4000bf46270 */
[----:B------:R-:W-:-:S09]  /*3400*/  ISETP.GE.AND P1, PT, R200, UR5, PT ;  /* 0x00000005c8007c0c */ /* 0x000fd2000bf26270 */
[----:B------:R-:W-:Y:S01]  /*3410*/  @!P3 IMAD.MOV.U32 R222, RZ, RZ, R218 ;  /* 0x000000ffffdeb224 */ /* 0x000fe200078e00da */
[----:B------:R2:W-:Y:S01]  /*3420*/  @P3 STS.128 [R207+0xc000], RZ ;  /* 0x00c000ffcf003388 */ /* 0x0005e20000000c00 */
[----:B------:R-:W-:-:S03]  /*3430*/  @!P2 IMAD.MOV.U32 R219, RZ, RZ, R223 ;  /* 0x000000ffffdba224 */ /* 0x000fc600078e00df */
[----:B------:R-:W-:Y:S01]  /*3440*/  @!PT LDS RZ, [RZ] ;  /* 0x00000000fffff984 */ /* 0x000fe20000000800 */
[----:B------:R-:W-:Y:S01]  /*3450*/  @!PT LDS RZ, [RZ] ;  /* 0x00000000fffff984 */ /* 0x000fe20000000800 */
[----:B------:R-:W-:Y:S01]  /*3460*/  @!PT LDS RZ, [RZ] ;  /* 0x00000000fffff984 */ /* 0x000fe20000000800 */
[----:B------:R2:W-:Y:S04]  /*3470*/  @!P3 LDGSTS.E.BYPASS.LTC128B.128 [R207+0xc000], desc[UR8][R222.64] ;  /* 0x0c000000decfbfae */ /* 0x0005e8000b901d48 */
[----:B------:R2:W-:Y:S04]  /*3480*/  @P2 STS.128 [R207+0xe000], RZ ;  /* 0x00e000ffcf002388 */ /* 0x0005e80000000c00 */
[----:B------:R-:W-:Y:S01]  /*3490*/  @!PT LDS RZ, [RZ] ;  /* 0x00000000fffff984 */ /* 0x000fe20000000800 */
[----:B------:R-:W-:Y:S01]  /*34a0*/  @!PT LDS RZ, [RZ] ;  /* 0x00000000fffff984 */ /* 0x000fe20000000800 */
[----:B------:R-:W-:Y:S01]  /*34b0*/  @!PT LDS RZ, [RZ] ;  /* 0x00000000fffff984 */ /* 0x000fe20000000800 */
[----:B------:R2:W-:Y:S04]  /*34c0*/  @!P2 LDGSTS.E.BYPASS.LTC128B.128 [R207+0xe000], desc[UR8][R218.64+0x80] ;  /* 0x0e000080dacfafae */ /* 0x0005e8000b901d48 */
[----:B------:R2:W-:Y:S01]  /*34d0*/  @P1 STS.128 [R207+0x10000], RZ ;  /* 0x010000ffcf001388 */ /* 0x0005e20000000c00 */
[----:B------:R-:W-:Y:S05]  /*34e0*/  @P1 BRA `(.L_x_730) ;  /* 0x0000000000141947 */ /* 0x000fea0003800000 */
[----:B--2---:R-:W-:-:S05]  /*34f0*/  MOV R219, R223 ;  /* 0x000000df00db7202 */ /* 0x004fca0000000f00 */
[----:B------:R-:W-:Y:S01]  /*3500*/  @!PT LDS RZ, [RZ] ;  /* 0x00000000fffff984 */ /* 0x000fe20000000800 */
[----:B------:R-:W-:Y:S01]  /*3510*/  @!PT LDS RZ, [RZ] ;  /* 0x00000000fffff984 */ /* 0x000fe20000000800 */
[----:B------:R-:W-:Y:S01]  /*3520*/  @!PT LDS RZ, [RZ] ;  /* 0x00000000fffff984 */ /* 0x000fe20000000800 */
[----:B------:R3:W-:Y:S02]  /*3530*/  LDGSTS.E.BYPASS.LTC128B.128 [R207+0x10000], desc[UR8][R218.64+0x100] ;  /* 0x10000100dacf7fae */ /* 0x0007e4000b901d48 */
.L_x_730:
[----:B------:R-:W-:Y:S05]  /*3540*/  BSYNC B0 ;  /* 0x0000000000007941 */ /* 0x000fea0003800000 */
.L_x_729:
[----:B------:R4:W-:Y:S01]  /*3550*/  @P6 STS.128 [R207+0xc800], RZ ;  /* 0x00c800ffcf006388 */ /* 0x0009e20000000c00 */
[----:B------:R-:W-:Y:S03]  /*3560*/  BSSY B0, `(.L_x_731) ;  /* 0x0000020000007945 */ /* 0x000fe60003800000 */
[----:B------:R4:W-:Y:S04]  /*3570*/  @P6 STS.128 [R207+0xe800], RZ ;  /* 0x00e800ffcf006388 */ /* 0x0009e80000000c00 */
[----:B------:R4:W-:Y:S01]  /*3580*/  @P6 STS.128 [R207+0x10800], RZ ;  /* 0x010800ffcf006388 */ /* 0x0009e20000000c00 */
[----:B------:R-:W-:Y:S05]  /*3590*/  @P6 BRA `(.L_x_732) ;  /* 0x0000000000706947 */ /* 0x000fea0003800000 */
[----:B------:R-:W-:Y:S01]  /*35a0*/  ULDC UR5, c[0x0][0x2d0] ;  /* 0x0000b40000057ab9 */ /* 0x000fe20000000800 */
[----:B------:R-:W-:Y:S02]  /*35b0*/  IADD3 R9, P6, R203, R16, RZ ;  /* 0x00000010cb097210 */ /* 0x000fe40007fde0ff */
[----:B------:R-:W-:Y:S02]  /*35c0*/  ISETP.GE.AND P3, PT, R210, UR5, PT ;  /* 0x00000005d2007c0c */ /* 0x000fe4000bf66270 */
[----:B------:R-:W-:Y:S01]  /*35d0*/  ISETP.GE.AND P2, PT, R201, UR5, PT ;  /* 0x00000005c9007c0c */ /* 0x000fe2000bf46270 */
[----:B------:R-:W-:-:S10]  /*35e0*/  IMAD.X R8, R202, 0x1, R13, P6 ;  /* 0x00000001ca087824 */ /* 0x000fd400030e060d */
[----:B------:R-:W-:Y:S01]  /*35f0*/  @!P3 LEA R14, P1, R203, R218, 0x1 ;  /* 0x000000dacb0eb211 */ /* 0x000fe200078208ff */
[----:B------:R1:W-:Y:S01]  /*3600*/  @P3 STS.128 [R207+0xc800], RZ ;  /* 0x00c800ffcf003388 */ /* 0x0003e20000000c00 */
[----:B------:R-:W-:Y:S02]  /*3610*/  @!P2 LEA R10, P6, R9, UR6, 0x1 ;  /* 0x00000006090aac11 */ /* 0x000fe4000f8c08ff */
[----:B------:R-:W-:Y:S02]  /*3620*/  @!P3 LEA.HI.X R15, R203, R223, R202, 0x1, P1 ;  /* 0x000000dfcb0fb211 */ /* 0x000fe400008f0cca */
[----:B------:R-:W-:Y:S02]  /*3630*/  ISETP.GE.AND P1, PT, R200, UR5, PT ;  /* 0x00000005c8007c0c */ /* 0x000fe4000bf26270 */
[----:B------:R-:W-:Y:S01]  /*3640*/  @!P2 LEA.HI.X R11, R9, UR7, R8, 0x1, P6 ;  /* 0x00000007090bac11 */ /* 0x000fe2000b0f0c08 */
        /* <DEDUP_REMOVED lines=11> */
[----:B-1----:R-:W-:-:S04]  /*3700*/  LEA R10, P1, R9, UR6, 0x1 ;  /* 0x00000006090a7c11 */ /* 0x002fc8000f8208ff */
[----:B------:R-:W-:-:S05]  /*3710*/  LEA.HI.X R11, R9, UR7, R8, 0x1, P1 ;  /* 0x00000007090b7c11 */ /* 0x000fca00088f0c08 */
[----:B------:R-:W-:Y:S01]  /*3720*/  @!PT LDS RZ, [RZ] ;  /* 0x00000000fffff984 */ /* 0x000fe20000000800 */
[----:B------:R-:W-:Y:S01]  /*3730*/  @!PT LDS RZ, [RZ] ;  /* 0x00000000fffff984 */ /* 0x000fe20000000800 */
[----:B------:R-:W-:Y:S01]  /*3740*/  @!PT LDS RZ, [RZ] ;  /* 0x00000000fffff984 */ /* 0x000fe20000000800 */
[----:B------:R1:W-:Y:S04]  /*3750*/  LDGSTS.E.BYPASS.LTC128B.128 [R207+0x10800], desc[UR8][R10.64+0x100] ;  /* 0x108001000acf7fae */ /* 0x0003e8000b901d48 */
.L_x_732:
[----:B------:R-:W-:Y:S05]  /*3760*/  BSYNC B0 ;  /* 0x0000000000007941 */ /* 0x000fea0003800000 */
.L_x_731:
[----:B------:R1:W-:Y:S01]  /*3770*/  @P5 STS.128 [R207+0xd000], RZ ;  /* 0x00d000ffcf005388 */ /* 0x0003e20000000c00 */
[----:B------:R-:W-:Y:S03]  /*3780*/  BSSY B0, `(.L_x_733) ;  /* 0x0000022000007945 */ /* 0x000fe60003800000 */
[----:B------:R1:W-:Y:S04]  /*3790*/  @P5 STS.128 [R207+0xf000], RZ ;  /* 0x00f000ffcf005388 */ /* 0x0003e80000000c00 */
[----:B------:R1:W-:Y:S01]  /*37a0*/  @P5 STS.128 [R207+0x11000], RZ ;  /* 0x011000ffcf005388 */ /* 0x0003e20000000c00 */
[----:B------:R-:W-:Y:S05]  /*37b0*/  @P5 BRA `(.L_x_734) ;  /* 0x0000000000785947 */ /* 0x000fea0003800000 */
[----:B------:R-:W-:Y:S01]  /*37c0*/  ULDC UR5, c[0x0][0x2d0] ;  /* 0x0000b40000057ab9 */ /* 0x000fe20000000800 */
[----:B------:R-:W-:Y:S01]  /*37d0*/  IMAD.SHL.U32 R9, R134, 0x20, RZ ;  /* 0x0000002086097824 */ /* 0x000fe200078e00ff */
[----:B------:R-:W-:Y:S02]  /*37e0*/  ISETP.GE.AND P3, PT, R210, UR5, PT ;  /* 0x00000005d2007c0c */ /* 0x000fe4000bf66270 */
[----:B------:R-:W-:Y:S02]  /*37f0*/  ISETP.GE.AND P2, PT, R201, UR5, PT ;  /* 0x00000005c9007c0c */ /* 0x000fe4000bf46270 */
[----:B-1----:R-:W-:Y:S02]  /*3800*/  SHF.L.U64.HI R10, R134, 0x5, R135 ;  /* 0x00000005860a7819 */ /* 0x002fe40000010287 */
[----:B------:R-:W-:Y:S02]  /*3810*/  IADD3 R8, P5, R9, R16, RZ ;  /* 0x0000001009087210 */ /* 0x000fe40007fbe0ff */
[----:B------:R-:W-:-:S05]  /*3820*/  ISETP.GE.AND P1, PT, R200, UR5, PT ;  /* 0x00000005c8007c0c */ /* 0x000fca000bf26270 */
[C---:B------:R-:W-:Y:S01]  /*3830*/  @!P3 LEA R14, P6, R9.reuse, R218, 0x1 ;  /* 0x000000da090eb211 */ /* 0x040fe200078c08ff */
[----:B------:R1:W-:Y:S03]  /*3840*/  @P3 STS.128 [R207+0xd000], RZ ;  /* 0x00d000ffcf003388 */ /* 0x0003e60000000c00 */
[----:B------:R-:W-:Y:S01]  /*3850*/  @!P3 LEA.HI.X R15, R9, R223, R10, 0x1, P6 ;  /* 0x000000df090fb211 */ /* 0x000fe200030f0c0a */
[----:B------:R-:W-:Y:S01]  /*3860*/  IMAD.X R9, R10, 0x1, R13, P5 ;  /* 0x000000010a097824 */ /* 0x000fe200028e060d */
[----:B------:R-:W-:-:S03]  /*3870*/  @!P2 LEA R10, P5, R8, UR6, 0x1 ;  /* 0x00000006080aac11 */ /* 0x000fc6000f8a08ff */
[----:B------:R-:W-:Y:S01]  /*3880*/  @!PT LDS RZ, [RZ] ;  /* 0x00000000fffff984 */ /* 0x000fe20000000800 */
[----:B------:R-:W-:Y:S01]  /*3890*/  @!PT LDS RZ, [RZ] ;  /* 0x00000000fffff984 */ /* 0x000fe20000000800 */
[----:B------:R-:W-:Y:S01]  /*38a0*/  @!PT LDS RZ, [RZ] ;  /* 0x00000000fffff984 */ /* 0x000fe20000000800 */
[----:B------:R1:W-:Y:S01]  /*38b0*/  @!P3 LDGSTS.E.BYPASS.LTC128B.128 [R207+0xd000], desc[UR8][R14.64] ;  /* 0x0d0000000ecfbfae */ /* 0x0003e2000b901d48 */
[----:B------:R-:W-:-:S03]  /*38c0*/  @!P2 LEA.HI.X R11, R8, UR7, R9, 0x1, P5 ;  /* 0x00000007080bac11 */ /* 0x000fc6000a8f0c09 */
        /* <DEDUP_REMOVED lines=13> */
.L_x_734:
[----:B------:R-:W-:Y:S05]  /*39a0*/  BSYNC B0 ;  /* 0x0000000000007941 */ /* 0x000fea0003800000 */
.L_x_733:
[----:B------:R1:W-:Y:S01]  /*39b0*/  @P4 STS.128 [R207+0xd800], RZ ;  /* 0x00d800ffcf004388 */ /* 0x0003e20000000c00 */
[----:B------:R-:W-:Y:S03]  /*39c0*/  BSSY B0, `(.L_x_735) ;  /* 0x0000024000007945 */ /* 0x000fe60003800000 */
[----:B------:R1:W-:Y:S04]  /*39d0*/  @P4 STS.128 [R207+0xf800], RZ ;  /* 0x00f800ffcf004388 */ /* 0x0003e80000000c00 */
[----:B------:R1:W-:Y:S01]  /*39e0*/  @P4 STS.128 [R207+0x11800], RZ ;  /* 0x011800ffcf004388 */ /* 0x0003e20000000c00 */
[----:B------:R-:W-:Y:S05]  /*39f0*/  @P4 BRA `(.L_x_736) ;  /* 0x0000000000804947 */ /* 0x000fea0003800000 */
[----:B------:R-:W-:Y:S01]  /*3a00*/  ULDC UR5, c[0x0][0x2d0] ;  /* 0x0000b40000057ab9 */ /* 0x000fe20000000800 */
[----:B------:R-:W-:Y:S01]  /*3a10*/  IMAD.MOV.U32 R12, RZ, RZ, R16 ;  /* 0x000000ffff0c7224 */ /* 0x000fe200078e0010 */
[----:B------:R-:W-:Y:S01]  /*3a20*/  ISETP.GE.AND P3, PT, R210, UR5, PT ;  /* 0x00000005d2007c0c */ /* 0x000fe2000bf66270 */
[----:B------:R-:W-:Y:S01]  /*3a30*/  IMAD R8, R135, 0x30, RZ ;  /* 0x0000003087087824 */ /* 0x000fe200078e02ff */
[----:B------:R-:W-:Y:S01]  /*3a40*/  ISETP.GE.AND P2, PT, R201, UR5, PT ;  /* 0x00000005c9007c0c */ /* 0x000fe2000bf46270 */
[----:B------:R-:W-:Y:S01]  /*3a50*/  IMAD.WIDE.U32 R12, R134, 0x30, R12 ;  /* 0x00000030860c7825 */ /* 0x000fe200078e000c */
[----:B------:R-:W-:-:S04]  /*3a60*/  ISETP.GE.AND P1, PT, R200, UR5, PT ;  /* 0x00000005c8007c0c */ /* 0x000fc8000bf26270 */
[----:B------:R-:W-:-:S05]  /*3a70*/  IADD3 R8, R13, R8, RZ ;  /* 0x000000080d087210 */ /* 0x000fca0007ffe0ff */
[----:B--23--:R-:W-:Y:S01]  /*3a80*/  @!P3 IMAD.MOV.U32 R219, RZ, RZ, R223 ;  /* 0x000000ffffdbb224 */ /* 0x00cfe200078e00df */
[----:B------:R2:W-:Y:S01]  /*3a90*/  @P3 STS.128 [R207+0xd800], RZ ;  /* 0x00d800ffcf003388 */ /* 0x0005e20000000c00 */
[----:B------:R-:W-:Y:S01]  /*3aa0*/  @!P3 IMAD R135, R135, 0x60, RZ ;  /* 0x000000608787b824 */ /* 0x000fe200078e02ff */
[----:B-1----:R-:W-:Y:S01]  /*3ab0*/  @!P2 LEA R14, P4, R12, UR6, 0x1 ;  /* 0x000000060c0eac11 */ /* 0x002fe2000f8808ff */
[----:B------:R-:W-:-:S03]  /*3ac0*/  @!P3 IMAD.WIDE.U32 R10, R134, 0x60, R218 ;  /* 0x00000060860ab825 */ /* 0x000fc600078e00da */
[----:B------:R-:W-:Y:S02]  /*3ad0*/  @!P2 LEA.HI.X R15, R12, UR7, R8, 0x1, P4 ;  /* 0x000000070c0fac11 */ /* 0x000fe4000a0f0c08 */
[----:B------:R-:W-:-:S05]  /*3ae0*/  @!P3 IADD3 R11, R11, R135, RZ ;  /* 0x000000870b0bb210 */ /* 0x000fca0007ffe0ff */
        /* <DEDUP_REMOVED lines=11> */
[----:B--2---:R-:W-:-:S04]  /*3ba0*/  LEA R10, P1, R12, UR6, 0x1 ;  /* 0x000000060c0a7c11 */ /* 0x004fc8000f8208ff */
[----:B------:R-:W-:-:S05]  /*3bb0*/  LEA.HI.X R11, R12, UR7, R8, 0x1, P1 ;  /* 0x000000070c0b7c11 */ /* 0x000fca00088f0c08 */
[----:B------:R-:W-:Y:S01]  /*3bc0*/  @!PT LDS RZ, [RZ] ;  /* 0x00000000fffff984 */ /* 0x000fe20000000800 */
[----:B------:R-:W-:Y:S01]  /*3bd0*/  @!PT LDS RZ, [RZ] ;  /* 0x00000000fffff984 */ /* 0x000fe20000000800 */
[----:B------:R-:W-:Y:S01]  /*3be0*/  @!PT LDS RZ, [RZ] ;  /* 0x00000000fffff984 */ /* 0x000fe20000000800 */
[----:B------:R1:W-:Y:S04]  /*3bf0*/  LDGSTS.E.BYPASS.LTC128B.128 [R207+0x11800], desc[UR8][R10.64+0x100] ;  /* 0x118001000acf7fae */ /* 0x0003e8000b901d48 */
.L_x_736:
[----:B------:R-:W-:Y:S05]  /*3c00*/  BSYNC B0 ;  /* 0x0000000000007941 */ /* 0x000fea0003800000 */
.L_x_735:
[----:B-12---:R-:W-:Y:S01]  /*3c10*/  LDSM.16.M88.4 R8, [R198] ;  /* 0x00000000c608783b */ /* 0x006fe20000000200 */
[----:B------:R-:W-:Y:S01]  /*3c20*/  R2P PR, R2, 0x6 ;  /* 0x0000000602007804 */ /* 0x000fe20000000000 */
[C---:B------:R-:W-:Y:S02]  /*3c30*/  VIADD R2, R197.reuse, 0x6000 ;  /* 0x00006000c5027836 */ /* 0x040fe40000000000 */
[----:B------:R-:W1:Y:S01]  /*3c40*/  LDSM.16.M88.4 R16, [R197+0x6800] ;  /* 0x00680000c510783b */ /* 0x000e620000000200 */
[----:B------:R-:W-:Y:S02]  /*3c50*/  VIADD R195, R197, 0x6020 ;  /* 0x00006020c5c37836 */ /* 0x000fe40000000000 */
[--C-:B------:R-:W-:Y:S01]  /*3c60*/  IMAD R196, R7, 0x2, R198.reuse ;  /* 0x0000000207c47824 */ /* 0x100fe200078e02c6 */
[----:B------:R-:W2:Y:S01]  /*3c70*/  LDSM.16.M88.4 R24, [R197+0x6000] ;  /* 0x00600000c518783b */ /* 0x000ea20000000200 */
[C---:B------:R-:W-:Y:S02]  /*3c80*/  IMAD R194, R5.reuse, 0x2, R198 ;  /* 0x0000000205c27824 */ /* 0x040fe400078e02c6 */
[----:B------:R-:W-:Y:S01]  /*3c90*/  IMAD R193, R5, 0x2, R196 ;  /* 0x0000000205c17824 */ /* 0x000fe200078e02c4 */
[----:B------:R-:W5:Y:S02]  /*3ca0*/  LDSM.16.M88.4 R60, [R197+0x7000] ;  /* 0x00700000c53c783b */ /* 0x000f640000000200 */
[----:B------:R-:W-:-:S02]  /*3cb0*/  @P1 VIADD R195, R2, 0xffffffe0 ;  /* 0xffffffe002c31836 */ /* 0x000fc40000000000 */
[----:B------:R-:W3:Y:S01]  /*3cc0*/  LDSM.16.M88.4 R36, [R197+0x7800] ;  /* 0x00780000c524783b */ /* 0x000ee20000000200 */
[----:B------:R-:W-:Y:S02]  /*3cd0*/  IMAD.MOV.U32 R2, RZ, RZ, 0x40 ;  /* 0x00000040ff027424 */ /* 0x000fe400078e00ff */
[C---:B------:R-:W-:Y:S01]  /*3ce0*/  VIADD R187, R195.reuse, 0x800 ;  /* 0x00000800c3bb7836 */ /* 0x040fe20000000000 */
[----:B------:R-:W-:Y:S01]  /*3cf0*/  LDSM.16.M88.4 R72, [R196] ;  /* 0x00000000c448783b */ /* 0x000fe20000000200 */
[C---:B------:R-:W-:Y:S01]  /*3d00*/  VIADD R186, R195.reuse, 0x1000 ;  /* 0x00001000c3ba7836 */ /* 0x040fe20000000000 */
[----:B------:R-:W-:Y:S01]  /*3d10*/  SEL R2, R2, 0xffffffc0, !P2 ;  /* 0xffffffc002027807 */ /* 0x000fe20005000000 */
[C---:B------:R-:W-:Y:S01]  /*3d20*/  VIADD R185, R195.reuse, 0x1800 ;  /* 0x00001800c3b97836 */ /* 0x040fe20000000000 */
[----:B------:R-:W4:Y:S01]  /*3d30*/  LDSM.16.M88.4 R12, [R195+0x800] ;  /* 0x00080000c30c783b */ /* 0x000f220000000200 */
[----:B------:R-:W-:Y:S02]  /*3d40*/  VIADD R183, R195, 0x2000 ;  /* 0x00002000c3b77836 */ /* 0x000fe40000000000 */
[----:B------:R-:W-:Y:S01]  /*3d50*/  IMAD.IADD R191, R197, 0x1, R2 ;  /* 0x00000001c5bf7824 */ /* 0x000fe200078e0202 */
[----:B------:R-:W4:Y:S01]  /*3d60*/  LDSM.16.M88.4 R32, [R195] ;  /* 0x00000000c320783b */ /* 0x000f220000000200 */
[----:B------:R-:W-:-:S02]  /*3d70*/  IMAD.IADD R184, R2, 0x1, R195 ;  /* 0x0000000102b87824 */ /* 0x000fc400078e02c3 */
[C---:B------:R-:W-:Y:S01]  /*3d80*/  VIADD R182, R195.reuse, 0x2800 ;  /* 0x00002800c3b67836 */ /* 0x040fe20000000000 */
[----:B------:R-:W4:Y:S01]  /*3d90*/  LDSM.16.M88.4 R44, [R195+0x1000] ;  /* 0x00100000c32c783b */ /* 0x000f220000000200 */
[C---:B------:R-:W-:Y:S02]  /*3da0*/  VIADD R181, R195.reuse, 0x3000 ;  /* 0x00003000c3b57836 */ /* 0x040fe40000000000 */
[C---:B------:R-:W-:Y:S01]  /*3db0*/  VIADD R180, R195.reuse, 0x3800 ;  /* 0x00003800c3b47836 */ /* 0x040fe20000000000 */
[----:B------:R-:W4:Y:S01]  /*3dc0*/  LDSM.16.M88.4 R76, [R195+0x1800] ;  /* 0x00180000c34c783b */ /* 0x000f220000000200 */
[C---:B------:R-:W-:Y:S02]  /*3dd0*/  VIADD R179, R195.reuse, 0x4000 ;  /* 0x00004000c3b37836 */ /* 0x040fe40000000000 */
[C---:B------:R-:W-:Y:S01]  /*3de0*/  VIADD R178, R195.reuse, 0x4800 ;  /* 0x00004800c3b27836 */ /* 0x040fe20000000000 */
[----:B------:R-:W-:Y:S01]  /*3df0*/  LDSM.16.M88.4 R52, [R194] ;  /* 0x00000000c234783b */ /* 0x000fe20000000200 */
[----:B------:R-:W-:-:S02]  /*3e00*/  VIADD R177, R195, 0x5000 ;  /* 0x00005000c3b17836 */ /* 0x000fc40000000000 */
[----:B------:R-:W-:Y:S01]  /*3e10*/  VIADD R176, R195, 0x5800 ;  /* 0x00005800c3b07836 */ /* 0x000fe20000000000 */
[C---:B-1----:R-:W-:Y:S01]  /*3e20*/  HMMA.16816.F32 R20, R8.reuse, R16, RZ ;  /* 0x000000100814723c */ /* 0x042fe200000018ff */
[----:B------:R-:W1:Y:S04]  /*3e30*/  LDSM.16.M88.4 R40, [R191+0x6000] ;  /* 0x00600000bf28783b */ /* 0x000e680000000200 */
[----:B------:R-:W1:Y:S01]  /*3e40*/  LDSM.16.M88.4 R68, [R191+0x6800] ;  /* 0x00680000bf44783b */ /* 0x000e620000000200 */
[C---:B------:R-:W-:Y:S03]  /*3e50*/  HMMA.16816.F32 R16, R8.reuse, R18, RZ ;  /* 0x000000120810723c */ /* 0x040fe600000018ff */
[----:B------:R-:W-:Y:S03]  /*3e60*/  LDSM.16.M88.4 R48, [R184] ;  /* 0x00000000b830783b */ /* 0x000fe60000000200 */
[C---:B--2---:R-:W-:Y:S01]  /*3e70*/  HMMA.16816.F32 R28, R8.reuse, R24, RZ ;  /* 0x00000018081c723c */ /* 0x044fe200000018ff */
[----:B------:R-:W0:Y:S05]  /*3e80*/  LDGDEPBAR ;  /* 0x00000000000079af */ /* 0x000e2a0000000000 */
[C---:B------:R-:W-:Y:S06]  /*3e90*/  HMMA.16816.F32 R24, R8.reuse, R26, RZ ;  /* 0x0000001a0818723c */ /* 0x040fec00000018ff */
[C---:B-----5:R-:W-:Y:S06]  /*3ea0*/  HMMA.16816.F32 R64, R8.reuse, R60, RZ ;  /* 0x0000003c0840723c */ /* 0x060fec00000018ff */
[C---:B------:R-:W-:Y:S06]  /*3eb0*/  HMMA.16816.F32 R60, R8.reuse, R62, RZ ;  /* 0x0000003e083c723c */ /* 0x040fec00000018ff */
[C---:B---3--:R-:W-:Y:S06]  /*3ec0*/  HMMA.16816.F32 R56, R8.reuse, R36, RZ ;  /* 0x000000240838723c */ /* 0x048fec00000018ff */
[----:B------:R-:W-:Y:S01]  /*3ed0*/  HMMA.16816.F32 R8, R8, R38, RZ ;  /* 0x000000260808723c */ /* 0x000fe200000018ff */
[----:B------:R-:W2:Y:S05]  /*3ee0*/  LDSM.16.M88.4 R36, [R191+0x7000] ;  /* 0x00700000bf24783b */ /* 0x000eaa0000000200 */
[C---:B----4-:R-:W-:Y:S06]  /*3ef0*/  HMMA.16816.F32 R20, R72.reuse, R12, R20 ;  /* 0x0000000c4814723c */ /* 0x050fec0000001814 */
[C---:B------:R-:W-:Y:S01]  /*3f00*/  HMMA.16816.F32 R16, R72.reuse, R14, R16 ;  /* 0x0000000e4810723c */ /* 0x040fe20000001810 */
[----:B------:R-:W3:Y:S05]  /*3f10*/  LDSM.16.M88.4 R12, [R191+0x7800] ;  /* 0x00780000bf0c783b */ /* 0x000eea0000000200 */
[C---:B------:R-:W-:Y:S06]  /*3f20*/  HMMA.16816.F32 R28, R72.reuse, R32, R28 ;  /* 0x00000020481c723c */ /* 0x040fec000000181c */
[C---:B------:R-:W-:Y:S01]  /*3f30*/  HMMA.16816.F32 R24, R72.reuse, R34, R24 ;  /* 0x000000224818723c */ /* 0x040fe20000001818 */
[----:B------:R-:W4:Y:S05]  /*3f40*/  LDSM.16.M88.4 R32, [R193] ;  /* 0x00000000c120783b */ /* 0x000f2a0000000200 */
[C---:B------:R-:W-:Y:S06]  /*3f50*/  HMMA.16816.F32 R64, R72.reuse, R44, R64 ;  /* 0x0000002c4840723c */ /* 0x040fec0000001840 */
[C---:B------:R-:W-:Y:S01]  /*3f60*/  HMMA.16816.F32 R60, R72.reuse, R46, R60 ;  /* 0x0000002e483c723c */ /* 0x040fe2000000183c */
[----:B------:R-:W5:Y:S05]  /*3f70*/  LDSM.16.M88.4 R44, [R184+0x800] ;  /* 0x00080000b82c783b */ /* 0x000f6a0000000200 */
[C---:B------:R-:W-:Y:S06]  /*3f80*/  HMMA.16816.F32 R56, R72.reuse, R76, R56 ;  /* 0x0000004c4838723c */ /* 0x040fec0000001838 */
[----:B------:R-:W-:Y:S01]  /*3f90*/  HMMA.16816.F32 R8, R72, R78, R8 ;  /* 0x0000004e4808723c */ /* 0x000fe20000001808 */
[----:B------:R-:W-:Y:S04]  /*3fa0*/  LDSM.16.M88.4 R76, [R198+0x2000] ;  /* 0x00200000c64c783b */ /* 0x000fe80000000200 */
[----:B------:R-:W-:Y:S01]  /*3fb0*/  LDSM.16.M88.4 R72, [R197+0x9000] ;  /* 0x00900000c548783b */ /* 0x000fe20000000200 */
[C---:B-1----:R-:W-:Y:S06]  /*3fc0*/  HMMA.16816.F32 R28, R52.reuse, R40, R28 ;  /* 0x00000028341c723c */ /* 0x042fec000000181c */
[C---:B------:R-:W-:Y:S01]  /*3fd0*/  HMMA.16816.F32 R24, R52.reuse, R42, R24 ;  /* 0x0000002a3418723c */ /* 0x040fe20000001818 */
[----:B------:R-:W1:Y:S05]  /*3fe0*/  LDSM.16.M88.4 R40, [R184+0x1000] ;  /* 0x00100000b828783b */ /* 0x000e6a0000000200 */
[C---:B------:R-:W-:Y:S06]  /*3ff0*/  HMMA.16816.F32 R20, R52.reuse, R68, R20 ;  /* 0x000000443414723c */ /* 0x040fec0000001814 */
[C---:B------:R-:W-:Y:S01]  /*4000*/  HMMA.16816.F32 R16, R52.reuse, R70, R16 ;  /* 0x000000463410723c */ /* 0x040fe20000001810 */
[----:B------:R-:W-:Y:S05]  /*4010*/  LDSM.16.M88.4 R68, [R197+0x9800] ;  /* 0x00980000c544783b */ /* 0x000fea0000000200 */
[C---:B--2---:R-:W-:Y:S06]  /*4020*/  HMMA.16816.F32 R64, R52.reuse, R36, R64 ;  /* 0x000000243440723c */ /* 0x044fec0000001840 */
[C---:B------:R-:W-:Y:S01]  /*4030*/  HMMA.16816.F32 R60, R52.reuse, R38, R60 ;  /* 0x00000026343c723c */ /* 0x040fe2000000183c */
[----:B------:R-:W2:Y:S05]  /*4040*/  LDSM.16.M88.4 R36, [R184+0x1800] ;  /* 0x00180000b824783b */ /* 0x000eaa0000000200 */
[C---:B---3--:R-:W-:Y:S06]  /*4050*/  HMMA.16816.F32 R56, R52.reuse, R12, R56 ;  /* 0x0000000c3438723c */ /* 0x048fec0000001838 */
[----:B------:R-:W-:Y:S01]  /*4060*/  HMMA.16816.F32 R52, R52, R14, R8 ;  /* 0x0000000e3434723c */ /* 0x000fe20000001808 */
[----:B------:R-:W3:Y:S04]  /*4070*/  LDSM.16.M88.4 R12, [R197+0x8000] ;  /* 0x00800000c50c783b */ /* 0x000ee80000000200 */
[----:B------:R-:W3:Y:S01]  /*4080*/  LDSM.16.M88.4 R8, [R197+0x8800] ;  /* 0x00880000c508783b */ /* 0x000ee20000000200 */
[C---:B----4-:R-:W-:Y:S06]  /*4090*/  HMMA.16816.F32 R28, R32.reuse, R48, R28 ;  /* 0x00000030201c723c */ /* 0x050fec000000181c */
[C---:B------:R-:W-:Y:S01]  /*40a0*/  HMMA.16816.F32 R24, R32.reuse, R50, R24 ;  /* 0x000000322018723c */ /* 0x040fe20000001818 */
[----:B------:R-:W-:Y:S05]  /*40b0*/  LDSM.16.M88.4 R48, [R196+0x2000] ;  /* 0x00200000c430783b */ /* 0x000fea0000000200 */
[C---:B-----5:R-:W-:Y:S06]  /*40c0*/  HMMA.16816.F32 R20, R32.reuse, R44, R20 ;  /* 0x0000002c2014723c */ /* 0x060fec0000001814 */
[C---:B------:R-:W-:Y:S01]  /*40d0*/  HMMA.16816.F32 R16, R32.reuse, R46, R16 ;  /* 0x0000002e2010723c */ /* 0x040fe20000001810 */
[----:B------:R-:W4:Y:S05]  /*40e0*/  LDSM.16.M88.4 R44, [R195+0x2000] ;  /* 0x00200000c32c783b */ /* 0x000f2a0000000200 */
[C---:B-1----:R-:W-:Y:S06]  /*40f0*/  HMMA.16816.F32 R64, R32.reuse, R40, R64 ;  /* 0x000000282040723c */ /* 0x042fec0000001840 */
[C---:B------:R-:W-:Y:S01]  /*4100*/  HMMA.16816.F32 R60, R32.reuse, R42, R60 ;  /* 0x0000002a203c723c */ /* 0x040fe2000000183c */
[----:B------:R-:W1:Y:S05]  /*4110*/  LDSM.16.M88.4 R40, [R195+0x2800] ;  /* 0x00280000c328783b */ /* 0x000e6a0000000200 */
[C---:B--2---:R-:W-:Y:S06]  /*4120*/  HMMA.16816.F32 R56, R32.reuse, R36, R56 ;  /* 0x000000242038723c */ /* 0x044fec0000001838 */
[----:B------:R-:W-:Y:S01]  /*4130*/  HMMA.16816.F32 R52, R32, R38, R52 ;  /* 0x000000262034723c */ /* 0x000fe20000001834 */
[----:B------:R-:W2:Y:S04]  /*4140*/  LDSM.16.M88.4 R36, [R195+0x3000] ;  /* 0x00300000c324783b */ /* 0x000ea80000000200 */
[----:B------:R-:W5:Y:S01]  /*4150*/  LDSM.16.M88.4 R32, [R195+0x3800] ;  /* 0x00380000c320783b */ /* 0x000f620000000200 */
[C---:B---3--:R-:W-:Y:S06]  /*4160*/  HMMA.16816.F32 R28, R76.reuse, R12, R28 ;  /* 0x0000000c4c1c723c */ /* 0x048fec000000181c */
[C---:B------:R-:W-:Y:S01]  /*4170*/  HMMA.16816.F32 R24, R76.reuse, R14, R24 ;  /* 0x0000000e4c18723c */ /* 0x040fe20000001818 */
[----:B------:R-:W-:Y:S05]  /*4180*/  LDSM.16.M88.4 R12, [R194+0x2000] ;  /* 0x00200000c20c783b */ /* 0x000fea0000000200 */
[C---:B------:R-:W-:Y:S06]  /*4190*/  HMMA.16816.F32 R20, R76.reuse, R8, R20 ;  /* 0x000000084c14723c */ /* 0x040fec0000001814 */
[C---:B------:R-:W-:Y:S01]  /*41a0*/  HMMA.16816.F32 R16, R76.reuse, R10, R16 ;  /* 0x0000000a4c10723c */ /* 0x040fe20000001810 */
[----:B------:R-:W3:Y:S05]  /*41b0*/  LDSM.16.M88.4 R8, [R191+0x8000] ;  /* 0x00800000bf08783b */ /* 0x000eea0000000200 */
[C---:B------:R-:W-:Y:S06]  /*41c0*/  HMMA.16816.F32 R64, R76.reuse, R72, R64 ;  /* 0x000000484c40723c */ /* 0x040fec0000001840 */
[C---:B------:R-:W-:Y:S01]  /*41d0*/  HMMA.16816.F32 R60, R76.reuse, R74, R60 ;  /* 0x0000004a4c3c723c */ /* 0x040fe2000000183c */
[----:B------:R-:W-:Y:S05]  /*41e0*/  LDSM.16.M88.4 R72, [R191+0x9000] ;  /* 0x00900000bf48783b */ /* 0x000fea0000000200 */
[C---:B------:R-:W-:Y:S06]  /*41f0*/  HMMA.16816.F32 R56, R76.reuse, R68, R56 ;  /* 0x000000444c38723c */ /* 0x040fec0000001838 */
[----:B------:R-:W-:Y:S01]  /*4200*/  HMMA.16816.F32 R68, R76, R70, R52 ;  /* 0x000000464c44723c */ /* 0x000fe20000001834 */
[----:B------:R-:W3:Y:S04]  /*4210*/  LDSM.16.M88.4 R52, [R191+0x8800] ;  /* 0x00880000bf34783b */ /* 0x000ee80000000200 */
[----:B------:R-:W3:Y:S01]  /*4220*/  LDSM.16.M88.4 R76, [R191+0x9800] ;  /* 0x00980000bf4c783b */ /* 0x000ee20000000200 */
[C---:B----4-:R-:W-:Y:S06]  /*4230*/  HMMA.16816.F32 R28, R48.reuse, R44, R28 ;  /* 0x0000002c301c723c */ /* 0x050fec000000181c */
[C---:B------:R-:W-:Y:S01]  /*4240*/  HMMA.16816.F32 R24, R48.reuse, R46, R24 ;  /* 0x0000002e3018723c */ /* 0x040fe20000001818 */
[----:B------:R-:W-:Y:S05]  /*4250*/  LDSM.16.M88.4 R44, [R193+0x2000] ;  /* 0x00200000c12c783b */ /* 0x000fea0000000200 */
[C---:B-1----:R-:W-:Y:S06]  /*4260*/  HMMA.16816.F32 R20, R48.reuse, R40, R20 ;  /* 0x000000283014723c */ /* 0x042fec0000001814 */
[C---:B------:R-:W-:Y:S01]  /*4270*/  HMMA.16816.F32 R16, R48.reuse, R42, R16 ;  /* 0x0000002a3010723c */ /* 0x040fe20000001810 */
[----:B------:R-:W1:Y:S05]  /*4280*/  LDSM.16.M88.4 R40, [R184+0x2000] ;  /* 0x00200000b828783b */ /* 0x000e6a0000000200 */
[C---:B--2---:R-:W-:Y:S06]  /*4290*/  HMMA.16816.F32 R64, R48.reuse, R36, R64 ;  /* 0x000000243040723c */ /* 0x044fec0000001840 */
[C---:B------:R-:W-:Y:S01]  /*42a0*/  HMMA.16816.F32 R60, R48.reuse, R38, R60 ;  /* 0x00000026303c723c */ /* 0x040fe2000000183c */
[----:B------:R-:W-:Y:S05]  /*42b0*/  LDSM.16.M88.4 R36, [R184+0x3000] ;  /* 0x00300000b824783b */ /* 0x000fea0000000200 */
[C---:B-----5:R-:W-:Y:S06]  /*42c0*/  HMMA.16816.F32 R56, R48.reuse, R32, R56 ;  /* 0x000000203038723c */ /* 0x060fec0000001838 */
[----:B------:R-:W-:Y:S01]  /*42d0*/  HMMA.16816.F32 R68, R48, R34, R68 ;  /* 0x000000223044723c */ /* 0x000fe20000001844 */
[----:B------:R-:W2:Y:S04]  /*42e0*/  LDSM.16.M88.4 R32, [R184+0x2800] ;  /* 0x00280000b820783b */ /* 0x000ea80000000200 */
[----:B------:R-:W-:Y:S01]  /*42f0*/  LDSM.16.M88.4 R48, [R197+0xa000] ;  /* 0x00a00000c530783b */ /* 0x000fe20000000200 */
[C---:B---3--:R-:W-:Y:S06]  /*4300*/  HMMA.16816.F32 R28, R12.reuse, R8, R28 ;  /* 0x000000080c1c723c */ /* 0x048fec000000181c */
[C---:B------:R-:W-:Y:S01]  /*4310*/  HMMA.16816.F32 R24, R12.reuse, R10, R24 ;  /* 0x0000000a0c18723c */ /* 0x040fe20000001818 */
[----:B------:R-:W3:Y:S05]  /*4320*/  LDSM.16.M88.4 R8, [R184+0x3800] ;  /* 0x00380000b808783b */ /* 0x000eea0000000200 */
[C---:B------:R-:W-:Y:S06]  /*4330*/  HMMA.16816.F32 R20, R12.reuse, R52, R20 ;  /* 0x000000340c14723c */ /* 0x040fec0000001814 */
[C---:B------:R-:W-:Y:S01]  /*4340*/  HMMA.16816.F32 R16, R12.reuse, R54, R16 ;  /* 0x000000360c10723c */ /* 0x040fe20000001810 */
[----:B------:R-:W4:Y:S05]  /*4350*/  LDSM.16.M88.4 R52, [R198+0x4000] ;  /* 0x00400000c634783b */ /* 0x000f2a0000000200 */
[C---:B------:R-:W-:Y:S06]  /*4360*/  HMMA.16816.F32 R64, R12.reuse, R72, R64 ;  /* 0x000000480c40723c */ /* 0x040fec0000001840 */
[C---:B------:R-:W-:Y:S01]  /*4370*/  HMMA.16816.F32 R60, R12.reuse, R74, R60 ;  /* 0x0000004a0c3c723c */ /* 0x040fe2000000183c */
[----:B------:R-:W-:Y:S05]  /*4380*/  LDSM.16.M88.4 R72, [R196+0x4000] ;  /* 0x00400000c448783b */ /* 0x000fea0000000200 */
[C---:B------:R-:W-:Y:S06]  /*4390*/  HMMA.16816.F32 R56, R12.reuse, R76, R56 ;  /* 0x0000004c0c38723c */ /* 0x040fec0000001838 */
[----:B------:R-:W-:Y:S01]  /*43a0*/  HMMA.16816.F32 R68, R12, R78, R68 ;  /* 0x0000004e0c44723c */ /* 0x000fe20000001844 */
[----:B------:R-:W5:Y:S05]  /*43b0*/  LDSM.16.M88.4 R12, [R197+0xa800] ;  /* 0x00a80000c50c783b */ /* 0x000f6a0000000200 */
[C---:B-1----:R-:W-:Y:S06]  /*43c0*/  HMMA.16816.F32 R28, R44.reuse, R40, R28 ;  /* 0x000000282c1c723c */ /* 0x042fec000000181c */
[C---:B------:R-:W-:Y:S01]  /*43d0*/  HMMA.16816.F32 R24, R44.reuse, R42, R24 ;  /* 0x0000002a2c18723c */ /* 0x040fe20000001818 */
[----:B------:R-:W1:Y:S05]  /*43e0*/  LDSM.16.M88.4 R40, [R197+0xb000] ;  /* 0x00b00000c528783b */ /* 0x000e6a0000000200 */
[C---:B--2---:R-:W-:Y:S06]  /*43f0*/  HMMA.16816.F32 R20, R44.reuse, R32, R20 ;  /* 0x000000202c14723c */ /* 0x044fec0000001814 */
[C---:B------:R-:W-:Y:S01]  /*4400*/  HMMA.16816.F32 R16, R44.reuse, R34, R16 ;  /* 0x000000222c10723c */ /* 0x040fe20000001810 */
[----:B------:R-:W-:Y:S05]  /*4410*/  LDSM.16.M88.4 R32, [R197+0xb800] ;  /* 0x00b80000c520783b */ /* 0x000fea0000000200 */
[C---:B------:R-:W-:Y:S01]  /*4420*/  HMMA.16816.F32 R76, R44.reuse, R36, R64 ;  /* 0x000000242c4c723c */ /* 0x040fe20000001840 */
[----:B------:R-:W2:Y:S05]  /*4430*/  LDSM.16.M88.4 R64, [R195+0x4000] ;  /* 0x00400000c340783b */ /* 0x000eaa0000000200 */
[C---:B------:R-:W-:Y:S01]  /*4440*/  HMMA.16816.F32 R60, R44.reuse, R38, R60 ;  /* 0x000000262c3c723c */ /* 0x040fe2000000183c */
[----:B------:R-:W2:Y:S05]  /*4450*/  LDSM.16.M88.4 R36, [R195+0x4800] ;  /* 0x00480000c324783b */ /* 0x000eaa0000000200 */
[C---:B---3--:R-:W-:Y:S06]  /*4460*/  HMMA.16816.F32 R56, R44.reuse, R8, R56 ;  /* 0x000000082c38723c */ /* 0x048fec0000001838 */
[----:B------:R-:W-:Y:S01]  /*4470*/  HMMA.16816.F32 R68, R44, R10, R68 ;  /* 0x0000000a2c44723c */ /* 0x000fe20000001844 */
[----:B------:R-:W3:Y:S04]  /*4480*/  LDSM.16.M88.4 R8, [R195+0x5000] ;  /* 0x00500000c308783b */ /* 0x000ee80000000200 */
[----:B------:R-:W-:Y:S01]  /*4490*/  LDSM.16.M88.4 R44, [R195+0x5800] ;  /* 0x00580000c32c783b */ /* 0x000fe20000000200 */
[C---:B----4-:R-:W-:Y:S06]  /*44a0*/  HMMA.16816.F32 R28, R52.reuse, R48, R28 ;  /* 0x00000030341c723c */ /* 0x050fec000000181c */
[C---:B------:R-:W-:Y:S01]  /*44b0*/  HMMA.16816.F32 R24, R52.reuse, R50, R24 ;  /* 0x000000323418723c */ /* 0x040fe20000001818 */
[----:B------:R-:W-:Y:S05]  /*44c0*/  LDSM.16.M88.4 R48, [R191+0xa800] ;  /* 0x00a80000bf30783b */ /* 0x000fea0000000200 */
[C---:B-----5:R-:W-:Y:S06]  /*44d0*/  HMMA.16816.F32 R20, R52.reuse, R12, R20 ;  /* 0x0000000c3414723c */ /* 0x060fec0000001814 */
[C---:B------:R-:W-:Y:S01]  /*44e0*/  HMMA.16816.F32 R16, R52.reuse, R14, R16 ;  /* 0x0000000e3410723c */ /* 0x040fe20000001810 */
[----:B------:R-:W-:Y:S05]  /*44f0*/  LDSM.16.M88.4 R12, [R191+0xa000] ;  /* 0x00a00000bf0c783b */ /* 0x000fea0000000200 */
[C---:B-1----:R-:W-:Y:S06]  /*4500*/  HMMA.16816.F32 R76, R52.reuse, R40, R76 ;  /* 0x00000028344c723c */ /* 0x042fec000000184c */
[----:B------:R-:W-:Y:S01]  /*4510*/  HMMA.16816.F32 R60, R52, R42, R60 ;  /* 0x0000002a343c723c */ /* 0x000fe2000000183c */
[----:B------:R-:W1:Y:S05]  /*4520*/  LDSM.16.M88.4 R40, [R194+0x4000] ;  /* 0x00400000c228783b */ /* 0x000e6a0000000200 */
[C---:B--2---:R-:W-:Y:S06]  /*4530*/  HMMA.16816.F32 R28, R72.reuse, R64, R28 ;  /* 0x00000040481c723c */ /* 0x044fec000000181c */
[----:B------:R-:W-:Y:S06]  /*4540*/  HMMA.16816.F32 R24, R72, R66, R24 ;  /* 0x000000424818723c */ /* 0x000fec0000001818 */
[C---:B------:R-:W-:Y:S06]  /*4550*/  HMMA.16816.F32 R56, R52.reuse, R32, R56 ;  /* 0x000000203438723c */ /* 0x040fec0000001838 */
[----:B------:R-:W-:Y:S01]  /*4560*/  HMMA.16816.F32 R68, R52, R34, R68 ;  /* 0x000000223444723c */ /* 0x000fe20000001844 */
[----:B------:R-:W-:Y:S04]  /*4570*/  LDSM.16.M88.4 R32, [R191+0xb000] ;  /* 0x00b00000bf20783b */ /* 0x000fe80000000200 */
[----:B------:R-:W-:Y:S01]  /*4580*/  LDSM.16.M88.4 R52, [R191+0xb800] ;  /* 0x00b80000bf34783b */ /* 0x000fe20000000200 */
[C---:B------:R-:W-:Y:S06]  /*4590*/  HMMA.16816.F32 R20, R72.reuse, R36, R20 ;  /* 0x000000244814723c */ /* 0x040fec0000001814 */
[C---:B------:R-:W-:Y:S01]  /*45a0*/  HMMA.16816.F32 R16, R72.reuse, R38, R16 ;  /* 0x000000264810723c */ /* 0x040fe20000001810 */
[----:B------:R-:W-:Y:S05]  /*45b0*/  LDSM.16.M88.4 R36, [R193+0x4000] ;  /* 0x00400000c124783b */ /* 0x000fea0000000200 */
[C---:B---3--:R-:W-:Y:S06]  /*45c0*/  HMMA.16816.F32 R76, R72.reuse, R8, R76 ;  /* 0x00000008484c723c */ /* 0x048fec000000184c */
[----:B------:R-:W-:Y:S01]  /*45d0*/  HMMA.16816.F32 R60, R72, R10, R60 ;  /* 0x0000000a483c723c */ /* 0x000fe2000000183c */
[----:B------:R-:W2:Y:S05]  /*45e0*/  LDSM.16.M88.4 R8, [R184+0x4000] ;  /* 0x00400000b808783b */ /* 0x000eaa0000000200 */
[C---:B-1----:R-:W-:Y:S06]  /*45f0*/  HMMA.16816.F32 R28, R40.reuse, R12, R28 ;  /* 0x0000000c281c723c */ /* 0x042fec000000181c */
[----:B------:R-:W-:Y:S01]  /*4600*/  HMMA.16816.F32 R24, R40, R14, R24 ;  /* 0x0000000e2818723c */ /* 0x000fe20000001818 */
[----:B------:R-:W-:Y:S05]  /*4610*/  LDSM.16.M88.4 R12, [R184+0x5000] ;  /* 0x00500000b80c783b */ /* 0x000fea0000000200 */
[C---:B------:R-:W-:Y:S06]  /*4620*/  HMMA.16816.F32 R56, R72.reuse, R44, R56 ;  /* 0x0000002c4838723c */ /* 0x040fec0000001838 */
[----:B------:R-:W-:Y:S01]  /*4630*/  HMMA.16816.F32 R68, R72, R46, R68 ;  /* 0x0000002e4844723c */ /* 0x000fe20000001844 */
[----:B------:R-:W1:Y:S05]  /*4640*/  LDSM.16.M88.4 R44, [R184+0x4800] ;  /* 0x00480000b82c783b */ /* 0x000e6a0000000200 */
[C---:B------:R-:W-:Y:S06]  /*4650*/  HMMA.16816.F32 R20, R40.reuse, R48, R20 ;  /* 0x000000302814723c */ /* 0x040fec0000001814 */
[----:B------:R-:W-:Y:S06]  /*4660*/  HMMA.16816.F32 R16, R40, R50, R16 ;  /* 0x000000322810723c */ /* 0x000fec0000001810 */
[C---:B--2---:R-:W-:Y:S06]  /*4670*/  HMMA.16816.F32 R28, R36.reuse, R8, R28 ;  /* 0x00000008241c723c */ /* 0x044fec000000181c */
[----:B------:R-:W-:Y:S01]  /*4680*/  HMMA.16816.F32 R24, R36, R10, R24 ;  /* 0x0000000a2418723c */ /* 0x000fe20000001818 */
[----:B------:R-:W2:Y:S01]  /*4690*/  LDSM.16.M88.4 R8, [R184+0x5800] ;  /* 0x00580000b808783b */ /* 0x000ea20000000200 */
[----:B------:R-:W-:-:S04]  /*46a0*/  DEPBAR.LE SB0, 0x0 ;  /* 0x000080000000791a */ /* 0x000fc80000000000 */
[C---:B------:R-:W-:Y:S06]  /*46b0*/  HMMA.16816.F32 R60, R40.reuse, R34, R60 ;  /* 0x00000022283c723c */ /* 0x040fec000000183c */
[----:B------:R-:W-:Y:S01]  /*46c0*/  HMMA.16816.F32 R76, R40, R32, R76 ;  /* 0x00000020284c723c */ /* 0x000fe2000000184c */
[----:B------:R-:W-:-:S05]  /*46d0*/  IMAD.SHL.U32 R34, R6, 0x2, RZ ;  /* 0x0000000206227824 */ /* 0x000fca00078e00ff */
[----:B------:R-:W-:Y:S01]  /*46e0*/  HMMA.16816.F32 R56, R40, R52, R56 ;  /* 0x000000342838723c */ /* 0x000fe20000001838 */
[----:B------:R-:W-:-:S05]  /*46f0*/  LOP3.LUT R34, R34, 0x6, RZ, 0xc0, !PT ;  /* 0x0000000622227812 */ /* 0x000fca00078ec0ff */
[----:B------:R-:W-:Y:S01]  /*4700*/  HMMA.16816.F32 R68, R40, R54, R68 ;  /* 0x000000362844723c */ /* 0x000fe20000001844 */
[----:B------:R-:W-:-:S04]  /*4710*/  IMAD R34, R133, 0x40, R34 ;  /* 0x0000004085227824 */ /* 0x000fc800078e0222 */
[C---:B------:R-:W-:Y:S01]  /*4720*/  VIADD R33, R34.reuse, 0xffffffc1 ;  /* 0xffffffc122217836 */ /* 0x040fe20000000000 */
[C---:B-1----:R-:W-:Y:S01]  /*4730*/  HMMA.16816.F32 R20, R36.reuse, R44, R20 ;  /* 0x0000002c2414723c */ /* 0x042fe20000001814 */
[C---:B------:R-:W-:Y:S02]  /*4740*/  VIADD R35, R34.reuse, 0xffffffc0 ;  /* 0xffffffc022237836 */ /* 0x040fe40000000000 */
[C---:B------:R-:W-:Y:S01]  /*4750*/  VIADD R41, R34.reuse, 0xffffffc9 ;  /* 0xffffffc922297836 */ /* 0x040fe20000000000 */
[-C--:B------:R-:W-:Y:S01]  /*4760*/  ISETP.GE.AND P3, PT, R33, R82.reuse, PT ;  /* 0x000000522100720c */ /* 0x080fe20003f66270 */
[C---:B------:R-:W-:Y:S01]  /*4770*/  VIADD R33, R34.reuse, 0xffffffd1 ;  /* 0xffffffd122217836 */ /* 0x040fe20000000000 */
[C---:B------:R-:W-:Y:S01]  /*4780*/  HMMA.16816.F32 R16, R36.reuse, R46, R16 ;  /* 0x0000002e2410723c */ /* 0x040fe20000001810 */
[-C--:B------:R-:W-:Y:S01]  /*4790*/  ISETP.GE.AND P4, PT, R35, R82.reuse, PT ;  /* 0x000000522300720c */ /* 0x080fe20003f86270 */
[C---:B------:R-:W-:Y:S01]  /*47a0*/  VIADD R35, R34.reuse, 0xffffffd0 ;  /* 0xffffffd022237836 */ /* 0x040fe20000000000 */
[-C--:B------:R-:W-:Y:S01]  /*47b0*/  ISETP.GE.AND P1, PT, R41, R82.reuse, PT ;  /* 0x000000522900720c */ /* 0x080fe20003f26270 */
[----:B------:R-:W-:Y:S01]  /*47c0*/  VIADD R41, R34, 0xffffffd8 ;  /* 0xffffffd822297836 */ /* 0x000fe20000000000 */
[----:B------:R-:W-:Y:S01]  /*47d0*/  ISETP.GE.AND P5, PT, R33, R82, PT ;  /* 0x000000522100720c */ /* 0x000fe20003fa6270 */
[----:B------:R-:W-:Y:S01]  /*47e0*/  HMMA.16816.F32 R60, R36, R14, R60 ;  /* 0x0000000e243c723c */ /* 0x000fe2000000183c */
[----:B------:R-:W-:Y:S01]  /*47f0*/  FSEL R32, R30, -INF , !P4 ;  /* 0xff8000001e207808 */ /* 0x000fe20006000000 */
[----:B------:R-:W-:Y:S01]  /*4800*/  VIADD R43, R34, 0xffffffc8 ;  /* 0xffffffc8222b7836 */ /* 0x000fe20000000000 */
[----:B------:R-:W-:-:S02]  /*4810*/  FSEL R33, R28, -INF , !P4 ;  /* 0xff8000001c217808 */ /* 0x000fc40006000000 */
[-C--:B------:R-:W-:Y:S01]  /*4820*/  ISETP.GE.AND P6, PT, R35, R82.reuse, PT ;  /* 0x000000522300720c */ /* 0x080fe20003fc6270 */
[C---:B------:R-:W-:Y:S01]  /*4830*/  HMMA.16816.F32 R76, R36.reuse, R12, R76 ;  /* 0x0000000c244c723c */ /* 0x040fe2000000184c */
[C---:B------:R-:W-:Y:S01]  /*4840*/  VIADD R15, R34.reuse, 0xffffffe9 ;  /* 0xffffffe9220f7836 */ /* 0x040fe20000000000 */
[----:B------:R-:W-:Y:S01]  /*4850*/  ISETP.GE.AND P4, PT, R41, R82, PT ;  /* 0x000000522900720c */ /* 0x000fe20003f86270 */
[C---:B------:R-:W-:Y:S01]  /*4860*/  VIADD R35, R34.reuse, 0xffffffd9 ;  /* 0xffffffd922237836 */ /* 0x040fe20000000000 */
[----:B------:R-:W-:Y:S02]  /*4870*/  FSEL R30, R31, -INF , !P3 ;  /* 0xff8000001f1e7808 */ /* 0x000fe40005800000 */
[----:B--2---:R-:W-:Y:S01]  /*4880*/  HMMA.16816.F32 R56, R36, R8, R56 ;  /* 0x000000082438723c */ /* 0x004fe20000001838 */
[----:B------:R-:W-:Y:S01]  /*4890*/  FSEL R6, R23, -INF , !P5 ;  /* 0xff80000017067808 */ /* 0x000fe20006800000 */
[----:B------:R-:W-:Y:S01]  /*48a0*/  VIADD R13, R34, 0xffffffe1 ;  /* 0xffffffe1220d7836 */ /* 0x000fe20000000000 */
[----:B------:R-:W-:-:S02]  /*48b0*/  FSEL R21, R21, -INF , !P5 ;  /* 0xff80000015157808 */ /* 0x000fc40006800000 */
[-C--:B------:R-:W-:Y:S01]  /*48c0*/  ISETP.GE.AND P5, PT, R15, R82.reuse, PT ;  /* 0x000000520f00720c */ /* 0x080fe20003fa6270 */
[----:B------:R-:W-:Y:S01]  /*48d0*/  HMMA.16816.F32 R68, R36, R10, R68 ;  /* 0x0000000a2444723c */ /* 0x000fe20000001844 */
[----:B------:R-:W-:Y:S01]  /*48e0*/  VIADD R15, R34, 0xfffffff0 ;  /* 0xfffffff0220f7836 */ /* 0x000fe20000000000 */
[----:B------:R-:W-:Y:S02]  /*48f0*/  FSEL R18, R18, -INF , !P4 ;  /* 0xff80000012127808 */ /* 0x000fe40006000000 */
[----:B------:R-:W-:Y:S02]  /*4900*/  FSEL R9, R16, -INF , !P4 ;  /* 0xff80000010097808 */ /* 0x000fe40006000000 */
[----:B------:R-:W-:Y:S01]  /*4910*/  FSEL R31, R29, -INF , !P3 ;  /* 0xff8000001d1f7808 */ /* 0x000fe20005800000 */
[C---:B------:R-:W-:Y:S01]  /*4920*/  VIADD R29, R34.reuse, 0xffffffe0 ;  /* 0xffffffe0221d7836 */ /* 0x040fe20000000000 */
[-C--:B------:R-:W-:Y:S01]  /*4930*/  ISETP.GE.AND P4, PT, R15, R82.reuse, PT ;  /* 0x000000520f00720c */ /* 0x080fe20003f86270 */
[C---:B------:R-:W-:Y:S01]  /*4940*/  VIADD R15, R34.reuse, 0xfffffff1 ;  /* 0xfffffff1220f7836 */ /* 0x040fe20000000000 */
[----:B------:R-:W-:Y:S01]  /*4950*/  FSEL R214, R63, -INF , !P5 ;  /* 0xff8000003fd67808 */ /* 0x000fe20006800000 */
[----:B------:R-:W-:Y:S01]  /*4960*/  VIADD R11, R34, 0xfffffff9 ;  /* 0xfffffff9220b7836 */ /* 0x000fe20000000000 */
[----:B------:R-:W-:Y:S01]  /*4970*/  FSEL R163, R61, -INF , !P5 ;  /* 0xff8000003da37808 */ /* 0x000fe20006800000 */
[----:B------:R-:W-:Y:S01]  /*4980*/  BAR.SYNC.DEFER_BLOCKING 0x0 ;  /* 0x0000000000007b1d */ /* 0x000fe20000010000 */
[----:B------:R-:W-:-:S02]  /*4990*/  ISETP.GE.AND P3, PT, R35, R82, PT ;  /* 0x000000522300720c */ /* 0x000fc40003f66270 */
[----:B------:R-:W-:Y:S02]  /*49a0*/  ISETP.GE.AND P5, PT, R133, 0x2, PT ;  /* 0x000000028500780c */ /* 0x000fe40003fa6270 */
[----:B------:R-:W-:Y:S02]  /*49b0*/  ISETP.GE.AND P2, PT, R43, R82, PT ;  /* 0x000000522b00720c */ /* 0x000fe40003f46270 */
[----:B------:R-:W-:Y:S02]  /*49c0*/  FSEL R12, R27, -INF , !P1 ;  /* 0xff8000001b0c7808 */ /* 0x000fe40004800000 */
[----:B------:R-:W-:Y:S02]  /*49d0*/  FSEL R2, R19, -INF , !P3 ;  /* 0xff80000013027808 */ /* 0x000fe40005800000 */
[----:B------:R-:W-:Y:S02]  /*49e0*/  FSEL R17, R17, -INF , !P3 ;  /* 0xff80000011117808 */ /* 0x000fe40005800000 */
[----:B------:R-:W-:-:S02]  /*49f0*/  FSEL R26, R26, -INF , !P2 ;  /* 0xff8000001a1a7808 */ /* 0x000fc40005000000 */
[----:B------:R-:W-:Y:S02]  /*4a00*/  FSEL R35, R24, -INF , !P2 ;  /* 0xff80000018237808 */ /* 0x000fe40005000000 */
[----:B------:R-:W-:Y:S01]  /*4a10*/  FSEL R27, R25, -INF , !P1 ;  /* 0xff800000191b7808 */ /* 0x000fe20004800000 */
[C---:B------:R-:W-:Y:S01]  /*4a20*/  VIADD R25, R34.reuse, 0xffffffe8 ;  /* 0xffffffe822197836 */ /* 0x040fe20000000000 */
[-C--:B------:R-:W-:Y:S01]  /*4a30*/  ISETP.GE.AND P3, PT, R15, R82.reuse, PT ;  /* 0x000000520f00720c */ /* 0x080fe20003f66270 */
[----:B------:R-:W-:Y:S01]  /*4a40*/  VIADD R15, R34, 0xfffffff8 ;  /* 0xfffffff8220f7836 */ /* 0x000fe20000000000 */
[-C--:B------:R-:W-:Y:S02]  /*4a50*/  ISETP.GE.AND P2, PT, R29, R82.reuse, PT ;  /* 0x000000521d00720c */ /* 0x080fe40003f46270 */
[----:B------:R-:W-:Y:S02]  /*4a60*/  ISETP.GE.AND P1, PT, R13, R82, PT ;  /* 0x000000520d00720c */ /* 0x000fe40003f26270 */
[----:B------:R-:W-:-:S02]  /*4a70*/  FSEL R22, R22, -INF , !P6 ;  /* 0xff80000016167808 */ /* 0x000fc40007000000 */
[----:B------:R-:W-:Y:S02]  /*4a80*/  FSEL R13, R20, -INF , !P6 ;  /* 0xff800000140d7808 */ /* 0x000fe40007000000 */
[----:B------:R-:W-:Y:S02]  /*4a90*/  FSEL R162, R78, -INF , !P2 ;  /* 0xff8000004ea27808 */ /* 0x000fe40005000000 */
[----:B------:R-:W-:Y:S02]  /*4aa0*/  FSEL R169, R76, -INF , !P2 ;  /* 0xff8000004ca97808 */ /* 0x000fe40005000000 */
[----:B------:R-:W-:Y:S02]  /*4ab0*/  FSEL R216, R79, -INF , !P1 ;  /* 0xff8000004fd87808 */ /* 0x000fe40004800000 */
[----:B------:R-:W-:Y:S02]  /*4ac0*/  FSEL R161, R77, -INF , !P1 ;  /* 0xff8000004da17808 */ /* 0x000fe40004800000 */
[----:B------:R-:W-:-:S02]  /*4ad0*/  ISETP.GE.AND P6, PT, R25, R82, PT ;  /* 0x000000521900720c */ /* 0x000fc40003fc6270 */
[-C--:B------:R-:W-:Y:S02]  /*4ae0*/  ISETP.GE.AND P2, PT, R15, R82.reuse, PT ;  /* 0x000000520f00720c */ /* 0x080fe40003f46270 */
[----:B------:R-:W-:Y:S02]  /*4af0*/  ISETP.GE.AND P1, PT, R11, R82, PT ;  /* 0x000000520b00720c */ /* 0x000fe40003f26270 */
[----:B------:R-:W-:Y:S02]  /*4b00*/  FSEL R166, R62, -INF , !P6 ;  /* 0xff8000003ea67808 */ /* 0x000fe40007000000 */
[----:B------:R-:W-:Y:S02]  /*4b10*/  FSEL R165, R60, -INF , !P6 ;  /* 0xff8000003ca57808 */ /* 0x000fe40007000000 */
[----:B------:R-:W-:Y:S02]  /*4b20*/  FSEL R172, R58, -INF , !P4 ;  /* 0xff8000003aac7808 */ /* 0x000fe40006000000 */
[----:B------:R-:W-:-:S02]  /*4b30*/  FSEL R209, R56, -INF , !P4 ;  /* 0xff80000038d17808 */ /* 0x000fc40006000000 */
[----:B------:R-:W-:Y:S02]  /*4b40*/  FSEL R170, R59, -INF , !P3 ;  /* 0xff8000003baa7808 */ /* 0x000fe40005800000 */
[----:B------:R-:W-:Y:S02]  /*4b50*/  FSEL R175, R57, -INF , !P3 ;  /* 0xff80000039af7808 */ /* 0x000fe40005800000 */
[----:B------:R-:W-:Y:S02]  /*4b60*/  FSEL R168, R70, -INF , !P2 ;  /* 0xff80000046a87808 */ /* 0x000fe40005000000 */
[----:B------:R-:W-:Y:S02]  /*4b70*/  FSEL R173, R68, -INF , !P2 ;  /* 0xff80000044ad7808 */ /* 0x000fe40005000000 */
[----:B------:R-:W-:Y:S02]  /*4b80*/  FSEL R164, R71, -INF , !P1 ;  /* 0xff80000047a47808 */ /* 0x000fe40004800000 */
[----:B------:R-:W-:Y:S01]  /*4b90*/  FSEL R171, R69, -INF , !P1 ;  /* 0xff80000045ab7808 */ /* 0x000fe20004800000 */
[----:B------:R-:W-:Y:S06]  /*4ba0*/  @!P5 BRA `(.L_x_737) ;  /* 0x0000000c0014d947 */ /* 0x000fec0003800000 */
[----:B------:R-:W-:Y:S05]  /*4bb0*/  @!P0 BRA `(.L_x_738) ;  /* 0x0000000000e88947 */ /* 0x000fea0003800000 */
[----:B------:R-:W1:Y:S01]  /*4bc0*/  LDC R10, c[0x0][0x380] ;  /* 0x0000e000ff0a7b82 */ /* 0x000e620000000800 */
[----:B------:R-:W-:Y:S01]  /*4bd0*/  IADD3 R19, R4, -0x80, RZ ;  /* 0xffffff8004137810 */ /* 0x000fe20007ffe0ff */
[----:B------:R-:W-:Y:S01]  /*4be0*/  ULDC.64 UR6, c[0x0][0x230] ;  /* 0x00008c0000067ab9 */ /* 0x000fe20000000a00 */
[----:B------:R-:W-:Y:S02]  /*4bf0*/  IABS R14, R3 ;  /* 0x00000003000e7213 */ /* 0x000fe40000000000 */
[----:B------:R-:W-:Y:S02]  /*4c00*/  IABS R4, R19 ;  /* 0x0000001300047213 */ /* 0x000fe40000000000 */
[-C--:B-1----:R-:W-:Y:S02]  /*4c10*/  IABS R8, R10.reuse ;  /* 0x0000000a00087213 */ /* 0x082fe40000000000 */
[-C--:B------:R-:W-:Y:S02]  /*4c20*/  LOP3.LUT R3, R3, R10.reuse, RZ, 0x3c, !PT ;  /* 0x0000000a03037212 */ /* 0x080fe400078e3cff */
[----:B------:R-:W1:Y:S01]  /*4c30*/  I2F.RP R15, R8 ;  /* 0x00000008000f7306 */ /* 0x000e620000209400 */
[----:B------:R-:W-:-:S02]  /*4c40*/  LOP3.LUT R19, R19, R10, RZ, 0x3c, !PT ;  /* 0x0000000a13137212 */ /* 0x000fc400078e3cff */
[----:B------:R-:W-:-:S05]  /*4c50*/  ISETP.GE.AND P3, PT, R3, RZ, PT ;  /* 0x000000ff0300720c */ /* 0x000fca0003f66270 */
[----:B-1----:R-:W1:Y:S02]  /*4c60*/  MUFU.RCP R24, R15 ;  /* 0x0000000f00187308 */ /* 0x002e640000001000 */
[----:B-1----:R-:W-:-:S06]  /*4c70*/  VIADD R24, R24, 0xffffffe ;  /* 0x0ffffffe18187836 */ /* 0x002fcc0000000000 */
[----:B------:R-:W1:Y:S02]  /*4c80*/  F2I.FTZ.U32.TRUNC.NTZ R25, R24 ;  /* 0x0000001800197305 */ /* 0x000e64000021f000 */
[----:B-1----:R-:W-:Y:S02]  /*4c90*/  IMAD.MOV R11, RZ, RZ, -R25 ;  /* 0x000000ffff0b7224 */ /* 0x002fe400078e0a19 */
[----:B------:R-:W-:Y:S02]  /*4ca0*/  IMAD.MOV.U32 R24, RZ, RZ, RZ ;  /* 0x000000ffff187224 */ /* 0x000fe400078e00ff */
[----:B------:R-:W-:-:S04]  /*4cb0*/  IMAD R11, R11, R8, RZ ;  /* 0x000000080b0b7224 */ /* 0x000fc800078e02ff */
[----:B------:R-:W-:-:S06]  /*4cc0*/  IMAD.HI.U32 R11, R25, R11, R24 ;  /* 0x0000000b190b7227 */ /* 0x000fcc00078e0018 */
[----:B------:R-:W-:-:S04]  /*4cd0*/  IMAD.HI.U32 R20, R11, R14, RZ ;  /* 0x0000000e0b147227 */ /* 0x000fc800078e00ff */
[----:B------:R-:W-:Y:S01]  /*4ce0*/  IMAD.HI.U32 R16, R11, R4, RZ ;  /* 0x000000040b107227 */ /* 0x000fe200078e00ff */
[----:B------:R-:W-:-:S03]  /*4cf0*/  IADD3 R15, -R20, RZ, RZ ;  /* 0x000000ff140f7210 */ /* 0x000fc60007ffe1ff */
[----:B------:R-:W-:Y:S02]  /*4d00*/  IMAD.MOV R11, RZ, RZ, -R16 ;  /* 0x000000ffff0b7224 */ /* 0x000fe400078e0a10 */
[C---:B------:R-:W-:Y:S02]  /*4d10*/  IMAD R15, R8.reuse, R15, R14 ;  /* 0x0000000f080f7224 */ /* 0x040fe400078e020e */
[----:B------:R-:W-:-:S03]  /*4d20*/  IMAD R11, R8, R11, R4 ;  /* 0x0000000b080b7224 */ /* 0x000fc600078e0204 */
[C---:B------:R-:W-:Y:S02]  /*4d30*/  ISETP.GT.U32.AND P1, PT, R8.reuse, R15, PT ;  /* 0x0000000f0800720c */ /* 0x040fe40003f24070 */
[----:B------:R-:W-:-:S11]  /*4d40*/  ISETP.GT.U32.AND P2, PT, R8, R11, PT ;  /* 0x0000000b0800720c */ /* 0x000fd60003f44070 */
[-C--:B------:R-:W-:Y:S02]  /*4d50*/  @!P1 IADD3 R15, R15, -R8.reuse, RZ ;  /* 0x800000080f0f9210 */ /* 0x080fe40007ffe0ff */
[----:B------:R-:W-:Y:S01]  /*4d60*/  @!P2 IMAD.IADD R11, R11, 0x1, -R8 ;  /* 0x000000010b0ba824 */ /* 0x000fe200078e0a08 */
[----:B------:R-:W-:Y:S01]  /*4d70*/  @!P1 IADD3 R20, R20, 0x1, RZ ;  /* 0x0000000114149810 */ /* 0x000fe20007ffe0ff */
[----:B------:R-:W-:Y:S01]  /*4d80*/  @!P2 VIADD R16, R16, 0x1 ;  /* 0x000000011010a836 */ /* 0x000fe20000000000 */
[-C--:B------:R-:W-:Y:S02]  /*4d90*/  ISETP.GE.U32.AND P6, PT, R15, R8.reuse, PT ;  /* 0x000000080f00720c */ /* 0x080fe40003fc6070 */
[----:B------:R-:W-:Y:S02]  /*4da0*/  ISETP.GE.U32.AND P4, PT, R11, R8, PT ;  /* 0x000000080b00720c */ /* 0x000fe40003f86070 */
[----:B------:R-:W-:Y:S02]  /*4db0*/  ISETP.GE.AND P1, PT, R19, RZ, PT ;  /* 0x000000ff1300720c */ /* 0x000fe40003f26270 */
[----:B------:R-:W-:-:S02]  /*4dc0*/  ISETP.NE.AND P2, PT, R10, RZ, PT ;  /* 0x000000ff0a00720c */ /* 0x000fc40003f45270 */
[----:B------:R-:W-:-:S05]  /*4dd0*/  LOP3.LUT R8, RZ, R10, RZ, 0x33, !PT ;  /* 0x0000000aff087212 */ /* 0x000fca00078e33ff */
[----:B------:R-:W-:Y:S02]  /*4de0*/  @P6 IADD3 R20, R20, 0x1, RZ ;  /* 0x0000000114146810 */ /* 0x000fe40007ffe0ff */
[----:B------:R-:W-:Y:S02]  /*4df0*/  @P4 VIADD R16, R16, 0x1 ;  /* 0x0000000110104836 */ /* 0x000fe40000000000 */
[----:B------:R-:W-:Y:S02]  /*4e00*/  @!P3 IADD3 R20, -R20, RZ, RZ ;  /* 0x000000ff1414b210 */ /* 0x000fe40007ffe1ff */
[----:B------:R-:W-:Y:S02]  /*4e10*/  @!P1 IMAD.MOV R16, RZ, RZ, -R16 ;  /* 0x000000ffff109224 */ /* 0x000fe400078e0a10 */
[----:B------:R-:W-:-:S03]  /*4e20*/  SEL R3, R8, R20, !P2 ;  /* 0x0000001408037207 */ /* 0x000fc60005000000 */
[----:B------:R-:W-:Y:S02]  /*4e30*/  SEL R8, R8, R16, !P2 ;  /* 0x0000001008087207 */ /* 0x000fe40005000000 */
[----:B------:R-:W-:-:S04]  /*4e40*/  IMAD.WIDE R28, R3, 0x4, R212 ;  /* 0x00000004031c7825 */ /* 0x000fc800078e02d4 */
[----:B------:R-:W-:Y:S01]  /*4e50*/  IMAD.WIDE R24, R8, 0x4, R212 ;  /* 0x0000000408187825 */ /* 0x000fe200078e02d4 */
[----:B------:R-:W2:Y:S04]  /*4e60*/  LDG.E R11, desc[UR8][R28.64] ;  /* 0x000000081c0b7981 */ /* 0x000ea8000c1e1900 */
[----:B------:R-:W2:Y:S01]  /*4e70*/  LDG.E R4, desc[UR8][R24.64] ;  /* 0x0000000818047981 */ /* 0x000ea2000c1e1900 */
[----:B------:R-:W-:-:S05]  /*4e80*/  IADD3 R3, R3, -R8, RZ ;  /* 0x8000000803037210 */ /* 0x000fca0007ffe0ff */
[----:B------:R-:W-:-:S04]  /*4e90*/  IMAD R10, R3, R10, -0x40 ;  /* 0xffffffc0030a7424 */ /* 0x000fc800078e020a */
[----:B------:R-:W-:Y:S01]  /*4ea0*/  IMAD.WIDE.U32 R14, R10, R80, RZ ;  /* 0x000000500a0e7225 */ /* 0x000fe200078e00ff */
[----:B------:R-:W-:-:S05]  /*4eb0*/  SHF.R.S32.HI R3, RZ, 0x1f, R10 ;  /* 0x0000001fff037819 */ /* 0x000fca000001140a */
[----:B------:R-:W-:-:S04]  /*4ec0*/  IMAD R3, R3, R80, RZ ;  /* 0x0000005003037224 */ /* 0x000fc800078e02ff */
[----:B------:R-:W-:-:S05]  /*4ed0*/  IMAD R3, R10, R81, R3 ;  /* 0x000000510a037224 */ /* 0x000fca00078e0203 */
[----:B------:R-:W-:Y:S01]  /*4ee0*/  IADD3 R15, R15, R3, RZ ;  /* 0x000000030f0f7210 */ /* 0x000fe20007ffe0ff */
[----:B--2---:R-:W-:-:S04]  /*4ef0*/  IMAD.IADD R4, R4, 0x1, -R11 ;  /* 0x0000000104047824 */ /* 0x004fc800078e0a0b */
[----:B------:R-:W-:Y:S01]  /*4f00*/  IMAD.WIDE.U32 R80, R4, UR6, R14 ;  /* 0x0000000604507c25 */ /* 0x000fe2000f8e000e */
[----:B------:R-:W-:-:S05]  /*4f10*/  SHF.R.S32.HI R8, RZ, 0x1f, R4 ;  /* 0x0000001fff087819 */ /* 0x000fca0000011404 */
[----:B------:R-:W-:-:S04]  /*4f20*/  IMAD R11, R8, UR6, RZ ;  /* 0x00000006080b7c24 */ /* 0x000fc8000f8e02ff */
[----:B------:R-:W-:-:S04]  /*4f30*/  IMAD R11, R4, UR7, R11 ;  /* 0x00000007040b7c24 */ /* 0x000fc8000f8e020b */
[----:B------:R-:W-:Y:S01]  /*4f40*/  IMAD.IADD R3, R81, 0x1, R11 ;  /* 0x0000000151037824 */ /* 0x000fe200078e020b */
[----:B------:R-:W-:Y:S06]  /*4f50*/  BRA `(.L_x_739) ;  /* 0x0000000000087947 */ /* 0x000fec0003800000 */
.L_x_738:
[----:B------:R-:W-:-:S04]  /*4f60*/  LEA R80, -R80, RZ, 0x6 ;  /* 0x000000ff50507211 */ /* 0x000fc800078e31ff */
[----:B------:R-:W-:-:S07]  /*4f70*/  SHF.R.S32.HI R3, RZ, 0x1f, R80 ;  /* 0x0000001fff037819 */ /* 0x000fce0000011450 */
.L_x_739:
[----:B------:R-:W-:Y:S01]  /*4f80*/  ULDC UR5, c[0x0][0x2d0] ;  /* 0x0000b40000057ab9 */ /* 0x000fe20000000800 */
[----:B------:R-:W-:Y:S01]  /*4f90*/  BSSY B0, `(.L_x_740) ;  /* 0x0000083000007945 */ /* 0x000fe20003800000 */
[----:B------:R-:W-:Y:S02]  /*4fa0*/  ISETP.GE.AND P4, PT, R210, UR5, PT ;  /* 0x00000005d2007c0c */ /* 0x000fe4000bf86270 */
[----:B------:R-:W-:Y:S02]  /*4fb0*/  ISETP.GE.AND P3, PT, R201, UR5, PT ;  /* 0x00000005c9007c0c */ /* 0x000fe4000bf66270 */
[----:B------:R-:W-:-:S09]  /*4fc0*/  ISETP.GE.AND P2, PT, R200, UR5, PT ;  /* 0x00000005c8007c0c */ /* 0x000fd2000bf46270 */
[----:B------:R-:W1:Y:S01]  /*4fd0*/  @!P4 LDC.64 R24, c[0x0][0x218] ;  /* 0x00008600ff18cb82 */ /* 0x000e620000000a00 */
[CC--:B------:R-:W-:Y:S01]  /*4fe0*/  @!P4 IADD3 R19, P1, R80.reuse, R145.reuse, RZ ;  /* 0x000000915013c210 */ /* 0x0c0fe20007f3e0ff */
[----:B------:R2:W-:Y:S04]  /*4ff0*/  @P4 STS.128 [R207+0x6000], RZ ;  /* 0x006000ffcf004388 */ /* 0x0005e80000000c00 */
[C-C-:B------:R-:W-:Y:S01]  /*5000*/  @!P4 IMAD.X R8, R3.reuse, 0x1, R144.reuse, P1 ;  /* 0x000000010308c824 */ /* 0x140fe200008e0690 */
[----:B------:R-:W-:Y:S01]  /*5010*/  @!P3 IADD3 R4, P1, R80, R145, RZ ;  /* 0x000000915004b210 */ /* 0x000fe20007f3e0ff */
[----:B------:R-:W3:Y:S04]  /*5020*/  @!P3 LDC.64 R14, c[0x0][0x218] ;  /* 0x00008600ff0ebb82 */ /* 0x000ee80000000a00 */
[----:B------:R-:W-:-:S04]  /*5030*/  @!P3 IMAD.X R16, R3, 0x1, R144, P1 ;  /* 0x000000010310b824 */ /* 0x000fc800008e0690 */
[----:B------:R-:W4:Y:S08]  /*5040*/  @!P2 LDC.64 R10, c[0x0][0x218] ;  /* 0x00008600ff0aab82 */ /* 0x000f300000000a00 */
[----:B------:R-:W5:Y:S01]  /*5050*/  @!P4 LDC.64 R28, c[0x0][0x218] ;  /* 0x00008600ff1ccb82 */ /* 0x000f620000000a00 */
[----:B-1----:R-:W-:-:S04]  /*5060*/  @!P4 LEA R38, P6, R19, R24, 0x1 ;  /* 0x000000181326c211 */ /* 0x002fc800078c08ff */
[----:B------:R-:W-:Y:S02]  /*5070*/  @!P4 LEA.HI.X R39, R19, R25, R8, 0x1, P6 ;  /* 0x000000191327c211 */ /* 0x000fe400030f0c08 */
[----:B------:R-:W-:Y:S01]  /*5080*/  @!P2 IADD3 R8, P1, R80, R145, RZ ;  /* 0x000000915008a210 */ /* 0x000fe20007f3e0ff */
[----:B------:R-:W1:Y:S01]  /*5090*/  @!P3 LDC.64 R24, c[0x0][0x218] ;  /* 0x00008600ff18bb82 */ /* 0x000e620000000a00 */
[C---:B---3--:R-:W-:Y:S01]  /*50a0*/  @!P3 LEA R40, P6, R4.reuse, R14, 0x1 ;  /* 0x0000000e0428b211 */ /* 0x048fe200078c08ff */
[----:B------:R-:W-:Y:S01]  /*50b0*/  @!PT LDS RZ, [RZ] ;  /* 0x00000000fffff984 */ /* 0x000fe20000000800 */
[----:B------:R-:W-:Y:S01]  /*50c0*/  @!PT LDS RZ, [RZ] ;  /* 0x00000000fffff984 */ /* 0x000fe20000000800 */
[----:B------:R-:W-:Y:S01]  /*50d0*/  @!PT LDS RZ, [RZ] ;  /* 0x00000000fffff984 */ /* 0x000fe20000000800 */
[----:B------:R2:W-:Y:S03]  /*50e0*/  @!P4 LDGSTS.E.BYPASS.LTC128B.128 [R207+0x6000], desc[UR8][R38.64] ;  /* 0x0600000026cfcfae */ /* 0x0005e6000b901d48 */
[----:B------:R-:W-:Y:S01]  /*50f0*/  @!P3 LEA.HI.X R41, R4, R15, R16, 0x1, P6 ;  /* 0x0000000f0429b211 */ /* 0x000fe200030f0c10 */
[----:B------:R-:W-:Y:S01]  /*5100*/  @!P2 IMAD.X R16, R3, 0x1, R144, P1 ;  /* 0x000000010310a824 */ /* 0x000fe200008e0690 */
[----:B------:R-:W-:Y:S01]  /*5110*/  IADD3 R4, P6, R205, R80, RZ ;  /* 0x00000050cd047210 */ /* 0x000fe20007fde0ff */
[----:B------:R-:W3:Y:S01]  /*5120*/  @!P2 LDC.64 R14, c[0x0][0x218] ;  /* 0x00008600ff0eab82 */ /* 0x000ee20000000a00 */
[----:B----4-:R-:W-:Y:S01]  /*5130*/  @!P2 LEA R36, P1, R8, R10, 0x1 ;  /* 0x0000000a0824a211 */ /* 0x010fe200078208ff */
[----:B------:R2:W-:Y:S02]  /*5140*/  @P3 STS.128 [R207+0x8000], RZ ;  /* 0x008000ffcf003388 */ /* 0x0005e40000000c00 */
[----:B------:R-:W-:Y:S01]  /*5150*/  IMAD.X R19, R204, 0x1, R3, P6 ;  /* 0x00000001cc137824 */ /* 0x000fe200030e0603 */
[----:B------:R-:W-:Y:S01]  /*5160*/  @!P4 IADD3 R23, P6, R4, R145, RZ ;  /* 0x000000910417c210 */ /* 0x000fe20007fde0ff */
[----:B------:R-:W-:Y:S01]  /*5170*/  @!PT LDS RZ, [RZ] ;  /* 0x00000000fffff984 */ /* 0x000fe20000000800 */
[----:B------:R-:W-:Y:S01]  /*5180*/  @!PT LDS RZ, [RZ] ;  /* 0x00000000fffff984 */ /* 0x000fe20000000800 */
[----:B------:R-:W-:Y:S01]  /*5190*/  @!PT LDS RZ, [RZ] ;  /* 0x00000000fffff984 */ /* 0x000fe20000000800 */
[----:B------:R2:W-:Y:S01]  /*51a0*/  @!P3 LDGSTS.E.BYPASS.LTC128B.128 [R207+0x8000], desc[UR8][R40.64+0x80] ;  /* 0x0800008028cfbfae */ /* 0x0005e2000b901d48 */
[----:B------:R-:W-:-:S02]  /*51b0*/  @!P2 LEA.HI.X R37, R8, R11, R16, 0x1, P1 ;  /* 0x0000000b0825a211 */ /* 0x000fc400008f0c10 */
[----:B------:R-:W4:Y:S01]  /*51c0*/  @!P4 LDC.64 R10, c[0x0][0x218] ;  /* 0x00008600ff0acb82 */ /* 0x000f220000000a00 */
[----:B------:R-:W-:Y:S01]  /*51d0*/  @!P4 IMAD.X R8, R19, 0x1, R144, P6 ;  /* 0x000000011308c824 */ /* 0x000fe200030e0690 */
[----:B------:R-:W-:Y:S01]  /*51e0*/  @!P3 IADD3 R16, P1, R4, R145, RZ ;  /* 0x000000910410b210 */ /* 0x000fe20007f3e0ff */
[----:B------:R2:W-:Y:S01]  /*51f0*/  @P2 STS.128 [R207+0xa000], RZ ;  /* 0x00a000ffcf002388 */ /* 0x0005e20000000c00 */
[----:B-----5:R-:W-:-:S03]  /*5200*/  @!P4 LEA R42, P6, R23, R28, 0x1 ;  /* 0x0000001c172ac211 */ /* 0x020fc600078c08ff */
[----:B------:R-:W-:Y:S01]  /*5210*/  @!P3 IMAD.X R20, R19, 0x1, R144, P1 ;  /* 0x000000011314b824 */ /* 0x000fe200008e0690 */
[----:B------:R-:W-:Y:S01]  /*5220*/  @!P4 LEA.HI.X R43, R23, R29, R8, 0x1, P6 ;  /* 0x0000001d172bc211 */ /* 0x000fe200030f0c08 */
[----:B------:R-:W-:Y:S01]  /*5230*/  @!PT LDS RZ, [RZ] ;  /* 0x00000000fffff984 */ /* 0x000fe20000000800 */
[----:B------:R-:W-:Y:S01]  /*5240*/  @!PT LDS RZ, [RZ] ;  /* 0x00000000fffff984 */ /* 0x000fe20000000800 */
[----:B------:R-:W-:Y:S01]  /*5250*/  @!PT LDS RZ, [RZ] ;  /* 0x00000000fffff984 */ /* 0x000fe20000000800 */
[----:B------:R2:W-:Y:S01]  /*5260*/  @!P2 LDGSTS.E.BYPASS.LTC128B.128 [R207+0xa000], desc[UR8][R36.64+0x100] ;  /* 0x0a00010024cfafae */ /* 0x0005e2000b901d48 */
[----:B------:R-:W5:Y:S01]  /*5270*/  @!P3 LDC.64 R28, c[0x0][0x218] ;  /* 0x00008600ff1cbb82 */ /* 0x000f620000000a00 */
[----:B-1----:R-:W-:Y:S02]  /*5280*/  @!P3 LEA R44, P6, R16, R24, 0x1 ;  /* 0x00000018102cb211 */ /* 0x002fe400078c08ff */
[----:B------:R-:W-:Y:S01]  /*5290*/  @!P2 IADD3 R8, P1, R4, R145, RZ ;  /* 0x000000910408a210 */ /* 0x000fe20007f3e0ff */
[----:B------:R2:W-:Y:S01]  /*52a0*/  @P4 STS.128 [R207+0x6800], RZ ;  /* 0x006800ffcf004388 */ /* 0x0005e20000000c00 */
[----:B------:R-:W-:Y:S02]  /*52b0*/  @!P3 LEA.HI.X R45, R16, R25, R20, 0x1, P6 ;  /* 0x00000019102db211 */ /* 0x000fe400030f0c14 */
[----:B------:R-:W-:Y:S01]  /*52c0*/  IADD3 R4, P6, R205, R4, RZ ;  /* 0x00000004cd047210 */ /* 0x000fe20007fde0ff */
[----:B------:R-:W-:Y:S01]  /*52d0*/  @!P2 IMAD.X R16, R19, 0x1, R144, P1 ;  /* 0x000000011310a824 */ /* 0x000fe200008e0690 */
[----:B---3--:R-:W-:Y:S01]  /*52e0*/  @!P2 LEA R46, P1, R8, R14, 0x1 ;  /* 0x0000000e082ea211 */ /* 0x008fe200078208ff */
[----:B------:R-:W1:Y:S01]  /*52f0*/  @!P2 LDC.64 R24, c[0x0][0x218] ;  /* 0x00008600ff18ab82 */ /* 0x000e620000000a00 */
[----:B------:R-:W-:Y:S01]  /*5300*/  @!PT LDS RZ, [RZ] ;  /* 0x00000000fffff984 */ /* 0x000fe20000000800 */
[----:B------:R-:W-:Y:S01]  /*5310*/  @!PT LDS RZ, [RZ] ;  /* 0x00000000fffff984 */ /* 0x000fe20000000800 */
[----:B------:R-:W-:Y:S01]  /*5320*/  @!PT LDS RZ, [RZ] ;  /* 0x00000000fffff984 */ /* 0x000fe20000000800 */
[----:B------:R2:W-:Y:S01]  /*5330*/  @!P4 LDGSTS.E.BYPASS.LTC128B.128 [R207+0x6800], desc[UR8][R42.64] ;  /* 0x068000002acfcfae */ /* 0x0005e2000b901d48 */
[----:B------:R-:W-:Y:S01]  /*5340*/  IMAD.X R19, R204, 0x1, R19, P6 ;  /* 0x00000001cc137824 */ /* 0x000fe200030e0613 */
[----:B------:R-:W-:-:S02]  /*5350*/  @!P2 LEA.HI.X R47, R8, R15, R16, 0x1, P1 ;  /* 0x0000000f082fa211 */ /* 0x000fc400008f0c10 */
[CC--:B------:R-:W-:Y:S01]  /*5360*/  @!P4 IADD3 R8, P1, R4.reuse, R145.reuse, RZ ;  /* 0x000000910408c210 */ /* 0x0c0fe20007f3e0ff */
[----:B------:R2:W-:Y:S01]  /*5370*/  @P3 STS.128 [R207+0x8800], RZ ;  /* 0x008800ffcf003388 */ /* 0x0005e20000000c00 */
[----:B------:R-:W-:Y:S01]  /*5380*/  @!P3 IADD3 R20, P6, R4, R145, RZ ;  /* 0x000000910414b210 */ /* 0x000fe20007fde0ff */
[----:B------:R-:W3:Y:S02]  /*5390*/  @!P4 LDC.64 R14, c[0x0][0x218] ;  /* 0x00008600ff0ecb82 */ /* 0x000ee40000000a00 */
[C---:B------:R-:W-:Y:S01]  /*53a0*/  @!P4 IMAD.X R16, R19.reuse, 0x1, R144, P1 ;  /* 0x000000011310c824 */ /* 0x040fe200008e0690 */
[C---:B----4-:R-:W-:Y:S01]  /*53b0*/  @!P4 LEA R48, P1, R8.reuse, R10, 0x1 ;  /* 0x0000000a0830c211 */ /* 0x050fe200078208ff */
[----:B------:R-:W-:Y:S01]  /*53c0*/  @!PT LDS RZ, [RZ] ;  /* 0x00000000fffff984 */ /* 0x000fe20000000800 */
[----:B------:R-:W-:Y:S01]  /*53d0*/  @!PT LDS RZ, [RZ] ;  /* 0x00000000fffff984 */ /* 0x000fe20000000800 */
[----:B------:R-:W-:Y:S01]  /*53e0*/  @!PT LDS RZ, [RZ] ;  /* 0x00000000fffff984 */ /* 0x000fe20000000800 */
[----:B------:R2:W-:Y:S03]  /*53f0*/  @!P3 LDGSTS.E.BYPASS.LTC128B.128 [R207+0x8800], desc[UR8][R44.64+0x80] ;  /* 0x088000802ccfbfae */ /* 0x0005e6000b901d48 */
[----:B------:R-:W-:Y:S01]  /*5400*/  @!P4 LEA.HI.X R49, R8, R11, R16, 0x1, P1 ;  /* 0x0000000b0831c211 */ /* 0x000fe200008f0c10 */
[----:B------:R-:W-:Y:S01]  /*5410*/  @!P3 IMAD.X R16, R19, 0x1, R144, P6 ;  /* 0x000000011310b824 */ /* 0x000fe200030e0690 */
[----:B------:R-:W4:Y:S01]  /*5420*/  @!P3 LDC.64 R10, c[0x0][0x218] ;  /* 0x00008600ff0abb82 */ /* 0x000f220000000a00 */
[----:B-----5:R-:W-:Y:S01]  /*5430*/  @!P3 LEA R28, P6, R20, R28, 0x1 ;  /* 0x0000001c141cb211 */ /* 0x020fe200078c08ff */
[----:B------:R2:W-:Y:S01]  /*5440*/  @P2 STS.128 [R207+0xa800], RZ ;  /* 0x00a800ffcf002388 */ /* 0x0005e20000000c00 */
[----:B------:R-:W-:-:S02]  /*5450*/  @!P2 IADD3 R8, P1, R4, R145, RZ ;  /* 0x000000910408a210 */ /* 0x000fc40007f3e0ff */
[----:B------:R-:W-:Y:S01]  /*5460*/  @!P3 LEA.HI.X R29, R20, R29, R16, 0x1, P6 ;  /* 0x0000001d141db211 */ /* 0x000fe200030f0c10 */
[----:B------:R-:W-:Y:S01]  /*5470*/  @!PT LDS RZ, [RZ] ;  /* 0x00000000fffff984 */ /* 0x000fe20000000800 */
[----:B------:R-:W-:Y:S01]  /*5480*/  @!PT LDS RZ, [RZ] ;  /* 0x00000000fffff984 */ /* 0x000fe20000000800 */
[----:B------:R-:W-:Y:S01]  /*5490*/  @!PT LDS RZ, [RZ] ;  /* 0x00000000fffff984 */ /* 0x000fe20000000800 */
[----:B------:R2:W-:Y:S01]  /*54a0*/  @!P2 LDGSTS.E.BYPASS.LTC128B.128 [R207+0xa800], desc[UR8][R46.64+0x100] ;  /* 0x0a8001002ecfafae */ /* 0x0005e2000b901d48 */
[----:B------:R-:W-:Y:S01]  /*54b0*/  IADD3 R16, P6, R205, R4, RZ ;  /* 0x00000004cd107210 */ /* 0x000fe20007fde0ff */
[----:B------:R-:W-:Y:S01]  /*54c0*/  @!P2 IMAD.X R4, R19, 0x1, R144, P1 ;  /* 0x000000011304a824 */ /* 0x000fe200008e0690 */
[----:B-1----:R-:W-:Y:S01]  /*54d0*/  @!P2 LEA R24, P1, R8, R24, 0x1 ;  /* 0x000000180818a211 */ /* 0x002fe200078208ff */
[----:B------:R2:W-:Y:S02]  /*54e0*/  @P4 STS.128 [R207+0x7000], RZ ;  /* 0x007000ffcf004388 */ /* 0x0005e40000000c00 */
[----:B------:R-:W-:Y:S01]  /*54f0*/  IMAD.X R19, R204, 0x1, R19, P6 ;  /* 0x00000001cc137824 */ /* 0x000fe200030e0613 */
[----:B------:R-:W-:Y:S01]  /*5500*/  @!P2 LEA.HI.X R25, R8, R25, R4, 0x1, P1 ;  /* 0x000000190819a211 */ /* 0x000fe200008f0c04 */
[----:B------:R-:W-:Y:S01]  /*5510*/  @!PT LDS RZ, [RZ] ;  /* 0x00000000fffff984 */ /* 0x000fe20000000800 */
[----:B------:R-:W-:Y:S01]  /*5520*/  @!PT LDS RZ, [RZ] ;  /* 0x00000000fffff984 */ /* 0x000fe20000000800 */
[----:B------:R-:W-:Y:S01]  /*5530*/  @!PT LDS RZ, [RZ] ;  /* 0x00000000fffff984 */ /* 0x000fe20000000800 */
[----:B------:R2:W-:Y:S01]  /*5540*/  @!P4 LDGSTS.E.BYPASS.LTC128B.128 [R207+0x7000], desc[UR8][R48.64] ;  /* 0x0700000030cfcfae */ /* 0x0005e2000b901d48 */
[----:B------:R-:W-:-:S02]  /*5550*/  @!P4 IADD3 R4, P6, R16, R145, RZ ;  /* 0x000000911004c210 */ /* 0x000fc40007fde0ff */
[----:B------:R-:W-:Y:S01]  /*5560*/  @!P3 IADD3 R8, P1, R16, R145, RZ ;  /* 0x000000911008b210 */ /* 0x000fe20007f3e0ff */
[----:B------:R2:W-:Y:S02]  /*5570*/  @P3 STS.128 [R207+0x9000], RZ ;  /* 0x009000ffcf003388 */ /* 0x0005e40000000c00 */
[C---:B------:R-:W-:Y:S01]  /*5580*/  @!P4 IMAD.X R20, R19.reuse, 0x1, R144, P6 ;  /* 0x000000011314c824 */ /* 0x040fe200030e0690 */
[C---:B---3--:R-:W-:Y:S01]  /*5590*/  @!P4 LEA R14, P6, R4.reuse, R14, 0x1 ;  /* 0x0000000e040ec211 */ /* 0x048fe200078c08ff */
[----:B------:R-:W-:Y:S01]  /*55a0*/  @!PT LDS RZ, [RZ] ;  /* 0x00000000fffff984 */ /* 0x000fe20000000800 */
[----:B------:R-:W-:Y:S01]  /*55b0*/  @!PT LDS RZ, [RZ] ;  /* 0x00000000fffff984 */ /* 0x000fe20000000800 */
[----:B------:R-:W-:Y:S01]  /*55c0*/  @!PT LDS RZ, [RZ] ;  /* 0x00000000fffff984 */ /* 0x000fe20000000800 */
[----:B------:R2:W-:Y:S03]  /*55d0*/  @!P3 LDGSTS.E.BYPASS.LTC128B.128 [R207+0x9000], desc[UR8][R28.64+0x80] ;  /* 0x090000801ccfbfae */ /* 0x0005e6000b901d48 */
[----:B------:R-:W-:Y:S01]  /*55e0*/  @!P4 LEA.HI.X R15, R4, R15, R20, 0x1, P6 ;  /* 0x0000000f040fc211 */ /* 0x000fe200030f0c14 */
[----:B------:R-:W-:Y:S01]  /*55f0*/  @!P3 IMAD.X R4, R19, 0x1, R144, P1 ;  /* 0x000000011304b824 */ /* 0x000fe200008e0690 */
[C---:B----4-:R-:W-:Y:S01]  /*5600*/  @!P3 LEA R10, P1, R8.reuse, R10, 0x1 ;  /* 0x0000000a080ab211 */ /* 0x050fe200078208ff */
[----:B------:R2:W-:Y:S03]  /*5610*/  @P2 STS.128 [R207+0xb000], RZ ;  /* 0x00b000ffcf002388 */ /* 0x0005e60000000c00 */
[----:B------:R-:W-:Y:S01]  /*5620*/  @!P3 LEA.HI.X R11, R8, R11, R4, 0x1, P1 ;  /* 0x0000000b080bb211 */ /* 0x000fe200008f0c04 */
        /* <DEDUP_REMOVED lines=16> */
[----:B------:R-:W-:Y:S01]  /*5730*/  IADD3 R16, P1, R16, R145, RZ ;  /* 0x0000009110107210 */ /* 0x000fe20007f3e0ff */
[----:B------:R-:W-:-:S04]  /*5740*/  ULDC.64 UR6, c[0x0][0x218] ;  /* 0x0000860000067ab9 */ /* 0x000fc80000000a00 */
[----:B------:R-:W-:Y:S01]  /*5750*/  IMAD.X R19, R19, 0x1, R144, P1 ;  /* 0x0000000113137824 */ /* 0x000fe200008e0690 */
[----:B--2---:R-:W-:-:S04]  /*5760*/  LEA R10, P1, R16, UR6, 0x1 ;  /* 0x00000006100a7c11 */ /* 0x004fc8000f8208ff */
[----:B------:R-:W-:-:S05]  /*5770*/  LEA.HI.X R11, R16, UR7, R19, 0x1, P1 ;  /* 0x00000007100b7c11 */ /* 0x000fca00088f0c13 */
[----:B------:R-:W-:Y:S01]  /*5780*/  @!PT LDS RZ, [RZ] ;  /* 0x00000000fffff984 */ /* 0x000fe20000000800 */
[----:B------:R-:W-:Y:S01]  /*5790*/  @!PT LDS RZ, [RZ] ;  /* 0x00000000fffff984 */ /* 0x000fe20000000800 */
[----:B------:R-:W-:Y:S01]  /*57a0*/  @!PT LDS RZ, [RZ] ;  /* 0x00000000fffff984 */ /* 0x000fe20000000800 */
[----:B------:R1:W-:Y:S04]  /*57b0*/  LDGSTS.E.BYPASS.LTC128B.128 [R207+0xb800], desc[UR8][R10.64+0x100] ;  /* 0x0b8001000acf7fae */ /* 0x0003e8000b901d48 */
.L_x_741:
[----:B------:R-:W-:Y:S05]  /*57c0*/  BSYNC B0 ;  /* 0x0000000000007941 */ /* 0x000fea0003800000 */
.L_x_740:
[----:B------:R-:W0:Y:S01]  /*57d0*/  LDGDEPBAR ;  /* 0x00000000000079af */ /* 0x000e220000000000 */
[----:B------:R-:W-:-:S04]  /*57e0*/  IADD3 R145, P1, R80, R145, RZ ;  /* 0x0000009150917210 */ /* 0x000fc80007f3e0ff */
[----:B------:R-:W-:-:S09]  /*57f0*/  IADD3.X R144, R3, R144, RZ, P1, !PT ;  /* 0x0000009003907210 */ /* 0x000fd20000ffe4ff */
.L_x_737:
[----:B------:R-:W-:Y:S01]  /*5800*/  FMNMX.FTZ R8, R33, R31, !PT ;  /* 0x0000001f21087209 */ /* 0x000fe20007810000 */
[----:B------:R-:W-:Y:S01]  /*5810*/  ULDC UR5, c[0x0][0x2ec] ;  /* 0x0000bb0000057ab9 */ /* 0x000fe20000000800 */
[----:B--2---:R-:W-:Y:S02]  /*5820*/  FMNMX.FTZ R15, R32, R30, !PT ;  /* 0x0000001e200f7209 */ /* 0x004fe40007810000 */
[----:B------:R-:W-:Y:S02]  /*5830*/  FMNMX.FTZ R8, R35, R8, !PT ;  /* 0x0000000823087209 */ /* 0x000fe40007810000 */
[----:B------:R-:W-:Y:S02]  /*5840*/  FMNMX.FTZ R15, R26, R15, !PT ;  /* 0x0000000f1a0f7209 */ /* 0x000fe40007810000 */
[----:B------:R-:W-:Y:S02]  /*5850*/  FMNMX.FTZ R8, R27, R8, !PT ;  /* 0x000000081b087209 */ /* 0x000fe40007810000 */
[----:B------:R-:W-:-:S02]  /*5860*/  FMNMX.FTZ R15, R12, R15, !PT ;  /* 0x0000000f0c0f7209 */ /* 0x000fc40007810000 */
[----:B------:R-:W-:Y:S02]  /*5870*/  FMNMX.FTZ R8, R13, R8, !PT ;  /* 0x000000080d087209 */ /* 0x000fe40007810000 */
[----:B------:R-:W-:Y:S02]  /*5880*/  FMNMX.FTZ R15, R22, R15, !PT ;  /* 0x0000000f160f7209 */ /* 0x000fe40007810000 */
        /* <DEDUP_REMOVED lines=22> */
[----:B------:R-:W-:Y:S01]  /*59f0*/  LEA R192, R0, UR4, 0x1 ;  /* 0x0000000400c07c11 */ /* 0x000fe2000f8e08ff */
[----:B-1----:R-:W1:Y:S03]  /*5a00*/  SHFL.BFLY PT, R11, R8, 0x2, 0x1f ;  /* 0x0c401f00080b7f89 */ /* 0x002e6600000e0000 */
[-C--:B------:R-:W-:Y:S01]  /*5a10*/  LEA R190, R7, R192.reuse, 0x1 ;  /* 0x000000c007be7211 */ /* 0x080fe200078e08ff */
[----:B------:R-:W2:Y:S01]  /*5a20*/  SHFL.BFLY PT, R4, R15, 0x2, 0x1f ;  /* 0x0c401f000f047f89 */ /* 0x000ea200000e0000 */
[C---:B------:R-:W-:Y:S02]  /*5a30*/  LEA R189, R5.reuse, R192, 0x1 ;  /* 0x000000c005bd7211 */ /* 0x040fe400078e08ff */
[----:B------:R-:W-:Y:S01]  /*5a40*/  LEA R188, R5, R190, 0x1 ;  /* 0x000000be05bc7211 */ /* 0x000fe200078e08ff */
[----:B------:R-:W-:Y:S04]  /*5a50*/  LDSM.16.MT88.4 R44, [R190+0xc000] ;  /* 0x00c00000be2c783b */ /* 0x000fe80000004200 */
[----:B------:R-:W-:Y:S04]  /*5a60*/  LDSM.16.MT88.4 R68, [R192+0xe000] ;  /* 0x00e00000c044783b */ /* 0x000fe80000004200 */
[----:B------:R-:W-:Y:S04]  /*5a70*/  LDSM.16.MT88.4 R84, [R189+0xe000] ;  /* 0x00e00000bd54783b */ /* 0x000fe80000004200 */
[----:B------:R-:W-:Y:S01]  /*5a80*/  LDSM.16.MT88.4 R92, [R188+0xe000] ;  /* 0x00e00000bc5c783b */ /* 0x000fe20000004200 */
[----:B-1----:R-:W-:-:S03]  /*5a90*/  FMNMX.FTZ R11, R8, R11, !PT ;  /* 0x0000000b080b7209 */ /* 0x002fc60007810000 */
[----:B------:R-:W-:Y:S01]  /*5aa0*/  LDSM.16.MT88.4 R100, [R192+0x10000] ;  /* 0x01000000c064783b */ /* 0x000fe20000004200 */
[----:B--2---:R-:W-:-:S03]  /*5ab0*/  FMNMX.FTZ R4, R15, R4, !PT ;  /* 0x000000040f047209 */ /* 0x004fc60007810000 */
[----:B------:R-:W1:Y:S04]  /*5ac0*/  SHFL.BFLY PT, R132, R11, 0x1, 0x1f ;  /* 0x0c201f000b847f89 */ /* 0x000e6800000e0000 */
[----:B------:R-:W2:Y:S04]  /*5ad0*/  SHFL.BFLY PT, R3, R4, 0x1, 0x1f ;  /* 0x0c201f0004037f89 */ /* 0x000ea800000e0000 */
[----:B------:R-:W3:Y:S04]  /*5ae0*/  LDSM.16.MT88.4 R108, [R190+0x10000] ;  /* 0x01000000be6c783b */ /* 0x000ee80000004200 */
[----:B------:R-:W-:Y:S04]  /*5af0*/  LDSM.16.MT88.4 R52, [R189+0xc000] ;  /* 0x00c00000bd34783b */ /* 0x000fe80000004200 */
[----:B------:R-:W-:Y:S04]  /*5b00*/  LDSM.16.MT88.4 R36, [R192+0xc000] ;  /* 0x00c00000c024783b */ /* 0x000fe80000004200 */
[----:B------:R-:W-:Y:S01]  /*5b10*/  LDSM.16.MT88.4 R60, [R188+0xc000] ;  /* 0x00c00000bc3c783b */ /* 0x000fe20000004200 */
[----:B-1----:R-:W-:-:S03]  /*5b20*/  FMNMX.FTZ R132, R11, R132, !PT ;  /* 0x000000840b847209 */ /* 0x002fc60007810000 */
[----:B------:R-:W-:Y:S01]  /*5b30*/  LDSM.16.MT88.4 R76, [R190+0xe000] ;  /* 0x00e00000be4c783b */ /* 0x000fe20000004200 */
[----:B--2---:R-:W-:Y:S01]  /*5b40*/  FMNMX.FTZ R3, R4, R3, !PT ;  /* 0x0000000304037209 */ /* 0x004fe20007810000 */
[C---:B------:R-:W-:Y:S01]  /*5b50*/  FMUL.FTZ R174, R132.reuse, UR5 ;  /* 0x0000000584ae7c20 */ /* 0x040fe20008410000 */
[----:B------:R-:W-:Y:S01]  /*5b60*/  FSETP.NEU.FTZ.AND P1, PT, R132, -INF , PT ;  /* 0xff8000008400780b */ /* 0x000fe20003f3d000 */
[----:B------:R-:W-:Y:S02]  /*5b70*/  LDSM.16.MT88.4 R112, [R189+0x10000] ;  /* 0x01000000bd70783b */ /* 0x000fe40000004200 */
[C---:B------:R-:W-:Y:S01]  /*5b80*/  FMUL.FTZ R167, R3.reuse, UR5 ;  /* 0x0000000503a77c20 */ /* 0x040fe20008410000 */
[----:B------:R-:W-:Y:S01]  /*5b90*/  FSEL R174, R174, RZ, P1 ;  /* 0x000000ffaeae7208 */ /* 0x000fe20000800000 */
[----:B------:R-:W-:Y:S01]  /*5ba0*/  LDSM.16.MT88.4 R140, [R188+0x10000] ;  /* 0x01000000bc8c783b */ /* 0x000fe20000004200 */
[----:B------:R-:W-:-:S03]  /*5bb0*/  FSETP.NEU.FTZ.AND P1, PT, R3, -INF , PT ;  /* 0xff8000000300780b */ /* 0x000fc60003f3d000 */
[--C-:B------:R-:W-:Y:S01]  /*5bc0*/  FFMA.FTZ R157, R33, UR5, -R174.reuse ;  /* 0x00000005219d7c23 */ /* 0x100fe200080108ae */
[----:B------:R-:W-:Y:S01]  /*5bd0*/  FSEL R167, R167, RZ, P1 ;  /* 0x000000ffa7a77208 */ /* 0x000fe20000800000 */
[--C-:B------:R-:W-:Y:S01]  /*5be0*/  FFMA.FTZ R154, R31, UR5, -R174.reuse ;  /* 0x000000051f9a7c23 */ /* 0x100fe200080108ae */
[--C-:B------:R-:W-:Y:S01]  /*5bf0*/  FFMA.FTZ R153, R35, UR5, -R174.reuse ;  /* 0x0000000523997c23 */ /* 0x100fe200080108ae */
[--C-:B------:R-:W-:Y:S01]  /*5c00*/  FFMA.FTZ R150, R27, UR5, -R174.reuse ;  /* 0x000000051b967c23 */ /* 0x100fe200080108ae */
[--C-:B------:R-:W-:Y:S01]  /*5c10*/  FFMA.FTZ R151, R13, UR5, -R174.reuse ;  /* 0x000000050d977c23 */ /* 0x100fe200080108ae */
[--C-:B------:R-:W-:Y:S01]  /*5c20*/  FFMA.FTZ R156, R32, UR5, -R167.reuse ;  /* 0x00000005209c7c23 */ /* 0x100fe200080108a7 */
[--C-:B------:R-:W-:Y:S01]  /*5c30*/  FFMA.FTZ R159, R30, UR5, -R167.reuse ;  /* 0x000000051e9f7c23 */ /* 0x100fe200080108a7 */
[--C-:B------:R-:W-:Y:S01]  /*5c40*/  FFMA.FTZ R155, R26, UR5, -R167.reuse ;  /* 0x000000051a9b7c23 */ /* 0x100fe200080108a7 */
[--C-:B------:R-:W-:Y:S01]  /*5c50*/  FFMA.FTZ R152, R12, UR5, -R167.reuse ;  /* 0x000000050c987c23 */ /* 0x100fe200080108a7 */
[----:B------:R-:W-:Y:S01]  /*5c60*/  MUFU.EX2 R157, R157 ;  /* 0x0000009d009d7308 */ /* 0x000fe20000000800 */
[--C-:B------:R-:W-:Y:S01]  /*5c70*/  FFMA.FTZ R147, R9, UR5, -R174.reuse ;  /* 0x0000000509937c23 */ /* 0x100fe200080108ae */
[----:B------:R-:W1:Y:S01]  /*5c80*/  LDSM.16.MT88.4 R12, [R190+0xc800] ;  /* 0x00c80000be0c783b */ /* 0x000e620000004200 */
[--C-:B------:R-:W-:Y:S01]  /*5c90*/  FFMA.FTZ R148, R21, UR5, -R174.reuse ;  /* 0x0000000515947c23 */ /* 0x100fe200080108ae */
[--C-:B------:R-:W-:Y:S01]  /*5ca0*/  FFMA.FTZ R0, R17, UR5, -R174.reuse ;  /* 0x0000000511007c23 */ /* 0x100fe200080108ae */
[--C-:B------:R-:W-:Y:S01]  /*5cb0*/  FFMA.FTZ R149, R22, UR5, -R167.reuse ;  /* 0x0000000516957c23 */ /* 0x100fe200080108a7 */
[----:B------:R-:W2:Y:S01]  /*5cc0*/  LDSM.16.MT88.4 R8, [R192+0xe800] ;  /* 0x00e80000c008783b */ /* 0x000ea20000004200 */
[--C-:B------:R-:W-:Y:S01]  /*5cd0*/  FFMA.FTZ R146, R6, UR5, -R167.reuse ;  /* 0x0000000506927c23 */ /* 0x100fe200080108a7 */
[----:B------:R-:W4:Y:S01]  /*5ce0*/  MUFU.EX2 R154, R154 ;  /* 0x0000009a009a7308 */ /* 0x000f220000000800 */
[--C-:B------:R-:W-:Y:S01]  /*5cf0*/  FFMA.FTZ R135, R18, UR5, -R167.reuse ;  /* 0x0000000512877c23 */ /* 0x100fe200080108a7 */
[--C-:B------:R-:W-:Y:S01]  /*5d00*/  FFMA.FTZ R2, R2, UR5, -R167.reuse ;  /* 0x0000000502027c23 */ /* 0x100fe200080108a7 */
[----:B------:R-:W5:Y:S01]  /*5d10*/  LDSM.16.MT88.4 R20, [R189+0xe800] ;  /* 0x00e80000bd14783b */ /* 0x000f620000004200 */
[--C-:B------:R-:W-:Y:S01]  /*5d20*/  FFMA.FTZ R158, R169, UR5, -R174.reuse ;  /* 0x00000005a99e7c23 */ /* 0x100fe200080108ae */
[--C-:B------:R-:W-:Y:S01]  /*5d30*/  FFMA.FTZ R160, R165, UR5, -R174.reuse ;  /* 0x00000005a5a07c23 */ /* 0x100fe200080108ae */
[--C-:B------:R-:W-:Y:S01]  /*5d40*/  FFMA.FTZ R161, R161, UR5, -R174.reuse ;  /* 0x00000005a1a17c23 */ /* 0x100fe200080108ae */
[----:B------:R-:W5:Y:S01]  /*5d50*/  LDSM.16.MT88.4 R16, [R188+0xe800] ;  /* 0x00e80000bc10783b */ /* 0x000f620000004200 */
[----:B------:R-:W-:Y:S01]  /*5d60*/  MUFU.EX2 R153, R153 ;  /* 0x0000009900997308 */ /* 0x000fe20000000800 */
[--C-:B------:R-:W-:Y:S01]  /*5d70*/  FFMA.FTZ R163, R163, UR5, -R174.reuse ;  /* 0x00000005a3a37c23 */ /* 0x100fe200080108ae */
[--C-:B------:R-:W-:Y:S01]  /*5d80*/  FFMA.FTZ R162, R162, UR5, -R167.reuse ;  /* 0x00000005a2a27c23 */ /* 0x100fe200080108a7 */
[----:B------:R-:W-:Y:S01]  /*5d90*/  LDSM.16.MT88.4 R32, [R189+0xc800] ;  /* 0x00c80000bd20783b */ /* 0x000fe20000004200 */
[--C-:B------:R-:W-:Y:S01]  /*5da0*/  FFMA.FTZ R165, R216, UR5, -R167.reuse ;  /* 0x00000005d8a57c23 */ /* 0x100fe200080108a7 */
[--C-:B------:R-:W-:Y:S01]  /*5db0*/  FFMA.FTZ R166, R166, UR5, -R167.reuse ;  /* 0x00000005a6a67c23 */ /* 0x100fe200080108a7 */
[--C-:B------:R-:W-:Y:S01]  /*5dc0*/  FFMA.FTZ R169, R214, UR5, -R167.reuse ;  /* 0x00000005d6a97c23 */ /* 0x100fe200080108a7 */
[----:B------:R-:W-:Y:S01]  /*5dd0*/  LDSM.16.MT88.4 R136, [R192+0xc800] ;  /* 0x00c80000c088783b */ /* 0x000fe20000004200 */
[----:B------:R-:W3:Y:S01]  /*5de0*/  MUFU.EX2 R150, R150 ;  /* 0x0000009600967308 */ /* 0x000ee20000000800 */
[----:B----4-:R-:W-:Y:S01]  /*5df0*/  F2FP.F16.F32.PACK_AB R116, R154, R157 ;  /* 0x0000009d9a74723e */ /* 0x010fe200000000ff */
[--C-:B------:R-:W-:Y:S01]  /*5e00*/  FFMA.FTZ R209, R209, UR5, -R174.reuse ;  /* 0x00000005d1d17c23 */ /* 0x100fe200080108ae */
[----:B------:R-:W-:Y:S01]  /*5e10*/  LDSM.16.MT88.4 R28, [R188+0xc800] ;  /* 0x00c80000bc1c783b */ /* 0x000fe20000004200 */
[--C-:B------:R-:W-:Y:S01]  /*5e20*/  FFMA.FTZ R214, R175, UR5, -R174.reuse ;  /* 0x00000005afd67c23 */ /* 0x100fe200080108ae */
[--C-:B------:R-:W-:Y:S01]  /*5e30*/  FFMA.FTZ R173, R173, UR5, -R174.reuse ;  /* 0x00000005adad7c23 */ /* 0x100fe200080108ae */
[----:B------:R-:W-:Y:S01]  /*5e40*/  FFMA.FTZ R174, R171, UR5, -R174 ;  /* 0x00000005abae7c23 */ /* 0x000fe200080108ae */
[----:B------:R-:W-:Y:S01]  /*5e50*/  LDSM.16.MT88.4 R24, [R190+0xe800] ;  /* 0x00e80000be18783b */ /* 0x000fe20000004200 */
[----:B------:R-:W-:Y:S01]  /*5e60*/  MUFU.EX2 R156, R156 ;  /* 0x0000009c009c7308 */ /* 0x000fe20000000800 */
[--C-:B------:R-:W-:Y:S01]  /*5e70*/  FFMA.FTZ R171, R172, UR5, -R167.reuse ;  /* 0x00000005acab7c23 */ /* 0x100fe200080108a7 */
[--C-:B------:R-:W-:Y:S01]  /*5e80*/  FFMA.FTZ R170, R170, UR5, -R167.reuse ;  /* 0x00000005aaaa7c23 */ /* 0x100fe200080108a7 */
[--C-:B------:R-:W-:Y:S01]  /*5e90*/  FFMA.FTZ R168, R168, UR5, -R167.reuse ;  /* 0x00000005a8a87c23 */ /* 0x100fe200080108a7 */
[----:B------:R-:W-:Y:S01]  /*5ea0*/  FFMA.FTZ R219, R164, UR5, -R167 ;  /* 0x00000005a4db7c23 */ /* 0x000fe200080108a7 */
[----:B------:R-:W-:Y:S01]  /*5eb0*/  FADD.FTZ R154, R157, R154 ;  /* 0x0000009a9d9a7221 */ /* 0x000fe20000010000 */
[----:B------:R-:W-:-:S02]  /*5ec0*/  ULDC.64 UR4, c[0x0][0x218] ;  /* 0x0000860000047ab9 */ /* 0x000fc40000000a00 */
[----:B------:R-:W4:Y:S01]  /*5ed0*/  MUFU.EX2 R159, R159 ;  /* 0x0000009f009f7308 */ /* 0x000f220000000800 */
[----:B---3--:R-:W-:Y:S01]  /*5ee0*/  F2FP.F16.F32.PACK_AB R118, R150, R153 ;  /* 0x000000999676723e */ /* 0x008fe200000000ff */
[----:B------:R-:W-:Y:S01]  /*5ef0*/  FADD.FTZ R153, R153, R154 ;  /* 0x0000009a99997221 */ /* 0x000fe20000010000 */
[----:B------:R-:W-:-:S03]  /*5f00*/  LEA R216, P1, R145, UR4, 0x1 ;  /* 0x0000000491d87c11 */ /* 0x000fc6000f8208ff */
[----:B------:R-:W-:Y:S01]  /*5f10*/  FADD.FTZ R150, R150, R153 ;  /* 0x0000009996967221 */ /* 0x000fe20000010000 */
[----:B------:R-:W-:Y:S01]  /*5f20*/  LEA.HI.X R215, R145, UR5, R144, 0x1, P1 ;  /* 0x0000000591d77c11 */ /* 0x000fe200088f0c90 */
[----:B------:R-:W-:Y:S08]  /*5f30*/  MUFU.EX2 R155, R155 ;  /* 0x0000009b009b7308 */ /* 0x000ff00000000800 */
[----:B------:R-:W3:Y:S01]  /*5f40*/  MUFU.EX2 R152, R152 ;  /* 0x0000009800987308 */ /* 0x000ee20000000800 */
[----:B----4-:R-:W-:Y:S01]  /*5f50*/  F2FP.F16.F32.PACK_AB R117, R159, R156 ;  /* 0x0000009c9f75723e */ /* 0x010fe200000000ff */
[----:B------:R-:W-:-:S06]  /*5f60*/  FADD.FTZ R156, R156, R159 ;  /* 0x0000009f9c9c7221 */ /* 0x000fcc0000010000 */
[----:B------:R-:W-:Y:S08]  /*5f70*/  MUFU.EX2 R151, R151 ;  /* 0x0000009700977308 */ /* 0x000ff00000000800 */
[----:B------:R-:W4:Y:S01]  /*5f80*/  MUFU.EX2 R148, R148 ;  /* 0x0000009400947308 */ /* 0x000f220000000800 */
[----:B---3--:R-:W-:Y:S01]  /*5f90*/  F2FP.F16.F32.PACK_AB R119, R152, R155 ;  /* 0x0000009b9877723e */ /* 0x008fe200000000ff */
[----:B------:R-:W-:-:S04]  /*5fa0*/  FADD.FTZ R155, R155, R156 ;  /* 0x0000009c9b9b7221 */ /* 0x000fc80000010000 */
[----:B------:R-:W-:Y:S02]  /*5fb0*/  FADD.FTZ R152, R152, R155 ;  /* 0x0000009b98987221 */ /* 0x000fe40000010000 */
[C---:B------:R-:W-:Y:S01]  /*5fc0*/  HMMA.16816.F32 R40, R116.reuse, R44, RZ ;  /* 0x0000002c7428723c */ /* 0x040fe200000018ff */
[----:B------:R-:W-:Y:S05]  /*5fd0*/  MUFU.EX2 R147, R147 ;  /* 0x0000009300937308 */ /* 0x000fea0000000800 */
[C---:B------:R-:W-:Y:S03]  /*5fe0*/  HMMA.16816.F32 R64, R116.reuse, R68, RZ ;  /* 0x000000447440723c */ /* 0x040fe600000018ff */
[----:B------:R-:W3:Y:S01]  /*5ff0*/  MUFU.EX2 R0, R0 ;  /* 0x0000000000007308 */ /* 0x000ee20000000800 */
[C---:B----4-:R-:W-:Y:S01]  /*6000*/  F2FP.F16.F32.PACK_AB R4, R148.reuse, R151 ;  /* 0x000000979404723e */ /* 0x050fe200000000ff */
[----:B------:R-:W-:Y:S01]  /*6010*/  FADD.FTZ R151, R151, R150 ;  /* 0x0000009697977221 */ /* 0x000fe20000010000 */
[----:B------:R-:W-:Y:S03]  /*6020*/  HMMA.16816.F32 R44, R116, R46, RZ ;  /* 0x0000002e742c723c */ /* 0x000fe600000018ff */
[----:B------:R-:W-:-:S02]  /*6030*/  FADD.FTZ R148, R148, R151 ;  /* 0x0000009794947221 */ /* 0x000fc40000010000 */
[----:B------:R-:W-:Y:S01]  /*6040*/  MUFU.EX2 R149, R149 ;  /* 0x0000009500957308 */ /* 0x000fe20000000800 */
[C---:B------:R-:W-:Y:S06]  /*6050*/  HMMA.16816.F32 R68, R116.reuse, R70, RZ ;  /* 0x000000467444723c */ /* 0x040fec00000018ff */
[----:B------:R-:W-:Y:S01]  /*6060*/  HMMA.16816.F32 R80, R116, R84, RZ ;  /* 0x000000547450723c */ /* 0x000fe200000018ff */
[----:B------:R-:W4:Y:S01]  /*6070*/  MUFU.EX2 R146, R146 ;  /* 0x0000009200927308 */ /* 0x000f220000000800 */
[----:B---3--:R-:W-:Y:S01]  /*6080*/  F2FP.F16.F32.PACK_AB R6, R0, R147 ;  /* 0x000000930006723e */ /* 0x008fe200000000ff */
[----:B------:R-:W-:-:S03]  /*6090*/  FADD.FTZ R147, R147, R148 ;  /* 0x0000009493937221 */ /* 0x000fc60000010000 */
[C---:B------:R-:W-:Y:S01]  /*60a0*/  HMMA.16816.F32 R88, R116.reuse, R92, RZ ;  /* 0x0000005c7458723c */ /* 0x040fe200000018ff */
[----:B------:R-:W-:Y:S02]  /*60b0*/  FADD.FTZ R147, R0, R147 ;  /* 0x0000009300937221 */ /* 0x000fe40000010000 */
[----:B------:R-:W-:Y:S03]  /*60c0*/  MUFU.EX2 R135, R135 ;  /* 0x0000008700877308 */ /* 0x000fe60000000800 */
[C---:B------:R-:W-:Y:S05]  /*60d0*/  HMMA.16816.F32 R84, R116.reuse, R86, RZ ;  /* 0x000000567454723c */ /* 0x040fea00000018ff */
[----:B------:R-:W3:Y:S01]  /*60e0*/  MUFU.EX2 R2, R2 ;  /* 0x0000000200027308 */ /* 0x000ee20000000800 */
[----:B----4-:R-:W-:Y:S01]  /*60f0*/  F2FP.F16.F32.PACK_AB R5, R146, R149 ;  /* 0x000000959205723e */ /* 0x010fe200000000ff */
[----:B------:R-:W-:Y:S01]  /*6100*/  HMMA.16816.F32 R92, R116, R94, RZ ;  /* 0x0000005e745c723c */ /* 0x000fe200000018ff */
[----:B------:R-:W-:-:S04]  /*6110*/  FADD.FTZ R149, R149, R152 ;  /* 0x0000009895957221 */ /* 0x000fc80000010000 */
[----:B------:R-:W-:Y:S01]  /*6120*/  FADD.FTZ R146, R146, R149 ;  /* 0x0000009592927221 */ /* 0x000fe20000010000 */
[C---:B------:R-:W-:Y:S01]  /*6130*/  HMMA.16816.F32 R96, R116.reuse, R100, RZ ;  /* 0x000000647460723c */ /* 0x040fe200000018ff */
[----:B------:R-:W-:Y:S05]  /*6140*/  MUFU.EX2 R158, R158 ;  /* 0x0000009e009e7308 */ /* 0x000fea0000000800 */
[----:B------:R-:W-:Y:S01]  /*6150*/  HMMA.16816.F32 R104, R116, R108, RZ ;  /* 0x0000006c7468723c */ /* 0x000fe200000018ff */
[----:B---3--:R-:W-:Y:S02]  /*6160*/  F2FP.F16.F32.PACK_AB R7, R2, R135 ;  /* 0x000000870207723e */ /* 0x008fe400000000ff */
[----:B------:R-:W3:Y:S01]  /*6170*/  MUFU.EX2 R161, R161 ;  /* 0x000000a100a17308 */ /* 0x000ee20000000800 */
[----:B------:R-:W-:-:S02]  /*6180*/  FADD.FTZ R135, R135, R146 ;  /* 0x0000009287877221 */ /* 0x000fc40000010000 */
[----:B------:R-:W-:Y:S02]  /*6190*/  HMMA.16816.F32 R100, R116, R102, RZ ;  /* 0x000000667464723c */ /* 0x000fe400000018ff */
[----:B------:R-:W-:-:S04]  /*61a0*/  FADD.FTZ R135, R2, R135 ;  /* 0x0000008702877221 */ /* 0x000fc80000010000 */
[C---:B-1----:R-:W-:Y:S01]  /*61b0*/  HMMA.16816.F32 R40, R4.reuse, R12, R40 ;  /* 0x0000000c0428723c */ /* 0x042fe20000001828 */
[----:B------:R-:W-:Y:S05]  /*61c0*/  MUFU.EX2 R160, R160 ;  /* 0x000000a000a07308 */ /* 0x000fea0000000800 */
[C---:B------:R-:W-:Y:S01]  /*61d0*/  HMMA.16816.F32 R44, R4.reuse, R14, R44 ;  /* 0x0000000e042c723c */ /* 0x040fe2000000182c */
[----:B------:R-:W1:Y:S02]  /*61e0*/  LDSM.16.MT88.4 R12, [R192+0x10800] ;  /* 0x01080000c00c783b */ /* 0x000e640000004200 */
[----:B------:R-:W-:Y:S03]  /*61f0*/  MUFU.EX2 R163, R163 ;  /* 0x000000a300a37308 */ /* 0x000fe60000000800 */
[C---:B--2---:R-:W-:Y:S05]  /*6200*/  HMMA.16816.F32 R64, R4.reuse, R8, R64 ;  /* 0x000000080440723c */ /* 0x044fea0000001840 */
[----:B------:R-:W-:Y:S01]  /*6210*/  MUFU.EX2 R162, R162 ;  /* 0x000000a200a27308 */ /* 0x000fe20000000800 */
[----:B------:R-:W-:Y:S01]  /*6220*/  HMMA.16816.F32 R68, R4, R10, R68 ;  /* 0x0000000a0444723c */ /* 0x000fe20000001844 */
[----:B------:R-:W2:Y:S05]  /*6230*/  LDSM.16.MT88.4 R8, [R190+0x10800] ;  /* 0x01080000be08783b */ /* 0x000eaa0000004200 */
[C---:B------:R-:W-:Y:S01]  /*6240*/  HMMA.16816.F32 R108, R116.reuse, R110, RZ ;  /* 0x0000006e746c723c */ /* 0x040fe200000018ff */
[----:B------:R-:W4:Y:S05]  /*6250*/  MUFU.EX2 R165, R165 ;  /* 0x000000a500a57308 */ /* 0x000f2a0000000800 */
[----:B------:R-:W-:Y:S03]  /*6260*/  HMMA.16816.F32 R48, R116, R52, RZ ;  /* 0x000000347430723c */ /* 0x000fe600000018ff */
[----:B------:R-:W-:Y:S03]  /*6270*/  MUFU.EX2 R166, R166 ;  /* 0x000000a600a67308 */ /* 0x000fe60000000800 */
[C---:B-----5:R-:W-:Y:S05]  /*6280*/  HMMA.16816.F32 R80, R4.reuse, R20, R80 ;  /* 0x000000140450723c */ /* 0x060fea0000001850 */
[----:B------:R-:W5:Y:S01]  /*6290*/  MUFU.EX2 R169, R169 ;  /* 0x000000a900a97308 */ /* 0x000f620000000800 */
[C---:B------:R-:W-:Y:S01]  /*62a0*/  HMMA.16816.F32 R84, R4.reuse, R22, R84 ;  /* 0x000000160454723c */ /* 0x040fe20000001854 */
[----:B------:R-:W3:Y:S05]  /*62b0*/  LDSM.16.MT88.4 R20, [R189+0x10800] ;  /* 0x01080000bd14783b */ /* 0x000eea0000004200 */
[C---:B------:R-:W-:Y:S01]  /*62c0*/  HMMA.16816.F32 R88, R4.reuse, R16, R88 ;  /* 0x000000100458723c */ /* 0x040fe20000001858 */
[----:B------:R-:W-:Y:S05]  /*62d0*/  MUFU.EX2 R209, R209 ;  /* 0x000000d100d17308 */ /* 0x000fea0000000800 */
[----:B------:R-:W-:Y:S01]  /*62e0*/  HMMA.16816.F32 R92, R4, R18, R92 ;  /* 0x00000012045c723c */ /* 0x000fe2000000185c */
[----:B------:R-:W4:Y:S02]  /*62f0*/  LDSM.16.MT88.4 R16, [R188+0x10800] ;  /* 0x01080000bc10783b */ /* 0x000f240000004200 */
[----:B------:R-:W5:Y:S03]  /*6300*/  MUFU.EX2 R214, R214 ;  /* 0x000000d600d67308 */ /* 0x000f660000000800 */
[----:B------:R-:W-:Y:S05]  /*6310*/  HMMA.16816.F32 R52, R116, R54, RZ ;  /* 0x000000367434723c */ /* 0x000fea00000018ff */
[----:B------:R-:W-:Y:S01]  /*6320*/  MUFU.EX2 R173, R173 ;  /* 0x000000ad00ad7308 */ /* 0x000fe20000000800 */
[C---:B-1----:R-:W-:Y:S06]  /*6330*/  HMMA.16816.F32 R96, R4.reuse, R12, R96 ;  /* 0x0000000c0460723c */ /* 0x042fec0000001860 */
[C---:B------:R-:W-:Y:S01]  /*6340*/  HMMA.16816.F32 R100, R4.reuse, R14, R100 ;  /* 0x0000000e0464723c */ /* 0x040fe20000001864 */
[----:B------:R-:W1:Y:S01]  /*6350*/  LDSM.16.MT88.4 R12, [R189+0xd000] ;  /* 0x00d00000bd0c783b */ /* 0x000e620000004200 */
[----:B------:R-:W-:Y:S04]  /*6360*/  MUFU.EX2 R174, R174 ;  /* 0x000000ae00ae7308 */ /* 0x000fe80000000800 */
[C---:B--2---:R-:W-:Y:S04]  /*6370*/  HMMA.16816.F32 R104, R4.reuse, R8, R104 ;  /* 0x000000080468723c */ /* 0x044fe80000001868 */
[----:B------:R-:W-:Y:S02]  /*6380*/  MUFU.EX2 R171, R171 ;  /* 0x000000ab00ab7308 */ /* 0x000fe40000000800 */
[----:B------:R-:W-:Y:S01]  /*6390*/  HMMA.16816.F32 R108, R4, R10, R108 ;  /* 0x0000000a046c723c */ /* 0x000fe2000000186c */
[----:B------:R-:W2:Y:S05]  /*63a0*/  LDSM.16.MT88.4 R8, [R189+0xf000] ;  /* 0x00f00000bd08783b */ /* 0x000eaa0000004200 */
[C---:B------:R-:W-:Y:S01]  /*63b0*/  HMMA.16816.F32 R128, R116.reuse, R36, RZ ;  /* 0x000000247480723c */ /* 0x040fe200000018ff */
[----:B------:R-:W2:Y:S05]  /*63c0*/  MUFU.EX2 R170, R170 ;  /* 0x000000aa00aa7308 */ /* 0x000eaa0000000800 */
[C---:B------:R-:W-:Y:S03]  /*63d0*/  HMMA.16816.F32 R56, R116.reuse, R60, RZ ;  /* 0x0000003c7438723c */ /* 0x040fe600000018ff */
[----:B------:R-:W-:Y:S03]  /*63e0*/  MUFU.EX2 R168, R168 ;  /* 0x000000a800a87308 */ /* 0x000fe60000000800 */
[C---:B------:R-:W-:Y:S05]  /*63f0*/  HMMA.16816.F32 R72, R116.reuse, R76, RZ ;  /* 0x0000004c7448723c */ /* 0x040fea00000018ff */
[----:B------:R-:W2:Y:S01]  /*6400*/  MUFU.EX2 R219, R219 ;  /* 0x000000db00db7308 */ /* 0x000ea20000000800 */
[C---:B------:R-:W-:Y:S06]  /*6410*/  HMMA.16816.F32 R124, R116.reuse, R112, RZ ;  /* 0x00000070747c723c */ /* 0x040fec00000018ff */
[C---:B------:R-:W-:Y:S06]  /*6420*/  HMMA.16816.F32 R36, R116.reuse, R38, RZ ;  /* 0x000000267424723c */ /* 0x040fec00000018ff */
[C---:B------:R-:W-:Y:S06]  /*6430*/  HMMA.16816.F32 R60, R116.reuse, R62, RZ ;  /* 0x0000003e743c723c */ /* 0x040fec00000018ff */
[C---:B------:R-:W-:Y:S06]  /*6440*/  HMMA.16816.F32 R76, R116.reuse, R78, RZ ;  /* 0x0000004e744c723c */ /* 0x040fec00000018ff */
[C---:B------:R-:W-:Y:S06]  /*6450*/  HMMA.16816.F32 R112, R116.reuse, R114, RZ ;  /* 0x000000727470723c */ /* 0x040fec00000018ff */
[C---:B------:R-:W-:Y:S06]  /*6460*/  HMMA.16816.F32 R120, R116.reuse, R140, RZ ;  /* 0x0000008c7478723c */ /* 0x040fec00000018ff */
[----:B------:R-:W-:Y:S01]  /*6470*/  HMMA.16816.F32 R116, R116, R142, RZ ;  /* 0x0000008e7474723c */ /* 0x000fe200000018ff */
[----:B------:R-:W-:Y:S05]  /*6480*/  LDSM.16.MT88.4 R140, [R192+0xd000] ;  /* 0x00d00000c08c783b */ /* 0x000fea0000004200 */
[C---:B------:R-:W-:Y:S06]  /*6490*/  HMMA.16816.F32 R48, R4.reuse, R32, R48 ;  /* 0x000000200430723c */ /* 0x040fec0000001830 */
[C---:B------:R-:W-:Y:S01]  /*64a0*/  HMMA.16816.F32 R52, R4.reuse, R34, R52 ;  /* 0x000000220434723c */ /* 0x040fe20000001834 */
        /* <DEDUP_REMOVED lines=10> */
[C---:B---3--:R-:W-:Y:S06]  /*6550*/  HMMA.16816.F32 R124, R4.reuse, R20, R124 ;  /* 0x00000014047c723c */ /* 0x048fec000000187c */
[C---:B------:R-:W-:Y:S01]  /*6560*/  HMMA.16816.F32 R112, R4.reuse, R22, R112 ;  /* 0x000000160470723c */ /* 0x040fe20000001870 */
[----:B------:R-:W3:Y:S05]  /*6570*/  LDSM.16.MT88.4 R20, [R188+0xf000] ;  /* 0x00f00000bc14783b */ /* 0x000eea0000004200 */
[C---:B----4-:R-:W-:Y:S06]  /*6580*/  HMMA.16816.F32 R120, R4.reuse, R16, R120 ;  /* 0x000000100478723c */ /* 0x050fec0000001878 */
[----:B------:R-:W-:Y:S01]  /*6590*/  HMMA.16816.F32 R116, R4, R18, R116 ;  /* 0x000000120474723c */ /* 0x000fe20000001874 */
[----:B------:R-:W4:Y:S06]  /*65a0*/  LDSM.16.MT88.4 R16, [R192+0x11000] ;  /* 0x01100000c010783b */ /* 0x000f2c0000004200 */
[----:B------:R-:W-:Y:S01]  /*65b0*/  F2FP.F16.F32.PACK_AB R4, R161, R158 ;  /* 0x0000009ea104723e */ /* 0x000fe200000000ff */
[----:B------:R-:W-:Y:S01]  /*65c0*/  FADD.FTZ R158, R158, R147 ;  /* 0x000000939e9e7221 */ /* 0x000fe20000010000 */
[----:B------:R-:W-:Y:S01]  /*65d0*/  F2FP.F16.F32.PACK_AB R5, R165, R162 ;  /* 0x000000a2a505723e */ /* 0x000fe200000000ff */
[----:B------:R-:W-:Y:S01]  /*65e0*/  FADD.FTZ R162, R162, R135 ;  /* 0x00000087a2a27221 */ /* 0x000fe20000010000 */
[----:B------:R-:W-:Y:S01]  /*65f0*/  F2FP.F16.F32.PACK_AB R6, R163, R160 ;  /* 0x000000a0a306723e */ /* 0x000fe200000000ff */
[----:B------:R-:W-:Y:S01]  /*6600*/  FADD.FTZ R161, R161, R158 ;  /* 0x0000009ea1a17221 */ /* 0x000fe20000010000 */
[----:B-----5:R-:W-:Y:S01]  /*6610*/  F2FP.F16.F32.PACK_AB R7, R169, R166 ;  /* 0x000000a6a907723e */ /* 0x020fe200000000ff */
[----:B------:R-:W-:-:S02]  /*6620*/  FADD.FTZ R165, R165, R162 ;  /* 0x000000a2a5a57221 */ /* 0x000fc40000010000 */
[----:B------:R-:W-:Y:S02]  /*6630*/  FADD.FTZ R160, R160, R161 ;  /* 0x000000a1a0a07221 */ /* 0x000fe40000010000 */
[----:B------:R-:W-:Y:S02]  /*6640*/  FADD.FTZ R166, R166, R165 ;  /* 0x000000a5a6a67221 */ /* 0x000fe40000010000 */
[----:B-1----:R-:W-:Y:S01]  /*6650*/  HMMA.16816.F32 R48, R4, R12, R48 ;  /* 0x0000000c0430723c */ /* 0x002fe20000001830 */
[----:B------:R-:W-:Y:S01]  /*6660*/  FADD.FTZ R160, R163, R160 ;  /* 0x000000a0a3a07221 */ /* 0x000fe20000010000 */
[----:B------:R-:W-:-:S04]  /*6670*/  FADD.FTZ R166, R169, R166 ;  /* 0x000000a6a9a67221 */ /* 0x000fc80000010000 */
[C---:B------:R-:W-:Y:S01]  /*6680*/  HMMA.16816.F32 R52, R4.reuse, R14, R52 ;  /* 0x0000000e0434723c */ /* 0x040fe20000001834 */
[----:B------:R-:W1:Y:S05]  /*6690*/  LDSM.16.MT88.4 R12, [R190+0x11000] ;  /* 0x01100000be0c783b */ /* 0x000e6a0000004200 */
[C---:B--2---:R-:W-:Y:S06]  /*66a0*/  HMMA.16816.F32 R80, R4.reuse, R8, R80 ;  /* 0x000000080450723c */ /* 0x044fec0000001850 */
[C---:B------:R-:W-:Y:S01]  /*66b0*/  HMMA.16816.F32 R84, R4.reuse, R10, R84 ;  /* 0x0000000a0454723c */ /* 0x040fe20000001854 */
[----:B------:R-:W2:Y:S05]  /*66c0*/  LDSM.16.MT88.4 R8, [R189+0x11000] ;  /* 0x01100000bd08783b */ /* 0x000eaa0000004200 */
[C---:B---3--:R-:W-:Y:S06]  /*66d0*/  HMMA.16816.F32 R88, R4.reuse, R20, R88 ;  /* 0x000000140458723c */ /* 0x048fec0000001858 */
[C---:B------:R-:W-:Y:S01]  /*66e0*/  HMMA.16816.F32 R92, R4.reuse, R22, R92 ;  /* 0x00000016045c723c */ /* 0x040fe2000000185c */
[----:B------:R-:W3:Y:S05]  /*66f0*/  LDSM.16.MT88.4 R20, [R188+0x11000] ;  /* 0x01100000bc14783b */ /* 0x000eea0000004200 */
[C---:B----4-:R-:W-:Y:S06]  /*6700*/  HMMA.16816.F32 R96, R4.reuse, R16, R96 ;  /* 0x000000100460723c */ /* 0x050fec0000001860 */
[C---:B------:R-:W-:Y:S01]  /*6710*/  HMMA.16816.F32 R100, R4.reuse, R18, R100 ;  /* 0x000000120464723c */ /* 0x040fe20000001864 */
[----:B------:R-:W4:Y:S05]  /*6720*/  LDSM.16.MT88.4 R16, [R192+0xd800] ;  /* 0x00d80000c010783b */ /* 0x000f2a0000004200 */
[C---:B-1----:R-:W-:Y:S06]  /*6730*/  HMMA.16816.F32 R104, R4.reuse, R12, R104 ;  /* 0x0000000c0468723c */ /* 0x042fec0000001868 */
[C---:B------:R-:W-:Y:S01]  /*6740*/  HMMA.16816.F32 R108, R4.reuse, R14, R108 ;  /* 0x0000000e046c723c */ /* 0x040fe2000000186c */
[----:B------:R-:W1:Y:S05]  /*6750*/  LDSM.16.MT88.4 R12, [R190+0xd800] ;  /* 0x00d80000be0c783b */ /* 0x000e6a0000004200 */
[C---:B--2---:R-:W-:Y:S06]  /*6760*/  HMMA.16816.F32 R124, R4.reuse, R8, R124 ;  /* 0x00000008047c723c */ /* 0x044fec000000187c */
[C---:B------:R-:W-:Y:S01]  /*6770*/  HMMA.16816.F32 R112, R4.reuse, R10, R112 ;  /* 0x0000000a0470723c */ /* 0x040fe20000001870 */
[----:B------:R-:W2:Y:S05]  /*6780*/  LDSM.16.MT88.4 R8, [R189+0xf800] ;  /* 0x00f80000bd08783b */ /* 0x000eaa0000004200 */
[C---:B------:R-:W-:Y:S06]  /*6790*/  HMMA.16816.F32 R128, R4.reuse, R140, R128 ;  /* 0x0000008c0480723c */ /* 0x040fec0000001880 */
[C---:B------:R-:W-:Y:S01]  /*67a0*/  HMMA.16816.F32 R36, R4.reuse, R142, R36 ;  /* 0x0000008e0424723c */ /* 0x040fe20000001824 */
[----:B------:R-:W5:Y:S05]  /*67b0*/  LDSM.16.MT88.4 R140, [R189+0xd800] ;  /* 0x00d80000bd8c783b */ /* 0x000f6a0000004200 */
        /* <DEDUP_REMOVED lines=12> */
[C---:B---3--:R-:W-:Y:S06]  /*6880*/  HMMA.16816.F32 R120, R4.reuse, R20, R120 ;  /* 0x000000140478723c */ /* 0x048fec0000001878 */
[----:B------:R-:W-:Y:S01]  /*6890*/  HMMA.16816.F32 R116, R4, R22, R116 ;  /* 0x000000160474723c */ /* 0x000fe20000001874 */
[----:B------:R-:W3:Y:S06]  /*68a0*/  LDSM.16.MT88.4 R20, [R192+0x11800] ;  /* 0x01180000c014783b */ /* 0x000eec0000004200 */
[----:B------:R-:W-:Y:S01]  /*68b0*/  F2FP.F16.F32.PACK_AB R4, R214, R209 ;  /* 0x000000d1d604723e */ /* 0x000fe200000000ff */
[----:B------:R-:W-:Y:S01]  /*68c0*/  FADD.FTZ R209, R209, R160 ;  /* 0x000000a0d1d17221 */ /* 0x000fe20000010000 */
[----:B------:R-:W-:Y:S01]  /*68d0*/  F2FP.F16.F32.PACK_AB R5, R170, R171 ;  /* 0x000000abaa05723e */ /* 0x000fe200000000ff */
[----:B------:R-:W-:Y:S01]  /*68e0*/  FADD.FTZ R171, R171, R166 ;  /* 0x000000a6abab7221 */ /* 0x000fe20000010000 */
[----:B------:R-:W-:Y:S01]  /*68f0*/  F2FP.F16.F32.PACK_AB R6, R174, R173 ;  /* 0x000000adae06723e */ /* 0x000fe200000000ff */
[----:B------:R-:W-:Y:S01]  /*6900*/  FADD.FTZ R214, R214, R209 ;  /* 0x000000d1d6d67221 */ /* 0x000fe20000010000 */
[----:B------:R-:W-:Y:S01]  /*6910*/  F2FP.F16.F32.PACK_AB R7, R219, R168 ;  /* 0x000000a8db07723e */ /* 0x000fe200000000ff */
[----:B------:R-:W-:-:S02]  /*6920*/  FADD.FTZ R171, R170, R171 ;  /* 0x000000abaaab7221 */ /* 0x000fc40000010000 */
[----:B------:R-:W-:Y:S02]  /*6930*/  FADD.FTZ R173, R173, R214 ;  /* 0x000000d6adad7221 */ /* 0x000fe40000010000 */
[----:B------:R-:W-:Y:S02]  /*6940*/  FADD.FTZ R168, R168, R171 ;  /* 0x000000aba8a87221 */ /* 0x000fe40000010000 */
[----:B----4-:R-:W-:Y:S01]  /*6950*/  HMMA.16816.F32 R128, R4, R16, R128 ;  /* 0x000000100480723c */ /* 0x010fe20000001880 */
[----:B------:R-:W-:Y:S01]  /*6960*/  FADD.FTZ R221, R174, R173 ;  /* 0x000000adaedd7221 */ /* 0x000fe20000010000 */
[----:B------:R-:W-:-:S04]  /*6970*/  FADD.FTZ R219, R219, R168 ;  /* 0x000000a8dbdb7221 */ /* 0x000fc80000010000 */
        /* <DEDUP_REMOVED lines=8> */
[C---:B-----5:R-:W-:Y:S06]  /*6a00*/  HMMA.16816.F32 R48, R4.reuse, R140, R48 ;  /* 0x0000008c0430723c */ /* 0x060fec0000001830 */
[C---:B------:R-:W-:Y:S06]  /*6a10*/  HMMA.16816.F32 R52, R4.reuse, R142, R52 ;  /* 0x0000008e0434723c */ /* 0x040fec0000001834 */
        /* <DEDUP_REMOVED lines=8> */
[C---:B---3--:R-:W-:Y:S06]  /*6aa0*/  HMMA.16816.F32 R96, R4.reuse, R20, R96 ;  /* 0x000000140460723c */ /* 0x048fec0000001860 */
[C---:B------:R-:W-:Y:S06]  /*6ab0*/  HMMA.16816.F32 R100, R4.reuse, R22, R100 ;  /* 0x000000160464723c */ /* 0x040fec0000001864 */
[C---:B----4-:R-:W-:Y:S06]  /*6ac0*/  HMMA.16816.F32 R104, R4.reuse, R16, R104 ;  /* 0x000000100468723c */ /* 0x050fec0000001868 */
[C---:B------:R-:W-:Y:S06]  /*6ad0*/  HMMA.16816.F32 R108, R4.reuse, R18, R108 ;  /* 0x00000012046c723c */ /* 0x040fec000000186c */
[C---:B-1----:R-:W-:Y:S06]  /*6ae0*/  HMMA.16816.F32 R124, R4.reuse, R12, R124 ;  /* 0x0000000c047c723c */ /* 0x042fec000000187c */
[C---:B------:R-:W-:Y:S06]  /*6af0*/  HMMA.16816.F32 R112, R4.reuse, R14, R112 ;  /* 0x0000000e0470723c */ /* 0x040fec0000001870 */
[C---:B--2---:R-:W-:Y:S06]  /*6b00*/  HMMA.16816.F32 R120, R4.reuse, R8, R120 ;  /* 0x000000080478723c */ /* 0x044fec0000001878 */
[----:B------:R-:W-:Y:S01]  /*6b10*/  HMMA.16816.F32 R116, R4, R10, R116 ;  /* 0x0000000a0474723c */ /* 0x000fe20000001874 */
[----:B------:R-:W-:-:S08]  /*6b20*/  NOP ;  /* 0x0000000000007918 */ /* 0x000fd00000000000 */
[----:B------:R-:W-:-:S15]  /*6b30*/  @!P5 BRA `(.L_x_742) ;  /* 0x000000380004d947 */ /* 0x000fde0003800000 */
[----:B------:R-:W-:Y:S01]  /*6b40*/  IMAD.U32 R214, R134, -0x40, RZ ;  /* 0xffffffc086d67824 */ /* 0x000fe200078e00ff */
[----:B------:R-:W-:Y:S01]  /*6b50*/  MOV R0, R3 ;  /* 0x0000000300007202 */ /* 0x000fe20000000f00 */
[----:B------:R-:W-:Y:S01]  /*6b60*/  VIADD R217, R133, 0xfffffffe ;  /* 0xfffffffe85d97836 */ /* 0x000fe20000000000 */
[----:B------:R-:W-:Y:S01]  /*6b70*/  MOV R133, R132 ;  /* 0x0000008400857202 */ /* 0x000fe20000000f00 */
[----:B------:R-:W-:Y:S01]  /*6b80*/  ULDC UR10, c[0x0][0x2d0] ;  /* 0x0000b400000a7ab9 */ /* 0x000fe20000000800 */
[----:B------:R-:W-:Y:S01]  /*6b90*/  SHF.R.S32.HI R209, RZ, 0x1f, R214 ;  /* 0x0000001fffd17819 */ /* 0x000fe200000114d6 */
[----:B------:R-:W-:Y:S01]  /*6ba0*/  ULDC UR4, c[0x0][0x2ec] ;  /* 0x0000bb0000047ab9 */ /* 0x000fe20000000800 */
[----:B------:R-:W-:-:S05]  /*6bb0*/  ULDC UR7, c[0x0][0x248] ;  /* 0x0000920000077ab9 */ /* 0x000fca0000000800 */
.L_x_746:
[----:B------:R-:W-:Y:S04]  /*6bc0*/  DEPBAR.LE SB0, 0x0 ;  /* 0x000080000000791a */ /* 0x000fe80000000000 */
[----:B------:R-:W-:Y:S01]  /*6bd0*/  BAR.SYNC.DEFER_BLOCKING 0x0 ;  /* 0x0000000000007b1d */ /* 0x000fe20000010000 */
[----:B------:R-:W-:Y:S01]  /*6be0*/  ISETP.GE.AND P5, PT, R210, UR10, PT ;  /* 0x0000000ad2007c0c */ /* 0x000fe2000bfa6270 */
[----:B------:R-:W-:Y:S01]  /*6bf0*/  IMAD.MOV.U32 R132, RZ, RZ, R214 ;  /* 0x000000ffff847224 */ /* 0x000fe200078e00d6 */
[----:B------:R-:W-:Y:S01]  /*6c00*/  ISETP.GE.AND P4, PT, R201, UR10, PT ;  /* 0x0000000ac9007c0c */ /* 0x000fe2000bf86270 */
[----:B------:R-:W-:Y:S01]  /*6c10*/  IMAD.MOV.U32 R3, RZ, RZ, R209 ;  /* 0x000000ffff037224 */ /* 0x000fe200078e00d1 */
[----:B------:R-:W-:Y:S01]  /*6c20*/  ISETP.GE.AND P3, PT, R200, UR10, PT ;  /* 0x0000000ac8007c0c */ /* 0x000fe2000bf66270 */
[----:B------:R-:W-:Y:S01]  /*6c30*/  @!UPT UIADD3 URZ, URZ, URZ, URZ ;  /* 0x0000003f3f3ff290 */ /* 0x000fe2000fffe03f */
[----:B------:R-:W-:Y:S11]  /*6c40*/  @!P0 BRA `(.L_x_743) ;  /* 0x0000000000f88947 */ /* 0x000ff60003800000 */
[----:B------:R-:W-:Y:S01]  /*6c50*/  IMAD.MOV.U32 R8, RZ, RZ, RZ ;  /* 0x000000ffff087224 */ /* 0x000fe200078e00ff */
[----:B------:R-:W1:Y:S01]  /*6c60*/  LDC R6, c[0x0][0x380] ;  /* 0x0000e000ff067b82 */ /* 0x000e620000000800 */
[----:B------:R-:W-:Y:S04]  /*6c70*/  SHF.L.U32 R5, R217, 0x6, RZ ;  /* 0x00000006d9057819 */ /* 0x000fe800000006ff */
[----:B------:R-:W-:Y:S01]  /*6c80*/  IABS R7, R5 ;  /* 0x0000000500077213 */ /* 0x000fe20000000000 */
[C---:B------:R-:W-:Y:S01]  /*6c90*/  VIADD R11, R5.reuse, 0x40 ;  /* 0x00000040050b7836 */ /* 0x040fe20000000000 */
[-C--:B-1----:R-:W-:Y:S02]  /*6ca0*/  IABS R3, R6.reuse ;  /* 0x0000000600037213 */ /* 0x082fe40000000000 */
[----:B------:R-:W-:Y:S02]  /*6cb0*/  LOP3.LUT R5, R5, R6, RZ, 0x3c, !PT ;  /* 0x0000000605057212 */ /* 0x000fe400078e3cff */
[----:B------:R-:W1:Y:S10]  /*6cc0*/  I2F.RP R4, R3 ;  /* 0x0000000300047306 */ /* 0x000e740000209400 */
[----:B-1----:R-:W1:Y:S02]  /*6cd0*/  MUFU.RCP R2, R4 ;  /* 0x0000000400027308 */ /* 0x002e640000001000 */
[----:B-1----:R-:W-:Y:S08]  /*6ce0*/  VIADD R9, R2, 0xffffffe ;  /* 0x0ffffffe02097836 */ /* 0x002ff00000000000 */
[----:B------:R-:W1:Y:S02]  /*6cf0*/  F2I.FTZ.U32.TRUNC.NTZ R9, R9 ;  /* 0x0000000900097305 */ /* 0x000e64000021f000 */
[--C-:B-1----:R-:W-:Y:S04]  /*6d00*/  IMAD.MOV R2, RZ, RZ, -R9.reuse ;  /* 0x000000ffff027224 */ /* 0x102fe800078e0a09 */
[----:B------:R-:W-:Y:S04]  /*6d10*/  IMAD R2, R2, R3, RZ ;  /* 0x0000000302027224 */ /* 0x000fe800078e02ff */
[----:B------:R-:W-:Y:S01]  /*6d20*/  IMAD.HI.U32 R2, R9, R2, R8 ;  /* 0x0000000209027227 */ /* 0x000fe200078e0008 */
[----:B------:R-:W-:Y:S02]  /*6d30*/  IABS R8, R11 ;  /* 0x0000000b00087213 */ /* 0x000fe40000000000 */
[----:B------:R-:W-:Y:S03]  /*6d40*/  LOP3.LUT R11, R11, R6, RZ, 0x3c, !PT ;  /* 0x000000060b0b7212 */ /* 0x000fe600078e3cff */
[C---:B------:R-:W-:Y:S04]  /*6d50*/  IMAD.HI.U32 R9, R2.reuse, R7, RZ ;  /* 0x0000000702097227 */ /* 0x040fe800078e00ff */
[----:B------:R-:W-:Y:S01]  /*6d60*/  IMAD.HI.U32 R2, R2, R8, RZ ;  /* 0x0000000802027227 */ /* 0x000fe200078e00ff */
[----:B------:R-:W-:Y:S05]  /*6d70*/  IADD3 R4, -R9, RZ, RZ ;  /* 0x000000ff09047210 */ /* 0x000fea0007ffe1ff */
[C---:B------:R-:W-:Y:S02]  /*6d80*/  IMAD R7, R3.reuse, R4, R7 ;  /* 0x0000000403077224 */ /* 0x040fe400078e0207 */
[----:B------:R-:W-:Y:S03]  /*6d90*/  IMAD.MOV R4, RZ, RZ, -R2 ;  /* 0x000000ffff047224 */ /* 0x000fe600078e0a02 */
[C---:B------:R-:W-:Y:S01]  /*6da0*/  ISETP.GT.U32.AND P1, PT, R3.reuse, R7, PT ;  /* 0x000000070300720c */ /* 0x040fe20003f24070 */
[C---:B------:R-:W-:Y:S01]  /*6db0*/  IMAD R8, R3.reuse, R4, R8 ;  /* 0x0000000403087224 */ /* 0x040fe200078e0208 */
[----:B------:R-:W-:Y:S04]  /*6dc0*/  LOP3.LUT R4, RZ, R6, RZ, 0x33, !PT ;  /* 0x00000006ff047212 */ /* 0x000fe800078e33ff */
[----:B------:R-:W-:Y:S07]  /*6dd0*/  ISETP.GT.U32.AND P2, PT, R3, R8, PT ;  /* 0x000000080300720c */ /* 0x000fee0003f44070 */
[----:B------:R-:W-:Y:S02]  /*6de0*/  @!P1 IMAD.IADD R7, R7, 0x1, -R3 ;  /* 0x0000000107079824 */ /* 0x000fe400078e0a03 */
[----:B------:R-:W-:Y:S03]  /*6df0*/  @!P1 VIADD R9, R9, 0x1 ;  /* 0x0000000109099836 */ /* 0x000fe60000000000 */
[-C--:B------:R-:W-:Y:S01]  /*6e00*/  ISETP.GE.U32.AND P6, PT, R7, R3.reuse, PT ;  /* 0x000000030700720c */ /* 0x080fe20003fc6070 */
[----:B------:R-:W-:Y:S01]  /*6e10*/  @!P2 VIADD R2, R2, 0x1 ;  /* 0x000000010202a836 */ /* 0x000fe20000000000 */
[-C--:B------:R-:W-:Y:S02]  /*6e20*/  @!P2 IADD3 R8, R8, -R3.reuse, RZ ;  /* 0x800000030808a210 */ /* 0x080fe40007ffe0ff */
[----:B------:R-:W-:Y:S02]  /*6e30*/  ISETP.GE.AND P2, PT, R5, RZ, PT ;  /* 0x000000ff0500720c */ /* 0x000fe40003f46270 */
[----:B------:R-:W-:Y:S07]  /*6e40*/  ISETP.GE.U32.AND P1, PT, R8, R3, PT ;  /* 0x000000030800720c */ /* 0x000fee0003f26070 */
[----:B------:R-:W-:Y:S02]  /*6e50*/  @P6 IADD3 R9, R9, 0x1, RZ ;  /* 0x0000000109096810 */ /* 0x000fe40007ffe0ff */
[----:B------:R-:W-:Y:S03]  /*6e60*/  ISETP.GE.AND P6, PT, R11, RZ, PT ;  /* 0x000000ff0b00720c */ /* 0x000fe60003fc6270 */
[----:B------:R-:W-:Y:S02]  /*6e70*/  @!P2 IMAD.MOV R9, RZ, RZ, -R9 ;  /* 0x000000ffff09a224 */ /* 0x000fe400078e0a09 */
[----:B------:R-:W-:Y:S01]  /*6e80*/  @P1 VIADD R2, R2, 0x1 ;  /* 0x0000000102021836 */ /* 0x000fe20000000000 */
[----:B------:R-:W-:Y:S04]  /*6e90*/  ISETP.NE.AND P1, PT, R6, RZ, PT ;  /* 0x000000ff0600720c */ /* 0x000fe80003f25270 */
[----:B------:R-:W-:Y:S03]  /*6ea0*/  SEL R3, R4, R9, !P1 ;  /* 0x0000000904037207 */ /* 0x000fe60004800000 */
[----:B------:R-:W-:Y:S02]  /*6eb0*/  @!P6 IADD3 R2, -R2, RZ, RZ ;  /* 0x000000ff0202e210 */ /* 0x000fe40007ffe1ff */
[C---:B------:R-:W-:Y:S02]  /*6ec0*/  LEA R14, P2, R3.reuse, R212, 0x2 ;  /* 0x000000d4030e7211 */ /* 0x040fe400078410ff */
[----:B------:R-:W-:Y:S02]  /*6ed0*/  SEL R9, R4, R2, !P1 ;  /* 0x0000000204097207 */ /* 0x000fe40004800000 */
[-C--:B------:R-:W-:Y:S01]  /*6ee0*/  LEA.HI.X.SX32 R15, R3, R213.reuse, 0x2, P2 ;  /* 0x000000d5030f7211 */ /* 0x080fe200010f16ff */
[----:B------:R-:W1:Y:S01]  /*6ef0*/  LDC.64 R4, c[0x0][0x250] ;  /* 0x00009400ff047b82 */ /* 0x000e620000000a00 */
[C---:B------:R-:W-:Y:S03]  /*6f00*/  LEA R12, P1, R9.reuse, R212, 0x2 ;  /* 0x000000d4090c7211 */ /* 0x040fe600078210ff */
[----:B------:R-:W2:Y:S01]  /*6f10*/  LDG.E R7, desc[UR8][R14.64] ;  /* 0x000000080e077981 */ /* 0x000ea2000c1e1900 */
[C---:B------:R-:W-:Y:S01]  /*6f20*/  LEA.HI.X.SX32 R13, R9.reuse, R213, 0x2, P1 ;  /* 0x000000d5090d7211 */ /* 0x040fe200008f16ff */
[----:B------:R-:W-:Y:S02]  /*6f30*/  IMAD.IADD R9, R9, 0x1, -R3 ;  /* 0x0000000109097824 */ /* 0x000fe400078e0a03 */
[----:B------:R-:W3:Y:S02]  /*6f40*/  LDC.64 R2, c[0x0][0x238] ;  /* 0x00008e00ff027b82 */ /* 0x000ee40000000a00 */
[----:B------:R-:W-:Y:S01]  /*6f50*/  IMAD R9, R9, R6, -0x40 ;  /* 0xffffffc009097424 */ /* 0x000fe200078e0206 */
[----:B------:R-:W2:Y:S04]  /*6f60*/  LDG.E R8, desc[UR8][R12.64] ;  /* 0x000000080c087981 */ /* 0x000ea8000c1e1900 */
[----:B------:R-:W-:Y:S05]  /*6f70*/  SHF.R.S32.HI R11, RZ, 0x1f, R9 ;  /* 0x0000001fff0b7819 */ /* 0x000fea0000011409 */
[-C--:B-1----:R-:W-:Y:S02]  /*6f80*/  IMAD R6, R11, R4.reuse, RZ ;  /* 0x000000040b067224 */ /* 0x082fe400078e02ff */
[C---:B------:R-:W-:Y:S04]  /*6f90*/  IMAD.WIDE.U32 R10, R9.reuse, R4, RZ ;  /* 0x00000004090a7225 */ /* 0x040fe800078e00ff */
[----:B------:R-:W-:Y:S05]  /*6fa0*/  IMAD R6, R9, R5, R6 ;  /* 0x0000000509067224 */ /* 0x000fea00078e0206 */
[----:B------:R-:W-:Y:S01]  /*6fb0*/  IADD3 R11, R11, R6, RZ ;  /* 0x000000060b0b7210 */ /* 0x000fe20007ffe0ff */
[----:B--2---:R-:W-:Y:S04]  /*6fc0*/  IMAD.IADD R7, R7, 0x1, -R8 ;  /* 0x0000000107077824 */ /* 0x004fe800078e0a08 */
[----:B---3--:R-:W-:Y:S01]  /*6fd0*/  IMAD.WIDE.U32 R10, R7, R2, R10 ;  /* 0x00000002070a7225 */ /* 0x008fe200078e000a */
[----:B------:R-:W-:Y:S02]  /*6fe0*/  SHF.R.S32.HI R5, RZ, 0x1f, R7 ;  /* 0x0000001fff057819 */ /* 0x000fe40000011407 */
[----:B------:R-:W-:Y:S03]  /*6ff0*/  MOV R132, R10 ;  /* 0x0000000a00847202 */ /* 0x000fe60000000f00 */
[----:B------:R-:W-:Y:S04]  /*7000*/  IMAD R4, R5, R2, RZ ;  /* 0x0000000205047224 */ /* 0x000fe800078e02ff */
[----:B------:R-:W-:Y:S04]  /*7010*/  IMAD R4, R7, R3, R4 ;  /* 0x0000000307047224 */ /* 0x000fe800078e0204 */
[----:B------:R-:W-:Y:S07]  /*7020*/  IMAD.IADD R3, R11, 0x1, R4 ;  /* 0x000000010b037824 */ /* 0x000fee00078e0204 */
.L_x_743:
[C---:B------:R-:W-:Y:S01]  /*7030*/  IADD3 R225, P2, R132.reuse, R203, RZ ;  /* 0x000000cb84e17210 */ /* 0x040fe20007f5e0ff */
[----:B------:R-:W-:Y:S01]  /*7040*/  @P5 STS.128 [R207+0xc000], RZ ;  /* 0x00c000ffcf005388 */ /* 0x000fe20000000c00 */
[CC--:B------:R-:W-:Y:S02]  /*7050*/  LEA R2, P1, R132.reuse, R218.reuse, 0x1 ;  /* 0x000000da84027211 */ /* 0x0c0fe400078208ff */
[-C--:B------:R-:W-:Y:S01]  /*7060*/  @!P5 LEA R228, P6, R225, R218.reuse, 0x1 ;  /* 0x000000dae1e4d211 */ /* 0x080fe200078c08ff */
[----:B------:R-:W-:Y:S01]  /*7070*/  IMAD.X R134, R3, 0x1, R202, P2 ;  /* 0x0000000103867824 */ /* 0x000fe200010e06ca */
[-C--:B------:R-:W-:Y:S02]  /*7080*/  LEA.HI.X R3, R132, R223.reuse, R3, 0x1, P1 ;  /* 0x000000df84037211 */ /* 0x080fe400008f0c03 */
[CC--:B------:R-:W-:Y:S02]  /*7090*/  @!P4 LEA R226, P2, R225.reuse, R218.reuse, 0x1 ;  /* 0x000000dae1e2c211 */ /* 0x0c0fe400078408ff */
[CCC-:B------:R-:W-:Y:S01]  /*70a0*/  @!P5 LEA.HI.X R229, R225.reuse, R223.reuse, R134.reuse, 0x1, P6 ;  /* 0x000000dfe1e5d211 */ /* 0x1c0fe200030f0c86 */
[----:B------:R-:W-:Y:S01]  /*70b0*/  @!PT LDS RZ, [RZ] ;  /* 0x00000000fffff984 */ /* 0x000fe20000000800 */
[----:B------:R-:W-:Y:S01]  /*70c0*/  @!PT LDS RZ, [RZ] ;  /* 0x00000000fffff984 */ /* 0x000fe20000000800 */
[----:B------:R-:W-:Y:S01]  /*70d0*/  @!PT LDS RZ, [RZ] ;  /* 0x00000000fffff984 */ /* 0x000fe20000000800 */
[----:B------:R-:W-:Y:S01]  /*70e0*/  @!P5 LDGSTS.E.BYPASS.LTC128B.128 [R207+0xc000], desc[UR8][R2.64] ;  /* 0x0c00000002cfdfae */ /* 0x000fe2000b901d48 */
[C-C-:B------:R-:W-:Y:S02]  /*70f0*/  @!P4 LEA.HI.X R227, R225.reuse, R223, R134.reuse, 0x1, P2 ;  /* 0x000000dfe1e3c211 */ /* 0x140fe400010f0c86 */
[CC--:B------:R-:W-:Y:S01]  /*7100*/  @!P3 LEA R224, P1, R225.reuse, R218.reuse, 0x1 ;  /* 0x000000dae1e0b211 */ /* 0x0c0fe200078208ff */
[----:B------:R-:W-:Y:S01]  /*7110*/  @P4 STS.128 [R207+0xe000], RZ ;  /* 0x00e000ffcf004388 */ /* 0x000fe20000000c00 */
[C---:B------:R-:W-:Y:S02]  /*7120*/  IADD3 R135, P6, R225.reuse, R203, RZ ;  /* 0x000000cbe1877210 */ /* 0x040fe40007fde0ff */
[-C--:B------:R-:W-:Y:S01]  /*7130*/  @!P3 LEA.HI.X R225, R225, R223.reuse, R134, 0x1, P1 ;  /* 0x000000dfe1e1b211 */ /* 0x080fe200008f0c86 */
[----:B------:R-:W-:Y:S01]  /*7140*/  @!PT LDS RZ, [RZ] ;  /* 0x00000000fffff984 */ /* 0x000fe20000000800 */
[----:B------:R-:W-:Y:S01]  /*7150*/  @!PT LDS RZ, [RZ] ;  /* 0x00000000fffff984 */ /* 0x000fe20000000800 */
[----:B------:R-:W-:Y:S01]  /*7160*/  @!PT LDS RZ, [RZ] ;  /* 0x00000000fffff984 */ /* 0x000fe20000000800 */
[----:B------:R-:W-:Y:S01]  /*7170*/  @!P4 LDGSTS.E.BYPASS.LTC128B.128 [R207+0xe000], desc[UR8][R2.64+0x80] ;  /* 0x0e00008002cfcfae */ /* 0x000fe2000b901d48 */
[CC--:B------:R-:W-:Y:S01]  /*7180*/  @!P4 LEA R232, P2, R135.reuse, R218.reuse, 0x1 ;  /* 0x000000da87e8c211 */ /* 0x0c0fe200078408ff */
[----:B------:R-:W-:Y:S01]  /*7190*/  IMAD.X R134, R134, 0x1, R202, P6 ;  /* 0x0000000186867824 */ /* 0x000fe200030e06ca */
[CC--:B------:R-:W-:Y:S01]  /*71a0*/  @!P5 LEA R234, P6, R135.reuse, R218.reuse, 0x1 ;  /* 0x000000da87ead211 */ /* 0x0c0fe200078c08ff */
[----:B------:R-:W-:Y:S01]  /*71b0*/  @P3 STS.128 [R207+0x10000], RZ ;  /* 0x010000ffcf003388 */ /* 0x000fe20000000c00 */
[CC--:B------:R-:W-:Y:S02]  /*71c0*/  @!P3 LEA R230, P1, R135.reuse, R218.reuse, 0x1 ;  /* 0x000000da87e6b211 */ /* 0x0c0fe400078208ff */
[CCC-:B------:R-:W-:Y:S01]  /*71d0*/  @!P5 LEA.HI.X R235, R135.reuse, R223.reuse, R134.reuse, 0x1, P6 ;  /* 0x000000df87ebd211 */ /* 0x1c0fe200030f0c86 */
[----:B------:R-:W-:Y:S01]  /*71e0*/  @!PT LDS RZ, [RZ] ;  /* 0x00000000fffff984 */ /* 0x000fe20000000800 */
[----:B------:R-:W-:Y:S01]  /*71f0*/  @!PT LDS RZ, [RZ] ;  /* 0x00000000fffff984 */ /* 0x000fe20000000800 */
[----:B------:R-:W-:Y:S01]  /*7200*/  @!PT LDS RZ, [RZ] ;  /* 0x00000000fffff984 */ /* 0x000fe20000000800 */
[----:B------:R-:W-:Y:S01]  /*7210*/  @!P3 LDGSTS.E.BYPASS.LTC128B.128 [R207+0x10000], desc[UR8][R2.64+0x100] ;  /* 0x1000010002cfbfae */ /* 0x000fe2000b901d48 */
[C-C-:B------:R-:W-:Y:S02]  /*7220*/  @!P4 LEA.HI.X R233, R135.reuse, R223, R134.reuse, 0x1, P2 ;  /* 0x000000df87e9c211 */ /* 0x140fe400010f0c86 */
[C---:B------:R-:W-:Y:S01]  /*7230*/  IADD3 R132, P6, R135.reuse, R203, RZ ;  /* 0x000000cb87847210 */ /* 0x040fe20007fde0ff */
[----:B------:R-:W-:Y:S01]  /*7240*/  @P5 STS.128 [R207+0xc800], RZ ;  /* 0x00c800ffcf005388 */ /* 0x000fe20000000c00 */
[-C--:B------:R-:W-:Y:S02]  /*7250*/  @!P3 LEA.HI.X R231, R135, R223.reuse, R134, 0x1, P1 ;  /* 0x000000df87e7b211 */ /* 0x080fe400008f0c86 */
[-C--:B------:R-:W-:Y:S01]  /*7260*/  @!P4 LEA R236, P2, R132, R218.reuse, 0x1 ;  /* 0x000000da84ecc211 */ /* 0x080fe200078408ff */
[----:B------:R-:W-:Y:S01]  /*7270*/  @!PT LDS RZ, [RZ] ;  /* 0x00000000fffff984 */ /* 0x000fe20000000800 */
[----:B------:R-:W-:Y:S01]  /*7280*/  @!PT LDS RZ, [RZ] ;  /* 0x00000000fffff984 */ /* 0x000fe20000000800 */
[----:B------:R-:W-:Y:S01]  /*7290*/  @!PT LDS RZ, [RZ] ;  /* 0x00000000fffff984 */ /* 0x000fe20000000800 */
[----:B------:R-:W-:Y:S01]  /*72a0*/  @!P5 LDGSTS.E.BYPASS.LTC128B.128 [R207+0xc800], desc[UR8][R228.64] ;  /* 0x0c800000e4cfdfae */ /* 0x000fe2000b901d48 */
[----:B------:R-:W-:Y:S01]  /*72b0*/  IMAD.X R134, R134, 0x1, R202, P6 ;  /* 0x0000000186867824 */ /* 0x000fe200030e06ca */
[CC--:B------:R-:W-:Y:S02]  /*72c0*/  @!P5 LEA R238, P6, R132.reuse, R218.reuse, 0x1 ;  /* 0x000000da84eed211 */ /* 0x0c0fe400078c08ff */
[----:B------:R-:W-:Y:S01]  /*72d0*/  @P4 STS.128 [R207+0xe800], RZ ;  /* 0x00e800ffcf004388 */ /* 0x000fe20000000c00 */
[C---:B------:R-:W-:Y:S01]  /*72e0*/  @!P3 LEA R222, P1, R132.reuse, R218, 0x1 ;  /* 0x000000da84deb211 */ /* 0x040fe200078208ff */
[----:B------:R-:W-:Y:S01]  /*72f0*/  IMAD.MOV.U32 R218, RZ, RZ, R2 ;  /* 0x000000ffffda7224 */ /* 0x000fe200078e0002 */
[CCC-:B------:R-:W-:Y:S01]  /*7300*/  @!P5 LEA.HI.X R239, R132.reuse, R223.reuse, R134.reuse, 0x1, P6 ;  /* 0x000000df84efd211 */ /* 0x1c0fe200030f0c86 */
[----:B------:R-:W-:Y:S01]  /*7310*/  @!PT LDS RZ, [RZ] ;  /* 0x00000000fffff984 */ /* 0x000fe20000000800 */
[----:B------:R-:W-:Y:S01]  /*7320*/  @!PT LDS RZ, [RZ] ;  /* 0x00000000fffff984 */ /* 0x000fe20000000800 */
[----:B------:R-:W-:Y:S01]  /*7330*/  @!PT LDS RZ, [RZ] ;  /* 0x00000000fffff984 */ /* 0x000fe20000000800 */
[----:B------:R-:W-:Y:S01]  /*7340*/  @!P4 LDGSTS.E.BYPASS.LTC128B.128 [R207+0xe800], desc[UR8][R226.64+0x80] ;  /* 0x0e800080e2cfcfae */ /* 0x000fe2000b901d48 */
[CCC-:B------:R-:W-:Y:S02]  /*7350*/  @!P4 LEA.HI.X R237, R132.reuse, R223.reuse, R134.reuse, 0x1, P2 ;  /* 0x000000df84edc211 */ /* 0x1c0fe400010f0c86 */
[----:B------:R-:W-:Y:S01]  /*7360*/  @!P3 LEA.HI.X R223, R132, R223, R134, 0x1, P1 ;  /* 0x000000df84dfb211 */ /* 0x000fe200008f0c86 */
[----:B------:R-:W-:Y:S01]  /*7370*/  @P3 STS.128 [R207+0x10800], RZ ;  /* 0x010800ffcf003388 */ /* 0x000fe20000000c00 */
[----:B------:R-:W-:Y:S03]  /*7380*/  ISETP.GE.AND P1, PT, R217, 0x1, PT ;  /* 0x00000001d900780c */ /* 0x000fe60003f26270 */
[----:B------:R-:W-:Y:S01]  /*7390*/  @!PT LDS RZ, [RZ] ;  /* 0x00000000fffff984 */ /* 0x000fe20000000800 */
[----:B------:R-:W-:Y:S01]  /*73a0*/  @!PT LDS RZ, [RZ] ;  /* 0x00000000fffff984 */ /* 0x000fe20000000800 */
[----:B------:R-:W-:Y:S01]  /*73b0*/  @!PT LDS RZ, [RZ] ;  /* 0x00000000fffff984 */ /* 0x000fe20000000800 */
[----:B------:R-:W-:Y:S04]  /*73c0*/  @!P3 LDGSTS.E.BYPASS.LTC128B.128 [R207+0x10800], desc[UR8][R224.64+0x100] ;  /* 0x10800100e0cfbfae */ /* 0x000fe8000b901d48 */
[----:B------:R-:W-:Y:S04]  /*73d0*/  @P5 STS.128 [R207+0xd000], RZ ;  /* 0x00d000ffcf005388 */ /* 0x000fe80000000c00 */
        /* <DEDUP_REMOVED lines=28> */
[----:B------:R1:W-:Y:S04]  /*75a0*/  @!P3 LDGSTS.E.BYPASS.LTC128B.128 [R207+0x11800], desc[UR8][R222.64+0x100] ;  /* 0x11800100decfbfae */ /* 0x0003e8000b901d48 */
[----:B------:R-:W-:Y:S04]  /*75b0*/  LDSM.16.M88.4 R136, [R198] ;  /* 0x00000000c688783b */ /* 0x000fe80000000200 */
[----:B------:R-:W2:Y:S04]  /*75c0*/  LDSM.16.M88.4 R140, [R197+0x6000] ;  /* 0x00600000c58c783b */ /* 0x000ea80000000200 */
[----:B------:R-:W3:Y:S04]  /*75d0*/  LDSM.16.M88.4 R144, [R197+0x6800] ;  /* 0x00680000c590783b */ /* 0x000ee80000000200 */
[----:B------:R-:W4:Y:S04]  /*75e0*/  LDSM.16.M88.4 R148, [R197+0x7000] ;  /* 0x00700000c594783b */ /* 0x000f280000000200 */
[----:B------:R-:W5:Y:S04]  /*75f0*/  LDSM.16.M88.4 R152, [R197+0x7800] ;  /* 0x00780000c598783b */ /* 0x000f680000000200 */
[----:B------:R-:W0:Y:S01]  /*7600*/  LDGDEPBAR ;  /* 0x00000000000079af */ /* 0x000e220000000000 */
[----:B-1----:R-:W-:Y:S03]  /*7610*/  IMAD.MOV.U32 R223, RZ, RZ, R3 ;  /* 0x000000ffffdf7224 */ /* 0x002fe600078e0003 */
[----:B------:R-:W-:Y:S04]  /*7620*/  LDSM.16.M88.4 R156, [R196] ;  /* 0x00000000c49c783b */ /* 0x000fe80000000200 */
[----:B------:R-:W1:Y:S04]  /*7630*/  LDSM.16.M88.4 R160, [R195] ;  /* 0x00000000c3a0783b */ /* 0x000e680000000200 */
[----:B------:R-:W1:Y:S04]  /*7640*/  LDSM.16.M88.4 R164, [R187] ;  /* 0x00000000bba4783b */ /* 0x000e680000000200 */
[----:B------:R-:W1:Y:S04]  /*7650*/  LDSM.16.M88.4 R168, [R186] ;  /* 0x00000000baa8783b */ /* 0x000e680000000200 */
[----:B------:R-:W1:Y:S01]  /*7660*/  LDSM.16.M88.4 R172, [R185] ;  /* 0x00000000b9ac783b */ /* 0x000e620000000200 */
[C---:B--2---:R-:W-:Y:S06]  /*7670*/  HMMA.16816.F32 R4, R136.reuse, R140, RZ ;  /* 0x0000008c8804723c */ /* 0x044fec00000018ff */
[C---:B------:R-:W-:Y:S01]  /*7680*/  HMMA.16816.F32 R8, R136.reuse, R142, RZ ;  /* 0x0000008e8808723c */ /* 0x040fe200000018ff */
[----:B------:R-:W-:Y:S05]  /*7690*/  LDSM.16.M88.4 R140, [R194] ;  /* 0x00000000c28c783b */ /* 0x000fea0000000200 */
[C---:B---3--:R-:W-:Y:S06]  /*76a0*/  HMMA.16816.F32 R12, R136.reuse, R144, RZ ;  /* 0x00000090880c723c */ /* 0x048fec00000018ff */
[C---:B------:R-:W-:Y:S01]  /*76b0*/  HMMA.16816.F32 R16, R136.reuse, R146, RZ ;  /* 0x000000928810723c */ /* 0x040fe200000018ff */
[----:B------:R-:W2:Y:S05]  /*76c0*/  LDSM.16.M88.4 R144, [R191+0x6000] ;  /* 0x00600000bf90783b */ /* 0x000eaa0000000200 */
[C---:B----4-:R-:W-:Y:S06]  /*76d0*/  HMMA.16816.F32 R20, R136.reuse, R148, RZ ;  /* 0x000000948814723c */ /* 0x050fec00000018ff */
[C---:B------:R-:W-:Y:S01]  /*76e0*/  HMMA.16816.F32 R24, R136.reuse, R150, RZ ;  /* 0x000000968818723c */ /* 0x040fe200000018ff */
[----:B------:R-:W3:Y:S05]  /*76f0*/  LDSM.16.M88.4 R148, [R191+0x6800] ;  /* 0x00680000bf94783b */ /* 0x000eea0000000200 */
[C---:B-----5:R-:W-:Y:S06]  /*7700*/  HMMA.16816.F32 R28, R136.reuse, R152, RZ ;  /* 0x00000098881c723c */ /* 0x060fec00000018ff */
[----:B------:R-:W-:Y:S01]  /*7710*/  HMMA.16816.F32 R32, R136, R154, RZ ;  /* 0x0000009a8820723c */ /* 0x000fe200000018ff */
[----:B------:R-:W4:Y:S04]  /*7720*/  LDSM.16.M88.4 R136, [R191+0x7000] ;  /* 0x00700000bf88783b */ /* 0x000f280000000200 */
[----:B------:R-:W5:Y:S01]  /*7730*/  LDSM.16.M88.4 R152, [R191+0x7800] ;  /* 0x00780000bf98783b */ /* 0x000f620000000200 */
[C---:B-1----:R-:W-:Y:S06]  /*7740*/  HMMA.16816.F32 R4, R156.reuse, R160, R4 ;  /* 0x000000a09c04723c */ /* 0x042fec0000001804 */
[C---:B------:R-:W-:Y:S01]  /*7750*/  HMMA.16816.F32 R8, R156.reuse, R162, R8 ;  /* 0x000000a29c08723c */ /* 0x040fe20000001808 */
[----:B------:R-:W-:Y:S05]  /*7760*/  LDSM.16.M88.4 R160, [R193] ;  /* 0x00000000c1a0783b */ /* 0x000fea0000000200 */
[C---:B------:R-:W-:Y:S06]  /*7770*/  HMMA.16816.F32 R12, R156.reuse, R164, R12 ;  /* 0x000000a49c0c723c */ /* 0x040fec000000180c */
[C---:B------:R-:W-:Y:S01]  /*7780*/  HMMA.16816.F32 R16, R156.reuse, R166, R16 ;  /* 0x000000a69c10723c */ /* 0x040fe20000001810 */
[----:B------:R-:W1:Y:S05]  /*7790*/  LDSM.16.M88.4 R164, [R184] ;  /* 0x00000000b8a4783b */ /* 0x000e6a0000000200 */
[C---:B------:R-:W-:Y:S06]  /*77a0*/  HMMA.16816.F32 R20, R156.reuse, R168, R20 ;  /* 0x000000a89c14723c */ /* 0x040fec0000001814 */
[C---:B------:R-:W-:Y:S01]  /*77b0*/  HMMA.16816.F32 R24, R156.reuse, R170, R24 ;  /* 0x000000aa9c18723c */ /* 0x040fe20000001818 */
[----:B------:R-:W1:Y:S05]  /*77c0*/  LDSM.16.M88.4 R168, [R184+0x800] ;  /* 0x00080000b8a8783b */ /* 0x000e6a0000000200 */
[C---:B------:R-:W-:Y:S06]  /*77d0*/  HMMA.16816.F32 R28, R156.reuse, R172, R28 ;  /* 0x000000ac9c1c723c */ /* 0x040fec000000181c */
[----:B------:R-:W-:Y:S01]  /*77e0*/  HMMA.16816.F32 R32, R156, R174, R32 ;  /* 0x000000ae9c20723c */ /* 0x000fe20000001820 */
[----:B------:R-:W1:Y:S04]  /*77f0*/  LDSM.16.M88.4 R156, [R184+0x1000] ;  /* 0x00100000b89c783b */ /* 0x000e680000000200 */
[----:B------:R-:W1:Y:S01]  /*7800*/  LDSM.16.M88.4 R172, [R184+0x1800] ;  /* 0x00180000b8ac783b */ /* 0x000e620000000200 */
[C---:B--2---:R-:W-:Y:S06]  /*7810*/  HMMA.16816.F32 R4, R140.reuse, R144, R4 ;  /* 0x000000908c04723c */ /* 0x044fec0000001804 */
[C---:B------:R-:W-:Y:S01]  /*7820*/  HMMA.16816.F32 R8, R140.reuse, R146, R8 ;  /* 0x000000928c08723c */ /* 0x040fe20000001808 */
[----:B------:R-:W-:Y:S05]  /*7830*/  LDSM.16.M88.4 R144, [R197+0x8000] ;  /* 0x00800000c590783b */ /* 0x000fea0000000200 */
[C---:B---3--:R-:W-:Y:S06]  /*7840*/  HMMA.16816.F32 R12, R140.reuse, R148, R12 ;  /* 0x000000948c0c723c */ /* 0x048fec000000180c */
[C---:B------:R-:W-:Y:S01]  /*7850*/  HMMA.16816.F32 R16, R140.reuse, R150, R16 ;  /* 0x000000968c10723c */ /* 0x040fe20000001810 */
[----:B------:R-:W-:Y:S05]  /*7860*/  LDSM.16.M88.4 R148, [R197+0x8800] ;  /* 0x00880000c594783b */ /* 0x000fea0000000200 */
[C---:B----4-:R-:W-:Y:S06]  /*7870*/  HMMA.16816.F32 R20, R140.reuse, R136, R20 ;  /* 0x000000888c14723c */ /* 0x050fec0000001814 */
[C---:B------:R-:W-:Y:S01]  /*7880*/  HMMA.16816.F32 R24, R140.reuse, R138, R24 ;  /* 0x0000008a8c18723c */ /* 0x040fe20000001818 */
[----:B------:R-:W2:Y:S05]  /*7890*/  LDSM.16.M88.4 R136, [R198+0x2000] ;  /* 0x00200000c688783b */ /* 0x000eaa0000000200 */
[C---:B-----5:R-:W-:Y:S06]  /*78a0*/  HMMA.16816.F32 R28, R140.reuse, R152, R28 ;  /* 0x000000988c1c723c */ /* 0x060fec000000181c */
[----:B------:R-:W-:Y:S01]  /*78b0*/  HMMA.16816.F32 R32, R140, R154, R32 ;  /* 0x0000009a8c20723c */ /* 0x000fe20000001820 */
[----:B------:R-:W3:Y:S04]  /*78c0*/  LDSM.16.M88.4 R140, [R197+0x9000] ;  /* 0x00900000c58c783b */ /* 0x000ee80000000200 */
[----:B------:R-:W4:Y:S01]  /*78d0*/  LDSM.16.M88.4 R152, [R197+0x9800] ;  /* 0x00980000c598783b */ /* 0x000f220000000200 */
[C---:B-1----:R-:W-:Y:S06]  /*78e0*/  HMMA.16816.F32 R4, R160.reuse, R164, R4 ;  /* 0x000000a4a004723c */ /* 0x042fec0000001804 */
[C---:B------:R-:W-:Y:S01]  /*78f0*/  HMMA.16816.F32 R8, R160.reuse, R166, R8 ;  /* 0x000000a6a008723c */ /* 0x040fe20000001808 */
[----:B------:R-:W-:Y:S05]  /*7900*/  LDSM.16.M88.4 R164, [R183] ;  /* 0x00000000b7a4783b */ /* 0x000fea0000000200 */
[C---:B------:R-:W-:Y:S06]  /*7910*/  HMMA.16816.F32 R12, R160.reuse, R168, R12 ;  /* 0x000000a8a00c723c */ /* 0x040fec000000180c */
[C---:B------:R-:W-:Y:S01]  /*7920*/  HMMA.16816.F32 R16, R160.reuse, R170, R16 ;  /* 0x000000aaa010723c */ /* 0x040fe20000001810 */
[----:B------:R-:W-:Y:S05]  /*7930*/  LDSM.16.M88.4 R168, [R182] ;  /* 0x00000000b6a8783b */ /* 0x000fea0000000200 */
[C---:B------:R-:W-:Y:S06]  /*7940*/  HMMA.16816.F32 R20, R160.reuse, R156, R20 ;  /* 0x0000009ca014723c */ /* 0x040fec0000001814 */
[C---:B------:R-:W-:Y:S01]  /*7950*/  HMMA.16816.F32 R24, R160.reuse, R158, R24 ;  /* 0x0000009ea018723c */ /* 0x040fe20000001818 */
[----:B------:R-:W1:Y:S05]  /*7960*/  LDSM.16.M88.4 R156, [R196+0x2000] ;  /* 0x00200000c49c783b */ /* 0x000e6a0000000200 */
[C---:B------:R-:W-:Y:S06]  /*7970*/  HMMA.16816.F32 R28, R160.reuse, R172, R28 ;  /* 0x000000aca01c723c */ /* 0x040fec000000181c */
[----:B------:R-:W-:Y:S01]  /*7980*/  HMMA.16816.F32 R32, R160, R174, R32 ;  /* 0x000000aea020723c */ /* 0x000fe20000001820 */
[----:B------:R-:W5:Y:S04]  /*7990*/  LDSM.16.M88.4 R160, [R181] ;  /* 0x00000000b5a0783b */ /* 0x000f680000000200 */
[----:B------:R-:W5:Y:S01]  /*79a0*/  LDSM.16.M88.4 R172, [R180] ;  /* 0x00000000b4ac783b */ /* 0x000f620000000200 */
[C---:B--2---:R-:W-:Y:S06]  /*79b0*/  HMMA.16816.F32 R4, R136.reuse, R144, R4 ;  /* 0x000000908804723c */ /* 0x044fec0000001804 */
[C---:B------:R-:W-:Y:S01]  /*79c0*/  HMMA.16816.F32 R8, R136.reuse, R146, R8 ;  /* 0x000000928808723c */ /* 0x040fe20000001808 */
[----:B------:R-:W-:Y:S05]  /*79d0*/  LDSM.16.M88.4 R144, [R191+0x8000] ;  /* 0x00800000bf90783b */ /* 0x000fea0000000200 */
[C---:B------:R-:W-:Y:S06]  /*79e0*/  HMMA.16816.F32 R12, R136.reuse, R148, R12 ;  /* 0x00000094880c723c */ /* 0x040fec000000180c */
[C---:B------:R-:W-:Y:S01]  /*79f0*/  HMMA.16816.F32 R16, R136.reuse, R150, R16 ;  /* 0x000000968810723c */ /* 0x040fe20000001810 */
[----:B------:R-:W-:Y:S05]  /*7a00*/  LDSM.16.M88.4 R148, [R191+0x8800] ;  /* 0x00880000bf94783b */ /* 0x000fea0000000200 */
[C---:B---3--:R-:W-:Y:S06]  /*7a10*/  HMMA.16816.F32 R20, R136.reuse, R140, R20 ;  /* 0x0000008c8814723c */ /* 0x048fec0000001814 */
[C---:B------:R-:W-:Y:S01]  /*7a20*/  HMMA.16816.F32 R24, R136.reuse, R142, R24 ;  /* 0x0000008e8818723c */ /* 0x040fe20000001818 */
[----:B------:R-:W2:Y:S05]  /*7a30*/  LDSM.16.M88.4 R140, [R194+0x2000] ;  /* 0x00200000c28c783b */ /* 0x000eaa0000000200 */
[C---:B----4-:R-:W-:Y:S06]  /*7a40*/  HMMA.16816.F32 R28, R136.reuse, R152, R28 ;  /* 0x00000098881c723c */ /* 0x050fec000000181c */
[----:B------:R-:W-:Y:S01]  /*7a50*/  HMMA.16816.F32 R32, R136, R154, R32 ;  /* 0x0000009a8820723c */ /* 0x000fe20000001820 */
[----:B------:R-:W3:Y:S04]  /*7a60*/  LDSM.16.M88.4 R136, [R191+0x9000] ;  /* 0x00900000bf88783b */ /* 0x000ee80000000200 */
[----:B------:R-:W4:Y:S01]  /*7a70*/  LDSM.16.M88.4 R152, [R191+0x9800] ;  /* 0x00980000bf98783b */ /* 0x000f220000000200 */
[C---:B-1----:R-:W-:Y:S06]  /*7a80*/  HMMA.16816.F32 R4, R156.reuse, R164, R4 ;  /* 0x000000a49c04723c */ /* 0x042fec0000001804 */
[C---:B------:R-:W-:Y:S01]  /*7a90*/  HMMA.16816.F32 R8, R156.reuse, R166, R8 ;  /* 0x000000a69c08723c */ /* 0x040fe20000001808 */
[----:B------:R-:W-:Y:S05]  /*7aa0*/  LDSM.16.M88.4 R164, [R184+0x2000] ;  /* 0x00200000b8a4783b */ /* 0x000fea0000000200 */
[C---:B------:R-:W-:Y:S06]  /*7ab0*/  HMMA.16816.F32 R12, R156.reuse, R168, R12 ;  /* 0x000000a89c0c723c */ /* 0x040fec000000180c */
[C---:B------:R-:W-:Y:S01]  /*7ac0*/  HMMA.16816.F32 R16, R156.reuse, R170, R16 ;  /* 0x000000aa9c10723c */ /* 0x040fe20000001810 */
[----:B------:R-:W-:Y:S05]  /*7ad0*/  LDSM.16.M88.4 R168, [R184+0x2800] ;  /* 0x00280000b8a8783b */ /* 0x000fea0000000200 */
[C---:B-----5:R-:W-:Y:S06]  /*7ae0*/  HMMA.16816.F32 R20, R156.reuse, R160, R20 ;  /* 0x000000a09c14723c */ /* 0x060fec0000001814 */
[C---:B------:R-:W-:Y:S01]  /*7af0*/  HMMA.16816.F32 R24, R156.reuse, R162, R24 ;  /* 0x000000a29c18723c */ /* 0x040fe20000001818 */
[----:B------:R-:W1:Y:S05]  /*7b00*/  LDSM.16.M88.4 R160, [R193+0x2000] ;  /* 0x00200000c1a0783b */ /* 0x000e6a0000000200 */
[C---:B------:R-:W-:Y:S06]  /*7b10*/  HMMA.16816.F32 R28, R156.reuse, R172, R28 ;  /* 0x000000ac9c1c723c */ /* 0x040fec000000181c */
[----:B------:R-:W-:Y:S01]  /*7b20*/  HMMA.16816.F32 R32, R156, R174, R32 ;  /* 0x000000ae9c20723c */ /* 0x000fe20000001820 */
[----:B------:R-:W5:Y:S04]  /*7b30*/  LDSM.16.M88.4 R156, [R184+0x3000] ;  /* 0x00300000b89c783b */ /* 0x000f680000000200 */
[----:B------:R-:W5:Y:S01]  /*7b40*/  LDSM.16.M88.4 R172, [R184+0x3800] ;  /* 0x00380000b8ac783b */ /* 0x000f620000000200 */
        /* <DEDUP_REMOVED lines=19> */
[C---:B-----5:R-:W-:Y:S06]  /*7c80*/  HMMA.16816.F32 R20, R160.reuse, R156, R20 ;  /* 0x0000009ca014723c */ /* 0x060fec0000001814 */
        /* <DEDUP_REMOVED lines=32> */
[C---:B--2---:R-:W-:Y:S01]  /*7e90*/  HMMA.16816.F32 R4, R140.reuse, R144, R4 ;  /* 0x000000908c04723c */ /* 0x044fe20000001804 */
[----:B------:R-:W-:Y:S04]  /*7ea0*/  DEPBAR.LE SB0, 0x0 ;  /* 0x000080000000791a */ /* 0x000fe80000000000 */
[----:B------:R-:W-:Y:S01]  /*7eb0*/  BAR.SYNC.DEFER_BLOCKING 0x0 ;  /* 0x0000000000007b1d */ /* 0x000fe20000010000 */
[C---:B------:R-:W-:Y:S06]  /*7ec0*/  HMMA.16816.F32 R8, R140.reuse, R146, R8 ;  /* 0x000000928c08723c */ /* 0x040fec0000001808 */
[C---:B------:R-:W-:Y:S06]  /*7ed0*/  HMMA.16816.F32 R12, R140.reuse, R148, R12 ;  /* 0x000000948c0c723c */ /* 0x040fec000000180c */
[C---:B------:R-:W-:Y:S06]  /*7ee0*/  HMMA.16816.F32 R16, R140.reuse, R150, R16 ;  /* 0x000000968c10723c */ /* 0x040fec0000001810 */
[C---:B---3--:R-:W-:Y:S06]  /*7ef0*/  HMMA.16816.F32 R20, R140.reuse, R136, R20 ;  /* 0x000000888c14723c */ /* 0x048fec0000001814 */
[C---:B------:R-:W-:Y:S06]  /*7f00*/  HMMA.16816.F32 R24, R140.reuse, R138, R24 ;  /* 0x0000008a8c18723c */ /* 0x040fec0000001818 */
[C---:B----4-:R-:W-:Y:S06]  /*7f10*/  HMMA.16816.F32 R28, R140.reuse, R152, R28 ;  /* 0x000000988c1c723c */ /* 0x050fec000000181c */
[----:B------:R-:W-:Y:S06]  /*7f20*/  HMMA.16816.F32 R32, R140, R154, R32 ;  /* 0x0000009a8c20723c */ /* 0x000fec0000001820 */
[C---:B-1----:R-:W-:Y:S06]  /*7f30*/  HMMA.16816.F32 R4, R160.reuse, R164, R4 ;  /* 0x000000a4a004723c */ /* 0x042fec0000001804 */
[C---:B------:R-:W-:Y:S06]  /*7f40*/  HMMA.16816.F32 R8, R160.reuse, R166, R8 ;  /* 0x000000a6a008723c */ /* 0x040fec0000001808 */
[C---:B------:R-:W-:Y:S06]  /*7f50*/  HMMA.16816.F32 R12, R160.reuse, R168, R12 ;  /* 0x000000a8a00c723c */ /* 0x040fec000000180c */
[C---:B------:R-:W-:Y:S06]  /*7f60*/  HMMA.16816.F32 R16, R160.reuse, R170, R16 ;  /* 0x000000aaa010723c */ /* 0x040fec0000001810 */
[C---:B-----5:R-:W-:Y:S06]  /*7f70*/  HMMA.16816.F32 R20, R160.reuse, R156, R20 ;  /* 0x0000009ca014723c */ /* 0x060fec0000001814 */
[C---:B------:R-:W-:Y:S06]  /*7f80*/  HMMA.16816.F32 R24, R160.reuse, R158, R24 ;  /* 0x0000009ea018723c */ /* 0x040fec0000001818 */
[C---:B------:R-:W-:Y:S06]  /*7f90*/  HMMA.16816.F32 R28, R160.reuse, R172, R28 ;  /* 0x000000aca01c723c */ /* 0x040fec000000181c */
[----:B------:R-:W-:Y:S01]  /*7fa0*/  HMMA.16816.F32 R32, R160, R174, R32 ;  /* 0x000000aea020723c */ /* 0x000fe20000001820 */
[----:B------:R-:W-:Y:S11]  /*7fb0*/  @!UPT UIADD3 URZ, URZ, URZ, URZ ;  /* 0x0000003f3f3ff290 */ /* 0x000ff6000fffe03f */
[----:B------:R-:W-:Y:S01]  /*7fc0*/  @!UPT UIADD3 URZ, URZ, URZ, URZ ;  /* 0x0000003f3f3ff290 */ /* 0x000fe2000fffe03f */
[----:B------:R-:W-:Y:S11]  /*7fd0*/  @!P1 BRA `(.L_x_744) ;  /* 0x00000008006c9947 */ /* 0x000ff60003800000 */
[----:B------:R-:W-:Y:S04]  /*7fe0*/  ULEA UR6, -UR7, URZ, 0x6 ;  /* 0x0000003f07067291 */ /* 0x000fe8000f8e313f */
[----:B------:R-:W-:Y:S02]  /*7ff0*/  USHF.R.S32.HI UR5, URZ, 0x1f, UR6 ;  /* 0x0000001f3f057899 */ /* 0x000fe40008011406 */
[----:B------:R-:W-:Y:S04]  /*8000*/  MOV R134, UR6 ;  /* 0x0000000600867c02 */ /* 0x000fe80008000f00 */
[----:B------:R-:W-:Y:S01]  /*8010*/  MOV R2, UR5 ;  /* 0x0000000500027c02 */ /* 0x000fe20008000f00 */
[----:B------:R-:W-:Y:S06]  /*8020*/  @!P0 BRA `(.L_x_745) ;  /* 0x0000000000f48947 */ /* 0x000fec0003800000 */
[----:B------:R-:W1:Y:S01]  /*8030*/  LDC R132, c[0x0][0x380] ;  /* 0x0000e000ff847b82 */ /* 0x000e620000000800 */
[----:B------:R-:W-:Y:S04]  /*8040*/  SHF.L.U32 R135, R217, 0x6, RZ ;  /* 0x00000006d9877819 */ /* 0x000fe800000006ff */
[----:B------:R-:W-:Y:S01]  /*8050*/  IABS R136, R135 ;  /* 0x0000008700887213 */ /* 0x000fe20000000000 */
[----:B------:R-:W-:Y:S05]  /*8060*/  VIADD R139, R135, 0xffffffc0 ;  /* 0xffffffc0878b7836 */ /* 0x000fea0000000000 */
[----:B------:R-:W-:Y:S02]  /*8070*/  IABS R137, R139 ;  /* 0x0000008b00897213 */ /* 0x000fe40000000000 */
[-C--:B-1----:R-:W-:Y:S02]  /*8080*/  IABS R3, R132.reuse ;  /* 0x0000008400037213 */ /* 0x082fe40000000000 */
[-C--:B------:R-:W-:Y:S02]  /*8090*/  LOP3.LUT R139, R139, R132.reuse, RZ, 0x3c, !PT ;  /* 0x000000848b8b7212 */ /* 0x080fe400078e3cff */
[----:B------:R-:W1:Y:S01]  /*80a0*/  I2F.RP R134, R3 ;  /* 0x0000000300867306 */ /* 0x000e620000209400 */
[----:B------:R-:W-:Y:S09]  /*80b0*/  LOP3.LUT R135, R135, R132, RZ, 0x3c, !PT ;  /* 0x0000008487877212 */ /* 0x000ff200078e3cff */
[----:B-1----:R-:W1:Y:S02]  /*80c0*/  MUFU.RCP R2, R134 ;  /* 0x0000008600027308 */ /* 0x002e640000001000 */
[----:B-1----:R-:W-:Y:S08]  /*80d0*/  VIADD R140, R2, 0xffffffe ;  /* 0x0ffffffe028c7836 */ /* 0x002ff00000000000 */
[----:B------:R-:W1:Y:S02]  /*80e0*/  F2I.FTZ.U32.TRUNC.NTZ R141, R140 ;  /* 0x0000008c008d7305 */ /* 0x000e64000021f000 */
[--C-:B-1----:R-:W-:Y:S02]  /*80f0*/  IMAD.MOV R2, RZ, RZ, -R141.reuse ;  /* 0x000000ffff027224 */ /* 0x102fe400078e0a8d */
[----:B------:R-:W-:Y:S02]  /*8100*/  IMAD.MOV.U32 R140, RZ, RZ, RZ ;  /* 0x000000ffff8c7224 */ /* 0x000fe400078e00ff */
[----:B------:R-:W-:Y:S04]  /*8110*/  IMAD R2, R2, R3, RZ ;  /* 0x0000000302027224 */ /* 0x000fe800078e02ff */
[----:B------:R-:W-:Y:S06]  /*8120*/  IMAD.HI.U32 R2, R141, R2, R140 ;  /* 0x000000028d027227 */ /* 0x000fec00078e008c */
[C---:B------:R-:W-:Y:S04]  /*8130*/  IMAD.HI.U32 R138, R2.reuse, R137, RZ ;  /* 0x00000089028a7227 */ /* 0x040fe800078e00ff */
[----:B------:R-:W-:Y:S01]  /*8140*/  IMAD.HI.U32 R2, R2, R136, RZ ;  /* 0x0000008802027227 */ /* 0x000fe200078e00ff */
[C---:B------:R-:W-:Y:S05]  /*8150*/  IADD3 R134, -R138.reuse, RZ, RZ ;  /* 0x000000ff8a867210 */ /* 0x040fea0007ffe1ff */
[C---:B------:R-:W-:Y:S02]  /*8160*/  IMAD R137, R3.reuse, R134, R137 ;  /* 0x0000008603897224 */ /* 0x040fe400078e0289 */
[----:B------:R-:W-:Y:S03]  /*8170*/  IMAD.MOV R134, RZ, RZ, -R2 ;  /* 0x000000ffff867224 */ /* 0x000fe600078e0a02 */
[C---:B------:R-:W-:Y:S01]  /*8180*/  ISETP.GT.U32.AND P1, PT, R3.reuse, R137, PT ;  /* 0x000000890300720c */ /* 0x040fe20003f24070 */
[C---:B------:R-:W-:Y:S02]  /*8190*/  IMAD R136, R3.reuse, R134, R136 ;  /* 0x0000008603887224 */ /* 0x040fe400078e0288 */
[----:B------:R-:W1:Y:S03]  /*81a0*/  LDC R134, c[0x0][0x24c] ;  /* 0x00009300ff867b82 */ /* 0x000e660000000800 */
[----:B------:R-:W-:Y:S07]  /*81b0*/  ISETP.GT.U32.AND P2, PT, R3, R136, PT ;  /* 0x000000880300720c */ /* 0x000fee0003f44070 */
[----:B------:R-:W-:Y:S02]  /*81c0*/  @!P1 IMAD.IADD R137, R137, 0x1, -R3 ;  /* 0x0000000189899824 */ /* 0x000fe400078e0a03 */
[----:B------:R-:W-:Y:S03]  /*81d0*/  @!P1 VIADD R138, R138, 0x1 ;  /* 0x000000018a8a9836 */ /* 0x000fe60000000000 */
[-C--:B------:R-:W-:Y:S01]  /*81e0*/  ISETP.GE.U32.AND P6, PT, R137, R3.reuse, PT ;  /* 0x000000038900720c */ /* 0x080fe20003fc6070 */
[----:B------:R-:W-:Y:S01]  /*81f0*/  @!P2 VIADD R2, R2, 0x1 ;  /* 0x000000010202a836 */ /* 0x000fe20000000000 */
[-C--:B------:R-:W-:Y:S02]  /*8200*/  @!P2 IADD3 R136, R136, -R3.reuse, RZ ;  /* 0x800000038888a210 */ /* 0x080fe40007ffe0ff */
[----:B------:R-:W-:Y:S02]  /*8210*/  ISETP.GE.AND P2, PT, R139, RZ, PT ;  /* 0x000000ff8b00720c */ /* 0x000fe40003f46270 */
[----:B------:R-:W-:Y:S02]  /*8220*/  ISETP.GE.U32.AND P1, PT, R136, R3, PT ;  /* 0x000000038800720c */ /* 0x000fe40003f26070 */
[----:B------:R-:W-:Y:S05]  /*8230*/  LOP3.LUT R137, RZ, R132, RZ, 0x33, !PT ;  /* 0x00000084ff897212 */ /* 0x000fea00078e33ff */
[----:B------:R-:W-:Y:S02]  /*8240*/  @P6 IADD3 R138, R138, 0x1, RZ ;  /* 0x000000018a8a6810 */ /* 0x000fe40007ffe0ff */
[----:B------:R-:W-:Y:S03]  /*8250*/  ISETP.GE.AND P6, PT, R135, RZ, PT ;  /* 0x000000ff8700720c */ /* 0x000fe60003fc6270 */
[----:B------:R-:W-:Y:S02]  /*8260*/  @!P2 IMAD.MOV R138, RZ, RZ, -R138 ;  /* 0x000000ffff8aa224 */ /* 0x000fe400078e0a8a */
[----:B------:R-:W-:Y:S01]  /*8270*/  @P1 VIADD R2, R2, 0x1 ;  /* 0x0000000102021836 */ /* 0x000fe20000000000 */
[----:B------:R-:W-:Y:S04]  /*8280*/  ISETP.NE.AND P1, PT, R132, RZ, PT ;  /* 0x000000ff8400720c */ /* 0x000fe80003f25270 */
[----:B------:R-:W-:Y:S03]  /*8290*/  SEL R3, R137, R138, !P1 ;  /* 0x0000008a89037207 */ /* 0x000fe60004800000 */
[----:B------:R-:W-:Y:S02]  /*82a0*/  @!P6 IADD3 R2, -R2, RZ, RZ ;  /* 0x000000ff0202e210 */ /* 0x000fe40007ffe1ff */
[----:B------:R-:W-:Y:S02]  /*82b0*/  LEA R140, P2, R3, R212, 0x2 ;  /* 0x000000d4038c7211 */ /* 0x000fe400078410ff */
[----:B------:R-:W-:Y:S02]  /*82c0*/  SEL R137, R137, R2, !P1 ;  /* 0x0000000289897207 */ /* 0x000fe40004800000 */
[-C--:B------:R-:W-:Y:S02]  /*82d0*/  LEA.HI.X.SX32 R141, R3, R213.reuse, 0x2, P2 ;  /* 0x000000d5038d7211 */ /* 0x080fe400010f16ff */
        /* <DEDUP_REMOVED lines=8> */
[----:B------:R-:W-:Y:S04]  /*8360*/  IMAD R137, R137, UR7, RZ ;  /* 0x0000000789897c24 */ /* 0x000fe8000f8e02ff */
[----:B-1----:R-:W-:Y:S01]  /*8370*/  IMAD R137, R132, R134, R137 ;  /* 0x0000008684897224 */ /* 0x002fe200078e0289 */
[----:B--2---:R-:W-:Y:S01]  /*8380*/  IADD3 R139, -R136, R135, RZ ;  /* 0x00000087888b7210 */ /* 0x004fe20007ffe1ff */
[----:B------:R-:W-:Y:S03]  /*8390*/  IMAD.WIDE.U32 R134, R132, UR7, RZ ;  /* 0x0000000784867c25 */ /* 0x000fe6000f8e00ff */
[----:B------:R-:W-:Y:S01]  /*83a0*/  SHF.R.S32.HI R141, RZ, 0x1f, R139 ;  /* 0x0000001fff8d7819 */ /* 0x000fe2000001148b */
[----:B------:R-:W-:Y:S04]  /*83b0*/  IMAD.IADD R135, R135, 0x1, R137 ;  /* 0x0000000187877824 */ /* 0x000fe800078e0289 */
[-C--:B---3--:R-:W-:Y:S02]  /*83c0*/  IMAD R132, R141, R2.reuse, RZ ;  /* 0x000000028d847224 */ /* 0x088fe400078e02ff */
[C---:B------:R-:W-:Y:S04]  /*83d0*/  IMAD.WIDE.U32 R134, R139.reuse, R2, R134 ;  /* 0x000000028b867225 */ /* 0x040fe800078e0086 */
[----:B------:R-:W-:Y:S05]  /*83e0*/  IMAD R132, R139, R3, R132 ;  /* 0x000000038b847224 */ /* 0x000fea00078e0284 */
[----:B------:R-:W-:Y:S07]  /*83f0*/  IADD3 R2, R135, R132, RZ ;  /* 0x0000008487027210 */ /* 0x000fee0007ffe0ff */
.L_x_745:
[----:B------:R1:W-:Y:S01]  /*8400*/  @P5 STS.128 [R207+0x6000], RZ ;  /* 0x006000ffcf005388 */ /* 0x0003e20000000c00 */
[C---:B------:R-:W-:Y:S02]  /*8410*/  LEA R140, P1, R134.reuse, R216, 0x1 ;  /* 0x000000d8868c7211 */ /* 0x040fe400078208ff */
[----:B------:R-:W-:Y:S02]  /*8420*/  IADD3 R135, P2, R205, R134, RZ ;  /* 0x00000086cd877210 */ /* 0x000fe40007f5e0ff */
[-CC-:B------:R-:W-:Y:S02]  /*8430*/  LEA.HI.X R141, R134, R215.reuse, R2.reuse, 0x1, P1 ;  /* 0x000000d7868d7211 */ /* 0x180fe400008f0c02 */
[CC--:B------:R-:W-:Y:S01]  /*8440*/  @!P5 LEA R138, P6, R135.reuse, R216.reuse, 0x1 ;  /* 0x000000d8878ad211 */ /* 0x0c0fe200078c08ff */
[C---:B------:R-:W-:Y:S01]  /*8450*/  IMAD.X R132, R204.reuse, 0x1, R2, P2 ;  /* 0x00000001cc847824 */ /* 0x040fe200010e0602 */
[CC--:B------:R-:W-:Y:S01]  /*8460*/  @!P4 LEA R136, P2, R135.reuse, R216.reuse, 0x1 ;  /* 0x000000d88788c211 */ /* 0x0c0fe200078408ff */
[----:B------:R-:W-:Y:S01]  /*8470*/  @!PT LDS RZ, [RZ] ;  /* 0x00000000fffff984 */ /* 0x000fe20000000800 */
[----:B------:R-:W-:Y:S01]  /*8480*/  @!PT LDS RZ, [RZ] ;  /* 0x00000000fffff984 */ /* 0x000fe20000000800 */
[----:B------:R-:W-:Y:S01]  /*8490*/  @!PT LDS RZ, [RZ] ;  /* 0x00000000fffff984 */ /* 0x000fe20000000800 */
[----:B------:R1:W-:Y:S01]  /*84a0*/  @!P5 LDGSTS.E.BYPASS.LTC128B.128 [R207+0x6000], desc[UR8][R140.64] ;  /* 0x060000008ccfdfae */ /* 0x0003e2000b901d48 */
[CC--:B------:R-:W-:Y:S02]  /*84b0*/  @!P3 LEA R134, P1, R135.reuse, R216.reuse, 0x1 ;  /* 0x000000d88786b211 */ /* 0x0c0fe400078208ff */
[CCC-:B------:R-:W-:Y:S01]  /*84c0*/  @!P5 LEA.HI.X R139, R135.reuse, R215.reuse, R132.reuse, 0x1, P6 ;  /* 0x000000d7878bd211 */ /* 0x1c0fe200030f0c84 */
[----:B------:R1:W-:Y:S01]  /*84d0*/  @P4 STS.128 [R207+0x8000], RZ ;  /* 0x008000ffcf004388 */ /* 0x0003e20000000c00 */
[--C-:B------:R-:W-:Y:S02]  /*84e0*/  @!P4 LEA.HI.X R137, R135, R215, R132.reuse, 0x1, P2 ;  /* 0x000000d78789c211 */ /* 0x100fe400010f0c84 */
[----:B------:R-:W-:Y:S01]  /*84f0*/  IADD3 R3, P6, R205, R135, RZ ;  /* 0x00000087cd037210 */ /* 0x000fe20007fde0ff */
[----:B------:R-:W-:Y:S01]  /*8500*/  @!PT LDS RZ, [RZ] ;  /* 0x00000000fffff984 */ /* 0x000fe20000000800 */
[----:B------:R-:W-:Y:S01]  /*8510*/  @!PT LDS RZ, [RZ] ;  /* 0x00000000fffff984 */ /* 0x000fe20000000800 */
[----:B------:R-:W-:Y:S01]  /*8520*/  @!PT LDS RZ, [RZ] ;  /* 0x00000000fffff984 */ /* 0x000fe20000000800 */
[----:B------:R1:W-:Y:S01]  /*8530*/  @!P4 LDGSTS.E.BYPASS.LTC128B.128 [R207+0x8000], desc[UR8][R140.64+0x80] ;  /* 0x080000808ccfcfae */ /* 0x0003e2000b901d48 */
[-CC-:B------:R-:W-:Y:S02]  /*8540*/  @!P3 LEA.HI.X R135, R135, R215.reuse, R132.reuse, 0x1, P1 ;  /* 0x000000d78787b211 */ /* 0x180fe400008f0c84 */
[CC--:B------:R-:W-:Y:S01]  /*8550*/  @!P4 LEA R144, P2, R3.reuse, R216.reuse, 0x1 ;  /* 0x000000d80390c211 */ /* 0x0c0fe200078408ff */
[----:B------:R1:W-:Y:S01]  /*8560*/  @P3 STS.128 [R207+0xa000], RZ ;  /* 0x00a000ffcf003388 */ /* 0x0003e20000000c00 */
[CC--:B------:R-:W-:Y:S01]  /*8570*/  @!P3 LEA R142, P1, R3.reuse, R216.reuse, 0x1 ;  /* 0x000000d8038eb211 */ /* 0x0c0fe200078208ff */
[----:B------:R-:W-:Y:S01]  /*8580*/  IMAD.X R132, R204, 0x1, R132, P6 ;  /* 0x00000001cc847824 */ /* 0x000fe200030e0684 */
[CC--:B------:R-:W-:Y:S01]  /*8590*/  @!P5 LEA R146, P6, R3.reuse, R216.reuse, 0x1 ;  /* 0x000000d80392d211 */ /* 0x0c0fe200078c08ff */
[----:B------:R-:W-:Y:S01]  /*85a0*/  @!PT LDS RZ, [RZ] ;  /* 0x00000000fffff984 */ /* 0x000fe20000000800 */
[----:B------:R-:W-:Y:S01]  /*85b0*/  @!PT LDS RZ, [RZ] ;  /* 0x00000000fffff984 */ /* 0x000fe20000000800 */
[----:B------:R-:W-:Y:S01]  /*85c0*/  @!PT LDS RZ, [RZ] ;  /* 0x00000000fffff984 */ /* 0x000fe20000000800 */
[----:B------:R1:W-:Y:S03]  /*85d0*/  @!P3 LDGSTS.E.BYPASS.LTC128B.128 [R207+0xa000], desc[UR8][R140.64+0x100] ;  /* 0x0a0001008ccfbfae */ /* 0x0003e6000b901d48 */
[CCC-:B------:R-:W-:Y:S01]  /*85e0*/  @!P5 LEA.HI.X R147, R3.reuse, R215.reuse, R132.reuse, 0x1, P6 ;  /* 0x000000d70393d211 */ /* 0x1c0fe200030f0c84 */
[----:B------:R1:W-:Y:S01]  /*85f0*/  @P5 STS.128 [R207+0x6800], RZ ;  /* 0x006800ffcf005388 */ /* 0x0003e20000000c00 */
[CCC-:B------:R-:W-:Y:S02]  /*8600*/  @!P4 LEA.HI.X R145, R3.reuse, R215.reuse, R132.reuse, 0x1, P2 ;  /* 0x000000d70391c211 */ /* 0x1c0fe400010f0c84 */
[--C-:B------:R-:W-:Y:S01]  /*8610*/  @!P3 LEA.HI.X R143, R3, R215, R132.reuse, 0x1, P1 ;  /* 0x000000d7038fb211 */ /* 0x100fe200008f0c84 */
[----:B------:R-:W-:Y:S01]  /*8620*/  @!PT LDS RZ, [RZ] ;  /* 0x00000000fffff984 */ /* 0x000fe20000000800 */
[----:B------:R-:W-:Y:S01]  /*8630*/  @!PT LDS RZ, [RZ] ;  /* 0x00000000fffff984 */ /* 0x000fe20000000800 */
[----:B------:R-:W-:Y:S01]  /*8640*/  @!PT LDS RZ, [RZ] ;  /* 0x00000000fffff984 */ /* 0x000fe20000000800 */
[----:B------:R1:W-:Y:S01]  /*8650*/  @!P5 LDGSTS.E.BYPASS.LTC128B.128 [R207+0x6800], desc[UR8][R138.64] ;  /* 0x068000008acfdfae */ /* 0x0003e2000b901d48 */
[----:B------:R-:W-:Y:S03]  /*8660*/  IADD3 R2, P6, R205, R3, RZ ;  /* 0x00000003cd027210 */ /* 0x000fe60007fde0ff */
[----:B------:R1:W-:Y:S01]  /*8670*/  @P4 STS.128 [R207+0x8800], RZ ;  /* 0x008800ffcf004388 */ /* 0x0003e20000000c00 */
[-C--:B------:R-:W-:Y:S01]  /*8680*/  @!P4 LEA R148, P2, R2, R216.reuse, 0x1 ;  /* 0x000000d80294c211 */ /* 0x080fe200078408ff */
[----:B------:R-:W-:Y:S01]  /*8690*/  IMAD.X R132, R204, 0x1, R132, P6 ;  /* 0x00000001cc847824 */ /* 0x000fe200030e0684 */
[CC--:B------:R-:W-:Y:S01]  /*86a0*/  @!P5 LEA R150, P6, R2.reuse, R216.reuse, 0x1 ;  /* 0x000000d80296d211 */ /* 0x0c0fe200078c08ff */
[----:B------:R-:W-:Y:S01]  /*86b0*/  @!PT LDS RZ, [RZ] ;  /* 0x00000000fffff984 */ /* 0x000fe20000000800 */
[----:B------:R-:W-:Y:S01]  /*86c0*/  @!PT LDS RZ, [RZ] ;  /* 0x00000000fffff984 */ /* 0x000fe20000000800 */
[----:B------:R-:W-:Y:S01]  /*86d0*/  @!PT LDS RZ, [RZ] ;  /* 0x00000000fffff984 */ /* 0x000fe20000000800 */
[----:B------:R1:W-:Y:S01]  /*86e0*/  @!P4 LDGSTS.E.BYPASS.LTC128B.128 [R207+0x8800], desc[UR8][R136.64+0x80] ;  /* 0x0880008088cfcfae */ /* 0x0003e2000b901d48 */
[C---:B------:R-:W-:Y:S01]  /*86f0*/  @!P3 LEA R152, P1, R2.reuse, R216, 0x1 ;  /* 0x000000d80298b211 */ /* 0x040fe200078208ff */
[----:B------:R-:W-:Y:S01]  /*8700*/  IMAD.MOV.U32 R216, RZ, RZ, R140 ;  /* 0x000000ffffd87224 */ /* 0x000fe200078e008c */
[CCC-:B------:R-:W-:Y:S01]  /*8710*/  @!P5 LEA.HI.X R151, R2.reuse, R215.reuse, R132.reuse, 0x1, P6 ;  /* 0x000000d70297d211 */ /* 0x1c0fe200030f0c84 */
[----:B------:R1:W-:Y:S01]  /*8720*/  @P3 STS.128 [R207+0xa800], RZ ;  /* 0x00a800ffcf003388 */ /* 0x0003e20000000c00 */
[CCC-:B------:R-:W-:Y:S02]  /*8730*/  @!P4 LEA.HI.X R149, R2.reuse, R215.reuse, R132.reuse, 0x1, P2 ;  /* 0x000000d70295c211 */ /* 0x1c0fe400010f0c84 */
[----:B------:R-:W-:Y:S01]  /*8740*/  @!P3 LEA.HI.X R153, R2, R215, R132, 0x1, P1 ;  /* 0x000000d70299b211 */ /* 0x000fe200008f0c84 */
[----:B------:R-:W-:Y:S01]  /*8750*/  @!PT LDS RZ, [RZ] ;  /* 0x00000000fffff984 */ /* 0x000fe20000000800 */
[----:B------:R-:W-:Y:S01]  /*8760*/  @!PT LDS RZ, [RZ] ;  /* 0x00000000fffff984 */ /* 0x000fe20000000800 */
[----:B------:R-:W-:Y:S01]  /*8770*/  @!PT LDS RZ, [RZ] ;  /* 0x00000000fffff984 */ /* 0x000fe20000000800 */
[----:B------:R1:W-:Y:S01]  /*8780*/  @!P3 LDGSTS.E.BYPASS.LTC128B.128 [R207+0xa800], desc[UR8][R134.64+0x100] ;  /* 0x0a80010086cfbfae */ /* 0x0003e2000b901d48 */
[----:B------:R-:W-:Y:S03]  /*8790*/  IMAD.MOV.U32 R215, RZ, RZ, R141 ;  /* 0x000000ffffd77224 */ /* 0x000fe600078e008d */
        /* <DEDUP_REMOVED lines=30> */
[----:B------:R-:W0:Y:S02]  /*8980*/  LDGDEPBAR ;  /* 0x00000000000079af */ /* 0x000e240000000000 */
.L_x_744:
[----:B------:R-:W-:Y:S01]  /*8990*/  FMNMX.FTZ R2, R4, R133, !PT ;  /* 0x0000008504027209 */ /* 0x000fe20007810000 */
[----:B-1----:R-:W-:Y:S01]  /*89a0*/  LDSM.16.MT88.4 R140, [R190+0xc000] ;  /* 0x00c00000be8c783b */ /* 0x002fe20000004200 */
[----:B------:R-:W-:Y:S02]  /*89b0*/  FMNMX.FTZ R132, R6, R0, !PT ;  /* 0x0000000006847209 */ /* 0x000fe40007810000 */
[----:B------:R-:W-:Y:S02]  /*89c0*/  FMNMX.FTZ R3, R5, R2, !PT ;  /* 0x0000000205037209 */ /* 0x000fe40007810000 */
[----:B------:R-:W-:Y:S02]  /*89d0*/  FMNMX.FTZ R135, R7, R132, !PT ;  /* 0x0000008407877209 */ /* 0x000fe40007810000 */
[----:B------:R-:W-:Y:S01]  /*89e0*/  FMNMX.FTZ R2, R8, R3, !PT ;  /* 0x0000000308027209 */ /* 0x000fe20007810000 */
[----:B------:R-:W-:Y:S01]  /*89f0*/  LDSM.16.MT88.4 R144, [R189+0xc000] ;  /* 0x00c00000bd90783b */ /* 0x000fe20000004200 */
        /* <DEDUP_REMOVED lines=23> */
[----:B------:R-:W-:Y:S02]  /*8b70*/  FMNMX.FTZ R2, R28, R3, !PT ;  /* 0x000000031c027209 */ /* 0x000fe40007810000 */
[----:B------:R-:W-:Y:S02]  /*8b80*/  FMNMX.FTZ R132, R30, R137, !PT ;  /* 0x000000891e847209 */ /* 0x000fe40007810000 */
[----:B------:R-:W-:Y:S04]  /*8b90*/  FMNMX.FTZ R3, R29, R2, !PT ;  /* 0x000000021d037209 */ /* 0x000fe80007810000 */
[----:B------:R-:W-:Y:S02]  /*8ba0*/  FMNMX.FTZ R2, R32, R3, !PT ;  /* 0x0000000320027209 */ /* 0x000fe40007810000 */
[----:B------:R-:W-:Y:S02]  /*8bb0*/  FMNMX.FTZ R3, R31, R132, !PT ;  /* 0x000000841f037209 */ /* 0x000fe40007810000 */
[----:B------:R-:W-:Y:S02]  /*8bc0*/  FMNMX.FTZ R136, R33, R2, !PT ;  /* 0x0000000221887209 */ /* 0x000fe40007810000 */
[----:B------:R-:W-:Y:S03]  /*8bd0*/  FMNMX.FTZ R2, R34, R3, !PT ;  /* 0x0000000322027209 */ /* 0x000fe60007810000 */
[----:B------:R-:W-:Y:S01]  /*8be0*/  SHFL.BFLY PT, R3, R136, 0x2, 0x1f ;  /* 0x0c401f0088037f89 */ /* 0x000fe200000e0000 */
[----:B------:R-:W-:Y:S07]  /*8bf0*/  FMNMX.FTZ R135, R35, R2, !PT ;  /* 0x0000000223877209 */ /* 0x000fee0007810000 */
[----:B------:R-:W1:Y:S02]  /*8c00*/  SHFL.BFLY PT, R2, R135, 0x2, 0x1f ;  /* 0x0c401f0087027f89 */ /* 0x000e6400000e0000 */
[----:B-1----:R-:W-:Y:S02]  /*8c10*/  FMNMX.FTZ R134, R135, R2, !PT ;  /* 0x0000000287867209 */ /* 0x002fe40007810000 */
[----:B------:R-:W-:Y:S04]  /*8c20*/  FMNMX.FTZ R137, R136, R3, !PT ;  /* 0x0000000388897209 */ /* 0x000fe80007810000 */
[----:B------:R-:W1:Y:S08]  /*8c30*/  SHFL.BFLY PT, R3, R134, 0x1, 0x1f ;  /* 0x0c201f0086037f89 */ /* 0x000e7000000e0000 */
[----:B------:R-:W2:Y:S01]  /*8c40*/  SHFL.BFLY PT, R132, R137, 0x1, 0x1f ;  /* 0x0c201f0089847f89 */ /* 0x000ea200000e0000 */
[----:B-1----:R-:W-:Y:S02]  /*8c50*/  FMNMX.FTZ R3, R134, R3, !PT ;  /* 0x0000000386037209 */ /* 0x002fe40007810000 */
[----:B--2---:R-:W-:Y:S03]  /*8c60*/  FMNMX.FTZ R132, R137, R132, !PT ;  /* 0x0000008489847209 */ /* 0x004fe60007810000 */
[C---:B------:R-:W-:Y:S01]  /*8c70*/  FADD.FTZ R0, -R3.reuse, R0 ;  /* 0x0000000003007221 */ /* 0x040fe20000010100 */
[C---:B------:R-:W-:Y:S01]  /*8c80*/  FMUL.FTZ R166, R3.reuse, UR4 ;  /* 0x0000000403a67c20 */ /* 0x040fe20008410000 */
[----:B------:R-:W1:Y:S01]  /*8c90*/  LDSM.16.MT88.4 R136, [R192+0xc000] ;  /* 0x00c00000c088783b */ /* 0x000e620000004200 */
[----:B------:R-:W-:Y:S01]  /*8ca0*/  FSETP.NEU.FTZ.AND P1, PT, R132, -INF , PT ;  /* 0xff8000008400780b */ /* 0x000fe20003f3d000 */
[----:B------:R-:W-:Y:S01]  /*8cb0*/  FMUL.FTZ R135, R0, UR4 ;  /* 0x0000000400877c20 */ /* 0x000fe20008410000 */
[C---:B------:R-:W-:Y:S01]  /*8cc0*/  FMUL.FTZ R168, R132.reuse, UR4 ;  /* 0x0000000484a87c20 */ /* 0x040fe20008410000 */
[----:B------:R-:W-:Y:S02]  /*8cd0*/  FADD.FTZ R2, -R132, R133 ;  /* 0x0000008584027221 */ /* 0x000fe40000010100 */
[----:B------:R2:W3:Y:S02]  /*8ce0*/  MUFU.EX2 R0, R135 ;  /* 0x0000008700007308 */ /* 0x0004e40000000800 */
[----:B------:R-:W-:Y:S01]  /*8cf0*/  FSEL R168, R168, RZ, P1 ;  /* 0x000000ffa8a87208 */ /* 0x000fe20000800000 */
[----:B------:R-:W-:Y:S01]  /*8d00*/  FMUL.FTZ R133, R2, UR4 ;  /* 0x0000000402857c20 */ /* 0x000fe20008410000 */
[----:B------:R-:W-:Y:S03]  /*8d10*/  FSETP.NEU.FTZ.AND P1, PT, R3, -INF , PT ;  /* 0xff8000000300780b */ /* 0x000fe60003f3d000 */
[--C-:B------:R-:W-:Y:S01]  /*8d20*/  FFMA.FTZ R165, R4, UR4, -R168.reuse ;  /* 0x0000000404a57c23 */ /* 0x100fe200080108a8 */
[----:B------:R-:W-:Y:S01]  /*8d30*/  FSEL R166, R166, RZ, P1 ;  /* 0x000000ffa6a67208 */ /* 0x000fe20000800000 */
[--C-:B------:R-:W-:Y:S01]  /*8d40*/  FFMA.FTZ R5, R5, UR4, -R168.reuse ;  /* 0x0000000405057c23 */ /* 0x100fe200080108a8 */
[--C-:B------:R-:W-:Y:S01]  /*8d50*/  FFMA.FTZ R134, R9, UR4, -R168.reuse ;  /* 0x0000000409867c23 */ /* 0x100fe200080108a8 */
[----:B------:R-:W4:Y:S01]  /*8d60*/  MUFU.EX2 R2, R133 ;  /* 0x0000008500027308 */ /* 0x000f220000000800 */
[----:B------:R-:W-:Y:S01]  /*8d70*/  FFMA.FTZ R222, R28, UR4, -R168 ;  /* 0x000000041cde7c23 */ /* 0x000fe200080108a8 */
[--C-:B------:R-:W-:Y:S01]  /*8d80*/  FFMA.FTZ R167, R6, UR4, -R166.reuse ;  /* 0x0000000406a77c23 */ /* 0x100fe200080108a6 */
[----:B------:R-:W-:Y:S01]  /*8d90*/  FFMA.FTZ R6, R7, UR4, -R166 ;  /* 0x0000000407067c23 */ /* 0x000fe200080108a6 */
[----:B------:R-:W-:Y:S01]  /*8da0*/  FFMA.FTZ R7, R8, UR4, -R168 ;  /* 0x0000000408077c23 */ /* 0x000fe200080108a8 */
[--C-:B------:R-:W-:Y:S01]  /*8db0*/  FFMA.FTZ R164, R11, UR4, -R166.reuse ;  /* 0x000000040ba47c23 */ /* 0x100fe200080108a6 */
[----:B--2---:R-:W-:Y:S01]  /*8dc0*/  FFMA.FTZ R135, R10, UR4, -R166 ;  /* 0x000000040a877c23 */ /* 0x004fe200080108a6 */
[C---:B---3--:R-:W-:Y:S03]  /*8dd0*/  FMUL.FTZ R10, R0.reuse, R130 ;  /* 0x00000082000a7220 */ /* 0x048fe60000410000 */
[----:B------:R-:W-:Y:S01]  /*8de0*/  MUFU.EX2 R165, R165 ;  /* 0x000000a500a57308 */ /* 0x000fe20000000800 */
[C---:B------:R-:W-:Y:S01]  /*8df0*/  FMUL.FTZ R11, R0.reuse, R131 ;  /* 0x00000083000b7220 */ /* 0x040fe20000410000 */
[C---:B------:R-:W-:Y:S01]  /*8e00*/  FMUL.FTZ R38, R0.reuse, R38 ;  /* 0x0000002600267220 */ /* 0x040fe20000410000 */
[C---:B------:R-:W-:Y:S01]  /*8e10*/  FMUL.FTZ R39, R0.reuse, R39 ;  /* 0x0000002700277220 */ /* 0x040fe20000410000 */
[C---:B------:R-:W-:Y:S01]  /*8e20*/  FMUL.FTZ R42, R0.reuse, R42 ;  /* 0x0000002a002a7220 */ /* 0x040fe20000410000 */
[C---:B------:R-:W-:Y:S01]  /*8e30*/  FMUL.FTZ R43, R0.reuse, R43 ;  /* 0x0000002b002b7220 */ /* 0x040fe20000410000 */
[C---:B------:R-:W-:Y:S01]  /*8e40*/  FMUL.FTZ R46, R0.reuse, R46 ;  /* 0x0000002e002e7220 */ /* 0x040fe20000410000 */
[----:B------:R-:W-:Y:S03]  /*8e50*/  FMUL.FTZ R47, R0, R47 ;  /* 0x0000002f002f7220 */ /* 0x000fe60000410000 */
[----:B------:R-:W2:Y:S01]  /*8e60*/  MUFU.EX2 R5, R5 ;  /* 0x0000000500057308 */ /* 0x000ea20000000800 */
[C---:B----4-:R-:W-:Y:S01]  /*8e70*/  FMUL.FTZ R8, R2.reuse, R128 ;  /* 0x0000008002087220 */ /* 0x050fe20000410000 */
[C---:B------:R-:W-:Y:S01]  /*8e80*/  FMUL.FTZ R9, R2.reuse, R129 ;  /* 0x0000008102097220 */ /* 0x040fe20000410000 */
[C---:B------:R-:W-:Y:S01]  /*8e90*/  FMUL.FTZ R36, R2.reuse, R36 ;  /* 0x0000002402247220 */ /* 0x040fe20000410000 */
[C---:B------:R-:W-:Y:S01]  /*8ea0*/  FMUL.FTZ R37, R2.reuse, R37 ;  /* 0x0000002502257220 */ /* 0x040fe20000410000 */
[C---:B------:R-:W-:Y:S01]  /*8eb0*/  FMUL.FTZ R40, R2.reuse, R40 ;  /* 0x0000002802287220 */ /* 0x040fe20000410000 */
[C---:B------:R-:W-:Y:S01]  /*8ec0*/  FMUL.FTZ R41, R2.reuse, R41 ;  /* 0x0000002902297220 */ /* 0x040fe20000410000 */
[C---:B------:R-:W-:Y:S03]  /*8ed0*/  FMUL.FTZ R44, R2.reuse, R44 ;  /* 0x0000002c022c7220 */ /* 0x040fe60000410000 */
[----:B------:R-:W-:Y:S01]  /*8ee0*/  MUFU.EX2 R167, R167 ;  /* 0x000000a700a77308 */ /* 0x000fe20000000800 */
[----:B------:R-:W-:Y:S01]  /*8ef0*/  FMUL.FTZ R45, R2, R45 ;  /* 0x0000002d022d7220 */ /* 0x000fe20000410000 */
[----:B------:R-:W-:Y:S01]  /*8f00*/  FFMA.FTZ R225, R29, UR4, -R168 ;  /* 0x000000041de17c23 */ /* 0x000fe200080108a8 */
[--C-:B------:R-:W-:Y:S01]  /*8f10*/  FFMA.FTZ R224, R30, UR4, -R166.reuse ;  /* 0x000000041ee07c23 */ /* 0x100fe200080108a6 */
[----:B------:R-:W-:Y:S01]  /*8f20*/  FFMA.FTZ R227, R31, UR4, -R166 ;  /* 0x000000041fe37c23 */ /* 0x000fe200080108a6 */
[----:B------:R-:W-:Y:S01]  /*8f30*/  FFMA.FTZ R226, R32, UR4, -R168 ;  /* 0x0000000420e27c23 */ /* 0x000fe200080108a8 */
[----:B------:R-:W-:Y:S01]  /*8f40*/  LDSM.16.MT88.4 R28, [R192+0xd800] ;  /* 0x00d80000c01c783b */ /* 0x000fe20000004200 */
[----:B------:R-:W-:Y:S03]  /*8f50*/  FFMA.FTZ R228, R34, UR4, -R166 ;  /* 0x0000000422e47c23 */ /* 0x000fe600080108a6 */
[----:B------:R-:W3:Y:S01]  /*8f60*/  MUFU.EX2 R6, R6 ;  /* 0x0000000600067308 */ /* 0x000ee20000000800 */
[----:B--2---:R-:W-:Y:S01]  /*8f70*/  F2FP.F16.F32.PACK_AB R128, R5, R165 ;  /* 0x000000a50580723e */ /* 0x004fe200000000ff */
[C---:B------:R-:W-:Y:S01]  /*8f80*/  FMUL.FTZ R48, R2.reuse, R48 ;  /* 0x0000003002307220 */ /* 0x040fe20000410000 */
[----:B------:R-:W-:Y:S01]  /*8f90*/  FMUL.FTZ R49, R2, R49 ;  /* 0x0000003102317220 */ /* 0x000fe20000410000 */
[C---:B------:R-:W-:Y:S01]  /*8fa0*/  FMUL.FTZ R50, R0.reuse, R50 ;  /* 0x0000003200327220 */ /* 0x040fe20000410000 */
[----:B------:R-:W-:Y:S01]  /*8fb0*/  FMUL.FTZ R51, R0, R51 ;  /* 0x0000003300337220 */ /* 0x000fe20000410000 */
[C---:B------:R-:W-:Y:S01]  /*8fc0*/  FMUL.FTZ R52, R2.reuse, R52 ;  /* 0x0000003402347220 */ /* 0x040fe20000410000 */
[----:B------:R-:W-:Y:S03]  /*8fd0*/  FMUL.FTZ R53, R2, R53 ;  /* 0x0000003502357220 */ /* 0x000fe60000410000 */
[----:B------:R-:W-:Y:S01]  /*8fe0*/  MUFU.EX2 R7, R7 ;  /* 0x0000000700077308 */ /* 0x000fe20000000800 */
[C---:B------:R-:W-:Y:S01]  /*8ff0*/  FMUL.FTZ R54, R0.reuse, R54 ;  /* 0x0000003600367220 */ /* 0x040fe20000410000 */
[----:B------:R-:W-:Y:S01]  /*9000*/  FMUL.FTZ R55, R0, R55 ;  /* 0x0000003700377220 */ /* 0x000fe20000410000 */
[C---:B------:R-:W-:Y:S01]  /*9010*/  FMUL.FTZ R56, R2.reuse, R56 ;  /* 0x0000003802387220 */ /* 0x040fe20000410000 */
[----:B------:R-:W-:Y:S01]  /*9020*/  FMUL.FTZ R57, R2, R57 ;  /* 0x0000003902397220 */ /* 0x000fe20000410000 */
[C---:B------:R-:W-:Y:S01]  /*9030*/  FMUL.FTZ R58, R0.reuse, R58 ;  /* 0x0000003a003a7220 */ /* 0x040fe20000410000 */
[----:B------:R-:W-:Y:S01]  /*9040*/  FMUL.FTZ R59, R0, R59 ;  /* 0x0000003b003b7220 */ /* 0x000fe20000410000 */
[----:B------:R-:W-:Y:S03]  /*9050*/  FMUL.FTZ R60, R2, R60 ;  /* 0x0000003c023c7220 */ /* 0x000fe60000410000 */
[----:B------:R-:W2:Y:S01]  /*9060*/  MUFU.EX2 R134, R134 ;  /* 0x0000008600867308 */ /* 0x000ea20000000800 */
[----:B---3--:R-:W-:Y:S01]  /*9070*/  F2FP.F16.F32.PACK_AB R129, R6, R167 ;  /* 0x000000a70681723e */ /* 0x008fe200000000ff */
[----:B------:R-:W-:Y:S01]  /*9080*/  FMUL.FTZ R61, R2, R61 ;  /* 0x0000003d023d7220 */ /* 0x000fe20000410000 */
[C---:B------:R-:W-:Y:S01]  /*9090*/  FMUL.FTZ R62, R0.reuse, R62 ;  /* 0x0000003e003e7220 */ /* 0x040fe20000410000 */
[----:B------:R-:W-:Y:S01]  /*90a0*/  FMUL.FTZ R63, R0, R63 ;  /* 0x0000003f003f7220 */ /* 0x000fe20000410000 */
[C---:B------:R-:W-:Y:S01]  /*90b0*/  FMUL.FTZ R64, R2.reuse, R64 ;  /* 0x0000004002407220 */ /* 0x040fe20000410000 */
[----:B------:R-:W-:Y:S01]  /*90c0*/  FMUL.FTZ R65, R2, R65 ;  /* 0x0000004102417220 */ /* 0x000fe20000410000 */
[C---:B------:R-:W-:Y:S03]  /*90d0*/  FMUL.FTZ R66, R0.reuse, R66 ;  /* 0x0000004200427220 */ /* 0x040fe60000410000 */
[----:B------:R-:W-:Y:S01]  /*90e0*/  MUFU.EX2 R135, R135 ;  /* 0x0000008700877308 */ /* 0x000fe20000000800 */
[----:B------:R-:W-:Y:S01]  /*90f0*/  FMUL.FTZ R67, R0, R67 ;  /* 0x0000004300437220 */ /* 0x000fe20000410000 */
[C---:B------:R-:W-:Y:S01]  /*9100*/  FMUL.FTZ R68, R2.reuse, R68 ;  /* 0x0000004402447220 */ /* 0x040fe20000410000 */
[----:B------:R-:W-:Y:S01]  /*9110*/  FMUL.FTZ R69, R2, R69 ;  /* 0x0000004502457220 */ /* 0x000fe20000410000 */
[C---:B------:R-:W-:Y:S01]  /*9120*/  FMUL.FTZ R70, R0.reuse, R70 ;  /* 0x0000004600467220 */ /* 0x040fe20000410000 */
[----:B------:R-:W-:Y:S01]  /*9130*/  FMUL.FTZ R71, R0, R71 ;  /* 0x0000004700477220 */ /* 0x000fe20000410000 */
[C---:B------:R-:W-:Y:S01]  /*9140*/  FMUL.FTZ R72, R2.reuse, R72 ;  /* 0x0000004802487220 */ /* 0x040fe20000410000 */
[----:B------:R-:W-:Y:S03]  /*9150*/  FMUL.FTZ R73, R2, R73 ;  /* 0x0000004902497220 */ /* 0x000fe60000410000 */
[----:B------:R-:W3:Y:S01]  /*9160*/  MUFU.EX2 R164, R164 ;  /* 0x000000a400a47308 */ /* 0x000ee20000000800 */
[----:B--2---:R-:W-:Y:S01]  /*9170*/  F2FP.F16.F32.PACK_AB R130, R134, R7 ;  /* 0x000000078682723e */ /* 0x004fe200000000ff */
[C---:B------:R-:W-:Y:S01]  /*9180*/  FMUL.FTZ R74, R0.reuse, R74 ;  /* 0x0000004a004a7220 */ /* 0x040fe20000410000 */
[----:B------:R-:W-:Y:S01]  /*9190*/  FMUL.FTZ R75, R0, R75 ;  /* 0x0000004b004b7220 */ /* 0x000fe20000410000 */
        /* <DEDUP_REMOVED lines=12> */
[----:B------:R-:W-:Y:S01]  /*9260*/  FMUL.FTZ R88, R2, R88 ;  /* 0x0000005802587220 */ /* 0x000fe20000410000 */
[----:B---3--:R-:W-:Y:S01]  /*9270*/  F2FP.F16.F32.PACK_AB R131, R164, R135 ;  /* 0x00000087a483723e */ /* 0x008fe200000000ff */
[----:B------:R-:W-:Y:S01]  /*9280*/  FMUL.FTZ R89, R2, R89 ;  /* 0x0000005902597220 */ /* 0x000fe20000410000 */
[C---:B------:R-:W-:Y:S01]  /*9290*/  FMUL.FTZ R90, R0.reuse, R90 ;  /* 0x0000005a005a7220 */ /* 0x040fe20000410000 */
[----:B------:R-:W-:Y:S01]  /*92a0*/  FMUL.FTZ R91, R0, R91 ;  /* 0x0000005b005b7220 */ /* 0x000fe20000410000 */
[C---:B------:R-:W-:Y:S01]  /*92b0*/  FMUL.FTZ R92, R2.reuse, R92 ;  /* 0x0000005c025c7220 */ /* 0x040fe20000410000 */
[----:B------:R-:W-:Y:S01]  /*92c0*/  FMUL.FTZ R93, R2, R93 ;  /* 0x0000005d025d7220 */ /* 0x000fe20000410000 */
[C---:B------:R-:W-:Y:S01]  /*92d0*/  FMUL.FTZ R94, R0.reuse, R94 ;  /* 0x0000005e005e7220 */ /* 0x040fe20000410000 */
[C---:B-1----:R-:W-:Y:S01]  /*92e0*/  HMMA.16816.F32 R8, R128.reuse, R136, R8 ;  /* 0x000000888008723c */ /* 0x042fe20000001808 */
[----:B------:R-:W-:Y:S04]  /*92f0*/  MUFU.EX2 R222, R222 ;  /* 0x000000de00de7308 */ /* 0x000fe80000000800 */
[----:B------:R-:W-:Y:S01]  /*9300*/  FMUL.FTZ R95, R0, R95 ;  /* 0x0000005f005f7220 */ /* 0x000fe20000410000 */
[C---:B------:R-:W-:Y:S01]  /*9310*/  HMMA.16816.F32 R36, R128.reuse, R138, R36 ;  /* 0x0000008a8024723c */ /* 0x040fe20000001824 */
[----:B------:R-:W1:Y:S04]  /*9320*/  LDSM.16.MT88.4 R136, [R192+0xe000] ;  /* 0x00e00000c088783b */ /* 0x000e680000004200 */
[----:B------:R-:W-:Y:S01]  /*9330*/  MUFU.EX2 R225, R225 ;  /* 0x000000e100e17308 */ /* 0x000fe20000000800 */
[----:B------:R-:W-:Y:S01]  /*9340*/  ISETP.GT.AND P1, PT, R217, RZ, PT ;  /* 0x000000ffd900720c */ /* 0x000fe20003f24270 */
[C---:B------:R-:W-:Y:S01]  /*9350*/  FMUL.FTZ R96, R2.reuse, R96 ;  /* 0x0000006002607220 */ /* 0x040fe20000410000 */
[C---:B------:R-:W-:Y:S03]  /*9360*/  HMMA.16816.F32 R40, R128.reuse, R140, R40 ;  /* 0x0000008c8028723c */ /* 0x040fe60000001828 */
[----:B------:R-:W-:Y:S03]  /*9370*/  FMUL.FTZ R97, R2, R97 ;  /* 0x0000006102617220 */ /* 0x000fe60000410000 */
[C---:B------:R-:W-:Y:S01]  /*9380*/  HMMA.16816.F32 R44, R128.reuse, R142, R44 ;  /* 0x0000008e802c723c */ /* 0x040fe2000000182c */
[----:B------:R-:W2:Y:S01]  /*9390*/  LDSM.16.MT88.4 R140, [R190+0xe000] ;  /* 0x00e00000be8c783b */ /* 0x000ea20000004200 */
[----:B------:R-:W-:Y:S03]  /*93a0*/  MUFU.EX2 R224, R224 ;  /* 0x000000e000e07308 */ /* 0x000fe60000000800 */
[C---:B------:R-:W-:Y:S01]  /*93b0*/  FMUL.FTZ R98, R0.reuse, R98 ;  /* 0x0000006200627220 */ /* 0x040fe20000410000 */
[C---:B------:R-:W-:Y:S06]  /*93c0*/  HMMA.16816.F32 R48, R128.reuse, R144, R48 ;  /* 0x000000908030723c */ /* 0x040fec0000001830 */
[----:B------:R-:W-:Y:S01]  /*93d0*/  MUFU.EX2 R227, R227 ;  /* 0x000000e300e37308 */ /* 0x000fe20000000800 */
[----:B------:R-:W-:Y:S01]  /*93e0*/  FMUL.FTZ R99, R0, R99 ;  /* 0x0000006300637220 */ /* 0x000fe20000410000 */
[C---:B------:R-:W-:Y:S01]  /*93f0*/  HMMA.16816.F32 R52, R128.reuse, R146, R52 ;  /* 0x000000928034723c */ /* 0x040fe20000001834 */
[----:B------:R-:W3:Y:S02]  /*9400*/  LDSM.16.MT88.4 R144, [R189+0xe000] ;  /* 0x00e00000bd90783b */ /* 0x000ee40000004200 */
[--C-:B------:R-:W-:Y:S03]  /*9410*/  FFMA.FTZ R169, R12, UR4, -R168.reuse ;  /* 0x000000040ca97c23 */ /* 0x100fe600080108a8 */
[C---:B------:R-:W-:Y:S02]  /*9420*/  HMMA.16816.F32 R56, R128.reuse, R148, R56 ;  /* 0x000000948038723c */ /* 0x040fe40000001838 */
[----:B------:R-:W-:Y:S03]  /*9430*/  MUFU.EX2 R226, R226 ;  /* 0x000000e200e27308 */ /* 0x000fe60000000800 */
[C---:B------:R-:W-:Y:S01]  /*9440*/  FMUL.FTZ R12, R2.reuse, R124 ;  /* 0x0000007c020c7220 */ /* 0x040fe20000410000 */
[C---:B------:R-:W-:Y:S01]  /*9450*/  HMMA.16816.F32 R60, R128.reuse, R150, R60 ;  /* 0x00000096803c723c */ /* 0x040fe2000000183c */
[----:B------:R-:W4:Y:S05]  /*9460*/  LDSM.16.MT88.4 R148, [R188+0xe000] ;  /* 0x00e00000bc94783b */ /* 0x000f2a0000004200 */
[----:B------:R-:W-:Y:S01]  /*9470*/  MUFU.EX2 R169, R169 ;  /* 0x000000a900a97308 */ /* 0x000fe20000000800 */
[----:B------:R-:W-:Y:S01]  /*9480*/  FFMA.FTZ R170, R13, UR4, -R168 ;  /* 0x000000040daa7c23 */ /* 0x000fe200080108a8 */
[C---:B-1----:R-:W-:Y:S03]  /*9490*/  HMMA.16816.F32 R64, R128.reuse, R136, R64 ;  /* 0x000000888040723c */ /* 0x042fe60000001840 */
[----:B------:R-:W-:Y:S03]  /*94a0*/  FMUL.FTZ R13, R2, R125 ;  /* 0x0000007d020d7220 */ /* 0x000fe60000410000 */
[C---:B------:R-:W-:Y:S01]  /*94b0*/  HMMA.16816.F32 R68, R128.reuse, R138, R68 ;  /* 0x0000008a8044723c */ /* 0x040fe20000001844 */
[----:B------:R-:W1:Y:S01]  /*94c0*/  LDSM.16.MT88.4 R136, [R192+0x10000] ;  /* 0x01000000c088783b */ /* 0x000e620000004200 */
[----:B------:R-:W5:Y:S03]  /*94d0*/  MUFU.EX2 R170, R170 ;  /* 0x000000aa00aa7308 */ /* 0x000f660000000800 */
[--C-:B------:R-:W-:Y:S01]  /*94e0*/  FFMA.FTZ R171, R14, UR4, -R166.reuse ;  /* 0x000000040eab7c23 */ /* 0x100fe200080108a6 */
[C---:B--2---:R-:W-:Y:S06]  /*94f0*/  HMMA.16816.F32 R72, R128.reuse, R140, R72 ;  /* 0x0000008c8048723c */ /* 0x044fec0000001848 */
[----:B------:R-:W-:Y:S01]  /*9500*/  MUFU.EX2 R228, R228 ;  /* 0x000000e400e47308 */ /* 0x000fe20000000800 */
[C---:B------:R-:W-:Y:S01]  /*9510*/  FMUL.FTZ R14, R0.reuse, R126 ;  /* 0x0000007e000e7220 */ /* 0x040fe20000410000 */
[C---:B------:R-:W-:Y:S01]  /*9520*/  HMMA.16816.F32 R76, R128.reuse, R142, R76 ;  /* 0x0000008e804c723c */ /* 0x040fe2000000184c */
[----:B------:R-:W2:Y:S02]  /*9530*/  LDSM.16.MT88.4 R140, [R190+0x10000] ;  /* 0x01000000be8c783b */ /* 0x000ea40000004200 */
[----:B------:R-:W-:Y:S03]  /*9540*/  FFMA.FTZ R172, R15, UR4, -R166 ;  /* 0x000000040fac7c23 */ /* 0x000fe600080108a6 */
[C---:B---3--:R-:W-:Y:S02]  /*9550*/  HMMA.16816.F32 R80, R128.reuse, R144, R80 ;  /* 0x000000908050723c */ /* 0x048fe40000001850 */
[----:B------:R-:W-:Y:S03]  /*9560*/  MUFU.EX2 R171, R171 ;  /* 0x000000ab00ab7308 */ /* 0x000fe60000000800 */
[----:B------:R-:W-:Y:S01]  /*9570*/  FMUL.FTZ R15, R0, R127 ;  /* 0x0000007f000f7220 */ /* 0x000fe20000410000 */
[C---:B------:R-:W-:Y:S01]  /*9580*/  HMMA.16816.F32 R84, R128.reuse, R146, R84 ;  /* 0x000000928054723c */ /* 0x040fe20000001854 */
[----:B------:R-:W3:Y:S05]  /*9590*/  LDSM.16.MT88.4 R144, [R189+0x10000] ;  /* 0x01000000bd90783b */ /* 0x000eea0000004200 */
[----:B------:R-:W5:Y:S01]  /*95a0*/  MUFU.EX2 R172, R172 ;  /* 0x000000ac00ac7308 */ /* 0x000f620000000800 */
[C---:B------:R-:W-:Y:S01]  /*95b0*/  FMUL.FTZ R100, R2.reuse, R100 ;  /* 0x0000006402647220 */ /* 0x040fe20000410000 */
[C---:B----4-:R-:W-:Y:S01]  /*95c0*/  HMMA.16816.F32 R88, R128.reuse, R148, R88 ;  /* 0x000000948058723c */ /* 0x050fe20000001858 */
[----:B------:R-:W4:Y:S02]  /*95d0*/  LDSM.16.MT88.4 R124, [R188+0x10000] ;  /* 0x01000000bc7c783b */ /* 0x000f240000004200 */
[----:B------:R-:W-:Y:S03]  /*95e0*/  FMUL.FTZ R101, R2, R101 ;  /* 0x0000006502657220 */ /* 0x000fe60000410000 */
[C---:B------:R-:W-:Y:S05]  /*95f0*/  HMMA.16816.F32 R92, R128.reuse, R150, R92 ;  /* 0x00000096805c723c */ /* 0x040fea000000185c */
[C---:B------:R-:W-:Y:S01]  /*9600*/  FMUL.FTZ R102, R0.reuse, R102 ;  /* 0x0000006600667220 */ /* 0x040fe20000410000 */
[C---:B-1----:R-:W-:Y:S01]  /*9610*/  HMMA.16816.F32 R96, R128.reuse, R136, R96 ;  /* 0x000000888060723c */ /* 0x042fe20000001860 */
[----:B------:R-:W-:Y:S04]  /*9620*/  LDSM.16.MT88.4 R148, [R189+0xc800] ;  /* 0x00c80000bd94783b */ /* 0x000fe80000004200 */
[----:B------:R-:W-:Y:S01]  /*9630*/  FMUL.FTZ R103, R0, R103 ;  /* 0x0000006700677220 */ /* 0x000fe20000410000 */
[C---:B------:R-:W-:Y:S01]  /*9640*/  FMUL.FTZ R104, R2.reuse, R104 ;  /* 0x0000006802687220 */ /* 0x040fe20000410000 */
[----:B------:R-:W-:Y:S01]  /*9650*/  FMUL.FTZ R105, R2, R105 ;  /* 0x0000006902697220 */ /* 0x000fe20000410000 */
[C---:B------:R-:W-:Y:S03]  /*9660*/  FMUL.FTZ R106, R0.reuse, R106 ;  /* 0x0000006a006a7220 */ /* 0x040fe60000410000 */
[----:B------:R-:W-:Y:S01]  /*9670*/  FMUL.FTZ R107, R0, R107 ;  /* 0x0000006b006b7220 */ /* 0x000fe20000410000 */
[C---:B------:R-:W-:Y:S01]  /*9680*/  HMMA.16816.F32 R100, R128.reuse, R138, R100 ;  /* 0x0000008a8064723c */ /* 0x040fe20000001864 */
[----:B------:R-:W1:Y:S02]  /*9690*/  LDSM.16.MT88.4 R136, [R192+0xc800] ;  /* 0x00c80000c088783b */ /* 0x000e640000004200 */
[C---:B------:R-:W-:Y:S01]  /*96a0*/  FMUL.FTZ R108, R2.reuse, R108 ;  /* 0x0000006c026c7220 */ /* 0x040fe20000410000 */
[----:B------:R-:W-:Y:S01]  /*96b0*/  FMUL.FTZ R109, R2, R109 ;  /* 0x0000006d026d7220 */ /* 0x000fe20000410000 */
[C---:B------:R-:W-:Y:S01]  /*96c0*/  FMUL.FTZ R110, R0.reuse, R110 ;  /* 0x0000006e006e7220 */ /* 0x040fe20000410000 */
[C---:B--2---:R-:W-:Y:S05]  /*96d0*/  HMMA.16816.F32 R104, R128.reuse, R140, R104 ;  /* 0x0000008c8068723c */ /* 0x044fea0000001868 */
[----:B------:R-:W-:Y:S01]  /*96e0*/  FMUL.FTZ R111, R0, R111 ;  /* 0x0000006f006f7220 */ /* 0x000fe20000410000 */
[--C-:B------:R-:W-:Y:S01]  /*96f0*/  FFMA.FTZ R173, R16, UR4, -R168.reuse ;  /* 0x0000000410ad7c23 */ /* 0x100fe200080108a8 */
[----:B------:R-:W-:Y:S01]  /*9700*/  FFMA.FTZ R174, R17, UR4, -R168 ;  /* 0x0000000411ae7c23 */ /* 0x000fe200080108a8 */
[--C-:B------:R-:W-:Y:S03]  /*9710*/  FFMA.FTZ R175, R18, UR4, -R166.reuse ;  /* 0x0000000412af7c23 */ /* 0x100fe600080108a6 */
[----:B------:R-:W-:Y:S01]  /*9720*/  FFMA.FTZ R220, R19, UR4, -R166 ;  /* 0x0000000413dc7c23 */ /* 0x000fe200080108a6 */
[C---:B------:R-:W-:Y:S01]  /*9730*/  HMMA.16816.F32 R108, R128.reuse, R142, R108 ;  /* 0x0000008e806c723c */ /* 0x040fe2000000186c */
[----:B------:R-:W2:Y:S01]  /*9740*/  LDSM.16.MT88.4 R140, [R190+0xc800] ;  /* 0x00c80000be8c783b */ /* 0x000ea20000004200 */
[----:B------:R-:W-:Y:S01]  /*9750*/  MUFU.EX2 R173, R173 ;  /* 0x000000ad00ad7308 */ /* 0x000fe20000000800 */
[C---:B------:R-:W-:Y:S01]  /*9760*/  FMUL.FTZ R112, R2.reuse, R112 ;  /* 0x0000007002707220 */ /* 0x040fe20000410000 */
[----:B------:R-:W-:Y:S01]  /*9770*/  FMUL.FTZ R113, R2, R113 ;  /* 0x0000007102717220 */ /* 0x000fe20000410000 */
[C---:B------:R-:W-:Y:S01]  /*9780*/  FMUL.FTZ R114, R0.reuse, R114 ;  /* 0x0000007200727220 */ /* 0x040fe20000410000 */
[C---:B---3--:R-:W-:Y:S06]  /*9790*/  HMMA.16816.F32 R12, R128.reuse, R144, R12 ;  /* 0x00000090800c723c */ /* 0x048fec000000180c */
[----:B------:R-:W3:Y:S01]  /*97a0*/  MUFU.EX2 R174, R174 ;  /* 0x000000ae00ae7308 */ /* 0x000ee20000000800 */
[----:B------:R-:W-:Y:S01]  /*97b0*/  FMUL.FTZ R115, R0, R115 ;  /* 0x0000007300737220 */ /* 0x000fe20000410000 */
[C---:B------:R-:W-:Y:S03]  /*97c0*/  FMUL.FTZ R16, R2.reuse, R120 ;  /* 0x0000007802107220 */ /* 0x040fe60000410000 */
[----:B------:R-:W-:Y:S01]  /*97d0*/  FMUL.FTZ R17, R2, R121 ;  /* 0x0000007902117220 */ /* 0x000fe20000410000 */
[C---:B------:R-:W-:Y:S01]  /*97e0*/  FMUL.FTZ R18, R0.reuse, R122 ;  /* 0x0000007a00127220 */ /* 0x040fe20000410000 */
[----:B------:R-:W-:Y:S01]  /*97f0*/  FMUL.FTZ R19, R0, R123 ;  /* 0x0000007b00137220 */ /* 0x000fe20000410000 */
[C---:B------:R-:W-:Y:S02]  /*9800*/  HMMA.16816.F32 R112, R128.reuse, R146, R112 ;  /* 0x000000928070723c */ /* 0x040fe40000001870 */
[----:B------:R-:W-:Y:S01]  /*9810*/  MUFU.EX2 R175, R175 ;  /* 0x000000af00af7308 */ /* 0x000fe20000000800 */
[----:B------:R-:W2:Y:S01]  /*9820*/  LDSM.16.MT88.4 R144, [R188+0xc800] ;  /* 0x00c80000bc90783b */ /* 0x000ea20000004200 */
[C---:B------:R-:W-:Y:S01]  /*9830*/  FMUL.FTZ R116, R2.reuse, R116 ;  /* 0x0000007402747220 */ /* 0x040fe20000410000 */
[----:B------:R-:W-:Y:S01]  /*9840*/  FMUL.FTZ R117, R2, R117 ;  /* 0x0000007502757220 */ /* 0x000fe20000410000 */
[C---:B------:R-:W-:Y:S01]  /*9850*/  FMUL.FTZ R118, R0.reuse, R118 ;  /* 0x0000007600767220 */ /* 0x040fe20000410000 */
[C---:B----4-:R-:W-:Y:S05]  /*9860*/  HMMA.16816.F32 R16, R128.reuse, R124, R16 ;  /* 0x0000007c8010723c */ /* 0x050fea0000001810 */
[----:B------:R-:W4:Y:S01]  /*9870*/  MUFU.EX2 R220, R220 ;  /* 0x000000dc00dc7308 */ /* 0x000f220000000800 */
[----:B------:R-:W-:Y:S01]  /*9880*/  FMUL.FTZ R119, R0, R119 ;  /* 0x0000007700777220 */ /* 0x000fe20000410000 */
[----:B-----5:R-:W-:Y:S01]  /*9890*/  F2FP.F16.F32.PACK_AB R120, R170, R169 ;  /* 0x000000a9aa78723e */ /* 0x020fe200000000ff */
[----:B------:R-:W-:Y:S03]  /*98a0*/  FFMA.FTZ R165, R2, R221, R165 ;  /* 0x000000dd02a57223 */ /* 0x000fe600000100a5 */
[----:B------:R-:W-:Y:S02]  /*98b0*/  F2FP.F16.F32.PACK_AB R121, R172, R171 ;  /* 0x000000abac79723e */ /* 0x000fe400000000ff */
[----:B---3--:R-:W-:Y:S01]  /*98c0*/  F2FP.F16.F32.PACK_AB R122, R174, R173 ;  /* 0x000000adae7a723e */ /* 0x008fe200000000ff */
[----:B------:R-:W-:Y:S01]  /*98d0*/  HMMA.16816.F32 R116, R128, R126, R116 ;  /* 0x0000007e8074723c */ /* 0x000fe20000001874 */
[----:B------:R-:W3:Y:S02]  /*98e0*/  LDSM.16.MT88.4 R124, [R188+0xe800] ;  /* 0x00e80000bc7c783b */ /* 0x000ee40000004200 */
[----:B------:R-:W-:Y:S01]  /*98f0*/  MOV R133, R132 ;  /* 0x0000008400857202 */ /* 0x000fe20000000f00 */
[----:B------:R-:W-:Y:S01]  /*9900*/  FFMA.FTZ R167, R0, R219, R167 ;  /* 0x000000db00a77223 */ /* 0x000fe200000100a7 */
[----:B------:R-:W-:Y:S01]  /*9910*/  FADD.FTZ R0, R5, R165 ;  /* 0x000000a505007221 */ /* 0x000fe20000010000 */
[----:B----4-:R-:W-:Y:S03]  /*9920*/  F2FP.F16.F32.PACK_AB R123, R220, R175 ;  /* 0x000000afdc7b723e */ /* 0x010fe600000000ff */
[----:B------:R-:W4:Y:S02]  /*9930*/  LDSM.16.MT88.4 R128, [R192+0x10800] ;  /* 0x01080000c080783b */ /* 0x000f240000004200 */
[----:B------:R-:W-:Y:S01]  /*9940*/  FADD.FTZ R6, R6, R167 ;  /* 0x000000a706067221 */ /* 0x000fe20000010000 */
[----:B------:R-:W-:Y:S01]  /*9950*/  FADD.FTZ R7, R7, R0 ;  /* 0x0000000007077221 */ /* 0x000fe20000010000 */
[----:B------:R-:W-:Y:S01]  /*9960*/  IADD3 R0, R217, -0x1, RZ ;  /* 0xffffffffd9007810 */ /* 0x000fe20007ffe0ff */
[C---:B-1----:R-:W-:Y:S05]  /*9970*/  HMMA.16816.F32 R8, R120.reuse, R136, R8 ;  /* 0x000000887808723c */ /* 0x042fea0000001808 */
[----:B------:R-:W-:Y:S01]  /*9980*/  FADD.FTZ R135, R135, R6 ;  /* 0x0000000687877221 */ /* 0x000fe20000010000 */
[C---:B------:R-:W-:Y:S01]  /*9990*/  HMMA.16816.F32 R36, R120.reuse, R138, R36 ;  /* 0x0000008a7824723c */ /* 0x040fe20000001824 */
[----:B------:R-:W1:Y:S04]  /*99a0*/  LDSM.16.MT88.4 R136, [R190+0x10800] ;  /* 0x01080000be88783b */ /* 0x000e680000004200 */
[----:B------:R-:W-:Y:S01]  /*99b0*/  FADD.FTZ R134, R134, R7 ;  /* 0x0000000786867221 */ /* 0x000fe20000010000 */
[C---:B--2---:R-:W-:Y:S05]  /*99c0*/  HMMA.16816.F32 R40, R120.reuse, R140, R40 ;  /* 0x0000008c7828723c */ /* 0x044fea0000001828 */
[----:B------:R-:W-:Y:S01]  /*99d0*/  FADD.FTZ R164, R164, R135 ;  /* 0x00000087a4a47221 */ /* 0x000fe20000010000 */
[C---:B------:R-:W-:Y:S01]  /*99e0*/  HMMA.16816.F32 R44, R120.reuse, R142, R44 ;  /* 0x0000008e782c723c */ /* 0x040fe2000000182c */
[----:B------:R-:W2:Y:S04]  /*99f0*/  LDSM.16.MT88.4 R140, [R189+0x10800] ;  /* 0x01080000bd8c783b */ /* 0x000ea80000004200 */
[----:B------:R-:W-:Y:S01]  /*9a00*/  FADD.FTZ R169, R169, R134 ;  /* 0x00000086a9a97221 */ /* 0x000fe20000010000 */
[C---:B------:R-:W-:Y:S05]  /*9a10*/  HMMA.16816.F32 R48, R120.reuse, R148, R48 ;  /* 0x000000947830723c */ /* 0x040fea0000001830 */
[----:B------:R-:W-:Y:S01]  /*9a20*/  FADD.FTZ R171, R171, R164 ;  /* 0x000000a4abab7221 */ /* 0x000fe20000010000 */
[C---:B------:R-:W-:Y:S01]  /*9a30*/  HMMA.16816.F32 R52, R120.reuse, R150, R52 ;  /* 0x000000967834723c */ /* 0x040fe20000001834 */
[----:B------:R-:W-:Y:S04]  /*9a40*/  LDSM.16.MT88.4 R148, [R192+0xf000] ;  /* 0x00f00000c094783b */ /* 0x000fe80000004200 */
        /* <DEDUP_REMOVED lines=13> */
[C---:B------:R-:W-:Y:S05]  /*9b20*/  HMMA.16816.F32 R76, R120.reuse, R158, R76 ;  /* 0x0000009e784c723c */ /* 0x040fea000000184c */
[--C-:B------:R-:W-:Y:S01]  /*9b30*/  FFMA.FTZ R156, R20, UR4, -R168.reuse ;  /* 0x00000004149c7c23 */ /* 0x100fe200080108a8 */
[C---:B------:R-:W-:Y:S05]  /*9b40*/  HMMA.16816.F32 R80, R120.reuse, R160, R80 ;  /* 0x000000a07850723c */ /* 0x040fea0000001850 */
[----:B------:R-:W-:Y:S01]  /*9b50*/  FFMA.FTZ R157, R21, UR4, -R168 ;  /* 0x00000004159d7c23 */ /* 0x000fe200080108a8 */
[C---:B------:R-:W-:Y:S01]  /*9b60*/  HMMA.16816.F32 R84, R120.reuse, R162, R84 ;  /* 0x000000a27854723c */ /* 0x040fe20000001854 */
[----:B------:R-:W-:Y:S04]  /*9b70*/  MUFU.EX2 R156, R156 ;  /* 0x0000009c009c7308 */ /* 0x000fe80000000800 */
[--C-:B------:R-:W-:Y:S01]  /*9b80*/  FFMA.FTZ R158, R22, UR4, -R166.reuse ;  /* 0x00000004169e7c23 */ /* 0x100fe200080108a6 */
[C---:B---3--:R-:W-:Y:S05]  /*9b90*/  HMMA.16816.F32 R88, R120.reuse, R124, R88 ;  /* 0x0000007c7858723c */ /* 0x048fea0000001858 */
[----:B------:R-:W3:Y:S01]  /*9ba0*/  MUFU.EX2 R157, R157 ;  /* 0x0000009d009d7308 */ /* 0x000ee20000000800 */
[----:B------:R-:W-:Y:S01]  /*9bb0*/  FFMA.FTZ R159, R23, UR4, -R166 ;  /* 0x00000004179f7c23 */ /* 0x000fe200080108a6 */
[C---:B------:R-:W-:Y:S01]  /*9bc0*/  HMMA.16816.F32 R92, R120.reuse, R126, R92 ;  /* 0x0000007e785c723c */ /* 0x040fe2000000185c */
[----:B------:R-:W5:Y:S03]  /*9bd0*/  LDSM.16.MT88.4 R20, [R188+0x10800] ;  /* 0x01080000bc14783b */ /* 0x000f660000004200 */
[--C-:B------:R-:W-:Y:S02]  /*9be0*/  FFMA.FTZ R160, R24, UR4, -R168.reuse ;  /* 0x0000000418a07c23 */ /* 0x100fe400080108a8 */
[C---:B----4-:R-:W-:Y:S02]  /*9bf0*/  HMMA.16816.F32 R96, R120.reuse, R128, R96 ;  /* 0x000000807860723c */ /* 0x050fe40000001860 */
[----:B------:R-:W-:Y:S01]  /*9c00*/  MUFU.EX2 R158, R158 ;  /* 0x0000009e009e7308 */ /* 0x000fe20000000800 */
[----:B------:R-:W4:Y:S02]  /*9c10*/  LDSM.16.MT88.4 R124, [R192+0xd000] ;  /* 0x00d00000c07c783b */ /* 0x000f240000004200 */
[----:B------:R-:W-:Y:S01]  /*9c20*/  FFMA.FTZ R161, R25, UR4, -R168 ;  /* 0x0000000419a17c23 */ /* 0x000fe200080108a8 */
[C---:B------:R-:W-:Y:S06]  /*9c30*/  HMMA.16816.F32 R100, R120.reuse, R130, R100 ;  /* 0x000000827864723c */ /* 0x040fec0000001864 */
[----:B------:R-:W5:Y:S01]  /*9c40*/  MUFU.EX2 R159, R159 ;  /* 0x0000009f009f7308 */ /* 0x000f620000000800 */
[----:B------:R-:W4:Y:S01]  /*9c50*/  LDSM.16.MT88.4 R128, [R190+0xd000] ;  /* 0x00d00000be80783b */ /* 0x000f220000004200 */
[C---:B-1----:R-:W-:Y:S03]  /*9c60*/  HMMA.16816.F32 R104, R120.reuse, R136, R104 ;  /* 0x000000887868723c */ /* 0x042fe60000001868 */
[----:B---3--:R-:W-:Y:S03]  /*9c70*/  F2FP.F16.F32.PACK_AB R24, R157, R156 ;  /* 0x0000009c9d18723e */ /* 0x008fe600000000ff */
[C---:B------:R-:W-:Y:S01]  /*9c80*/  HMMA.16816.F32 R108, R120.reuse, R138, R108 ;  /* 0x0000008a786c723c */ /* 0x040fe2000000186c */
[----:B------:R-:W1:Y:S01]  /*9c90*/  LDSM.16.MT88.4 R136, [R189+0xd000] ;  /* 0x00d00000bd88783b */ /* 0x000e620000004200 */
[----:B------:R-:W-:Y:S03]  /*9ca0*/  MUFU.EX2 R160, R160 ;  /* 0x000000a000a07308 */ /* 0x000fe60000000800 */
[--C-:B------:R-:W-:Y:S01]  /*9cb0*/  FFMA.FTZ R162, R26, UR4, -R166.reuse ;  /* 0x000000041aa27c23 */ /* 0x100fe200080108a6 */
[C---:B--2---:R-:W-:Y:S06]  /*9cc0*/  HMMA.16816.F32 R12, R120.reuse, R140, R12 ;  /* 0x0000008c780c723c */ /* 0x044fec000000180c */
[----:B------:R-:W2:Y:S01]  /*9cd0*/  MUFU.EX2 R161, R161 ;  /* 0x000000a100a17308 */ /* 0x000ea20000000800 */
[----:B------:R-:W-:Y:S01]  /*9ce0*/  FFMA.FTZ R163, R27, UR4, -R166 ;  /* 0x000000041ba37c23 */ /* 0x000fe200080108a6 */
[C---:B------:R-:W-:Y:S01]  /*9cf0*/  HMMA.16816.F32 R112, R120.reuse, R142, R112 ;  /* 0x0000008e7870723c */ /* 0x040fe20000001870 */
[----:B------:R-:W3:Y:S02]  /*9d00*/  LDSM.16.MT88.4 R140, [R190+0xf000] ;  /* 0x00f00000be8c783b */ /* 0x000ee40000004200 */
[----:B-----5:R-:W-:Y:S03]  /*9d10*/  F2FP.F16.F32.PACK_AB R25, R159, R158 ;  /* 0x0000009e9f19723e */ /* 0x020fe600000000ff */
[C---:B------:R-:W-:Y:S02]  /*9d20*/  HMMA.16816.F32 R16, R120.reuse, R20, R16 ;  /* 0x000000147810723c */ /* 0x040fe40000001810 */
[----:B------:R-:W-:Y:S03]  /*9d30*/  MUFU.EX2 R162, R162 ;  /* 0x000000a200a27308 */ /* 0x000fe60000000800 */
[----:B------:R-:W-:Y:S01]  /*9d40*/  FFMA.FTZ R168, R33, UR4, -R168 ;  /* 0x0000000421a87c23 */ /* 0x000fe200080108a8 */
[----:B------:R-:W-:Y:S01]  /*9d50*/  HMMA.16816.F32 R116, R120, R22, R116 ;  /* 0x000000167874723c */ /* 0x000fe20000001874 */
[----:B------:R-:W5:Y:S05]  /*9d60*/  LDSM.16.MT88.4 R20, [R188+0xf000] ;  /* 0x00f00000bc14783b */ /* 0x000f6a0000004200 */
[----:B------:R-:W4:Y:S01]  /*9d70*/  MUFU.EX2 R163, R163 ;  /* 0x000000a300a37308 */ /* 0x000f220000000800 */
[----:B--2---:R-:W-:Y:S01]  /*9d80*/  F2FP.F16.F32.PACK_AB R26, R161, R160 ;  /* 0x000000a0a11a723e */ /* 0x004fe200000000ff */
[----:B------:R-:W-:Y:S03]  /*9d90*/  FFMA.FTZ R166, R35, UR4, -R166 ;  /* 0x0000000423a67c23 */ /* 0x000fe600080108a6 */
[----:B------:R-:W-:Y:S01]  /*9da0*/  FADD.FTZ R156, R156, R173 ;  /* 0x000000ad9c9c7221 */ /* 0x000fe20000010000 */
[----:B------:R-:W-:Y:S01]  /*9db0*/  MOV R217, R0 ;  /* 0x0000000000d97202 */ /* 0x000fe20000000f00 */
[----:B------:R-:W2:Y:S03]  /*9dc0*/  LDSM.16.MT88.4 R120, [R192+0x11000] ;  /* 0x01100000c078783b */ /* 0x000ea60000004200 */
[----:B------:R-:W2:Y:S01]  /*9dd0*/  MUFU.EX2 R229, R168 ;  /* 0x000000a800e57308 */ /* 0x000ea20000000800 */
[----:B------:R-:W-:Y:S01]  /*9de0*/  FADD.FTZ R158, R158, R5 ;  /* 0x000000059e9e7221 */ /* 0x000fe20000010000 */
[----:B------:R-:W-:Y:S01]  /*9df0*/  FADD.FTZ R157, R157, R156 ;  /* 0x0000009c9d9d7221 */ /* 0x000fe20000010000 */
[----:B------:R-:W-:Y:S02]  /*9e00*/  MOV R0, R3 ;  /* 0x0000000300007202 */ /* 0x000fe40000000f00 */
[----:B------:R-:W-:Y:S01]  /*9e10*/  FADD.FTZ R159, R159, R158 ;  /* 0x0000009e9f9f7221 */ /* 0x000fe20000010000 */
[----:B------:R-:W-:Y:S01]  /*9e20*/  LDSM.16.MT88.4 R32, [R188+0xd800] ;  /* 0x00d80000bc20783b */ /* 0x000fe20000004200 */
[----:B------:R-:W-:Y:S03]  /*9e30*/  FADD.FTZ R160, R160, R157 ;  /* 0x0000009da0a07221 */ /* 0x000fe60000010000 */
[----:B------:R-:W2:Y:S01]  /*9e40*/  MUFU.EX2 R231, R166 ;  /* 0x000000a600e77308 */ /* 0x000ea20000000800 */
[----:B----4-:R-:W-:Y:S01]  /*9e50*/  F2FP.F16.F32.PACK_AB R27, R163, R162 ;  /* 0x000000a2a31b723e */ /* 0x010fe200000000ff */
[----:B------:R-:W-:Y:S01]  /*9e60*/  FADD.FTZ R162, R162, R159 ;  /* 0x0000009fa2a27221 */ /* 0x000fe20000010000 */
[----:B------:R-:W-:Y:S03]  /*9e70*/  FADD.FTZ R161, R161, R160 ;  /* 0x000000a0a1a17221 */ /* 0x000fe60000010000 */
[----:B------:R-:W-:Y:S02]  /*9e80*/  FADD.FTZ R163, R163, R162 ;  /* 0x000000a2a3a37221 */ /* 0x000fe40000010000 */
[C---:B------:R-:W-:Y:S06]  /*9e90*/  HMMA.16816.F32 R8, R24.reuse, R124, R8 ;  /* 0x0000007c1808723c */ /* 0x040fec0000001808 */
[C---:B------:R-:W-:Y:S01]  /*9ea0*/  HMMA.16816.F32 R36, R24.reuse, R126, R36 ;  /* 0x0000007e1824723c */ /* 0x040fe20000001824 */
[----:B------:R-:W4:Y:S05]  /*9eb0*/  LDSM.16.MT88.4 R124, [R190+0x11000] ;  /* 0x01100000be7c783b */ /* 0x000f2a0000004200 */
[C---:B------:R-:W-:Y:S06]  /*9ec0*/  HMMA.16816.F32 R40, R24.reuse, R128, R40 ;  /* 0x000000801828723c */ /* 0x040fec0000001828 */
[C---:B------:R-:W-:Y:S01]  /*9ed0*/  HMMA.16816.F32 R44, R24.reuse, R130, R44 ;  /* 0x00000082182c723c */ /* 0x040fe2000000182c */
[----:B------:R-:W4:Y:S05]  /*9ee0*/  LDSM.16.MT88.4 R128, [R189+0x11000] ;  /* 0x01100000bd80783b */ /* 0x000f2a0000004200 */
[C---:B-1----:R-:W-:Y:S06]  /*9ef0*/  HMMA.16816.F32 R48, R24.reuse, R136, R48 ;  /* 0x000000881830723c */ /* 0x042fec0000001830 */
[C---:B------:R-:W-:Y:S01]  /*9f00*/  HMMA.16816.F32 R52, R24.reuse, R138, R52 ;  /* 0x0000008a1834723c */ /* 0x040fe20000001834 */
[----:B------:R-:W1:Y:S05]  /*9f10*/  LDSM.16.MT88.4 R136, [R188+0x11000] ;  /* 0x01100000bc88783b */ /* 0x000e6a0000004200 */
        /* <DEDUP_REMOVED lines=8> */
[----:B------:R-:W-:Y:S05]  /*9fa0*/  LDSM.16.MT88.4 R140, [R189+0xd800] ;  /* 0x00d80000bd8c783b */ /* 0x000fea0000004200 */
[C---:B------:R-:W-:Y:S06]  /*9fb0*/  HMMA.16816.F32 R80, R24.reuse, R152, R80 ;  /* 0x000000981850723c */ /* 0x040fec0000001850 */
[C---:B------:R-:W-:Y:S01]  /*9fc0*/  HMMA.16816.F32 R84, R24.reuse, R154, R84 ;  /* 0x0000009a1854723c */ /* 0x040fe20000001854 */
[----:B------:R-:W-:Y:S05]  /*9fd0*/  LDSM.16.MT88.4 R152, [R188+0xf800] ;  /* 0x00f80000bc98783b */ /* 0x000fea0000004200 */
[C---:B-----5:R-:W-:Y:S06]  /*9fe0*/  HMMA.16816.F32 R88, R24.reuse, R20, R88 ;  /* 0x000000141858723c */ /* 0x060fec0000001858 */
[C---:B------:R-:W-:Y:S05]  /*9ff0*/  HMMA.16816.F32 R92, R24.reuse, R22, R92 ;  /* 0x00000016185c723c */ /* 0x040fea000000185c */
[----:B------:R-:W-:Y:S01]  /*a000*/  F2FP.F16.F32.PACK_AB R20, R225, R222 ;  /* 0x000000dee114723e */ /* 0x000fe200000000ff */
[C---:B--2---:R-:W-:Y:S05]  /*a010*/  HMMA.16816.F32 R96, R24.reuse, R120, R96 ;  /* 0x000000781860723c */ /* 0x044fea0000001860 */
[----:B------:R-:W-:Y:S01]  /*a020*/  F2FP.F16.F32.PACK_AB R21, R227, R224 ;  /* 0x000000e0e315723e */ /* 0x000fe200000000ff */
[C---:B------:R-:W-:Y:S01]  /*a030*/  HMMA.16816.F32 R100, R24.reuse, R122, R100 ;  /* 0x0000007a1864723c */ /* 0x040fe20000001864 */
[----:B------:R-:W2:Y:S04]  /*a040*/  LDSM.16.MT88.4 R120, [R190+0xd800] ;  /* 0x00d80000be78783b */ /* 0x000ea80000004200 */
[----:B------:R-:W-:Y:S01]  /*a050*/  F2FP.F16.F32.PACK_AB R22, R229, R226 ;  /* 0x000000e2e516723e */ /* 0x000fe200000000ff */
[C---:B----4-:R-:W-:Y:S05]  /*a060*/  HMMA.16816.F32 R104, R24.reuse, R124, R104 ;  /* 0x0000007c1868723c */ /* 0x050fea0000001868 */
[----:B------:R-:W-:Y:S01]  /*a070*/  F2FP.F16.F32.PACK_AB R23, R231, R228 ;  /* 0x000000e4e717723e */ /* 0x000fe200000000ff */
[C---:B------:R-:W-:Y:S01]  /*a080*/  HMMA.16816.F32 R108, R24.reuse, R126, R108 ;  /* 0x0000007e186c723c */ /* 0x040fe2000000186c */
[----:B------:R-:W3:Y:S04]  /*a090*/  LDSM.16.MT88.4 R124, [R192+0xf800] ;  /* 0x00f80000c07c783b */ /* 0x000ee80000004200 */
[----:B------:R-:W-:Y:S01]  /*a0a0*/  FADD.FTZ R222, R222, R161 ;  /* 0x000000a1dede7221 */ /* 0x000fe20000010000 */
[C---:B------:R-:W-:Y:S05]  /*a0b0*/  HMMA.16816.F32 R12, R24.reuse, R128, R12 ;  /* 0x00000080180c723c */ /* 0x040fea000000180c */
[----:B------:R-:W-:Y:S01]  /*a0c0*/  FADD.FTZ R224, R224, R163 ;  /* 0x000000a3e0e07221 */ /* 0x000fe20000010000 */
[C---:B------:R-:W-:Y:S05]  /*a0d0*/  HMMA.16816.F32 R112, R24.reuse, R130, R112 ;  /* 0x000000821870723c */ /* 0x040fea0000001870 */
[----:B------:R-:W-:Y:S01]  /*a0e0*/  FADD.FTZ R225, R225, R222 ;  /* 0x000000dee1e17221 */ /* 0x000fe20000010000 */
[C---:B-1----:R-:W-:Y:S05]  /*a0f0*/  HMMA.16816.F32 R16, R24.reuse, R136, R16 ;  /* 0x000000881810723c */ /* 0x042fea0000001810 */
[----:B------:R-:W-:Y:S01]  /*a100*/  FADD.FTZ R227, R227, R224 ;  /* 0x000000e0e3e37221 */ /* 0x000fe20000010000 */
[----:B------:R-:W-:Y:S01]  /*a110*/  HMMA.16816.F32 R116, R24, R138, R116 ;  /* 0x0000008a1874723c */ /* 0x000fe20000001874 */
[----:B------:R-:W1:Y:S04]  /*a120*/  LDSM.16.MT88.4 R24, [R192+0x11800] ;  /* 0x01180000c018783b */ /* 0x000e680000004200 */
[----:B------:R-:W-:Y:S01]  /*a130*/  FADD.FTZ R226, R226, R225 ;  /* 0x000000e1e2e27221 */ /* 0x000fe20000010000 */
[C---:B------:R-:W-:Y:S03]  /*a140*/  HMMA.16816.F32 R128, R20.reuse, R28, R8 ;  /* 0x0000001c1480723c */ /* 0x040fe60000001808 */
[----:B------:R-:W4:Y:S02]  /*a150*/  LDSM.16.MT88.4 R8, [R190+0x11800] ;  /* 0x01180000be08783b */ /* 0x000f240000004200 */
[----:B------:R-:W-:Y:S01]  /*a160*/  FADD.FTZ R228, R228, R227 ;  /* 0x000000e3e4e47221 */ /* 0x000fe20000010000 */
[C---:B------:R-:W-:Y:S05]  /*a170*/  HMMA.16816.F32 R36, R20.reuse, R30, R36 ;  /* 0x0000001e1424723c */ /* 0x040fea0000001824 */
[----:B------:R-:W5:Y:S01]  /*a180*/  LDSM.16.MT88.4 R28, [R189+0x11800] ;  /* 0x01180000bd1c783b */ /* 0x000f620000004200 */
[C---:B--2---:R-:W-:Y:S05]  /*a190*/  HMMA.16816.F32 R40, R20.reuse, R120, R40 ;  /* 0x000000781428723c */ /* 0x044fea0000001828 */
[----:B------:R-:W-:Y:S01]  /*a1a0*/  FADD.FTZ R221, R229, R226 ;  /* 0x000000e2e5dd7221 */ /* 0x000fe20000010000 */
[C---:B------:R-:W-:Y:S05]  /*a1b0*/  HMMA.16816.F32 R44, R20.reuse, R122, R44 ;  /* 0x0000007a142c723c */ /* 0x040fea000000182c */
[----:B------:R-:W-:Y:S01]  /*a1c0*/  FADD.FTZ R219, R231, R228 ;  /* 0x000000e4e7db7221 */ /* 0x000fe20000010000 */
[C---:B------:R-:W-:Y:S06]  /*a1d0*/  HMMA.16816.F32 R48, R20.reuse, R140, R48 ;  /* 0x0000008c1430723c */ /* 0x040fec0000001830 */
[C---:B------:R-:W-:Y:S06]  /*a1e0*/  HMMA.16816.F32 R52, R20.reuse, R142, R52 ;  /* 0x0000008e1434723c */ /* 0x040fec0000001834 */
[C---:B------:R-:W-:Y:S06]  /*a1f0*/  HMMA.16816.F32 R56, R20.reuse, R32, R56 ;  /* 0x000000201438723c */ /* 0x040fec0000001838 */
[C---:B------:R-:W-:Y:S01]  /*a200*/  HMMA.16816.F32 R60, R20.reuse, R34, R60 ;  /* 0x00000022143c723c */ /* 0x040fe2000000183c */
[----:B------:R-:W2:Y:S05]  /*a210*/  LDSM.16.MT88.4 R32, [R188+0x11800] ;  /* 0x01180000bc20783b */ /* 0x000eaa0000004200 */
[C---:B---3--:R-:W-:Y:S06]  /*a220*/  HMMA.16816.F32 R64, R20.reuse, R124, R64 ;  /* 0x0000007c1440723c */ /* 0x048fec0000001840 */
[C---:B------:R-:W-:Y:S06]  /*a230*/  HMMA.16816.F32 R68, R20.reuse, R126, R68 ;  /* 0x0000007e1444723c */ /* 0x040fec0000001844 */
[C---:B------:R-:W-:Y:S06]  /*a240*/  HMMA.16816.F32 R72, R20.reuse, R144, R72 ;  /* 0x000000901448723c */ /* 0x040fec0000001848 */
[C---:B------:R-:W-:Y:S06]  /*a250*/  HMMA.16816.F32 R76, R20.reuse, R146, R76 ;  /* 0x00000092144c723c */ /* 0x040fec000000184c */
[C---:B------:R-:W-:Y:S06]  /*a260*/  HMMA.16816.F32 R80, R20.reuse, R148, R80 ;  /* 0x000000941450723c */ /* 0x040fec0000001850 */
[C---:B------:R-:W-:Y:S06]  /*a270*/  HMMA.16816.F32 R84, R20.reuse, R150, R84 ;  /* 0x000000961454723c */ /* 0x040fec0000001854 */
[C---:B------:R-:W-:Y:S06]  /*a280*/  HMMA.16816.F32 R88, R20.reuse, R152, R88 ;  /* 0x000000981458723c */ /* 0x040fec0000001858 */
[C---:B------:R-:W-:Y:S06]  /*a290*/  HMMA.16816.F32 R92, R20.reuse, R154, R92 ;  /* 0x0000009a145c723c */ /* 0x040fec000000185c */
[C---:B-1----:R-:W-:Y:S06]  /*a2a0*/  HMMA.16816.F32 R96, R20.reuse, R24, R96 ;  /* 0x000000181460723c */ /* 0x042fec0000001860 */
[C---:B------:R-:W-:Y:S06]  /*a2b0*/  HMMA.16816.F32 R100, R20.reuse, R26, R100 ;  /* 0x0000001a1464723c */ /* 0x040fec0000001864 */
[C---:B----4-:R-:W-:Y:S06]  /*a2c0*/  HMMA.16816.F32 R104, R20.reuse, R8, R104 ;  /* 0x000000081468723c */ /* 0x050fec0000001868 */
[C---:B------:R-:W-:Y:S06]  /*a2d0*/  HMMA.16816.F32 R108, R20.reuse, R10, R108 ;  /* 0x0000000a146c723c */ /* 0x040fec000000186c */
[C---:B-----5:R-:W-:Y:S06]  /*a2e0*/  HMMA.16816.F32 R124, R20.reuse, R28, R12 ;  /* 0x0000001c147c723c */ /* 0x060fec000000180c */
[C---:B------:R-:W-:Y:S06]  /*a2f0*/  HMMA.16816.F32 R112, R20.reuse, R30, R112 ;  /* 0x0000001e1470723c */ /* 0x040fec0000001870 */
[C---:B--2---:R-:W-:Y:S06]  /*a300*/  HMMA.16816.F32 R120, R20.reuse, R32, R16 ;  /* 0x000000201478723c */ /* 0x044fec0000001810 */
[----:B------:R-:W-:Y:S01]  /*a310*/  HMMA.16816.F32 R116, R20, R34, R116 ;  /* 0x000000221474723c */ /* 0x000fe20000001874 */
[----:B------:R-:W-:Y:S11]  /*a320*/  @!UPT UIADD3 URZ, URZ, URZ, URZ ;  /* 0x0000003f3f3ff290 */ /* 0x000ff6000fffe03f */
[----:B------:R-:W-:Y:S01]  /*a330*/  @!UPT UIADD3 URZ, URZ, URZ, URZ ;  /* 0x0000003f3f3ff290 */ /* 0x000fe2000fffe03f */
[----:B------:R-:W-:Y:S11]  /*a340*/  @P1 BRA `(.L_x_746) ;  /* 0xffffffc8001c1947 */ /* 0x000ff6000383ffff */
.L_x_742:
[----:B------:R-:W1:Y:S01]  /*a350*/  SHFL.BFLY PT, R0, R219, 0x2, 0x1f ;  /* 0x0c401f00db007f89 */ /* 0x000e6200000e0000 */
[----:B------:R-:W2:Y:S01]  /*a360*/  S2UR UR4, SR_CgaCtaId ;  /* 0x00000000000479c3 */ /* 0x000ea20000008800 */
[----:B------:R-:W-:Y:S01]  /*a370*/  MOV R5, 0x3f800000 ;  /* 0x3f80000000057802 */ /* 0x000fe20000000f00 */
[----:B------:R-:W-:Y:S01]  /*a380*/  UMOV UR5, 0x400 ;  /* 0x0000040000057882 */ /* 0x000fe20000000000 */
[----:B------:R-:W3:Y:S01]  /*a390*/  SHFL.BFLY PT, R2, R221, 0x2, 0x1f ;  /* 0x0c401f00dd027f89 */ /* 0x000ee200000e0000 */
[----:B------:R-:W-:Y:S01]  /*a3a0*/  MOV R6, 0x3f800000 ;  /* 0x3f80000000067802 */ /* 0x000fe20000000f00 */
[----:B-1----:R-:W-:Y:S01]  /*a3b0*/  FADD.FTZ R7, R0, R219 ;  /* 0x000000db00077221 */ /* 0x002fe20000010000 */
[----:B--2---:R-:W-:Y:S01]  /*a3c0*/  ULEA UR4, UR4, UR5, 0x18 ;  /* 0x0000000504047291 */ /* 0x004fe2000f8ec03f */
[----:B------:R-:W1:Y:S01]  /*a3d0*/  S2R R0, SR_TID.X ;  /* 0x0000000000007919 */ /* 0x000e620000002100 */
[----:B---3--:R-:W-:Y:S02]  /*a3e0*/  FADD.FTZ R9, R2, R221 ;  /* 0x000000dd02097221 */ /* 0x008fe40000010000 */
[----:B------:R-:W2:Y:S04]  /*a3f0*/  SHFL.BFLY PT, R2, R7, 0x1, 0x1f ;  /* 0x0c201f0007027f89 */ /* 0x000ea800000e0000 */
[----:B------:R-:W3:Y:S01]  /*a400*/  SHFL.BFLY PT, R4, R9, 0x1, 0x1f ;  /* 0x0c201f0009047f89 */ /* 0x000ee200000e0000 */
[----:B--2---:R-:W-:Y:S01]  /*a410*/  FADD.FTZ R2, R7, R2 ;  /* 0x0000000207027221 */ /* 0x004fe20000010000 */
[----:B-1----:R-:W-:Y:S01]  /*a420*/  SHF.R.S32.HI R7, RZ, 0x1f, R0 ;  /* 0x0000001fff077819 */ /* 0x002fe20000011400 */
[----:B---3--:R-:W-:-:S03]  /*a430*/  FADD.FTZ R4, R9, R4 ;  /* 0x0000000409047221 */ /* 0x008fc60000010000 */
[----:B------:R-:W-:Y:S02]  /*a440*/  FSETP.NE.FTZ.AND P3, PT, R2, RZ, PT ;  /* 0x000000ff0200720b */ /* 0x000fe40003f75000 */
[----:B------:R-:W-:Y:S02]  /*a450*/  LEA.HI R8, R7, R0, RZ, 0x2 ;  /* 0x0000000007087211 */ /* 0x000fe400078f10ff */
[----:B------:R-:W-:Y:S02]  /*a460*/  FSETP.NE.FTZ.AND P4, PT, R4, RZ, PT ;  /* 0x000000ff0400720b */ /* 0x000fe40003f95000 */
[--C-:B------:R-:W-:Y:S02]  /*a470*/  SHF.R.S32.HI R10, RZ, 0x2, R8.reuse ;  /* 0x00000002ff0a7819 */ /* 0x100fe40000011408 */
[----:B------:R-:W-:Y:S02]  /*a480*/  SHF.R.S32.HI R9, RZ, 0x1f, R8 ;  /* 0x0000001fff097819 */ /* 0x000fe40000011408 */
[----:B------:R-:W-:-:S02]  /*a490*/  LOP3.LUT R11, R8, 0x3ffffffc, RZ, 0xc0, !PT ;  /* 0x3ffffffc080b7812 */ /* 0x000fc400078ec0ff */
[----:B------:R-:W-:Y:S01]  /*a4a0*/  LEA.HI R9, R9, R10, RZ, 0x3 ;  /* 0x0000000a09097211 */ /* 0x000fe200078f18ff */
[----:B------:R-:W1:Y:S01]  /*a4b0*/  @P3 MUFU.RCP R6, R2 ;  /* 0x0000000200063308 */ /* 0x000e620000001000 */
[----:B------:R-:W-:Y:S02]  /*a4c0*/  IADD3 R11, -R11, R0, RZ ;  /* 0x000000000b0b7210 */ /* 0x000fe40007ffe1ff */
[----:B------:R-:W-:-:S04]  /*a4d0*/  LOP3.LUT R9, R9, 0xfffffff8, RZ, 0xc0, !PT ;  /* 0xfffffff809097812 */ /* 0x000fc800078ec0ff */
[----:B------:R-:W-:Y:S01]  /*a4e0*/  IADD3 R9, R10, -R9, RZ ;  /* 0x800000090a097210 */ /* 0x000fe20007ffe0ff */
[----:B------:R-:W2:Y:S01]  /*a4f0*/  @P4 MUFU.RCP R5, R4 ;  /* 0x0000000400054308 */ /* 0x000ea20000001000 */
[----:B------:R-:W-:Y:S02]  /*a500*/  LEA.HI R10, R7, R0, RZ, 0x5 ;  /* 0x00000000070a7211 */ /* 0x000fe400078f28ff */
[C---:B------:R-:W-:Y:S02]  /*a510*/  SHF.L.U32 R12, R9.reuse, 0x6, RZ ;  /* 0x00000006090c7819 */ /* 0x040fe400000006ff */
[----:B------:R-:W-:Y:S02]  /*a520*/  SHF.R.S32.HI R8, RZ, 0x5, R10 ;  /* 0x00000005ff087819 */ /* 0x000fe4000001140a */
[----:B------:R-:W-:Y:S01]  /*a530*/  LOP3.LUT R12, R12, 0x1c0, RZ, 0xc0, !PT ;  /* 0x000001c00c0c7812 */ /* 0x000fe200078ec0ff */
[----:B------:R-:W-:Y:S01]  /*a540*/  @P4 MUFU.LG2 R4, R4 ;  /* 0x0000000400044308 */ /* 0x000fe20000000c00 */
[----:B------:R-:W-:Y:S01]  /*a550*/  LOP3.LUT R13, R9, 0x1, RZ, 0xc0, !PT ;  /* 0x00000001090d7812 */ /* 0x000fe200078ec0ff */
[----:B-1----:R-:W-:Y:S01]  /*a560*/  FMUL.FTZ R131, R6, R131 ;  /* 0x0000008306837220 */ /* 0x002fe20000410000 */
[----:B------:R-:W-:Y:S01]  /*a570*/  LEA R11, R8, R11, 0x9 ;  /* 0x0000000b080b7211 */ /* 0x000fe200078e48ff */
[----:B------:R-:W-:Y:S01]  /*a580*/  FMUL.FTZ R130, R6, R130 ;  /* 0x0000008206827220 */ /* 0x000fe20000410000 */
[----:B------:R-:W-:Y:S01]  /*a590*/  LEA.HI R12, R12, R12, RZ, 0x1d ;  /* 0x0000000c0c0c7211 */ /* 0x000fe200078fe8ff */
[C---:B------:R-:W-:Y:S01]  /*a5a0*/  FMUL.FTZ R39, R6.reuse, R39 ;  /* 0x0000002706277220 */ /* 0x040fe20000410000 */
[----:B------:R-:W-:Y:S01]  /*a5b0*/  ISETP.NE.U32.AND P0, PT, R13, 0x1, PT ;  /* 0x000000010d00780c */ /* 0x000fe20003f05070 */
[C---:B------:R-:W-:Y:S01]  /*a5c0*/  FMUL.FTZ R38, R6.reuse, R38 ;  /* 0x0000002606267220 */ /* 0x040fe20000410000 */
[----:B------:R-:W-:Y:S01]  /*a5d0*/  LEA R11, R11, R12, 0x1 ;  /* 0x0000000c0b0b7211 */ /* 0x000fe200078e08ff */
[----:B--2---:R-:W-:Y:S01]  /*a5e0*/  FMUL.FTZ R128, R5, R128 ;  /* 0x0000008005807220 */ /* 0x004fe20000410000 */
[----:B------:R-:W-:Y:S01]  /*a5f0*/  R2P PR, R9, 0x6 ;  /* 0x0000000609007804 */ /* 0x000fe20000000000 */
[C---:B------:R-:W-:Y:S01]  /*a600*/  FMUL.FTZ R129, R5.reuse, R129 ;  /* 0x0000008105817220 */ /* 0x040fe20000410000 */
[----:B------:R-:W-:Y:S01]  /*a610*/  MOV R9, 0x20 ;  /* 0x0000002000097802 */ /* 0x000fe20000000f00 */
[----:B------:R-:W-:Y:S01]  /*a620*/  FMUL.FTZ R36, R5, R36 ;  /* 0x0000002405247220 */ /* 0x000fe20000410000 */
[----:B------:R-:W-:Y:S01]  /*a630*/  LEA R11, R11, UR4, 0x1 ;  /* 0x000000040b0b7c11 */ /* 0x000fe2000f8e08ff */
[----:B------:R-:W-:Y:S01]  /*a640*/  FMUL.FTZ R37, R5, R37 ;  /* 0x0000002505257220 */ /* 0x000fe20000410000 */
[----:B------:R-:W-:Y:S01]  /*a650*/  SEL R12, R9, 0xffffffe0, !P1 ;  /* 0xffffffe0090c7807 */ /* 0x000fe20004800000 */
[C---:B------:R-:W-:Y:S01]  /*a660*/  FMUL.FTZ R40, R5.reuse, R40 ;  /* 0x0000002805287220 */ /* 0x040fe20000410000 */
[----:B------:R-:W-:Y:S01]  /*a670*/  MOV R9, 0x40 ;  /* 0x0000004000097802 */ /* 0x000fe20000000f00 */
[C---:B------:R-:W-:Y:S01]  /*a680*/  FMUL.FTZ R41, R5.reuse, R41 ;  /* 0x0000002905297220 */ /* 0x040fe20000410000 */
[C---:B------:R-:W-:Y:S01]  /*a690*/  FMUL.FTZ R43, R6.reuse, R43 ;  /* 0x0000002b062b7220 */ /* 0x040fe20000410000 */
[C---:B------:R-:W-:Y:S01]  /*a6a0*/  FMUL.FTZ R42, R6.reuse, R42 ;  /* 0x0000002a062a7220 */ /* 0x040fe20000410000 */
[C---:B------:R-:W-:Y:S01]  /*a6b0*/  FMUL.FTZ R44, R5.reuse, R44 ;  /* 0x0000002c052c7220 */ /* 0x040fe20000410000 */
[----:B------:R-:W-:Y:S01]  /*a6c0*/  FMUL.FTZ R45, R5, R45 ;  /* 0x0000002d052d7220 */ /* 0x000fe20000410000 */
[C---:B------:R-:W-:Y:S01]  /*a6d0*/  FMUL.FTZ R47, R6.reuse, R47 ;  /* 0x0000002f062f7220 */ /* 0x040fe20000410000 */
[C---:B------:R-:W-:Y:S01]  /*a6e0*/  FMUL.FTZ R46, R6.reuse, R46 ;  /* 0x0000002e062e7220 */ /* 0x040fe20000410000 */
[----:B------:R-:W-:Y:S01]  /*a6f0*/  IADD3 R13, R11, -0x10, RZ ;  /* 0xfffffff00b0d7810 */ /* 0x000fe20007ffe0ff */
[C---:B------:R-:W-:Y:S01]  /*a700*/  FMUL.FTZ R48, R5.reuse, R48 ;  /* 0x0000003005307220 */ /* 0x040fe20000410000 */
[----:B------:R-:W-:Y:S01]  /*a710*/  FMUL.FTZ R49, R5, R49 ;  /* 0x0000003105317220 */ /* 0x000fe20000410000 */
[C---:B------:R-:W-:Y:S01]  /*a720*/  FMUL.FTZ R51, R6.reuse, R51 ;  /* 0x0000003306337220 */ /* 0x040fe20000410000 */
[C---:B------:R-:W-:Y:S01]  /*a730*/  FMUL.FTZ R50, R6.reuse, R50 ;  /* 0x0000003206327220 */ /* 0x040fe20000410000 */
[----:B------:R-:W-:Y:S01]  /*a740*/  @P0 IADD3 R13, R11, 0x10, RZ ;  /* 0x000000100b0d0810 */ /* 0x000fe20007ffe0ff */
[C---:B------:R-:W-:Y:S01]  /*a750*/  FMUL.FTZ R52, R5.reuse, R52 ;  /* 0x0000003405347220 */ /* 0x040fe20000410000 */
[----:B------:R-:W-:Y:S01]  /*a760*/  FMUL.FTZ R53, R5, R53 ;  /* 0x0000003505357220 */ /* 0x000fe20000410000 */
[C---:B------:R-:W-:Y:S01]  /*a770*/  FMUL.FTZ R55, R6.reuse, R55 ;  /* 0x0000003706377220 */ /* 0x040fe20000410000 */
[C---:B------:R-:W-:Y:S01]  /*a780*/  FMUL.FTZ R54, R6.reuse, R54 ;  /* 0x0000003606367220 */ /* 0x040fe20000410000 */
[----:B------:R-:W-:Y:S01]  /*a790*/  F2FP.F16.F32.PACK_AB R128, R129, R128 ;  /* 0x000000808180723e */ /* 0x000fe200000000ff */
[----:B------:R-:W-:Y:S01]  /*a7a0*/  FMUL.FTZ R56, R5, R56 ;  /* 0x0000003805387220 */ /* 0x000fe20000410000 */
[----:B------:R-:W-:Y:S01]  /*a7b0*/  F2FP.F16.F32.PACK_AB R130, R131, R130 ;  /* 0x000000828382723e */ /* 0x000fe200000000ff */
[----:B------:R-:W-:Y:S01]  /*a7c0*/  FMUL.FTZ R57, R5, R57 ;  /* 0x0000003905397220 */ /* 0x000fe20000410000 */
[----:B------:R-:W-:Y:S01]  /*a7d0*/  SEL R14, R9, 0xffffffc0, !P2 ;  /* 0xffffffc0090e7807 */ /* 0x000fe20005000000 */
[C---:B------:R-:W-:Y:S01]  /*a7e0*/  FMUL.FTZ R59, R6.reuse, R59 ;  /* 0x0000003b063b7220 */ /* 0x040fe20000410000 */
[C---:B------:R-:W-:Y:S01]  /*a7f0*/  FMUL.FTZ R58, R6.reuse, R58 ;  /* 0x0000003a063a7220 */ /* 0x040fe20000410000 */
[----:B------:R-:W-:Y:S01]  /*a800*/  F2FP.F16.F32.PACK_AB R36, R37, R36 ;  /* 0x000000242524723e */ /* 0x000fe200000000ff */
[----:B------:R-:W-:Y:S01]  /*a810*/  FMUL.FTZ R60, R5, R60 ;  /* 0x0000003c053c7220 */ /* 0x000fe20000410000 */
[----:B------:R-:W-:Y:S01]  /*a820*/  F2FP.F16.F32.PACK_AB R38, R39, R38 ;  /* 0x000000262726723e */ /* 0x000fe200000000ff */
[----:B------:R-:W-:Y:S01]  /*a830*/  FMUL.FTZ R61, R5, R61 ;  /* 0x0000003d053d7220 */ /* 0x000fe20000410000 */
[C---:B------:R-:W-:Y:S01]  /*a840*/  FMUL.FTZ R63, R6.reuse, R63 ;  /* 0x0000003f063f7220 */ /* 0x040fe20000410000 */
[C---:B------:R-:W-:Y:S01]  /*a850*/  FMUL.FTZ R62, R6.reuse, R62 ;  /* 0x0000003e063e7220 */ /* 0x040fe20000410000 */
[----:B------:R-:W-:Y:S01]  /*a860*/  F2FP.F16.F32.PACK_AB R40, R41, R40 ;  /* 0x000000282928723e */ /* 0x000fe200000000ff */
[----:B------:R-:W-:Y:S01]  /*a870*/  FMUL.FTZ R64, R5, R64 ;  /* 0x0000004005407220 */ /* 0x000fe20000410000 */
[----:B------:R-:W-:Y:S01]  /*a880*/  F2FP.F16.F32.PACK_AB R42, R43, R42 ;  /* 0x0000002a2b2a723e */ /* 0x000fe200000000ff */
[----:B------:R-:W-:Y:S01]  /*a890*/  FMUL.FTZ R65, R5, R65 ;  /* 0x0000004105417220 */ /* 0x000fe20000410000 */
[----:B------:R-:W-:Y:S01]  /*a8a0*/  IADD3 R15, R11, R12, RZ ;  /* 0x0000000c0b0f7210 */ /* 0x000fe20007ffe0ff */
[C---:B------:R-:W-:Y:S01]  /*a8b0*/  FMUL.FTZ R67, R6.reuse, R67 ;  /* 0x0000004306437220 */ /* 0x040fe20000410000 */
[----:B------:R-:W-:Y:S01]  /*a8c0*/  FMUL.FTZ R66, R6, R66 ;  /* 0x0000004206427220 */ /* 0x000fe20000410000 */
[----:B------:R-:W-:Y:S01]  /*a8d0*/  F2FP.F16.F32.PACK_AB R44, R45, R44 ;  /* 0x0000002c2d2c723e */ /* 0x000fe200000000ff */
[----:B------:R-:W-:Y:S01]  /*a8e0*/  FMUL.FTZ R68, R5, R68 ;  /* 0x0000004405447220 */ /* 0x000fe20000410000 */
[----:B------:R-:W-:Y:S01]  /*a8f0*/  F2FP.F16.F32.PACK_AB R46, R47, R46 ;  /* 0x0000002e2f2e723e */ /* 0x000fe200000000ff */
[----:B------:R-:W-:Y:S01]  /*a900*/  FMUL.FTZ R69, R5, R69 ;  /* 0x0000004505457220 */ /* 0x000fe20000410000 */
[----:B------:R-:W-:Y:S01]  /*a910*/  IADD3 R9, R12, R13, RZ ;  /* 0x0000000d0c097210 */ /* 0x000fe20007ffe0ff */
        /* <DEDUP_REMOVED lines=10> */
[----:B------:R-:W-:Y:S01]  /*a9c0*/  STS [R11], R128 ;  /* 0x000000800b007388 */ /* 0x000fe20000000800 */
[----:B------:R-:W-:Y:S01]  /*a9d0*/  F2FP.F16.F32.PACK_AB R54, R55, R54 ;  /* 0x000000363736723e */ /* 0x000fe200000000ff */
[C---:B------:R-:W-:Y:S01]  /*a9e0*/  FMUL.FTZ R76, R5.reuse, R76 ;  /* 0x0000004c054c7220 */ /* 0x040fe20000410000 */
[----:B------:R-:W-:Y:S01]  /*a9f0*/  IADD3 R21, R14, R13, RZ ;  /* 0x0000000d0e157210 */ /* 0x000fe20007ffe0ff */
[----:B------:R-:W-:Y:S01]  /*aa00*/  STS [R11+0x400], R130 ;  /* 0x000400820b007388 */ /* 0x000fe20000000800 */
[----:B------:R-:W-:Y:S01]  /*aa10*/  FMUL.FTZ R77, R5, R77 ;  /* 0x0000004d054d7220 */ /* 0x000fe20000410000 */
[C---:B------:R-:W-:Y:S01]  /*aa20*/  FMUL.FTZ R79, R6.reuse, R79 ;  /* 0x0000004f064f7220 */ /* 0x040fe20000410000 */
[----:B------:R-:W-:Y:S01]  /*aa30*/  FMUL.FTZ R78, R6, R78 ;  /* 0x0000004e064e7220 */ /* 0x000fe20000410000 */
[----:B------:R-:W-:Y:S01]  /*aa40*/  F2FP.F16.F32.PACK_AB R56, R57, R56 ;  /* 0x000000383938723e */ /* 0x000fe200000000ff */
[----:B------:R-:W-:Y:S01]  /*aa50*/  STS [R13], R36 ;  /* 0x000000240d007388 */ /* 0x000fe20000000800 */
[----:B------:R-:W-:Y:S01]  /*aa60*/  F2FP.F16.F32.PACK_AB R58, R59, R58 ;  /* 0x0000003a3b3a723e */ /* 0x000fe200000000ff */
[----:B------:R-:W-:Y:S01]  /*aa70*/  FMUL.FTZ R80, R5, R80 ;  /* 0x0000005005507220 */ /* 0x000fe20000410000 */
[----:B------:R-:W-:Y:S01]  /*aa80*/  IADD3 R23, R15, R14, RZ ;  /* 0x0000000e0f177210 */ /* 0x000fe20007ffe0ff */
[----:B------:R-:W-:Y:S01]  /*aa90*/  STS [R13+0x400], R38 ;  /* 0x000400260d007388 */ /* 0x000fe20000000800 */
[----:B------:R-:W-:Y:S01]  /*aaa0*/  ISETP.NE.AND P0, PT, R206, -0x1, PT ;  /* 0xffffffffce00780c */ /* 0x000fe20003f05270 */
[----:B------:R-:W-:Y:S01]  /*aab0*/  FMUL.FTZ R81, R5, R81 ;  /* 0x0000005105517220 */ /* 0x000fe20000410000 */
[C---:B------:R-:W-:Y:S01]  /*aac0*/  FMUL.FTZ R83, R6.reuse, R83 ;  /* 0x0000005306537220 */ /* 0x040fe20000410000 */
[C---:B------:R-:W-:Y:S01]  /*aad0*/  FMUL.FTZ R82, R6.reuse, R82 ;  /* 0x0000005206527220 */ /* 0x040fe20000410000 */
[----:B------:R-:W-:Y:S01]  /*aae0*/  F2FP.F16.F32.PACK_AB R60, R61, R60 ;  /* 0x0000003c3d3c723e */ /* 0x000fe200000000ff */
[----:B------:R-:W-:Y:S01]  /*aaf0*/  STS [R15], R40 ;  /* 0x000000280f007388 */ /* 0x000fe20000000800 */
[----:B------:R-:W-:Y:S01]  /*ab00*/  F2FP.F16.F32.PACK_AB R62, R63, R62 ;  /* 0x0000003e3f3e723e */ /* 0x000fe200000000ff */
[----:B------:R-:W-:Y:S01]  /*ab10*/  FMUL.FTZ R84, R5, R84 ;  /* 0x0000005405547220 */ /* 0x000fe20000410000 */
[----:B------:R-:W-:Y:S01]  /*ab20*/  IADD3 R25, R9, R14, RZ ;  /* 0x0000000e09197210 */ /* 0x000fe20007ffe0ff */
[----:B------:R-:W-:Y:S01]  /*ab30*/  STS [R15+0x400], R42 ;  /* 0x0004002a0f007388 */ /* 0x000fe20000000800 */
[----:B------:R-:W-:Y:S01]  /*ab40*/  FMUL.FTZ R85, R5, R85 ;  /* 0x0000005505557220 */ /* 0x000fe20000410000 */
[C---:B------:R-:W-:Y:S01]  /*ab50*/  FMUL.FTZ R87, R6.reuse, R87 ;  /* 0x0000005706577220 */ /* 0x040fe20000410000 */
[C---:B------:R-:W-:Y:S01]  /*ab60*/  FMUL.FTZ R86, R6.reuse, R86 ;  /* 0x0000005606567220 */ /* 0x040fe20000410000 */
[----:B------:R-:W-:Y:S01]  /*ab70*/  F2FP.F16.F32.PACK_AB R64, R65, R64 ;  /* 0x000000404140723e */ /* 0x000fe200000000ff */
[----:B------:R-:W-:Y:S01]  /*ab80*/  STS [R9], R44 ;  /* 0x0000002c09007388 */ /* 0x000fe20000000800 */
[----:B------:R-:W-:Y:S01]  /*ab90*/  F2FP.F16.F32.PACK_AB R66, R67, R66 ;  /* 0x000000424342723e */ /* 0x000fe200000000ff */
[C---:B------:R-:W-:Y:S01]  /*aba0*/  FMUL.FTZ R88, R5.reuse, R88 ;  /* 0x0000005805587220 */ /* 0x040fe20000410000 */
[----:B------:R-:W-:Y:S01]  /*abb0*/  FMUL.FTZ R89, R5, R89 ;  /* 0x0000005905597220 */ /* 0x000fe20000410000 */
[----:B------:R-:W-:Y:S01]  /*abc0*/  STS [R9+0x400], R46 ;  /* 0x0004002e09007388 */ /* 0x000fe20000000800 */
        /* <DEDUP_REMOVED lines=35> */
[----:B------:R-:W-:Y:S01]  /*ae00*/  STS [R11+0x2000], R64 ;  /* 0x002000400b007388 */ /* 0x000fe20000000800 */
        /* <DEDUP_REMOVED lines=26> */
[C---:B------:R-:W-:Y:S01]  /*afb0*/  FMUL.FTZ R121, R5.reuse, R121 ;  /* 0x0000007905797220 */ /* 0x040fe20000410000 */
[----:B------:R-:W-:Y:S01]  /*afc0*/  STS [R9+0x2400], R78 ;  /* 0x0024004e09007388 */ /* 0x000fe20000000800 */
[----:B------:R-:W-:Y:S01]  /*afd0*/  FMUL.FTZ R116, R5, R116 ;  /* 0x0000007405747220 */ /* 0x000fe20000410000 */
[C---:B------:R-:W-:Y:S01]  /*afe0*/  FMUL.FTZ R123, R6.reuse, R123 ;  /* 0x0000007b067b7220 */ /* 0x040fe20000410000 */
[C---:B------:R-:W-:Y:S01]  /*aff0*/  FMUL.FTZ R122, R6.reuse, R122 ;  /* 0x0000007a067a7220 */ /* 0x040fe20000410000 */
[----:B------:R-:W-:Y:S01]  /*b000*/  F2FP.F16.F32.PACK_AB R100, R101, R100 ;  /* 0x000000646564723e */ /* 0x000fe200000000ff */
[----:B------:R-:W-:Y:S01]  /*b010*/  STS [R17+0x2000], R80 ;  /* 0x0020005011007388 */ /* 0x000fe20000000800 */
[----:B------:R-:W-:Y:S01]  /*b020*/  F2FP.F16.F32.PACK_AB R102, R103, R102 ;  /* 0x000000666766723e */ /* 0x000fe200000000ff */
[----:B------:R-:W-:Y:S01]  /*b030*/  FMUL.FTZ R5, R5, R117 ;  /* 0x0000007505057220 */ /* 0x000fe20000410000 */
[----:B------:R-:W-:Y:S01]  /*b040*/  F2FP.F16.F32.PACK_AB R104, R105, R104 ;  /* 0x000000686968723e */ /* 0x000fe200000000ff */
[----:B------:R-:W-:Y:S01]  /*b050*/  STS [R17+0x2400], R82 ;  /* 0x0024005211007388 */ /* 0x000fe20000000800 */
[----:B------:R-:W-:Y:S01]  /*b060*/  F2FP.F16.F32.PACK_AB R106, R107, R106 ;  /* 0x0000006a6b6a723e */ /* 0x000fe200000000ff */
[----:B------:R-:W1:Y:S01]  /*b070*/  @P0 LDC.64 R18, c[0x0][0x298] ;  /* 0x0000a600ff120b82 */ /* 0x000e620000000a00 */
[----:B------:R-:W-:Y:S01]  /*b080*/  F2FP.F16.F32.PACK_AB R108, R109, R108 ;  /* 0x0000006c6d6c723e */ /* 0x000fe200000000ff */
[----:B------:R-:W-:Y:S01]  /*b090*/  STS [R21+0x2000], R84 ;  /* 0x0020005415007388 */ /* 0x000fe20000000800 */
[----:B------:R-:W-:Y:S01]  /*b0a0*/  F2FP.F16.F32.PACK_AB R110, R111, R110 ;  /* 0x0000006e6f6e723e */ /* 0x000fe200000000ff */
[----:B------:R-:W2:Y:S01]  /*b0b0*/  @P3 MUFU.LG2 R14, R2 ;  /* 0x00000002000e3308 */ /* 0x000ea20000000c00 */
[----:B------:R-:W-:Y:S01]  /*b0c0*/  F2FP.F16.F32.PACK_AB R124, R125, R124 ;  /* 0x0000007c7d7c723e */ /* 0x000fe200000000ff */
[----:B------:R-:W-:Y:S01]  /*b0d0*/  STS [R21+0x2400], R86 ;  /* 0x0024005615007388 */ /* 0x000fe20000000800 */
[----:B------:R-:W-:Y:S01]  /*b0e0*/  F2FP.F16.F32.PACK_AB R126, R127, R126 ;  /* 0x0000007e7f7e723e */ /* 0x000fe200000000ff */
[----:B------:R-:W3:Y:S01]  /*b0f0*/  @P3 LDC R12, c[0x0][0x2e8] ;  /* 0x0000ba00ff0c3b82 */ /* 0x000ee20000000800 */
[----:B------:R-:W-:Y:S01]  /*b100*/  F2FP.F16.F32.PACK_AB R112, R113, R112 ;  /* 0x000000707170723e */ /* 0x000fe200000000ff */
[----:B------:R-:W-:Y:S01]  /*b110*/  STS [R23+0x2000], R88 ;  /* 0x0020005817007388 */ /* 0x000fe20000000800 */
[----:B------:R-:W-:Y:S01]  /*b120*/  F2FP.F16.F32.PACK_AB R114, R115, R114 ;  /* 0x000000727372723e */ /* 0x000fe200000000ff */
[C---:B------:R-:W-:Y:S01]  /*b130*/  FMUL.FTZ R119, R6.reuse, R119 ;  /* 0x0000007706777220 */ /* 0x040fe20000410000 */
[----:B------:R-:W-:Y:S01]  /*b140*/  F2FP.F16.F32.PACK_AB R120, R121, R120 ;  /* 0x000000787978723e */ /* 0x000fe200000000ff */
[----:B------:R-:W-:Y:S01]  /*b150*/  STS [R23+0x2400], R90 ;  /* 0x0024005a17007388 */ /* 0x000fe20000000800 */
[----:B------:R-:W-:Y:S01]  /*b160*/  F2FP.F16.F32.PACK_AB R122, R123, R122 ;  /* 0x0000007a7b7a723e */ /* 0x000fe200000000ff */
[----:B------:R-:W-:Y:S01]  /*b170*/  FMUL.FTZ R6, R6, R118 ;  /* 0x0000007606067220 */ /* 0x000fe20000410000 */
[----:B------:R-:W-:Y:S01]  /*b180*/  F2FP.F16.F32.PACK_AB R5, R5, R116 ;  /* 0x000000740505723e */ /* 0x000fe200000000ff */
[----:B------:R-:W-:Y:S01]  /*b190*/  STS [R25+0x2000], R92 ;  /* 0x0020005c19007388 */ /* 0x000fe20000000800 */
[----:B------:R-:W-:-:S02]  /*b1a0*/  ULDC.U8 UR4, c[0x0][0x3d8] ;  /* 0x0000f60000047ab9 */ /* 0x000fc40000000000 */
[----:B------:R-:W-:Y:S01]  /*b1b0*/  F2FP.F16.F32.PACK_AB R6, R119, R6 ;  /* 0x000000067706723e */ /* 0x000fe200000000ff */
[----:B------:R-:W-:Y:S01]  /*b1c0*/  STS [R25+0x2400], R94 ;  /* 0x0024005e19007388 */ /* 0x000fe20000000800 */
[----:B------:R-:W-:Y:S01]  /*b1d0*/  ISETP.NE.AND P1, PT, RZ, UR4, PT ;  /* 0x00000004ff007c0c */ /* 0x000fe2000bf25270 */
[----:B--2---:R-:W-:Y:S02]  /*b1e0*/  @P3 FMUL.FTZ R14, R14, 0.69314718246459960938 ;  /* 0x3f3172180e0e3820 */ /* 0x004fe40000410000 */
[----:B------:R-:W-:Y:S04]  /*b1f0*/  STS [R11+0x4000], R96 ;  /* 0x004000600b007388 */ /* 0x000fe80000000800 */
[----:B------:R2:W-:Y:S04]  /*b200*/  STS [R11+0x4400], R98 ;  /* 0x004400620b007388 */ /* 0x0005e80000000800 */
[----:B------:R-:W-:Y:S04]  /*b210*/  STS [R13+0x4000], R100 ;  /* 0x004000640d007388 */ /* 0x000fe80000000800 */
[----:B------:R4:W-:Y:S04]  /*b220*/  STS [R13+0x4400], R102 ;  /* 0x004400660d007388 */ /* 0x0009e80000000800 */
[----:B------:R-:W-:Y:S04]  /*b230*/  STS [R15+0x4000], R104 ;  /* 0x004000680f007388 */ /* 0x000fe80000000800 */
[----:B------:R5:W-:Y:S04]  /*b240*/  STS [R15+0x4400], R106 ;  /* 0x0044006a0f007388 */ /* 0x000be80000000800 */
[----:B------:R-:W-:Y:S04]  /*b250*/  STS [R9+0x4000], R108 ;  /* 0x0040006c09007388 */ /* 0x000fe80000000800 */
[----:B------:R1:W-:Y:S01]  /*b260*/  STS [R9+0x4400], R110 ;  /* 0x0044006e09007388 */ /* 0x0003e20000000800 */
[----:B--2---:R-:W-:-:S03]  /*b270*/  MOV R11, 0x7f800000 ;  /* 0x7f800000000b7802 */ /* 0x004fc60000000f00 */
[----:B------:R-:W-:Y:S04]  /*b280*/  STS [R17+0x4000], R124 ;  /* 0x0040007c11007388 */ /* 0x000fe80000000800 */
[----:B------:R2:W-:Y:S01]  /*b290*/  STS [R17+0x4400], R126 ;  /* 0x0044007e11007388 */ /* 0x0005e20000000800 */
[----:B----4-:R-:W-:-:S03]  /*b2a0*/  MOV R13, 0x7f800000 ;  /* 0x7f800000000d7802 */ /* 0x010fc60000000f00 */
[----:B------:R-:W-:Y:S04]  /*b2b0*/  STS [R21+0x4000], R112 ;  /* 0x0040007015007388 */ /* 0x000fe80000000800 */
[----:B------:R-:W-:Y:S01]  /*b2c0*/  STS [R21+0x4400], R114 ;  /* 0x0044007215007388 */ /* 0x000fe20000000800 */
[----:B-----5:R-:W-:-:S03]  /*b2d0*/  @P4 FMUL.FTZ R15, R4, 0.69314718246459960938 ;  /* 0x3f317218040f4820 */ /* 0x020fc60000410000 */
[----:B------:R-:W-:Y:S04]  /*b2e0*/  STS [R23+0x4000], R120 ;  /* 0x0040007817007388 */ /* 0x000fe80000000800 */
[----:B------:R-:W-:Y:S01]  /*b2f0*/  STS [R23+0x4400], R122 ;  /* 0x0044007a17007388 */ /* 0x000fe20000000800 */
[----:B-1----:R-:W1:Y:S03]  /*b300*/  @P4 LDC R9, c[0x0][0x2e8] ;  /* 0x0000ba00ff094b82 */ /* 0x002e660000000800 */
[----:B------:R-:W-:Y:S04]  /*b310*/  STS [R25+0x4000], R5 ;  /* 0x0040000519007388 */ /* 0x000fe80000000800 */
[----:B------:R4:W-:Y:S01]  /*b320*/  STS [R25+0x4400], R6 ;  /* 0x0044000619007388 */ /* 0x0009e20000000800 */
[----:B--2---:R-:W-:-:S04]  /*b330*/  @P0 IMAD.WIDE.U32 R16, R206, R18, RZ ;  /* 0x00000012ce100225 */ /* 0x004fc800078e00ff */
[----:B------:R-:W-:Y:S01]  /*b340*/  @P0 IMAD R19, R206, R19, R17 ;  /* 0x00000013ce130224 */ /* 0x000fe200078e0211 */
[----:B----4-:R-:W-:Y:S01]  /*b350*/  @P0 MOV R6, R16 ;  /* 0x0000001000060202 */ /* 0x010fe20000000f00 */
[----:B---3--:R-:W-:Y:S06]  /*b360*/  @P0 BRA `(.L_x_747) ;  /* 0x0000000000200947 */ /* 0x008fec0003800000 */
[----:B------:R-:W2:Y:S01]  /*b370*/  S2R R17, SR_CTAID.Y ;  /* 0x0000000000117919 */ /* 0x000ea20000002600 */
[----:B------:R-:W3:Y:S01]  /*b380*/  LDC.64 R4, c[0x0][0x290] ;  /* 0x0000a400ff047b82 */ /* 0x000ee20000000a00 */
[----:B--2---:R-:W-:-:S05]  /*b390*/  SHF.R.S32.HI R19, RZ, 0x1f, R17 ;  /* 0x0000001fff137819 */ /* 0x004fca0000011411 */
[-C--:B---3--:R-:W-:Y:S02]  /*b3a0*/  IMAD R2, R19, R4.reuse, RZ ;  /* 0x0000000413027224 */ /* 0x088fe400078e02ff */
[----:B------:R-:W-:-:S04]  /*b3b0*/  IMAD.WIDE.U32 R18, R17, R4, RZ ;  /* 0x0000000411127225 */ /* 0x000fc800078e00ff */
[----:B------:R-:W-:Y:S01]  /*b3c0*/  IMAD R5, R17, R5, R2 ;  /* 0x0000000511057224 */ /* 0x000fe200078e0202 */
[----:B------:R-:W-:-:S04]  /*b3d0*/  MOV R6, R18 ;  /* 0x0000001200067202 */ /* 0x000fc80000000f00 */
[----:B------:R-:W-:Y:S02]  /*b3e0*/  IADD3 R19, R19, R5, RZ ;  /* 0x0000000513137210 */ /* 0x000fe40007ffe0ff */
.L_x_747:
[----:B-1----:R-:W-:Y:S01]  /*b3f0*/  @P4 FFMA.FTZ R11, R132, R9, R15 ;  /* 0x00000009840b4223 */ /* 0x002fe2000001000f */
[----:B------:R-:W-:Y:S01]  /*b400*/  @P3 FFMA.FTZ R13, R3, R12, R14 ;  /* 0x0000000c030d3223 */ /* 0x000fe2000001000e */
[----:B------:R-:W-:Y:S06]  /*b410*/  @!P1 BRA `(.L_x_748) ;  /* 0x00000000001c9947 */ /* 0x000fec0003800000 */
[----:B------:R-:W1:Y:S01]  /*b420*/  S2R R3, SR_CTAID.Y ;  /* 0x0000000000037919 */ /* 0x000e620000002600 */
[----:B------:R-:W1:Y:S08]  /*b430*/  LDC R2, c[0x0][0x2c4] ;  /* 0x0000b100ff027b82 */ /* 0x000e700000000800 */
[----:B------:R-:W2:Y:S08]  /*b440*/  S2UR UR6, SR_CTAID.Z ;  /* 0x00000000000679c3 */ /* 0x000eb00000002700 */
[----:B------:R-:W2:Y:S01]  /*b450*/  LDC R5, c[0x0][0x2e4] ;  /* 0x0000b900ff057b82 */ /* 0x000ea20000000800 */
[----:B-1----:R-:W-:-:S04]  /*b460*/  @!P0 IMAD R206, R3, R2, RZ ;  /* 0x0000000203ce8224 */ /* 0x002fc800078e02ff */
[----:B--2---:R-:W-:Y:S01]  /*b470*/  IMAD R2, R5, UR6, R206 ;  /* 0x0000000605027c24 */ /* 0x004fe2000f8e02ce */
[----:B------:R-:W-:Y:S06]  /*b480*/  BRA `(.L_x_749) ;  /* 0x0000000000187947 */ /* 0x000fec0003800000 */
.L_x_748:
[----:B------:R-:W1:Y:S01]  /*b490*/  S2R R4, SR_CTAID.Y ;  /* 0x0000000000047919 */ /* 0x000e620000002600 */
[----:B------:R-:W1:Y:S08]  /*b4a0*/  S2UR UR6, SR_CTAID.Z ;  /* 0x00000000000679c3 */ /* 0x000e700000002700 */
[----:B------:R-:W1:Y:S08]  /*b4b0*/  LDC R3, c[0x0][0x270] ;  /* 0x00009c00ff037b82 */ /* 0x000e700000000800 */
[----:B------:R-:W2:Y:S01]  /*b4c0*/  LDC R2, c[0x0][0x2c4] ;  /* 0x0000b100ff027b82 */ /* 0x000ea20000000800 */
[----:B-1----:R-:W-:-:S04]  /*b4d0*/  IMAD R3, R4, R3, UR6 ;  /* 0x0000000604037e24 */ /* 0x002fc8000f8e0203 */
[----:B--2---:R-:W-:-:S07]  /*b4e0*/  IMAD R2, R3, R2, RZ ;  /* 0x0000000203027224 */ /* 0x004fce00078e02ff */
.L_x_749:
[----:B------:R-:W-:Y:S01]  /*b4f0*/  LOP3.LUT R3, R10, 0xffffffe0, RZ, 0xc0, !PT ;  /* 0xffffffe00a037812 */ /* 0x000fe200078ec0ff */
[----:B------:R-:W-:Y:S01]  /*b500*/  BAR.SYNC.DEFER_BLOCKING 0x0 ;  /* 0x0000000000007b1d */ /* 0x000fe20000010000 */
[----:B------:R-:W-:-:S03]  /*b510*/  SHF.R.S32.HI R5, RZ, 0x1f, R8 ;  /* 0x0000001fff057819 */ /* 0x000fc60000011408 */
[----:B------:R-:W-:Y:S01]  /*b520*/  IMAD.IADD R4, R0, 0x1, -R3 ;  /* 0x0000000100047824 */ /* 0x000fe200078e0a03 */
[----:B------:R-:W-:Y:S01]  /*b530*/  LEA.HI R5, R5, R8, RZ, 0x2 ;  /* 0x0000000805057211 */ /* 0x000fe200078f10ff */
[----:B------:R-:W-:Y:S03]  /*b540*/  BSSY B0, `(.L_x_750) ;  /* 0x0000016000007945 */ /* 0x000fe60003800000 */
[----:B------:R-:W-:Y:S02]  /*b550*/  LOP3.LUT P0, RZ, R4, 0x3, RZ, 0xc0, !PT ;  /* 0x0000000304ff7812 */ /* 0x000fe4000780c0ff */
[----:B------:R-:W-:Y:S02]  /*b560*/  SHF.R.S32.HI R3, RZ, 0x1f, R4 ;  /* 0x0000001fff037819 */ /* 0x000fe40000011404 */
[----:B------:R-:W-:Y:S02]  /*b570*/  LOP3.LUT R5, R5, 0xffffffc, RZ, 0xc0, !PT ;  /* 0x0ffffffc05057812 */ /* 0x000fe400078ec0ff */
[----:B------:R-:W-:-:S03]  /*b580*/  LEA.HI R3, R3, R4, RZ, 0x2 ;  /* 0x0000000403037211 */ /* 0x000fc600078f10ff */
[----:B------:R-:W-:Y:S01]  /*b590*/  IMAD.IADD R4, R8, 0x1, -R5 ;  /* 0x0000000108047824 */ /* 0x000fe200078e0a05 */
[----:B------:R-:W-:-:S05]  /*b5a0*/  SHF.R.S32.HI R3, RZ, 0x2, R3 ;  /* 0x00000002ff037819 */ /* 0x000fca0000011403 */
[----:B------:R-:W-:Y:S01]  /*b5b0*/  IMAD R4, R4, 0x10, R3 ;  /* 0x0000001004047824 */ /* 0x000fe200078e0203 */
[----:B------:R-:W-:Y:S06]  /*b5c0*/  @P0 BRA `(.L_x_751) ;  /* 0x0000000000340947 */ /* 0x000fec0003800000 */
[----:B------:R-:W1:Y:S01]  /*b5d0*/  S2R R5, SR_CTAID.X ;  /* 0x0000000000057919 */ /* 0x000e620000002500 */
[C---:B------:R-:W-:Y:S01]  /*b5e0*/  VIADD R8, R4.reuse, 0x8 ;  /* 0x0000000804087836 */ /* 0x040fe20000000000 */
[----:B------:R-:W-:Y:S01]  /*b5f0*/  ISETP.GE.AND P2, PT, R4, R199, PT ;  /* 0x000000c70400720c */ /* 0x000fe20003f46270 */
[----:B------:R-:W-:-:S03]  /*b600*/  ULDC.64 UR4, c[0x0][0x2b0] ;  /* 0x0000ac0000047ab9 */ /* 0x000fc60000000a00 */
[----:B------:R-:W-:Y:S01]  /*b610*/  ISETP.GE.AND P1, PT, R8, R199, PT ;  /* 0x000000c70800720c */ /* 0x000fe20003f26270 */
[----:B-1----:R-:W-:-:S05]  /*b620*/  IMAD R5, R5, 0x40, R2 ;  /* 0x0000004005057824 */ /* 0x002fca00078e0202 */
[----:B------:R-:W-:Y:S02]  /*b630*/  SHF.R.S32.HI R3, RZ, 0x1f, R5 ;  /* 0x0000001fff037819 */ /* 0x000fe40000011405 */
[----:B------:R-:W-:-:S04]  /*b640*/  IADD3 R2, P0, R4, R5, RZ ;  /* 0x0000000504027210 */ /* 0x000fc80007f1e0ff */
[----:B------:R-:W-:Y:S02]  /*b650*/  LEA.HI.X.SX32 R3, R4, R3, 0x1, P0 ;  /* 0x0000000304037211 */ /* 0x000fe400000f0eff */
[----:B------:R-:W-:-:S04]  /*b660*/  LEA R4, P0, R2, UR4, 0x2 ;  /* 0x0000000402047c11 */ /* 0x000fc8000f8010ff */
[----:B------:R-:W-:-:S05]  /*b670*/  LEA.HI.X R5, R2, UR5, R3, 0x2, P0 ;  /* 0x0000000502057c11 */ /* 0x000fca00080f1403 */
[----:B------:R1:W-:Y:S04]  /*b680*/  @!P2 STG.E desc[UR8][R4.64], R11 ;  /* 0x0000000b0400a986 */ /* 0x0003e8000c101908 */
[----:B------:R1:W-:Y:S02]  /*b690*/  @!P1 STG.E desc[UR8][R4.64+0x20], R13 ;  /* 0x0000200d04009986 */ /* 0x0003e4000c101908 */
.L_x_751:
[----:B------:R-:W-:Y:S05]  /*b6a0*/  BSYNC B0 ;  /* 0x0000000000007941 */ /* 0x000fea0003800000 */
.L_x_750:
[----:B------:R-:W2:Y:S01]  /*b6b0*/  S2UR UR5, SR_CTAID.X ;  /* 0x00000000000579c3 */ /* 0x000ea20000002500 */
[----:B------:R-:W3:Y:S01]  /*b6c0*/  S2R R16, SR_TID.X ;  /* 0x0000000000107919 */ /* 0x000ee20000002100 */
[----:B------:R-:W-:Y:S01]  /*b6d0*/  LEA.HI R0, R7, R0, RZ, 0x3 ;  /* 0x0000000007007211 */ /* 0x000fe200078f18ff */
[----:B------:R-:W-:Y:S01]  /*b6e0*/  BSSY B0, `(.L_x_752) ;  /* 0x0000032000007945 */ /* 0x000fe20003800000 */
[----:B------:R-:W-:Y:S01]  /*b6f0*/  SHF.R.S32.HI R211, RZ, 0x1f, R210 ;  /* 0x0000001fffd37819 */ /* 0x000fe200000114d2 */
[----:B-1----:R1:W4:Y:S01]  /*b700*/  LDS.128 R12, [R207+0x1800] ;  /* 0x00180000cf0c7984 */ /* 0x0023220000000c00 */
[----:B------:R-:W-:Y:S02]  /*b710*/  SHF.R.S32.HI R0, RZ, 0x3, R0 ;  /* 0x00000003ff007819 */ /* 0x000fe40000011400 */
[----:B------:R-:W5:Y:S01]  /*b720*/  LDC.64 R4, c[0x0][0x298] ;  /* 0x0000a600ff047b82 */ /* 0x000f620000000a00 */
[----:B------:R1:W1:Y:S02]  /*b730*/  LDS.128 R8, [R207+0x3800] ;  /* 0x00380000cf087984 */ /* 0x0002640000000c00 */
[----:B------:R-:W-:-:S02]  /*b740*/  VIADD R18, R0, 0x10 ;  /* 0x0000001000127836 */ /* 0x000fc40000000000 */
[----:B------:R1:W1:Y:S03]  /*b750*/  LDS.128 R24, [R207] ;  /* 0x00000000cf187984 */ /* 0x0002660000000c00 */
[----:B------:R-:W4:Y:S01]  /*b760*/  LDC.64 R2, c[0x0][0x2a0] ;  /* 0x0000a800ff027b82 */ /* 0x000f220000000a00 */
[----:B------:R-:W-:Y:S01]  /*b770*/  ISETP.GE.AND P2, PT, R18, R199, PT ;  /* 0x000000c71200720c */ /* 0x000fe20003f46270 */
[----:B------:R-:W-:-:S05]  /*b780*/  VIADD R18, R0, 0x20 ;  /* 0x0000002000127836 */ /* 0x000fca0000000000 */
[----:B------:R-:W-:Y:S01]  /*b790*/  ISETP.GE.AND P1, PT, R18, R199, PT ;  /* 0x000000c71200720c */ /* 0x000fe20003f26270 */
[----:B--2---:R-:W-:-:S04]  /*b7a0*/  USHF.L.U32 UR5, UR5, 0x6, URZ ;  /* 0x0000000605057899 */ /* 0x004fc8000800063f */
[----:B------:R-:W-:Y:S02]  /*b7b0*/  USHF.R.S32.HI UR4, URZ, 0x1f, UR5 ;  /* 0x0000001f3f047899 */ /* 0x000fe40008011405 */
[----:B-----5:R-:W-:Y:S01]  /*b7c0*/  IMAD.WIDE.U32 R22, R4, UR5, R210 ;  /* 0x0000000504167c25 */ /* 0x020fe2000f8e00d2 */
[----:B---3--:R-:W-:-:S03]  /*b7d0*/  SHF.R.S32.HI R7, RZ, 0x1f, R16 ;  /* 0x0000001fff077819 */ /* 0x008fc60000011410 */
[----:B------:R-:W-:Y:S01]  /*b7e0*/  IMAD R20, R4, UR4, RZ ;  /* 0x0000000404147c24 */ /* 0x000fe2000f8e02ff */
[----:B------:R-:W-:Y:S01]  /*b7f0*/  USHF.R.S32.HI UR4, URZ, 0x1f, UR6 ;  /* 0x0000001f3f047899 */ /* 0x000fe20008011406 */
[----:B------:R-:W-:Y:S02]  /*b800*/  IADD3 R28, P0, R6, R22, RZ ;  /* 0x00000016061c7210 */ /* 0x000fe40007f1e0ff */
[----:B------:R-:W-:Y:S01]  /*b810*/  IMAD R20, R5, UR5, R20 ;  /* 0x0000000505147c24 */ /* 0x000fe2000f8e0214 */
[----:B------:R-:W-:Y:S01]  /*b820*/  LEA.HI R6, R7, R16, RZ, 0x3 ;  /* 0x0000001007067211 */ /* 0x000fe200078f18ff */
[----:B------:R-:W-:Y:S02]  /*b830*/  VIADD R16, R0, 0x30 ;  /* 0x0000003000107836 */ /* 0x000fe40000000000 */
[----:B------:R-:W-:Y:S01]  /*b840*/  VIADD R7, R208, -UR5 ;  /* 0x80000005d0077c36 */ /* 0x000fe20008000000 */
[----:B------:R-:W-:Y:S01]  /*b850*/  IADD3.X R29, R19, R23, R20, P0, !PT ;  /* 0x00000017131d7210 */ /* 0x000fe200007fe414 */
[----:B----4-:R-:W-:Y:S01]  /*b860*/  IMAD R20, R2, UR4, RZ ;  /* 0x0000000402147c24 */ /* 0x010fe2000f8e02ff */
[----:B------:R-:W-:-:S02]  /*b870*/  ISETP.GE.AND P0, PT, R16, R199, PT ;  /* 0x000000c71000720c */ /* 0x000fc40003f06270 */
[----:B------:R2:W3:Y:S01]  /*b880*/  LDS.128 R16, [R207+0x4000] ;  /* 0x00400000cf107984 */ /* 0x0004e20000000c00 */
[----:B------:R-:W-:Y:S01]  /*b890*/  IMAD R33, R3, UR6, R20 ;  /* 0x0000000603217c24 */ /* 0x000fe2000f8e0214 */
[----:B------:R-:W-:Y:S01]  /*b8a0*/  ISETP.GE.AND P3, PT, R0, R7, PT ;  /* 0x000000070000720c */ /* 0x000fe20003f66270 */
[----:B------:R-:W-:Y:S01]  /*b8b0*/  IMAD.WIDE.U32 R28, R2, UR6, R28 ;  /* 0x00000006021c7c25 */ /* 0x000fe2000f8e001c */
[----:B------:R2:W4:Y:S01]  /*b8c0*/  LDS.128 R20, [R207+0x2000] ;  /* 0x00200000cf147984 */ /* 0x0005220000000c00 */
[----:B------:R-:W-:Y:S02]  /*b8d0*/  SHF.R.S32.HI R3, RZ, 0x3, R6 ;  /* 0x00000003ff037819 */ /* 0x000fe40000011406 */
[----:B------:R-:W-:Y:S02]  /*b8e0*/  IMAD.IADD R33, R33, 0x1, R29 ;  /* 0x0000000121217824 */ /* 0x000fe400078e021d */
[----:B------:R-:W-:-:S06]  /*b8f0*/  SHF.R.S32.HI R3, RZ, 0x1f, R3 ;  /* 0x0000001fff037819 */ /* 0x000fcc0000011403 */
[----:B-1----:R-:W-:Y:S05]  /*b900*/  @P3 BRA `(.L_x_753) ;  /* 0x00000000003c3947 */ /* 0x002fea0003800000 */
        /* <DEDUP_REMOVED lines=12> */
[----:B------:R1:W-:Y:S04]  /*b9d0*/  @!P5 STG.E.128 desc[UR8][R30.64], R24 ;  /* 0x000000181e00d986 */ /* 0x0003e8000c101d08 */
[----:B----4-:R1:W-:Y:S04]  /*b9e0*/  @!P4 STG.E.128 desc[UR8][R30.64+0x80], R20 ;  /* 0x000080141e00c986 */ /* 0x0103e8000c101d08 */
[----:B---3--:R1:W-:Y:S02]  /*b9f0*/  @!P3 STG.E.128 desc[UR8][R30.64+0x100], R16 ;  /* 0x000100101e00b986 */ /* 0x0083e4000c101d08 */
.L_x_753:
[----:B------:R-:W-:Y:S05]  /*ba00*/  BSYNC B0 ;  /* 0x0000000000007941 */ /* 0x000fea0003800000 */
.L_x_752:
[----:B-1----:R1:W1:Y:S01]  /*ba10*/  LDS.128 R24, [R207+0x800] ;  /* 0x00080000cf187984 */ /* 0x0022620000000c00 */
[----:B------:R-:W-:Y:S03]  /*ba20*/  BSSY B0, `(.L_x_754) ;  /* 0x0000016000007945 */ /* 0x000fe60003800000 */
[----:B----4-:R4:W1:Y:S04]  /*ba30*/  LDS.128 R20, [R207+0x2800] ;  /* 0x00280000cf147984 */ /* 0x0108680000000c00 */
[----:B---3--:R4:W3:Y:S01]  /*ba40*/  LDS.128 R16, [R207+0x4800] ;  /* 0x00480000cf107984 */ /* 0x0088e20000000c00 */
        /* <DEDUP_REMOVED lines=14> */
[----:B------:R-:W-:-:S04]  /*bb30*/  LEA R6, P5, R30, UR4, 0x1 ;  /* 0x000000041e067c11 */ /* 0x000fc8000f8a08ff */
[----:B------:R-:W-:-:S05]  /*bb40*/  LEA.HI.X R7, R30, UR5, R2, 0x1, P5 ;  /* 0x000000051e077c11 */ /* 0x000fca000a8f0c02 */
[----:B-1----:R1:W-:Y:S04]  /*bb50*/  @!P4 STG.E.128 desc[UR8][R6.64], R24 ;  /* 0x000000180600c986 */ /* 0x0023e8000c101d08 */
[----:B------:R1:W-:Y:S04]  /*bb60*/  @!P3 STG.E.128 desc[UR8][R6.64+0x80], R20 ;  /* 0x000080140600b986 */ /* 0x0003e8000c101d08 */
[----:B---3--:R1:W-:Y:S02]  /*bb70*/  @!P2 STG.E.128 desc[UR8][R6.64+0x100], R16 ;  /* 0x000100100600a986 */ /* 0x0083e4000c101d08 */
.L_x_755:
[----:B------:R-:W-:Y:S05]  /*bb80*/  BSYNC B0 ;  /* 0x0000000000007941 */ /* 0x000fea0003800000 */
.L_x_754:
[----:B-1----:R1:W1:Y:S01]  /*bb90*/  LDS.128 R24, [R207+0x1000] ;  /* 0x00100000cf187984 */ /* 0x0022620000000c00 */
[----:B------:R-:W-:Y:S03]  /*bba0*/  BSSY B0, `(.L_x_756) ;  /* 0x0000016000007945 */ /* 0x000fe60003800000 */
[----:B------:R1:W1:Y:S04]  /*bbb0*/  LDS.128 R20, [R207+0x3000] ;  /* 0x00300000cf147984 */ /* 0x0002680000000c00 */
[----:B---3--:R3:W1:Y:S01]  /*bbc0*/  LDS.128 R16, [R207+0x5000] ;  /* 0x00500000cf107984 */ /* 0x0086620000000c00 */
        /* <DEDUP_REMOVED lines=18> */
[----:B------:R1:W-:Y:S02]  /*bcf0*/  @!P1 STG.E.128 desc[UR8][R6.64+0x100], R16 ;  /* 0x0001001006009986 */ /* 0x0003e4000c101d08 */
.L_x_757:
[----:B------:R-:W-:Y:S05]  /*bd00*/  BSYNC B0 ;  /* 0x0000000000007941 */ /* 0x000fea0003800000 */
.L_x_756:
[----:B-1----:R1:W1:Y:S01]  /*bd10*/  LDS.128 R16, [R207+0x5800] ;  /* 0x00580000cf107984 */ /* 0x0022620000000c00 */
[----:B------:R-:W-:Y:S05]  /*bd20*/  @P0 EXIT ;  /* 0x000000000000094d */ /* 0x000fea0003800000 */
[----:B------:R-:W-:Y:S01]  /*bd30*/  IADD3 R0, P0, R0, 0x30, RZ ;  /* 0x0000003000007810 */ /* 0x000fe20007f1e0ff */
[----:B------:R-:W-:Y:S01]  /*bd40*/  IMAD.MOV.U32 R6, RZ, RZ, R28 ;  /* 0x000000ffff067224 */ /* 0x000fe200078e001c */
[----:B------:R-:W-:Y:S01]  /*bd50*/  MOV R7, R33 ;  /* 0x0000002100077202 */ /* 0x000fe20000000f00 */
[----:B------:R-:W-:Y:S01]  /*bd60*/  ULDC UR6, c[0x0][0x2d0] ;  /* 0x0000b40000067ab9 */ /* 0x000fe20000000800 */
[----:B------:R-:W-:Y:S01]  /*bd70*/  ULDC.64 UR4, c[0x0][0x280] ;  /* 0x0000a00000047ab9 */ /* 0x000fe20000000a00 */
[----:B------:R-:W-:Y:S01]  /*bd80*/  IMAD.X R3, RZ, RZ, R3, P0 ;  /* 0x000000ffff037224 */ /* 0x000fe200000e0603 */
[----:B------:R-:W-:Y:S01]  /*bd90*/  ISETP.GE.AND P2, PT, R210, UR6, PT ;  /* 0x00000006d2007c0c */ /* 0x000fe2000bf46270 */
[-C--:B------:R-:W-:Y:S01]  /*bda0*/  IMAD.WIDE.U32 R6, R0, R4.reuse, R6 ;  /* 0x0000000400067225 */ /* 0x080fe200078e0006 */
[----:B------:R-:W-:Y:S02]  /*bdb0*/  ISETP.GE.AND P1, PT, R201, UR6, PT ;  /* 0x00000006c9007c0c */ /* 0x000fe4000bf26270 */
[----:B------:R-:W-:Y:S01]  /*bdc0*/  ISETP.GE.AND P0, PT, R200, UR6, PT ;  /* 0x00000006c8007c0c */ /* 0x000fe2000bf06270 */
[----:B------:R-:W-:Y:S01]  /*bdd0*/  IMAD R2, R3, R4, RZ ;  /* 0x0000000403027224 */ /* 0x000fe200078e02ff */
[----:B------:R-:W-:-:S03]  /*bde0*/  LEA R4, P3, R6, UR4, 0x1 ;  /* 0x0000000406047c11 */ /* 0x000fc6000f8608ff */
[----:B------:R-:W-:-:S04]  /*bdf0*/  IMAD R2, R0, R5, R2 ;  /* 0x0000000500027224 */ /* 0x000fc800078e0202 */
[----:B------:R-:W-:-:S05]  /*be00*/  IMAD.IADD R2, R2, 0x1, R7 ;  /* 0x0000000102027824 */ /* 0x000fca00078e0207 */
[----:B------:R-:W-:-:S05]  /*be10*/  LEA.HI.X R5, R6, UR5, R2, 0x1, P3 ;  /* 0x0000000506057c11 */ /* 0x000fca00098f0c02 */
[----:B------:R1:W-:Y:S04]  /*be20*/  @!P2 STG.E.128 desc[UR8][R4.64], R12 ;  /* 0x0000000c0400a986 */ /* 0x0003e8000c101d08 */
[----:B------:R1:W-:Y:S01]  /*be30*/  @!P1 STG.E.128 desc[UR8][R4.64+0x80], R8 ;  /* 0x0000800804009986 */ /* 0x0003e2000c101d08 */
[----:B------:R-:W-:Y:S05]  /*be40*/  @P0 EXIT ;  /* 0x000000000000094d */ /* 0x000fea0003800000 */
[----:B-1----:R-:W-:Y:S01]  /*be50*/  STG.E.128 desc[UR8][R4.64+0x100], R16 ;  /* 0x0001001004007986 */ /* 0x002fe2000c101d08 */
[----:B------:R-:W-:Y:S05]  /*be60*/  EXIT ;  /* 0x000000000000794d */ /* 0x000fea0003800000 */
.L_x_758:
        /* <DEDUP_REMOVED lines=9> */
.L_x_7448:


//--------------------- .text._ZN5flash24flash_fwd_splitkv_kernelI23Flash_fwd_kernel_traitsILi192ELi64ELi64ELi4ELb0ELb0EN7cutlass6half_tE19Flash_kernel_traitsILi192ELi64ELi64ELi4ES3_EELb0ELb0ELb0ELb0ELb0ELb1ELb0ELb0EEEvNS_16Flash_fwd_paramsE --------------------------
	.section	.text._ZN5flash24flash_fwd_splitkv_kernelI23Flash_fwd_kernel_traitsILi192ELi64ELi64ELi4ELb0ELb0EN7cutlass6half_tE19Flash_kernel_traitsILi192ELi64ELi64ELi4ES3_EELb0ELb0ELb0ELb0ELb0ELb1ELb0ELb0EEEvNS_16Flash_fwd_paramsE,"ax",@progbits
	.align	128
        .global         _ZN5flash24flash_fwd_splitkv_kernelI23Flash_fwd_kernel_traitsILi192ELi64ELi64ELi4ELb0ELb0EN7cutlass6half_tE19Flash_kernel_traitsILi192ELi64ELi64ELi4ES3_EELb0ELb0ELb0ELb0ELb0ELb1ELb0ELb0EEEvNS_16Flash_fwd_paramsE
        .type           _ZN5flash24flash_fwd_splitkv_kernelI23Flash_fwd_kernel_traitsILi192ELi64ELi64ELi4ELb0ELb0EN7cutlass6half_tE19Flash_kernel_traitsILi192ELi64ELi64ELi4ES3_EELb0ELb0ELb0ELb0ELb0ELb1ELb0ELb0EEEvNS_16Flash_fwd_paramsE,@function
        .size           _ZN5flash24flash_fwd_splitkv_kernelI23Flash_fwd_kernel_traitsILi192ELi64ELi64ELi4ELb0ELb0EN7cutlass6half_tE19Flash_kernel_traitsILi192ELi64ELi64ELi4ES3_EELb0ELb0ELb0ELb0ELb0ELb1ELb0ELb0EEEvNS_16Flash_fwd_paramsE,(.L_x_7449 - _ZN5flash24flash_fwd_splitkv_kernelI23Flash_fwd_kernel_traitsILi192ELi64ELi64ELi4ELb0ELb0EN7cutlass6half_tE19Flash_kernel_traitsILi192ELi64ELi64ELi4ES3_EELb0ELb0ELb0ELb0ELb0ELb1ELb0ELb0EEEvNS_16Flash_fwd_paramsE)
        .other          _ZN5flash24flash_fwd_splitkv_kernelI23Flash_fwd_kernel_traitsILi192ELi64ELi64ELi4ELb0ELb0EN7cutlass6half_tE19Flash_kernel_traitsILi192ELi64ELi64ELi4ES3_EELb0ELb0ELb0ELb0ELb0ELb1ELb0ELb0EEEvNS_16Flash_fwd_paramsE,@"STO_CUDA_ENTRY STV_DEFAULT"
_ZN5flash24flash_fwd_splitkv_kernelI23Flash_fwd_kernel_traitsILi192ELi64ELi64ELi4ELb0ELb0EN7cutlass6half_tE19Flash_kernel_traitsILi192ELi64ELi64ELi4ES3_EELb0ELb0ELb0ELb0ELb0ELb1ELb0ELb0EEEvNS_16Flash_fwd_paramsE:
.text._ZN5flash24flash_fwd_splitkv_kernelI23Flash_fwd_kernel_traitsILi192ELi64ELi64ELi4ELb0ELb0EN7cutlass6half_tE19Flash_kernel_traitsILi192ELi64ELi64ELi4ES3_EELb0ELb0ELb0ELb0ELb0ELb1ELb0ELb0EEEvNS_16Flash_fwd_paramsE:
        /* <DEDUP_REMOVED lines=39> */
.L_x_759:
[----:B------:R-:W1:Y:S02]  /*0270*/  LDC R5, c[0x0][0x2c8] ;  /* 0x0000b200ff057b82 */ /* 0x000e640000000800 */
.L_x_760:
        /* <DEDUP_REMOVED lines=90> */
.L_x_763:
[----:B------:R-:W-:Y:S05]  /*0820*/  BSYNC B0 ;  /* 0x0000000000007941 */ /* 0x000fea0003800000 */
.L_x_762:
        /* <DEDUP_REMOVED lines=21> */
.L_x_765:
[----:B------:R-:W-:Y:S05]  /*0980*/  BSYNC B0 ;  /* 0x0000000000007941 */ /* 0x000fea0003800000 */
.L_x_764:
        /* <DEDUP_REMOVED lines=22> */
.L_x_767:
[----:B------:R-:W-:Y:S05]  /*0af0*/  BSYNC B0 ;  /* 0x0000000000007941 */ /* 0x000fea0003800000 */
.L_x_766:
        /* <DEDUP_REMOVED lines=22> */
.L_x_769:
[----:B------:R-:W-:Y:S05]  /*0c60*/  BSYNC B0 ;  /* 0x0000000000007941 */ /* 0x000fea0003800000 */
.L_x_768:
        /* <DEDUP_REMOVED lines=15> */
.L_x_761:
        /* <DEDUP_REMOVED lines=24> */
.L_x_770:
        /* <DEDUP_REMOVED lines=82> */
.L_x_771:
        /* <DEDUP_REMOVED lines=48> */
.L_x_773:
        /* <DEDUP_REMOVED lines=30> */
.L_x_772:
        /* <DEDUP_REMOVED lines=107> */
.L_x_775:
[----:B------:R-:W-:Y:S05]  /*1f90*/  BSYNC B0 ;  /* 0x0000000000007941 */ /* 0x000fea0003800000 */
.L_x_774:
        /* <DEDUP_REMOVED lines=45> */
.L_x_777:
[----:B------:R-:W-:Y:S05]  /*2270*/  BSYNC B0 ;  /* 0x0000000000007941 */ /* 0x000fea0003800000 */
.L_x_776:
        /* <DEDUP_REMOVED lines=40> */
.L_x_779:
[----:B------:R-:W-:Y:S05]  /*2500*/  BSYNC B0 ;  /* 0x0000000000007941 */ /* 0x000fea0003800000 */
.L_x_778:
        /* <DEDUP_REMOVED lines=39> */
.L_x_781:
[----:B------:R-:W-:Y:S05]  /*2780*/  BSYNC B0 ;  /* 0x0000000000007941 */ /* 0x000fea0003800000 */
.L_x_780:
        /* <DEDUP_REMOVED lines=41> */
.L_x_783:
[----:B------:R-:W-:Y:S05]  /*2a20*/  BSYNC B0 ;  /* 0x0000000000007941 */ /* 0x000fea0003800000 */
.L_x_782:
        /* <DEDUP_REMOVED lines=33> */
.L_x_785:
[----:B------:R-:W-:Y:S05]  /*2c40*/  BSYNC B0 ;  /* 0x0000000000007941 */ /* 0x000fea0003800000 */
.L_x_784:
        /* <DEDUP_REMOVED lines=34> */
.L_x_787:
[----:B------:R-:W-:Y:S05]  /*2e70*/  BSYNC B0 ;  /* 0x0000000000007941 */ /* 0x000fea0003800000 */
.L_x_786:
        /* <DEDUP_REMOVED lines=40> */
.L_x_789:
[----:B------:R-:W-:Y:S05]  /*3100*/  BSYNC B0 ;  /* 0x0000000000007941 */ /* 0x000fea0003800000 */
.L_x_788:
        /* <DEDUP_REMOVED lines=67> */
.L_x_791:
[----:B------:R-:W-:Y:S05]  /*3540*/  BSYNC B0 ;  /* 0x0000000000007941 */ /* 0x000fea0003800000 */
.L_x_790:
        /* <DEDUP_REMOVED lines=33> */
.L_x_793:
[----:B------:R-:W-:Y:S05]  /*3760*/  BSYNC B0 ;  /* 0x0000000000007941 */ /* 0x000fea0003800000 */
.L_x_792:
        /* <DEDUP_REMOVED lines=35> */
.L_x_795:
[----:B------:R-:W-:Y:S05]  /*39a0*/  BSYNC B0 ;  /* 0x0000000000007941 */ /* 0x000fea0003800000 */
.L_x_794:
        /* <DEDUP_REMOVED lines=37> */
.L_x_797:
[----:B------:R-:W-:Y:S05]  /*3c00*/  BSYNC B0 ;  /* 0x0000000000007941 */ /* 0x000fea0003800000 */
.L_x_796:
[----:B-12---:R-:W-:Y:S01]  /*3c10*/  LDSM.16.M88.4 R12, [R206] ;  /* 0x00000000ce0c783b */ /* 0x006fe20000000200 */
[----:B------:R-:W-:Y:S01]  /*3c20*/  R2P PR, R2, 0x6 ;  /* 0x0000000602007804 */ /* 0x000fe20000000000 */
[C---:B------:R-:W-:Y:S01]  /*3c30*/  VIADD R2, R205.reuse, 0x6000 ;  /* 0x00006000cd027836 */ /* 0x040fe20000000000 */
[----:B------:R-:W-:Y:S01]  /*3c40*/  ULDC UR5, c[0x0][0x39c] ;  /* 0x0000e70000057ab9 */ /* 0x000fe20000000800 */
[----:B------:R-:W1:Y:S01]  /*3c50*/  LDSM.16.M88.4 R28, [R205+0x6000] ;  /* 0x00600000cd1c783b */ /* 0x000e620000000200 */
[----:B------:R-:W-:Y:S02]  /*3c60*/  VIADD R203, R205, 0x6020 ;  /* 0x00006020cdcb7836 */ /* 0x000fe40000000000 */
[--C-:B------:R-:W-:Y:S01]  /*3c70*/  IMAD R204, R7, 0x2, R206.reuse ;  /* 0x0000000207cc7824 */ /* 0x100fe200078e02ce */
[----:B------:R-:W2:Y:S01]  /*3c80*/  LDSM.16.M88.4 R60, [R205+0x6800] ;  /* 0x00680000cd3c783b */ /* 0x000ea20000000200 */
[----:B------:R-:W-:-:S03]  /*3c90*/  IMAD R202, R5, 0x2, R206 ;  /* 0x0000000205ca7824 */ /* 0x000fc600078e02ce */
[----:B------:R-:W-:Y:S01]  /*3ca0*/  LDSM.16.M88.4 R68, [R204] ;  /* 0x00000000cc44783b */ /* 0x000fe20000000200 */
[----:B------:R-:W-:Y:S02]  /*3cb0*/  LEA R201, R5, R204, 0x1 ;  /* 0x000000cc05c97211 */ /* 0x000fe400078e08ff */
[----:B------:R-:W-:Y:S01]  /*3cc0*/  @P1 IADD3 R203, R2, -0x20, RZ ;  /* 0xffffffe002cb1810 */ /* 0x000fe20007ffe0ff */
[----:B------:R-:W5:Y:S01]  /*3cd0*/  LDSM.16.M88.4 R52, [R205+0x7000] ;  /* 0x00700000cd34783b */ /* 0x000f620000000200 */
[----:B------:R-:W-:Y:S02]  /*3ce0*/  IMAD.MOV.U32 R2, RZ, RZ, 0x40 ;  /* 0x00000040ff027424 */ /* 0x000fe400078e00ff */
[C---:B------:R-:W-:Y:S01]  /*3cf0*/  IADD3 R195, R203.reuse, 0x800, RZ ;  /* 0x00000800cbc37810 */ /* 0x040fe20007ffe0ff */
[----:B------:R-:W3:Y:S01]  /*3d00*/  LDSM.16.M88.4 R64, [R203] ;  /* 0x00000000cb40783b */ /* 0x000ee20000000200 */
[C---:B------:R-:W-:Y:S01]  /*3d10*/  VIADD R194, R203.reuse, 0x1000 ;  /* 0x00001000cbc27836 */ /* 0x040fe20000000000 */
[----:B------:R-:W-:Y:S01]  /*3d20*/  SEL R2, R2, 0xffffffc0, !P2 ;  /* 0xffffffc002027807 */ /* 0x000fe20005000000 */
[C---:B------:R-:W-:Y:S01]  /*3d30*/  VIADD R193, R203.reuse, 0x1800 ;  /* 0x00001800cbc17836 */ /* 0x040fe20000000000 */
[----:B------:R-:W4:Y:S01]  /*3d40*/  LDSM.16.M88.4 R36, [R205+0x7800] ;  /* 0x00780000cd24783b */ /* 0x000f220000000200 */
[C---:B------:R-:W-:Y:S01]  /*3d50*/  IADD3 R191, R203.reuse, 0x2000, RZ ;  /* 0x00002000cbbf7810 */ /* 0x040fe20007ffe0ff */
[C---:B------:R-:W-:Y:S01]  /*3d60*/  VIADD R190, R203.reuse, 0x2800 ;  /* 0x00002800cbbe7836 */ /* 0x040fe20000000000 */
[----:B------:R-:W-:Y:S01]  /*3d70*/  IADD3 R188, R203, 0x3800, RZ ;  /* 0x00003800cbbc7810 */ /* 0x000fe20007ffe0ff */
[----:B------:R-:W-:Y:S01]  /*3d80*/  IMAD.IADD R199, R205, 0x1, R2 ;  /* 0x00000001cdc77824 */ /* 0x000fe200078e0202 */
[----:B------:R-:W-:Y:S01]  /*3d90*/  LDSM.16.M88.4 R76, [R202] ;  /* 0x00000000ca4c783b */ /* 0x000fe20000000200 */
[----:B------:R-:W-:Y:S01]  /*3da0*/  IMAD.IADD R192, R2, 0x1, R203 ;  /* 0x0000000102c07824 */ /* 0x000fe200078e02cb */
[C---:B------:R-:W-:Y:S01]  /*3db0*/  IADD3 R185, R203.reuse, 0x5000, RZ ;  /* 0x00005000cbb97810 */ /* 0x040fe20007ffe0ff */
[C---:B------:R-:W-:Y:S01]  /*3dc0*/  VIADD R189, R203.reuse, 0x3000 ;  /* 0x00003000cbbd7836 */ /* 0x040fe20000000000 */
[----:B------:R-:W4:Y:S01]  /*3dd0*/  LDSM.16.M88.4 R88, [R199+0x6000] ;  /* 0x00600000c758783b */ /* 0x000f220000000200 */
[----:B------:R-:W-:-:S02]  /*3de0*/  VIADD R187, R203, 0x4000 ;  /* 0x00004000cbbb7836 */ /* 0x000fc40000000000 */
[C---:B------:R-:W-:Y:S01]  /*3df0*/  VIADD R186, R203.reuse, 0x4800 ;  /* 0x00004800cbba7836 */ /* 0x040fe20000000000 */
[----:B------:R-:W4:Y:S01]  /*3e00*/  LDSM.16.M88.4 R24, [R203+0x800] ;  /* 0x00080000cb18783b */ /* 0x000f220000000200 */
[----:B------:R-:W-:-:S03]  /*3e10*/  VIADD R184, R203, 0x5800 ;  /* 0x00005800cbb87836 */ /* 0x000fc60000000000 */
[----:B------:R-:W4:Y:S01]  /*3e20*/  LDSM.16.M88.4 R32, [R203+0x1000] ;  /* 0x00100000cb20783b */ /* 0x000f220000000200 */
[C---:B-1----:R-:W-:Y:S03]  /*3e30*/  HMMA.16816.F32 R16, R12.reuse, R28, RZ ;  /* 0x0000001c0c10723c */ /* 0x042fe600000018ff */
[----:B------:R-:W1:Y:S04]  /*3e40*/  LDSM.16.M88.4 R48, [R203+0x1800] ;  /* 0x00180000cb30783b */ /* 0x000e680000000200 */
[----:B------:R-:W-:Y:S01]  /*3e50*/  LDSM.16.M88.4 R20, [R201] ;  /* 0x00000000c914783b */ /* 0x000fe20000000200 */
[C---:B------:R-:W-:Y:S03]  /*3e60*/  HMMA.16816.F32 R28, R12.reuse, R30, RZ ;  /* 0x0000001e0c1c723c */ /* 0x040fe600000018ff */
[----:B------:R-:W1:Y:S03]  /*3e70*/  LDSM.16.M88.4 R84, [R192] ;  /* 0x00000000c054783b */ /* 0x000e660000000200 */
[C---:B--2---:R-:W-:Y:S01]  /*3e80*/  HMMA.16816.F32 R40, R12.reuse, R60, RZ ;  /* 0x0000003c0c28723c */ /* 0x044fe200000018ff */
[----:B------:R-:W2:Y:S04]  /*3e90*/  LDSM.16.M88.4 R8, [R199+0x6800] ;  /* 0x00680000c708783b */ /* 0x000ea80000000200 */
[----:B------:R-:W2:Y:S01]  /*3ea0*/  LDSM.16.M88.4 R44, [R199+0x7000] ;  /* 0x00700000c72c783b */ /* 0x000ea20000000200 */
[----:B-----5:R-:W-:Y:S03]  /*3eb0*/  HMMA.16816.F32 R56, R12, R52, RZ ;  /* 0x000000340c38723c */ /* 0x020fe600000018ff */
[----:B------:R-:W5:Y:S03]  /*3ec0*/  LDSM.16.M88.4 R72, [R199+0x7800] ;  /* 0x00780000c748783b */ /* 0x000f660000000200 */
[C---:B---3--:R-:W-:Y:S01]  /*3ed0*/  HMMA.16816.F32 R16, R68.reuse, R64, R16 ;  /* 0x000000404410723c */ /* 0x048fe20000001810 */
[----:B------:R-:W-:Y:S04]  /*3ee0*/  LDSM.16.M88.4 R96, [R199+0x8800] ;  /* 0x00880000c760783b */ /* 0x000fe80000000200 */
[----:B------:R-:W-:Y:S01]  /*3ef0*/  LDSM.16.M88.4 R92, [R205+0xa000] ;  /* 0x00a00000cd5c783b */ /* 0x000fe20000000200 */
[----:B------:R-:W-:Y:S03]  /*3f00*/  HMMA.16816.F32 R28, R68, R66, R28 ;  /* 0x00000042441c723c */ /* 0x000fe6000000181c */
[----:B------:R-:W-:Y:S03]  /*3f10*/  LDSM.16.M88.4 R64, [R205+0x8000] ;  /* 0x00800000cd40783b */ /* 0x000fe60000000200 */
[C---:B------:R-:W-:Y:S01]  /*3f20*/  HMMA.16816.F32 R60, R12.reuse, R62, RZ ;  /* 0x0000003e0c3c723c */ /* 0x040fe200000018ff */
[----:B------:R-:W0:Y:S05]  /*3f30*/  LDGDEPBAR ;  /* 0x00000000000079af */ /* 0x000e2a0000000000 */
[C---:B------:R-:W-:Y:S06]  /*3f40*/  HMMA.16816.F32 R52, R12.reuse, R54, RZ ;  /* 0x000000360c34723c */ /* 0x040fec00000018ff */
[C---:B----4-:R-:W-:Y:S06]  /*3f50*/  HMMA.16816.F32 R80, R12.reuse, R36, RZ ;  /* 0x000000240c50723c */ /* 0x050fec00000018ff */
[----:B------:R-:W-:Y:S01]  /*3f60*/  HMMA.16816.F32 R12, R12, R38, RZ ;  /* 0x000000260c0c723c */ /* 0x000fe200000018ff */
[----:B------:R-:W-:Y:S05]  /*3f70*/  LDSM.16.M88.4 R36, [R192+0x800] ;  /* 0x00080000c024783b */ /* 0x000fea0000000200 */
[C---:B------:R-:W-:Y:S06]  /*3f80*/  HMMA.16816.F32 R16, R76.reuse, R88, R16 ;  /* 0x000000584c10723c */ /* 0x040fec0000001810 */
[----:B------:R-:W-:Y:S01]  /*3f90*/  HMMA.16816.F32 R28, R76, R90, R28 ;  /* 0x0000005a4c1c723c */ /* 0x000fe2000000181c */
[----:B------:R-:W-:Y:S05]  /*3fa0*/  LDSM.16.M88.4 R88, [R204+0x2000] ;  /* 0x00200000cc58783b */ /* 0x000fea0000000200 */
[C---:B------:R-:W-:Y:S06]  /*3fb0*/  HMMA.16816.F32 R40, R68.reuse, R24, R40 ;  /* 0x000000184428723c */ /* 0x040fec0000001828 */
[C---:B------:R-:W-:Y:S01]  /*3fc0*/  HMMA.16816.F32 R60, R68.reuse, R26, R60 ;  /* 0x0000001a443c723c */ /* 0x040fe2000000183c */
[----:B------:R-:W-:Y:S05]  /*3fd0*/  LDSM.16.M88.4 R24, [R192+0x1000] ;  /* 0x00100000c018783b */ /* 0x000fea0000000200 */
[C---:B------:R-:W-:Y:S06]  /*3fe0*/  HMMA.16816.F32 R56, R68.reuse, R32, R56 ;  /* 0x000000204438723c */ /* 0x040fec0000001838 */
[C---:B------:R-:W-:Y:S01]  /*3ff0*/  HMMA.16816.F32 R52, R68.reuse, R34, R52 ;  /* 0x000000224434723c */ /* 0x040fe20000001834 */
[----:B------:R-:W3:Y:S05]  /*4000*/  LDSM.16.M88.4 R32, [R206+0x2000] ;  /* 0x00200000ce20783b */ /* 0x000eea0000000200 */
[C---:B-1----:R-:W-:Y:S06]  /*4010*/  HMMA.16816.F32 R80, R68.reuse, R48, R80 ;  /* 0x000000304450723c */ /* 0x042fec0000001850 */
[----:B------:R-:W-:Y:S01]  /*4020*/  HMMA.16816.F32 R68, R68, R50, R12 ;  /* 0x000000324444723c */ /* 0x000fe2000000180c */
[----:B------:R-:W1:Y:S04]  /*4030*/  LDSM.16.M88.4 R48, [R192+0x1800] ;  /* 0x00180000c030783b */ /* 0x000e680000000200 */
[----:B------:R-:W-:Y:S01]  /*4040*/  LDSM.16.M88.4 R12, [R205+0x8800] ;  /* 0x00880000cd0c783b */ /* 0x000fe20000000200 */
[C---:B------:R-:W-:Y:S06]  /*4050*/  HMMA.16816.F32 R16, R20.reuse, R84, R16 ;  /* 0x000000541410723c */ /* 0x040fec0000001810 */
[----:B------:R-:W-:Y:S01]  /*4060*/  HMMA.16816.F32 R28, R20, R86, R28 ;  /* 0x00000056141c723c */ /* 0x000fe2000000181c */
[----:B------:R-:W-:Y:S05]  /*4070*/  LDSM.16.M88.4 R84, [R203+0x3800] ;  /* 0x00380000cb54783b */ /* 0x000fea0000000200 */
[C---:B--2---:R-:W-:Y:S06]  /*4080*/  HMMA.16816.F32 R40, R76.reuse, R8, R40 ;  /* 0x000000084c28723c */ /* 0x044fec0000001828 */
[C---:B------:R-:W-:Y:S01]  /*4090*/  HMMA.16816.F32 R60, R76.reuse, R10, R60 ;  /* 0x0000000a4c3c723c */ /* 0x040fe2000000183c */
[----:B------:R-:W-:Y:S05]  /*40a0*/  LDSM.16.M88.4 R8, [R205+0x9000] ;  /* 0x00900000cd08783b */ /* 0x000fea0000000200 */
[C---:B------:R-:W-:Y:S06]  /*40b0*/  HMMA.16816.F32 R56, R76.reuse, R44, R56 ;  /* 0x0000002c4c38723c */ /* 0x040fec0000001838 */
[C---:B------:R-:W-:Y:S01]  /*40c0*/  HMMA.16816.F32 R52, R76.reuse, R46, R52 ;  /* 0x0000002e4c34723c */ /* 0x040fe20000001834 */
[----:B------:R-:W2:Y:S05]  /*40d0*/  LDSM.16.M88.4 R44, [R203+0x2000] ;  /* 0x00200000cb2c783b */ /* 0x000eaa0000000200 */
[C---:B-----5:R-:W-:Y:S06]  /*40e0*/  HMMA.16816.F32 R80, R76.reuse, R72, R80 ;  /* 0x000000484c50723c */ /* 0x060fec0000001850 */
[----:B------:R-:W-:Y:S01]  /*40f0*/  HMMA.16816.F32 R76, R76, R74, R68 ;  /* 0x0000004a4c4c723c */ /* 0x000fe20000001844 */
[----:B------:R-:W-:Y:S04]  /*4100*/  LDSM.16.M88.4 R72, [R202+0x2000] ;  /* 0x00200000ca48783b */ /* 0x000fe80000000200 */
[----:B------:R-:W-:Y:S01]  /*4110*/  LDSM.16.M88.4 R68, [R199+0x9000] ;  /* 0x00900000c744783b */ /* 0x000fe20000000200 */
[C---:B---3--:R-:W-:Y:S06]  /*4120*/  HMMA.16816.F32 R16, R32.reuse, R64, R16 ;  /* 0x000000402010723c */ /* 0x048fec0000001810 */
        /* <DEDUP_REMOVED lines=12> */
[C---:B--2---:R-:W-:Y:S06]  /*41f0*/  HMMA.16816.F32 R16, R88.reuse, R44, R16 ;  /* 0x0000002c5810723c */ /* 0x044fec0000001810 */
[----:B------:R-:W-:Y:S01]  /*4200*/  HMMA.16816.F32 R28, R88, R46, R28 ;  /* 0x0000002e581c723c */ /* 0x000fe2000000181c */
[----:B------:R-:W-:Y:S05]  /*4210*/  LDSM.16.M88.4 R44, [R192+0x2800] ;  /* 0x00280000c02c783b */ /* 0x000fea0000000200 */
[C---:B------:R-:W-:Y:S06]  /*4220*/  HMMA.16816.F32 R40, R32.reuse, R12, R40 ;  /* 0x0000000c2028723c */ /* 0x040fec0000001828 */
[C---:B------:R-:W-:Y:S01]  /*4230*/  HMMA.16816.F32 R60, R32.reuse, R14, R60 ;  /* 0x0000000e203c723c */ /* 0x040fe2000000183c */
[----:B------:R-:W2:Y:S05]  /*4240*/  LDSM.16.M88.4 R12, [R192+0x2000] ;  /* 0x00200000c00c783b */ /* 0x000eaa0000000200 */
[C---:B------:R-:W-:Y:S06]  /*4250*/  HMMA.16816.F32 R56, R32.reuse, R8, R56 ;  /* 0x000000082038723c */ /* 0x040fec0000001838 */
[----:B------:R-:W-:Y:S01]  /*4260*/  HMMA.16816.F32 R52, R32, R10, R52 ;  /* 0x0000000a2034723c */ /* 0x000fe20000001834 */
[----:B------:R-:W4:Y:S05]  /*4270*/  LDSM.16.M88.4 R8, [R203+0x3000] ;  /* 0x00300000cb08783b */ /* 0x000f2a0000000200 */
[C---:B---3--:R-:W-:Y:S06]  /*4280*/  HMMA.16816.F32 R16, R72.reuse, R24, R16 ;  /* 0x000000184810723c */ /* 0x048fec0000001810 */
[----:B------:R-:W-:Y:S01]  /*4290*/  HMMA.16816.F32 R28, R72, R26, R28 ;  /* 0x0000001a481c723c */ /* 0x000fe2000000181c */
[----:B------:R-:W-:Y:S05]  /*42a0*/  LDSM.16.M88.4 R24, [R204+0x4000] ;  /* 0x00400000cc18783b */ /* 0x000fea0000000200 */
[C---:B------:R-:W-:Y:S06]  /*42b0*/  HMMA.16816.F32 R80, R32.reuse, R36, R80 ;  /* 0x000000242050723c */ /* 0x040fec0000001850 */
[----:B------:R-:W-:Y:S01]  /*42c0*/  HMMA.16816.F32 R76, R32, R38, R76 ;  /* 0x00000026204c723c */ /* 0x000fe2000000184c */
[----:B------:R-:W3:Y:S04]  /*42d0*/  LDSM.16.M88.4 R36, [R206+0x4000] ;  /* 0x00400000ce24783b */ /* 0x000ee80000000200 */
[----:B------:R-:W-:Y:S01]  /*42e0*/  LDSM.16.M88.4 R32, [R205+0xa800] ;  /* 0x00a80000cd20783b */ /* 0x000fe20000000200 */
[----:B-1----:R-:W-:Y:S06]  /*42f0*/  HMMA.16816.F32 R40, R88, R20, R40 ;  /* 0x000000145828723c */ /* 0x002fec0000001828 */
[C---:B--2---:R-:W-:Y:S06]  /*4300*/  HMMA.16816.F32 R16, R48.reuse, R12, R16 ;  /* 0x0000000c3010723c */ /* 0x044fec0000001810 */
[----:B------:R-:W-:Y:S01]  /*4310*/  HMMA.16816.F32 R28, R48, R14, R28 ;  /* 0x0000000e301c723c */ /* 0x000fe2000000181c */
[----:B------:R-:W-:Y:S05]  /*4320*/  LDSM.16.M88.4 R12, [R202+0x4000] ;  /* 0x00400000ca0c783b */ /* 0x000fea0000000200 */
[C---:B------:R-:W-:Y:S01]  /*4330*/  HMMA.16816.F32 R60, R88.reuse, R22, R60 ;  /* 0x00000016583c723c */ /* 0x040fe2000000183c */
[----:B------:R-:W1:Y:S05]  /*4340*/  LDSM.16.M88.4 R20, [R203+0x4000] ;  /* 0x00400000cb14783b */ /* 0x000e6a0000000200 */
[----:B----4-:R-:W-:Y:S06]  /*4350*/  HMMA.16816.F32 R56, R88, R8, R56 ;  /* 0x000000085838723c */ /* 0x010fec0000001838 */
[----:B------:R-:W-:Y:S06]  /*4360*/  HMMA.16816.F32 R40, R72, R96, R40 ;  /* 0x000000604828723c */ /* 0x000fec0000001828 */
[----:B------:R-:W-:Y:S01]  /*4370*/  HMMA.16816.F32 R52, R88, R10, R52 ;  /* 0x0000000a5834723c */ /* 0x000fe20000001834 */
[----:B------:R-:W-:Y:S05]  /*4380*/  LDSM.16.M88.4 R8, [R199+0xa000] ;  /* 0x00a00000c708783b */ /* 0x000fea0000000200 */
[----:B---3--:R-:W-:Y:S06]  /*4390*/  HMMA.16816.F32 R16, R36, R92, R16 ;  /* 0x0000005c2410723c */ /* 0x008fec0000001810 */
[C---:B------:R-:W-:Y:S06]  /*43a0*/  HMMA.16816.F32 R80, R88.reuse, R84, R80 ;  /* 0x000000545850723c */ /* 0x040fec0000001850 */
[----:B------:R-:W-:Y:S01]  /*43b0*/  HMMA.16816.F32 R76, R88, R86, R76 ;  /* 0x00000056584c723c */ /* 0x000fe2000000184c */
[----:B------:R-:W2:Y:S04]  /*43c0*/  LDSM.16.M88.4 R84, [R192+0x3000] ;  /* 0x00300000c054783b */ /* 0x000ea80000000200 */
[----:B------:R-:W3:Y:S01]  /*43d0*/  LDSM.16.M88.4 R88, [R203+0x4800] ;  /* 0x00480000cb58783b */ /* 0x000ee20000000200 */
[----:B------:R-:W-:Y:S03]  /*43e0*/  HMMA.16816.F32 R28, R36, R94, R28 ;  /* 0x0000005e241c723c */ /* 0x000fe6000000181c */
[----:B------:R-:W-:Y:S03]  /*43f0*/  LDSM.16.M88.4 R92, [R201+0x4000] ;  /* 0x00400000c95c783b */ /* 0x000fe60000000200 */
[----:B------:R-:W-:Y:S06]  /*4400*/  HMMA.16816.F32 R60, R72, R98, R60 ;  /* 0x00000062483c723c */ /* 0x000fec000000183c */
[----:B------:R-:W-:Y:S06]  /*4410*/  HMMA.16816.F32 R40, R48, R44, R40 ;  /* 0x0000002c3028723c */ /* 0x000fec0000001828 */
[C---:B------:R-:W-:Y:S01]  /*4420*/  HMMA.16816.F32 R96, R72.reuse, R68, R56 ;  /* 0x000000444860723c */ /* 0x040fe20000001838 */
[----:B------:R-:W-:Y:S05]  /*4430*/  LDSM.16.M88.4 R56, [R192+0x4000] ;  /* 0x00400000c038783b */ /* 0x000fea0000000200 */
[----:B------:R-:W-:Y:S06]  /*4440*/  HMMA.16816.F32 R52, R72, R70, R52 ;  /* 0x000000464834723c */ /* 0x000fec0000001834 */
[C---:B-1----:R-:W-:Y:S06]  /*4450*/  HMMA.16816.F32 R16, R24.reuse, R20, R16 ;  /* 0x000000141810723c */ /* 0x042fec0000001810 */
[----:B------:R-:W-:Y:S01]  /*4460*/  HMMA.16816.F32 R28, R24, R22, R28 ;  /* 0x00000016181c723c */ /* 0x000fe2000000181c */
[----:B------:R-:W1:Y:S05]  /*4470*/  LDSM.16.M88.4 R20, [R205+0xb000] ;  /* 0x00b00000cd14783b */ /* 0x000e6a0000000200 */
[----:B------:R-:W-:Y:S01]  /*4480*/  HMMA.16816.F32 R60, R48, R46, R60 ;  /* 0x0000002e303c723c */ /* 0x000fe2000000183c */
[----:B------:R-:W-:Y:S05]  /*4490*/  LDSM.16.M88.4 R44, [R199+0xa800] ;  /* 0x00a80000c72c783b */ /* 0x000fea0000000200 */
[----:B------:R-:W-:Y:S06]  /*44a0*/  HMMA.16816.F32 R40, R36, R32, R40 ;  /* 0x000000202428723c */ /* 0x000fec0000001828 */
[----:B--2---:R-:W-:Y:S06]  /*44b0*/  HMMA.16816.F32 R96, R48, R84, R96 ;  /* 0x000000543060723c */ /* 0x004fec0000001860 */
[C---:B------:R-:W-:Y:S06]  /*44c0*/  HMMA.16816.F32 R80, R72.reuse, R64, R80 ;  /* 0x000000404850723c */ /* 0x040fec0000001850 */
[----:B------:R-:W-:Y:S01]  /*44d0*/  HMMA.16816.F32 R76, R72, R66, R76 ;  /* 0x00000042484c723c */ /* 0x000fe2000000184c */
[----:B------:R-:W2:Y:S05]  /*44e0*/  LDSM.16.M88.4 R64, [R192+0x3800] ;  /* 0x00380000c040783b */ /* 0x000eaa0000000200 */
[----:B------:R-:W-:Y:S06]  /*44f0*/  HMMA.16816.F32 R52, R48, R86, R52 ;  /* 0x000000563034723c */ /* 0x000fec0000001834 */
[C---:B------:R-:W-:Y:S06]  /*4500*/  HMMA.16816.F32 R16, R12.reuse, R8, R16 ;  /* 0x000000080c10723c */ /* 0x040fec0000001810 */
[----:B------:R-:W-:Y:S01]  /*4510*/  HMMA.16816.F32 R28, R12, R10, R28 ;  /* 0x0000000a0c1c723c */ /* 0x000fe2000000181c */
[----:B------:R-:W4:Y:S05]  /*4520*/  LDSM.16.M88.4 R8, [R203+0x5000] ;  /* 0x00500000cb08783b */ /* 0x000f2a0000000200 */
[----:B------:R-:W-:Y:S01]  /*4530*/  HMMA.16816.F32 R60, R36, R34, R60 ;  /* 0x00000022243c723c */ /* 0x000fe2000000183c */
[----:B------:R-:W-:Y:S05]  /*4540*/  LDSM.16.M88.4 R32, [R192+0x4800] ;  /* 0x00480000c020783b */ /* 0x000fea0000000200 */
[----:B---3--:R-:W-:Y:S06]  /*4550*/  HMMA.16816.F32 R40, R24, R88, R40 ;  /* 0x000000581828723c */ /* 0x008fec0000001828 */
[C---:B-1----:R-:W-:Y:S06]  /*4560*/  HMMA.16816.F32 R96, R36.reuse, R20, R96 ;  /* 0x000000142460723c */ /* 0x042fec0000001860 */
[----:B------:R-:W-:Y:S01]  /*4570*/  HMMA.16816.F32 R52, R36, R22, R52 ;  /* 0x000000162434723c */ /* 0x000fe20000001834 */
[----:B------:R-:W1:Y:S05]  /*4580*/  LDSM.16.M88.4 R20, [R205+0xb800] ;  /* 0x00b80000cd14783b */ /* 0x000e6a0000000200 */
[C---:B------:R-:W-:Y:S06]  /*4590*/  HMMA.16816.F32 R16, R92.reuse, R56, R16 ;  /* 0x000000385c10723c */ /* 0x040fec0000001810 */
[----:B------:R-:W-:Y:S01]  /*45a0*/  HMMA.16816.F32 R28, R92, R58, R28 ;  /* 0x0000003a5c1c723c */ /* 0x000fe2000000181c */
[----:B------:R-:W3:Y:S05]  /*45b0*/  LDSM.16.M88.4 R56, [R199+0xb000] ;  /* 0x00b00000c738783b */ /* 0x000eea0000000200 */
[----:B------:R-:W-:Y:S06]  /*45c0*/  HMMA.16816.F32 R60, R24, R90, R60 ;  /* 0x0000005a183c723c */ /* 0x000fec000000183c */
[C---:B--2---:R-:W-:Y:S06]  /*45d0*/  HMMA.16816.F32 R80, R48.reuse, R64, R80 ;  /* 0x000000403050723c */ /* 0x044fec0000001850 */
[----:B------:R-:W-:Y:S01]  /*45e0*/  HMMA.16816.F32 R76, R48, R66, R76 ;  /* 0x00000042304c723c */ /* 0x000fe2000000184c */
[----:B------:R-:W-:Y:S01]  /*45f0*/  FMUL.FTZ R17, R17, UR5 ;  /* 0x0000000511117c20 */ /* 0x000fe20008410000 */
[----:B------:R-:W-:-:S04]  /*4600*/  FMUL.FTZ R2, R16, UR5 ;  /* 0x0000000510027c20 */ /* 0x000fc80008410000 */
[----:B------:R-:W-:Y:S01]  /*4610*/  HMMA.16816.F32 R40, R12, R44, R40 ;  /* 0x0000002c0c28723c */ /* 0x000fe20000001828 */
[----:B------:R2:W-:Y:S01]  /*4620*/  MUFU.TANH R44, R17 ;  /* 0x00000011002c7308 */ /* 0x0005e20000002400 */
[----:B------:R-:W-:Y:S01]  /*4630*/  FMUL.FTZ R28, R28, UR5 ;  /* 0x000000051c1c7c20 */ /* 0x000fe20008410000 */
[----:B------:R-:W-:Y:S01]  /*4640*/  FMUL.FTZ R29, R29, UR5 ;  /* 0x000000051d1d7c20 */ /* 0x000fe20008410000 */
[----:B------:R-:W-:Y:S02]  /*4650*/  FMUL.FTZ R30, R30, UR5 ;  /* 0x000000051e1e7c20 */ /* 0x000fe40008410000 */
[C---:B----4-:R-:W-:Y:S01]  /*4660*/  HMMA.16816.F32 R96, R24.reuse, R8, R96 ;  /* 0x000000081860723c */ /* 0x050fe20000001860 */
[----:B------:R-:W-:Y:S02]  /*4670*/  FMUL.FTZ R45, R18, UR5 ;  /* 0x00000005122d7c20 */ /* 0x000fe40008410000 */
[----:B------:R-:W4:Y:S03]  /*4680*/  MUFU.TANH R2, R2 ;  /* 0x0000000200027308 */ /* 0x000f260000002400 */
[----:B------:R-:W-:Y:S01]  /*4690*/  HMMA.16816.F32 R52, R24, R10, R52 ;  /* 0x0000000a1834723c */ /* 0x000fe20000001834 */
[----:B------:R-:W5:Y:S04]  /*46a0*/  LDSM.16.M88.4 R8, [R203+0x5800] ;  /* 0x00580000cb08783b */ /* 0x000f680000000200 */
[----:B------:R-:W4:Y:S01]  /*46b0*/  MUFU.TANH R45, R45 ;  /* 0x0000002d002d7308 */ /* 0x000f220000002400 */
[----:B------:R-:W-:Y:S06]  /*46c0*/  HMMA.16816.F32 R60, R12, R46, R60 ;  /* 0x0000002e0c3c723c */ /* 0x000fec000000183c */
[C---:B-1----:R-:W-:Y:S01]  /*46d0*/  HMMA.16816.F32 R80, R36.reuse, R20, R80 ;  /* 0x000000142450723c */ /* 0x042fe20000001850 */
[----:B------:R-:W-:Y:S01]  /*46e0*/  FMUL.FTZ R46, R19, UR5 ;  /* 0x00000005132e7c20 */ /* 0x000fe20008410000 */
[----:B------:R-:W-:Y:S01]  /*46f0*/  MUFU.TANH R47, R30 ;  /* 0x0000001e002f7308 */ /* 0x000fe20000002400 */
[----:B--2---:R-:W1:Y:S03]  /*4700*/  LDSM.16.M88.4 R16, [R192+0x5000] ;  /* 0x00500000c010783b */ /* 0x004e660000000200 */
[----:B------:R-:W-:Y:S01]  /*4710*/  HMMA.16816.F32 R76, R36, R22, R76 ;  /* 0x00000016244c723c */ /* 0x000fe2000000184c */
[----:B------:R-:W-:Y:S03]  /*4720*/  LDSM.16.M88.4 R20, [R192+0x5800] ;  /* 0x00580000c014783b */ /* 0x000fe60000000200 */
[----:B------:R-:W2:Y:S02]  /*4730*/  MUFU.TANH R46, R46 ;  /* 0x0000002e002e7308 */ /* 0x000ea40000002400 */
[----:B------:R-:W-:Y:S06]  /*4740*/  HMMA.16816.F32 R40, R92, R32, R40 ;  /* 0x000000205c28723c */ /* 0x000fec0000001828 */
[C---:B---3--:R-:W-:Y:S01]  /*4750*/  HMMA.16816.F32 R96, R12.reuse, R56, R96 ;  /* 0x000000380c60723c */ /* 0x048fe20000001860 */
[----:B------:R-:W3:Y:S05]  /*4760*/  MUFU.TANH R32, R28 ;  /* 0x0000001c00207308 */ /* 0x000eea0000002400 */
[----:B------:R-:W-:Y:S01]  /*4770*/  HMMA.16816.F32 R52, R12, R58, R52 ;  /* 0x0000003a0c34723c */ /* 0x000fe20000001834 */
[----:B------:R-:W-:-:S02]  /*4780*/  FMUL.FTZ R56, R31, UR5 ;  /* 0x000000051f387c20 */ /* 0x000fc40008410000 */
[----:B------:R4:W-:Y:S03]  /*4790*/  MUFU.TANH R33, R29 ;  /* 0x0000001d00217308 */ /* 0x0009e60000002400 */
[C---:B-----5:R-:W-:Y:S05]  /*47a0*/  HMMA.16816.F32 R80, R24.reuse, R8, R80 ;  /* 0x000000081850723c */ /* 0x060fea0000001850 */
[----:B------:R-:W5:Y:S01]  /*47b0*/  MUFU.TANH R56, R56 ;  /* 0x0000003800387308 */ /* 0x000f620000002400 */
[----:B------:R-:W-:Y:S06]  /*47c0*/  HMMA.16816.F32 R76, R24, R10, R76 ;  /* 0x0000000a184c723c */ /* 0x000fec000000184c */
[----:B------:R-:W-:Y:S01]  /*47d0*/  HMMA.16816.F32 R60, R92, R34, R60 ;  /* 0x000000225c3c723c */ /* 0x000fe2000000183c */
[----:B----4-:R-:W4:Y:S01]  /*47e0*/  LDSM.16.M88.4 R28, [R199+0xb800] ;  /* 0x00b80000c71c783b */ /* 0x010f220000000200 */
[----:B------:R-:W-:-:S04]  /*47f0*/  DEPBAR.LE SB0, 0x0 ;  /* 0x000080000000791a */ /* 0x000fc80000000000 */
[C---:B-1----:R-:W-:Y:S01]  /*4800*/  HMMA.16816.F32 R52, R92.reuse, R18, R52 ;  /* 0x000000125c34723c */ /* 0x042fe20000001834 */
[----:B------:R-:W-:Y:S01]  /*4810*/  FMUL.FTZ R34, R40, UR5 ;  /* 0x0000000528227c20 */ /* 0x000fe20008410000 */
[----:B------:R-:W-:Y:S01]  /*4820*/  FMUL.FTZ R40, R42, UR5 ;  /* 0x000000052a287c20 */ /* 0x000fe20008410000 */
[----:B------:R-:W-:Y:S01]  /*4830*/  FMUL.FTZ R35, R41, UR5 ;  /* 0x0000000529237c20 */ /* 0x000fe20008410000 */
[----:B------:R-:W-:Y:S02]  /*4840*/  FMUL.FTZ R41, R43, UR5 ;  /* 0x000000052b297c20 */ /* 0x000fe40008410000 */
[----:B------:R-:W-:Y:S01]  /*4850*/  HMMA.16816.F32 R96, R92, R16, R96 ;  /* 0x000000105c60723c */ /* 0x000fe20000001860 */
[----:B------:R-:W-:Y:S01]  /*4860*/  IMAD.SHL.U32 R18, R6, 0x2, RZ ;  /* 0x0000000206127824 */ /* 0x000fe200078e00ff */
[----:B------:R-:W-:Y:S04]  /*4870*/  MUFU.TANH R34, R34 ;  /* 0x0000002200227308 */ /* 0x000fe80000002400 */
[----:B------:R-:W-:-:S04]  /*4880*/  LOP3.LUT R18, R18, 0x6, RZ, 0xc0, !PT ;  /* 0x0000000612127812 */ /* 0x000fc800078ec0ff */
[----:B------:R-:W1:Y:S01]  /*4890*/  MUFU.TANH R40, R40 ;  /* 0x0000002800287308 */ /* 0x000e620000002400 */
[----:B------:R-:W-:Y:S02]  /*48a0*/  IMAD R18, R133, 0x40, R18 ;  /* 0x0000004085127824 */ /* 0x000fe400078e0212 */
[----:B------:R-:W-:Y:S01]  /*48b0*/  FMUL.FTZ R17, R63, UR5 ;  /* 0x000000053f117c20 */ /* 0x000fe20008410000 */
[----:B------:R-:W-:Y:S01]  /*48c0*/  FMUL.FTZ R16, R60, UR5 ;  /* 0x000000053c107c20 */ /* 0x000fe20008410000 */
[----:B------:R-:W-:Y:S01]  /*48d0*/  FMUL.FTZ R36, R62, UR5 ;  /* 0x000000053e247c20 */ /* 0x000fe20008410000 */
[----:B------:R-:W-:Y:S01]  /*48e0*/  FMUL.FTZ R9, R61, UR5 ;  /* 0x000000053d097c20 */ /* 0x000fe20008410000 */
[----:B------:R-:W-:Y:S01]  /*48f0*/  IADD3 R11, R18, -0x40, RZ ;  /* 0xffffffc0120b7810 */ /* 0x000fe20007ffe0ff */
[----:B------:R-:W-:Y:S01]  /*4900*/  FMUL.FTZ R52, R52, UR5 ;  /* 0x0000000534347c20 */ /* 0x000fe20008410000 */
[----:B------:R-:W-:Y:S02]  /*4910*/  FMUL.FTZ R54, R54, UR5 ;  /* 0x0000000536367c20 */ /* 0x000fe40008410000 */
[-C--:B------:R-:W-:Y:S01]  /*4920*/  ISETP.GE.AND P4, PT, R11, R102.reuse, PT ;  /* 0x000000660b00720c */ /* 0x080fe20003f86270 */
[----:B------:R-:W-:Y:S01]  /*4930*/  VIADD R11, R18, 0xffffffd1 ;  /* 0xffffffd1120b7836 */ /* 0x000fe20000000000 */
[----:B------:R-:W1:Y:S01]  /*4940*/  MUFU.TANH R17, R17 ;  /* 0x0000001100117308 */ /* 0x000e620000002400 */
[----:B------:R-:W-:Y:S01]  /*4950*/  FMUL.FTZ R53, R53, UR5 ;  /* 0x0000000535357c20 */ /* 0x000fe20008410000 */
[----:B------:R-:W-:Y:S01]  /*4960*/  FSEL R25, R2, -INF , !P4 ;  /* 0xff80000002197808 */ /* 0x000fe20006000000 */
[----:B------:R-:W-:Y:S01]  /*4970*/  FMUL.FTZ R96, R96, UR5 ;  /* 0x0000000560607c20 */ /* 0x000fe20008410000 */
[----:B------:R-:W-:Y:S01]  /*4980*/  ISETP.GE.AND P6, PT, R11, R102, PT ;  /* 0x000000660b00720c */ /* 0x000fe20003fc6270 */
[----:B------:R-:W-:-:S02]  /*4990*/  VIADD R11, R18, 0xffffffd8 ;  /* 0xffffffd8120b7836 */ /* 0x000fc40000000000 */
[----:B------:R-:W-:Y:S01]  /*49a0*/  FMUL.FTZ R98, R98, UR5 ;  /* 0x0000000562627c20 */ /* 0x000fe20008410000 */
[C---:B----4-:R-:W-:Y:S01]  /*49b0*/  HMMA.16816.F32 R80, R12.reuse, R28, R80 ;  /* 0x0000001c0c50723c */ /* 0x050fe20000001850 */
[----:B------:R-:W-:Y:S01]  /*49c0*/  MUFU.TANH R165, R52 ;  /* 0x0000003400a57308 */ /* 0x000fe20000002400 */
[----:B------:R-:W-:Y:S01]  /*49d0*/  FMUL.FTZ R97, R97, UR5 ;  /* 0x0000000561617c20 */ /* 0x000fe20008410000 */
[----:B------:R-:W-:Y:S01]  /*49e0*/  FMUL.FTZ R99, R99, UR5 ;  /* 0x0000000563637c20 */ /* 0x000fe20008410000 */
[----:B------:R-:W-:Y:S01]  /*49f0*/  FMUL.FTZ R55, R55, UR5 ;  /* 0x0000000537377c20 */ /* 0x000fe20008410000 */
[C---:B------:R-:W-:Y:S01]  /*4a00*/  IADD3 R19, R18.reuse, -0x10, RZ ;  /* 0xfffffff012137810 */ /* 0x040fe20007ffe0ff */
[----:B------:R-:W-:Y:S03]  /*4a10*/  HMMA.16816.F32 R76, R12, R30, R76 ;  /* 0x0000001e0c4c723c */ /* 0x000fe6000000184c */
[----:B------:R-:W4:Y:S04]  /*4a20*/  MUFU.TANH R166, R54 ;  /* 0x0000003600a67308 */ /* 0x000f280000002400 */
[C---:B------:R-:W-:Y:S01]  /*4a30*/  VIADD R15, R18.reuse, 0xffffffc1 ;  /* 0xffffffc1120f7836 */ /* 0x040fe20000000000 */
[----:B------:R-:W-:Y:S01]  /*4a40*/  FSEL R14, R45, -INF , !P4 ;  /* 0xff8000002d0e7808 */ /* 0x000fe20006000000 */
[C---:B------:R-:W-:Y:S01]  /*4a50*/  VIADD R13, R18.reuse, 0xffffffc8 ;  /* 0xffffffc8120d7836 */ /* 0x040fe20000000000 */
[-C--:B------:R-:W-:Y:S01]  /*4a60*/  ISETP.GE.AND P4, PT, R11, R102.reuse, PT ;  /* 0x000000660b00720c */ /* 0x080fe20003f86270 */
[C---:B------:R-:W-:Y:S01]  /*4a70*/  VIADD R11, R18.reuse, 0xffffffd9 ;  /* 0xffffffd9120b7836 */ /* 0x040fe20000000000 */
[-C--:B------:R-:W-:Y:S01]  /*4a80*/  ISETP.GE.AND P3, PT, R15, R102.reuse, PT ;  /* 0x000000660f00720c */ /* 0x080fe20003f66270 */
[----:B------:R-:W-:Y:S01]  /*4a90*/  VIADD R15, R18, 0xffffffc9 ;  /* 0xffffffc9120f7836 */ /* 0x000fe20000000000 */
[----:B------:R-:W-:Y:S01]  /*4aa0*/  ISETP.GE.AND P2, PT, R13, R102, PT ;  /* 0x000000660d00720c */ /* 0x000fe20003f46270 */
[----:B------:R-:W-:Y:S01]  /*4ab0*/  MUFU.TANH R35, R35 ;  /* 0x0000002300237308 */ /* 0x000fe20000002400 */
[----:B--2---:R-:W-:-:S02]  /*4ac0*/  FSEL R46, R46, -INF , !P3 ;  /* 0xff8000002e2e7808 */ /* 0x004fc40005800000 */
[C---:B------:R-:W-:Y:S01]  /*4ad0*/  HMMA.16816.F32 R80, R92.reuse, R20, R80 ;  /* 0x000000145c50723c */ /* 0x040fe20000001850 */
[----:B------:R-:W-:Y:S02]  /*4ae0*/  FSEL R27, R44, -INF , !P3 ;  /* 0xff8000002c1b7808 */ /* 0x000fe40005800000 */
[-C--:B------:R-:W-:Y:S02]  /*4af0*/  ISETP.GE.AND P3, PT, R11, R102.reuse, PT ;  /* 0x000000660b00720c */ /* 0x080fe40003f66270 */
[----:B------:R-:W-:Y:S01]  /*4b00*/  IADD3 R11, R18, -0x20, RZ ;  /* 0xffffffe0120b7810 */ /* 0x000fe20007ffe0ff */
[----:B------:R-:W-:Y:S01]  /*4b10*/  HMMA.16816.F32 R76, R92, R22, R76 ;  /* 0x000000165c4c723c */ /* 0x000fe2000000184c */
[----:B------:R-:W-:Y:S01]  /*4b20*/  FSEL R12, R47, -INF , !P2 ;  /* 0xff8000002f0c7808 */ /* 0x000fe20005000000 */
[----:B------:R-:W2:Y:S01]  /*4b30*/  MUFU.TANH R41, R41 ;  /* 0x0000002900297308 */ /* 0x000ea20000002400 */
[----:B---3--:R-:W-:Y:S02]  /*4b40*/  FSEL R29, R32, -INF , !P2 ;  /* 0xff800000201d7808 */ /* 0x008fe40005000000 */
[-C--:B------:R-:W-:Y:S01]  /*4b50*/  ISETP.GE.AND P2, PT, R11, R102.reuse, PT ;  /* 0x000000660b00720c */ /* 0x080fe20003f46270 */
[----:B------:R-:W-:Y:S01]  /*4b60*/  VIADD R11, R18, 0xffffffe1 ;  /* 0xffffffe1120b7836 */ /* 0x000fe20000000000 */
[----:B------:R-:W-:-:S02]  /*4b70*/  ISETP.GE.AND P1, PT, R15, R102, PT ;  /* 0x000000660f00720c */ /* 0x000fc40003f26270 */
[----:B------:R-:W-:Y:S01]  /*4b80*/  IADD3 R13, R18, -0x30, RZ ;  /* 0xffffffd0120d7810 */ /* 0x000fe20007ffe0ff */
[----:B------:R-:W-:Y:S01]  /*4b90*/  MUFU.TANH R16, R16 ;  /* 0x0000001000107308 */ /* 0x000fe20000002400 */
[----:B-----5:R-:W-:Y:S02]  /*4ba0*/  FSEL R56, R56, -INF , !P1 ;  /* 0xff80000038387808 */ /* 0x020fe40004800000 */
[----:B------:R-:W-:Y:S02]  /*4bb0*/  FSEL R33, R33, -INF , !P1 ;  /* 0xff80000021217808 */ /* 0x000fe40004800000 */
[-C--:B------:R-:W-:Y:S01]  /*4bc0*/  ISETP.GE.AND P1, PT, R11, R102.reuse, PT ;  /* 0x000000660b00720c */ /* 0x080fe20003f26270 */
[----:B------:R-:W-:Y:S01]  /*4bd0*/  VIADD R11, R18, 0xffffffe8 ;  /* 0xffffffe8120b7836 */ /* 0x000fe20000000000 */
[-C--:B------:R-:W-:Y:S01]  /*4be0*/  ISETP.GE.AND P5, PT, R13, R102.reuse, PT ;  /* 0x000000660d00720c */ /* 0x080fe20003fa6270 */
[----:B------:R-:W3:Y:S01]  /*4bf0*/  MUFU.TANH R36, R36 ;  /* 0x0000002400247308 */ /* 0x000ee20000002400 */
[----:B------:R-:W-:Y:S01]  /*4c00*/  FMUL.FTZ R80, R80, UR5 ;  /* 0x0000000550507c20 */ /* 0x000fe20008410000 */
[----:B------:R-:W-:Y:S01]  /*4c10*/  FMUL.FTZ R81, R81, UR5 ;  /* 0x0000000551517c20 */ /* 0x000fe20008410000 */
[----:B------:R-:W-:Y:S01]  /*4c20*/  FMUL.FTZ R82, R82, UR5 ;  /* 0x0000000552527c20 */ /* 0x000fe20008410000 */
[----:B-1----:R-:W-:Y:S01]  /*4c30*/  FSEL R10, R40, -INF , !P5 ;  /* 0xff800000280a7808 */ /* 0x002fe20006800000 */
[----:B------:R-:W-:Y:S01]  /*4c40*/  FMUL.FTZ R83, R83, UR5 ;  /* 0x0000000553537c20 */ /* 0x000fe20008410000 */
[----:B------:R-:W-:Y:S01]  /*4c50*/  FSEL R15, R34, -INF , !P5 ;  /* 0xff800000220f7808 */ /* 0x000fe20006800000 */
[----:B------:R-:W-:Y:S01]  /*4c60*/  FMUL.FTZ R76, R76, UR5 ;  /* 0x000000054c4c7c20 */ /* 0x000fe20008410000 */
[----:B------:R-:W-:Y:S01]  /*4c70*/  MUFU.TANH R169, R96 ;  /* 0x0000006000a97308 */ /* 0x000fe20000002400 */
[----:B------:R-:W-:Y:S01]  /*4c80*/  FMUL.FTZ R78, R78, UR5 ;  /* 0x000000054e4e7c20 */ /* 0x000fe20008410000 */
[----:B------:R-:W-:Y:S01]  /*4c90*/  FMUL.FTZ R77, R77, UR5 ;  /* 0x000000054d4d7c20 */ /* 0x000fe20008410000 */
[----:B------:R-:W-:Y:S01]  /*4ca0*/  FMUL.FTZ R79, R79, UR5 ;  /* 0x000000054f4f7c20 */ /* 0x000fe20008410000 */
[----:B------:R-:W-:Y:S01]  /*4cb0*/  ISETP.GE.AND P5, PT, R11, R102, PT ;  /* 0x000000660b00720c */ /* 0x000fe20003fa6270 */
[C---:B------:R-:W-:Y:S01]  /*4cc0*/  VIADD R11, R18.reuse, 0xffffffe9 ;  /* 0xffffffe9120b7836 */ /* 0x040fe20000000000 */
[----:B------:R-:W-:Y:S01]  /*4cd0*/  FSEL R2, R17, -INF , !P3 ;  /* 0xff80000011027808 */ /* 0x000fe20005800000 */
[----:B------:R-:W-:Y:S01]  /*4ce0*/  VIADD R17, R18, 0xfffffff8 ;  /* 0xfffffff812117836 */ /* 0x000fe20000000000 */
[----:B------:R-:W1:Y:S01]  /*4cf0*/  MUFU.TANH R162, R98 ;  /* 0x0000006200a27308 */ /* 0x000e620000002400 */
[----:B----4-:R-:W-:-:S02]  /*4d00*/  FSEL R166, R166, -INF , !P5 ;  /* 0xff800000a6a67808 */ /* 0x010fc40006800000 */
[----:B------:R-:W-:Y:S02]  /*4d10*/  FSEL R165, R165, -INF , !P5 ;  /* 0xff800000a5a57808 */ /* 0x000fe40006800000 */
[----:B------:R-:W-:Y:S02]  /*4d20*/  ISETP.GE.AND P5, PT, R133, 0x2, PT ;  /* 0x000000028500780c */ /* 0x000fe40003fa6270 */
[----:B--2---:R-:W-:Y:S01]  /*4d30*/  FSEL R8, R41, -INF , !P6 ;  /* 0xff80000029087808 */ /* 0x004fe20007000000 */
[----:B------:R-:W2:Y:S01]  /*4d40*/  MUFU.TANH R9, R9 ;  /* 0x0000000900097308 */ /* 0x000ea20000002400 */
[----:B------:R-:W-:Y:S02]  /*4d50*/  FSEL R13, R35, -INF , !P6 ;  /* 0xff800000230d7808 */ /* 0x000fe40007000000 */
[----:B------:R-:W-:Y:S02]  /*4d60*/  ISETP.GE.AND P6, PT, R11, R102, PT ;  /* 0x000000660b00720c */ /* 0x000fe40003fc6270 */
[----:B---3--:R-:W-:-:S02]  /*4d70*/  FSEL R6, R36, -INF , !P4 ;  /* 0xff80000024067808 */ /* 0x008fc40006000000 */
[----:B------:R-:W-:Y:S01]  /*4d80*/  FSEL R11, R16, -INF , !P4 ;  /* 0xff800000100b7808 */ /* 0x000fe20006000000 */
[----:B------:R-:W3:Y:S01]  /*4d90*/  MUFU.TANH R161, R97 ;  /* 0x0000006100a17308 */ /* 0x000ee20000002400 */
[----:B-1----:R-:W-:Y:S02]  /*4da0*/  FSEL R162, R162, -INF , !P2 ;  /* 0xff800000a2a27808 */ /* 0x002fe40005000000 */
[----:B------:R-:W-:Y:S02]  /*4db0*/  FSEL R169, R169, -INF , !P2 ;  /* 0xff800000a9a97808 */ /* 0x000fe40005000000 */
[-C--:B------:R-:W-:Y:S01]  /*4dc0*/  ISETP.GE.AND P4, PT, R19, R102.reuse, PT ;  /* 0x000000661300720c */ /* 0x080fe20003f86270 */
[C---:B------:R-:W-:Y:S01]  /*4dd0*/  VIADD R19, R18.reuse, 0xfffffff1 ;  /* 0xfffffff112137836 */ /* 0x040fe20000000000 */
[----:B------:R-:W-:Y:S01]  /*4de0*/  ISETP.GE.AND P2, PT, R17, R102, PT ;  /* 0x000000661100720c */ /* 0x000fe20003f46270 */
[----:B------:R-:W1:Y:S01]  /*4df0*/  MUFU.TANH R178, R99 ;  /* 0x0000006300b27308 */ /* 0x000e620000002400 */
[----:B------:R-:W-:Y:S01]  /*4e00*/  VIADD R17, R18, 0xfffffff9 ;  /* 0xfffffff912117836 */ /* 0x000fe20000000000 */
[----:B--2---:R-:W-:-:S02]  /*4e10*/  FSEL R9, R9, -INF , !P3 ;  /* 0xff80000009097808 */ /* 0x004fc40005800000 */
[----:B------:R-:W-:-:S04]  /*4e20*/  ISETP.GE.AND P3, PT, R19, R102, PT ;  /* 0x000000661300720c */ /* 0x000fc80003f66270 */
[----:B------:R-:W2:Y:S01]  /*4e30*/  MUFU.TANH R163, R53 ;  /* 0x0000003500a37308 */ /* 0x000ea20000002400 */
[----:B---3--:R-:W-:-:S07]  /*4e40*/  FSEL R161, R161, -INF , !P1 ;  /* 0xff800000a1a17808 */ /* 0x008fce0004800000 */
[----:B------:R-:W3:Y:S01]  /*4e50*/  MUFU.TANH R176, R55 ;  /* 0x0000003700b07308 */ /* 0x000ee20000002400 */
[----:B-1----:R-:W-:Y:S02]  /*4e60*/  FSEL R178, R178, -INF , !P1 ;  /* 0xff800000b2b27808 */ /* 0x002fe40004800000 */
[----:B------:R-:W-:-:S05]  /*4e70*/  ISETP.GE.AND P1, PT, R17, R102, PT ;  /* 0x000000661100720c */ /* 0x000fca0003f26270 */
[----:B------:R-:W1:Y:S01]  /*4e80*/  MUFU.TANH R177, R80 ;  /* 0x0000005000b17308 */ /* 0x000e620000002400 */
[----:B--2---:R-:W-:-:S07]  /*4e90*/  FSEL R163, R163, -INF , !P6 ;  /* 0xff800000a3a37808 */ /* 0x004fce0007000000 */
[----:B------:R-:W2:Y:S01]  /*4ea0*/  MUFU.TANH R175, R81 ;  /* 0x0000005100af7308 */ /* 0x000ea20000002400 */
[----:B---3--:R-:W-:-:S07]  /*4eb0*/  FSEL R176, R176, -INF , !P6 ;  /* 0xff800000b0b07808 */ /* 0x008fce0007000000 */
[----:B------:R-:W3:Y:S01]  /*4ec0*/  MUFU.TANH R172, R82 ;  /* 0x0000005200ac7308 */ /* 0x000ee20000002400 */
[----:B-1----:R-:W-:-:S07]  /*4ed0*/  FSEL R177, R177, -INF , !P4 ;  /* 0xff800000b1b17808 */ /* 0x002fce0006000000 */
        /* <DEDUP_REMOVED lines=9> */
[----:B---3--:R-:W-:Y:S02]  /*4f70*/  FSEL R168, R168, -INF , !P2 ;  /* 0xff800000a8a87808 */ /* 0x008fe40005000000 */
[----:B-1----:R-:W-:Y:S02]  /*4f80*/  FSEL R164, R164, -INF , !P1 ;  /* 0xff800000a4a47808 */ /* 0x002fe40004800000 */
[----:B--2---:R-:W-:Y:S01]  /*4f90*/  FSEL R171, R171, -INF , !P1 ;  /* 0xff800000abab7808 */ /* 0x004fe20004800000 */
[----:B------:R-:W-:Y:S06]  /*4fa0*/  BAR.SYNC.DEFER_BLOCKING 0x0 ;  /* 0x0000000000007b1d */ /* 0x000fec0000010000 */
[----:B------:R-:W-:Y:S05]  /*4fb0*/  @!P5 BRA `(.L_x_798) ;  /* 0x0000000c0014d947 */ /* 0x000fea0003800000 */
        /* <DEDUP_REMOVED lines=59> */
.L_x_799:
[----:B------:R-:W-:-:S04]  /*5370*/  LEA R100, -R100, RZ, 0x6 ;  /* 0x000000ff64647211 */ /* 0x000fc800078e31ff */
[----:B------:R-:W-:-:S07]  /*5380*/  SHF.R.S32.HI R3, RZ, 0x1f, R100 ;  /* 0x0000001fff037819 */ /* 0x000fce0000011464 */
.L_x_800:
        /* <DEDUP_REMOVED lines=12> */
[----:B------:R-:W4:Y:S01]  /*5450*/  @!P2 LDC.64 R16, c[0x0][0x218] ;  /* 0x00008600ff10ab82 */ /* 0x000f220000000a00 */
[----:B-1----:R-:W-:-:S07]  /*5460*/  @!P4 LEA R34, P6, R31, R20, 0x1 ;  /* 0x000000141f22c211 */ /* 0x002fce00078c08ff */
[----:B------:R-:W1:Y:S01]  /*5470*/  @!P4 LDC.64 R22, c[0x0][0x218] ;  /* 0x00008600ff16cb82 */ /* 0x000e620000000a00 */
[----:B------:R-:W-:Y:S02]  /*5480*/  @!P4 LEA.HI.X R35, R31, R21, R24, 0x1, P6 ;  /* 0x000000151f23c211 */ /* 0x000fe400030f0c18 */
[----:B------:R-:W-:Y:S02]  /*5490*/  @!P2 IADD3 R24, P1, R100, R145, RZ ;  /* 0x000000916418a210 */ /* 0x000fe40007f3e0ff */
[----:B---3--:R-:W-:-:S03]  /*54a0*/  @!P3 LEA R38, P6, R4, R18, 0x1 ;  /* 0x000000120426b211 */ /* 0x008fc600078c08ff */
[----:B------:R-:W3:Y:S01]  /*54b0*/  @!P3 LDC.64 R20, c[0x0][0x218] ;  /* 0x00008600ff14bb82 */ /* 0x000ee20000000a00 */
[----:B------:R-:W-:Y:S01]  /*54c0*/  @!PT LDS RZ, [RZ] ;  /* 0x00000000fffff984 */ /* 0x000fe20000000800 */
[----:B------:R-:W-:Y:S01]  /*54d0*/  @!PT LDS RZ, [RZ] ;  /* 0x00000000fffff984 */ /* 0x000fe20000000800 */
[----:B------:R-:W-:Y:S01]  /*54e0*/  @!PT LDS RZ, [RZ] ;  /* 0x00000000fffff984 */ /* 0x000fe20000000800 */
[----:B------:R5:W-:Y:S01]  /*54f0*/  @!P4 LDGSTS.E.BYPASS.LTC128B.128 [R215+0x6000], desc[UR8][R34.64] ;  /* 0x0600000022d7cfae */ /* 0x000be2000b901d48 */
[----:B------:R-:W-:Y:S01]  /*5500*/  @!P3 LEA.HI.X R39, R4, R19, R26, 0x1, P6 ;  /* 0x000000130427b211 */ /* 0x000fe200030f0c1a */
[----:B------:R-:W-:Y:S01]  /*5510*/  @!P2 IMAD.X R26, R3, 0x1, R144, P1 ;  /* 0x00000001031aa824 */ /* 0x000fe200008e0690 */
[----:B------:R-:W-:Y:S01]  /*5520*/  IADD3 R4, P6, R213, R100, RZ ;  /* 0x00000064d5047210 */ /* 0x000fe20007fde0ff */
[----:B------:R2:W-:Y:S01]  /*5530*/  @P3 STS.128 [R215+0x8000], RZ ;  /* 0x008000ffd7003388 */ /* 0x0005e20000000c00 */
[----:B----4-:R-:W-:Y:S02]  /*5540*/  @!P2 LEA R30, P1, R24, R16, 0x1 ;  /* 0x00000010181ea211 */ /* 0x010fe400078208ff */
[----:B------:R-:W4:Y:S01]  /*5550*/  @!P2 LDC.64 R18, c[0x0][0x218] ;  /* 0x00008600ff12ab82 */ /* 0x000f220000000a00 */
[----:B------:R-:W-:Y:S01]  /*5560*/  IMAD.X R37, R212, 0x1, R3, P6 ;  /* 0x00000001d4257824 */ /* 0x000fe200030e0603 */
[----:B------:R-:W-:Y:S01]  /*5570*/  @!P4 IADD3 R41, P6, R4, R145, RZ ;  /* 0x000000910429c210 */ /* 0x000fe20007fde0ff */
[----:B------:R-:W-:Y:S01]  /*5580*/  @!PT LDS RZ, [RZ] ;  /* 0x00000000fffff984 */ /* 0x000fe20000000800 */
[----:B------:R-:W-:Y:S01]  /*5590*/  @!PT LDS RZ, [RZ] ;  /* 0x00000000fffff984 */ /* 0x000fe20000000800 */
[----:B------:R-:W-:Y:S01]  /*55a0*/  @!PT LDS RZ, [RZ] ;  /* 0x00000000fffff984 */ /* 0x000fe20000000800 */
[----:B------:R2:W-:Y:S01]  /*55b0*/  @!P3 LDGSTS.E.BYPASS.LTC128B.128 [R215+0x8000], desc[UR8][R38.64+0x80] ;  /* 0x0800008026d7bfae */ /* 0x0005e2000b901d48 */
[----:B------:R-:W-:-:S02]  /*55c0*/  @!P2 LEA.HI.X R31, R24, R17, R26, 0x1, P1 ;  /* 0x00000011181fa211 */ /* 0x000fc400008f0c1a */
[----:B------:R-:W-:Y:S01]  /*55d0*/  @!P3 IADD3 R24, P1, R4, R145, RZ ;  /* 0x000000910418b210 */ /* 0x000fe20007f3e0ff */
[--C-:B------:R-:W-:Y:S01]  /*55e0*/  @!P4 IMAD.X R26, R37, 0x1, R144.reuse, P6 ;  /* 0x00000001251ac824 */ /* 0x100fe200030e0690 */
[----:B-1----:R-:W-:Y:S01]  /*55f0*/  @!P4 LEA R40, P6, R41, R22, 0x1 ;  /* 0x000000162928c211 */ /* 0x002fe200078c08ff */
[----:B------:R-:W1:Y:S01]  /*5600*/  @!P4 LDC.64 R16, c[0x0][0x218] ;  /* 0x00008600ff10cb82 */ /* 0x000e620000000a00 */
[----:B------:R1:W-:Y:S01]  /*5610*/  @P2 STS.128 [R215+0xa000], RZ ;  /* 0x00a000ffd7002388 */ /* 0x0003e20000000c00 */
[----:B------:R-:W-:Y:S01]  /*5620*/  @!P3 IMAD.X R22, R37, 0x1, R144, P1 ;  /* 0x000000012516b824 */ /* 0x000fe200008e0690 */
[----:B------:R-:W-:Y:S02]  /*5630*/  @!P4 LEA.HI.X R41, R41, R23, R26, 0x1, P6 ;  /* 0x000000172929c211 */ /* 0x000fe400030f0c1a */
[----:B------:R-:W-:Y:S01]  /*5640*/  @!PT LDS RZ, [RZ] ;  /* 0x00000000fffff984 */ /* 0x000fe20000000800 */
[----:B------:R-:W-:Y:S01]  /*5650*/  @!PT LDS RZ, [RZ] ;  /* 0x00000000fffff984 */ /* 0x000fe20000000800 */
[----:B------:R-:W-:Y:S01]  /*5660*/  @!PT LDS RZ, [RZ] ;  /* 0x00000000fffff984 */ /* 0x000fe20000000800 */
[----:B------:R1:W-:Y:S01]  /*5670*/  @!P2 LDGSTS.E.BYPASS.LTC128B.128 [R215+0xa000], desc[UR8][R30.64+0x100] ;  /* 0x0a0001001ed7afae */ /* 0x0003e2000b901d48 */
[----:B---3--:R-:W-:Y:S02]  /*5680*/  @!P3 LEA R42, P6, R24, R20, 0x1 ;  /* 0x00000014182ab211 */ /* 0x008fe400078c08ff */
[----:B------:R-:W-:Y:S01]  /*5690*/  @!P2 IADD3 R20, P1, R4, R145, RZ ;  /* 0x000000910414a210 */ /* 0x000fe20007f3e0ff */
[----:B------:R3:W-:Y:S01]  /*56a0*/  @P4 STS.128 [R215+0x6800], RZ ;  /* 0x006800ffd7004388 */ /* 0x0007e20000000c00 */
[----:B------:R-:W-:-:S02]  /*56b0*/  @!P3 LEA.HI.X R43, R24, R21, R22, 0x1, P6 ;  /* 0x00000015182bb211 */ /* 0x000fc400030f0c16 */
[----:B------:R-:W5:Y:S01]  /*56c0*/  @!P3 LDC.64 R22, c[0x0][0x218] ;  /* 0x00008600ff16bb82 */ /* 0x000f620000000a00 */
[--C-:B------:R-:W-:Y:S01]  /*56d0*/  @!P2 IMAD.X R21, R37, 0x1, R144.reuse, P1 ;  /* 0x000000012515a824 */ /* 0x100fe200008e0690 */
[C---:B----4-:R-:W-:Y:S01]  /*56e0*/  @!P2 LEA R44, P1, R20.reuse, R18, 0x1 ;  /* 0x00000012142ca211 */ /* 0x050fe200078208ff */
[----:B------:R-:W-:Y:S01]  /*56f0*/  @!PT LDS RZ, [RZ] ;  /* 0x00000000fffff984 */ /* 0x000fe20000000800 */
[----:B------:R-:W-:Y:S01]  /*5700*/  @!PT LDS RZ, [RZ] ;  /* 0x00000000fffff984 */ /* 0x000fe20000000800 */
[----:B------:R-:W-:Y:S01]  /*5710*/  @!PT LDS RZ, [RZ] ;  /* 0x00000000fffff984 */ /* 0x000fe20000000800 */
[----:B------:R3:W-:Y:S01]  /*5720*/  @!P4 LDGSTS.E.BYPASS.LTC128B.128 [R215+0x6800], desc[UR8][R40.64] ;  /* 0x0680000028d7cfae */ /* 0x0007e2000b901d48 */
[----:B------:R-:W-:Y:S02]  /*5730*/  IADD3 R4, P6, R213, R4, RZ ;  /* 0x00000004d5047210 */ /* 0x000fe40007fde0ff */
[----:B------:R-:W-:Y:S01]  /*5740*/  @!P2 LEA.HI.X R45, R20, R19, R21, 0x1, P1 ;  /* 0x00000013142da211 */ /* 0x000fe200008f0c15 */
[----:B------:R3:W-:Y:S01]  /*5750*/  @P3 STS.128 [R215+0x8800], RZ ;  /* 0x008800ffd7003388 */ /* 0x0007e20000000c00 */
[----:B------:R-:W2:Y:S01]  /*5760*/  @!P2 LDC.64 R20, c[0x0][0x218] ;  /* 0x00008600ff14ab82 */ /* 0x000ea20000000a00 */
[-C--:B------:R-:W-:Y:S01]  /*5770*/  @!P4 IADD3 R24, P1, R4, R145.reuse, RZ ;  /* 0x000000910418c210 */ /* 0x080fe20007f3e0ff */
[----:B------:R-:W-:Y:S01]  /*5780*/  IMAD.X R37, R212, 0x1, R37, P6 ;  /* 0x00000001d4257824 */ /* 0x000fe200030e0625 */
[----:B------:R-:W-:Y:S01]  /*5790*/  @!P3 IADD3 R28, P6, R4, R145, RZ ;  /* 0x00000091041cb210 */ /* 0x000fe20007fde0ff */
[----:B------:R-:W-:Y:S01]  /*57a0*/  @!PT LDS RZ, [RZ] ;  /* 0x00000000fffff984 */ /* 0x000fe20000000800 */
[----:B------:R-:W-:Y:S01]  /*57b0*/  @!PT LDS RZ, [RZ] ;  /* 0x00000000fffff984 */ /* 0x000fe20000000800 */
[----:B------:R-:W-:Y:S01]  /*57c0*/  @!PT LDS RZ, [RZ] ;  /* 0x00000000fffff984 */ /* 0x000fe20000000800 */
[----:B------:R3:W-:Y:S02]  /*57d0*/  @!P3 LDGSTS.E.BYPASS.LTC128B.128 [R215+0x8800], desc[UR8][R42.64+0x80] ;  /* 0x088000802ad7bfae */ /* 0x0007e4000b901d48 */
[C---:B------:R-:W-:Y:S01]  /*57e0*/  @!P4 IMAD.X R26, R37.reuse, 0x1, R144, P1 ;  /* 0x00000001251ac824 */ /* 0x040fe200008e0690 */
[C---:B-1----:R-:W-:Y:S01]  /*57f0*/  @!P4 LEA R48, P1, R24.reuse, R16, 0x1 ;  /* 0x000000101830c211 */ /* 0x042fe200078208ff */
[----:B------:R-:W1:Y:S01]  /*5800*/  @!P4 LDC.64 R18, c[0x0][0x218] ;  /* 0x00008600ff12cb82 */ /* 0x000e620000000a00 */
[----:B------:R3:W-:Y:S02]  /*5810*/  @P2 STS.128 [R215+0xa800], RZ ;  /* 0x00a800ffd7002388 */ /* 0x0007e40000000c00 */
[----:B------:R-:W-:Y:S01]  /*5820*/  @!P4 LEA.HI.X R49, R24, R17, R26, 0x1, P1 ;  /* 0x000000111831c211 */ /* 0x000fe200008f0c1a */
[----:B------:R-:W-:Y:S01]  /*5830*/  @!P3 IMAD.X R26, R37, 0x1, R144, P6 ;  /* 0x00000001251ab824 */ /* 0x000fe200030e0690 */
[----:B------:R-:W-:Y:S01]  /*5840*/  @!P2 IADD3 R24, P1, R4, R145, RZ ;  /* 0x000000910418a210 */ /* 0x000fe20007f3e0ff */
[----:B------:R-:W-:Y:S01]  /*5850*/  @!PT LDS RZ, [RZ] ;  /* 0x00000000fffff984 */ /* 0x000fe20000000800 */
[----:B------:R-:W-:Y:S01]  /*5860*/  @!PT LDS RZ, [RZ] ;  /* 0x00000000fffff984 */ /* 0x000fe20000000800 */
[----:B------:R-:W-:Y:S01]  /*5870*/  @!PT LDS RZ, [RZ] ;  /* 0x00000000fffff984 */ /* 0x000fe20000000800 */
[----:B------:R3:W-:Y:S02]  /*5880*/  @!P2 LDGSTS.E.BYPASS.LTC128B.128 [R215+0xa800], desc[UR8][R44.64+0x100] ;  /* 0x0a8001002cd7afae */ /* 0x0007e4000b901d48 */
[----:B------:R-:W4:Y:S01]  /*5890*/  @!P3 LDC.64 R16, c[0x0][0x218] ;  /* 0x00008600ff10bb82 */ /* 0x000f220000000a00 */
[C---:B-----5:R-:W-:Y:S01]  /*58a0*/  @!P3 LEA R34, P6, R28.reuse, R22, 0x1 ;  /* 0x000000161c22b211 */ /* 0x060fe200078c08ff */
[----:B------:R3:W-:Y:S03]  /*58b0*/  @P4 STS.128 [R215+0x7000], RZ ;  /* 0x007000ffd7004388 */ /* 0x0007e60000000c00 */
[----:B------:R-:W-:Y:S01]  /*58c0*/  @!P3 LEA.HI.X R35, R28, R23, R26, 0x1, P6 ;  /* 0x000000171c23b211 */ /* 0x000fe200030f0c1a */
[----:B------:R-:W-:Y:S01]  /*58d0*/  @!PT LDS RZ, [RZ] ;  /* 0x00000000fffff984 */ /* 0x000fe20000000800 */
[----:B------:R-:W-:Y:S01]  /*58e0*/  @!PT LDS RZ, [RZ] ;  /* 0x00000000fffff984 */ /* 0x000fe20000000800 */
[----:B------:R-:W-:Y:S01]  /*58f0*/  @!PT LDS RZ, [RZ] ;  /* 0x00000000fffff984 */ /* 0x000fe20000000800 */
[----:B------:R3:W-:Y:S01]  /*5900*/  @!P4 LDGSTS.E.BYPASS.LTC128B.128 [R215+0x7000], desc[UR8][R48.64] ;  /* 0x0700000030d7cfae */ /* 0x0007e2000b901d48 */
[----:B------:R-:W-:Y:S01]  /*5910*/  IADD3 R22, P6, R213, R4, RZ ;  /* 0x00000004d5167210 */ /* 0x000fe20007fde0ff */
[----:B------:R-:W-:Y:S01]  /*5920*/  @!P2 IMAD.X R4, R37, 0x1, R144, P1 ;  /* 0x000000012504a824 */ /* 0x000fe200008e0690 */
[----:B--2---:R-:W-:Y:S01]  /*5930*/  @!P2 LEA R38, P1, R24, R20, 0x1 ;  /* 0x000000141826a211 */ /* 0x004fe200078208ff */
        /* <DEDUP_REMOVED lines=10> */
[C-C-:B------:R-:W-:Y:S01]  /*59e0*/  @!P4 IMAD.X R21, R37.reuse, 0x1, R144.reuse, P6 ;  /* 0x000000012515c824 */ /* 0x140fe200030e0690 */
[C---:B-1----:R-:W-:Y:S01]  /*59f0*/  @!P4 LEA R18, P6, R4.reuse, R18, 0x1 ;  /* 0x000000120412c211 */ /* 0x042fe200078c08ff */
        /* <DEDUP_REMOVED lines=23> */
[----:B---3--:R-:W-:-:S04]  /*5b70*/  LEA R16, P1, R22, UR6, 0x1 ;  /* 0x0000000616107c11 */ /* 0x008fc8000f8208ff */
[----:B------:R-:W-:-:S05]  /*5b80*/  LEA.HI.X R17, R22, UR7, R37, 0x1, P1 ;  /* 0x0000000716117c11 */ /* 0x000fca00088f0c25 */
[----:B------:R-:W-:Y:S01]  /*5b90*/  @!PT LDS RZ, [RZ] ;  /* 0x00000000fffff984 */ /* 0x000fe20000000800 */
[----:B------:R-:W-:Y:S01]  /*5ba0*/  @!PT LDS RZ, [RZ] ;  /* 0x00000000fffff984 */ /* 0x000fe20000000800 */
[----:B------:R-:W-:Y:S01]  /*5bb0*/  @!PT LDS RZ, [RZ] ;  /* 0x00000000fffff984 */ /* 0x000fe20000000800 */
[----:B------:R1:W-:Y:S04]  /*5bc0*/  LDGSTS.E.BYPASS.LTC128B.128 [R215+0xb800], desc[UR8][R16.64+0x100] ;  /* 0x0b80010010d77fae */ /* 0x0003e8000b901d48 */
.L_x_802:
[----:B------:R-:W-:Y:S05]  /*5bd0*/  BSYNC B0 ;  /* 0x0000000000007941 */ /* 0x000fea0003800000 */
.L_x_801:
[----:B------:R-:W0:Y:S01]  /*5be0*/  LDGDEPBAR ;  /* 0x00000000000079af */ /* 0x000e220000000000 */
[----:B------:R-:W-:-:S04]  /*5bf0*/  IADD3 R145, P1, R100, R145, RZ ;  /* 0x0000009164917210 */ /* 0x000fc80007f3e0ff */
[----:B------:R-:W-:-:S09]  /*5c00*/  IADD3.X R144, R3, R144, RZ, P1, !PT ;  /* 0x0000009003907210 */ /* 0x000fd20000ffe4ff */
.L_x_798:
[----:B-1-3--:R-:W-:Y:S01]  /*5c10*/  FMNMX.FTZ R16, R25, R27, !PT ;  /* 0x0000001b19107209 */ /* 0x00afe20007810000 */
[----:B------:R-:W-:Y:S01]  /*5c20*/  ULDC UR5, c[0x0][0x2ec] ;  /* 0x0000bb0000057ab9 */ /* 0x000fe20000000800 */
        /* <DEDUP_REMOVED lines=30> */
[----:B------:R-:W1:Y:S03]  /*5e10*/  SHFL.BFLY PT, R17, R16, 0x2, 0x1f ;  /* 0x0c401f0010117f89 */ /* 0x000e6600000e0000 */
        /* <DEDUP_REMOVED lines=13> */
[----:B------:R-:W-:Y:S04]  /*5ef0*/  LDSM.16.MT88.4 R108, [R197+0xc000] ;  /* 0x00c00000c56c783b */ /* 0x000fe80000004200 */
        /* <DEDUP_REMOVED lines=25> */
[--C-:B------:R-:W-:Y:S01]  /*6090*/  FFMA.FTZ R147, R11, UR5, -R174.reuse ;  /* 0x000000050b937c23 */ /* 0x100fe200080108ae */
[--C-:B------:R-:W-:Y:S01]  /*60a0*/  FFMA.FTZ R0, R9, UR5, -R174.reuse ;  /* 0x0000000509007c23 */ /* 0x100fe200080108ae */
[--C-:B------:R-:W-:Y:S01]  /*60b0*/  FFMA.FTZ R149, R10, UR5, -R167.reuse ;  /* 0x000000050a957c23 */ /* 0x100fe200080108a7 */
[--C-:B------:R-:W-:Y:S01]  /*60c0*/  FFMA.FTZ R146, R8, UR5, -R167.reuse ;  /* 0x0000000508927c23 */ /* 0x100fe200080108a7 */
[----:B------:R-:W-:Y:S01]  /*60d0*/  LDSM.16.MT88.4 R12, [R198+0xc800] ;  /* 0x00c80000c60c783b */ /* 0x000fe20000004200 */
[--C-:B------:R-:W-:Y:S01]  /*60e0*/  FFMA.FTZ R135, R6, UR5, -R167.reuse ;  /* 0x0000000506877c23 */ /* 0x100fe200080108a7 */
[----:B------:R-:W1:Y:S01]  /*60f0*/  MUFU.EX2 R154, R154 ;  /* 0x0000009a009a7308 */ /* 0x000e620000000800 */
[--C-:B------:R-:W-:Y:S01]  /*6100*/  FFMA.FTZ R2, R2, UR5, -R167.reuse ;  /* 0x0000000502027c23 */ /* 0x100fe200080108a7 */
[----:B------:R-:W-:Y:S01]  /*6110*/  LDSM.16.MT88.4 R8, [R200+0xe800] ;  /* 0x00e80000c808783b */ /* 0x000fe20000004200 */
[--C-:B------:R-:W-:Y:S01]  /*6120*/  FFMA.FTZ R158, R169, UR5, -R174.reuse ;  /* 0x00000005a99e7c23 */ /* 0x100fe200080108ae */
[--C-:B------:R-:W-:Y:S01]  /*6130*/  FFMA.FTZ R160, R165, UR5, -R174.reuse ;  /* 0x00000005a5a07c23 */ /* 0x100fe200080108ae */
[--C-:B------:R-:W-:Y:S01]  /*6140*/  FFMA.FTZ R161, R161, UR5, -R174.reuse ;  /* 0x00000005a1a17c23 */ /* 0x100fe200080108ae */
[----:B------:R-:W2:Y:S01]  /*6150*/  LDSM.16.MT88.4 R56, [R197+0xe000] ;  /* 0x00e00000c538783b */ /* 0x000ea20000004200 */
[--C-:B------:R-:W-:Y:S01]  /*6160*/  FFMA.FTZ R163, R163, UR5, -R174.reuse ;  /* 0x00000005a3a37c23 */ /* 0x100fe200080108ae */
[----:B------:R-:W-:Y:S01]  /*6170*/  MUFU.EX2 R153, R153 ;  /* 0x0000009900997308 */ /* 0x000fe20000000800 */
[--C-:B------:R-:W-:Y:S01]  /*6180*/  FFMA.FTZ R162, R162, UR5, -R167.reuse ;  /* 0x00000005a2a27c23 */ /* 0x100fe200080108a7 */
[----:B------:R-:W-:Y:S01]  /*6190*/  LDSM.16.MT88.4 R140, [R196+0x10000] ;  /* 0x01000000c48c783b */ /* 0x000fe20000004200 */
[--C-:B------:R-:W-:Y:S01]  /*61a0*/  FFMA.FTZ R165, R178, UR5, -R167.reuse ;  /* 0x00000005b2a57c23 */ /* 0x100fe200080108a7 */
[--C-:B------:R-:W-:Y:S01]  /*61b0*/  FFMA.FTZ R166, R166, UR5, -R167.reuse ;  /* 0x00000005a6a67c23 */ /* 0x100fe200080108a7 */
[--C-:B------:R-:W-:Y:S01]  /*61c0*/  FFMA.FTZ R169, R176, UR5, -R167.reuse ;  /* 0x00000005b0a97c23 */ /* 0x100fe200080108a7 */
[----:B------:R-:W-:Y:S01]  /*61d0*/  LDSM.16.MT88.4 R32, [R197+0xc800] ;  /* 0x00c80000c520783b */ /* 0x000fe20000004200 */
[--C-:B------:R-:W-:Y:S01]  /*61e0*/  FFMA.FTZ R176, R177, UR5, -R174.reuse ;  /* 0x00000005b1b07c23 */ /* 0x100fe200080108ae */
[----:B------:R-:W3:Y:S01]  /*61f0*/  MUFU.EX2 R150, R150 ;  /* 0x0000009600967308 */ /* 0x000ee20000000800 */
[----:B-1----:R-:W-:Y:S01]  /*6200*/  F2FP.F16.F32.PACK_AB R96, R154, R157 ;  /* 0x0000009d9a60723e */ /* 0x002fe200000000ff */
[----:B------:R-:W-:Y:S01]  /*6210*/  LDSM.16.MT88.4 R136, [R200+0xc800] ;  /* 0x00c80000c888783b */ /* 0x000fe20000004200 */
[--C-:B------:R-:W-:Y:S01]  /*6220*/  FFMA.FTZ R175, R175, UR5, -R174.reuse ;  /* 0x00000005afaf7c23 */ /* 0x100fe200080108ae */
[--C-:B------:R-:W-:Y:S01]  /*6230*/  FFMA.FTZ R173, R173, UR5, -R174.reuse ;  /* 0x00000005adad7c23 */ /* 0x100fe200080108ae */
[----:B------:R-:W-:Y:S01]  /*6240*/  FFMA.FTZ R174, R171, UR5, -R174 ;  /* 0x00000005abae7c23 */ /* 0x000fe200080108ae */
[----:B------:R-:W-:Y:S01]  /*6250*/  LDSM.16.MT88.4 R28, [R196+0xc800] ;  /* 0x00c80000c41c783b */ /* 0x000fe20000004200 */
[--C-:B------:R-:W-:Y:S01]  /*6260*/  FFMA.FTZ R171, R172, UR5, -R167.reuse ;  /* 0x00000005acab7c23 */ /* 0x100fe200080108a7 */
[----:B------:R-:W-:Y:S01]  /*6270*/  MUFU.EX2 R156, R156 ;  /* 0x0000009c009c7308 */ /* 0x000fe20000000800 */
[--C-:B------:R-:W-:Y:S01]  /*6280*/  FFMA.FTZ R170, R170, UR5, -R167.reuse ;  /* 0x00000005aaaa7c23 */ /* 0x100fe200080108a7 */
[----:B------:R-:W-:Y:S01]  /*6290*/  LDSM.16.MT88.4 R24, [R198+0xe800] ;  /* 0x00e80000c618783b */ /* 0x000fe20000004200 */
[--C-:B------:R-:W-:Y:S01]  /*62a0*/  FFMA.FTZ R168, R168, UR5, -R167.reuse ;  /* 0x00000005a8a87c23 */ /* 0x100fe200080108a7 */
[----:B------:R-:W-:Y:S01]  /*62b0*/  FFMA.FTZ R227, R164, UR5, -R167 ;  /* 0x00000005a4e37c23 */ /* 0x000fe200080108a7 */
[----:B------:R-:W-:Y:S01]  /*62c0*/  FADD.FTZ R154, R157, R154 ;  /* 0x0000009a9d9a7221 */ /* 0x000fe20000010000 */
[----:B------:R-:W-:-:S02]  /*62d0*/  ULDC.64 UR4, c[0x0][0x218] ;  /* 0x0000860000047ab9 */ /* 0x000fc40000000a00 */
[----:B------:R-:W1:Y:S01]  /*62e0*/  MUFU.EX2 R159, R159 ;  /* 0x0000009f009f7308 */ /* 0x000e620000000800 */
[----:B---3--:R-:W-:Y:S01]  /*62f0*/  F2FP.F16.F32.PACK_AB R98, R150, R153 ;  /* 0x000000999662723e */ /* 0x008fe200000000ff */
[----:B------:R-:W-:Y:S01]  /*6300*/  FADD.FTZ R153, R153, R154 ;  /* 0x0000009a99997221 */ /* 0x000fe20000010000 */
[----:B------:R-:W-:-:S03]  /*6310*/  LEA R224, P1, R145, UR4, 0x1 ;  /* 0x0000000491e07c11 */ /* 0x000fc6000f8208ff */
[----:B------:R-:W-:Y:S01]  /*6320*/  FADD.FTZ R150, R150, R153 ;  /* 0x0000009996967221 */ /* 0x000fe20000010000 */
[----:B------:R-:W-:Y:S01]  /*6330*/  LEA.HI.X R223, R145, UR5, R144, 0x1, P1 ;  /* 0x0000000591df7c11 */ /* 0x000fe200088f0c90 */
[----:B------:R-:W-:Y:S08]  /*6340*/  MUFU.EX2 R155, R155 ;  /* 0x0000009b009b7308 */ /* 0x000ff00000000800 */
[----:B------:R-:W3:Y:S01]  /*6350*/  MUFU.EX2 R152, R152 ;  /* 0x0000009800987308 */ /* 0x000ee20000000800 */
[----:B-1----:R-:W-:Y:S01]  /*6360*/  F2FP.F16.F32.PACK_AB R97, R159, R156 ;  /* 0x0000009c9f61723e */ /* 0x002fe200000000ff */
[----:B------:R-:W-:-:S06]  /*6370*/  FADD.FTZ R156, R156, R159 ;  /* 0x0000009f9c9c7221 */ /* 0x000fcc0000010000 */
[----:B------:R-:W-:Y:S08]  /*6380*/  MUFU.EX2 R151, R151 ;  /* 0x0000009700977308 */ /* 0x000ff00000000800 */
[----:B------:R-:W1:Y:S01]  /*6390*/  MUFU.EX2 R148, R148 ;  /* 0x0000009400947308 */ /* 0x000e620000000800 */
[----:B---3--:R-:W-:Y:S01]  /*63a0*/  F2FP.F16.F32.PACK_AB R99, R152, R155 ;  /* 0x0000009b9863723e */ /* 0x008fe200000000ff */
[----:B------:R-:W-:-:S04]  /*63b0*/  FADD.FTZ R155, R155, R156 ;  /* 0x0000009c9b9b7221 */ /* 0x000fc80000010000 */
[----:B------:R-:W-:Y:S02]  /*63c0*/  FADD.FTZ R152, R152, R155 ;  /* 0x0000009b98987221 */ /* 0x000fe40000010000 */
[C---:B------:R-:W-:Y:S01]  /*63d0*/  HMMA.16816.F32 R120, R96.reuse, R116, RZ ;  /* 0x000000746078723c */ /* 0x040fe200000018ff */
[----:B------:R-:W-:Y:S05]  /*63e0*/  MUFU.EX2 R147, R147 ;  /* 0x0000009300937308 */ /* 0x000fea0000000800 */
[C---:B------:R-:W-:Y:S03]  /*63f0*/  HMMA.16816.F32 R36, R96.reuse, R40, RZ ;  /* 0x000000286024723c */ /* 0x040fe600000018ff */
[----:B------:R-:W3:Y:S01]  /*6400*/  MUFU.EX2 R0, R0 ;  /* 0x0000000000007308 */ /* 0x000ee20000000800 */
[C---:B-1----:R-:W-:Y:S01]  /*6410*/  F2FP.F16.F32.PACK_AB R4, R148.reuse, R151 ;  /* 0x000000979404723e */ /* 0x042fe200000000ff */
[----:B------:R-:W-:Y:S01]  /*6420*/  FADD.FTZ R151, R151, R150 ;  /* 0x0000009697977221 */ /* 0x000fe20000010000 */
[----:B------:R-:W-:Y:S03]  /*6430*/  HMMA.16816.F32 R116, R96, R118, RZ ;  /* 0x000000766074723c */ /* 0x000fe600000018ff */
[----:B------:R-:W-:-:S02]  /*6440*/  FADD.FTZ R148, R148, R151 ;  /* 0x0000009794947221 */ /* 0x000fc40000010000 */
[----:B------:R-:W-:Y:S01]  /*6450*/  MUFU.EX2 R149, R149 ;  /* 0x0000009500957308 */ /* 0x000fe20000000800 */
[C---:B------:R-:W-:Y:S06]  /*6460*/  HMMA.16816.F32 R40, R96.reuse, R42, RZ ;  /* 0x0000002a6028723c */ /* 0x040fec00000018ff */
[----:B--2---:R-:W-:Y:S01]  /*6470*/  HMMA.16816.F32 R52, R96, R56, RZ ;  /* 0x000000386034723c */ /* 0x004fe200000018ff */
[----:B------:R-:W1:Y:S01]  /*6480*/  MUFU.EX2 R146, R146 ;  /* 0x0000009200927308 */ /* 0x000e620000000800 */
[----:B---3--:R-:W-:Y:S01]  /*6490*/  F2FP.F16.F32.PACK_AB R6, R0, R147 ;  /* 0x000000930006723e */ /* 0x008fe200000000ff */
[----:B------:R-:W-:-:S03]  /*64a0*/  FADD.FTZ R147, R147, R148 ;  /* 0x0000009493937221 */ /* 0x000fc60000010000 */
[C---:B------:R-:W-:Y:S01]  /*64b0*/  HMMA.16816.F32 R60, R96.reuse, R64, RZ ;  /* 0x00000040603c723c */ /* 0x040fe200000018ff */
[----:B------:R-:W-:Y:S02]  /*64c0*/  FADD.FTZ R147, R0, R147 ;  /* 0x0000009300937221 */ /* 0x000fe40000010000 */
[----:B------:R-:W-:Y:S03]  /*64d0*/  MUFU.EX2 R135, R135 ;  /* 0x0000008700877308 */ /* 0x000fe60000000800 */
[C---:B------:R-:W-:Y:S05]  /*64e0*/  HMMA.16816.F32 R56, R96.reuse, R58, RZ ;  /* 0x0000003a6038723c */ /* 0x040fea00000018ff */
[----:B------:R-:W2:Y:S01]  /*64f0*/  MUFU.EX2 R2, R2 ;  /* 0x0000000200027308 */ /* 0x000ea20000000800 */
[----:B-1----:R-:W-:Y:S01]  /*6500*/  F2FP.F16.F32.PACK_AB R5, R146, R149 ;  /* 0x000000959205723e */ /* 0x002fe200000000ff */
[----:B------:R-:W-:Y:S01]  /*6510*/  HMMA.16816.F32 R64, R96, R66, RZ ;  /* 0x000000426040723c */ /* 0x000fe200000018ff */
[----:B------:R-:W-:-:S04]  /*6520*/  FADD.FTZ R149, R149, R152 ;  /* 0x0000009895957221 */ /* 0x000fc80000010000 */
[----:B------:R-:W-:Y:S01]  /*6530*/  FADD.FTZ R146, R146, R149 ;  /* 0x0000009592927221 */ /* 0x000fe20000010000 */
[C---:B------:R-:W-:Y:S01]  /*6540*/  HMMA.16816.F32 R68, R96.reuse, R72, RZ ;  /* 0x000000486044723c */ /* 0x040fe200000018ff */
[----:B------:R-:W-:Y:S05]  /*6550*/  MUFU.EX2 R158, R158 ;  /* 0x0000009e009e7308 */ /* 0x000fea0000000800 */
[----:B------:R-:W-:Y:S01]  /*6560*/  HMMA.16816.F32 R76, R96, R80, RZ ;  /* 0x00000050604c723c */ /* 0x000fe200000018ff */
[----:B--2---:R-:W-:Y:S02]  /*6570*/  F2FP.F16.F32.PACK_AB R7, R2, R135 ;  /* 0x000000870207723e */ /* 0x004fe400000000ff */
[----:B------:R-:W1:Y:S01]  /*6580*/  MUFU.EX2 R161, R161 ;  /* 0x000000a100a17308 */ /* 0x000e620000000800 */
[----:B------:R-:W-:-:S02]  /*6590*/  FADD.FTZ R135, R135, R146 ;  /* 0x0000009287877221 */ /* 0x000fc40000010000 */
[----:B------:R-:W-:Y:S02]  /*65a0*/  HMMA.16816.F32 R72, R96, R74, RZ ;  /* 0x0000004a6048723c */ /* 0x000fe400000018ff */
[----:B------:R-:W-:-:S04]  /*65b0*/  FADD.FTZ R135, R2, R135 ;  /* 0x0000008702877221 */ /* 0x000fc80000010000 */
[C---:B------:R-:W-:Y:S01]  /*65c0*/  HMMA.16816.F32 R120, R4.reuse, R12, R120 ;  /* 0x0000000c0478723c */ /* 0x040fe20000001878 */
[----:B------:R-:W-:Y:S05]  /*65d0*/  MUFU.EX2 R160, R160 ;  /* 0x000000a000a07308 */ /* 0x000fea0000000800 */
[C---:B------:R-:W-:Y:S01]  /*65e0*/  HMMA.16816.F32 R116, R4.reuse, R14, R116 ;  /* 0x0000000e0474723c */ /* 0x040fe20000001874 */
[----:B------:R-:W2:Y:S02]  /*65f0*/  LDSM.16.MT88.4 R12, [R200+0x10800] ;  /* 0x01080000c80c783b */ /* 0x000ea40000004200 */
[----:B------:R-:W-:Y:S03]  /*6600*/  MUFU.EX2 R163, R163 ;  /* 0x000000a300a37308 */ /* 0x000fe60000000800 */
[C---:B------:R-:W-:Y:S05]  /*6610*/  HMMA.16816.F32 R36, R4.reuse, R8, R36 ;  /* 0x000000080424723c */ /* 0x040fea0000001824 */
[----:B------:R-:W-:Y:S01]  /*6620*/  MUFU.EX2 R162, R162 ;  /* 0x000000a200a27308 */ /* 0x000fe20000000800 */
[----:B------:R-:W-:Y:S01]  /*6630*/  HMMA.16816.F32 R40, R4, R10, R40 ;  /* 0x0000000a0428723c */ /* 0x000fe20000001828 */
[----:B------:R-:W3:Y:S05]  /*6640*/  LDSM.16.MT88.4 R8, [R198+0x10800] ;  /* 0x01080000c608783b */ /* 0x000eea0000004200 */
[C---:B------:R-:W-:Y:S01]  /*6650*/  HMMA.16816.F32 R80, R96.reuse, R82, RZ ;  /* 0x000000526050723c */ /* 0x040fe200000018ff */
[----:B------:R-:W4:Y:S05]  /*6660*/  MUFU.EX2 R165, R165 ;  /* 0x000000a500a57308 */ /* 0x000f2a0000000800 */
[----:B------:R-:W-:Y:S03]  /*6670*/  HMMA.16816.F32 R112, R96, R108, RZ ;  /* 0x0000006c6070723c */ /* 0x000fe600000018ff */
[----:B------:R-:W-:Y:S03]  /*6680*/  MUFU.EX2 R166, R166 ;  /* 0x000000a600a67308 */ /* 0x000fe60000000800 */
[C---:B------:R-:W-:Y:S05]  /*6690*/  HMMA.16816.F32 R52, R4.reuse, R20, R52 ;  /* 0x000000140434723c */ /* 0x040fea0000001834 */
[----:B------:R-:W5:Y:S01]  /*66a0*/  MUFU.EX2 R169, R169 ;  /* 0x000000a900a97308 */ /* 0x000f620000000800 */
[C---:B------:R-:W-:Y:S01]  /*66b0*/  HMMA.16816.F32 R56, R4.reuse, R22, R56 ;  /* 0x000000160438723c */ /* 0x040fe20000001838 */
[----:B------:R-:W1:Y:S05]  /*66c0*/  LDSM.16.MT88.4 R20, [R197+0x10800] ;  /* 0x01080000c514783b */ /* 0x000e6a0000004200 */
[C---:B------:R-:W-:Y:S01]  /*66d0*/  HMMA.16816.F32 R60, R4.reuse, R16, R60 ;  /* 0x00000010043c723c */ /* 0x040fe2000000183c */
[----:B------:R-:W-:Y:S05]  /*66e0*/  MUFU.EX2 R176, R176 ;  /* 0x000000b000b07308 */ /* 0x000fea0000000800 */
[----:B------:R-:W-:Y:S01]  /*66f0*/  HMMA.16816.F32 R64, R4, R18, R64 ;  /* 0x000000120440723c */ /* 0x000fe20000001840 */
[----:B------:R-:W4:Y:S02]  /*6700*/  LDSM.16.MT88.4 R16, [R196+0x10800] ;  /* 0x01080000c410783b */ /* 0x000f240000004200 */
[----:B------:R-:W5:Y:S03]  /*6710*/  MUFU.EX2 R175, R175 ;  /* 0x000000af00af7308 */ /* 0x000f660000000800 */
[----:B------:R-:W-:Y:S05]  /*6720*/  HMMA.16816.F32 R108, R96, R110, RZ ;  /* 0x0000006e606c723c */ /* 0x000fea00000018ff */
[----:B------:R-:W-:Y:S01]  /*6730*/  MUFU.EX2 R173, R173 ;  /* 0x000000ad00ad7308 */ /* 0x000fe20000000800 */
[C---:B--2---:R-:W-:Y:S06]  /*6740*/  HMMA.16816.F32 R68, R4.reuse, R12, R68 ;  /* 0x0000000c0444723c */ /* 0x044fec0000001844 */
[C---:B------:R-:W-:Y:S01]  /*6750*/  HMMA.16816.F32 R72, R4.reuse, R14, R72 ;  /* 0x0000000e0448723c */ /* 0x040fe20000001848 */
[----:B------:R-:W2:Y:S01]  /*6760*/  LDSM.16.MT88.4 R12, [R197+0xd000] ;  /* 0x00d00000c50c783b */ /* 0x000ea20000004200 */
[----:B------:R-:W-:Y:S04]  /*6770*/  MUFU.EX2 R174, R174 ;  /* 0x000000ae00ae7308 */ /* 0x000fe80000000800 */
[C---:B---3--:R-:W-:Y:S04]  /*6780*/  HMMA.16816.F32 R76, R4.reuse, R8, R76 ;  /* 0x00000008044c723c */ /* 0x048fe8000000184c */
[----:B------:R-:W-:Y:S02]  /*6790*/  MUFU.EX2 R171, R171 ;  /* 0x000000ab00ab7308 */ /* 0x000fe40000000800 */
[----:B------:R-:W-:Y:S01]  /*67a0*/  HMMA.16816.F32 R80, R4, R10, R80 ;  /* 0x0000000a0450723c */ /* 0x000fe20000001850 */
[----:B------:R-:W3:Y:S05]  /*67b0*/  LDSM.16.MT88.4 R8, [R197+0xf000] ;  /* 0x00f00000c508783b */ /* 0x000eea0000004200 */
[C---:B------:R-:W-:Y:S01]  /*67c0*/  HMMA.16816.F32 R128, R96.reuse, R124, RZ ;  /* 0x0000007c6080723c */ /* 0x040fe200000018ff */
[----:B------:R-:W3:Y:S05]  /*67d0*/  MUFU.EX2 R170, R170 ;  /* 0x000000aa00aa7308 */ /* 0x000eea0000000800 */
[C---:B------:R-:W-:Y:S03]  /*67e0*/  HMMA.16816.F32 R104, R96.reuse, R100, RZ ;  /* 0x000000646068723c */ /* 0x040fe600000018ff */
[----:B------:R-:W-:Y:S03]  /*67f0*/  MUFU.EX2 R168, R168 ;  /* 0x000000a800a87308 */ /* 0x000fe60000000800 */
[C---:B------:R-:W-:Y:S05]  /*6800*/  HMMA.16816.F32 R44, R96.reuse, R48, RZ ;  /* 0x00000030602c723c */ /* 0x040fea00000018ff */
[----:B------:R-:W3:Y:S01]  /*6810*/  MUFU.EX2 R227, R227 ;  /* 0x000000e300e37308 */ /* 0x000ee20000000800 */
        /* <DEDUP_REMOVED lines=20> */
[C---:B-1----:R-:W-:Y:S06]  /*6960*/  HMMA.16816.F32 R84, R4.reuse, R20, R84 ;  /* 0x000000140454723c */ /* 0x042fec0000001854 */
[C---:B------:R-:W-:Y:S01]  /*6970*/  HMMA.16816.F32 R88, R4.reuse, R22, R88 ;  /* 0x000000160458723c */ /* 0x040fe20000001858 */
[----:B------:R-:W1:Y:S05]  /*6980*/  LDSM.16.MT88.4 R20, [R196+0xf000] ;  /* 0x00f00000c414783b */ /* 0x000e6a0000004200 */
        /* <DEDUP_REMOVED lines=13> */
[----:B--2---:R-:W-:Y:S01]  /*6a60*/  HMMA.16816.F32 R112, R4, R12, R112 ;  /* 0x0000000c0470723c */ /* 0x004fe20000001870 */
[----:B------:R-:W-:Y:S01]  /*6a70*/  FADD.FTZ R163, R163, R160 ;  /* 0x000000a0a3a37221 */ /* 0x000fe20000010000 */
[----:B------:R-:W-:-:S04]  /*6a80*/  FADD.FTZ R166, R169, R166 ;  /* 0x000000a6a9a67221 */ /* 0x000fc80000010000 */
[C---:B------:R-:W-:Y:S01]  /*6a90*/  HMMA.16816.F32 R108, R4.reuse, R14, R108 ;  /* 0x0000000e046c723c */ /* 0x040fe2000000186c */
[----:B------:R-:W2:Y:S05]  /*6aa0*/  LDSM.16.MT88.4 R12, [R198+0x11000] ;  /* 0x01100000c60c783b */ /* 0x000eaa0000004200 */
[C---:B---3--:R-:W-:Y:S06]  /*6ab0*/  HMMA.16816.F32 R52, R4.reuse, R8, R52 ;  /* 0x000000080434723c */ /* 0x048fec0000001834 */
[C---:B------:R-:W-:Y:S01]  /*6ac0*/  HMMA.16816.F32 R56, R4.reuse, R10, R56 ;  /* 0x0000000a0438723c */ /* 0x040fe20000001838 */
[----:B------:R-:W3:Y:S05]  /*6ad0*/  LDSM.16.MT88.4 R8, [R197+0x11000] ;  /* 0x01100000c508783b */ /* 0x000eea0000004200 */
[C---:B-1----:R-:W-:Y:S06]  /*6ae0*/  HMMA.16816.F32 R60, R4.reuse, R20, R60 ;  /* 0x00000014043c723c */ /* 0x042fec000000183c */
[C---:B------:R-:W-:Y:S01]  /*6af0*/  HMMA.16816.F32 R64, R4.reuse, R22, R64 ;  /* 0x000000160440723c */ /* 0x040fe20000001840 */
[----:B------:R-:W1:Y:S05]  /*6b00*/  LDSM.16.MT88.4 R20, [R196+0x11000] ;  /* 0x01100000c414783b */ /* 0x000e6a0000004200 */
[C---:B----4-:R-:W-:Y:S06]  /*6b10*/  HMMA.16816.F32 R68, R4.reuse, R16, R68 ;  /* 0x000000100444723c */ /* 0x050fec0000001844 */
[C---:B------:R-:W-:Y:S01]  /*6b20*/  HMMA.16816.F32 R72, R4.reuse, R18, R72 ;  /* 0x000000120448723c */ /* 0x040fe20000001848 */
[----:B------:R-:W4:Y:S05]  /*6b30*/  LDSM.16.MT88.4 R16, [R200+0xd800] ;  /* 0x00d80000c810783b */ /* 0x000f2a0000004200 */
[C---:B--2---:R-:W-:Y:S06]  /*6b40*/  HMMA.16816.F32 R76, R4.reuse, R12, R76 ;  /* 0x0000000c044c723c */ /* 0x044fec000000184c */
[C---:B------:R-:W-:Y:S01]  /*6b50*/  HMMA.16816.F32 R80, R4.reuse, R14, R80 ;  /* 0x0000000e0450723c */ /* 0x040fe20000001850 */
[----:B------:R-:W2:Y:S05]  /*6b60*/  LDSM.16.MT88.4 R12, [R198+0xd800] ;  /* 0x00d80000c60c783b */ /* 0x000eaa0000004200 */
[C---:B---3--:R-:W-:Y:S06]  /*6b70*/  HMMA.16816.F32 R84, R4.reuse, R8, R84 ;  /* 0x000000080454723c */ /* 0x048fec0000001854 */
[C---:B------:R-:W-:Y:S01]  /*6b80*/  HMMA.16816.F32 R88, R4.reuse, R10, R88 ;  /* 0x0000000a0458723c */ /* 0x040fe20000001858 */
[----:B------:R-:W3:Y:S05]  /*6b90*/  LDSM.16.MT88.4 R8, [R197+0xf800] ;  /* 0x00f80000c508783b */ /* 0x000eea0000004200 */
        /* <DEDUP_REMOVED lines=15> */
[C---:B-1----:R-:W-:Y:S06]  /*6c90*/  HMMA.16816.F32 R92, R4.reuse, R20, R92 ;  /* 0x00000014045c723c */ /* 0x042fec000000185c */
[----:B------:R-:W-:Y:S01]  /*6ca0*/  HMMA.16816.F32 R96, R4, R22, R96 ;  /* 0x000000160460723c */ /* 0x000fe20000001860 */
[----:B------:R-:W1:Y:S06]  /*6cb0*/  LDSM.16.MT88.4 R20, [R200+0x11800] ;  /* 0x01180000c814783b */ /* 0x000e6c0000004200 */
        /* <DEDUP_REMOVED lines=35> */
[C---:B--2---:R-:W-:Y:S06]  /*6ef0*/  HMMA.16816.F32 R84, R4.reuse, R12, R84 ;  /* 0x0000000c0454723c */ /* 0x044fec0000001854 */
[C---:B------:R-:W-:Y:S06]  /*6f00*/  HMMA.16816.F32 R88, R4.reuse, R14, R88 ;  /* 0x0000000e0458723c */ /* 0x040fec0000001858 */
[C---:B---3--:R-:W-:Y:S06]  /*6f10*/  HMMA.16816.F32 R92, R4.reuse, R8, R92 ;  /* 0x00000008045c723c */ /* 0x048fec000000185c */
        /* <DEDUP_REMOVED lines=10> */
[----:B------:R-:W-:Y:S01]  /*6fc0*/  ULDC UR4, c[0x0][0x2ec] ;  /* 0x0000bb0000047ab9 */ /* 0x000fe20000000800 */
[----:B------:R-:W-:-:S05]  /*6fd0*/  ULDC UR7, c[0x0][0x248] ;  /* 0x0000920000077ab9 */ /* 0x000fca0000000800 */
.L_x_807:
        /* <DEDUP_REMOVED lines=62> */
[----:B------:R-:W-:Y:S04]  /*73c0*/  IMAD R6, R9, R5, R6 ;  /* 0x0000000509067224 */ /* 0x000fe800078e0206 */
[----:B------:R-:W-:Y:S01]  /*73d0*/  IMAD.IADD R133, R133, 0x1, R6 ;  /* 0x0000000185857824 */ /* 0x000fe200078e0206 */
[----:B--2---:R-:W-:Y:S04]  /*73e0*/  IADD3 R7, -R8, R7, RZ ;  /* 0x0000000708077210 */ /* 0x004fe80007ffe1ff */
[----:B------:R-:W-:Y:S01]  /*73f0*/  SHF.R.S32.HI R5, RZ, 0x1f, R7 ;  /* 0x0000001fff057819 */ /* 0x000fe20000011407 */
[-C--:B---3--:R-:W-:Y:S04]  /*7400*/  IMAD.WIDE.U32 R132, R7, R2.reuse, R132 ;  /* 0x0000000207847225 */ /* 0x088fe800078e0084 */
[----:B------:R-:W-:Y:S04]  /*7410*/  IMAD R4, R5, R2, RZ ;  /* 0x0000000205047224 */ /* 0x000fe800078e02ff */
[----:B------:R-:W-:Y:S05]  /*7420*/  IMAD R4, R7, R3, R4 ;  /* 0x0000000307047224 */ /* 0x000fea00078e0204 */
[----:B------:R-:W-:Y:S07]  /*7430*/  IADD3 R3, R133, R4, RZ ;  /* 0x0000000485037210 */ /* 0x000fee0007ffe0ff */
.L_x_804:
[C---:B------:R-:W-:Y:S01]  /*7440*/  IADD3 R233, P2, R132.reuse, R211, RZ ;  /* 0x000000d384e97210 */ /* 0x040fe20007f5e0ff */
[----:B------:R-:W-:Y:S01]  /*7450*/  @P5 STS.128 [R215+0xc000], RZ ;  /* 0x00c000ffd7005388 */ /* 0x000fe20000000c00 */
[C---:B------:R-:W-:Y:S02]  /*7460*/  LEA R2, P1, R132.reuse, R226, 0x1 ;  /* 0x000000e284027211 */ /* 0x040fe400078208ff */
[----:B------:R-:W-:Y:S02]  /*7470*/  IADD3.X R134, R3, R210, RZ, P2, !PT ;  /* 0x000000d203867210 */ /* 0x000fe400017fe4ff */
[-C--:B------:R-:W-:Y:S02]  /*7480*/  LEA.HI.X R3, R132, R231.reuse, R3, 0x1, P1 ;  /* 0x000000e784037211 */ /* 0x080fe400008f0c03 */
[CC--:B------:R-:W-:Y:S02]  /*7490*/  @!P5 LEA R236, P6, R233.reuse, R226.reuse, 0x1 ;  /* 0x000000e2e9ecd211 */ /* 0x0c0fe400078c08ff */
[CC--:B------:R-:W-:Y:S01]  /*74a0*/  @!P4 LEA R234, P2, R233.reuse, R226.reuse, 0x1 ;  /* 0x000000e2e9eac211 */ /* 0x0c0fe200078408ff */
[----:B------:R-:W-:Y:S01]  /*74b0*/  @!PT LDS RZ, [RZ] ;  /* 0x00000000fffff984 */ /* 0x000fe20000000800 */
[----:B------:R-:W-:Y:S01]  /*74c0*/  @!PT LDS RZ, [RZ] ;  /* 0x00000000fffff984 */ /* 0x000fe20000000800 */
[----:B------:R-:W-:Y:S01]  /*74d0*/  @!PT LDS RZ, [RZ] ;  /* 0x00000000fffff984 */ /* 0x000fe20000000800 */
[----:B------:R-:W-:Y:S01]  /*74e0*/  @!P5 LDGSTS.E.BYPASS.LTC128B.128 [R215+0xc000], desc[UR8][R2.64] ;  /* 0x0c00000002d7dfae */ /* 0x000fe2000b901d48 */
[CCC-:B------:R-:W-:Y:S02]  /*74f0*/  @!P5 LEA.HI.X R237, R233.reuse, R231.reuse, R134.reuse, 0x1, P6 ;  /* 0x000000e7e9edd211 */ /* 0x1c0fe400030f0c86 */
[C-C-:B------:R-:W-:Y:S01]  /*7500*/  @!P4 LEA.HI.X R235, R233.reuse, R231, R134.reuse, 0x1, P2 ;  /* 0x000000e7e9ebc211 */ /* 0x140fe200010f0c86 */
[----:B------:R-:W-:Y:S01]  /*7510*/  @P4 STS.128 [R215+0xe000], RZ ;  /* 0x00e000ffd7004388 */ /* 0x000fe20000000c00 */
[C---:B------:R-:W-:Y:S02]  /*7520*/  @!P3 LEA R232, P1, R233.reuse, R226, 0x1 ;  /* 0x000000e2e9e8b211 */ /* 0x040fe400078208ff */
[C---:B------:R-:W-:Y:S01]  /*7530*/  IADD3 R133, P6, R233.reuse, R211, RZ ;  /* 0x000000d3e9857210 */ /* 0x040fe20007fde0ff */
[----:B------:R-:W-:Y:S01]  /*7540*/  @!PT LDS RZ, [RZ] ;  /* 0x00000000fffff984 */ /* 0x000fe20000000800 */
[----:B------:R-:W-:Y:S01]  /*7550*/  @!PT LDS RZ, [RZ] ;  /* 0x00000000fffff984 */ /* 0x000fe20000000800 */
[----:B------:R-:W-:Y:S01]  /*7560*/  @!PT LDS RZ, [RZ] ;  /* 0x00000000fffff984 */ /* 0x000fe20000000800 */
[----:B------:R-:W-:Y:S01]  /*7570*/  @!P4 LDGSTS.E.BYPASS.LTC128B.128 [R215+0xe000], desc[UR8][R2.64+0x80] ;  /* 0x0e00008002d7cfae */ /* 0x000fe2000b901d48 */
[-C--:B------:R-:W-:Y:S02]  /*7580*/  @!P3 LEA.HI.X R233, R233, R231.reuse, R134, 0x1, P1 ;  /* 0x000000e7e9e9b211 */ /* 0x080fe400008f0c86 */
[----:B------:R-:W-:Y:S01]  /*7590*/  IADD3.X R134, R134, R210, RZ, P6, !PT ;  /* 0x000000d286867210 */ /* 0x000fe200037fe4ff */
[----:B------:R-:W-:Y:S01]  /*75a0*/  @P3 STS.128 [R215+0x10000], RZ ;  /* 0x010000ffd7003388 */ /* 0x000fe20000000c00 */
        /* <DEDUP_REMOVED lines=25> */
[CCC-:B------:R-:W-:Y:S01]  /*7740*/  @!P4 LEA.HI.X R245, R132.reuse, R231.reuse, R134.reuse, 0x1, P2 ;  /* 0x000000e784f5c211 */ /* 0x1c0fe200010f0c86 */
[----:B------:R-:W-:Y:S01]  /*7750*/  @P3 STS.128 [R215+0x10800], RZ ;  /* 0x010800ffd7003388 */ /* 0x000fe20000000c00 */
[C---:B------:R-:W-:Y:S03]  /*7760*/  @!P3 LEA R230, P1, R132.reuse, R226, 0x1 ;  /* 0x000000e284e6b211 */ /* 0x040fe600078208ff */
[----:B------:R-:W-:Y:S01]  /*7770*/  @!PT LDS RZ, [RZ] ;  /* 0x00000000fffff984 */ /* 0x000fe20000000800 */
[----:B------:R-:W-:Y:S01]  /*7780*/  @!PT LDS RZ, [RZ] ;  /* 0x00000000fffff984 */ /* 0x000fe20000000800 */
[----:B------:R-:W-:Y:S01]  /*7790*/  @!PT LDS RZ, [RZ] ;  /* 0x00000000fffff984 */ /* 0x000fe20000000800 */
[----:B------:R-:W-:Y:S01]  /*77a0*/  @!P3 LDGSTS.E.BYPASS.LTC128B.128 [R215+0x10800], desc[UR8][R232.64+0x100] ;  /* 0x10800100e8d7bfae */ /* 0x000fe2000b901d48 */
[----:B------:R-:W-:Y:S02]  /*77b0*/  @!P3 LEA.HI.X R231, R132, R231, R134, 0x1, P1 ;  /* 0x000000e784e7b211 */ /* 0x000fe400008f0c86 */
[----:B------:R-:W-:Y:S01]  /*77c0*/  ISETP.GE.AND P1, PT, R225, 0x1, PT ;  /* 0x00000001e100780c */ /* 0x000fe20003f26270 */
        /* <DEDUP_REMOVED lines=36> */
[----:B-1----:R-:W-:Y:S03]  /*7a10*/  MOV R231, R3 ;  /* 0x0000000300e77202 */ /* 0x002fe60000000f00 */
[----:B------:R-:W-:Y:S04]  /*7a20*/  LDSM.16.M88.4 R156, [R204] ;  /* 0x00000000cc9c783b */ /* 0x000fe80000000200 */
[----:B------:R-:W1:Y:S04]  /*7a30*/  LDSM.16.M88.4 R160, [R203] ;  /* 0x00000000cba0783b */ /* 0x000e680000000200 */
[----:B------:R-:W1:Y:S04]  /*7a40*/  LDSM.16.M88.4 R164, [R195] ;  /* 0x00000000c3a4783b */ /* 0x000e680000000200 */
[----:B------:R-:W1:Y:S04]  /*7a50*/  LDSM.16.M88.4 R168, [R194] ;  /* 0x00000000c2a8783b */ /* 0x000e680000000200 */
[----:B------:R-:W1:Y:S01]  /*7a60*/  LDSM.16.M88.4 R172, [R193] ;  /* 0x00000000c1ac783b */ /* 0x000e620000000200 */
[C---:B--2---:R-:W-:Y:S03]  /*7a70*/  HMMA.16816.F32 R4, R136.reuse, R140, RZ ;  /* 0x0000008c8804723c */ /* 0x044fe600000018ff */
[----:B------:R-:W-:Y:S04]  /*7a80*/  LDSM.16.M88.4 R176, [R202] ;  /* 0x00000000cab0783b */ /* 0x000fe80000000200 */
[----:B------:R-:W2:Y:S01]  /*7a90*/  LDSM.16.M88.4 R180, [R199+0x6000] ;  /* 0x00600000c7b4783b */ /* 0x000ea20000000200 */
[C---:B------:R-:W-:Y:S03]  /*7aa0*/  HMMA.16816.F32 R8, R136.reuse, R142, RZ ;  /* 0x0000008e8808723c */ /* 0x040fe600000018ff */
[----:B------:R-:W-:Y:S03]  /*7ab0*/  LDSM.16.M88.4 R140, [R199+0x7000] ;  /* 0x00700000c78c783b */ /* 0x000fe60000000200 */
[C---:B---3--:R-:W-:Y:S06]  /*7ac0*/  HMMA.16816.F32 R12, R136.reuse, R144, RZ ;  /* 0x00000090880c723c */ /* 0x048fec00000018ff */
[C---:B------:R-:W-:Y:S01]  /*7ad0*/  HMMA.16816.F32 R16, R136.reuse, R146, RZ ;  /* 0x000000928810723c */ /* 0x040fe200000018ff */
[----:B------:R-:W-:Y:S05]  /*7ae0*/  LDSM.16.M88.4 R144, [R199+0x7800] ;  /* 0x00780000c790783b */ /* 0x000fea0000000200 */
[C---:B----4-:R-:W-:Y:S06]  /*7af0*/  HMMA.16816.F32 R20, R136.reuse, R148, RZ ;  /* 0x000000948814723c */ /* 0x050fec00000018ff */
[C---:B------:R-:W-:Y:S01]  /*7b00*/  HMMA.16816.F32 R24, R136.reuse, R150, RZ ;  /* 0x000000968818723c */ /* 0x040fe200000018ff */
[----:B------:R-:W-:Y:S05]  /*7b10*/  LDSM.16.M88.4 R148, [R201] ;  /* 0x00000000c994783b */ /* 0x000fea0000000200 */
[C---:B-----5:R-:W-:Y:S06]  /*7b20*/  HMMA.16816.F32 R28, R136.reuse, R152, RZ ;  /* 0x00000098881c723c */ /* 0x060fec00000018ff */
[----:B------:R-:W-:Y:S01]  /*7b30*/  HMMA.16816.F32 R32, R136, R154, RZ ;  /* 0x0000009a8820723c */ /* 0x000fe200000018ff */
[----:B------:R-:W3:Y:S04]  /*7b40*/  LDSM.16.M88.4 R136, [R199+0x6800] ;  /* 0x00680000c788783b */ /* 0x000ee80000000200 */
[----:B------:R-:W4:Y:S01]  /*7b50*/  LDSM.16.M88.4 R152, [R192] ;  /* 0x00000000c098783b */ /* 0x000f220000000200 */
[C---:B-1----:R-:W-:Y:S06]  /*7b60*/  HMMA.16816.F32 R4, R156.reuse, R160, R4 ;  /* 0x000000a09c04723c */ /* 0x042fec0000001804 */
[C---:B------:R-:W-:Y:S01]  /*7b70*/  HMMA.16816.F32 R8, R156.reuse, R162, R8 ;  /* 0x000000a29c08723c */ /* 0x040fe20000001808 */
[----:B------:R-:W-:Y:S05]  /*7b80*/  LDSM.16.M88.4 R160, [R192+0x1000] ;  /* 0x00100000c0a0783b */ /* 0x000fea0000000200 */
[C---:B------:R-:W-:Y:S06]  /*7b90*/  HMMA.16816.F32 R12, R156.reuse, R164, R12 ;  /* 0x000000a49c0c723c */ /* 0x040fec000000180c */
[C---:B------:R-:W-:Y:S01]  /*7ba0*/  HMMA.16816.F32 R16, R156.reuse, R166, R16 ;  /* 0x000000a69c10723c */ /* 0x040fe20000001810 */
[----:B------:R-:W-:Y:S05]  /*7bb0*/  LDSM.16.M88.4 R164, [R192+0x1800] ;  /* 0x00180000c0a4783b */ /* 0x000fea0000000200 */
[C---:B------:R-:W-:Y:S06]  /*7bc0*/  HMMA.16816.F32 R20, R156.reuse, R168, R20 ;  /* 0x000000a89c14723c */ /* 0x040fec0000001814 */
[C---:B------:R-:W-:Y:S01]  /*7bd0*/  HMMA.16816.F32 R24, R156.reuse, R170, R24 ;  /* 0x000000aa9c18723c */ /* 0x040fe20000001818 */
[----:B------:R-:W-:Y:S05]  /*7be0*/  LDSM.16.M88.4 R168, [R206+0x2000] ;  /* 0x00200000cea8783b */ /* 0x000fea0000000200 */
[C---:B------:R-:W-:Y:S06]  /*7bf0*/  HMMA.16816.F32 R28, R156.reuse, R172, R28 ;  /* 0x000000ac9c1c723c */ /* 0x040fec000000181c */
[----:B------:R-:W-:Y:S01]  /*7c00*/  HMMA.16816.F32 R32, R156, R174, R32 ;  /* 0x000000ae9c20723c */ /* 0x000fe20000001820 */
[----:B------:R-:W1:Y:S04]  /*7c10*/  LDSM.16.M88.4 R156, [R192+0x800] ;  /* 0x00080000c09c783b */ /* 0x000e680000000200 */
[----:B------:R-:W5:Y:S01]  /*7c20*/  LDSM.16.M88.4 R172, [R205+0x8000] ;  /* 0x00800000cdac783b */ /* 0x000f620000000200 */
[C---:B--2---:R-:W-:Y:S06]  /*7c30*/  HMMA.16816.F32 R4, R176.reuse, R180, R4 ;  /* 0x000000b4b004723c */ /* 0x044fec0000001804 */
[C---:B------:R-:W-:Y:S01]  /*7c40*/  HMMA.16816.F32 R8, R176.reuse, R182, R8 ;  /* 0x000000b6b008723c */ /* 0x040fe20000001808 */
[----:B------:R-:W-:Y:S05]  /*7c50*/  LDSM.16.M88.4 R180, [R191] ;  /* 0x00000000bfb4783b */ /* 0x000fea0000000200 */
[C---:B---3--:R-:W-:Y:S06]  /*7c60*/  HMMA.16816.F32 R12, R176.reuse, R136, R12 ;  /* 0x00000088b00c723c */ /* 0x048fec000000180c */
[C---:B------:R-:W-:Y:S01]  /*7c70*/  HMMA.16816.F32 R16, R176.reuse, R138, R16 ;  /* 0x0000008ab010723c */ /* 0x040fe20000001810 */
[----:B------:R-:W2:Y:S05]  /*7c80*/  LDSM.16.M88.4 R136, [R205+0x8800] ;  /* 0x00880000cd88783b */ /* 0x000eaa0000000200 */
[C---:B------:R-:W-:Y:S06]  /*7c90*/  HMMA.16816.F32 R20, R176.reuse, R140, R20 ;  /* 0x0000008cb014723c */ /* 0x040fec0000001814 */
[C---:B------:R-:W-:Y:S01]  /*7ca0*/  HMMA.16816.F32 R24, R176.reuse, R142, R24 ;  /* 0x0000008eb018723c */ /* 0x040fe20000001818 */
[----:B------:R-:W3:Y:S05]  /*7cb0*/  LDSM.16.M88.4 R140, [R205+0x9000] ;  /* 0x00900000cd8c783b */ /* 0x000eea0000000200 */
[C---:B------:R-:W-:Y:S06]  /*7cc0*/  HMMA.16816.F32 R28, R176.reuse, R144, R28 ;  /* 0x00000090b01c723c */ /* 0x040fec000000181c */
[----:B------:R-:W-:Y:S01]  /*7cd0*/  HMMA.16816.F32 R32, R176, R146, R32 ;  /* 0x00000092b020723c */ /* 0x000fe20000001820 */
[----:B------:R-:W3:Y:S04]  /*7ce0*/  LDSM.16.M88.4 R144, [R205+0x9800] ;  /* 0x00980000cd90783b */ /* 0x000ee80000000200 */
[----:B------:R-:W3:Y:S01]  /*7cf0*/  LDSM.16.M88.4 R176, [R204+0x2000] ;  /* 0x00200000ccb0783b */ /* 0x000ee20000000200 */
[C---:B----4-:R-:W-:Y:S06]  /*7d00*/  HMMA.16816.F32 R4, R148.reuse, R152, R4 ;  /* 0x000000989404723c */ /* 0x050fec0000001804 */
[C---:B------:R-:W-:Y:S01]  /*7d10*/  HMMA.16816.F32 R8, R148.reuse, R154, R8 ;  /* 0x0000009a9408723c */ /* 0x040fe20000001808 */
[----:B------:R-:W-:Y:S05]  /*7d20*/  LDSM.16.M88.4 R152, [R189] ;  /* 0x00000000bd98783b */ /* 0x000fea0000000200 */
[C---:B-1----:R-:W-:Y:S06]  /*7d30*/  HMMA.16816.F32 R12, R148.reuse, R156, R12 ;  /* 0x0000009c940c723c */ /* 0x042fec000000180c */
[C---:B------:R-:W-:Y:S01]  /*7d40*/  HMMA.16816.F32 R16, R148.reuse, R158, R16 ;  /* 0x0000009e9410723c */ /* 0x040fe20000001810 */
[----:B------:R-:W-:Y:S05]  /*7d50*/  LDSM.16.M88.4 R156, [R188] ;  /* 0x00000000bc9c783b */ /* 0x000fea0000000200 */
[C---:B------:R-:W-:Y:S06]  /*7d60*/  HMMA.16816.F32 R20, R148.reuse, R160, R20 ;  /* 0x000000a09414723c */ /* 0x040fec0000001814 */
[C---:B------:R-:W-:Y:S01]  /*7d70*/  HMMA.16816.F32 R24, R148.reuse, R162, R24 ;  /* 0x000000a29418723c */ /* 0x040fe20000001818 */
[----:B------:R-:W-:Y:S05]  /*7d80*/  LDSM.16.M88.4 R160, [R202+0x2000] ;  /* 0x00200000caa0783b */ /* 0x000fea0000000200 */
[C---:B------:R-:W-:Y:S06]  /*7d90*/  HMMA.16816.F32 R28, R148.reuse, R164, R28 ;  /* 0x000000a4941c723c */ /* 0x040fec000000181c */
[----:B------:R-:W-:Y:S01]  /*7da0*/  HMMA.16816.F32 R32, R148, R166, R32 ;  /* 0x000000a69420723c */ /* 0x000fe20000001820 */
[----:B------:R-:W1:Y:S04]  /*7db0*/  LDSM.16.M88.4 R148, [R190] ;  /* 0x00000000be94783b */ /* 0x000e680000000200 */
[----:B------:R-:W4:Y:S01]  /*7dc0*/  LDSM.16.M88.4 R164, [R199+0x8000] ;  /* 0x00800000c7a4783b */ /* 0x000f220000000200 */
[C---:B-----5:R-:W-:Y:S06]  /*7dd0*/  HMMA.16816.F32 R4, R168.reuse, R172, R4 ;  /* 0x000000aca804723c */ /* 0x060fec0000001804 */
[C---:B------:R-:W-:Y:S01]  /*7de0*/  HMMA.16816.F32 R8, R168.reuse, R174, R8 ;  /* 0x000000aea808723c */ /* 0x040fe20000001808 */
[----:B------:R-:W-:Y:S05]  /*7df0*/  LDSM.16.M88.4 R172, [R192+0x2000] ;  /* 0x00200000c0ac783b */ /* 0x000fea0000000200 */
[C---:B--2---:R-:W-:Y:S06]  /*7e00*/  HMMA.16816.F32 R12, R168.reuse, R136, R12 ;  /* 0x00000088a80c723c */ /* 0x044fec000000180c */
[C---:B------:R-:W-:Y:S01]  /*7e10*/  HMMA.16816.F32 R16, R168.reuse, R138, R16 ;  /* 0x0000008aa810723c */ /* 0x040fe20000001810 */
[----:B------:R-:W2:Y:S05]  /*7e20*/  LDSM.16.M88.4 R136, [R199+0x8800] ;  /* 0x00880000c788783b */ /* 0x000eaa0000000200 */
[C---:B---3--:R-:W-:Y:S06]  /*7e30*/  HMMA.16816.F32 R20, R168.reuse, R140, R20 ;  /* 0x0000008ca814723c */ /* 0x048fec0000001814 */
[C---:B------:R-:W-:Y:S01]  /*7e40*/  HMMA.16816.F32 R24, R168.reuse, R142, R24 ;  /* 0x0000008ea818723c */ /* 0x040fe20000001818 */
[----:B------:R-:W3:Y:S05]  /*7e50*/  LDSM.16.M88.4 R140, [R199+0x9000] ;  /* 0x00900000c78c783b */ /* 0x000eea0000000200 */
[C---:B------:R-:W-:Y:S06]  /*7e60*/  HMMA.16816.F32 R28, R168.reuse, R144, R28 ;  /* 0x00000090a81c723c */ /* 0x040fec000000181c */
[----:B------:R-:W-:Y:S01]  /*7e70*/  HMMA.16816.F32 R32, R168, R146, R32 ;  /* 0x00000092a820723c */ /* 0x000fe20000001820 */
[----:B------:R-:W5:Y:S04]  /*7e80*/  LDSM.16.M88.4 R144, [R199+0x9800] ;  /* 0x00980000c790783b */ /* 0x000f680000000200 */
[----:B------:R-:W5:Y:S01]  /*7e90*/  LDSM.16.M88.4 R168, [R201+0x2000] ;  /* 0x00200000c9a8783b */ /* 0x000f620000000200 */
[C---:B------:R-:W-:Y:S06]  /*7ea0*/  HMMA.16816.F32 R4, R176.reuse, R180, R4 ;  /* 0x000000b4b004723c */ /* 0x040fec0000001804 */
[C---:B------:R-:W-:Y:S01]  /*7eb0*/  HMMA.16816.F32 R8, R176.reuse, R182, R8 ;  /* 0x000000b6b008723c */ /* 0x040fe20000001808 */
[----:B------:R-:W-:Y:S05]  /*7ec0*/  LDSM.16.M88.4 R180, [R205+0xa000] ;  /* 0x00a00000cdb4783b */ /* 0x000fea0000000200 */
[C---:B-1----:R-:W-:Y:S06]  /*7ed0*/  HMMA.16816.F32 R12, R176.reuse, R148, R12 ;  /* 0x00000094b00c723c */ /* 0x042fec000000180c */
[C---:B------:R-:W-:Y:S01]  /*7ee0*/  HMMA.16816.F32 R16, R176.reuse, R150, R16 ;  /* 0x00000096b010723c */ /* 0x040fe20000001810 */
[----:B------:R-:W1:Y:S05]  /*7ef0*/  LDSM.16.M88.4 R148, [R192+0x2800] ;  /* 0x00280000c094783b */ /* 0x000e6a0000000200 */
[C---:B------:R-:W-:Y:S06]  /*7f00*/  HMMA.16816.F32 R20, R176.reuse, R152, R20 ;  /* 0x00000098b014723c */ /* 0x040fec0000001814 */
[C---:B------:R-:W-:Y:S01]  /*7f10*/  HMMA.16816.F32 R24, R176.reuse, R154, R24 ;  /* 0x0000009ab018723c */ /* 0x040fe20000001818 */
[----:B------:R-:W1:Y:S05]  /*7f20*/  LDSM.16.M88.4 R152, [R192+0x3000] ;  /* 0x00300000c098783b */ /* 0x000e6a0000000200 */
[C---:B------:R-:W-:Y:S06]  /*7f30*/  HMMA.16816.F32 R28, R176.reuse, R156, R28 ;  /* 0x0000009cb01c723c */ /* 0x040fec000000181c */
[----:B------:R-:W-:Y:S01]  /*7f40*/  HMMA.16816.F32 R32, R176, R158, R32 ;  /* 0x0000009eb020723c */ /* 0x000fe20000001820 */
[----:B------:R-:W1:Y:S04]  /*7f50*/  LDSM.16.M88.4 R156, [R192+0x3800] ;  /* 0x00380000c09c783b */ /* 0x000e680000000200 */
[----:B------:R-:W1:Y:S01]  /*7f60*/  LDSM.16.M88.4 R176, [R206+0x4000] ;  /* 0x00400000ceb0783b */ /* 0x000e620000000200 */
[C---:B----4-:R-:W-:Y:S06]  /*7f70*/  HMMA.16816.F32 R4, R160.reuse, R164, R4 ;  /* 0x000000a4a004723c */ /* 0x050fec0000001804 */
[C---:B------:R-:W-:Y:S01]  /*7f80*/  HMMA.16816.F32 R8, R160.reuse, R166, R8 ;  /* 0x000000a6a008723c */ /* 0x040fe20000001808 */
[----:B------:R-:W-:Y:S05]  /*7f90*/  LDSM.16.M88.4 R164, [R187] ;  /* 0x00000000bba4783b */ /* 0x000fea0000000200 */
[C---:B--2---:R-:W-:Y:S06]  /*7fa0*/  HMMA.16816.F32 R12, R160.reuse, R136, R12 ;  /* 0x00000088a00c723c */ /* 0x044fec000000180c */
[C---:B------:R-:W-:Y:S01]  /*7fb0*/  HMMA.16816.F32 R16, R160.reuse, R138, R16 ;  /* 0x0000008aa010723c */ /* 0x040fe20000001810 */
[----:B------:R-:W2:Y:S05]  /*7fc0*/  LDSM.16.M88.4 R136, [R205+0xa800] ;  /* 0x00a80000cd88783b */ /* 0x000eaa0000000200 */
[C---:B---3--:R-:W-:Y:S06]  /*7fd0*/  HMMA.16816.F32 R20, R160.reuse, R140, R20 ;  /* 0x0000008ca014723c */ /* 0x048fec0000001814 */
[C---:B------:R-:W-:Y:S01]  /*7fe0*/  HMMA.16816.F32 R24, R160.reuse, R142, R24 ;  /* 0x0000008ea018723c */ /* 0x040fe20000001818 */
[----:B------:R-:W3:Y:S05]  /*7ff0*/  LDSM.16.M88.4 R140, [R205+0xb000] ;  /* 0x00b00000cd8c783b */ /* 0x000eea0000000200 */
[C---:B-----5:R-:W-:Y:S06]  /*8000*/  HMMA.16816.F32 R28, R160.reuse, R144, R28 ;  /* 0x00000090a01c723c */ /* 0x060fec000000181c */
[----:B------:R-:W-:Y:S01]  /*8010*/  HMMA.16816.F32 R32, R160, R146, R32 ;  /* 0x00000092a020723c */ /* 0x000fe20000001820 */
[----:B------:R-:W4:Y:S04]  /*8020*/  LDSM.16.M88.4 R144, [R205+0xb800] ;  /* 0x00b80000cd90783b */ /* 0x000f280000000200 */
[----:B------:R-:W5:Y:S01]  /*8030*/  LDSM.16.M88.4 R160, [R204+0x4000] ;  /* 0x00400000cca0783b */ /* 0x000f620000000200 */
[C---:B------:R-:W-:Y:S06]  /*8040*/  HMMA.16816.F32 R4, R168.reuse, R172, R4 ;  /* 0x000000aca804723c */ /* 0x040fec0000001804 */
[C---:B------:R-:W-:Y:S01]  /*8050*/  HMMA.16816.F32 R8, R168.reuse, R174, R8 ;  /* 0x000000aea808723c */ /* 0x040fe20000001808 */
[----:B------:R-:W-:Y:S05]  /*8060*/  LDSM.16.M88.4 R172, [R199+0xa000] ;  /* 0x00a00000c7ac783b */ /* 0x000fea0000000200 */
[C---:B-1----:R-:W-:Y:S06]  /*8070*/  HMMA.16816.F32 R12, R168.reuse, R148, R12 ;  /* 0x00000094a80c723c */ /* 0x042fec000000180c */
[C---:B------:R-:W-:Y:S01]  /*8080*/  HMMA.16816.F32 R16, R168.reuse, R150, R16 ;  /* 0x00000096a810723c */ /* 0x040fe20000001810 */
[----:B------:R-:W1:Y:S05]  /*8090*/  LDSM.16.M88.4 R148, [R186] ;  /* 0x00000000ba94783b */ /* 0x000e6a0000000200 */
[C---:B------:R-:W-:Y:S06]  /*80a0*/  HMMA.16816.F32 R20, R168.reuse, R152, R20 ;  /* 0x00000098a814723c */ /* 0x040fec0000001814 */
[C---:B------:R-:W-:Y:S01]  /*80b0*/  HMMA.16816.F32 R24, R168.reuse, R154, R24 ;  /* 0x0000009aa818723c */ /* 0x040fe20000001818 */
[----:B------:R-:W1:Y:S05]  /*80c0*/  LDSM.16.M88.4 R152, [R185] ;  /* 0x00000000b998783b */ /* 0x000e6a0000000200 */
[C---:B------:R-:W-:Y:S06]  /*80d0*/  HMMA.16816.F32 R28, R168.reuse, R156, R28 ;  /* 0x0000009ca81c723c */ /* 0x040fec000000181c */
[----:B------:R-:W-:Y:S01]  /*80e0*/  HMMA.16816.F32 R32, R168, R158, R32 ;  /* 0x0000009ea820723c */ /* 0x000fe20000001820 */
[----:B------:R-:W1:Y:S04]  /*80f0*/  LDSM.16.M88.4 R156, [R184] ;  /* 0x00000000b89c783b */ /* 0x000e680000000200 */
[----:B------:R-:W1:Y:S01]  /*8100*/  LDSM.16.M88.4 R168, [R202+0x4000] ;  /* 0x00400000caa8783b */ /* 0x000e620000000200 */
[C---:B------:R-:W-:Y:S06]  /*8110*/  HMMA.16816.F32 R4, R176.reuse, R180, R4 ;  /* 0x000000b4b004723c */ /* 0x040fec0000001804 */
        /* <DEDUP_REMOVED lines=8> */
[C---:B----4-:R-:W-:Y:S06]  /*81a0*/  HMMA.16816.F32 R28, R176.reuse, R144, R28 ;  /* 0x00000090b01c723c */ /* 0x050fec000000181c */
[----:B------:R-:W-:Y:S01]  /*81b0*/  HMMA.16816.F32 R32, R176, R146, R32 ;  /* 0x00000092b020723c */ /* 0x000fe20000001820 */
[----:B------:R-:W4:Y:S04]  /*81c0*/  LDSM.16.M88.4 R144, [R199+0xb800] ;  /* 0x00b80000c790783b */ /* 0x000f280000000200 */
[----:B------:R-:W4:Y:S01]  /*81d0*/  LDSM.16.M88.4 R176, [R201+0x4000] ;  /* 0x00400000c9b0783b */ /* 0x000f220000000200 */
[C---:B-----5:R-:W-:Y:S06]  /*81e0*/  HMMA.16816.F32 R4, R160.reuse, R164, R4 ;  /* 0x000000a4a004723c */ /* 0x060fec0000001804 */
[C---:B------:R-:W-:Y:S06]  /*81f0*/  HMMA.16816.F32 R8, R160.reuse, R166, R8 ;  /* 0x000000a6a008723c */ /* 0x040fec0000001808 */
[C---:B-1----:R-:W-:Y:S06]  /*8200*/  HMMA.16816.F32 R12, R160.reuse, R148, R12 ;  /* 0x00000094a00c723c */ /* 0x042fec000000180c */
[C---:B------:R-:W-:Y:S06]  /*8210*/  HMMA.16816.F32 R16, R160.reuse, R150, R16 ;  /* 0x00000096a010723c */ /* 0x040fec0000001810 */
[C---:B------:R-:W-:Y:S06]  /*8220*/  HMMA.16816.F32 R20, R160.reuse, R152, R20 ;  /* 0x00000098a014723c */ /* 0x040fec0000001814 */
[C---:B------:R-:W-:Y:S06]  /*8230*/  HMMA.16816.F32 R24, R160.reuse, R154, R24 ;  /* 0x0000009aa018723c */ /* 0x040fec0000001818 */
[C---:B------:R-:W-:Y:S06]  /*8240*/  HMMA.16816.F32 R28, R160.reuse, R156, R28 ;  /* 0x0000009ca01c723c */ /* 0x040fec000000181c */
[----:B------:R-:W-:Y:S06]  /*8250*/  HMMA.16816.F32 R32, R160, R158, R32 ;  /* 0x0000009ea020723c */ /* 0x000fec0000001820 */
[C---:B------:R-:W-:Y:S06]  /*8260*/  HMMA.16816.F32 R4, R168.reuse, R172, R4 ;  /* 0x000000aca804723c */ /* 0x040fec0000001804 */
[C---:B------:R-:W-:Y:S06]  /*8270*/  HMMA.16816.F32 R8, R168.reuse, R174, R8 ;  /* 0x000000aea808723c */ /* 0x040fec0000001808 */
[C---:B--2---:R-:W-:Y:S06]  /*8280*/  HMMA.16816.F32 R12, R168.reuse, R136, R12 ;  /* 0x00000088a80c723c */ /* 0x044fec000000180c */
[C---:B------:R-:W-:Y:S01]  /*8290*/  HMMA.16816.F32 R16, R168.reuse, R138, R16 ;  /* 0x0000008aa810723c */ /* 0x040fe20000001810 */
[----:B------:R-:W1:Y:S05]  /*82a0*/  LDSM.16.M88.4 R136, [R192+0x4800] ;  /* 0x00480000c088783b */ /* 0x000e6a0000000200 */
[C---:B---3--:R-:W-:Y:S06]  /*82b0*/  HMMA.16816.F32 R20, R168.reuse, R140, R20 ;  /* 0x0000008ca814723c */ /* 0x048fec0000001814 */
[C---:B------:R-:W-:Y:S01]  /*82c0*/  HMMA.16816.F32 R24, R168.reuse, R142, R24 ;  /* 0x0000008ea818723c */ /* 0x040fe20000001818 */
[----:B------:R-:W2:Y:S05]  /*82d0*/  LDSM.16.M88.4 R140, [R192+0x5000] ;  /* 0x00500000c08c783b */ /* 0x000eaa0000000200 */
[C---:B----4-:R-:W-:Y:S06]  /*82e0*/  HMMA.16816.F32 R28, R168.reuse, R144, R28 ;  /* 0x00000090a81c723c */ /* 0x050fec000000181c */
[----:B------:R-:W-:Y:S06]  /*82f0*/  HMMA.16816.F32 R32, R168, R146, R32 ;  /* 0x00000092a820723c */ /* 0x000fec0000001820 */
[C---:B------:R-:W-:Y:S06]  /*8300*/  HMMA.16816.F32 R4, R176.reuse, R180, R4 ;  /* 0x000000b4b004723c */ /* 0x040fec0000001804 */
[C---:B------:R-:W-:Y:S06]  /*8310*/  HMMA.16816.F32 R8, R176.reuse, R182, R8 ;  /* 0x000000b6b008723c */ /* 0x040fec0000001808 */
[C---:B-1----:R-:W-:Y:S06]  /*8320*/  HMMA.16816.F32 R12, R176.reuse, R136, R12 ;  /* 0x00000088b00c723c */ /* 0x042fec000000180c */
[C---:B------:R-:W-:Y:S01]  /*8330*/  HMMA.16816.F32 R16, R176.reuse, R138, R16 ;  /* 0x0000008ab010723c */ /* 0x040fe20000001810 */
[----:B------:R-:W1:Y:S01]  /*8340*/  LDSM.16.M88.4 R136, [R192+0x5800] ;  /* 0x00580000c088783b */ /* 0x000e620000000200 */
[----:B------:R-:W-:Y:S04]  /*8350*/  DEPBAR.LE SB0, 0x0 ;  /* 0x000080000000791a */ /* 0x000fe80000000000 */
[----:B------:R-:W-:Y:S01]  /*8360*/  BAR.SYNC.DEFER_BLOCKING 0x0 ;  /* 0x0000000000007b1d */ /* 0x000fe20000010000 */
[C---:B--2---:R-:W-:Y:S05]  /*8370*/  HMMA.16816.F32 R20, R176.reuse, R140, R20 ;  /* 0x0000008cb014723c */ /* 0x044fea0000001814 */
[----:B------:R-:W-:Y:S01]  /*8380*/  FMUL.FTZ R134, R4, UR10 ;  /* 0x0000000a04867c20 */ /* 0x000fe20008410000 */
[C---:B------:R-:W-:Y:S03]  /*8390*/  HMMA.16816.F32 R24, R176.reuse, R142, R24 ;  /* 0x0000008eb018723c */ /* 0x040fe60000001818 */
[----:B------:R2:W3:Y:S02]  /*83a0*/  MUFU.TANH R166, R134 ;  /* 0x0000008600a67308 */ /* 0x0004e40000002400 */
[----:B------:R-:W-:Y:S01]  /*83b0*/  FMUL.FTZ R228, R8, UR10 ;  /* 0x0000000a08e47c20 */ /* 0x000fe20008410000 */
[----:B------:R-:W-:Y:S01]  /*83c0*/  FMUL.FTZ R132, R6, UR10 ;  /* 0x0000000a06847c20 */ /* 0x000fe20008410000 */
[----:B------:R-:W-:Y:S01]  /*83d0*/  FMUL.FTZ R252, R5, UR10 ;  /* 0x0000000a05fc7c20 */ /* 0x000fe20008410000 */
[----:B------:R-:W-:Y:S05]  /*83e0*/  FMUL.FTZ R133, R7, UR10 ;  /* 0x0000000a07857c20 */ /* 0x000fea0008410000 */
[----:B------:R-:W4:Y:S01]  /*83f0*/  MUFU.TANH R174, R228 ;  /* 0x000000e400ae7308 */ /* 0x000f220000002400 */
[----:B------:R-:W-:Y:S01]  /*8400*/  FMUL.FTZ R250, R12, UR10 ;  /* 0x0000000a0cfa7c20 */ /* 0x000fe20008410000 */
[----:B------:R-:W-:Y:S01]  /*8410*/  FMUL.FTZ R248, R13, UR10 ;  /* 0x0000000a0df87c20 */ /* 0x000fe20008410000 */
[----:B------:R-:W-:Y:S01]  /*8420*/  FMUL.FTZ R251, R14, UR10 ;  /* 0x0000000a0efb7c20 */ /* 0x000fe20008410000 */
[----:B------:R-:W-:Y:S01]  /*8430*/  FMUL.FTZ R249, R15, UR10 ;  /* 0x0000000a0ff97c20 */ /* 0x000fe20008410000 */
[----:B------:R-:W-:Y:S01]  /*8440*/  FMUL.FTZ R246, R16, UR10 ;  /* 0x0000000a10f67c20 */ /* 0x000fe20008410000 */
[----:B------:R-:W-:Y:S01]  /*8450*/  FMUL.FTZ R244, R17, UR10 ;  /* 0x0000000a11f47c20 */ /* 0x000fe20008410000 */
[----:B------:R-:W-:Y:S03]  /*8460*/  FMUL.FTZ R247, R18, UR10 ;  /* 0x0000000a12f77c20 */ /* 0x000fe60008410000 */
[----:B------:R5:W3:Y:S01]  /*8470*/  MUFU.TANH R167, R132 ;  /* 0x0000008400a77308 */ /* 0x000ae20000002400 */
[----:B--2---:R-:W-:Y:S01]  /*8480*/  FMUL.FTZ R134, R10, UR10 ;  /* 0x0000000a0a867c20 */ /* 0x004fe20008410000 */
[----:B------:R-:W-:Y:S01]  /*8490*/  FMUL.FTZ R245, R19, UR10 ;  /* 0x0000000a13f57c20 */ /* 0x000fe20008410000 */
[----:B------:R-:W-:Y:S01]  /*84a0*/  FMUL.FTZ R242, R20, UR10 ;  /* 0x0000000a14f27c20 */ /* 0x000fe20008410000 */
[----:B------:R-:W-:Y:S01]  /*84b0*/  FMUL.FTZ R240, R21, UR10 ;  /* 0x0000000a15f07c20 */ /* 0x000fe20008410000 */
[----:B------:R-:W-:Y:S01]  /*84c0*/  FMUL.FTZ R243, R22, UR10 ;  /* 0x0000000a16f37c20 */ /* 0x000fe20008410000 */
[----:B------:R-:W-:Y:S01]  /*84d0*/  FMUL.FTZ R241, R23, UR10 ;  /* 0x0000000a17f17c20 */ /* 0x000fe20008410000 */
[----:B------:R-:W-:Y:S03]  /*84e0*/  FMUL.FTZ R238, R24, UR10 ;  /* 0x0000000a18ee7c20 */ /* 0x000fe60008410000 */
[----:B------:R2:W2:Y:S01]  /*84f0*/  MUFU.TANH R175, R134 ;  /* 0x0000008600af7308 */ /* 0x0004a20000002400 */
[C---:B-1----:R-:W-:Y:S03]  /*8500*/  HMMA.16816.F32 R28, R176.reuse, R136, R28 ;  /* 0x00000088b01c723c */ /* 0x042fe6000000181c */
[----:B------:R-:W-:Y:S01]  /*8510*/  FMUL.FTZ R236, R25, UR10 ;  /* 0x0000000a19ec7c20 */ /* 0x000fe20008410000 */
[----:B------:R-:W-:Y:S01]  /*8520*/  FMUL.FTZ R239, R26, UR10 ;  /* 0x0000000a1aef7c20 */ /* 0x000fe20008410000 */
[----:B------:R-:W-:Y:S01]  /*8530*/  FMUL.FTZ R237, R27, UR10 ;  /* 0x0000000a1bed7c20 */ /* 0x000fe20008410000 */
[----:B------:R-:W-:Y:S03]  /*8540*/  HMMA.16816.F32 R32, R176, R138, R32 ;  /* 0x0000008ab020723c */ /* 0x000fe60000001820 */
[----:B------:R-:W1:Y:S02]  /*8550*/  MUFU.TANH R181, R133 ;  /* 0x0000008500b57308 */ /* 0x000e640000002400 */
[----:B------:R-:W-:Y:S01]  /*8560*/  FMUL.FTZ R226, R9, UR10 ;  /* 0x0000000a09e27c20 */ /* 0x000fe20008410000 */
[----:B-----5:R-:W-:Y:S07]  /*8570*/  FMUL.FTZ R132, R11, UR10 ;  /* 0x0000000a0b847c20 */ /* 0x020fee0008410000 */
[----:B------:R-:W1:Y:S10]  /*8580*/  MUFU.TANH R252, R252 ;  /* 0x000000fc00fc7308 */ /* 0x000e740000002400 */
[----:B------:R5:W1:Y:S01]  /*8590*/  MUFU.TANH R170, R226 ;  /* 0x000000e200aa7308 */ /* 0x000a620000002400 */
[----:B------:R-:W-:Y:S01]  /*85a0*/  FMUL.FTZ R234, R28, UR10 ;  /* 0x0000000a1cea7c20 */ /* 0x000fe20008410000 */
[----:B------:R-:W-:Y:S01]  /*85b0*/  FMUL.FTZ R232, R29, UR10 ;  /* 0x0000000a1de87c20 */ /* 0x000fe20008410000 */
[----:B------:R-:W-:Y:S01]  /*85c0*/  FMUL.FTZ R235, R30, UR10 ;  /* 0x0000000a1eeb7c20 */ /* 0x000fe20008410000 */
[----:B------:R-:W-:Y:S01]  /*85d0*/  FMUL.FTZ R233, R31, UR10 ;  /* 0x0000000a1fe97c20 */ /* 0x000fe20008410000 */
[----:B------:R-:W-:Y:S05]  /*85e0*/  FMUL.FTZ R230, R32, UR10 ;  /* 0x0000000a20e67c20 */ /* 0x000fea0008410000 */
[----:B------:R1:W1:Y:S01]  /*85f0*/  MUFU.TANH R183, R132 ;  /* 0x0000008400b77308 */ /* 0x0002620000002400 */
[----:B------:R-:W-:Y:S01]  /*8600*/  FMUL.FTZ R228, R33, UR10 ;  /* 0x0000000a21e47c20 */ /* 0x000fe20008410000 */
[----:B--2---:R-:W-:Y:S01]  /*8610*/  FMUL.FTZ R134, R34, UR10 ;  /* 0x0000000a22867c20 */ /* 0x004fe20008410000 */
[----:B------:R-:W-:Y:S07]  /*8620*/  FMUL.FTZ R35, R35, UR10 ;  /* 0x0000000a23237c20 */ /* 0x000fee0008410000 */
[----:B------:R-:W2:Y:S01]  /*8630*/  MUFU.TANH R250, R250 ;  /* 0x000000fa00fa7308 */ /* 0x000ea20000002400 */
[----:B-----5:R-:W-:Y:S09]  /*8640*/  MOV R226, R2 ;  /* 0x0000000200e27202 */ /* 0x020ff20000000f00 */
[----:B------:R-:W1:Y:S10]  /*8650*/  MUFU.TANH R248, R248 ;  /* 0x000000f800f87308 */ /* 0x000e740000002400 */
        /* <DEDUP_REMOVED lines=21> */
[----:B------:R1:W1:Y:S01]  /*87b0*/  MUFU.TANH R133, R35 ;  /* 0x0000002300857308 */ /* 0x0002620000002400 */
[----:B--234-:R-:W-:Y:S05]  /*87c0*/  @!P1 BRA `(.L_x_805) ;  /* 0x00000008006c9947 */ /* 0x01cfea0003800000 */
[----:B------:R-:W-:Y:S04]  /*87d0*/  ULEA UR6, -UR7, URZ, 0x6 ;  /* 0x0000003f07067291 */ /* 0x000fe8000f8e313f */
[----:B------:R-:W-:Y:S02]  /*87e0*/  USHF.R.S32.HI UR5, URZ, 0x1f, UR6 ;  /* 0x0000001f3f057899 */ /* 0x000fe40008011406 */
[----:B------:R-:W-:Y:S04]  /*87f0*/  MOV R6, UR6 ;  /* 0x0000000600067c02 */ /* 0x000fe80008000f00 */
[----:B------:R-:W-:Y:S01]  /*8800*/  MOV R2, UR5 ;  /* 0x0000000500027c02 */ /* 0x000fe20008000f00 */
[----:B------:R-:W-:Y:S06]  /*8810*/  @!P0 BRA `(.L_x_806) ;  /* 0x0000000000f48947 */ /* 0x000fec0003800000 */
[----:B------:R-:W-:Y:S01]  /*8820*/  IMAD.MOV.U32 R8, RZ, RZ, RZ ;  /* 0x000000ffff087224 */ /* 0x000fe200078e00ff */
[----:B------:R-:W2:Y:S01]  /*8830*/  LDC R4, c[0x0][0x380] ;  /* 0x0000e000ff047b82 */ /* 0x000ea20000000800 */
[----:B------:R-:W-:Y:S05]  /*8840*/  SHF.L.U32 R5, R225, 0x6, RZ ;  /* 0x00000006e1057819 */ /* 0x000fea00000006ff */
[----:B------:R-:W-:Y:S05]  /*8850*/  VIADD R11, R5, 0xffffffc0 ;  /* 0xffffffc0050b7836 */ /* 0x000fea0000000000 */
[----:B------:R-:W-:Y:S02]  /*8860*/  IABS R7, R11 ;  /* 0x0000000b00077213 */ /* 0x000fe40000000000 */
[-C--:B--2---:R-:W-:Y:S02]  /*8870*/  IABS R3, R4.reuse ;  /* 0x0000000400037213 */ /* 0x084fe40000000000 */
[----:B------:R-:W-:Y:S02]  /*8880*/  LOP3.LUT R11, R11, R4, RZ, 0x3c, !PT ;  /* 0x000000040b0b7212 */ /* 0x000fe400078e3cff */
[----:B------:R-:W2:Y:S10]  /*8890*/  I2F.RP R6, R3 ;  /* 0x0000000300067306 */ /* 0x000eb40000209400 */
[----:B--2---:R-:W2:Y:S02]  /*88a0*/  MUFU.RCP R2, R6 ;  /* 0x0000000600027308 */ /* 0x004ea40000001000 */
[----:B--2---:R-:W-:Y:S08]  /*88b0*/  VIADD R9, R2, 0xffffffe ;  /* 0x0ffffffe02097836 */ /* 0x004ff00000000000 */
[----:B------:R-:W2:Y:S02]  /*88c0*/  F2I.FTZ.U32.TRUNC.NTZ R9, R9 ;  /* 0x0000000900097305 */ /* 0x000ea4000021f000 */
[--C-:B--2---:R-:W-:Y:S04]  /*88d0*/  IMAD.MOV R2, RZ, RZ, -R9.reuse ;  /* 0x000000ffff027224 */ /* 0x104fe800078e0a09 */
        /* <DEDUP_REMOVED lines=10> */
[C---:B------:R-:W-:Y:S05]  /*8980*/  IMAD R8, R3.reuse, R6, R8 ;  /* 0x0000000603087224 */ /* 0x040fea00078e0208 */
        /* <DEDUP_REMOVED lines=9> */
[----:B------:R-:W-:Y:S02]  /*8a20*/  ISETP.GE.AND P6, PT, R5, RZ, PT ;  /* 0x000000ff0500720c */ /* 0x000fe40003fc6270 */
[----:B------:R-:W-:Y:S01]  /*8a30*/  LOP3.LUT R5, RZ, R4, RZ, 0x33, !PT ;  /* 0x00000004ff057212 */ /* 0x000fe200078e33ff */
[----:B------:R-:W-:Y:S02]  /*8a40*/  @!P2 IMAD.MOV R9, RZ, RZ, -R9 ;  /* 0x000000ffff09a224 */ /* 0x000fe400078e0a09 */
[----:B------:R-:W-:Y:S01]  /*8a50*/  @P1 VIADD R2, R2, 0x1 ;  /* 0x0000000102021836 */ /* 0x000fe20000000000 */
[----:B------:R-:W-:Y:S04]  /*8a60*/  ISETP.NE.AND P1, PT, R4, RZ, PT ;  /* 0x000000ff0400720c */ /* 0x000fe80003f25270 */
[----:B------:R-:W-:Y:S03]  /*8a70*/  SEL R3, R5, R9, !P1 ;  /* 0x0000000905037207 */ /* 0x000fe60004800000 */
[----:B------:R-:W-:Y:S02]  /*8a80*/  @!P6 IADD3 R2, -R2, RZ, RZ ;  /* 0x000000ff0202e210 */ /* 0x000fe40007ffe1ff */
[----:B------:R-:W-:Y:S02]  /*8a90*/  LEA R12, P2, R3, R220, 0x2 ;  /* 0x000000dc030c7211 */ /* 0x000fe400078410ff */
[----:B------:R-:W-:Y:S02]  /*8aa0*/  SEL R9, R5, R2, !P1 ;  /* 0x0000000205097207 */ /* 0x000fe40004800000 */
[-C--:B------:R-:W-:Y:S01]  /*8ab0*/  LEA.HI.X.SX32 R13, R3, R221.reuse, 0x2, P2 ;  /* 0x000000dd030d7211 */ /* 0x080fe200010f16ff */
[----:B------:R-:W2:Y:S01]  /*8ac0*/  LDC R5, c[0x0][0x24c] ;  /* 0x00009300ff057b82 */ /* 0x000ea20000000800 */
[C---:B------:R-:W-:Y:S03]  /*8ad0*/  LEA R10, P1, R9.reuse, R220, 0x2 ;  /* 0x000000dc090a7211 */ /* 0x040fe600078210ff */
[----:B------:R-:W3:Y:S01]  /*8ae0*/  LDG.E R6, desc[UR8][R12.64] ;  /* 0x000000080c067981 */ /* 0x000ee2000c1e1900 */
[C---:B------:R-:W-:Y:S01]  /*8af0*/  LEA.HI.X.SX32 R11, R9.reuse, R221, 0x2, P1 ;  /* 0x000000dd090b7211 */ /* 0x040fe200008f16ff */
[----:B------:R-:W-:Y:S02]  /*8b00*/  IMAD.IADD R9, R9, 0x1, -R3 ;  /* 0x0000000109097824 */ /* 0x000fe400078e0a03 */
[----:B------:R-:W4:Y:S02]  /*8b10*/  LDC.64 R2, c[0x0][0x230] ;  /* 0x00008c00ff027b82 */ /* 0x000f240000000a00 */
[----:B------:R-:W-:Y:S01]  /*8b20*/  IMAD R8, R9, R4, -0x40 ;  /* 0xffffffc009087424 */ /* 0x000fe200078e0204 */
[----:B------:R-:W3:Y:S04]  /*8b30*/  LDG.E R7, desc[UR8][R10.64] ;  /* 0x000000080a077981 */ /* 0x000ee8000c1e1900 */
[----:B------:R-:W-:Y:S05]  /*8b40*/  SHF.R.S32.HI R4, RZ, 0x1f, R8 ;  /* 0x0000001fff047819 */ /* 0x000fea0000011408 */
[----:B------:R-:W-:Y:S04]  /*8b50*/  IMAD R4, R4, UR7, RZ ;  /* 0x0000000704047c24 */ /* 0x000fe8000f8e02ff */
[C---:B--2---:R-:W-:Y:S01]  /*8b60*/  IMAD R4, R8.reuse, R5, R4 ;  /* 0x0000000508047224 */ /* 0x044fe200078e0204 */
[----:B---3--:R-:W-:Y:S01]  /*8b70*/  IADD3 R9, -R7, R6, RZ ;  /* 0x0000000607097210 */ /* 0x008fe20007ffe1ff */
[----:B------:R-:W-:Y:S03]  /*8b80*/  IMAD.WIDE.U32 R6, R8, UR7, RZ ;  /* 0x0000000708067c25 */ /* 0x000fe6000f8e00ff */
[----:B------:R-:W-:Y:S01]  /*8b90*/  SHF.R.S32.HI R5, RZ, 0x1f, R9 ;  /* 0x0000001fff057819 */ /* 0x000fe20000011409 */
[----:B------:R-:W-:Y:S04]  /*8ba0*/  IMAD.IADD R7, R7, 0x1, R4 ;  /* 0x0000000107077824 */ /* 0x000fe800078e0204 */
[-C--:B----4-:R-:W-:Y:S02]  /*8bb0*/  IMAD R4, R5, R2.reuse, RZ ;  /* 0x0000000205047224 */ /* 0x090fe400078e02ff */
[C---:B------:R-:W-:Y:S04]  /*8bc0*/  IMAD.WIDE.U32 R6, R9.reuse, R2, R6 ;  /* 0x0000000209067225 */ /* 0x040fe800078e0006 */
[----:B------:R-:W-:Y:S05]  /*8bd0*/  IMAD R4, R9, R3, R4 ;  /* 0x0000000309047224 */ /* 0x000fea00078e0204 */
[----:B------:R-:W-:Y:S07]  /*8be0*/  IADD3 R2, R7, R4, RZ ;  /* 0x0000000407027210 */ /* 0x000fee0007ffe0ff */
.L_x_806:
        /* <DEDUP_REMOVED lines=22> */
[CC--:B------:R-:W-:Y:S01]  /*8d50*/  @!P4 LEA R16, P2, R3.reuse, R224.reuse, 0x1 ;  /* 0x000000e00310c211 */ /* 0x0c0fe200078408ff */
[----:B------:R-:W-:Y:S01]  /*8d60*/  IMAD.X R4, R212, 0x1, R4, P6 ;  /* 0x00000001d4047824 */ /* 0x000fe200030e0604 */
        /* <DEDUP_REMOVED lines=65> */
.L_x_805:
[----:B------:R-:W-:Y:S01]  /*9180*/  FMNMX.FTZ R5, R166, R135, !PT ;  /* 0x00000087a6057209 */ /* 0x000fe20007810000 */
[----:B--2---:R-:W-:Y:S01]  /*9190*/  LDSM.16.MT88.4 R16, [R200+0xc000] ;  /* 0x00c00000c810783b */ /* 0x004fe20000004200 */
[----:B------:R-:W-:Y:S02]  /*91a0*/  FMNMX.FTZ R2, R167, R0, !PT ;  /* 0x00000000a7027209 */ /* 0x000fe40007810000 */
[----:B-1----:R-:W-:Y:S02]  /*91b0*/  FMNMX.FTZ R5, R252, R5, !PT ;  /* 0x00000005fc057209 */ /* 0x002fe40007810000 */
        /* <DEDUP_REMOVED lines=35> */
[----:B------:R-:W-:Y:S03]  /*93f0*/  FMNMX.FTZ R7, R133, R2, !PT ;  /* 0x0000000285077209 */ /* 0x000fe60007810000 */
[----:B------:R-:W1:Y:S08]  /*9400*/  SHFL.BFLY PT, R3, R6, 0x2, 0x1f ;  /* 0x0c401f0006037f89 */ /* 0x000e7000000e0000 */
[----:B------:R-:W2:Y:S08]  /*9410*/  SHFL.BFLY PT, R2, R7, 0x2, 0x1f ;  /* 0x0c401f0007027f89 */ /* 0x000eb000000e0000 */
[----:B------:R-:W-:Y:S01]  /*9420*/  LDSM.16.MT88.4 R160, [R200+0x11800] ;  /* 0x01180000c8a0783b */ /* 0x000fe20000004200 */
[----:B-1----:R-:W-:Y:S02]  /*9430*/  FMNMX.FTZ R9, R6, R3, !PT ;  /* 0x0000000306097209 */ /* 0x002fe40007810000 */
[----:B--2---:R-:W-:Y:S05]  /*9440*/  FMNMX.FTZ R4, R7, R2, !PT ;  /* 0x0000000207047209 */ /* 0x004fea0007810000 */
[----:B------:R-:W1:Y:S08]  /*9450*/  SHFL.BFLY PT, R132, R9, 0x1, 0x1f ;  /* 0x0c201f0009847f89 */ /* 0x000e7000000e0000 */
[----:B------:R-:W2:Y:S01]  /*9460*/  SHFL.BFLY PT, R3, R4, 0x1, 0x1f ;  /* 0x0c201f0004037f89 */ /* 0x000ea200000e0000 */
[----:B-1----:R-:W-:Y:S02]  /*9470*/  FMNMX.FTZ R132, R9, R132, !PT ;  /* 0x0000008409847209 */ /* 0x002fe40007810000 */
[----:B--2---:R-:W-:Y:S03]  /*9480*/  FMNMX.FTZ R3, R4, R3, !PT ;  /* 0x0000000304037209 */ /* 0x004fe60007810000 */
[C---:B------:R-:W-:Y:S01]  /*9490*/  FMUL.FTZ R145, R132.reuse, UR4 ;  /* 0x0000000484917c20 */ /* 0x040fe20008410000 */
[C---:B------:R-:W-:Y:S01]  /*94a0*/  FSETP.NEU.FTZ.AND P1, PT, R132.reuse, -INF , PT ;  /* 0xff8000008400780b */ /* 0x040fe20003f3d000 */
[----:B------:R-:W-:Y:S01]  /*94b0*/  FADD.FTZ R2, -R132, R135 ;  /* 0x0000008784027221 */ /* 0x000fe20000010100 */
[----:B------:R-:W-:Y:S01]  /*94c0*/  MOV R135, R132 ;  /* 0x0000008400877202 */ /* 0x000fe20000000f00 */
[----:B------:R-:W-:Y:S01]  /*94d0*/  FMUL.FTZ R144, R3, UR4 ;  /* 0x0000000403907c20 */ /* 0x000fe20008410000 */
[----:B------:R-:W-:Y:S01]  /*94e0*/  FSEL R145, R145, RZ, P1 ;  /* 0x000000ff91917208 */ /* 0x000fe20000800000 */
[C---:B------:R-:W-:Y:S01]  /*94f0*/  FADD.FTZ R0, -R3.reuse, R0 ;  /* 0x0000000003007221 */ /* 0x040fe20000010100 */
[----:B------:R-:W-:Y:S01]  /*9500*/  FSETP.NEU.FTZ.AND P1, PT, R3, -INF , PT ;  /* 0xff8000000300780b */ /* 0x000fe20003f3d000 */
[----:B------:R-:W-:Y:S02]  /*9510*/  FMUL.FTZ R5, R2, UR4 ;  /* 0x0000000402057c20 */ /* 0x000fe40008410000 */
[--C-:B------:R-:W-:Y:S01]  /*9520*/  FFMA.FTZ R173, R166, UR4, -R145.reuse ;  /* 0x00000004a6ad7c23 */ /* 0x100fe20008010891 */
[----:B------:R-:W-:Y:S01]  /*9530*/  FSEL R144, R144, RZ, P1 ;  /* 0x000000ff90907208 */ /* 0x000fe20000800000 */
[--C-:B------:R-:W-:Y:S01]  /*9540*/  FFMA.FTZ R169, R252, UR4, -R145.reuse ;  /* 0x00000004fca97c23 */ /* 0x100fe20008010891 */
[--C-:B------:R-:W-:Y:S01]  /*9550*/  FFMA.FTZ R168, R174, UR4, -R145.reuse ;  /* 0x00000004aea87c23 */ /* 0x100fe20008010891 */
[----:B------:R-:W-:Y:S01]  /*9560*/  FMUL.FTZ R6, R0, UR4 ;  /* 0x0000000400067c20 */ /* 0x000fe20008410000 */
[----:B------:R-:W1:Y:S01]  /*9570*/  MUFU.EX2 R2, R5 ;  /* 0x0000000500027308 */ /* 0x000e620000000800 */
[--C-:B------:R-:W-:Y:S01]  /*9580*/  FFMA.FTZ R171, R167, UR4, -R144.reuse ;  /* 0x00000004a7ab7c23 */ /* 0x100fe20008010890 */
[--C-:B------:R-:W-:Y:S01]  /*9590*/  FFMA.FTZ R166, R181, UR4, -R144.reuse ;  /* 0x00000004b5a67c23 */ /* 0x100fe20008010890 */
[--C-:B------:R-:W-:Y:S01]  /*95a0*/  FFMA.FTZ R165, R175, UR4, -R144.reuse ;  /* 0x00000004afa57c23 */ /* 0x100fe20008010890 */
[--C-:B------:R-:W-:Y:S01]  /*95b0*/  FFMA.FTZ R164, R183, UR4, -R144.reuse ;  /* 0x00000004b7a47c23 */ /* 0x100fe20008010890 */
[--C-:B------:R-:W-:Y:S01]  /*95c0*/  FFMA.FTZ R167, R170, UR4, -R145.reuse ;  /* 0x00000004aaa77c23 */ /* 0x100fe20008010891 */
[--C-:B------:R-:W-:Y:S01]  /*95d0*/  FFMA.FTZ R172, R251, UR4, -R144.reuse ;  /* 0x00000004fbac7c23 */ /* 0x100fe20008010890 */
[--C-:B------:R-:W-:Y:S03]  /*95e0*/  FFMA.FTZ R177, R249, UR4, -R144.reuse ;  /* 0x00000004f9b17c23 */ /* 0x100fe60008010890 */
[----:B------:R-:W2:Y:S01]  /*95f0*/  MUFU.EX2 R0, R6 ;  /* 0x0000000600007308 */ /* 0x000ea20000000800 */
[--C-:B------:R-:W-:Y:S01]  /*9600*/  FFMA.FTZ R176, R247, UR4, -R144.reuse ;  /* 0x00000004f7b07c23 */ /* 0x100fe20008010890 */
[--C-:B------:R-:W-:Y:S01]  /*9610*/  FFMA.FTZ R181, R245, UR4, -R144.reuse ;  /* 0x00000004f5b57c23 */ /* 0x100fe20008010890 */
[--C-:B------:R-:W-:Y:S01]  /*9620*/  FFMA.FTZ R180, R243, UR4, -R144.reuse ;  /* 0x00000004f3b47c23 */ /* 0x100fe20008010890 */
[--C-:B------:R-:W-:Y:S01]  /*9630*/  FFMA.FTZ R241, R241, UR4, -R144.reuse ;  /* 0x00000004f1f17c23 */ /* 0x100fe20008010890 */
[--C-:B------:R-:W-:Y:S01]  /*9640*/  FFMA.FTZ R237, R237, UR4, -R144.reuse ;  /* 0x00000004eded7c23 */ /* 0x100fe20008010890 */
[--C-:B------:R-:W-:Y:S01]  /*9650*/  FFMA.FTZ R233, R233, UR4, -R144.reuse ;  /* 0x00000004e9e97c23 */ /* 0x100fe20008010890 */
[--C-:B------:R-:W-:Y:S03]  /*9660*/  FFMA.FTZ R134, R134, UR4, -R144.reuse ;  /* 0x0000000486867c23 */ /* 0x100fe60008010890 */
[----:B------:R-:W-:Y:S01]  /*9670*/  MUFU.EX2 R173, R173 ;  /* 0x000000ad00ad7308 */ /* 0x000fe20000000800 */
[C---:B-1----:R-:W-:Y:S01]  /*9680*/  FMUL.FTZ R4, R2.reuse, R128 ;  /* 0x0000008002047220 */ /* 0x042fe20000410000 */
[C---:B------:R-:W-:Y:S01]  /*9690*/  FMUL.FTZ R5, R2.reuse, R129 ;  /* 0x0000008102057220 */ /* 0x040fe20000410000 */
[C---:B------:R-:W-:Y:S01]  /*96a0*/  FMUL.FTZ R8, R2.reuse, R124 ;  /* 0x0000007c02087220 */ /* 0x040fe20000410000 */
[C---:B------:R-:W-:Y:S01]  /*96b0*/  FMUL.FTZ R9, R2.reuse, R125 ;  /* 0x0000007d02097220 */ /* 0x040fe20000410000 */
[C---:B------:R-:W-:Y:S01]  /*96c0*/  FMUL.FTZ R12, R2.reuse, R120 ;  /* 0x00000078020c7220 */ /* 0x040fe20000410000 */
[C---:B------:R-:W-:Y:S01]  /*96d0*/  FMUL.FTZ R13, R2.reuse, R121 ;  /* 0x00000079020d7220 */ /* 0x040fe20000410000 */
[----:B------:R-:W-:Y:S03]  /*96e0*/  FMUL.FTZ R20, R2, R112 ;  /* 0x0000007002147220 */ /* 0x000fe60000410000 */
[----:B------:R-:W1:Y:S01]  /*96f0*/  MUFU.EX2 R169, R169 ;  /* 0x000000a900a97308 */ /* 0x000e620000000800 */
[C---:B--2---:R-:W-:Y:S01]  /*9700*/  FMUL.FTZ R6, R0.reuse, R130 ;  /* 0x0000008200067220 */ /* 0x044fe20000410000 */
[C---:B------:R-:W-:Y:S01]  /*9710*/  FMUL.FTZ R7, R0.reuse, R131 ;  /* 0x0000008300077220 */ /* 0x040fe20000410000 */
[C---:B------:R-:W-:Y:S01]  /*9720*/  FMUL.FTZ R10, R0.reuse, R126 ;  /* 0x0000007e000a7220 */ /* 0x040fe20000410000 */
[C---:B------:R-:W-:Y:S01]  /*9730*/  FMUL.FTZ R11, R0.reuse, R127 ;  /* 0x0000007f000b7220 */ /* 0x040fe20000410000 */
[C---:B------:R-:W-:Y:S01]  /*9740*/  FMUL.FTZ R14, R0.reuse, R122 ;  /* 0x0000007a000e7220 */ /* 0x040fe20000410000 */
[----:B------:R-:W-:Y:S01]  /*9750*/  FMUL.FTZ R15, R0, R123 ;  /* 0x0000007b000f7220 */ /* 0x000fe20000410000 */
[----:B------:R-:W-:Y:S03]  /*9760*/  FMUL.FTZ R21, R2, R113 ;  /* 0x0000007102157220 */ /* 0x000fe60000410000 */
[----:B------:R-:W-:Y:S01]  /*9770*/  MUFU.EX2 R171, R171 ;  /* 0x000000ab00ab7308 */ /* 0x000fe20000000800 */
[----:B------:R-:W2:Y:S01]  /*9780*/  LDSM.16.MT88.4 R120, [R200+0xe000] ;  /* 0x00e00000c878783b */ /* 0x000ea20000004200 */
[C---:B------:R-:W-:Y:S01]  /*9790*/  FMUL.FTZ R22, R0.reuse, R114 ;  /* 0x0000007200167220 */ /* 0x040fe20000410000 */
[----:B------:R-:W-:Y:S01]  /*97a0*/  FMUL.FTZ R23, R0, R115 ;  /* 0x0000007300177220 */ /* 0x000fe20000410000 */
[C---:B------:R-:W-:Y:S01]  /*97b0*/  FMUL.FTZ R28, R2.reuse, R104 ;  /* 0x00000068021c7220 */ /* 0x040fe20000410000 */
[----:B------:R-:W-:Y:S01]  /*97c0*/  FMUL.FTZ R29, R2, R105 ;  /* 0x00000069021d7220 */ /* 0x000fe20000410000 */
[C---:B------:R-:W-:Y:S01]  /*97d0*/  FMUL.FTZ R30, R0.reuse, R106 ;  /* 0x0000006a001e7220 */ /* 0x040fe20000410000 */
[----:B------:R-:W-:Y:S03]  /*97e0*/  FMUL.FTZ R31, R0, R107 ;  /* 0x0000006b001f7220 */ /* 0x000fe60000410000 */
[----:B------:R-:W3:Y:S01]  /*97f0*/  MUFU.EX2 R166, R166 ;  /* 0x000000a600a67308 */ /* 0x000ee20000000800 */
[----:B-1----:R-:W-:Y:S01]  /*9800*/  F2FP.F16.F32.PACK_AB R128, R169, R173 ;  /* 0x000000ada980723e */ /* 0x002fe200000000ff */
[----:B------:R-:W1:Y:S01]  /*9810*/  LDSM.16.MT88.4 R104, [R198+0xe000] ;  /* 0x00e00000c668783b */ /* 0x000e620000004200 */
[--C-:B------:R-:W-:Y:S01]  /*9820*/  FFMA.FTZ R133, R133, UR4, -R144.reuse ;  /* 0x0000000485857c23 */ /* 0x100fe20008010890 */
[C---:B------:R-:W-:Y:S01]  /*9830*/  FMUL.FTZ R36, R2.reuse, R36 ;  /* 0x0000002402247220 */ /* 0x040fe20000410000 */
[----:B------:R-:W-:Y:S01]  /*9840*/  FMUL.FTZ R37, R2, R37 ;  /* 0x0000002502257220 */ /* 0x000fe20000410000 */
[C---:B------:R-:W-:Y:S01]  /*9850*/  FMUL.FTZ R38, R0.reuse, R38 ;  /* 0x0000002600267220 */ /* 0x040fe20000410000 */
[----:B------:R-:W-:Y:S03]  /*9860*/  FMUL.FTZ R39, R0, R39 ;  /* 0x0000002700277220 */ /* 0x000fe60000410000 */
[----:B------:R-:W-:Y:S01]  /*9870*/  MUFU.EX2 R168, R168 ;  /* 0x000000a800a87308 */ /* 0x000fe20000000800 */
[C---:B------:R-:W-:Y:S01]  /*9880*/  FMUL.FTZ R40, R2.reuse, R40 ;  /* 0x0000002802287220 */ /* 0x040fe20000410000 */
[----:B------:R-:W-:Y:S01]  /*9890*/  LDSM.16.MT88.4 R112, [R200+0x10000] ;  /* 0x01000000c870783b */ /* 0x000fe20000004200 */
[----:B------:R-:W-:Y:S01]  /*98a0*/  FMUL.FTZ R41, R2, R41 ;  /* 0x0000002902297220 */ /* 0x000fe20000410000 */
[C---:B------:R-:W-:Y:S01]  /*98b0*/  FMUL.FTZ R42, R0.reuse, R42 ;  /* 0x0000002a002a7220 */ /* 0x040fe20000410000 */
[----:B------:R-:W-:Y:S01]  /*98c0*/  FMUL.FTZ R43, R0, R43 ;  /* 0x0000002b002b7220 */ /* 0x000fe20000410000 */
[C---:B------:R-:W-:Y:S01]  /*98d0*/  FMUL.FTZ R44, R2.reuse, R44 ;  /* 0x0000002c022c7220 */ /* 0x040fe20000410000 */
[----:B------:R-:W-:Y:S03]  /*98e0*/  FMUL.FTZ R45, R2, R45 ;  /* 0x0000002d022d7220 */ /* 0x000fe60000410000 */
[----:B------:R-:W4:Y:S01]  /*98f0*/  MUFU.EX2 R167, R167 ;  /* 0x000000a700a77308 */ /* 0x000f220000000800 */
[----:B---3--:R-:W-:Y:S01]  /*9900*/  F2FP.F16.F32.PACK_AB R129, R166, R171 ;  /* 0x000000aba681723e */ /* 0x008fe200000000ff */
[----:B------:R-:W-:Y:S01]  /*9910*/  LDSM.16.MT88.4 R124, [R200+0xe800] ;  /* 0x00e80000c87c783b */ /* 0x000fe20000004200 */
        /* <DEDUP_REMOVED lines=14> */
[----:B----4-:R-:W-:Y:S01]  /*9a00*/  F2FP.F16.F32.PACK_AB R130, R167, R168 ;  /* 0x000000a8a782723e */ /* 0x010fe200000000ff */
        /* <DEDUP_REMOVED lines=22> */
[C---:B------:R-:W-:Y:S01]  /*9b70*/  HMMA.16816.F32 R4, R128.reuse, R16, R4 ;  /* 0x000000108004723c */ /* 0x040fe20000001804 */
[----:B------:R-:W-:Y:S04]  /*9b80*/  MUFU.EX2 R172, R172 ;  /* 0x000000ac00ac7308 */ /* 0x000fe80000000800 */
[----:B------:R-:W-:Y:S01]  /*9b90*/  FMUL.FTZ R79, R0, R79 ;  /* 0x0000004f004f7220 */ /* 0x000fe20000410000 */
[C---:B------:R-:W-:Y:S05]  /*9ba0*/  HMMA.16816.F32 R8, R128.reuse, R18, R8 ;  /* 0x000000128008723c */ /* 0x040fea0000001808 */
[----:B------:R-:W-:Y:S01]  /*9bb0*/  MUFU.EX2 R177, R177 ;  /* 0x000000b100b17308 */ /* 0x000fe20000000800 */
[----:B------:R-:W-:Y:S01]  /*9bc0*/  ISETP.GT.AND P1, PT, R225, RZ, PT ;  /* 0x000000ffe100720c */ /* 0x000fe20003f24270 */
[C---:B------:R-:W-:Y:S01]  /*9bd0*/  FMUL.FTZ R16, R2.reuse, R116 ;  /* 0x0000007402107220 */ /* 0x040fe20000410000 */
[C---:B------:R-:W-:Y:S03]  /*9be0*/  HMMA.16816.F32 R12, R128.reuse, R24, R12 ;  /* 0x00000018800c723c */ /* 0x040fe6000000180c */
[----:B------:R-:W-:Y:S01]  /*9bf0*/  FMUL.FTZ R17, R2, R117 ;  /* 0x0000007502117220 */ /* 0x000fe20000410000 */
[C---:B------:R-:W-:Y:S01]  /*9c00*/  FMUL.FTZ R18, R0.reuse, R118 ;  /* 0x0000007600127220 */ /* 0x040fe20000410000 */
[----:B------:R-:W-:Y:S02]  /*9c10*/  FMUL.FTZ R19, R0, R119 ;  /* 0x0000007700137220 */ /* 0x000fe40000410000 */
[C---:B------:R-:W-:Y:S01]  /*9c20*/  FMUL.FTZ R24, R2.reuse, R108 ;  /* 0x0000006c02187220 */ /* 0x040fe20000410000 */
[----:B------:R-:W-:Y:S01]  /*9c30*/  LDSM.16.MT88.4 R116, [R197+0xc800] ;  /* 0x00c80000c574783b */ /* 0x000fe20000004200 */
[----:B------:R-:W-:Y:S02]  /*9c40*/  MUFU.EX2 R176, R176 ;  /* 0x000000b000b07308 */ /* 0x000fe40000000800 */
[C---:B------:R-:W-:Y:S01]  /*9c50*/  FMUL.FTZ R25, R2.reuse, R109 ;  /* 0x0000006d02197220 */ /* 0x040fe20000410000 */
[C---:B------:R-:W-:Y:S01]  /*9c60*/  FMUL.FTZ R80, R2.reuse, R80 ;  /* 0x0000005002507220 */ /* 0x040fe20000410000 */
[----:B------:R-:W-:Y:S01]  /*9c70*/  FMUL.FTZ R81, R2, R81 ;  /* 0x0000005102517220 */ /* 0x000fe20000410000 */
[C---:B------:R-:W-:Y:S03]  /*9c80*/  HMMA.16816.F32 R16, R128.reuse, R26, R16 ;  /* 0x0000001a8010723c */ /* 0x040fe60000001810 */
[C---:B------:R-:W-:Y:S01]  /*9c90*/  FMUL.FTZ R82, R0.reuse, R82 ;  /* 0x0000005200527220 */ /* 0x040fe20000410000 */
[----:B------:R-:W-:Y:S01]  /*9ca0*/  FMUL.FTZ R83, R0, R83 ;  /* 0x0000005300537220 */ /* 0x000fe20000410000 */
[----:B------:R-:W-:Y:S01]  /*9cb0*/  FMUL.FTZ R84, R2, R84 ;  /* 0x0000005402547220 */ /* 0x000fe20000410000 */
[C---:B------:R-:W-:Y:S01]  /*9cc0*/  HMMA.16816.F32 R20, R128.reuse, R32, R20 ;  /* 0x000000208014723c */ /* 0x040fe20000001814 */
[----:B------:R-:W-:Y:S04]  /*9cd0*/  MUFU.EX2 R181, R181 ;  /* 0x000000b500b57308 */ /* 0x000fe80000000800 */
[C---:B------:R-:W-:Y:S01]  /*9ce0*/  FMUL.FTZ R26, R0.reuse, R110 ;  /* 0x0000006e001a7220 */ /* 0x040fe20000410000 */
[----:B------:R-:W-:Y:S01]  /*9cf0*/  FMUL.FTZ R27, R0, R111 ;  /* 0x0000006f001b7220 */ /* 0x000fe20000410000 */
[C---:B------:R-:W-:Y:S01]  /*9d00*/  FMUL.FTZ R32, R2.reuse, R100 ;  /* 0x0000006402207220 */ /* 0x040fe20000410000 */
[----:B------:R-:W3:Y:S03]  /*9d10*/  LDSM.16.MT88.4 R108, [R197+0xe000] ;  /* 0x00e00000c56c783b */ /* 0x000ee60000004200 */
[----:B------:R-:W-:Y:S01]  /*9d20*/  MUFU.EX2 R180, R180 ;  /* 0x000000b400b47308 */ /* 0x000fe20000000800 */
[C---:B------:R-:W-:Y:S01]  /*9d30*/  FMUL.FTZ R33, R2.reuse, R101 ;  /* 0x0000006502217220 */ /* 0x040fe20000410000 */
[----:B------:R-:W-:Y:S01]  /*9d40*/  FMUL.FTZ R85, R2, R85 ;  /* 0x0000005502557220 */ /* 0x000fe20000410000 */
[C---:B------:R-:W-:Y:S03]  /*9d50*/  HMMA.16816.F32 R24, R128.reuse, R34, R24 ;  /* 0x000000228018723c */ /* 0x040fe60000001818 */
[C---:B------:R-:W-:Y:S01]  /*9d60*/  FMUL.FTZ R86, R0.reuse, R86 ;  /* 0x0000005600567220 */ /* 0x040fe20000410000 */
[----:B------:R-:W-:Y:S01]  /*9d70*/  FMUL.FTZ R87, R0, R87 ;  /* 0x0000005700577220 */ /* 0x000fe20000410000 */
[--C-:B------:R-:W-:Y:S01]  /*9d80*/  FFMA.FTZ R170, R250, UR4, -R145.reuse ;  /* 0x00000004faaa7c23 */ /* 0x100fe20008010891 */
[C---:B------:R-:W-:Y:S01]  /*9d90*/  HMMA.16816.F32 R28, R128.reuse, R136, R28 ;  /* 0x00000088801c723c */ /* 0x040fe2000000181c */
[----:B------:R-:W-:Y:S04]  /*9da0*/  MUFU.EX2 R241, R241 ;  /* 0x000000f100f17308 */ /* 0x000fe80000000800 */
[C---:B------:R-:W-:Y:S01]  /*9db0*/  FMUL.FTZ R34, R0.reuse, R102 ;  /* 0x0000006600227220 */ /* 0x040fe20000410000 */
[----:B------:R-:W-:Y:S01]  /*9dc0*/  FMUL.FTZ R35, R0, R103 ;  /* 0x0000006700237220 */ /* 0x000fe20000410000 */
[--C-:B------:R-:W-:Y:S01]  /*9dd0*/  FFMA.FTZ R175, R248, UR4, -R145.reuse ;  /* 0x00000004f8af7c23 */ /* 0x100fe20008010891 */
[----:B------:R-:W4:Y:S03]  /*9de0*/  LDSM.16.MT88.4 R100, [R196+0xe000] ;  /* 0x00e00000c464783b */ /* 0x000f260000004200 */
[----:B------:R-:W-:Y:S01]  /*9df0*/  MUFU.EX2 R170, R170 ;  /* 0x000000aa00aa7308 */ /* 0x000fe20000000800 */
[--C-:B------:R-:W-:Y:S01]  /*9e00*/  FFMA.FTZ R174, R246, UR4, -R145.reuse ;  /* 0x00000004f6ae7c23 */ /* 0x100fe20008010891 */
[--C-:B------:R-:W-:Y:S01]  /*9e10*/  FFMA.FTZ R179, R244, UR4, -R145.reuse ;  /* 0x00000004f4b37c23 */ /* 0x100fe20008010891 */
[C---:B------:R-:W-:Y:S02]  /*9e20*/  HMMA.16816.F32 R32, R128.reuse, R138, R32 ;  /* 0x0000008a8020723c */ /* 0x040fe40000001820 */
[----:B------:R-:W-:Y:S01]  /*9e30*/  LDSM.16.MT88.4 R136, [R198+0xe800] ;  /* 0x00e80000c688783b */ /* 0x000fe20000004200 */
[C---:B------:R-:W-:Y:S01]  /*9e40*/  FMUL.FTZ R88, R2.reuse, R88 ;  /* 0x0000005802587220 */ /* 0x040fe20000410000 */
[----:B------:R-:W-:Y:S02]  /*9e50*/  FMUL.FTZ R89, R2, R89 ;  /* 0x0000005902597220 */ /* 0x000fe40000410000 */
[C---:B--2---:R-:W-:Y:S01]  /*9e60*/  HMMA.16816.F32 R36, R128.reuse, R120, R36 ;  /* 0x000000788024723c */ /* 0x044fe20000001824 */
[----:B------:R-:W2:Y:S04]  /*9e70*/  MUFU.EX2 R175, R175 ;  /* 0x000000af00af7308 */ /* 0x000ea80000000800 */
[C---:B------:R-:W-:Y:S01]  /*9e80*/  FMUL.FTZ R90, R0.reuse, R90 ;  /* 0x0000005a005a7220 */ /* 0x040fe20000410000 */
[C---:B------:R-:W-:Y:S01]  /*9e90*/  HMMA.16816.F32 R40, R128.reuse, R122, R40 ;  /* 0x0000007a8028723c */ /* 0x040fe20000001828 */
[----:B------:R-:W-:Y:S04]  /*9ea0*/  LDSM.16.MT88.4 R120, [R196+0xc800] ;  /* 0x00c80000c478783b */ /* 0x000fe80000004200 */
[----:B------:R-:W-:Y:S01]  /*9eb0*/  MUFU.EX2 R174, R174 ;  /* 0x000000ae00ae7308 */ /* 0x000fe20000000800 */
[----:B------:R-:W-:Y:S01]  /*9ec0*/  FMUL.FTZ R91, R0, R91 ;  /* 0x0000005b005b7220 */ /* 0x000fe20000410000 */
[C---:B-1----:R-:W-:Y:S08]  /*9ed0*/  HMMA.16816.F32 R44, R128.reuse, R104, R44 ;  /* 0x00000068802c723c */ /* 0x042ff0000000182c */
[----:B------:R-:W1:Y:S01]  /*9ee0*/  MUFU.EX2 R179, R179 ;  /* 0x000000b300b37308 */ /* 0x000e620000000800 */
[C---:B------:R-:W-:Y:S01]  /*9ef0*/  HMMA.16816.F32 R48, R128.reuse, R106, R48 ;  /* 0x0000006a8030723c */ /* 0x040fe20000001830 */
[----:B------:R-:W5:Y:S02]  /*9f00*/  LDSM.16.MT88.4 R104, [R198+0x10000] ;  /* 0x01000000c668783b */ /* 0x000f640000004200 */
[C---:B------:R-:W-:Y:S03]  /*9f10*/  FMUL.FTZ R92, R2.reuse, R92 ;  /* 0x0000005c025c7220 */ /* 0x040fe60000410000 */
[C---:B---3--:R-:W-:Y:S03]  /*9f20*/  HMMA.16816.F32 R52, R128.reuse, R108, R52 ;  /* 0x0000006c8034723c */ /* 0x048fe60000001834 */
[----:B------:R-:W-:Y:S02]  /*9f30*/  MUFU.EX2 R237, R237 ;  /* 0x000000ed00ed7308 */ /* 0x000fe40000000800 */
[----:B------:R-:W-:Y:S01]  /*9f40*/  FMUL.FTZ R93, R2, R93 ;  /* 0x0000005d025d7220 */ /* 0x000fe20000410000 */
[C---:B------:R-:W-:Y:S01]  /*9f50*/  HMMA.16816.F32 R56, R128.reuse, R110, R56 ;  /* 0x0000006e8038723c */ /* 0x040fe20000001838 */
[----:B------:R-:W-:Y:S06]  /*9f60*/  LDSM.16.MT88.4 R108, [R200+0xc800] ;  /* 0x00c80000c86c783b */ /* 0x000fec0000004200 */
[----:B------:R-:W-:Y:S01]  /*9f70*/  MUFU.EX2 R233, R233 ;  /* 0x000000e900e97308 */ /* 0x000fe20000000800 */
[C---:B------:R-:W-:Y:S01]  /*9f80*/  FMUL.FTZ R94, R0.reuse, R94 ;  /* 0x0000005e005e7220 */ /* 0x040fe20000410000 */
[C---:B----4-:R-:W-:Y:S03]  /*9f90*/  HMMA.16816.F32 R60, R128.reuse, R100, R60 ;  /* 0x00000064803c723c */ /* 0x050fe6000000183c */
[----:B------:R-:W-:Y:S03]  /*9fa0*/  FMUL.FTZ R95, R0, R95 ;  /* 0x0000005f005f7220 */ /* 0x000fe60000410000 */
[C---:B------:R-:W-:Y:S01]  /*9fb0*/  HMMA.16816.F32 R64, R128.reuse, R102, R64 ;  /* 0x000000668040723c */ /* 0x040fe20000001840 */
[----:B------:R-:W3:Y:S01]  /*9fc0*/  LDSM.16.MT88.4 R100, [R197+0x10000] ;  /* 0x01000000c564783b */ /* 0x000ee20000004200 */
[----:B------:R-:W-:Y:S03]  /*9fd0*/  MUFU.EX2 R134, R134 ;  /* 0x0000008600867308 */ /* 0x000fe60000000800 */
[C---:B------:R-:W-:Y:S01]  /*9fe0*/  FMUL.FTZ R96, R2.reuse, R96 ;  /* 0x0000006002607220 */ /* 0x040fe20000410000 */
[C---:B------:R-:W-:Y:S06]  /*9ff0*/  HMMA.16816.F32 R68, R128.reuse, R112, R68 ;  /* 0x000000708044723c */ /* 0x040fec0000001844 */
[----:B------:R-:W-:Y:S01]  /*a000*/  MUFU.EX2 R133, R133 ;  /* 0x0000008500857308 */ /* 0x000fe20000000800 */
[----:B------:R-:W-:Y:S01]  /*a010*/  FMUL.FTZ R97, R2, R97 ;  /* 0x0000006102617220 */ /* 0x000fe20000410000 */
[C---:B------:R-:W-:Y:S01]  /*a020*/  HMMA.16816.F32 R72, R128.reuse, R114, R72 ;  /* 0x000000728048723c */ /* 0x040fe20000001848 */
[----:B------:R-:W-:Y:S02]  /*a030*/  LDSM.16.MT88.4 R112, [R198+0xc800] ;  /* 0x00c80000c670783b */ /* 0x000fe40000004200 */
[C---:B------:R-:W-:Y:S03]  /*a040*/  FMUL.FTZ R98, R0.reuse, R98 ;  /* 0x0000006200627220 */ /* 0x040fe60000410000 */
[C---:B-----5:R-:W-:Y:S05]  /*a050*/  HMMA.16816.F32 R76, R128.reuse, R104, R76 ;  /* 0x00000068804c723c */ /* 0x060fea000000184c */
[----:B------:R-:W-:Y:S01]  /*a060*/  FMUL.FTZ R99, R0, R99 ;  /* 0x0000006300637220 */ /* 0x000fe20000410000 */
[C---:B------:R-:W-:Y:S01]  /*a070*/  HMMA.16816.F32 R80, R128.reuse, R106, R80 ;  /* 0x0000006a8050723c */ /* 0x040fe20000001850 */
[----:B------:R-:W4:Y:S04]  /*a080*/  LDSM.16.MT88.4 R104, [R196+0x10000] ;  /* 0x01000000c468783b */ /* 0x000f280000004200 */
[--C-:B------:R-:W-:Y:S01]  /*a090*/  FFMA.FTZ R243, R236, UR4, -R145.reuse ;  /* 0x00000004ecf37c23 */ /* 0x100fe20008010891 */
[--C-:B------:R-:W-:Y:S01]  /*a0a0*/  FFMA.FTZ R236, R239, UR4, -R144.reuse ;  /* 0x00000004efec7c23 */ /* 0x100fe20008010890 */
[--C-:B------:R-:W-:Y:S01]  /*a0b0*/  FFMA.FTZ R178, R242, UR4, -R145.reuse ;  /* 0x00000004f2b27c23 */ /* 0x100fe20008010891 */
[--C-:B------:R-:W-:Y:S03]  /*a0c0*/  FFMA.FTZ R183, R240, UR4, -R145.reuse ;  /* 0x00000004f0b77c23 */ /* 0x100fe60008010891 */
[--C-:B------:R-:W-:Y:S01]  /*a0d0*/  FFMA.FTZ R182, R238, UR4, -R145.reuse ;  /* 0x00000004eeb67c23 */ /* 0x100fe20008010891 */
[--C-:B------:R-:W-:Y:S01]  /*a0e0*/  FFMA.FTZ R239, R232, UR4, -R145.reuse ;  /* 0x00000004e8ef7c23 */ /* 0x100fe20008010891 */
[----:B------:R-:W-:Y:S01]  /*a0f0*/  FFMA.FTZ R232, R235, UR4, -R144 ;  /* 0x00000004ebe87c23 */ /* 0x000fe20008010890 */
[--C-:B------:R-:W-:Y:S01]  /*a100*/  FFMA.FTZ R234, R234, UR4, -R145.reuse ;  /* 0x00000004eaea7c23 */ /* 0x100fe20008010891 */
[--C-:B------:R-:W-:Y:S01]  /*a110*/  FFMA.FTZ R230, R230, UR4, -R145.reuse ;  /* 0x00000004e6e67c23 */ /* 0x100fe20008010891 */
[----:B------:R-:W-:Y:S01]  /*a120*/  FFMA.FTZ R145, R228, UR4, -R145 ;  /* 0x00000004e4917c23 */ /* 0x000fe20008010891 */
[C---:B---3--:R-:W-:Y:S01]  /*a130*/  HMMA.16816.F32 R84, R128.reuse, R100, R84 ;  /* 0x000000648054723c */ /* 0x048fe20000001854 */
[----:B------:R-:W-:Y:S02]  /*a140*/  MUFU.EX2 R178, R178 ;  /* 0x000000b200b27308 */ /* 0x000fe40000000800 */
[----:B------:R-:W-:Y:S01]  /*a150*/  FFMA.FTZ R173, R2, R229, R173 ;  /* 0x000000e502ad7223 */ /* 0x000fe200000100ad */
[----:B------:R-:W-:Y:S01]  /*a160*/  FFMA.FTZ R171, R0, R227, R171 ;  /* 0x000000e300ab7223 */ /* 0x000fe200000100ab */
[----:B------:R-:W-:Y:S01]  /*a170*/  IADD3 R0, R225, -0x1, RZ ;  /* 0xffffffffe1007810 */ /* 0x000fe20007ffe0ff */
[C---:B------:R-:W-:Y:S05]  /*a180*/  HMMA.16816.F32 R88, R128.reuse, R102, R88 ;  /* 0x000000668058723c */ /* 0x040fea0000001858 */
[----:B------:R3:W-:Y:S01]  /*a190*/  MUFU.EX2 R235, R145 ;  /* 0x0000009100eb7308 */ /* 0x0007e20000000800 */
[----:B--2---:R-:W-:Y:S01]  /*a1a0*/  F2FP.F16.F32.PACK_AB R100, R175, R170 ;  /* 0x000000aaaf64723e */ /* 0x004fe200000000ff */
[----:B------:R-:W-:Y:S01]  /*a1b0*/  FADD.FTZ R173, R169, R173 ;  /* 0x000000ada9ad7221 */ /* 0x000fe20000010000 */
[----:B------:R-:W-:Y:S03]  /*a1c0*/  F2FP.F16.F32.PACK_AB R101, R177, R172 ;  /* 0x000000acb165723e */ /* 0x000fe600000000ff */
[----:B------:R-:W-:Y:S01]  /*a1d0*/  FADD.FTZ R166, R166, R171 ;  /* 0x000000aba6a67221 */ /* 0x000fe20000010000 */
[----:B-1----:R-:W-:Y:S03]  /*a1e0*/  F2FP.F16.F32.PACK_AB R102, R179, R174 ;  /* 0x000000aeb366723e */ /* 0x002fe600000000ff */
[----:B------:R-:W1:Y:S01]  /*a1f0*/  MUFU.EX2 R183, R183 ;  /* 0x000000b700b77308 */ /* 0x000e620000000800 */
[----:B------:R-:W-:Y:S01]  /*a200*/  F2FP.F16.F32.PACK_AB R103, R181, R176 ;  /* 0x000000b0b567723e */ /* 0x000fe200000000ff */
[----:B------:R-:W-:Y:S01]  /*a210*/  FADD.FTZ R168, R168, R173 ;  /* 0x000000ada8a87221 */ /* 0x000fe20000010000 */
[----:B------:R-:W-:Y:S01]  /*a220*/  MOV R225, R0 ;  /* 0x0000000000e17202 */ /* 0x000fe20000000f00 */
[----:B------:R-:W-:Y:S01]  /*a230*/  FADD.FTZ R165, R165, R166 ;  /* 0x000000a6a5a57221 */ /* 0x000fe20000010000 */
[----:B------:R-:W-:Y:S01]  /*a240*/  MOV R0, R3 ;  /* 0x0000000300007202 */ /* 0x000fe20000000f00 */
[C---:B----4-:R-:W-:Y:S01]  /*a250*/  HMMA.16816.F32 R92, R128.reuse, R104, R92 ;  /* 0x00000068805c723c */ /* 0x050fe2000000185c */
[----:B---3--:R-:W-:Y:S03]  /*a260*/  LDSM.16.MT88.4 R144, [R200+0xf800] ;  /* 0x00f80000c890783b */ /* 0x008fe60000004200 */
[----:B------:R-:W-:Y:S01]  /*a270*/  MUFU.EX2 R182, R182 ;  /* 0x000000b600b67308 */ /* 0x000fe20000000800 */
[----:B------:R-:W-:Y:S01]  /*a280*/  FADD.FTZ R167, R167, R168 ;  /* 0x000000a8a7a77221 */ /* 0x000fe20000010000 */
[----:B------:R-:W-:Y:S01]  /*a290*/  FADD.FTZ R165, R164, R165 ;  /* 0x000000a5a4a57221 */ /* 0x000fe20000010000 */
[----:B------:R-:W-:Y:S02]  /*a2a0*/  HMMA.16816.F32 R96, R128, R106, R96 ;  /* 0x0000006a8060723c */ /* 0x000fe40000001860 */
[----:B------:R-:W2:Y:S05]  /*a2b0*/  LDSM.16.MT88.4 R104, [R196+0xe800] ;  /* 0x00e80000c468783b */ /* 0x000eaa0000004200 */
[----:B------:R-:W3:Y:S01]  /*a2c0*/  MUFU.EX2 R243, R243 ;  /* 0x000000f300f37308 */ /* 0x000ee20000000800 */
[C---:B------:R-:W-:Y:S05]  /*a2d0*/  HMMA.16816.F32 R4, R100.reuse, R108, R4 ;  /* 0x0000006c6404723c */ /* 0x040fea0000001804 */
[----:B------:R-:W-:Y:S01]  /*a2e0*/  FADD.FTZ R170, R170, R167 ;  /* 0x000000a7aaaa7221 */ /* 0x000fe20000010000 */
[C---:B------:R-:W-:Y:S01]  /*a2f0*/  HMMA.16816.F32 R8, R100.reuse, R110, R8 ;  /* 0x0000006e6408723c */ /* 0x040fe20000001808 */
[----:B------:R-:W4:Y:S02]  /*a300*/  LDSM.16.MT88.4 R108, [R200+0x10800] ;  /* 0x01080000c86c783b */ /* 0x000f240000004200 */
[----:B------:R-:W5:Y:S02]  /*a310*/  MUFU.EX2 R236, R236 ;  /* 0x000000ec00ec7308 */ /* 0x000f640000000800 */
[----:B------:R-:W-:Y:S01]  /*a320*/  FADD.FTZ R172, R172, R165 ;  /* 0x000000a5acac7221 */ /* 0x000fe20000010000 */
[C---:B------:R-:W-:Y:S03]  /*a330*/  HMMA.16816.F32 R12, R100.reuse, R112, R12 ;  /* 0x00000070640c723c */ /* 0x040fe6000000180c */
[----:B------:R-:W-:Y:S04]  /*a340*/  LDSM.16.MT88.4 R128, [R196+0xd000] ;  /* 0x00d00000c480783b */ /* 0x000fe80000004200 */
[----:B------:R-:W-:Y:S01]  /*a350*/  MUFU.EX2 R234, R234 ;  /* 0x000000ea00ea7308 */ /* 0x000fe20000000800 */
[----:B------:R-:W-:Y:S01]  /*a360*/  FADD.FTZ R175, R175, R170 ;  /* 0x000000aaafaf7221 */ /* 0x000fe20000010000 */
[C---:B------:R-:W-:Y:S02]  /*a370*/  HMMA.16816.F32 R16, R100.reuse, R114, R16 ;  /* 0x000000726410723c */ /* 0x040fe40000001810 */
[----:B------:R-:W3:Y:S04]  /*a380*/  LDSM.16.MT88.4 R112, [R198+0x10800] ;  /* 0x01080000c670783b */ /* 0x000ee80000004200 */
[C---:B------:R-:W-:Y:S02]  /*a390*/  HMMA.16816.F32 R20, R100.reuse, R116, R20 ;  /* 0x000000746414723c */ /* 0x040fe40000001814 */
[----:B------:R-:W5:Y:S03]  /*a3a0*/  MUFU.EX2 R239, R239 ;  /* 0x000000ef00ef7308 */ /* 0x000f660000000800 */
[----:B------:R-:W-:Y:S01]  /*a3b0*/  FADD.FTZ R177, R177, R172 ;  /* 0x000000acb1b17221 */ /* 0x000fe20000010000 */
[C---:B------:R-:W-:Y:S01]  /*a3c0*/  HMMA.16816.F32 R24, R100.reuse, R118, R24 ;  /* 0x000000766418723c */ /* 0x040fe20000001818 */
[----:B------:R-:W5:Y:S05]  /*a3d0*/  LDSM.16.MT88.4 R116, [R197+0x10800] ;  /* 0x01080000c574783b */ /* 0x000f6a0000004200 */
[----:B------:R-:W5:Y:S01]  /*a3e0*/  MUFU.EX2 R232, R232 ;  /* 0x000000e800e87308 */ /* 0x000f620000000800 */
[----:B------:R-:W-:Y:S01]  /*a3f0*/  FADD.FTZ R174, R174, R175 ;  /* 0x000000afaeae7221 */ /* 0x000fe20000010000 */
[C---:B------:R-:W-:Y:S08]  /*a400*/  HMMA.16816.F32 R28, R100.reuse, R120, R28 ;  /* 0x00000078641c723c */ /* 0x040ff0000000181c */
[----:B------:R-:W5:Y:S01]  /*a410*/  MUFU.EX2 R230, R230 ;  /* 0x000000e600e67308 */ /* 0x000f620000000800 */
[C---:B------:R-:W-:Y:S01]  /*a420*/  HMMA.16816.F32 R32, R100.reuse, R122, R32 ;  /* 0x0000007a6420723c */ /* 0x040fe20000001820 */
[----:B------:R-:W-:Y:S02]  /*a430*/  LDSM.16.MT88.4 R120, [R200+0xd000] ;  /* 0x00d00000c878783b */ /* 0x000fe40000004200 */
[----:B------:R-:W-:Y:S03]  /*a440*/  FADD.FTZ R176, R176, R177 ;  /* 0x000000b1b0b07221 */ /* 0x000fe60000010000 */
[C---:B------:R-:W-:Y:S05]  /*a450*/  HMMA.16816.F32 R36, R100.reuse, R124, R36 ;  /* 0x0000007c6424723c */ /* 0x040fea0000001824 */
[----:B------:R-:W-:Y:S01]  /*a460*/  FADD.FTZ R179, R179, R174 ;  /* 0x000000aeb3b37221 */ /* 0x000fe20000010000 */
[C---:B------:R-:W-:Y:S01]  /*a470*/  HMMA.16816.F32 R40, R100.reuse, R126, R40 ;  /* 0x0000007e6428723c */ /* 0x040fe20000001828 */
[----:B------:R-:W-:Y:S04]  /*a480*/  LDSM.16.MT88.4 R124, [R198+0xd000] ;  /* 0x00d00000c67c783b */ /* 0x000fe80000004200 */
[----:B------:R-:W-:Y:S01]  /*a490*/  FADD.FTZ R181, R181, R176 ;  /* 0x000000b0b5b57221 */ /* 0x000fe20000010000 */
[C---:B------:R-:W-:Y:S06]  /*a4a0*/  HMMA.16816.F32 R44, R100.reuse, R136, R44 ;  /* 0x00000088642c723c */ /* 0x040fec000000182c */
[C---:B------:R-:W-:Y:S01]  /*a4b0*/  HMMA.16816.F32 R48, R100.reuse, R138, R48 ;  /* 0x0000008a6430723c */ /* 0x040fe20000001830 */
[----:B------:R-:W-:Y:S05]  /*a4c0*/  LDSM.16.MT88.4 R136, [R200+0xf000] ;  /* 0x00f00000c888783b */ /* 0x000fea0000004200 */
[C---:B------:R-:W-:Y:S06]  /*a4d0*/  HMMA.16816.F32 R52, R100.reuse, R140, R52 ;  /* 0x0000008c6434723c */ /* 0x040fec0000001834 */
[C---:B------:R-:W-:Y:S01]  /*a4e0*/  HMMA.16816.F32 R56, R100.reuse, R142, R56 ;  /* 0x0000008e6438723c */ /* 0x040fe20000001838 */
[----:B------:R-:W-:Y:S05]  /*a4f0*/  LDSM.16.MT88.4 R140, [R197+0xf000] ;  /* 0x00f00000c58c783b */ /* 0x000fea0000004200 */
[C---:B--2---:R-:W-:Y:S06]  /*a500*/  HMMA.16816.F32 R60, R100.reuse, R104, R60 ;  /* 0x00000068643c723c */ /* 0x044fec000000183c */
[C---:B------:R-:W-:Y:S01]  /*a510*/  HMMA.16816.F32 R64, R100.reuse, R106, R64 ;  /* 0x0000006a6440723c */ /* 0x040fe20000001840 */
[----:B------:R-:W2:Y:S05]  /*a520*/  LDSM.16.MT88.4 R104, [R196+0x10800] ;  /* 0x01080000c468783b */ /* 0x000eaa0000004200 */
[C---:B----4-:R-:W-:Y:S06]  /*a530*/  HMMA.16816.F32 R68, R100.reuse, R108, R68 ;  /* 0x0000006c6444723c */ /* 0x050fec0000001844 */
[C---:B------:R-:W-:Y:S05]  /*a540*/  HMMA.16816.F32 R72, R100.reuse, R110, R72 ;  /* 0x0000006e6448723c */ /* 0x040fea0000001848 */
[----:B-1----:R-:W-:Y:S01]  /*a550*/  F2FP.F16.F32.PACK_AB R108, R183, R178 ;  /* 0x000000b2b76c723e */ /* 0x002fe200000000ff */
[C---:B---3--:R-:W-:Y:S05]  /*a560*/  HMMA.16816.F32 R76, R100.reuse, R112, R76 ;  /* 0x00000070644c723c */ /* 0x048fea000000184c */
[----:B------:R-:W-:Y:S01]  /*a570*/  F2FP.F16.F32.PACK_AB R109, R241, R180 ;  /* 0x000000b4f16d723e */ /* 0x000fe200000000ff */
[C---:B------:R-:W-:Y:S01]  /*a580*/  HMMA.16816.F32 R80, R100.reuse, R114, R80 ;  /* 0x000000726450723c */ /* 0x040fe20000001850 */
[----:B------:R-:W1:Y:S04]  /*a590*/  LDSM.16.MT88.4 R112, [R197+0xd000] ;  /* 0x00d00000c570783b */ /* 0x000e680000004200 */
[----:B------:R-:W-:Y:S01]  /*a5a0*/  F2FP.F16.F32.PACK_AB R110, R243, R182 ;  /* 0x000000b6f36e723e */ /* 0x000fe200000000ff */
[C---:B-----5:R-:W-:Y:S05]  /*a5b0*/  HMMA.16816.F32 R84, R100.reuse, R116, R84 ;  /* 0x000000746454723c */ /* 0x060fea0000001854 */
[----:B------:R-:W-:Y:S01]  /*a5c0*/  F2FP.F16.F32.PACK_AB R111, R237, R236 ;  /* 0x000000eced6f723e */ /* 0x000fe200000000ff */
[C---:B------:R-:W-:Y:S01]  /*a5d0*/  HMMA.16816.F32 R88, R100.reuse, R118, R88 ;  /* 0x000000766458723c */ /* 0x040fe20000001858 */
[----:B------:R-:W3:Y:S04]  /*a5e0*/  LDSM.16.MT88.4 R116, [R198+0xf000] ;  /* 0x00f00000c674783b */ /* 0x000ee80000004200 */
[----:B------:R-:W-:Y:S01]  /*a5f0*/  FADD.FTZ R178, R178, R179 ;  /* 0x000000b3b2b27221 */ /* 0x000fe20000010000 */
[C---:B--2---:R-:W-:Y:S05]  /*a600*/  HMMA.16816.F32 R92, R100.reuse, R104, R92 ;  /* 0x00000068645c723c */ /* 0x044fea000000185c */
[----:B------:R-:W-:Y:S01]  /*a610*/  FADD.FTZ R180, R180, R181 ;  /* 0x000000b5b4b47221 */ /* 0x000fe20000010000 */
[----:B------:R-:W-:Y:S01]  /*a620*/  HMMA.16816.F32 R96, R100, R106, R96 ;  /* 0x0000006a6460723c */ /* 0x000fe20000001860 */
[----:B------:R-:W2:Y:S04]  /*a630*/  LDSM.16.MT88.4 R100, [R196+0xf000] ;  /* 0x00f00000c464783b */ /* 0x000ea80000004200 */
[----:B------:R-:W-:Y:S01]  /*a640*/  FADD.FTZ R183, R183, R178 ;  /* 0x000000b2b7b77221 */ /* 0x000fe20000010000 */
[C---:B------:R-:W-:Y:S03]  /*a650*/  HMMA.16816.F32 R4, R108.reuse, R120, R4 ;  /* 0x000000786c04723c */ /* 0x040fe60000001804 */
[----:B------:R-:W4:Y:S02]  /*a660*/  LDSM.16.MT88.4 R104, [R200+0x11000] ;  /* 0x01100000c868783b */ /* 0x000f240000004200 */
[----:B------:R-:W-:Y:S01]  /*a670*/  FADD.FTZ R241, R241, R180 ;  /* 0x000000b4f1f17221 */ /* 0x000fe20000010000 */
[C---:B------:R-:W-:Y:S05]  /*a680*/  HMMA.16816.F32 R8, R108.reuse, R122, R8 ;  /* 0x0000007a6c08723c */ /* 0x040fea0000001808 */
[----:B------:R-:W-:Y:S01]  /*a690*/  LDSM.16.MT88.4 R120, [R196+0x11000] ;  /* 0x01100000c478783b */ /* 0x000fe20000004200 */
[C---:B------:R-:W-:Y:S05]  /*a6a0*/  HMMA.16816.F32 R12, R108.reuse, R124, R12 ;  /* 0x0000007c6c0c723c */ /* 0x040fea000000180c */
[----:B------:R-:W-:Y:S01]  /*a6b0*/  FADD.FTZ R182, R182, R183 ;  /* 0x000000b7b6b67221 */ /* 0x000fe20000010000 */
[C---:B------:R-:W-:Y:S01]  /*a6c0*/  HMMA.16816.F32 R16, R108.reuse, R126, R16 ;  /* 0x0000007e6c10723c */ /* 0x040fe20000001810 */
[----:B------:R-:W-:Y:S04]  /*a6d0*/  LDSM.16.MT88.4 R124, [R200+0xd800] ;  /* 0x00d80000c87c783b */ /* 0x000fe80000004200 */
[----:B------:R-:W-:Y:S01]  /*a6e0*/  FADD.FTZ R236, R236, R241 ;  /* 0x000000f1ecec7221 */ /* 0x000fe20000010000 */
[C---:B-1----:R-:W-:Y:S05]  /*a6f0*/  HMMA.16816.F32 R20, R108.reuse, R112, R20 ;  /* 0x000000706c14723c */ /* 0x042fea0000001814 */
[----:B------:R-:W-:Y:S01]  /*a700*/  FADD.FTZ R243, R243, R182 ;  /* 0x000000b6f3f37221 */ /* 0x000fe20000010000 */
[C---:B------:R-:W-:Y:S01]  /*a710*/  HMMA.16816.F32 R24, R108.reuse, R114, R24 ;  /* 0x000000726c18723c */ /* 0x040fe20000001818 */
[----:B------:R-:W1:Y:S04]  /*a720*/  LDSM.16.MT88.4 R112, [R198+0x11000] ;  /* 0x01100000c670783b */ /* 0x000e680000004200 */
[----:B------:R-:W-:Y:S01]  /*a730*/  FADD.FTZ R237, R237, R236 ;  /* 0x000000eceded7221 */ /* 0x000fe20000010000 */
[C---:B------:R-:W-:Y:S06]  /*a740*/  HMMA.16816.F32 R28, R108.reuse, R128, R28 ;  /* 0x000000806c1c723c */ /* 0x040fec000000181c */
[C---:B------:R-:W-:Y:S06]  /*a750*/  HMMA.16816.F32 R32, R108.reuse, R130, R32 ;  /* 0x000000826c20723c */ /* 0x040fec0000001820 */
[C---:B------:R-:W-:Y:S06]  /*a760*/  HMMA.16816.F32 R36, R108.reuse, R136, R36 ;  /* 0x000000886c24723c */ /* 0x040fec0000001824 */
[C---:B------:R-:W-:Y:S05]  /*a770*/  HMMA.16816.F32 R40, R108.reuse, R138, R40 ;  /* 0x0000008a6c28723c */ /* 0x040fea0000001828 */
[----:B------:R-:W-:Y:S01]  /*a780*/  F2FP.F16.F32.PACK_AB R136, R239, R234 ;  /* 0x000000eaef88723e */ /* 0x000fe200000000ff */
[C---:B---3--:R-:W-:Y:S05]  /*a790*/  HMMA.16816.F32 R44, R108.reuse, R116, R44 ;  /* 0x000000746c2c723c */ /* 0x048fea000000182c */
[----:B------:R-:W-:Y:S01]  /*a7a0*/  F2FP.F16.F32.PACK_AB R137, R233, R232 ;  /* 0x000000e8e989723e */ /* 0x000fe200000000ff */
[C---:B------:R-:W-:Y:S01]  /*a7b0*/  HMMA.16816.F32 R48, R108.reuse, R118, R48 ;  /* 0x000000766c30723c */ /* 0x040fe20000001830 */
[----:B------:R-:W3:Y:S04]  /*a7c0*/  LDSM.16.MT88.4 R116, [R197+0x11000] ;  /* 0x01100000c574783b */ /* 0x000ee80000004200 */
[----:B------:R-:W-:Y:S01]  /*a7d0*/  F2FP.F16.F32.PACK_AB R138, R235, R230 ;  /* 0x000000e6eb8a723e */ /* 0x000fe200000000ff */
[C---:B------:R-:W-:Y:S05]  /*a7e0*/  HMMA.16816.F32 R52, R108.reuse, R140, R52 ;  /* 0x0000008c6c34723c */ /* 0x040fea0000001834 */
[----:B------:R-:W-:Y:S01]  /*a7f0*/  F2FP.F16.F32.PACK_AB R139, R133, R134 ;  /* 0x00000086858b723e */ /* 0x000fe200000000ff */
[C---:B------:R-:W-:Y:S01]  /*a800*/  HMMA.16816.F32 R56, R108.reuse, R142, R56 ;  /* 0x0000008e6c38723c */ /* 0x040fe20000001838 */
[----:B------:R-:W-:Y:S04]  /*a810*/  LDSM.16.MT88.4 R140, [R196+0xd800] ;  /* 0x00d80000c48c783b */ /* 0x000fe80000004200 */
[----:B------:R-:W-:Y:S01]  /*a820*/  FADD.FTZ R234, R234, R243 ;  /* 0x000000f3eaea7221 */ /* 0x000fe20000010000 */
[C---:B--2---:R-:W-:Y:S05]  /*a830*/  HMMA.16816.F32 R60, R108.reuse, R100, R60 ;  /* 0x000000646c3c723c */ /* 0x044fea000000183c */
[----:B------:R-:W-:Y:S01]  /*a840*/  FADD.FTZ R232, R232, R237 ;  /* 0x000000ede8e87221 */ /* 0x000fe20000010000 */
[C---:B------:R-:W-:Y:S01]  /*a850*/  HMMA.16816.F32 R64, R108.reuse, R102, R64 ;  /* 0x000000666c40723c */ /* 0x040fe20000001840 */
[----:B------:R-:W2:Y:S04]  /*a860*/  LDSM.16.MT88.4 R100, [R198+0xd800] ;  /* 0x00d80000c664783b */ /* 0x000ea80000004200 */
[----:B------:R-:W-:Y:S01]  /*a870*/  FADD.FTZ R239, R239, R234 ;  /* 0x000000eaefef7221 */ /* 0x000fe20000010000 */
[C---:B----4-:R-:W-:Y:S05]  /*a880*/  HMMA.16816.F32 R68, R108.reuse, R104, R68 ;  /* 0x000000686c44723c */ /* 0x050fea0000001844 */
[----:B------:R-:W-:Y:S01]  /*a890*/  FADD.FTZ R233, R233, R232 ;  /* 0x000000e8e9e97221 */ /* 0x000fe20000010000 */
[C---:B------:R-:W-:Y:S01]  /*a8a0*/  HMMA.16816.F32 R72, R108.reuse, R106, R72 ;  /* 0x0000006a6c48723c */ /* 0x040fe20000001848 */
[----:B------:R-:W4:Y:S04]  /*a8b0*/  LDSM.16.MT88.4 R104, [R197+0xd800] ;  /* 0x00d80000c568783b */ /* 0x000f280000004200 */
[----:B------:R-:W-:Y:S01]  /*a8c0*/  FADD.FTZ R230, R230, R239 ;  /* 0x000000efe6e67221 */ /* 0x000fe20000010000 */
[C---:B-1----:R-:W-:Y:S05]  /*a8d0*/  HMMA.16816.F32 R76, R108.reuse, R112, R76 ;  /* 0x000000706c4c723c */ /* 0x042fea000000184c */
[----:B------:R-:W-:Y:S01]  /*a8e0*/  FADD.FTZ R134, R134, R233 ;  /* 0x000000e986867221 */ /* 0x000fe20000010000 */
[C---:B------:R-:W-:Y:S05]  /*a8f0*/  HMMA.16816.F32 R80, R108.reuse, R114, R80 ;  /* 0x000000726c50723c */ /* 0x040fea0000001850 */
[----:B------:R-:W-:Y:S01]  /*a900*/  FADD.FTZ R229, R235, R230 ;  /* 0x000000e6ebe57221 */ /* 0x000fe20000010000 */
[C---:B---3--:R-:W-:Y:S05]  /*a910*/  HMMA.16816.F32 R84, R108.reuse, R116, R84 ;  /* 0x000000746c54723c */ /* 0x048fea0000001854 */
[----:B------:R-:W-:Y:S01]  /*a920*/  FADD.FTZ R227, R133, R134 ;  /* 0x0000008685e37221 */ /* 0x000fe20000010000 */
[C---:B------:R-:W-:Y:S06]  /*a930*/  HMMA.16816.F32 R88, R108.reuse, R118, R88 ;  /* 0x000000766c58723c */ /* 0x040fec0000001858 */
[C---:B------:R-:W-:Y:S06]  /*a940*/  HMMA.16816.F32 R92, R108.reuse, R120, R92 ;  /* 0x000000786c5c723c */ /* 0x040fec000000185c */
[----:B------:R-:W-:Y:S06]  /*a950*/  HMMA.16816.F32 R96, R108, R122, R96 ;  /* 0x0000007a6c60723c */ /* 0x000fec0000001860 */
[C---:B------:R-:W-:Y:S01]  /*a960*/  HMMA.16816.F32 R128, R136.reuse, R124, R4 ;  /* 0x0000007c8880723c */ /* 0x040fe20000001804 */
[----:B------:R-:W1:Y:S05]  /*a970*/  LDSM.16.MT88.4 R4, [R198+0x11800] ;  /* 0x01180000c604783b */ /* 0x000e6a0000004200 */
[C---:B------:R-:W-:Y:S03]  /*a980*/  HMMA.16816.F32 R124, R136.reuse, R126, R8 ;  /* 0x0000007e887c723c */ /* 0x040fe60000001808 */
[----:B------:R-:W3:Y:S03]  /*a990*/  LDSM.16.MT88.4 R8, [R197+0x11800] ;  /* 0x01180000c508783b */ /* 0x000ee60000004200 */
[C---:B--2---:R-:W-:Y:S05]  /*a9a0*/  HMMA.16816.F32 R120, R136.reuse, R100, R12 ;  /* 0x000000648878723c */ /* 0x044fea000000180c */
[----:B------:R-:W2:Y:S01]  /*a9b0*/  LDSM.16.MT88.4 R12, [R196+0x11800] ;  /* 0x01180000c40c783b */ /* 0x000ea20000004200 */
[C---:B------:R-:W-:Y:S06]  /*a9c0*/  HMMA.16816.F32 R116, R136.reuse, R102, R16 ;  /* 0x000000668874723c */ /* 0x040fec0000001810 */
[C---:B----4-:R-:W-:Y:S06]  /*a9d0*/  HMMA.16816.F32 R112, R136.reuse, R104, R20 ;  /* 0x000000688870723c */ /* 0x050fec0000001814 */
        /* <DEDUP_REMOVED lines=15> */
[C---:B---3--:R-:W-:Y:S06]  /*aad0*/  HMMA.16816.F32 R84, R136.reuse, R8, R84 ;  /* 0x000000088854723c */ /* 0x048fec0000001854 */
[C---:B------:R-:W-:Y:S06]  /*aae0*/  HMMA.16816.F32 R88, R136.reuse, R10, R88 ;  /* 0x0000000a8858723c */ /* 0x040fec0000001858 */
[C---:B--2---:R-:W-:Y:S06]  /*aaf0*/  HMMA.16816.F32 R92, R136.reuse, R12, R92 ;  /* 0x0000000c885c723c */ /* 0x044fec000000185c */
[----:B------:R-:W-:Y:S01]  /*ab00*/  HMMA.16816.F32 R96, R136, R14, R96 ;  /* 0x0000000e8860723c */ /* 0x000fe20000001860 */
[----:B------:R-:W-:Y:S11]  /*ab10*/  @!UPT UIADD3 URZ, URZ, URZ, URZ ;  /* 0x0000003f3f3ff290 */ /* 0x000ff6000fffe03f */
[----:B------:R-:W-:Y:S01]  /*ab20*/  @!UPT UIADD3 URZ, URZ, URZ, URZ ;  /* 0x0000003f3f3ff290 */ /* 0x000fe2000fffe03f */
[----:B------:R-:W-:Y:S11]  /*ab30*/  @P1 BRA `(.L_x_807) ;  /* 0xffffffc400281947 */ /* 0x000ff6000383ffff */
.L_x_803:
        /* <DEDUP_REMOVED lines=266> */
.L_x_808:
        /* <DEDUP_REMOVED lines=10> */
.L_x_809:
[----:B------:R-:W1:Y:S01]  /*bc80*/  S2R R4, SR_CTAID.Y ;  /* 0x0000000000047919 */ /* 0x000e620000002600 */
[----:B------:R-:W1:Y:S08]  /*bc90*/  S2UR UR6, SR_CTAID.Z ;  /* 0x00000000000679c3 */ /* 0x000e700000002700 */
[----:B------:R-:W1:Y:S08]  /*bca0*/  LDC R3, c[0x0][0x270] ;  /* 0x00009c00ff037b82 */ /* 0x000e700000000800 */
[----:B------:R-:W2:Y:S01]  /*bcb0*/  LDC R2, c[0x0][0x2c4] ;  /* 0x0000b100ff027b82 */ /* 0x000ea20000000800 */
[----:B-1----:R-:W-:-:S04]  /*bcc0*/  IMAD R3, R4, R3, UR6 ;  /* 0x0000000604037e24 */ /* 0x002fc8000f8e0203 */
[----:B--2---:R-:W-:-:S07]  /*bcd0*/  IMAD R2, R3, R2, RZ ;  /* 0x0000000203027224 */ /* 0x004fce00078e02ff */
.L_x_810:
        /* <DEDUP_REMOVED lines=27> */
.L_x_812:
[----:B------:R-:W-:Y:S05]  /*be90*/  BSYNC B0 ;  /* 0x0000000000007941 */ /* 0x000fea0003800000 */
.L_x_811:
        /* <DEDUP_REMOVED lines=53> */
.L_x_814:
[----:B------:R-:W-:Y:S05]  /*c1f0*/  BSYNC B0 ;  /* 0x0000000000007941 */ /* 0x000fea0003800000 */
.L_x_813:
        /* <DEDUP_REMOVED lines=23> */
.L_x_816:
[----:B------:R-:W-:Y:S05]  /*c370*/  BSYNC B0 ;  /* 0x0000000000007941 */ /* 0x000fea0003800000 */
.L_x_815:
        /* <DEDUP_REMOVED lines=23> */
.L_x_818:
[----:B------:R-:W-:Y:S05]  /*c4f0*/  BSYNC B0 ;  /* 0x0000000000007941 */ /* 0x000fea0003800000 */
.L_x_817:
        /* <DEDUP_REMOVED lines=22> */
.L_x_819:
        /* <DEDUP_REMOVED lines=10> */
.L_x_7449:


//--------------------- .text._ZN5flash24flash_fwd_splitkv_kernelI23Flash_fwd_kernel_traitsILi192ELi64ELi64ELi4ELb0ELb0EN7cutlass6half_tE19Flash_kernel_traitsILi192ELi64ELi64ELi4ES3_EELb0ELb0ELb0ELb0ELb0ELb0ELb0ELb1EEEvNS_16Flash_fwd_paramsE --------------------------
	.section	.text._ZN5flash24flash_fwd_splitkv_kernelI23Flash_fwd_kernel_traitsILi192ELi64ELi64ELi4ELb0ELb0EN7cutlass6half_tE19Flash_kernel_traitsILi192ELi64ELi64ELi4ES3_EELb0ELb0ELb0ELb0ELb0ELb0ELb0ELb1EEEvNS_16Flash_fwd_paramsE,"ax",@progbits
	.align	128
        .global         _ZN5flash24flash_fwd_splitkv_kernelI23Flash_fwd_kernel_traitsILi192ELi64ELi64ELi4ELb0ELb0EN7cutlass6half_tE19Flash_kernel_traitsILi192ELi64ELi64ELi4ES3_EELb0ELb0ELb0ELb0ELb0ELb0ELb0ELb1EEEvNS_16Flash_fwd_paramsE
        .type           _ZN5flash24flash_fwd_splitkv_kernelI23Flash_fwd_kernel_traitsILi192ELi64ELi64ELi4ELb0ELb0EN7cutlass6half_tE19Flash_kernel_traitsILi192ELi64ELi64ELi4ES3_EELb0ELb0ELb0ELb0ELb0ELb0ELb0ELb1EEEvNS_16Flash_fwd_paramsE,@function
        .size           _ZN5flash24flash_fwd_splitkv_kernelI23Flash_fwd_kernel_traitsILi192ELi64ELi64ELi4ELb0ELb0EN7cutlass6half_tE19Flash_kernel_traitsILi192ELi64ELi64ELi4ES3_EELb0ELb0ELb0ELb0ELb0ELb0ELb0ELb1EEEvNS_16Flash_fwd_paramsE,(.L_x_7450 - _ZN5flash24flash_fwd_splitkv_kernelI23Flash_fwd_kernel_traitsILi192ELi64ELi64ELi4ELb0ELb0EN7cutlass6half_tE19Flash_kernel_traitsILi192ELi64ELi64ELi4ES3_EELb0ELb0ELb0ELb0ELb0ELb0ELb0ELb1EEEvNS_16Flash_fwd_paramsE)
        .other          _ZN5flash24flash_fwd_splitkv_kernelI23Flash_fwd_kernel_traitsILi192ELi64ELi64ELi4ELb0ELb0EN7cutlass6half_tE19Flash_kernel_traitsILi192ELi64ELi64ELi4ES3_EELb0ELb0ELb0ELb0ELb0ELb0ELb0ELb1EEEvNS_16Flash_fwd_paramsE,@"STO_CUDA_ENTRY STV_DEFAULT"
_ZN5flash24flash_fwd_splitkv_kernelI23Flash_fwd_kernel_traitsILi192ELi64ELi64ELi4ELb0ELb0EN7cutlass6half_tE19Flash_kernel_traitsILi192ELi64ELi64ELi4ES3_EELb0ELb0ELb0ELb0ELb0ELb0ELb0ELb1EEEvNS_16Flash_fwd_paramsE:
.text._ZN5flash24flash_fwd_splitkv_kernelI23Flash_fwd_kernel_traitsILi192ELi64ELi64ELi4ELb0ELb0EN7cutlass6half_tE19Flash_kernel_traitsILi192ELi64ELi64ELi4ES3_EELb0ELb0ELb0ELb0ELb0ELb0ELb0ELb1EEEvNS_16Flash_fwd_paramsE:
[----:B------:R-:W-:Y:S01]  /*0000*/  LDC R1, c[0x0][0x28] ;  /* 0x00000a00ff017b82 */ /* 0x000fe20000000800 */
[----:B------:R-:W1:Y:S07]  /*0010*/  S2R R15, SR_CTAID.Y ;  /* 0x00000000000f7919 */ /* 0x000e6e0000002600 */
[----:B------:R-:W1:Y:S01]  /*0020*/  LDC.64 R4, c[0x0][0x2f0] ;  /* 0x0000bc00ff047b82 */ /* 0x000e620000000a00 */
[----:B------:R-:W-:Y:S01]  /*0030*/  ULDC.64 UR4, c[0x0][0x2f0] ;  /* 0x0000bc0000047ab9 */ /* 0x000fe20000000a00 */
[----:B------:R-:W-:Y:S01]  /*0040*/  IMAD.MOV.U32 R203, RZ, RZ, -0x1 ;  /* 0xffffffffffcb7424 */ /* 0x000fe200078e00ff */
[----:B------:R-:W-:Y:S01]  /*0050*/  ISETP.NE.U32.AND P0, PT, RZ, UR4, PT ;  /* 0x00000004ff007c0c */ /* 0x000fe2000bf05070 */
[----:B------:R-:W-:Y:S01]  /*0060*/  ULDC.64 UR6, c[0x0][0x208] ;  /* 0x0000820000067ab9 */ /* 0x000fe20000000a00 */
[----:B------:R-:W-:-:S02]  /*0070*/  ULDC.64 UR8, c[0x0][0x300] ;  /* 0x0000c00000087ab9 */ /* 0x000fc40000000a00 */
[----:B------:R-:W-:Y:S01]  /*0080*/  ISETP.NE.AND.EX P0, PT, RZ, UR5, PT, P0 ;  /* 0x00000005ff007c0c */ /* 0x000fe2000bf05300 */
[----:B------:R-:W2:Y:S08]  /*0090*/  LDC.U8 R0, c[0x0][0x3c2] ;  /* 0x0000f080ff007b82 */ /* 0x000eb00000000000 */
[----:B------:R-:W3:Y:S08]  /*00a0*/  LDC.64 R2, c[0x0][0x2f8] ;  /* 0x0000be00ff027b82 */ /* 0x000ef00000000a00 */
[----:B------:R-:W4:Y:S01]  /*00b0*/  LDC.64 R6, c[0x0][0x2f8] ;  /* 0x0000be00ff067b82 */ /* 0x000f220000000a00 */
[----:B-1----:R-:W-:-:S07]  /*00c0*/  IMAD.WIDE R4, R15, 0x4, R4 ;  /* 0x000000040f047825 */ /* 0x002fce00078e0204 */
[----:B------:R-:W1:Y:S01]  /*00d0*/  LDC.64 R156, c[0x0][0x300] ;  /* 0x0000c000ff9c7b82 */ /* 0x000e620000000a00 */
[----:B------:R-:W4:Y:S04]  /*00e0*/  @P0 LDG.E R203, desc[UR6][R4.64] ;  /* 0x0000000604cb0981 */ /* 0x000f28000c1e1900 */
[----:B------:R1:W4:Y:S01]  /*00f0*/  @P0 LDG.E R202, desc[UR6][R4.64+0x4] ;  /* 0x0000040604ca0981 */ /* 0x000322000c1e1900 */
[----:B--2---:R-:W-:Y:S01]  /*0100*/  ISETP.NE.AND P1, PT, R0, RZ, PT ;  /* 0x000000ff0000720c */ /* 0x004fe20003f25270 */
[----:B------:R-:W-:Y:S01]  /*0110*/  IMAD.MOV.U32 R11, RZ, RZ, -0x1 ;  /* 0xffffffffff0b7424 */ /* 0x000fe200078e00ff */
[----:B---3--:R-:W-:Y:S01]  /*0120*/  ISETP.EQ.U32.AND P2, PT, R2, RZ, PT ;  /* 0x000000ff0200720c */ /* 0x008fe20003f42070 */
[----:B------:R-:W-:Y:S01]  /*0130*/  IMAD.MOV.U32 R0, RZ, RZ, RZ ;  /* 0x000000ffff007224 */ /* 0x000fe200078e00ff */
[----:B------:R-:W-:-:S02]  /*0140*/  ISETP.NE.U32.AND P5, PT, RZ, UR8, PT ;  /* 0x00000008ff007c0c */ /* 0x000fc4000bfa5070 */
[----:B------:R-:W-:Y:S01]  /*0150*/  ISETP.EQ.OR.EX P2, PT, R3, RZ, !P1, P2 ;  /* 0x000000ff0300720c */ /* 0x000fe20004f42720 */
[----:B----4-:R-:W-:Y:S01]  /*0160*/  IMAD.WIDE R6, R15, 0x4, R6 ;  /* 0x000000040f067825 */ /* 0x010fe200078e0206 */
[----:B------:R-:W-:-:S03]  /*0170*/  ISETP.NE.AND.EX P5, PT, RZ, UR9, PT, P5 ;  /* 0x00000009ff007c0c */ /* 0x000fc6000bfa5350 */
[----:B-1----:R-:W-:-:S08]  /*0180*/  IMAD.WIDE R156, R15, 0x4, R156 ;  /* 0x000000040f9c7825 */ /* 0x002fd000078e029c */
[----:B------:R1:W5:Y:S04]  /*0190*/  @!P2 LDG.E R11, desc[UR6][R6.64] ;  /* 0x00000006060ba981 */ /* 0x000368000c1e1900 */
[----:B------:R1:W5:Y:S01]  /*01a0*/  @P5 LDG.E R0, desc[UR6][R156.64] ;  /* 0x000000069c005981 */ /* 0x000362000c1e1900 */
[--C-:B------:R-:W-:Y:S01]  /*01b0*/  SHF.R.S32.HI R5, RZ, 0x1f, R15.reuse ;  /* 0x0000001fff057819 */ /* 0x100fe2000001140f */
[----:B------:R-:W-:Y:S01]  /*01c0*/  IMAD.MOV.U32 R17, RZ, RZ, R15 ;  /* 0x000000ffff117224 */ /* 0x000fe200078e000f */
[----:B------:R-:W2:Y:S01]  /*01d0*/  S2R R23, SR_CTAID.X ;  /* 0x0000000000177919 */ /* 0x000ea20000002500 */
[----:B------:R-:W3:Y:S01]  /*01e0*/  S2R R152, SR_CTAID.Z ;  /* 0x0000000000987919 */ /* 0x000ee20000002700 */
[----:B------:R-:W4:Y:S01]  /*01f0*/  S2R R60, SR_TID.X ;  /* 0x00000000003c7919 */ /* 0x000f220000002100 */
[----:B------:R-:W-:-:S06]  /*0200*/  @P0 IMAD.IADD R202, R202, 0x1, -R203 ;  /* 0x00000001caca0824 */ /* 0x000fcc00078e0acb */
[----:B------:R-:W1:Y:S01]  /*0210*/  @!P0 LDC R202, c[0x0][0x2c4] ;  /* 0x0000b100ffca8b82 */ /* 0x000e620000000800 */
[----:B------:R-:W-:-:S04]  /*0220*/  ISETP.NE.U32.AND P0, PT, R2, RZ, PT ;  /* 0x000000ff0200720c */ /* 0x000fc80003f05070 */
[----:B------:R-:W-:-:S13]  /*0230*/  ISETP.NE.AND.EX P0, PT, R3, RZ, PT, P0 ;  /* 0x000000ff0300720c */ /* 0x000fda0003f05300 */
[----:B--234-:R-:W-:Y:S05]  /*0240*/  @!P0 BRA `(.L_x_820) ;  /* 0x0000000000108947 */ /* 0x01cfea0003800000 */
[----:B------:R-:W2:Y:S02]  /*0250*/  @P1 LDG.E R2, desc[UR6][R6.64+0x4] ;  /* 0x0000040606021981 */ /* 0x000ea4000c1e1900 */
[----:B--2--5:R-:W-:-:S06]  /*0260*/  @P1 IADD3 R87, R2, -R11, RZ ;  /* 0x8000000b02571210 */ /* 0x024fcc0007ffe0ff */
[----:B------:R3:W5:Y:S01]  /*0270*/  @!P1 LDG.E R87, desc[UR6][R6.64] ;  /* 0x0000000606579981 */ /* 0x000762000c1e1900 */
[----:B------:R-:W-:Y:S05]  /*0280*/  BRA `(.L_x_821) ;  /* 0x0000000000047947 */ /* 0x000fea0003800000 */
.L_x_820:
[----:B------:R-:W2:Y:S02]  /*0290*/  LDC R87, c[0x0][0x2c8] ;  /* 0x0000b200ff577b82 */ /* 0x000ea40000000800 */
.L_x_821:
[----:B------:R-:W4:Y:S02]  /*02a0*/  LDC.64 R2, c[0x0][0x308] ;  /* 0x0000c200ff027b82 */ /* 0x000f240000000a00 */
[----:B----4-:R-:W-:-:S04]  /*02b0*/  ISETP.NE.U32.AND P2, PT, R2, RZ, PT ;  /* 0x000000ff0200720c */ /* 0x010fc80003f45070 */
[----:B------:R-:W-:-:S13]  /*02c0*/  ISETP.NE.AND.EX P2, PT, R3, RZ, PT, P2 ;  /* 0x000000ff0300720c */ /* 0x000fda0003f45320 */
[----:B------:R-:W1:Y:S01]  /*02d0*/  @P2 LDC.64 R2, c[0x0][0x308] ;  /* 0x0000c200ff022b82 */ /* 0x000e620000000a00 */
[----:B------:R-:W-:-:S07]  /*02e0*/  IMAD.SHL.U32 R141, R23, 0x40, RZ ;  /* 0x00000040178d7824 */ /* 0x000fce00078e00ff */
[----:B------:R-:W4:Y:S01]  /*02f0*/  @!P2 LDC R4, c[0x0][0x2cc] ;  /* 0x0000b300ff04ab82 */ /* 0x000f220000000800 */
[----:B-1-3--:R-:W-:-:S07]  /*0300*/  @P2 IMAD.WIDE R6, R15, 0x4, R2 ;  /* 0x000000040f062825 */ /* 0x00afce00078e0202 */
[----:B------:R-:W1:Y:S01]  /*0310*/  @!P2 LDC.64 R2, c[0x0][0x318] ;  /* 0x0000c600ff02ab82 */ /* 0x000e620000000a00 */
[----:B------:R-:W3:Y:S01]  /*0320*/  @P2 LDG.E R61, desc[UR6][R6.64] ;  /* 0x00000006063d2981 */ /* 0x000ee2000c1e1900 */
[----:B------:R-:W-:Y:S01]  /*0330*/  ISETP.GT.AND P1, PT, R202, R141, PT ;  /* 0x0000008dca00720c */ /* 0x000fe20003f24270 */
[----:B--2--5:R-:W-:Y:S01]  /*0340*/  IMAD.IADD R87, R87, 0x1, -R0 ;  /* 0x0000000157577824 */ /* 0x024fe200078e0a00 */
[----:B-1----:R-:W-:-:S04]  /*0350*/  @!P2 ISETP.NE.U32.AND P0, PT, R2, RZ, PT ;  /* 0x000000ff0200a20c */ /* 0x002fc80003f05070 */
[----:B------:R-:W-:-:S04]  /*0360*/  @!P2 ISETP.NE.AND.EX P0, PT, R3, RZ, PT, P0 ;  /* 0x000000ff0300a20c */ /* 0x000fc80003f05300 */
[----:B----4-:R-:W-:Y:S01]  /*0370*/  @!P2 SEL R4, R4, RZ, P0 ;  /* 0x000000ff0404a207 */ /* 0x010fe20000000000 */
[----:B---3--:R-:W-:Y:S02]  /*0380*/  @P2 IMAD.IADD R61, R61, 0x1, -R0 ;  /* 0x000000013d3d2824 */ /* 0x008fe400078e0a00 */
[----:B------:R-:W-:Y:S06]  /*0390*/  @!P1 EXIT ;  /* 0x000000000000994d */ /* 0x000fec0003800000 */
[----:B------:R-:W-:Y:S01]  /*03a0*/  @!P2 IMAD.IADD R61, R87, 0x1, R4 ;  /* 0x00000001573da824 */ /* 0x000fe200078e0204 */
[----:B------:R-:W-:Y:S02]  /*03b0*/  ULDC UR5, c[0x0][0x2c8] ;  /* 0x0000b20000057ab9 */ /* 0x000fe40000000800 */
[----:B------:R-:W-:Y:S01]  /*03c0*/  UIADD3 UR5, UR5, 0x3f, URZ ;  /* 0x0000003f05057890 */ /* 0x000fe2000fffe03f */
[----:B------:R-:W-:-:S03]  /*03d0*/  VIADD R3, R61, 0x3f ;  /* 0x0000003f3d037836 */ /* 0x000fc60000000000 */
[----:B------:R-:W-:Y:S02]  /*03e0*/  USHF.R.S32.HI UR4, URZ, 0x1f, UR5 ;  /* 0x0000001f3f047899 */ /* 0x000fe40008011405 */
[----:B------:R-:W-:Y:S02]  /*03f0*/  SHF.R.S32.HI R2, RZ, 0x1f, R3 ;  /* 0x0000001fff027819 */ /* 0x000fe40000011403 */
[----:B------:R-:W-:Y:S02]  /*0400*/  ULEA.HI UR4, UR4, UR5, URZ, 0x6 ;  /* 0x0000000504047291 */ /* 0x000fe4000f8f303f */
[----:B------:R-:W-:Y:S02]  /*0410*/  LEA.HI R2, R2, R3, RZ, 0x6 ;  /* 0x0000000302027211 */ /* 0x000fe400078f30ff */
[----:B------:R-:W-:Y:S02]  /*0420*/  USHF.R.S32.HI UR4, URZ, 0x6, UR4 ;  /* 0x000000063f047899 */ /* 0x000fe40008011404 */
        /* <DEDUP_REMOVED lines=8> */
[----:B------:R-:W-:Y:S01]  /*04b0*/  IADD3 R202, -R141, R202, RZ ;  /* 0x000000ca8dca7210 */ /* 0x000fe20007ffe1ff */
[----:B------:R-:W-:Y:S01]  /*04c0*/  BSSY B0, `(.L_x_823) ;  /* 0x0000038000007945 */ /* 0x000fe20003800000 */
[----:B------:R-:W-:-:S04]  /*04d0*/  LEA.HI R0, R9, R60, RZ, 0x3 ;  /* 0x0000003c09007211 */ /* 0x000fc800078f18ff */
[----:B------:R-:W-:-:S03]  /*04e0*/  LOP3.LUT R11, R0, 0xfffffff8, RZ, 0xc0, !PT ;  /* 0xfffffff8000b7812 */ /* 0x000fc600078ec0ff */
[----:B------:R-:W2:Y:S02]  /*04f0*/  @!P0 LDC.64 R2, c[0x0][0x290] ;  /* 0x0000a400ff028b82 */ /* 0x000ea40000000a00 */
[----:B------:R-:W-:-:S05]  /*0500*/  IMAD.IADD R60, R60, 0x1, -R11 ;  /* 0x000000013c3c7824 */ /* 0x000fca00078e0a0b */
[----:B------:R-:W-:Y:S01]  /*0510*/  ISETP.NE.AND P6, PT, R60, RZ, PT ;  /* 0x000000ff3c00720c */ /* 0x000fe20003fc5270 */
[----:B-1----:R-:W-:-:S04]  /*0520*/  @P0 IMAD.WIDE.U32 R8, R203, R6, RZ ;  /* 0x00000006cb080225 */ /* 0x002fc800078e00ff */
[----:B------:R-:W-:Y:S02]  /*0530*/  @P0 IMAD R203, R203, R7, R9 ;  /* 0x00000007cbcb0224 */ /* 0x000fe400078e0209 */
[-C--:B--2---:R-:W-:Y:S01]  /*0540*/  @!P0 IMAD R4, R5, R2.reuse, RZ ;  /* 0x0000000205048224 */ /* 0x084fe200078e02ff */
[----:B------:R-:W-:Y:S01]  /*0550*/  SHF.R.S32.HI R5, RZ, 0x1f, R141 ;  /* 0x0000001fff057819 */ /* 0x000fe2000001148d */
[----:B------:R-:W-:-:S04]  /*0560*/  @!P0 IMAD.WIDE.U32 R12, R15, R2, RZ ;  /* 0x000000020f0c8225 */ /* 0x000fc800078e00ff */
[C---:B------:R-:W-:Y:S01]  /*0570*/  @!P0 IMAD R3, R15.reuse, R3, R4 ;  /* 0x000000030f038224 */ /* 0x040fe200078e0204 */
[----:B------:R-:W-:Y:S01]  /*0580*/  @P0 MOV R4, R8 ;  /* 0x0000000800040202 */ /* 0x000fe20000000f00 */
[----:B------:R-:W-:Y:S02]  /*0590*/  IMAD.SHL.U32 R8, R60, 0x8, RZ ;  /* 0x000000083c087824 */ /* 0x000fe400078e00ff */
[----:B------:R-:W-:Y:S01]  /*05a0*/  IMAD R2, R15, UR4, R152 ;  /* 0x000000040f027c24 */ /* 0x000fe2000f8e0298 */
[----:B------:R-:W-:Y:S01]  /*05b0*/  @!P0 IADD3 R203, R13, R3, RZ ;  /* 0x000000030dcb8210 */ /* 0x000fe20007ffe0ff */
[-C--:B------:R-:W-:Y:S01]  /*05c0*/  IMAD R10, R5, R6.reuse, RZ ;  /* 0x00000006050a7224 */ /* 0x080fe200078e02ff */
[----:B------:R-:W-:Y:S01]  /*05d0*/  SHF.R.S32.HI R9, RZ, 0x1f, R8 ;  /* 0x0000001fff097819 */ /* 0x000fe20000011408 */
[----:B------:R-:W-:Y:S01]  /*05e0*/  @!P0 IMAD.MOV.U32 R4, RZ, RZ, R12 ;  /* 0x000000ffff048224 */ /* 0x000fe200078e000c */
[----:B------:R-:W-:Y:S01]  /*05f0*/  SHF.R.S32.HI R3, RZ, 0x3, R0 ;  /* 0x00000003ff037819 */ /* 0x000fe20000011400 */
[C---:B------:R-:W-:Y:S01]  /*0600*/  IMAD R10, R141.reuse, R7, R10 ;  /* 0x000000078d0a7224 */ /* 0x040fe200078e020a */
[----:B------:R-:W-:Y:S01]  /*0610*/  ULDC UR4, c[0x0][0x2c4] ;  /* 0x0000b10000047ab9 */ /* 0x000fe20000000800 */
[----:B------:R-:W-:Y:S01]  /*0620*/  IMAD.WIDE.U32 R14, R141, R6, R8 ;  /* 0x000000068d0e7225 */ /* 0x000fe200078e0008 */
[----:B------:R-:W-:-:S02]  /*0630*/  SHF.R.S32.HI R0, RZ, 0x1f, R152 ;  /* 0x0000001fff007819 */ /* 0x000fc40000011498 */
[----:B------:R-:W-:Y:S01]  /*0640*/  SHF.R.S32.HI R11, RZ, 0x1f, R3 ;  /* 0x0000001fff0b7819 */ /* 0x000fe20000011403 */
[----:B------:R-:W-:Y:S01]  /*0650*/  IMAD R2, R2, UR4, R141 ;  /* 0x0000000402027c24 */ /* 0x000fe2000f8e028d */
[----:B------:R-:W-:Y:S01]  /*0660*/  IADD3 R12, P0, R4, R14, RZ ;  /* 0x0000000e040c7210 */ /* 0x000fe20007f1e0ff */
[----:B------:R-:W-:Y:S01]  /*0670*/  ULDC.64 UR4, c[0x0][0x2a0] ;  /* 0x0000a80000047ab9 */ /* 0x000fe20000000a00 */
[----:B------:R-:W-:Y:S01]  /*0680*/  VIADD R5, R3, 0x10 ;  /* 0x0000001003057836 */ /* 0x000fe20000000000 */
[----:B------:R-:W-:Y:S01]  /*0690*/  IADD3 R4, R8, 0x80, RZ ;  /* 0x0000008008047810 */ /* 0x000fe20007ffe0ff */
[----:B------:R-:W-:Y:S01]  /*06a0*/  IMAD R17, R0, UR4, RZ ;  /* 0x0000000400117c24 */ /* 0x000fe2000f8e02ff */
[----:B------:R-:W-:Y:S01]  /*06b0*/  IADD3.X R13, R203, R15, R10, P0, !PT ;  /* 0x0000000fcb0d7210 */ /* 0x000fe200007fe40a */
[----:B------:R-:W-:Y:S01]  /*06c0*/  VIADD R10, R8, 0x40 ;  /* 0x00000040080a7836 */ /* 0x000fe20000000000 */
[-C--:B------:R-:W-:Y:S01]  /*06d0*/  ISETP.GE.AND P0, PT, R3, R202.reuse, PT ;  /* 0x000000ca0300720c */ /* 0x080fe20003f06270 */
[C---:B------:R-:W-:Y:S01]  /*06e0*/  IMAD R17, R152.reuse, UR5, R17 ;  /* 0x0000000598117c24 */ /* 0x040fe2000f8e0211 */
[CC--:B------:R-:W-:Y:S01]  /*06f0*/  ISETP.GE.AND P1, PT, R5.reuse, R202.reuse, PT ;  /* 0x000000ca0500720c */ /* 0x0c0fe20003f26270 */
[----:B------:R-:W-:Y:S01]  /*0700*/  IMAD.WIDE.U32 R152, R152, UR4, R12 ;  /* 0x0000000498987c25 */ /* 0x000fe2000f8e000c */
[----:B------:R-:W-:-:S02]  /*0710*/  ISETP.GE.OR P4, PT, R5, R202, P6 ;  /* 0x000000ca0500720c */ /* 0x000fc40003786670 */
[----:B------:R-:W-:Y:S01]  /*0720*/  IADD3 R13, R3, 0x20, RZ ;  /* 0x00000020030d7810 */ /* 0x000fe20007ffe0ff */
[----:B------:R-:W-:-:S06]  /*0730*/  IMAD.IADD R17, R153, 0x1, R17 ;  /* 0x0000000199117824 */ /* 0x000fcc00078e0211 */
        /* <DEDUP_REMOVED lines=16> */
.L_x_824:
[----:B------:R-:W-:Y:S05]  /*0840*/  BSYNC B0 ;  /* 0x0000000000007941 */ /* 0x000fea0003800000 */
.L_x_823:
        /* <DEDUP_REMOVED lines=21> */
.L_x_826:
[----:B------:R-:W-:Y:S05]  /*09a0*/  BSYNC B0 ;  /* 0x0000000000007941 */ /* 0x000fea0003800000 */
.L_x_825:
        /* <DEDUP_REMOVED lines=22> */
.L_x_828:
[----:B------:R-:W-:Y:S05]  /*0b10*/  BSYNC B0 ;  /* 0x0000000000007941 */ /* 0x000fea0003800000 */
.L_x_827:
        /* <DEDUP_REMOVED lines=22> */
.L_x_830:
[----:B------:R-:W-:Y:S05]  /*0c80*/  BSYNC B0 ;  /* 0x0000000000007941 */ /* 0x000fea0003800000 */
.L_x_829:
[----:B------:R-:W-:Y:S01]  /*0c90*/  ISETP.GE.OR P6, PT, R13, R202, P6 ;  /* 0x000000ca0d00720c */ /* 0x000fe200037c6670 */
[----:B------:R-:W-:Y:S01]  /*0ca0*/  ULDC.64 UR4, c[0x0][0x2b0] ;  /* 0x0000ac0000047ab9 */ /* 0x000fe20000000a00 */
[----:B------:R-:W-:Y:S01]  /*0cb0*/  LEA.HI.X.SX32 R11, R2, R11, 0x1, P2 ;  /* 0x0000000b020b7211 */ /* 0x000fe200010f0eff */
[----:B------:R-:W-:Y:S01]  /*0cc0*/  @!P5 IMAD.MOV.U32 R9, RZ, RZ, 0x7f800000 ;  /* 0x7f800000ff09d424 */ /* 0x000fe200078e00ff */
[C---:B------:R-:W-:Y:S01]  /*0cd0*/  LEA R2, P0, R0.reuse, UR4, 0x2 ;  /* 0x0000000400027c11 */ /* 0x040fe2000f8010ff */
[----:B----4-:R-:W-:Y:S02]  /*0ce0*/  @!P4 IMAD.MOV.U32 R7, RZ, RZ, 0x7f800000 ;  /* 0x7f800000ff07c424 */ /* 0x010fe400078e00ff */
[----:B------:R-:W-:Y:S01]  /*0cf0*/  @!P3 IMAD.MOV.U32 R5, RZ, RZ, 0x7f800000 ;  /* 0x7f800000ff05b424 */ /* 0x000fe200078e00ff */
[----:B------:R-:W-:-:S05]  /*0d00*/  LEA.HI.X R3, R0, UR5, R11, 0x2, P0 ;  /* 0x0000000500037c11 */ /* 0x000fca00080f140b */
[----:B------:R4:W-:Y:S04]  /*0d10*/  @!P5 STG.E desc[UR6][R2.64], R9 ;  /* 0x000000090200d986 */ /* 0x0009e8000c101906 */
[----:B------:R4:W-:Y:S04]  /*0d20*/  @!P4 STG.E desc[UR6][R2.64+0x40], R7 ;  /* 0x000040070200c986 */ /* 0x0009e8000c101906 */
[----:B------:R4:W-:Y:S01]  /*0d30*/  @!P3 STG.E desc[UR6][R2.64+0x80], R5 ;  /* 0x000080050200b986 */ /* 0x0009e2000c101906 */
[----:B------:R-:W-:Y:S05]  /*0d40*/  @P6 EXIT ;  /* 0x000000000000694d */ /* 0x000fea0003800000 */
[----:B----4-:R-:W-:-:S05]  /*0d50*/  MOV R5, 0x7f800000 ;  /* 0x7f80000000057802 */ /* 0x010fca0000000f00 */
[----:B------:R-:W-:Y:S01]  /*0d60*/  STG.E desc[UR6][R2.64+0xc0], R5 ;  /* 0x0000c00502007986 */ /* 0x000fe2000c101906 */
[----:B------:R-:W-:Y:S05]  /*0d70*/  EXIT ;  /* 0x000000000000794d */ /* 0x000fea0003800000 */
.L_x_822:
[----:B------:R-:W1:Y:S01]  /*0d80*/  LDC.64 R2, c[0x0][0x368] ;  /* 0x0000da00ff027b82 */ /* 0x000e620000000a00 */
[----:B------:R-:W-:Y:S01]  /*0d90*/  ULDC.64 UR4, c[0x0][0x370] ;  /* 0x0000dc0000047ab9 */ /* 0x000fe20000000a00 */
[----:B-1----:R-:W-:-:S04]  /*0da0*/  ISETP.NE.U32.AND P0, PT, R2, RZ, PT ;  /* 0x000000ff0200720c */ /* 0x002fc80003f05070 */
[----:B------:R-:W-:-:S13]  /*0db0*/  ISETP.NE.AND.EX P0, PT, R3, RZ, PT, P0 ;  /* 0x000000ff0300720c */ /* 0x000fda0003f05300 */
[----:B------:R-:W1:Y:S02]  /*0dc0*/  @P0 LDC.64 R2, c[0x0][0x368] ;  /* 0x0000da00ff020b82 */ /* 0x000e640000000a00 */
[----:B-1----:R-:W-:-:S05]  /*0dd0*/  @P0 IMAD.WIDE R2, R15, 0x4, R2 ;  /* 0x000000040f020825 */ /* 0x002fca00078e0202 */
[----:B------:R1:W5:Y:S01]  /*0de0*/  @P0 LDG.E R15, desc[UR6][R2.64] ;  /* 0x00000006020f0981 */ /* 0x000362000c1e1900 */
[----:B------:R-:W-:Y:S02]  /*0df0*/  ISETP.NE.U32.AND P0, PT, RZ, UR4, PT ;  /* 0x00000004ff007c0c */ /* 0x000fe4000bf05070 */
[----:B------:R-:W-:Y:S02]  /*0e00*/  CS2R R204, SRZ ;  /* 0x0000000000cc7805 */ /* 0x000fe4000001ff00 */
[----:B------:R-:W-:Y:S02]  /*0e10*/  PLOP3.LUT P3, PT, PT, PT, PT, 0x8, 0x0 ;  /* 0x000000000000781c */ /* 0x000fe40003f6e170 */
[----:B------:R-:W-:-:S13]  /*0e20*/  ISETP.NE.AND.EX P0, PT, RZ, UR5, PT, P0 ;  /* 0x00000005ff007c0c */ /* 0x000fda000bf05300 */
[----:B------:R-:W-:Y:S05]  /*0e30*/  @!P0 BRA `(.L_x_831) ;  /* 0x0000000000288947 */ /* 0x000fea0003800000 */
[----:B-1----:R-:W1:Y:S02]  /*0e40*/  LDC.64 R2, c[0x0][0x378] ;  /* 0x0000de00ff027b82 */ /* 0x002e640000000a00 */
        /* <DEDUP_REMOVED lines=9> */
.L_x_831:
[----:B------:R-:W-:Y:S05]  /*0ee0*/  @!P3 BRA `(.L_x_832) ;  /* 0x000000040040b947 */ /* 0x000fea0003800000 */
[----:B------:R-:W1:Y:S01]  /*0ef0*/  LDC R6, c[0x0][0x380] ;  /* 0x0000e000ff067b82 */ /* 0x000e620000000800 */
[----:B------:R-:W-:Y:S01]  /*0f00*/  LEA R21, R133, 0xffffffc0, 0x6 ;  /* 0xffffffc085157811 */ /* 0x000fe200078e30ff */
[----:B------:R-:W-:-:S06]  /*0f10*/  ULDC.64 UR4, c[0x0][0x230] ;  /* 0x00008c0000047ab9 */ /* 0x000fcc0000000a00 */
[----:B------:R-:W2:Y:S08]  /*0f20*/  LDC R7, c[0x0][0x278] ;  /* 0x00009e00ff077b82 */ /* 0x000eb00000000800 */
[----:B------:R-:W3:Y:S01]  /*0f30*/  LDC.64 R160, c[0x0][0x248] ;  /* 0x00009200ffa07b82 */ /* 0x000ee20000000a00 */
[----:B-1----:R-:W-:-:S04]  /*0f40*/  IABS R2, R6 ;  /* 0x0000000600027213 */ /* 0x002fc80000000000 */
[----:B------:R-:W1:Y:S08]  /*0f50*/  I2F.RP R4, R2 ;  /* 0x0000000200047306 */ /* 0x000e700000209400 */
[----:B-1----:R-:W1:Y:S02]  /*0f60*/  MUFU.RCP R8, R4 ;  /* 0x0000000400087308 */ /* 0x002e640000001000 */
[----:B-1----:R-:W-:-:S06]  /*0f70*/  IADD3 R8, R8, 0xffffffe, RZ ;  /* 0x0ffffffe08087810 */ /* 0x002fcc0007ffe0ff */
[----:B------:R-:W1:Y:S02]  /*0f80*/  F2I.FTZ.U32.TRUNC.NTZ R9, R8 ;  /* 0x0000000800097305 */ /* 0x000e64000021f000 */
[----:B-1----:R-:W-:Y:S01]  /*0f90*/  IMAD.MOV R3, RZ, RZ, -R9 ;  /* 0x000000ffff037224 */ /* 0x002fe200078e0a09 */
[----:B------:R-:W-:-:S03]  /*0fa0*/  MOV R8, RZ ;  /* 0x000000ff00087202 */ /* 0x000fc60000000f00 */
[----:B------:R-:W-:Y:S01]  /*0fb0*/  IMAD R0, R3, R2, RZ ;  /* 0x0000000203007224 */ /* 0x000fe200078e02ff */
[----:B------:R-:W-:-:S03]  /*0fc0*/  IABS R3, R21 ;  /* 0x0000001500037213 */ /* 0x000fc60000000000 */
[----:B------:R-:W-:-:S06]  /*0fd0*/  IMAD.HI.U32 R0, R9, R0, R8 ;  /* 0x0000000009007227 */ /* 0x000fcc00078e0008 */
[----:B------:R-:W-:-:S04]  /*0fe0*/  IMAD.HI.U32 R11, R0, R3, RZ ;  /* 0x00000003000b7227 */ /* 0x000fc800078e00ff */
[----:B------:R-:W-:-:S04]  /*0ff0*/  IMAD.MOV R0, RZ, RZ, -R11 ;  /* 0x000000ffff007224 */ /* 0x000fc800078e0a0b */
        /* <DEDUP_REMOVED lines=8> */
[----:B------:R-:W-:-:S05]  /*1080*/  @P2 IADD3 R11, R11, 0x1, RZ ;  /* 0x000000010b0b2810 */ /* 0x000fca0007ffe0ff */
[----:B------:R-:W-:Y:S01]  /*1090*/  @!P0 IMAD.MOV R11, RZ, RZ, -R11 ;  /* 0x000000ffff0b8224 */ /* 0x000fe200078e0a0b */
[----:B------:R-:W-:-:S05]  /*10a0*/  @!P1 LOP3.LUT R11, RZ, R6, RZ, 0x33, !PT ;  /* 0x00000006ff0b9212 */ /* 0x000fca00078e33ff */
[----:B-----5:R-:W-:-:S05]  /*10b0*/  IMAD.WIDE R14, R11, 0x4, R204 ;  /* 0x000000040b0e7825 */ /* 0x020fca00078e02cc */
[----:B------:R-:W4:Y:S01]  /*10c0*/  LDG.E R0, desc[UR6][R14.64] ;  /* 0x000000060e007981 */ /* 0x000f22000c1e1900 */
[----:B--2---:R-:W-:-:S04]  /*10d0*/  IABS R2, R7 ;  /* 0x0000000700027213 */ /* 0x004fc80000000000 */
[----:B------:R-:W1:Y:S08]  /*10e0*/  I2F.RP R12, R2 ;  /* 0x00000002000c7306 */ /* 0x000e700000209400 */
[----:B-1----:R-:W1:Y:S02]  /*10f0*/  MUFU.RCP R10, R12 ;  /* 0x0000000c000a7308 */ /* 0x002e640000001000 */
[----:B-1----:R-:W-:-:S06]  /*1100*/  IADD3 R10, R10, 0xffffffe, RZ ;  /* 0x0ffffffe0a0a7810 */ /* 0x002fcc0007ffe0ff */
[----:B------:R-:W1:Y:S02]  /*1110*/  F2I.FTZ.U32.TRUNC.NTZ R9, R10 ;  /* 0x0000000a00097305 */ /* 0x000e64000021f000 */
[----:B-1----:R-:W-:-:S04]  /*1120*/  IMAD.MOV R3, RZ, RZ, -R9 ;  /* 0x000000ffff037224 */ /* 0x002fc800078e0a09 */
[----:B------:R-:W-:Y:S01]  /*1130*/  IMAD R4, R3, R2, RZ ;  /* 0x0000000203047224 */ /* 0x000fe200078e02ff */
[----:B------:R-:W-:-:S03]  /*1140*/  IABS R3, R152 ;  /* 0x0000009800037213 */ /* 0x000fc60000000000 */
[----:B------:R-:W-:Y:S01]  /*1150*/  IMAD.HI.U32 R9, R9, R4, R8 ;  /* 0x0000000409097227 */ /* 0x000fe200078e0008 */
[----:B------:R-:W-:-:S05]  /*1160*/  MOV R4, R3 ;  /* 0x0000000300047202 */ /* 0x000fca0000000f00 */
[----:B------:R-:W-:-:S04]  /*1170*/  IMAD.HI.U32 R8, R9, R4, RZ ;  /* 0x0000000409087227 */ /* 0x000fc800078e00ff */
[----:B------:R-:W-:-:S04]  /*1180*/  IMAD.MOV R3, RZ, RZ, -R8 ;  /* 0x000000ffff037224 */ /* 0x000fc800078e0a08 */
[----:B------:R-:W-:Y:S01]  /*1190*/  IMAD R3, R2, R3, R4 ;  /* 0x0000000302037224 */ /* 0x000fe200078e0204 */
[----:B------:R-:W-:-:S04]  /*11a0*/  IADD3 R4, -R11, RZ, RZ ;  /* 0x000000ff0b047210 */ /* 0x000fc80007ffe1ff */
[----:B------:R-:W-:Y:S01]  /*11b0*/  ISETP.GT.U32.AND P1, PT, R2, R3, PT ;  /* 0x000000030200720c */ /* 0x000fe20003f24070 */
[----:B------:R-:W-:-:S05]  /*11c0*/  IMAD R21, R6, R4, R21 ;  /* 0x0000000406157224 */ /* 0x000fca00078e0215 */
[----:B------:R-:W-:-:S07]  /*11d0*/  SHF.R.S32.HI R19, RZ, 0x1f, R21 ;  /* 0x0000001fff137819 */ /* 0x000fce0000011415 */
        /* <DEDUP_REMOVED lines=14> */
[-C--:B-1----:R-:W-:Y:S02]  /*12c0*/  IMAD R9, R9, R2.reuse, RZ ;  /* 0x0000000209097224 */ /* 0x082fe400078e02ff */
[C---:B------:R-:W-:Y:S01]  /*12d0*/  IMAD R4, R0.reuse, UR5, R13 ;  /* 0x0000000500047c24 */ /* 0x040fe2000f8e020d */
[----:B------:R-:W-:Y:S01]  /*12e0*/  ULDC.64 UR4, c[0x0][0x260] ;  /* 0x0000980000047ab9 */ /* 0x000fe20000000a00 */
[----:B------:R-:W-:-:S04]  /*12f0*/  IMAD.WIDE.U32 R14, R0, R2, RZ ;  /* 0x00000002000e7225 */ /* 0x000fc800078e00ff */
[----:B------:R-:W-:Y:S01]  /*1300*/  IMAD.IADD R11, R11, 0x1, R4 ;  /* 0x000000010b0b7824 */ /* 0x000fe200078e0204 */
[----:B------:R-:W-:Y:S01]  /*1310*/  MOV R20, R14 ;  /* 0x0000000e00147202 */ /* 0x000fe20000000f00 */
[-C--:B---3--:R-:W-:Y:S02]  /*1320*/  IMAD R4, R19, R160.reuse, RZ ;  /* 0x000000a013047224 */ /* 0x088fe400078e02ff */
[----:B------:R-:W-:-:S04]  /*1330*/  IMAD.WIDE.U32 R10, R21, R160, R10 ;  /* 0x000000a0150a7225 */ /* 0x000fc800078e000a */
[----:B------:R-:W-:Y:S02]  /*1340*/  IMAD R4, R21, R161, R4 ;  /* 0x000000a115047224 */ /* 0x000fe400078e0204 */
[----:B------:R-:W-:Y:S02]  /*1350*/  IMAD.MOV.U32 R12, RZ, RZ, R10 ;  /* 0x000000ffff0c7224 */ /* 0x000fe400078e000a */
[----:B------:R-:W-:Y:S01]  /*1360*/  IMAD R3, R0, R3, R9 ;  /* 0x0000000300037224 */ /* 0x000fe200078e0209 */
[----:B------:R-:W-:Y:S01]  /*1370*/  IADD3 R13, R11, R4, RZ ;  /* 0x000000040b0d7210 */ /* 0x000fe20007ffe0ff */
[----:B------:R-:W-:Y:S02]  /*1380*/  IMAD R11, R7, UR4, RZ ;  /* 0x00000004070b7c24 */ /* 0x000fe4000f8e02ff */
[----:B------:R-:W-:Y:S02]  /*1390*/  IMAD.IADD R25, R15, 0x1, R3 ;  /* 0x000000010f197824 */ /* 0x000fe400078e0203 */
[----:B------:R-:W-:-:S02]  /*13a0*/  IMAD R11, R8, UR5, R11 ;  /* 0x00000005080b7c24 */ /* 0x000fc4000f8e020b */
[----:B------:R-:W-:-:S05]  /*13b0*/  IMAD.WIDE.U32 R12, R8, UR4, R12 ;  /* 0x00000004080c7c25 */ /* 0x000fca000f8e000c */
[----:B------:R-:W-:Y:S02]  /*13c0*/  IADD3 R11, R13, R11, RZ ;  /* 0x0000000b0d0b7210 */ /* 0x000fe40007ffe0ff */
[----:B------:R-:W-:Y:S01]  /*13d0*/  MOV R4, R12 ;  /* 0x0000000c00047202 */ /* 0x000fe20000000f00 */
[----:B------:R-:W-:Y:S06]  /*13e0*/  BRA `(.L_x_833) ;  /* 0x0000000400387947 */ /* 0x000fec0003800000 */
.L_x_832:
[----:B------:R-:W1:Y:S01]  /*13f0*/  LDC R13, c[0x0][0x278] ;  /* 0x00009e00ff0d7b82 */ /* 0x000e620000000800 */
[----:B------:R-:W-:Y:S02]  /*1400*/  ISETP.NE.AND P4, PT, R11, -0x1, PT ;  /* 0xffffffff0b00780c */ /* 0x000fe40003f85270 */
[----:B------:R-:W-:-:S04]  /*1410*/  LEA R21, R133, 0xffffffc0, 0x6 ;  /* 0xffffffc085157811 */ /* 0x000fc800078e30ff */
[----:B------:R-:W-:-:S07]  /*1420*/  SHF.R.S32.HI R19, RZ, 0x1f, R21 ;  /* 0x0000001fff137819 */ /* 0x000fce0000011415 */
[----:B------:R-:W2:Y:S01]  /*1430*/  @P4 LDC.64 R160, c[0x0][0x248] ;  /* 0x00009200ffa04b82 */ /* 0x000ea20000000a00 */
[----:B------:R-:W-:Y:S01]  /*1440*/  @P4 IMAD.IADD R24, R0, 0x1, R11 ;  /* 0x0000000100184824 */ /* 0x000fe200078e020b */
[----:B-1----:R-:W-:-:S04]  /*1450*/  IABS R3, R13 ;  /* 0x0000000d00037213 */ /* 0x002fc80000000000 */
[----:B------:R-:W1:Y:S08]  /*1460*/  I2F.RP R8, R3 ;  /* 0x0000000300087306 */ /* 0x000e700000209400 */
[----:B-1----:R-:W1:Y:S02]  /*1470*/  MUFU.RCP R6, R8 ;  /* 0x0000000800067308 */ /* 0x002e640000001000 */
[----:B-1----:R-:W-:Y:S01]  /*1480*/  VIADD R6, R6, 0xffffffe ;  /* 0x0ffffffe06067836 */ /* 0x002fe20000000000 */
[----:B------:R-:W1:Y:S05]  /*1490*/  @P4 LDC.64 R8, c[0x0][0x250] ;  /* 0x00009400ff084b82 */ /* 0x000e6a0000000a00 */
[----:B------:R-:W3:Y:S02]  /*14a0*/  F2I.FTZ.U32.TRUNC.NTZ R7, R6 ;  /* 0x0000000600077305 */ /* 0x000ee4000021f000 */
[----:B---3--:R-:W-:Y:S01]  /*14b0*/  IMAD.MOV R2, RZ, RZ, -R7 ;  /* 0x000000ffff027224 */ /* 0x008fe200078e0a07 */
[----:B------:R-:W-:-:S03]  /*14c0*/  MOV R6, RZ ;  /* 0x000000ff00067202 */ /* 0x000fc60000000f00 */
[----:B------:R-:W-:Y:S01]  /*14d0*/  IMAD R4, R2, R3, RZ ;  /* 0x0000000302047224 */ /* 0x000fe200078e02ff */
[----:B------:R-:W-:-:S03]  /*14e0*/  IABS R2, R152 ;  /* 0x0000009800027213 */ /* 0x000fc60000000000 */
[----:B------:R-:W-:-:S04]  /*14f0*/  IMAD.HI.U32 R7, R7, R4, R6 ;  /* 0x0000000407077227 */ /* 0x000fc800078e0006 */
[----:B------:R-:W-:-:S04]  /*1500*/  IMAD.MOV.U32 R4, RZ, RZ, R2 ;  /* 0x000000ffff047224 */ /* 0x000fc800078e0002 */
[----:B------:R-:W-:-:S04]  /*1510*/  IMAD.HI.U32 R10, R7, R4, RZ ;  /* 0x00000004070a7227 */ /* 0x000fc800078e00ff */
[----:B------:R-:W-:Y:S02]  /*1520*/  IMAD.MOV R2, RZ, RZ, -R10 ;  /* 0x000000ffff027224 */ /* 0x000fe400078e0a0a */
[----:B--2---:R-:W-:Y:S02]  /*1530*/  @P4 IMAD R7, R24, R161, RZ ;  /* 0x000000a118074224 */ /* 0x004fe400078e02ff */
[----:B------:R-:W-:Y:S01]  /*1540*/  IMAD R2, R3, R2, R4 ;  /* 0x0000000203027224 */ /* 0x000fe200078e0204 */
[----:B------:R-:W-:Y:S01]  /*1550*/  LOP3.LUT R4, R152, R13, RZ, 0x3c, !PT ;  /* 0x0000000d98047212 */ /* 0x000fe200078e3cff */
[----:B------:R-:W-:-:S03]  /*1560*/  @P4 IMAD.WIDE.U32 R24, R24, R160, RZ ;  /* 0x000000a018184225 */ /* 0x000fc600078e00ff */
[----:B------:R-:W-:Y:S02]  /*1570*/  ISETP.GT.U32.AND P0, PT, R3, R2, PT ;  /* 0x000000020300720c */ /* 0x000fe40003f04070 */
[----:B------:R-:W-:Y:S02]  /*1580*/  ISETP.GE.AND P1, PT, R4, RZ, PT ;  /* 0x000000ff0400720c */ /* 0x000fe40003f26270 */
[----:B------:R-:W-:Y:S02]  /*1590*/  @P4 IADD3 R7, R25, R7, RZ ;  /* 0x0000000719074210 */ /* 0x000fe40007ffe0ff */
[----:B------:R-:W-:-:S07]  /*15a0*/  @P4 MOV R6, R24 ;  /* 0x0000001800064202 */ /* 0x000fce0000000f00 */
[-C--:B------:R-:W-:Y:S02]  /*15b0*/  @!P0 IADD3 R2, R2, -R3.reuse, RZ ;  /* 0x8000000302028210 */ /* 0x080fe40007ffe0ff */
[----:B------:R-:W-:Y:S02]  /*15c0*/  @!P0 IADD3 R10, R10, 0x1, RZ ;  /* 0x000000010a0a8810 */ /* 0x000fe40007ffe0ff */
[----:B------:R-:W-:Y:S02]  /*15d0*/  ISETP.GE.U32.AND P2, PT, R2, R3, PT ;  /* 0x000000030200720c */ /* 0x000fe40003f46070 */
[----:B------:R-:W2:Y:S01]  /*15e0*/  LDC.64 R2, c[0x0][0x260] ;  /* 0x00009800ff027b82 */ /* 0x000ea20000000a00 */
[----:B------:R-:W-:-:S10]  /*15f0*/  ISETP.NE.AND P0, PT, R13, RZ, PT ;  /* 0x000000ff0d00720c */ /* 0x000fd40003f05270 */
[----:B------:R-:W-:-:S04]  /*1600*/  @P2 VIADD R10, R10, 0x1 ;  /* 0x000000010a0a2836 */ /* 0x000fc80000000000 */
[----:B------:R-:W-:Y:S01]  /*1610*/  @!P1 IMAD.MOV R10, RZ, RZ, -R10 ;  /* 0x000000ffff0a9224 */ /* 0x000fe200078e0a0a */
[----:B-1----:R-:W-:Y:S06]  /*1620*/  @P4 BRA `(.L_x_834) ;  /* 0x0000000000304947 */ /* 0x002fec0003800000 */
[----:B------:R-:W1:Y:S01]  /*1630*/  LDC.64 R160, c[0x0][0x248] ;  /* 0x00009200ffa07b82 */ /* 0x000e620000000a00 */
[----:B------:R-:W-:-:S07]  /*1640*/  SHF.R.S32.HI R25, RZ, 0x1f, R0 ;  /* 0x0000001fff197819 */ /* 0x000fce0000011400 */
[----:B------:R-:W3:Y:S01]  /*1650*/  LDC.64 R6, c[0x0][0x230] ;  /* 0x00008c00ff067b82 */ /* 0x000ee20000000a00 */
[-C--:B-1----:R-:W-:Y:S01]  /*1660*/  IMAD R12, R25, R160.reuse, RZ ;  /* 0x000000a0190c7224 */ /* 0x082fe200078e02ff */
[----:B-----5:R-:W-:Y:S01]  /*1670*/  SHF.R.S32.HI R25, RZ, 0x1f, R15 ;  /* 0x0000001fff197819 */ /* 0x020fe2000001140f */
[----:B------:R-:W-:-:S04]  /*1680*/  IMAD.WIDE.U32 R26, R0, R160, RZ ;  /* 0x000000a0001a7225 */ /* 0x000fc800078e00ff */
[----:B------:R-:W-:Y:S02]  /*1690*/  IMAD R12, R0, R161, R12 ;  /* 0x000000a1000c7224 */ /* 0x000fe400078e020c */
[----:B---3--:R-:W-:-:S03]  /*16a0*/  IMAD R4, R25, R6, RZ ;  /* 0x0000000619047224 */ /* 0x008fc600078e02ff */
[----:B------:R-:W-:Y:S01]  /*16b0*/  IADD3 R27, R27, R12, RZ ;  /* 0x0000000c1b1b7210 */ /* 0x000fe20007ffe0ff */
[C---:B------:R-:W-:Y:S02]  /*16c0*/  IMAD R4, R15.reuse, R7, R4 ;  /* 0x000000070f047224 */ /* 0x040fe400078e0204 */
[----:B------:R-:W-:-:S05]  /*16d0*/  IMAD.WIDE.U32 R6, R15, R6, R26 ;  /* 0x000000060f067225 */ /* 0x000fca00078e001a */
[----:B------:R-:W-:-:S07]  /*16e0*/  IADD3 R7, R7, R4, RZ ;  /* 0x0000000407077210 */ /* 0x000fce0007ffe0ff */
.L_x_834:
[----:B------:R-:W-:Y:S01]  /*16f0*/  IMAD R4, R19, R160, RZ ;  /* 0x000000a013047224 */ /* 0x000fe200078e02ff */
[----:B------:R-:W-:Y:S01]  /*1700*/  @!P0 LOP3.LUT R10, RZ, R13, RZ, 0x33, !PT ;  /* 0x0000000dff0a8212 */ /* 0x000fe200078e33ff */
[----:B------:R-:W-:Y:S01]  /*1710*/  IMAD.WIDE.U32 R12, R160, R21, R6 ;  /* 0x00000015a00c7225 */ /* 0x000fe200078e0006 */
[----:B------:R-:W-:Y:S02]  /*1720*/  @P4 IADD3 R11, R0, R11, RZ ;  /* 0x0000000b000b4210 */ /* 0x000fe40007ffe0ff */
[----:B------:R-:W-:Y:S01]  /*1730*/  SHF.R.S32.HI R7, RZ, 0x1f, R10 ;  /* 0x0000001fff077819 */ /* 0x000fe2000001140a */
[----:B------:R-:W-:Y:S02]  /*1740*/  IMAD R4, R161, R21, R4 ;  /* 0x00000015a1047224 */ /* 0x000fe400078e0204 */
[----:B------:R-:W-:Y:S01]  /*1750*/  @P4 IMAD.WIDE.U32 R24, R11, R8, RZ ;  /* 0x000000080b184225 */ /* 0x000fe200078e00ff */
[----:B------:R-:W-:Y:S02]  /*1760*/  MOV R8, R10 ;  /* 0x0000000a00087202 */ /* 0x000fe40000000f00 */
[----:B------:R-:W-:Y:S01]  /*1770*/  IADD3 R13, R13, R4, RZ ;  /* 0x000000040d0d7210 */ /* 0x000fe20007ffe0ff */
[----:B--2---:R-:W-:Y:S01]  /*1780*/  IMAD R4, R7, R2, RZ ;  /* 0x0000000207047224 */ /* 0x004fe200078e02ff */
[----:B------:R-:W-:Y:S01]  /*1790*/  @P4 MOV R20, R24 ;  /* 0x0000001800144202 */ /* 0x000fe20000000f00 */
[----:B------:R-:W-:-:S02]  /*17a0*/  @P4 IMAD R25, R11, R9, R25 ;  /* 0x000000090b194224 */ /* 0x000fc400078e0219 */
[----:B------:R-:W-:-:S04]  /*17b0*/  IMAD.WIDE.U32 R12, R10, R2, R12 ;  /* 0x000000020a0c7225 */ /* 0x000fc800078e000c */
[----:B------:R-:W-:Y:S01]  /*17c0*/  IMAD R3, R10, R3, R4 ;  /* 0x000000030a037224 */ /* 0x000fe200078e0204 */
[----:B------:R-:W-:-:S04]  /*17d0*/  MOV R4, R12 ;  /* 0x0000000c00047202 */ /* 0x000fc80000000f00 */
        /* <DEDUP_REMOVED lines=15> */
.L_x_833:
[----:B------:R1:W5:Y:S01]  /*18d0*/  @P5 LDG.E R0, desc[UR6][R156.64] ;  /* 0x000000069c005981 */ /* 0x000362000c1e1900 */
[----:B------:R-:W-:Y:S01]  /*18e0*/  SHF.R.S32.HI R9, RZ, 0x1f, R60 ;  /* 0x0000001fff097819 */ /* 0x000fe2000001143c */
[----:B------:R-:W2:Y:S01]  /*18f0*/  LDC.64 R2, c[0x0][0x240] ;  /* 0x00009000ff027b82 */ /* 0x000ea20000000a00 */
[----:B------:R-:W-:Y:S01]  /*1900*/  ISETP.NE.AND P0, PT, R203, -0x1, PT ;  /* 0xffffffffcb00780c */ /* 0x000fe20003f05270 */
[----:B------:R-:W-:Y:S01]  /*1910*/  ULDC UR18, c[0x0][0x2d0] ;  /* 0x0000b40000127ab9 */ /* 0x000fe20000000800 */
[CC--:B------:R-:W-:Y:S01]  /*1920*/  LEA.HI R150, R9.reuse, R60.reuse, RZ, 0x3 ;  /* 0x0000003c09967211 */ /* 0x0c0fe200078f18ff */
[----:B------:R-:W-:Y:S01]  /*1930*/  ULDC.64 UR4, c[0x0][0x268] ;  /* 0x00009a0000047ab9 */ /* 0x000fe20000000a00 */
[----:B------:R-:W-:Y:S01]  /*1940*/  LEA.HI R63, R9, R60, RZ, 0x4 ;  /* 0x0000003c093f7211 */ /* 0x000fe200078f20ff */
[----:B------:R-:W-:Y:S01]  /*1950*/  IMAD.MOV.U32 R46, RZ, RZ, 0x10 ;  /* 0x00000010ff2e7424 */ /* 0x000fe200078e00ff */
[----:B------:R-:W-:Y:S01]  /*1960*/  LOP3.LUT R27, R150, 0xfffffff8, RZ, 0xc0, !PT ;  /* 0xfffffff8961b7812 */ /* 0x000fe200078ec0ff */
[----:B------:R-:W3:Y:S01]  /*1970*/  LDC.64 R158, c[0x0][0x250] ;  /* 0x00009400ff9e7b82 */ /* 0x000ee20000000a00 */
[----:B------:R-:W-:Y:S01]  /*1980*/  SHF.R.S32.HI R150, RZ, 0x3, R150 ;  /* 0x00000003ff967819 */ /* 0x000fe20000011496 */
[----:B------:R-:W-:Y:S01]  /*1990*/  IMAD.MOV.U32 R45, RZ, RZ, 0x20 ;  /* 0x00000020ff2d7424 */ /* 0x000fe200078e00ff */
[----:B------:R-:W-:Y:S01]  /*19a0*/  SHF.R.S32.HI R6, RZ, 0x4, R63 ;  /* 0x00000004ff067819 */ /* 0x000fe2000001143f */
[----:B------:R-:W-:Y:S01]  /*19b0*/  IMAD.IADD R62, R60, 0x1, -R27 ;  /* 0x000000013c3e7824 */ /* 0x000fe200078e0a1b */
[C---:B------:R-:W-:Y:S01]  /*19c0*/  LOP3.LUT R13, R63.reuse, 0xfffffff0, RZ, 0xc0, !PT ;  /* 0xfffffff03f0d7812 */ /* 0x040fe200078ec0ff */
[----:B------:R-:W-:Y:S01]  /*19d0*/  IMAD.SHL.U32 R29, R150, 0x40, RZ ;  /* 0x00000040961d7824 */ /* 0x000fe200078e00ff */
[----:B------:R-:W-:Y:S01]  /*19e0*/  LEA.HI R63, R63, R6, RZ, 0x1 ;  /* 0x000000063f3f7211 */ /* 0x000fe200078f08ff */
[----:B-----5:R-:W4:Y:S01]  /*19f0*/  @!P0 LDC.64 R14, c[0x0][0x228] ;  /* 0x00008a00ff0e8b82 */ /* 0x020f220000000a00 */
[----:B------:R-:W-:Y:S01]  /*1a00*/  IMAD.SHL.U32 R12, R62, 0x8, RZ ;  /* 0x000000083e0c7824 */ /* 0x000fe200078e00ff */
[----:B------:R-:W-:Y:S01]  /*1a10*/  LEA.HI R9, R9, R60, RZ, 0x6 ;  /* 0x0000003c09097211 */ /* 0x000fe200078f30ff */
[----:B------:R-:W-:Y:S01]  /*1a20*/  IMAD.IADD R16, R60, 0x1, -R13 ;  /* 0x000000013c107824 */ /* 0x000fe200078e0a0d */
[----:B------:R-:W-:Y:S01]  /*1a30*/  LOP3.LUT R63, R63, 0xfffffffe, RZ, 0xc0, !PT ;  /* 0xfffffffe3f3f7812 */ /* 0x000fe200078ec0ff */
[----:B------:R-:W-:Y:S01]  /*1a40*/  VIADD R10, R12, 0x40 ;  /* 0x000000400c0a7836 */ /* 0x000fe20000000000 */
[----:B------:R-:W-:Y:S01]  /*1a50*/  LOP3.LUT R29, R29, 0x1c0, RZ, 0xc0, !PT ;  /* 0x000001c01d1d7812 */ /* 0x000fe200078ec0ff */
[----:B------:R-:W-:Y:S01]  /*1a60*/  IMAD.SHL.U32 R9, R9, 0x8, RZ ;  /* 0x0000000809097824 */ /* 0x000fe200078e00ff */
[----:B------:R-:W-:Y:S01]  /*1a70*/  SHF.R.S32.HI R27, RZ, 0x1f, R16 ;  /* 0x0000001fff1b7819 */ /* 0x000fe20000011410 */
[----:B------:R-:W-:Y:S01]  /*1a80*/  IMAD.IADD R63, R6, 0x1, -R63 ;  /* 0x00000001063f7824 */ /* 0x000fe200078e0a3f */
[----:B------:R-:W-:Y:S01]  /*1a90*/  ISETP.GE.AND P1, PT, R10, UR18, PT ;  /* 0x000000120a007c0c */ /* 0x000fe2000bf26270 */
[----:B------:R-:W1:Y:S01]  /*1aa0*/  LDC R138, c[0x0][0x2e0] ;  /* 0x0000b800ff8a7b82 */ /* 0x000e620000000800 */
[----:B------:R-:W-:Y:S01]  /*1ab0*/  ISETP.GE.AND P2, PT, R12, UR18, PT ;  /* 0x000000120c007c0c */ /* 0x000fe2000bf46270 */
[----:B------:R-:W-:Y:S01]  /*1ac0*/  IMAD.SHL.U32 R199, R160, 0x10, RZ ;  /* 0x00000010a0c77824 */ /* 0x000fe200078e00ff */
[----:B------:R-:W-:Y:S01]  /*1ad0*/  SEL R139, RZ, 0xffffffff, P1 ;  /* 0xffffffffff8b7807 */ /* 0x000fe20000800000 */
[----:B------:R-:W-:Y:S01]  /*1ae0*/  IMAD.SHL.U32 R136, R62, 0x4, RZ ;  /* 0x000000043e887824 */ /* 0x000fe200078e00ff */
[----:B------:R-:W-:-:S02]  /*1af0*/  LOP3.LUT R13, R29, 0x38, R12, 0xf8, !PT ;  /* 0x000000381d0d7812 */ /* 0x000fc400078ef80c */
[----:B------:R-:W-:Y:S01]  /*1b00*/  SHF.R.U32.HI R140, RZ, 0x3, R29 ;  /* 0x00000003ff8c7819 */ /* 0x000fe2000001161d */
[----:B------:R-:W-:Y:S01]  /*1b10*/  IMAD.SHL.U32 R139, R139, 0x2, RZ ;  /* 0x000000028b8b7824 */ /* 0x000fe200078e00ff */
[----:B------:R-:W-:Y:S01]  /*1b20*/  LEA.HI R6, R27, R16, RZ, 0x3 ;  /* 0x000000101b067211 */ /* 0x000fe200078f18ff */
[----:B--2---:R-:W-:Y:S01]  /*1b30*/  @P0 IMAD.WIDE.U32 R26, R203, R2, RZ ;  /* 0x00000002cb1a0225 */ /* 0x004fe200078e00ff */
[----:B------:R-:W-:Y:S02]  /*1b40*/  SEL R24, RZ, 0x1, P2 ;  /* 0x00000001ff187807 */ /* 0x000fe40001000000 */
[----:B------:R-:W-:Y:S01]  /*1b50*/  LOP3.LUT R140, R13, R140, RZ, 0x3c, !PT ;  /* 0x0000008c0d8c7212 */ /* 0x000fe200078e3cff */
[-C--:B----4-:R-:W-:Y:S01]  /*1b60*/  @!P0 IMAD R18, R5, R14.reuse, RZ ;  /* 0x0000000e05128224 */ /* 0x090fe200078e02ff */
[----:B------:R-:W-:Y:S01]  /*1b70*/  LOP3.LUT R13, R6, 0xfffffff8, RZ, 0xc0, !PT ;  /* 0xfffffff8060d7812 */ /* 0x000fe200078ec0ff */
[----:B------:R-:W-:Y:S01]  /*1b80*/  @!P0 IMAD.WIDE.U32 R28, R17, R14, RZ ;  /* 0x0000000e111c8225 */ /* 0x000fe200078e00ff */
[----:B------:R-:W-:-:S02]  /*1b90*/  LOP3.LUT R139, R139, 0x2, R24, 0xe2, !PT ;  /* 0x000000028b8b7812 */ /* 0x000fc400078ee218 */
[----:B------:R-:W-:Y:S01]  /*1ba0*/  LOP3.LUT R140, R140, 0xfffffe00, R9, 0xf8, !PT ;  /* 0xfffffe008c8c7812 */ /* 0x000fe200078ef809 */
[----:B------:R-:W-:Y:S01]  /*1bb0*/  @P0 IMAD.MOV.U32 R24, RZ, RZ, R26 ;  /* 0x000000ffff180224 */ /* 0x000fe200078e001a */
[----:B------:R-:W-:Y:S01]  /*1bc0*/  IADD3 R14, P1, R12, R20, RZ ;  /* 0x000000140c0e7210 */ /* 0x000fe20007f3e0ff */
[----:B------:R-:W-:Y:S01]  /*1bd0*/  @!P0 IMAD R15, R17, R15, R18 ;  /* 0x0000000f110f8224 */ /* 0x000fe200078e0212 */
[----:B------:R-:W-:Y:S01]  /*1be0*/  SHF.R.S32.HI R84, RZ, 0x1f, R87 ;  /* 0x0000001fff547819 */ /* 0x000fe20000011457 */
[----:B------:R-:W-:Y:S01]  /*1bf0*/  @!P0 IMAD.MOV.U32 R24, RZ, RZ, R28 ;  /* 0x000000ffff188224 */ /* 0x000fe200078e001c */
[----:B------:R-:W-:Y:S01]  /*1c00*/  SHF.R.S32.HI R151, RZ, 0x1f, R150 ;  /* 0x0000001fff977819 */ /* 0x000fe20000011496 */
[----:B------:R-:W-:Y:S01]  /*1c10*/  IMAD.IADD R16, R16, 0x1, -R13 ;  /* 0x0000000110107824 */ /* 0x000fe200078e0a0d */
[----:B------:R-:W-:Y:S01]  /*1c20*/  SHF.R.S32.HI R13, RZ, 0x1f, R12 ;  /* 0x0000001fff0d7819 */ /* 0x000fe2000001140c */
[----:B------:R-:W-:Y:S01]  /*1c30*/  @P0 IMAD R9, R203, R3, R27 ;  /* 0x00000003cb090224 */ /* 0x000fe200078e021b */
[----:B------:R-:W-:Y:S01]  /*1c40*/  LEA.HI R84, R84, R87, RZ, 0x6 ;  /* 0x0000005754547211 */ /* 0x000fe200078f30ff */
[----:B------:R-:W-:Y:S01]  /*1c50*/  @!P0 IMAD.IADD R9, R29, 0x1, R15 ;  /* 0x000000011d098824 */ /* 0x000fe200078e020f */
[----:B------:R-:W-:Y:S01]  /*1c60*/  IADD3 R24, P0, R12, R24, RZ ;  /* 0x000000180c187210 */ /* 0x000fe20007f1e0ff */
[----:B------:R-:W-:Y:S01]  /*1c70*/  IMAD.X R15, R13, 0x1, R25, P1 ;  /* 0x000000010d0f7824 */ /* 0x000fe200008e0619 */
[----:B------:R-:W-:Y:S01]  /*1c80*/  SHF.R.S32.HI R84, RZ, 0x6, R84 ;  /* 0x00000006ff547819 */ /* 0x000fe20000011454 */
[----:B------:R-:W-:Y:S01]  /*1c90*/  IMAD R27, R7, UR4, RZ ;  /* 0x00000004071b7c24 */ /* 0x000fe2000f8e02ff */
[----:B------:R-:W-:Y:S01]  /*1ca0*/  IADD3.X R25, R13, R9, RZ, P0, !PT ;  /* 0x000000090d197210 */ /* 0x000fe200007fe4ff */
[----:B------:R-:W-:Y:S01]  /*1cb0*/  IMAD.WIDE R22, R23, 0x40, R150 ;  /* 0x0000004017167825 */ /* 0x000fe200078e0296 */
[----:B------:R-:W-:-:S02]  /*1cc0*/  IADD3 R21, P0, R150, R21, RZ ;  /* 0x0000001596157210 */ /* 0x000fc40007f1e0ff */
[----:B------:R-:W-:Y:S01]  /*1cd0*/  VIMNMX R84, RZ, R84, !PT ;  /* 0x00000054ff547248 */ /* 0x000fe20007fe0100 */
[----:B------:R-:W-:Y:S01]  /*1ce0*/  IMAD R146, R8, UR5, R27 ;  /* 0x0000000508927c24 */ /* 0x000fe2000f8e021b */
[----:B------:R-:W-:Y:S01]  /*1cf0*/  LOP3.LUT P4, RZ, R16, 0x4, RZ, 0xc0, !PT ;  /* 0x0000000410ff7812 */ /* 0x000fe2000788c0ff */
[----:B------:R-:W-:Y:S01]  /*1d00*/  IMAD.X R19, R151, 0x1, R19, P0 ;  /* 0x0000000197137824 */ /* 0x000fe200000e0613 */
[----:B------:R-:W-:Y:S01]  /*1d10*/  IADD3 R142, P0, R12, R4, RZ ;  /* 0x000000040c8e7210 */ /* 0x000fe20007f1e0ff */
[C---:B------:R-:W-:Y:S01]  /*1d20*/  IMAD.SHL.U32 R47, R16.reuse, 0x40, RZ ;  /* 0x00000040102f7824 */ /* 0x040fe200078e00ff */
[----:B------:R-:W-:Y:S01]  /*1d30*/  LOP3.LUT P2, RZ, R16, 0x2, RZ, 0xc0, !PT ;  /* 0x0000000210ff7812 */ /* 0x000fe2000784c0ff */
[----:B------:R-:W-:Y:S01]  /*1d40*/  IMAD.WIDE.U32 R26, R8, UR4, R14 ;  /* 0x00000004081a7c25 */ /* 0x000fe2000f8e000e */
[----:B------:R-:W-:Y:S01]  /*1d50*/  ULDC.64 UR4, c[0x0][0x258] ;  /* 0x0000960000047ab9 */ /* 0x000fe20000000a00 */
[----:B-1----:R-:W-:Y:S02]  /*1d60*/  LEA.HI R138, R138, R138, RZ, 0x1 ;  /* 0x0000008a8a8a7211 */ /* 0x002fe400078f08ff */
[----:B------:R-:W-:Y:S01]  /*1d70*/  IMAD R14, R23, R2, RZ ;  /* 0x00000002170e7224 */ /* 0x000fe200078e02ff */
[----:B------:R-:W-:Y:S01]  /*1d80*/  LOP3.LUT R47, R47, 0x1c0, RZ, 0xc0, !PT ;  /* 0x000001c02f2f7812 */ /* 0x000fe200078ec0ff */
[----:B------:R-:W-:Y:S01]  /*1d90*/  IMAD.X R143, R13, 0x1, R11, P0 ;  /* 0x000000010d8f7824 */ /* 0x000fe200000e060b */
[----:B------:R-:W-:Y:S01]  /*1da0*/  ISETP.GT.AND P0, PT, R133, R84, PT ;  /* 0x000000548500720c */ /* 0x000fe20003f04270 */
[----:B------:R-:W-:Y:S01]  /*1db0*/  IMAD.WIDE.U32 R24, R22, R2, R24 ;  /* 0x0000000216187225 */ /* 0x000fe200078e0018 */
[----:B------:R-:W-:-:S02]  /*1dc0*/  SHF.R.S32.HI R2, RZ, 0x1f, R152 ;  /* 0x0000001fff027819 */ /* 0x000fc40000011498 */
[----:B------:R-:W-:Y:S01]  /*1dd0*/  SHF.L.U64.HI R198, R160, 0x4, R161 ;  /* 0x00000004a0c67819 */ /* 0x000fe200000102a1 */
[----:B------:R-:W-:Y:S01]  /*1de0*/  IMAD.SHL.U32 R16, R63, 0x8, RZ ;  /* 0x000000083f107824 */ /* 0x000fe200078e00ff */
[----:B---3--:R-:W-:Y:S01]  /*1df0*/  SHF.L.U64.HI R200, R158, 0x4, R159 ;  /* 0x000000049ec87819 */ /* 0x008fe2000001029f */
[----:B------:R-:W-:Y:S01]  /*1e00*/  VIADD R9, R12, 0x80 ;  /* 0x000000800c097836 */ /* 0x000fe20000000000 */
[----:B------:R-:W-:Y:S01]  /*1e10*/  SHF.L.U32 R201, R158, 0x4, RZ ;  /* 0x000000049ec97819 */ /* 0x000fe200000006ff */
[----:B------:R-:W-:Y:S01]  /*1e20*/  IMAD R3, R22, R3, R14 ;  /* 0x0000000316037224 */ /* 0x000fe200078e020e */
[----:B------:R-:W-:Y:S01]  /*1e30*/  LOP3.LUT R16, R47, 0x8, R16, 0xf8, !PT ;  /* 0x000000082f107812 */ /* 0x000fe200078ef810 */
[----:B------:R-:W-:Y:S01]  /*1e40*/  IMAD.IADD R147, R27, 0x1, R146 ;  /* 0x000000011b937824 */ /* 0x000fe200078e0292 */
[----:B------:R-:W-:Y:S01]  /*1e50*/  SHF.R.U32.HI R47, RZ, 0x3, R47 ;  /* 0x00000003ff2f7819 */ /* 0x000fe2000001162f */
[----:B------:R-:W-:Y:S01]  /*1e60*/  IMAD R155, R2, UR4, RZ ;  /* 0x00000004029b7c24 */ /* 0x000fe2000f8e02ff */
[----:B------:R-:W-:Y:S01]  /*1e70*/  ISETP.GE.AND P1, PT, R9, UR18, PT ;  /* 0x0000001209007c0c */ /* 0x000fe2000bf26270 */
[----:B------:R-:W-:Y:S01]  /*1e80*/  IMAD.MOV.U32 R146, RZ, RZ, R26 ;  /* 0x000000ffff927224 */ /* 0x000fe200078e001a */
[----:B------:R-:W-:Y:S01]  /*1e90*/  LOP3.LUT R47, R16, R47, RZ, 0x3c, !PT ;  /* 0x0000002f102f7212 */ /* 0x000fe200078e3cff */
[----:B------:R-:W-:Y:S01]  /*1ea0*/  IMAD.IADD R25, R25, 0x1, R3 ;  /* 0x0000000119197824 */ /* 0x000fe200078e0203 */
[----:B------:R-:W-:Y:S01]  /*1eb0*/  SEL R14, RZ, 0x4, P1 ;  /* 0x00000004ff0e7807 */ /* 0x000fe20000800000 */
[----:B------:R-:W-:Y:S01]  /*1ec0*/  IMAD R2, R19, R158, RZ ;  /* 0x0000009e13027224 */ /* 0x000fe200078e02ff */
[----:B------:R-:W-:Y:S01]  /*1ed0*/  SHF.R.S32.HI R137, RZ, 0x1, R138 ;  /* 0x00000001ff897819 */ /* 0x000fe2000001148a */
[----:B------:R-:W-:Y:S01]  /*1ee0*/  IMAD R145, R151, R160, RZ ;  /* 0x000000a097917224 */ /* 0x000fe200078e02ff */
[----:B------:R-:W-:Y:S01]  /*1ef0*/  LOP3.LUT R139, R139, R14, RZ, 0xfc, !PT ;  /* 0x0000000e8b8b7212 */ /* 0x000fe200078efcff */
[----:B------:R-:W-:Y:S01]  /*1f00*/  IMAD.SHL.U32 R6, R6, 0x40, RZ ;  /* 0x0000004006067824 */ /* 0x000fe200078e00ff */
[----:B------:R-:W-:Y:S01]  /*1f10*/  SEL R46, R46, 0xfffffff0, !P2 ;  /* 0xfffffff02e2e7807 */ /* 0x000fe20005000000 */
[C---:B------:R-:W-:Y:S01]  /*1f20*/  IMAD R155, R152.reuse, UR5, R155 ;  /* 0x00000005989b7c24 */ /* 0x040fe2000f8e029b */
[----:B------:R-:W-:Y:S01]  /*1f30*/  SEL R45, R45, 0xffffffe0, !P4 ;  /* 0xffffffe02d2d7807 */ /* 0x000fe20006000000 */
[----:B------:R-:W-:Y:S01]  /*1f40*/  IMAD.WIDE.U32 R152, R152, UR4, R24 ;  /* 0x0000000498987c25 */ /* 0x000fe2000f8e0018 */
[----:B------:R-:W-:-:S03]  /*1f50*/  LOP3.LUT R47, R47, 0xfffffe00, R6, 0xf8, !PT ;  /* 0xfffffe002f2f7812 */ /* 0x000fc600078ef806 */
[C---:B------:R-:W-:Y:S02]  /*1f60*/  IMAD R149, R21.reuse, R159, R2 ;  /* 0x0000009f15957224 */ /* 0x040fe400078e0202 */
[----:B------:R-:W-:-:S04]  /*1f70*/  IMAD.WIDE.U32 R146, R21, R158, R146 ;  /* 0x0000009e15927225 */ /* 0x000fc800078e0092 */
[C---:B------:R-:W-:Y:S02]  /*1f80*/  IMAD R145, R150.reuse, R161, R145 ;  /* 0x000000a196917224 */ /* 0x040fe400078e0291 */
[----:B------:R-:W-:-:S04]  /*1f90*/  IMAD.WIDE.U32 R142, R150, R160, R142 ;  /* 0x000000a0968e7225 */ /* 0x000fc800078e008e */
[----:B------:R-:W-:Y:S02]  /*1fa0*/  IMAD.IADD R145, R143, 0x1, R145 ;  /* 0x000000018f917824 */ /* 0x000fe400078e0291 */
[----:B------:R-:W-:Y:S02]  /*1fb0*/  IMAD.IADD R155, R153, 0x1, R155 ;  /* 0x00000001999b7824 */ /* 0x000fe400078e029b */
[----:B------:R-:W-:Y:S02]  /*1fc0*/  IMAD.IADD R149, R147, 0x1, R149 ;  /* 0x0000000193957824 */ /* 0x000fe400078e0295 */
[----:B------:R-:W-:Y:S01]  /*1fd0*/  @!P5 IMAD.MOV.U32 R0, RZ, RZ, RZ ;  /* 0x000000ffff00d224 */ /* 0x000fe200078e00ff */
[----:B------:R-:W-:Y:S06]  /*1fe0*/  @!P0 BRA `(.L_x_835) ;  /* 0x0000009400448947 */ /* 0x000fec0003800000 */
[----:B------:R-:W1:Y:S01]  /*1ff0*/  LDC.64 R2, c[0x0][0x338] ;  /* 0x0000ce00ff027b82 */ /* 0x000e620000000a00 */
[----:B------:R-:W-:Y:S01]  /*2000*/  ULDC.64 UR4, c[0x0][0x330] ;  /* 0x0000cc0000047ab9 */ /* 0x000fe20000000a00 */
[----:B------:R-:W-:Y:S01]  /*2010*/  LEA R11, R133, 0xffffffc0, 0x6 ;  /* 0xffffffc0850b7811 */ /* 0x000fe200078e30ff */
[----:B------:R-:W-:Y:S01]  /*2020*/  IMAD R6, R5, UR4, RZ ;  /* 0x0000000405067c24 */ /* 0x000fe2000f8e02ff */
[----:B------:R-:W-:Y:S01]  /*2030*/  SHF.R.S32.HI R15, RZ, 0x1f, R87 ;  /* 0x0000001fff0f7819 */ /* 0x000fe20000011457 */
[C---:B------:R-:W-:Y:S01]  /*2040*/  IMAD.WIDE.U32 R20, R17.reuse, UR4, R12 ;  /* 0x0000000411147c25 */ /* 0x040fe2000f8e000c */
[----:B------:R-:W-:Y:S01]  /*2050*/  ULDC.64 UR14, c[0x0][0x340] ;  /* 0x0000d000000e7ab9 */ /* 0x000fe20000000a00 */
[----:B------:R-:W-:Y:S01]  /*2060*/  ULDC.64 UR10, c[0x0][0x350] ;  /* 0x0000d400000a7ab9 */ /* 0x000fe20000000a00 */
[----:B------:R-:W-:Y:S01]  /*2070*/  ULDC.64 UR12, c[0x0][0x218] ;  /* 0x00008600000c7ab9 */ /* 0x000fe20000000a00 */
[----:B------:R-:W-:Y:S01]  /*2080*/  IMAD R6, R17, UR5, R6 ;  /* 0x0000000511067c24 */ /* 0x000fe2000f8e0206 */
[----:B------:R-:W-:Y:S01]  /*2090*/  ULDC.64 UR4, c[0x0][0x328] ;  /* 0x0000ca0000047ab9 */ /* 0x000fe20000000a00 */
[----:B------:R-:W-:Y:S01]  /*20a0*/  IMAD.IADD R0, R11, 0x1, R0 ;  /* 0x000000010b007824 */ /* 0x000fe200078e0200 */
[----:B------:R-:W-:Y:S01]  /*20b0*/  ULDC.64 UR16, c[0x0][0x220] ;  /* 0x0000880000107ab9 */ /* 0x000fe20000000a00 */
[----:B------:R-:W-:Y:S01]  /*20c0*/  IMAD R4, R5, UR4, RZ ;  /* 0x0000000405047c24 */ /* 0x000fe2000f8e02ff */
[----:B------:R-:W-:Y:S01]  /*20d0*/  SHF.R.S32.HI R5, RZ, 0x1f, R11 ;  /* 0x0000001fff057819 */ /* 0x000fe2000001140b */
[----:B------:R-:W-:Y:S01]  /*20e0*/  IMAD.WIDE.U32 R116, R158, 0x20, RZ ;  /* 0x000000209e747825 */ /* 0x000fe200078e00ff */
[----:B------:R-:W-:Y:S01]  /*20f0*/  IADD3 R11, P1, P0, R11, R150, -R87 ;  /* 0x000000960b0b7210 */ /* 0x000fe2000783e857 */
[----:B------:R-:W-:Y:S01]  /*2100*/  USHF.L.U64.HI UR19, UR14, 0x5, UR15 ;  /* 0x000000050e137899 */ /* 0x000fe2000801020f */
[----:B------:R-:W-:Y:S01]  /*2110*/  LOP3.LUT R132, R139, 0xffff, RZ, 0xc0, !PT ;  /* 0x0000ffff8b847812 */ /* 0x000fe200078ec0ff */
[----:B------:R-:W-:Y:S01]  /*2120*/  IMAD.SHL.U32 R14, R159, 0x20, RZ ;  /* 0x000000209f0e7824 */ /* 0x000fe200078e00ff */
[----:B------:R-:W-:Y:S01]  /*2130*/  IADD3.X R5, R5, R151, ~R15, P1, P0 ;  /* 0x0000009705057210 */ /* 0x000fe20000fe0c0f */
[C---:B------:R-:W-:Y:S01]  /*2140*/  IMAD.WIDE.U32 R18, R17.reuse, UR4, R12 ;  /* 0x0000000411127c25 */ /* 0x040fe2000f8e000c */
[----:B------:R-:W-:Y:S01]  /*2150*/  USHF.L.U64.HI UR23, UR14, 0x4, UR15 ;  /* 0x000000040e177899 */ /* 0x000fe2000801020f */
[----:B------:R-:W-:Y:S01]  /*2160*/  LOP3.LUT R135, R132, 0x1, RZ, 0xc0, !PT ;  /* 0x0000000184877812 */ /* 0x000fe200078ec0ff */
[----:B------:R-:W-:Y:S01]  /*2170*/  USHF.L.U32 UR22, UR14, 0x5, URZ ;  /* 0x000000050e167899 */ /* 0x000fe2000800063f */
[----:B------:R-:W-:Y:S01]  /*2180*/  IMAD R4, R17, UR5, R4 ;  /* 0x0000000511047c24 */ /* 0x000fe2000f8e0204 */
[----:B------:R-:W-:Y:S01]  /*2190*/  ULDC.64 UR4, c[0x0][0x348] ;  /* 0x0000d20000047ab9 */ /* 0x000fe20000000a00 */
[----:B------:R-:W-:Y:S01]  /*21a0*/  IMAD.IADD R14, R117, 0x1, R14 ;  /* 0x00000001750e7824 */ /* 0x000fe200078e020e */
[--C-:B-1----:R-:W-:Y:S01]  /*21b0*/  SHF.L.U64.HI R86, R2, 0x4, R3.reuse ;  /* 0x0000000402567819 */ /* 0x102fe20000010203 */
[----:B------:R-:W-:Y:S01]  /*21c0*/  IMAD R15, R150, R137, R136 ;  /* 0x00000089960f7224 */ /* 0x000fe200078e0288 */
[----:B------:R-:W-:Y:S01]  /*21d0*/  USHF.L.U32 UR24, UR14, 0x4, URZ ;  /* 0x000000040e187899 */ /* 0x000fe2000800063f */
[----:B------:R-:W-:Y:S01]  /*21e0*/  IMAD.IADD R21, R21, 0x1, R6 ;  /* 0x0000000115157824 */ /* 0x000fe200078e0206 */
[----:B------:R-:W-:Y:S01]  /*21f0*/  UIMAD.WIDE.U32 UR20, UR14, 0x60, URZ ;  /* 0x000000600e1478a5 */ /* 0x000fe2000f8e003f */
[----:B------:R-:W-:Y:S01]  /*2200*/  IMAD.IADD R19, R19, 0x1, R4 ;  /* 0x0000000113137824 */ /* 0x000fe200078e0204 */
[----:B------:R-:W-:Y:S01]  /*2210*/  LOP3.LUT R134, R132, 0x2, RZ, 0xc0, !PT ;  /* 0x0000000284867812 */ /* 0x000fe200078ec0ff */
[C---:B------:R-:W-:Y:S01]  /*2220*/  IMAD R6, R5.reuse, UR14, RZ ;  /* 0x0000000e05067c24 */ /* 0x040fe2000f8e02ff */
[----:B------:R-:W-:Y:S01]  /*2230*/  SHF.L.U64.HI R88, R2, 0x5, R3 ;  /* 0x0000000502587819 */ /* 0x000fe20000010203 */
[----:B------:R-:W-:Y:S01]  /*2240*/  IMAD R16, R5, R2, RZ ;  /* 0x0000000205107224 */ /* 0x000fe200078e02ff */
[----:B------:R-:W-:Y:S01]  /*2250*/  IADD3 R65, R150, 0x20, RZ ;  /* 0x0000002096417810 */ /* 0x000fe20007ffe0ff */
[C---:B------:R-:W-:Y:S01]  /*2260*/  IMAD.SHL.U32 R117, R116.reuse, 0x2, RZ ;  /* 0x0000000274757824 */ /* 0x040fe200078e00ff */
[----:B------:R-:W-:Y:S01]  /*2270*/  SHF.L.U64.HI R116, R116, 0x1, R14 ;  /* 0x0000000174747819 */ /* 0x000fe2000001020e */
[----:B------:R-:W-:Y:S01]  /*2280*/  IMAD R0, R137, R0, RZ ;  /* 0x0000000089007224 */ /* 0x000fe200078e02ff */
[-C--:B------:R-:W-:Y:S01]  /*2290*/  IADD3 R14, R136, R15.reuse, RZ ;  /* 0x0000000f880e7210 */ /* 0x080fe20007ffe0ff */
[C---:B------:R-:W-:Y:S01]  /*22a0*/  IMAD R6, R11.reuse, UR15, R6 ;  /* 0x0000000f0b067c24 */ /* 0x040fe2000f8e0206 */
[----:B------:R-:W-:Y:S01]  /*22b0*/  UIMAD UR15, UR15, 0x60, URZ ;  /* 0x000000600f0f78a4 */ /* 0x000fe2000f8e023f */
[C---:B------:R-:W-:Y:S01]  /*22c0*/  IMAD.WIDE.U32 R20, R11.reuse, UR14, R20 ;  /* 0x0000000e0b147c25 */ /* 0x040fe2000f8e0014 */
[----:B------:R-:W-:Y:S01]  /*22d0*/  SHF.R.S32.HI R131, RZ, 0x1f, R0 ;  /* 0x0000001fff837819 */ /* 0x000fe20000011400 */
[----:B------:R-:W-:Y:S01]  /*22e0*/  USHF.L.U64.HI UR23, UR24, 0x1, UR23 ;  /* 0x0000000118177899 */ /* 0x000fe20008010217 */
[C---:B------:R-:W-:Y:S01]  /*22f0*/  IADD3 R4, P1, R0.reuse, R15, RZ ;  /* 0x0000000f00047210 */ /* 0x040fe20007f3e0ff */
[C---:B------:R-:W-:Y:S01]  /*2300*/  IMAD R5, R11.reuse, R3, R16 ;  /* 0x000000030b057224 */ /* 0x040fe200078e0210 */
[----:B------:R-:W-:Y:S01]  /*2310*/  IADD3 R0, P0, R0, R14, RZ ;  /* 0x0000000e00007210 */ /* 0x000fe20007f1e0ff */
[----:B------:R-:W-:Y:S01]  /*2320*/  IMAD.WIDE.U32 R18, R11, R2, R18 ;  /* 0x000000020b127225 */ /* 0x000fe200078e0012 */
[-C--:B------:R-:W-:Y:S01]  /*2330*/  LEA.HI.X.SX32 R11, R15, R131.reuse, 0x1, P1 ;  /* 0x000000830f0b7211 */ /* 0x080fe200008f0eff */
[----:B------:R-:W-:Y:S01]  /*2340*/  USHF.L.U64.HI UR19, UR22, 0x1, UR19 ;  /* 0x0000000116137899 */ /* 0x000fe20008010213 */
[----:B------:R-:W-:Y:S01]  /*2350*/  LEA.HI.X.SX32 R131, R14, R131, 0x1, P0 ;  /* 0x000000830e837211 */ /* 0x000fe200000f0eff */
[----:B------:R-:W-:Y:S01]  /*2360*/  IMAD.IADD R21, R21, 0x1, R6 ;  /* 0x0000000115157824 */ /* 0x000fe200078e0206 */
[C---:B------:R-:W-:Y:S01]  /*2370*/  SHF.L.U32 R130, R0.reuse, 0x1, RZ ;  /* 0x0000000100827819 */ /* 0x040fe200000006ff */
[----:B------:R-:W-:Y:S01]  /*2380*/  IMAD.IADD R19, R19, 0x1, R5 ;  /* 0x0000000113137824 */ /* 0x000fe200078e0205 */
[----:B------:R-:W-:Y:S01]  /*2390*/  SHF.L.U64.HI R131, R0, 0x1, R131 ;  /* 0x0000000100837819 */ /* 0x000fe20000010283 */
[C---:B------:R-:W-:Y:S01]  /*23a0*/  IMAD R125, R7.reuse, UR10, RZ ;  /* 0x0000000a077d7c24 */ /* 0x040fe2000f8e02ff */
[----:B------:R-:W-:Y:S01]  /*23b0*/  SHF.L.U64.HI R0, R4, 0x1, R11 ;  /* 0x0000000104007819 */ /* 0x000fe2000001020b */
[----:B------:R-:W-:Y:S01]  /*23c0*/  IMAD R127, R7, UR4, RZ ;  /* 0x00000004077f7c24 */ /* 0x000fe2000f8e02ff */
[----:B------:R-:W-:Y:S01]  /*23d0*/  LOP3.LUT R132, R132, 0x4, RZ, 0xc0, !PT ;  /* 0x0000000484847812 */ /* 0x000fe200078ec0ff */
[C---:B------:R-:W-:Y:S01]  /*23e0*/  IMAD R125, R8.reuse, UR11, R125 ;  /* 0x0000000b087d7c24 */ /* 0x040fe2000f8e027d */
[----:B------:R-:W-:Y:S01]  /*23f0*/  UIADD3 UR28, UR21, UR15, URZ ;  /* 0x0000000f151c7290 */ /* 0x000fe2000fffe03f */
[C---:B------:R-:W-:Y:S01]  /*2400*/  IMAD.WIDE.U32 R6, R8.reuse, UR10, R20 ;  /* 0x0000000a08067c25 */ /* 0x040fe2000f8e0014 */
[----:B------:R-:W-:Y:S01]  /*2410*/  ULDC.64 UR10, c[0x0][0x320] ;  /* 0x0000c800000a7ab9 */ /* 0x000fe20000000a00 */
[----:B------:R-:W-:Y:S01]  /*2420*/  ULDC.U8 UR26, c[0x0][0x3c3] ;  /* 0x0000f0c0001a7ab9 */ /* 0x000fe20000000000 */
[----:B------:R-:W-:Y:S01]  /*2430*/  ULDC UR25, c[0x0][0x2e0] ;  /* 0x0000b80000197ab9 */ /* 0x000fe20000000800 */
[----:B------:R-:W-:Y:S01]  /*2440*/  IMAD R127, R8, UR5, R127 ;  /* 0x00000005087f7c24 */ /* 0x000fe2000f8e027f */
[----:B------:R-:W-:Y:S01]  /*2450*/  LEA R124, P1, R6, UR10, 0x1 ;  /* 0x0000000a067c7c11 */ /* 0x000fe2000f8208ff */
[----:B------:R-:W-:Y:S01]  /*2460*/  IMAD.WIDE.U32 R14, R8, UR4, R18 ;  /* 0x00000004080e7c25 */ /* 0x000fe2000f8e0012 */
[----:B------:R-:W-:Y:S01]  /*2470*/  ULDC.64 UR4, c[0x0][0x318] ;  /* 0x0000c60000047ab9 */ /* 0x000fe20000000a00 */
[----:B------:R-:W-:-:S02]  /*2480*/  USHF.L.U32 UR24, UR24, 0x1, URZ ;  /* 0x0000000118187899 */ /* 0x000fc4000800063f */
[----:B------:R-:W-:Y:S01]  /*2490*/  IMAD.IADD R125, R7, 0x1, R125 ;  /* 0x00000001077d7824 */ /* 0x000fe200078e027d */
[----:B------:R-:W-:Y:S01]  /*24a0*/  LEA R126, P0, R14, UR4, 0x1 ;  /* 0x000000040e7e7c11 */ /* 0x000fe2000f8008ff */
[----:B------:R-:W-:Y:S01]  /*24b0*/  IMAD.IADD R127, R15, 0x1, R127 ;  /* 0x000000010f7f7824 */ /* 0x000fe200078e027f */
[----:B------:R-:W-:Y:S01]  /*24c0*/  USHF.L.U32 UR22, UR22, 0x1, URZ ;  /* 0x0000000116167899 */ /* 0x000fe2000800063f */
[----:B------:R-:W-:Y:S01]  /*24d0*/  IMAD.SHL.U32 R4, R4, 0x2, RZ ;  /* 0x0000000204047824 */ /* 0x000fe200078e00ff */
[----:B------:R-:W-:Y:S01]  /*24e0*/  LEA.HI.X R125, R6, UR11, R125, 0x1, P1 ;  /* 0x0000000b067d7c11 */ /* 0x000fe200088f0c7d */
[----:B------:R-:W-:Y:S01]  /*24f0*/  ULDC.64 UR10, c[0x0][0x360] ;  /* 0x0000d800000a7ab9 */ /* 0x000fe20000000a00 */
[----:B------:R-:W-:Y:S01]  /*2500*/  LEA.HI.X R127, R14, UR5, R127, 0x1, P0 ;  /* 0x000000050e7f7c11 */ /* 0x000fe200080f0c7f */
[----:B------:R-:W-:Y:S01]  /*2510*/  ULDC.64 UR4, c[0x0][0x358] ;  /* 0x0000d60000047ab9 */ /* 0x000fe20000000a00 */
[----:B------:R-:W-:Y:S01]  /*2520*/  LEA R120, P1, R142, UR12, 0x1 ;  /* 0x0000000c8e787c11 */ /* 0x000fe2000f8208ff */
[----:B------:R-:W-:Y:S01]  /*2530*/  IMAD.SHL.U32 R89, R2, 0x10, RZ ;  /* 0x0000001002597824 */ /* 0x000fe200078e00ff */
[----:B------:R-:W-:Y:S01]  /*2540*/  LEA R122, P0, R146, UR16, 0x1 ;  /* 0x00000010927a7c11 */ /* 0x000fe2000f8008ff */
[----:B------:R-:W-:Y:S01]  /*2550*/  IMAD.SHL.U32 R85, R137, 0x10, RZ ;  /* 0x0000001089557824 */ /* 0x000fe200078e00ff */
[----:B------:R-:W-:Y:S01]  /*2560*/  LEA.HI.X R119, R142, UR13, R145, 0x1, P1 ;  /* 0x0000000d8e777c11 */ /* 0x000fe200088f0c91 */
[----:B------:R-:W-:Y:S01]  /*2570*/  IMAD R7, R159, 0x60, RZ ;  /* 0x000000609f077824 */ /* 0x000fe200078e02ff */
[----:B------:R-:W-:Y:S01]  /*2580*/  LEA.HI.X R123, R146, UR17, R149, 0x1, P0 ;  /* 0x00000011927b7c11 */ /* 0x000fe200080f0c95 */
[C---:B------:R-:W-:Y:S01]  /*2590*/  VIADD R80, R85.reuse, 0x40 ;  /* 0x0000004055507836 */ /* 0x040fe20000000000 */
[C---:B------:R-:W-:Y:S01]  /*25a0*/  IADD3 R16, P1, R4.reuse, UR10, RZ ;  /* 0x0000000a04107c10 */ /* 0x040fe2000ff3e0ff */
[C---:B------:R-:W-:Y:S01]  /*25b0*/  VIADD R76, R85.reuse, 0x80 ;  /* 0x00000080554c7836 */ /* 0x040fe20000000000 */
[----:B------:R-:W-:Y:S01]  /*25c0*/  IADD3 R48, P0, R4, UR4, RZ ;  /* 0x0000000404307c10 */ /* 0x000fe2000ff1e0ff */
[C---:B------:R-:W-:Y:S01]  /*25d0*/  IMAD.IADD R74, R85.reuse, 0x1, R80 ;  /* 0x00000001554a7824 */ /* 0x040fe200078e0250 */
[C---:B------:R-:W-:Y:S01]  /*25e0*/  IADD3.X R17, R0.reuse, UR11, RZ, P1, !PT ;  /* 0x0000000b00117c10 */ /* 0x040fe20008ffe4ff */
[----:B------:R-:W-:Y:S01]  /*25f0*/  IMAD.IADD R72, R85, 0x1, R76 ;  /* 0x0000000155487824 */ /* 0x000fe200078e024c */
[----:B------:R-:W-:Y:S01]  /*2600*/  IADD3.X R49, R0, UR5, RZ, P0, !PT ;  /* 0x0000000500317c10 */ /* 0x000fe200087fe4ff */
[----:B------:R-:W-:Y:S01]  /*2610*/  IMAD.SHL.U32 R5, R161, 0x20, RZ ;  /* 0x00000020a1057824 */ /* 0x000fe200078e00ff */
[C---:B------:R-:W-:Y:S01]  /*2620*/  IADD3 R96, P1, R199.reuse, 0x40, RZ ;  /* 0x00000040c7607810 */ /* 0x040fe20007f3e0ff */
[----:B------:R-:W-:Y:S01]  /*2630*/  IMAD.WIDE.U32 R158, R158, 0x60, RZ ;  /* 0x000000609e9e7825 */ /* 0x000fe200078e00ff */
[----:B------:R-:W-:Y:S01]  /*2640*/  IADD3 R104, P0, R199, 0x80, RZ ;  /* 0x00000080c7687810 */ /* 0x000fe20007f1e0ff */
[----:B------:R-:W-:Y:S01]  /*2650*/  ULDC.64 UR16, c[0x0][0x250] ;  /* 0x0000940000107ab9 */ /* 0x000fe20000000a00 */
[----:B------:R-:W-:Y:S01]  /*2660*/  IADD3 R128, P4, R130, UR10, RZ ;  /* 0x0000000a82807c10 */ /* 0x000fe2000ff9e0ff */
[--C-:B------:R-:W-:Y:S01]  /*2670*/  IMAD.X R97, RZ, RZ, R198.reuse, P1 ;  /* 0x000000ffff617224 */ /* 0x100fe200008e06c6 */
[-C--:B------:R-:W-:Y:S01]  /*2680*/  IADD3 R98, P1, R96, R199.reuse, RZ ;  /* 0x000000c760627210 */ /* 0x080fe20007f3e0ff */
[--C-:B------:R-:W-:Y:S01]  /*2690*/  IMAD.X R105, RZ, RZ, R198.reuse, P0 ;  /* 0x000000ffff697224 */ /* 0x100fe200000e06c6 */
[-C--:B------:R-:W-:Y:S01]  /*26a0*/  IADD3 R106, P0, R104, R199.reuse, RZ ;  /* 0x000000c7686a7210 */ /* 0x080fe20007f1e0ff */
[C---:B------:R-:W-:Y:S01]  /*26b0*/  IMAD.SHL.U32 R82, R137.reuse, 0x20, RZ ;  /* 0x0000002089527824 */ /* 0x040fe200078e00ff */
[----:B------:R-:W-:Y:S01]  /*26c0*/  IADD3 R130, P2, R130, UR4, RZ ;  /* 0x0000000482827c10 */ /* 0x000fe2000ff5e0ff */
[----:B------:R-:W-:Y:S01]  /*26d0*/  IMAD R78, R137, 0x30, RZ ;  /* 0x00000030894e7824 */ /* 0x000fe200078e02ff */
[----:B------:R-:W-:Y:S01]  /*26e0*/  IADD3.X R129, R131, UR11, RZ, P4, !PT ;  /* 0x0000000b83817c10 */ /* 0x000fe2000a7fe4ff */
[----:B------:R-:W-:Y:S01]  /*26f0*/  IMAD.X R107, R105, 0x1, R198, P0 ;  /* 0x00000001696b7824 */ /* 0x000fe200000e06c6 */
[-C--:B------:R-:W-:Y:S01]  /*2700*/  IADD3.X R99, R97, R198.reuse, RZ, P1, !PT ;  /* 0x000000c661637210 */ /* 0x080fe20000ffe4ff */
[C---:B------:R-:W-:Y:S01]  /*2710*/  IMAD.IADD R70, R85.reuse, 0x1, R74 ;  /* 0x0000000155467824 */ /* 0x040fe200078e024a */
[-C--:B------:R-:W-:Y:S01]  /*2720*/  IADD3 R111, P1, R98, R199.reuse, RZ ;  /* 0x000000c7626f7210 */ /* 0x080fe20007f3e0ff */
[----:B------:R-:W-:Y:S01]  /*2730*/  IMAD.IADD R68, R85, 0x1, R72 ;  /* 0x0000000155447824 */ /* 0x000fe200078e0248 */
[----:B------:R-:W-:Y:S01]  /*2740*/  IADD3 R92, P4, R89, 0x40, RZ ;  /* 0x00000040595c7810 */ /* 0x000fe20007f9e0ff */
[----:B------:R-:W-:Y:S01]  /*2750*/  IMAD.WIDE.U32 R160, R160, 0x20, RZ ;  /* 0x00000020a0a07825 */ /* 0x000fe200078e00ff */
[----:B------:R-:W-:Y:S01]  /*2760*/  IADD3.X R131, R131, UR5, RZ, P2, !PT ;  /* 0x0000000583837c10 */ /* 0x000fe200097fe4ff */
[----:B------:R-:W-:Y:S01]  /*2770*/  ULDC UR4, c[0x0][0x2e0] ;  /* 0x0000b80000047ab9 */ /* 0x000fe20000000800 */
[----:B------:R-:W-:Y:S01]  /*2780*/  IADD3 R115, P0, R106, R199, RZ ;  /* 0x000000c76a737210 */ /* 0x000fe20007f1e0ff */
[----:B------:R-:W-:Y:S01]  /*2790*/  IMAD.X R110, R99, 0x1, R198, P1 ;  /* 0x00000001636e7824 */ /* 0x000fe200008e06c6 */
[----:B------:R-:W-:Y:S01]  /*27a0*/  IADD3 R100, P2, R89, 0x80, RZ ;  /* 0x0000008059647810 */ /* 0x000fe20007f5e0ff */
[--C-:B------:R-:W-:Y:S01]  /*27b0*/  IMAD.X R93, RZ, RZ, R86.reuse, P4 ;  /* 0x000000ffff5d7224 */ /* 0x100fe200020e0656 */
[----:B------:R-:W-:Y:S01]  /*27c0*/  IADD3.X R114, R107, R198, RZ, P0, !PT ;  /* 0x000000c66b727210 */ /* 0x000fe200007fe4ff */
[----:B------:R-:W-:Y:S01]  /*27d0*/  IMAD.SHL.U32 R91, R2, 0x20, RZ ;  /* 0x00000020025b7824 */ /* 0x000fe200078e00ff */
[-C--:B------:R-:W-:Y:S01]  /*27e0*/  IADD3 R94, P1, R92, R89.reuse, RZ ;  /* 0x000000595c5e7210 */ /* 0x080fe20007f3e0ff */
[--C-:B------:R-:W-:Y:S01]  /*27f0*/  IMAD.X R101, RZ, RZ, R86.reuse, P2 ;  /* 0x000000ffff657224 */ /* 0x100fe200010e0656 */
[-C--:B------:R-:W-:Y:S01]  /*2800*/  IADD3 R102, P0, R100, R89.reuse, RZ ;  /* 0x0000005964667210 */ /* 0x080fe20007f1e0ff */
[----:B------:R-:W-:Y:S01]  /*2810*/  VIADD R66, R150, 0x10 ;  /* 0x0000001096427836 */ /* 0x000fe20000000000 */
[-C--:B------:R-:W-:Y:S01]  /*2820*/  IADD3 R109, P4, R94, R89.reuse, RZ ;  /* 0x000000595e6d7210 */ /* 0x080fe20007f9e0ff */
[----:B------:R-:W-:Y:S01]  /*2830*/  VIADD R64, R150, 0x30 ;  /* 0x0000003096407836 */ /* 0x000fe20000000000 */
[----:B------:R-:W-:Y:S01]  /*2840*/  IADD3 R113, P2, R102, R89, RZ ;  /* 0x0000005966717210 */ /* 0x000fe20007f5e0ff */
[--C-:B------:R-:W-:Y:S01]  /*2850*/  IMAD.X R103, R101, 0x1, R86.reuse, P0 ;  /* 0x0000000165677824 */ /* 0x100fe200000e0656 */
[----:B------:R-:W-:Y:S01]  /*2860*/  IADD3.X R95, R93, R86, RZ, P1, !PT ;  /* 0x000000565d5f7210 */ /* 0x000fe20000ffe4ff */
[----:B------:R-:W-:Y:S01]  /*2870*/  IMAD.MOV.U32 R11, RZ, RZ, R133 ;  /* 0x000000ffff0b7224 */ /* 0x000fe200078e0085 */
[----:B------:R-:W-:Y:S01]  /*2880*/  IADD3 R118, R159, R7, RZ ;  /* 0x000000079f767210 */ /* 0x000fe20007ffe0ff */
[----:B------:R-:W-:Y:S01]  /*2890*/  IMAD.IADD R90, R161, 0x1, R5 ;  /* 0x00000001a15a7824 */ /* 0x000fe200078e0205 */
[----:B------:R-:W-:Y:S01]  /*28a0*/  SHF.R.S32.HI R83, RZ, 0x1f, R85 ;  /* 0x0000001fff537819 */ /* 0x000fe20000011455 */
[----:B------:R-:W-:Y:S01]  /*28b0*/  IMAD.X R108, R95, 0x1, R86, P4 ;  /* 0x000000015f6c7824 */ /* 0x000fe200020e0656 */
[----:B------:R-:W-:Y:S01]  /*28c0*/  SHF.R.S32.HI R81, RZ, 0x1f, R82 ;  /* 0x0000001fff517819 */ /* 0x000fe20000011452 */
[----:B------:R-:W-:Y:S01]  /*28d0*/  IMAD.X R112, R103, 0x1, R86, P2 ;  /* 0x0000000167707824 */ /* 0x000fe200010e0656 */
[----:B------:R-:W-:Y:S01]  /*28e0*/  SHF.R.S32.HI R77, RZ, 0x1f, R78 ;  /* 0x0000001fff4d7819 */ /* 0x000fe2000001144e */
[----:B------:R-:W-:Y:S01]  /*28f0*/  ULDC UR5, c[0x0][0x2e0] ;  /* 0x0000b80000057ab9 */ /* 0x000fe20000000800 */
[----:B------:R-:W-:Y:S01]  /*2900*/  SHF.R.S32.HI R79, RZ, 0x1f, R80 ;  /* 0x0000001fff4f7819 */ /* 0x000fe20000011450 */
[----:B------:R-:W-:Y:S01]  /*2910*/  ULDC.64 UR10, c[0x0][0x248] ;  /* 0x00009200000a7ab9 */ /* 0x000fe20000000a00 */
[----:B------:R-:W-:Y:S01]  /*2920*/  SHF.R.S32.HI R75, RZ, 0x1f, R76 ;  /* 0x0000001fff4b7819 */ /* 0x000fe2000001144c */
[----:B------:R-:W-:Y:S01]  /*2930*/  ULDC.64 UR12, c[0x0][0x230] ;  /* 0x00008c00000c7ab9 */ /* 0x000fe20000000a00 */
[----:B------:R-:W-:Y:S01]  /*2940*/  SHF.R.S32.HI R73, RZ, 0x1f, R74 ;  /* 0x0000001fff497819 */ /* 0x000fe2000001144a */
[----:B------:R-:W-:Y:S01]  /*2950*/  ULDC.64 UR14, c[0x0][0x238] ;  /* 0x00008e00000e7ab9 */ /* 0x000fe20000000a00 */
[----:B------:R-:W-:-:S02]  /*2960*/  SHF.R.S32.HI R71, RZ, 0x1f, R72 ;  /* 0x0000001fff477819 */ /* 0x000fc40000011448 */
[----:B------:R-:W-:Y:S02]  /*2970*/  SHF.R.S32.HI R69, RZ, 0x1f, R70 ;  /* 0x0000001fff457819 */ /* 0x000fe40000011446 */
[----:B------:R-:W-:-:S07]  /*2980*/  SHF.R.S32.HI R67, RZ, 0x1f, R68 ;  /* 0x0000001fff437819 */ /* 0x000fce0000011444 */
.L_x_928:
[----:B------:R-:W-:Y:S01]  /*2990*/  IMAD.SHL.U32 R15, R11, 0x40, RZ ;  /* 0x000000400b0f7824 */ /* 0x000fe200078e00ff */
[----:B------:R-:W1:Y:S01]  /*29a0*/  LDC R0, c[0x0][0x340] ;  /* 0x0000d000ff007b82 */ /* 0x000e620000000800 */
[----:B------:R-:W-:Y:S02]  /*29b0*/  BSSY B0, `(.L_x_836) ;  /* 0x0000013000007945 */ /* 0x000fe40003800000 */
[----:B------:R-:W-:Y:S04]  /*29c0*/  VIADD R14, R15, 0xffffffc0 ;  /* 0xffffffc00f0e7836 */ /* 0x000fe80000000000 */
[--C-:B------:R-:W-:Y:S02]  /*29d0*/  IMAD.IADD R165, R61, 0x1, -R14.reuse ;  /* 0x000000013da57824 */ /* 0x100fe400078e0a0e */
[----:B------:R-:W-:Y:S03]  /*29e0*/  IMAD.IADD R163, R87, 0x1, -R14 ;  /* 0x0000000157a37824 */ /* 0x000fe600078e0a0e */
[-C--:B------:R-:W-:Y:S02]  /*29f0*/  ISETP.GE.AND P4, PT, R150, R165.reuse, PT ;  /* 0x000000a59600720c */ /* 0x080fe40003f86270 */
[----:B------:R-:W-:Y:S02]  /*2a00*/  ISETP.GE.AND P0, PT, R66, R165, PT ;  /* 0x000000a54200720c */ /* 0x000fe40003f06270 */
[----:B------:R-:W-:Y:S02]  /*2a10*/  ISETP.GE.AND P4, PT, R150, R163, !P4 ;  /* 0x000000a39600720c */ /* 0x000fe40006786270 */
[----:B------:R-:W-:Y:S02]  /*2a20*/  ISETP.GE.AND P5, PT, R65, R165, PT ;  /* 0x000000a54100720c */ /* 0x000fe40003fa6270 */
[----:B------:R-:W-:Y:S09]  /*2a30*/  ISETP.GE.AND P0, PT, R66, R163, !P0 ;  /* 0x000000a34200720c */ /* 0x000ff20004706270 */
[----:B--2---:R-:W-:Y:S05]  /*2a40*/  @!P4 BRA `(.L_x_837) ;  /* 0x000000000024c947 */ /* 0x004fea0003800000 */
[----:B------:R-:W-:Y:S02]  /*2a50*/  ISETP.NE.AND P1, PT, R135, RZ, PT ;  /* 0x000000ff8700720c */ /* 0x000fe40003f25270 */
[----:B------:R-:W-:Y:S11]  /*2a60*/  ISETP.NE.AND P2, PT, R134, RZ, PT ;  /* 0x000000ff8600720c */ /* 0x000ff60003f45270 */
[----:B------:R-:W2:Y:S04]  /*2a70*/  @P1 LDG.E.128 R24, desc[UR6][R124.64] ;  /* 0x000000067c181981 */ /* 0x000ea8000c1e1d00 */
[----:B--2---:R2:W-:Y:S01]  /*2a80*/  @P1 STG.E.128 desc[UR6][R122.64], R24 ;  /* 0x000000187a001986 */ /* 0x0045e2000c101d06 */
[----:B------:R-:W-:Y:S03]  /*2a90*/  ISETP.NE.AND P1, PT, R132, RZ, PT ;  /* 0x000000ff8400720c */ /* 0x000fe60003f25270 */
[----:B------:R-:W3:Y:S04]  /*2aa0*/  @P2 LDG.E.128 R20, desc[UR6][R124.64+0x80] ;  /* 0x000080067c142981 */ /* 0x000ee8000c1e1d00 */
[----:B---3--:R2:W-:Y:S06]  /*2ab0*/  @P2 STG.E.128 desc[UR6][R122.64+0x80], R20 ;  /* 0x000080147a002986 */ /* 0x0085ec000c101d06 */
[----:B------:R-:W3:Y:S04]  /*2ac0*/  @P1 LDG.E.128 R4, desc[UR6][R124.64+0x100] ;  /* 0x000100067c041981 */ /* 0x000ee8000c1e1d00 */
[----:B---3--:R2:W-:Y:S02]  /*2ad0*/  @P1 STG.E.128 desc[UR6][R122.64+0x100], R4 ;  /* 0x000100047a001986 */ /* 0x0085e4000c101d06 */
.L_x_837:
[----:B------:R-:W-:Y:S05]  /*2ae0*/  BSYNC B0 ;  /* 0x0000000000007941 */ /* 0x000fea0003800000 */
.L_x_836:
[----:B------:R-:W-:Y:S04]  /*2af0*/  BSSY B0, `(.L_x_838) ;  /* 0x000000f000007945 */ /* 0x000fe80003800000 */
[----:B------:R-:W-:Y:S05]  /*2b00*/  @!P0 BRA `(.L_x_839) ;  /* 0x0000000000348947 */ /* 0x000fea0003800000 */
[----:B------:R-:W-:Y:S02]  /*2b10*/  ISETP.NE.AND P1, PT, R135, RZ, PT ;  /* 0x000000ff8700720c */ /* 0x000fe40003f25270 */
[----:B------:R-:W-:Y:S02]  /*2b20*/  IADD3 R18, P0, R124, UR24, RZ ;  /* 0x000000187c127c10 */ /* 0x000fe4000ff1e0ff */
[----:B------:R-:W-:Y:S02]  /*2b30*/  LEA R2, P2, R201, R122, 0x1 ;  /* 0x0000007ac9027211 */ /* 0x000fe400078408ff */
[----:B------:R-:W-:Y:S02]  /*2b40*/  IADD3.X R19, R125, UR23, RZ, P0, !PT ;  /* 0x000000177d137c10 */ /* 0x000fe400087fe4ff */
[----:B------:R-:W-:Y:S02]  /*2b50*/  ISETP.NE.AND P0, PT, R134, RZ, PT ;  /* 0x000000ff8600720c */ /* 0x000fe40003f05270 */
[----:B------:R-:W-:Y:S03]  /*2b60*/  LEA.HI.X R3, R201, R123, R200, 0x1, P2 ;  /* 0x0000007bc9037211 */ /* 0x000fe600010f0cc8 */
[----:B--2---:R-:W2:Y:S04]  /*2b70*/  @P1 LDG.E.128 R24, desc[UR6][R18.64] ;  /* 0x0000000612181981 */ /* 0x004ea8000c1e1d00 */
[----:B--2---:R3:W-:Y:S01]  /*2b80*/  @P1 STG.E.128 desc[UR6][R2.64], R24 ;  /* 0x0000001802001986 */ /* 0x0047e2000c101d06 */
[----:B------:R-:W-:Y:S03]  /*2b90*/  ISETP.NE.AND P1, PT, R132, RZ, PT ;  /* 0x000000ff8400720c */ /* 0x000fe60003f25270 */
[----:B------:R-:W2:Y:S04]  /*2ba0*/  @P0 LDG.E.128 R20, desc[UR6][R18.64+0x80] ;  /* 0x0000800612140981 */ /* 0x000ea8000c1e1d00 */
[----:B--2---:R3:W-:Y:S06]  /*2bb0*/  @P0 STG.E.128 desc[UR6][R2.64+0x80], R20 ;  /* 0x0000801402000986 */ /* 0x0047ec000c101d06 */
[----:B------:R-:W2:Y:S04]  /*2bc0*/  @P1 LDG.E.128 R4, desc[UR6][R18.64+0x100] ;  /* 0x0001000612041981 */ /* 0x000ea8000c1e1d00 */
[----:B--2---:R3:W-:Y:S02]  /*2bd0*/  @P1 STG.E.128 desc[UR6][R2.64+0x100], R4 ;  /* 0x0001000402001986 */ /* 0x0047e4000c101d06 */
.L_x_839:
[----:B------:R-:W-:Y:S05]  /*2be0*/  BSYNC B0 ;  /* 0x0000000000007941 */ /* 0x000fea0003800000 */
.L_x_838:
[----:B------:R-:W-:Y:S01]  /*2bf0*/  ISETP.GE.AND P5, PT, R65, R163, !P5 ;  /* 0x000000a34100720c */ /* 0x000fe20006fa6270 */
[----:B------:R-:W-:Y:S01]  /*2c00*/  BSSY B0, `(.L_x_840) ;  /* 0x0000011000007945 */ /* 0x000fe20003800000 */
[C---:B------:R-:W-:Y:S04]  /*2c10*/  ISETP.GE.AND P0, PT, R64.reuse, R165, PT ;  /* 0x000000a54000720c */ /* 0x040fe80003f06270 */
[----:B------:R-:W-:Y:S07]  /*2c20*/  ISETP.GE.AND P0, PT, R64, R163, !P0 ;  /* 0x000000a34000720c */ /* 0x000fee0004706270 */
[----:B------:R-:W-:Y:S06]  /*2c30*/  @!P5 BRA `(.L_x_841) ;  /* 0x000000000034d947 */ /* 0x000fec0003800000 */
[----:B------:R-:W-:Y:S02]  /*2c40*/  ISETP.NE.AND P2, PT, R135, RZ, PT ;  /* 0x000000ff8700720c */ /* 0x000fe40003f45270 */
[----:B------:R-:W-:Y:S02]  /*2c50*/  IADD3 R18, P1, R124, UR22, RZ ;  /* 0x000000167c127c10 */ /* 0x000fe4000ff3e0ff */
[----:B---3--:R-:W-:Y:S02]  /*2c60*/  IADD3 R2, P5, R122, R117, RZ ;  /* 0x000000757a027210 */ /* 0x008fe40007fbe0ff */
[----:B------:R-:W-:Y:S02]  /*2c70*/  IADD3.X R19, R125, UR19, RZ, P1, !PT ;  /* 0x000000137d137c10 */ /* 0x000fe40008ffe4ff */
[----:B------:R-:W-:Y:S01]  /*2c80*/  ISETP.NE.AND P1, PT, R134, RZ, PT ;  /* 0x000000ff8600720c */ /* 0x000fe20003f25270 */
[----:B------:R-:W-:Y:S04]  /*2c90*/  IMAD.X R3, R123, 0x1, R116, P5 ;  /* 0x000000017b037824 */ /* 0x000fe800028e0674 */
[----:B--2---:R-:W2:Y:S04]  /*2ca0*/  @P2 LDG.E.128 R24, desc[UR6][R18.64] ;  /* 0x0000000612182981 */ /* 0x004ea8000c1e1d00 */
[----:B--2---:R4:W-:Y:S01]  /*2cb0*/  @P2 STG.E.128 desc[UR6][R2.64], R24 ;  /* 0x0000001802002986 */ /* 0x0049e2000c101d06 */
[----:B------:R-:W-:Y:S03]  /*2cc0*/  ISETP.NE.AND P2, PT, R132, RZ, PT ;  /* 0x000000ff8400720c */ /* 0x000fe60003f45270 */
[----:B------:R-:W2:Y:S04]  /*2cd0*/  @P1 LDG.E.128 R20, desc[UR6][R18.64+0x80] ;  /* 0x0000800612141981 */ /* 0x000ea8000c1e1d00 */
[----:B--2---:R4:W-:Y:S06]  /*2ce0*/  @P1 STG.E.128 desc[UR6][R2.64+0x80], R20 ;  /* 0x0000801402001986 */ /* 0x0049ec000c101d06 */
[----:B------:R-:W2:Y:S04]  /*2cf0*/  @P2 LDG.E.128 R4, desc[UR6][R18.64+0x100] ;  /* 0x0001000612042981 */ /* 0x000ea8000c1e1d00 */
[----:B--2---:R4:W-:Y:S02]  /*2d00*/  @P2 STG.E.128 desc[UR6][R2.64+0x100], R4 ;  /* 0x0001000402002986 */ /* 0x0049e4000c101d06 */
.L_x_841:
[----:B------:R-:W-:Y:S05]  /*2d10*/  BSYNC B0 ;  /* 0x0000000000007941 */ /* 0x000fea0003800000 */
.L_x_840:
[----:B------:R-:W-:Y:S01]  /*2d20*/  ISETP.NE.AND P5, PT, RZ, UR4, PT ;  /* 0x00000004ff007c0c */ /* 0x000fe2000bfa5270 */
[----:B------:R-:W-:Y:S01]  /*2d30*/  BSSY B0, `(.L_x_842) ;  /* 0x0000010000007945 */ /* 0x000fe20003800000 */
[----:B-1-34-:R-:W-:Y:S03]  /*2d40*/  LEA R3, -R0, RZ, 0x6 ;  /* 0x000000ff00037211 */ /* 0x01afe600078e31ff */
[----:B------:R-:W-:Y:S05]  /*2d50*/  @!P0 BRA `(.L_x_843) ;  /* 0x0000000000348947 */ /* 0x000fea0003800000 */
[----:B------:R-:W-:Y:S02]  /*2d60*/  ISETP.NE.AND P1, PT, R135, RZ, PT ;  /* 0x000000ff8700720c */ /* 0x000fe40003f25270 */
[----:B------:R-:W-:Y:S02]  /*2d70*/  IADD3 R28, P0, R124, UR20, RZ ;  /* 0x000000147c1c7c10 */ /* 0x000fe4000ff1e0ff */
[----:B------:R-:W-:Y:S02]  /*2d80*/  IADD3 R18, P2, R122, R158, RZ ;  /* 0x0000009e7a127210 */ /* 0x000fe40007f5e0ff */
        /* <DEDUP_REMOVED lines=10> */
.L_x_843:
[----:B------:R-:W-:Y:S05]  /*2e30*/  BSYNC B0 ;  /* 0x0000000000007941 */ /* 0x000fea0003800000 */
.L_x_842:
[C---:B------:R-:W-:Y:S04]  /*2e40*/  LEA R124, P0, R3.reuse, R124, 0x1 ;  /* 0x0000007c037c7211 */ /* 0x040fe800078008ff */
[----:B------:R-:W-:Y:S01]  /*2e50*/  LEA.HI.X.SX32 R125, R3, R125, 0x1, P0 ;  /* 0x0000007d037d7211 */ /* 0x000fe200000f0eff */
[----:B------:R-:W-:Y:S08]  /*2e60*/  @!P5 BRA `(.L_x_844) ;  /* 0x000000780094d947 */ /* 0x000ff00003800000 */
[----:B------:R-:W-:Y:S11]  /*2e70*/  ISETP.NE.AND P0, PT, RZ, UR26, PT ;  /* 0x0000001aff007c0c */ /* 0x000ff6000bf05270 */
[----:B------:R-:W-:Y:S02]  /*2e80*/  @!UPT UIADD3 URZ, URZ, URZ, URZ ;  /* 0x0000003f3f3ff290 */ /* 0x000fe4000fffe03f */
[----:B------:R-:W-:Y:S05]  /*2e90*/  @!P0 BRA `(.L_x_845) ;  /* 0x0000002c004c8947 */ /* 0x000fea0003800000 */
[----:B------:R-:W-:Y:S04]  /*2ea0*/  BSSY B1, `(.L_x_846) ;  /* 0x00000a3000017945 */ /* 0x000fe80003800000 */
[----:B------:R-:W-:Y:S05]  /*2eb0*/  @!P4 BRA `(.L_x_847) ;  /* 0x000000080084c947 */ /* 0x000fea0003800000 */
[----:B------:R-:W3:Y:S01]  /*2ec0*/  LDC R3, c[0x0][0x2d0] ;  /* 0x0000b400ff037b82 */ /* 0x000ee20000000800 */
[----:B------:R-:W-:Y:S01]  /*2ed0*/  BSSY B0, `(.L_x_848) ;  /* 0x0000037000007945 */ /* 0x000fe20003800000 */
[-C--:B---3--:R-:W-:Y:S02]  /*2ee0*/  ISETP.GE.AND P0, PT, R12, R3.reuse, PT ;  /* 0x000000030c00720c */ /* 0x088fe40003f06270 */
[-C--:B------:R-:W-:Y:S02]  /*2ef0*/  ISETP.GE.AND P2, PT, R10, R3.reuse, PT ;  /* 0x000000030a00720c */ /* 0x080fe40003f46270 */
[----:B------:R-:W-:Y:S09]  /*2f00*/  ISETP.GE.AND P1, PT, R9, R3, PT ;  /* 0x000000030900720c */ /* 0x000ff20003f26270 */
[----:B------:R-:W-:Y:S05]  /*2f10*/  @P0 BRA `(.L_x_849) ;  /* 0x0000000000c80947 */ /* 0x000fea0003800000 */
[----:B------:R-:W-:Y:S01]  /*2f20*/  ISETP.GE.AND P0, PT, R12, UR4, PT ;  /* 0x000000040c007c0c */ /* 0x000fe2000bf06270 */
[----:B-12---:R-:W2:Y:S01]  /*2f30*/  LDG.E.128 R20, desc[UR6][R126.64] ;  /* 0x000000067e147981 */ /* 0x006ea2000c1e1d00 */
[----:B------:R-:W-:Y:S11]  /*2f40*/  MOV R121, R119 ;  /* 0x0000007700797202 */ /* 0x000ff60000000f00 */
[----:B------:R-:W3:Y:S06]  /*2f50*/  @!P0 LDG.E.64 R6, desc[UR6][R16.64] ;  /* 0x0000000610068981 */ /* 0x000eec000c1e1b00 */
[----:B------:R-:W4:Y:S01]  /*2f60*/  @!P0 LDG.E.64 R30, desc[UR6][R48.64] ;  /* 0x00000006301e8981 */ /* 0x000f22000c1e1b00 */
[--C-:B---3--:R-:W-:Y:S01]  /*2f70*/  @!P0 HADD2.F32 R19, -RZ, R6.reuse.H0_H0 ;  /* 0x20000006ff138230 */ /* 0x108fe20000004100 */
[----:B--2---:R-:W-:Y:S01]  /*2f80*/  @!P0 MOV R5, R20 ;  /* 0x0000001400058202 */ /* 0x004fe20000000f00 */
[----:B------:R-:W-:Y:S01]  /*2f90*/  @!P0 HADD2.F32 R8, -RZ, R6.H1_H1 ;  /* 0x30000006ff088230 */ /* 0x000fe20000004100 */
[----:B------:R-:W-:Y:S03]  /*2fa0*/  @!P0 MOV R6, R23 ;  /* 0x0000001700068202 */ /* 0x000fe60000000f00 */
[--C-:B------:R-:W-:Y:S02]  /*2fb0*/  @!P0 HADD2.F32 R25, -RZ, R5.reuse.H1_H1 ;  /* 0x30000005ff198230 */ /* 0x100fe40000004100 */
[----:B------:R-:W-:Y:S02]  /*2fc0*/  @!P0 HADD2.F32 R18, -RZ, R5.H0_H0 ;  /* 0x20000005ff128230 */ /* 0x000fe40000004100 */
[--C-:B----4-:R-:W-:Y:S02]  /*2fd0*/  @!P0 HADD2.F32 R27, -RZ, R30.reuse.H0_H0 ;  /* 0x2000001eff1b8230 */ /* 0x110fe40000004100 */
[CC--:B------:R-:W-:Y:S01]  /*2fe0*/  @!P0 FMUL.FTZ R33, R25.reuse, R19.reuse ;  /* 0x0000001319218220 */ /* 0x0c0fe20000410000 */
[--C-:B------:R-:W-:Y:S02]  /*2ff0*/  @!P0 HADD2.F32 R5, -RZ, R7.reuse.H0_H0 ;  /* 0x20000007ff058230 */ /* 0x100fe40000004100 */
[C---:B------:R-:W-:Y:S01]  /*3000*/  @!P0 FMUL.FTZ R0, R18.reuse, R19 ;  /* 0x0000001312008220 */ /* 0x040fe20000410000 */
[----:B------:R-:W-:Y:S01]  /*3010*/  @!P0 MOV R19, R21 ;  /* 0x0000001500138202 */ /* 0x000fe20000000f00 */
[----:B------:R-:W-:Y:S02]  /*3020*/  @!P0 HADD2.F32 R7, -RZ, R7.H1_H1 ;  /* 0x30000007ff078230 */ /* 0x000fe40000004100 */
[-C--:B------:R-:W-:Y:S01]  /*3030*/  @!P0 FFMA.FTZ R33, R18, R27.reuse, -R33 ;  /* 0x0000001b12218223 */ /* 0x080fe20000010821 */
[----:B------:R-:W-:Y:S01]  /*3040*/  @!P0 MOV R18, R22 ;  /* 0x0000001600128202 */ /* 0x000fe20000000f00 */
[----:B------:R-:W-:Y:S02]  /*3050*/  @!P0 HADD2.F32 R24, -RZ, R30.H1_H1 ;  /* 0x3000001eff188230 */ /* 0x000fe40000004100 */
[----:B------:R-:W-:Y:S01]  /*3060*/  @!P0 FFMA.FTZ R0, R25, R27, R0 ;  /* 0x0000001b19008223 */ /* 0x000fe20000010000 */
[--C-:B------:R-:W-:Y:S02]  /*3070*/  @!P0 HADD2.F32 R25, -RZ, R19.reuse.H1_H1 ;  /* 0x30000013ff198230 */ /* 0x100fe40000004100 */
[----:B------:R-:W-:Y:S02]  /*3080*/  @!P0 HADD2.F32 R19, -RZ, R19.H0_H0 ;  /* 0x20000013ff138230 */ /* 0x000fe40000004100 */
[----:B------:R-:W-:Y:S01]  /*3090*/  @!P0 F2FP.F16.F32.PACK_AB R33, R0, R33 ;  /* 0x000000210021823e */ /* 0x000fe200000000ff */
[--C-:B------:R-:W-:Y:S02]  /*30a0*/  @!P0 HADD2.F32 R26, -RZ, R18.reuse.H1_H1 ;  /* 0x30000012ff1a8230 */ /* 0x100fe40000004100 */
[-C--:B------:R-:W-:Y:S01]  /*30b0*/  @!P0 FMUL.FTZ R35, R25, R8.reuse ;  /* 0x0000000819238220 */ /* 0x080fe20000410000 */
[----:B------:R-:W-:Y:S01]  /*30c0*/  @!P0 HADD2.F32 R18, -RZ, R18.H0_H0 ;  /* 0x20000012ff128230 */ /* 0x000fe20000004100 */
[----:B------:R-:W-:Y:S01]  /*30d0*/  @!P0 MOV R20, R33 ;  /* 0x0000002100148202 */ /* 0x000fe20000000f00 */
[--C-:B------:R-:W-:Y:S02]  /*30e0*/  @!P0 HADD2.F32 R27, -RZ, R6.reuse.H1_H1 ;  /* 0x30000006ff1b8230 */ /* 0x100fe40000004100 */
[----:B------:R-:W-:Y:S01]  /*30f0*/  @!P0 FMUL.FTZ R2, R19, R8 ;  /* 0x0000000813028220 */ /* 0x000fe20000410000 */
[----:B------:R-:W-:Y:S02]  /*3100*/  @!P0 HADD2.F32 R6, -RZ, R6.H0_H0 ;  /* 0x20000006ff068230 */ /* 0x000fe40000004100 */
[-C--:B------:R-:W-:Y:S01]  /*3110*/  @!P0 FMUL.FTZ R3, R18, R5.reuse ;  /* 0x0000000512038220 */ /* 0x080fe20000410000 */
[--C-:B------:R-:W-:Y:S02]  /*3120*/  @!P0 HADD2.F32 R29, -RZ, R31.reuse.H0_H0 ;  /* 0x2000001fff1d8230 */ /* 0x100fe40000004100 */
[----:B------:R-:W-:Y:S01]  /*3130*/  @!P0 FMUL.FTZ R28, R26, R5 ;  /* 0x000000051a1c8220 */ /* 0x000fe20000410000 */
[----:B------:R-:W-:Y:S02]  /*3140*/  @!P0 HADD2.F32 R31, -RZ, R31.H1_H1 ;  /* 0x3000001fff1f8230 */ /* 0x000fe40000004100 */
[-C--:B------:R-:W-:Y:S01]  /*3150*/  @!P0 FMUL.FTZ R37, R27, R7.reuse ;  /* 0x000000071b258220 */ /* 0x080fe20000410000 */
[----:B------:R-:W-:Y:S01]  /*3160*/  @!P0 FMUL.FTZ R4, R6, R7 ;  /* 0x0000000706048220 */ /* 0x000fe20000410000 */
[-C--:B------:R-:W-:Y:S01]  /*3170*/  @!P0 FFMA.FTZ R2, R25, R24.reuse, R2 ;  /* 0x0000001819028223 */ /* 0x080fe20000010002 */
[-C--:B------:R-:W-:Y:S01]  /*3180*/  @!P0 FFMA.FTZ R3, R26, R29.reuse, R3 ;  /* 0x0000001d1a038223 */ /* 0x080fe20000010003 */
[----:B------:R-:W-:Y:S01]  /*3190*/  @!P0 FFMA.FTZ R35, R19, R24, -R35 ;  /* 0x0000001813238223 */ /* 0x000fe20000010823 */
[----:B------:R-:W-:Y:S01]  /*31a0*/  @!P0 FFMA.FTZ R28, R18, R29, -R28 ;  /* 0x0000001d121c8223 */ /* 0x000fe2000001081c */
[-C--:B------:R-:W-:Y:S01]  /*31b0*/  @!P0 FFMA.FTZ R37, R6, R31.reuse, -R37 ;  /* 0x0000001f06258223 */ /* 0x080fe20000010825 */
[----:B------:R-:W-:Y:S02]  /*31c0*/  @!P0 FFMA.FTZ R4, R27, R31, R4 ;  /* 0x0000001f1b048223 */ /* 0x000fe40000010004 */
[----:B------:R-:W-:Y:S02]  /*31d0*/  @!P0 F2FP.F16.F32.PACK_AB R32, R2, R35 ;  /* 0x000000230220823e */ /* 0x000fe400000000ff */
[----:B------:R-:W-:Y:S02]  /*31e0*/  @!P0 F2FP.F16.F32.PACK_AB R28, R3, R28 ;  /* 0x0000001c031c823e */ /* 0x000fe400000000ff */
[----:B------:R-:W-:Y:S02]  /*31f0*/  @!P0 F2FP.F16.F32.PACK_AB R37, R4, R37 ;  /* 0x000000250425823e */ /* 0x000fe400000000ff */
[----:B------:R-:W-:Y:S02]  /*3200*/  @!P0 MOV R21, R32 ;  /* 0x0000002000158202 */ /* 0x000fe40000000f00 */
[----:B------:R-:W-:Y:S02]  /*3210*/  @!P0 MOV R22, R28 ;  /* 0x0000001c00168202 */ /* 0x000fe40000000f00 */
[----:B------:R-:W-:Y:S05]  /*3220*/  @!P0 MOV R23, R37 ;  /* 0x0000002500178202 */ /* 0x000fea0000000f00 */
[----:B------:R3:W-:Y:S02]  /*3230*/  STG.E.128 desc[UR6][R120.64], R20 ;  /* 0x0000001478007986 */ /* 0x0007e4000c101d06 */
.L_x_849:
[----:B------:R-:W-:Y:S05]  /*3240*/  BSYNC B0 ;  /* 0x0000000000007941 */ /* 0x000fea0003800000 */
.L_x_848:
[----:B------:R-:W-:Y:S04]  /*3250*/  BSSY B0, `(.L_x_850) ;  /* 0x0000034000007945 */ /* 0x000fe80003800000 */
[----:B------:R-:W-:Y:S05]  /*3260*/  @P2 BRA `(.L_x_851) ;  /* 0x0000000000c82947 */ /* 0x000fea0003800000 */
[----:B------:R-:W-:Y:S01]  /*3270*/  ISETP.GE.AND P0, PT, R10, UR4, PT ;  /* 0x000000040a007c0c */ /* 0x000fe2000bf06270 */
[----:B-123--:R-:W2:Y:S01]  /*3280*/  LDG.E.128 R20, desc[UR6][R126.64+0x80] ;  /* 0x000080067e147981 */ /* 0x00eea2000c1e1d00 */
        /* <DEDUP_REMOVED lines=48> */
.L_x_851:
[----:B------:R-:W-:Y:S05]  /*3590*/  BSYNC B0 ;  /* 0x0000000000007941 */ /* 0x000fea0003800000 */
.L_x_850:
[----:B------:R-:W-:Y:S05]  /*35a0*/  @P1 BRA `(.L_x_847) ;  /* 0x0000000000c81947 */ /* 0x000fea0003800000 */
[----:B------:R-:W-:Y:S01]  /*35b0*/  ISETP.GE.AND P0, PT, R9, UR4, PT ;  /* 0x0000000409007c0c */ /* 0x000fe2000bf06270 */
[----:B-1234-:R-:W2:Y:S01]  /*35c0*/  LDG.E.128 R20, desc[UR6][R126.64+0x100] ;  /* 0x000100067e147981 */ /* 0x01eea2000c1e1d00 */
        /* <DEDUP_REMOVED lines=48> */
.L_x_847:
[----:B------:R-:W-:Y:S05]  /*38d0*/  BSYNC B1 ;  /* 0x0000000000017941 */ /* 0x000fea0003800000 */
.L_x_846:
[C---:B------:R-:W-:Y:S01]  /*38e0*/  ISETP.GE.AND P0, PT, R66.reuse, R165, PT ;  /* 0x000000a54200720c */ /* 0x040fe20003f06270 */
[----:B------:R-:W-:Y:S03]  /*38f0*/  BSSY B1, `(.L_x_852) ;  /* 0x00000b4000017945 */ /* 0x000fe60003800000 */
[----:B------:R-:W-:Y:S11]  /*3900*/  ISETP.GE.AND P0, PT, R66, R163, !P0 ;  /* 0x000000a34200720c */ /* 0x000ff60004706270 */
[----:B------:R-:W-:Y:S02]  /*3910*/  @!UPT UIADD3 URZ, URZ, URZ, URZ ;  /* 0x0000003f3f3ff290 */ /* 0x000fe4000fffe03f */
[----:B------:R-:W-:Y:S05]  /*3920*/  @!P0 BRA `(.L_x_853) ;  /* 0x0000000800c08947 */ /* 0x000fea0003800000 */
[C---:B-12---:R-:W-:Y:S01]  /*3930*/  SHF.L.U64.HI R5, R85.reuse, 0x1, R83 ;  /* 0x0000000155057819 */ /* 0x046fe20000010253 */
[----:B------:R-:W1:Y:S01]  /*3940*/  LDC R3, c[0x0][0x2d0] ;  /* 0x0000b400ff037b82 */ /* 0x000e620000000800 */
[----:B------:R-:W-:Y:S01]  /*3950*/  IMAD.SHL.U32 R7, R85, 0x2, RZ ;  /* 0x0000000255077824 */ /* 0x000fe200078e00ff */
[----:B------:R-:W-:Y:S04]  /*3960*/  BSSY B0, `(.L_x_854) ;  /* 0x000003e000007945 */ /* 0x000fe80003800000 */
[-C--:B------:R-:W-:Y:S02]  /*3970*/  IADD3 R34, P5, R48, R7.reuse, RZ ;  /* 0x0000000730227210 */ /* 0x080fe40007fbe0ff */
[----:B------:R-:W-:Y:S03]  /*3980*/  IADD3 R18, P4, R16, R7, RZ ;  /* 0x0000000710127210 */ /* 0x000fe60007f9e0ff */
[--C-:B------:R-:W-:Y:S02]  /*3990*/  IMAD.X R35, R49, 0x1, R5.reuse, P5 ;  /* 0x0000000131237824 */ /* 0x100fe400028e0605 */
[----:B------:R-:W-:Y:S01]  /*39a0*/  IMAD.X R19, R17, 0x1, R5, P4 ;  /* 0x0000000111137824 */ /* 0x000fe200020e0605 */
[-C--:B-1----:R-:W-:Y:S02]  /*39b0*/  ISETP.GE.AND P0, PT, R12, R3.reuse, PT ;  /* 0x000000030c00720c */ /* 0x082fe40003f06270 */
[-C--:B------:R-:W-:Y:S02]  /*39c0*/  ISETP.GE.AND P2, PT, R10, R3.reuse, PT ;  /* 0x000000030a00720c */ /* 0x080fe40003f46270 */
[----:B------:R-:W-:Y:S09]  /*39d0*/  ISETP.GE.AND P1, PT, R9, R3, PT ;  /* 0x000000030900720c */ /* 0x000ff20003f26270 */
[----:B------:R-:W-:Y:S05]  /*39e0*/  @P0 BRA `(.L_x_855) ;  /* 0x0000000000d40947 */ /* 0x000fea0003800000 */
[C---:B------:R-:W-:Y:S02]  /*39f0*/  LEA R36, P4, R89.reuse, R126, 0x1 ;  /* 0x0000007e59247211 */ /* 0x040fe400078808ff */
[----:B------:R-:W-:Y:S02]  /*3a00*/  ISETP.GE.AND P0, PT, R12, UR4, PT ;  /* 0x000000040c007c0c */ /* 0x000fe4000bf06270 */
[----:B------:R-:W-:Y:S02]  /*3a10*/  LEA.HI.X R37, R89, R127, R86, 0x1, P4 ;  /* 0x0000007f59257211 */ /* 0x000fe400020f0c56 */
[----:B------:R-:W-:Y:S03]  /*3a20*/  LEA R38, P4, R199, R120, 0x1 ;  /* 0x00000078c7267211 */ /* 0x000fe600078808ff */
[----:B---34-:R-:W2:Y:S08]  /*3a30*/  LDG.E.128 R20, desc[UR6][R36.64] ;  /* 0x0000000624147981 */ /* 0x018eb0000c1e1d00 */
        /* <DEDUP_REMOVED lines=8> */
[----:B----4-:R-:W-:Y:S02]  /*3ac0*/  @!P0 HADD2.F32 R29, -RZ, R32.H0_H0 ;  /* 0x20000020ff1d8230 */ /* 0x010fe40000004100 */
[CC--:B------:R-:W-:Y:S01]  /*3ad0*/  @!P0 FMUL.FTZ R37, R27.reuse, R25.reuse ;  /* 0x000000191b258220 */ /* 0x0c0fe20000410000 */
[--C-:B------:R-:W-:Y:S02]  /*3ae0*/  @!P0 HADD2.F32 R5, -RZ, R7.reuse.H0_H0 ;  /* 0x20000007ff058230 */ /* 0x100fe40000004100 */
[C---:B------:R-:W-:Y:S01]  /*3af0*/  @!P0 FMUL.FTZ R0, R24.reuse, R25 ;  /* 0x0000001918008220 */ /* 0x040fe20000410000 */
[----:B------:R-:W-:Y:S01]  /*3b00*/  @!P0 MOV R25, R21 ;  /* 0x0000001500198202 */ /* 0x000fe20000000f00 */
        /* <DEDUP_REMOVED lines=15> */
[----:B------:R-:W-:Y:S02]  /*3c00*/  @!P0 HADD2.F32 R26, -RZ, R32.H1_H1 ;  /* 0x30000020ff1a8230 */ /* 0x000fe40000004100 */
[----:B------:R-:W-:Y:S01]  /*3c10*/  @!P0 FMUL.FTZ R30, R28, R5 ;  /* 0x000000051c1e8220 */ /* 0x000fe20000410000 */
[--C-:B------:R-:W-:Y:S02]  /*3c20*/  @!P0 HADD2.F32 R31, -RZ, R33.reuse.H0_H0 ;  /* 0x20000021ff1f8230 */ /* 0x100fe40000004100 */
[-C--:B------:R-:W-:Y:S01]  /*3c30*/  @!P0 FMUL.FTZ R41, R29, R7.reuse ;  /* 0x000000071d298220 */ /* 0x080fe20000410000 */
[----:B------:R-:W-:Y:S02]  /*3c40*/  @!P0 HADD2.F32 R33, -RZ, R33.H1_H1 ;  /* 0x30000021ff218230 */ /* 0x000fe40000004100 */
        /* <DEDUP_REMOVED lines=10> */
[----:B------:R-:W-:Y:S02]  /*3cf0*/  LEA.HI.X R39, R199, R119, R198, 0x1, P4 ;  /* 0x00000077c7277211 */ /* 0x000fe400020f0cc6 */
[----:B------:R-:W-:Y:S02]  /*3d00*/  @!P0 MOV R21, R36 ;  /* 0x0000002400158202 */ /* 0x000fe40000000f00 */
[----:B------:R-:W-:Y:S02]  /*3d10*/  @!P0 MOV R22, R30 ;  /* 0x0000001e00168202 */ /* 0x000fe40000000f00 */
[----:B------:R-:W-:Y:S05]  /*3d20*/  @!P0 MOV R23, R41 ;  /* 0x0000002900178202 */ /* 0x000fea0000000f00 */
[----:B------:R1:W-:Y:S02]  /*3d30*/  STG.E.128 desc[UR6][R38.64], R20 ;  /* 0x0000001426007986 */ /* 0x0003e4000c101d06 */
.L_x_855:
[----:B------:R-:W-:Y:S05]  /*3d40*/  BSYNC B0 ;  /* 0x0000000000007941 */ /* 0x000fea0003800000 */
.L_x_854:
[----:B------:R-:W-:Y:S04]  /*3d50*/  BSSY B0, `(.L_x_856) ;  /* 0x0000037000007945 */ /* 0x000fe80003800000 */
[----:B------:R-:W-:Y:S05]  /*3d60*/  @P2 BRA `(.L_x_857) ;  /* 0x0000000000d42947 */ /* 0x000fea0003800000 */
[----:B------:R-:W-:Y:S02]  /*3d70*/  LEA R36, P2, R92, R126, 0x1 ;  /* 0x0000007e5c247211 */ /* 0x000fe400078408ff */
[----:B------:R-:W-:Y:S02]  /*3d80*/  ISETP.GE.AND P0, PT, R10, UR4, PT ;  /* 0x000000040a007c0c */ /* 0x000fe4000bf06270 */
[----:B------:R-:W-:Y:S02]  /*3d90*/  LEA.HI.X R37, R92, R127, R93, 0x1, P2 ;  /* 0x0000007f5c257211 */ /* 0x000fe400010f0c5d */
[----:B-1----:R-:W-:Y:S03]  /*3da0*/  LEA R38, P2, R96, R120, 0x1 ;  /* 0x0000007860267211 */ /* 0x002fe600078408ff */
        /* <DEDUP_REMOVED lines=49> */
.L_x_857:
[----:B------:R-:W-:Y:S05]  /*40c0*/  BSYNC B0 ;  /* 0x0000000000007941 */ /* 0x000fea0003800000 */
.L_x_856:
[----:B------:R-:W-:Y:S05]  /*40d0*/  @P1 BRA `(.L_x_853) ;  /* 0x0000000000d41947 */ /* 0x000fea0003800000 */
[C---:B------:R-:W-:Y:S02]  /*40e0*/  LEA R36, P1, R100.reuse, R126, 0x1 ;  /* 0x0000007e64247211 */ /* 0x040fe400078208ff */
[----:B------:R-:W-:Y:S02]  /*40f0*/  ISETP.GE.AND P0, PT, R9, UR4, PT ;  /* 0x0000000409007c0c */ /* 0x000fe4000bf06270 */
[----:B------:R-:W-:Y:S02]  /*4100*/  LEA.HI.X R37, R100, R127, R101, 0x1, P1 ;  /* 0x0000007f64257211 */ /* 0x000fe400008f0c65 */
[----:B-12---:R-:W-:Y:S03]  /*4110*/  LEA R38, P1, R104, R120, 0x1 ;  /* 0x0000007868267211 */ /* 0x006fe600078208ff */
[----:B---34-:R-:W2:Y:S08]  /*4120*/  LDG.E.128 R20, desc[UR6][R36.64] ;  /* 0x0000000624147981 */ /* 0x018eb0000c1e1d00 */
[----:B------:R-:W3:Y:S06]  /*4130*/  @!P0 LDG.E.64 R6, desc[UR6][R18.64+0x80] ;  /* 0x0000800612068981 */ /* 0x000eec000c1e1b00 */
[----:B------:R-:W4:Y:S01]  /*4140*/  @!P0 LDG.E.64 R34, desc[UR6][R34.64+0x80] ;  /* 0x0000800622228981 */ /* 0x000f22000c1e1b00 */
[--C-:B---3--:R-:W-:Y:S01]  /*4150*/  @!P0 HADD2.F32 R25, -RZ, R6.reuse.H0_H0 ;  /* 0x20000006ff198230 */ /* 0x108fe20000004100 */
[----:B--2---:R-:W-:Y:S01]  /*4160*/  @!P0 MOV R5, R20 ;  /* 0x0000001400058202 */ /* 0x004fe20000000f00 */
[----:B------:R-:W-:Y:S01]  /*4170*/  @!P0 HADD2.F32 R8, -RZ, R6.H1_H1 ;  /* 0x30000006ff088230 */ /* 0x000fe20000004100 */
[----:B------:R-:W-:Y:S02]  /*4180*/  @!P0 MOV R19, R21 ;  /* 0x0000001500138202 */ /* 0x000fe40000000f00 */
[----:B------:R-:W-:Y:S01]  /*4190*/  @!P0 MOV R18, R22 ;  /* 0x0000001600128202 */ /* 0x000fe20000000f00 */
[--C-:B------:R-:W-:Y:S01]  /*41a0*/  @!P0 HADD2.F32 R24, -RZ, R5.reuse.H0_H0 ;  /* 0x20000005ff188230 */ /* 0x100fe20000004100 */
[----:B------:R-:W-:Y:S01]  /*41b0*/  @!P0 MOV R6, R23 ;  /* 0x0000001700068202 */ /* 0x000fe20000000f00 */
[----:B------:R-:W-:Y:S02]  /*41c0*/  @!P0 HADD2.F32 R27, -RZ, R5.H1_H1 ;  /* 0x30000005ff1b8230 */ /* 0x000fe40000004100 */
[----:B----4-:R-:W-:Y:S02]  /*41d0*/  @!P0 HADD2.F32 R29, -RZ, R34.H0_H0 ;  /* 0x20000022ff1d8230 */ /* 0x010fe40000004100 */
[CC--:B------:R-:W-:Y:S01]  /*41e0*/  @!P0 FMUL.FTZ R0, R24.reuse, R25.reuse ;  /* 0x0000001918008220 */ /* 0x0c0fe20000410000 */
[--C-:B------:R-:W-:Y:S02]  /*41f0*/  @!P0 HADD2.F32 R28, -RZ, R18.reuse.H1_H1 ;  /* 0x30000012ff1c8230 */ /* 0x100fe40000004100 */
[C---:B------:R-:W-:Y:S01]  /*4200*/  @!P0 FMUL.FTZ R37, R27.reuse, R25 ;  /* 0x000000191b258220 */ /* 0x040fe20000410000 */
[----:B------:R-:W-:Y:S02]  /*4210*/  @!P0 HADD2.F32 R5, -RZ, R7.H0_H0 ;  /* 0x20000007ff058230 */ /* 0x000fe40000004100 */
[-C--:B------:R-:W-:Y:S01]  /*4220*/  @!P0 FFMA.FTZ R0, R27, R29.reuse, R0 ;  /* 0x0000001d1b008223 */ /* 0x080fe20000010000 */
[--C-:B------:R-:W-:Y:S02]  /*4230*/  @!P0 HADD2.F32 R27, -RZ, R19.reuse.H1_H1 ;  /* 0x30000013ff1b8230 */ /* 0x100fe40000004100 */
[----:B------:R-:W-:Y:S01]  /*4240*/  @!P0 FFMA.FTZ R37, R24, R29, -R37 ;  /* 0x0000001d18258223 */ /* 0x000fe20000010825 */
[----:B------:R-:W-:Y:S02]  /*4250*/  @!P0 HADD2.F32 R19, -RZ, R19.H0_H0 ;  /* 0x20000013ff138230 */ /* 0x000fe40000004100 */
[----:B------:R-:W-:Y:S01]  /*4260*/  @!P0 FMUL.FTZ R30, R28, R5 ;  /* 0x000000051c1e8220 */ /* 0x000fe20000410000 */
[----:B------:R-:W-:Y:S02]  /*4270*/  @!P0 HADD2.F32 R18, -RZ, R18.H0_H0 ;  /* 0x20000012ff128230 */ /* 0x000fe40000004100 */
[-C--:B------:R-:W-:Y:S01]  /*4280*/  @!P0 FMUL.FTZ R39, R27, R8.reuse ;  /* 0x000000081b278220 */ /* 0x080fe20000410000 */
[----:B------:R-:W-:Y:S01]  /*4290*/  @!P0 F2FP.F16.F32.PACK_AB R37, R0, R37 ;  /* 0x000000250025823e */ /* 0x000fe200000000ff */
[--C-:B------:R-:W-:Y:S02]  /*42a0*/  @!P0 HADD2.F32 R29, -RZ, R6.reuse.H1_H1 ;  /* 0x30000006ff1d8230 */ /* 0x100fe40000004100 */
[----:B------:R-:W-:Y:S01]  /*42b0*/  @!P0 FMUL.FTZ R2, R19, R8 ;  /* 0x0000000813028220 */ /* 0x000fe20000410000 */
[----:B------:R-:W-:Y:S01]  /*42c0*/  @!P0 HADD2.F32 R6, -RZ, R6.H0_H0 ;  /* 0x20000006ff068230 */ /* 0x000fe20000004100 */
[----:B------:R-:W-:Y:S01]  /*42d0*/  @!P0 MOV R20, R37 ;  /* 0x0000002500148202 */ /* 0x000fe20000000f00 */
[----:B------:R-:W-:Y:S02]  /*42e0*/  @!P0 HADD2.F32 R7, -RZ, R7.H1_H1 ;  /* 0x30000007ff078230 */ /* 0x000fe40000004100 */
[----:B------:R-:W-:Y:S01]  /*42f0*/  @!P0 FMUL.FTZ R3, R18, R5 ;  /* 0x0000000512038220 */ /* 0x000fe20000410000 */
[----:B------:R-:W-:Y:S02]  /*4300*/  @!P0 HADD2.F32 R26, -RZ, R34.H1_H1 ;  /* 0x30000022ff1a8230 */ /* 0x000fe40000004100 */
        /* <DEDUP_REMOVED lines=18> */
.L_x_853:
[----:B------:R-:W-:Y:S05]  /*4430*/  BSYNC B1 ;  /* 0x0000000000017941 */ /* 0x000fea0003800000 */
.L_x_852:
        /* <DEDUP_REMOVED lines=70> */
.L_x_861:
[----:B------:R-:W-:Y:S05]  /*48a0*/  BSYNC B0 ;  /* 0x0000000000007941 */ /* 0x000fea0003800000 */
.L_x_860:
        /* <DEDUP_REMOVED lines=55> */
.L_x_863:
[----:B------:R-:W-:Y:S05]  /*4c20*/  BSYNC B0 ;  /* 0x0000000000007941 */ /* 0x000fea0003800000 */
.L_x_862:
        /* <DEDUP_REMOVED lines=54> */
.L_x_859:
[----:B------:R-:W-:Y:S05]  /*4f90*/  BSYNC B1 ;  /* 0x0000000000017941 */ /* 0x000fea0003800000 */
.L_x_858:
        /* <DEDUP_REMOVED lines=17> */
[----:B------:R-:W1:Y:S01]  /*50b0*/  LDC.64 R36, c[0x0][0x338] ;  /* 0x0000ce00ff247b82 */ /* 0x000e620000000a00 */
[----:B------:R-:W-:Y:S02]  /*50c0*/  ISETP.GE.AND P0, PT, R12, UR4, PT ;  /* 0x000000040c007c0c */ /* 0x000fe4000bf06270 */
[----:B---34-:R-:W-:Y:S11]  /*50d0*/  MOV R121, R119 ;  /* 0x0000007700797202 */ /* 0x018ff60000000f00 */
[----:B------:R-:W2:Y:S06]  /*50e0*/  @!P0 LDG.E.64 R26, desc[UR6][R34.64] ;  /* 0x00000006221a8981 */ /* 0x000eac000c1e1b00 */
[----:B------:R-:W3:Y:S01]  /*50f0*/  @!P0 LDG.E.64 R6, desc[UR6][R18.64] ;  /* 0x0000000612068981 */ /* 0x000ee2000c1e1b00 */
[----:B-1----:R-:W-:Y:S04]  /*5100*/  IMAD.WIDE.U32 R38, R36, 0x60, R126 ;  /* 0x0000006024267825 */ /* 0x002fe800078e007e */
[----:B------:R-:W-:Y:S05]  /*5110*/  IMAD R37, R37, 0x60, RZ ;  /* 0x0000006025257824 */ /* 0x000fea00078e02ff */
[----:B------:R-:W-:Y:S02]  /*5120*/  IADD3 R39, R39, R37, RZ ;  /* 0x0000002527277210 */ /* 0x000fe40007ffe0ff */
[----:B------:R-:W1:Y:S03]  /*5130*/  LDC.64 R36, c[0x0][0x248] ;  /* 0x00009200ff247b82 */ /* 0x000e660000000a00 */
[----:B------:R-:W4:Y:S01]  /*5140*/  LDG.E.128 R20, desc[UR6][R38.64] ;  /* 0x0000000626147981 */ /* 0x000f22000c1e1d00 */
[----:B-1----:R-:W-:Y:S04]  /*5150*/  IMAD.WIDE.U32 R50, R36, 0x60, R120 ;  /* 0x0000006024327825 */ /* 0x002fe800078e0078 */
[----:B------:R-:W-:Y:S05]  /*5160*/  IMAD R37, R37, 0x60, RZ ;  /* 0x0000006025257824 */ /* 0x000fea00078e02ff */
[----:B------:R-:W-:Y:S01]  /*5170*/  IADD3 R51, R51, R37, RZ ;  /* 0x0000002533337210 */ /* 0x000fe20007ffe0ff */
[--C-:B--2---:R-:W-:Y:S02]  /*5180*/  @!P0 HADD2.F32 R31, -RZ, R27.reuse.H0_H0 ;  /* 0x2000001bff1f8230 */ /* 0x104fe40000004100 */
[----:B------:R-:W-:Y:S02]  /*5190*/  @!P0 HADD2.F32 R33, -RZ, R27.H1_H1 ;  /* 0x3000001bff218230 */ /* 0x000fe40000004100 */
[----:B------:R-:W-:Y:S02]  /*51a0*/  @!P0 HADD2.F32 R29, -RZ, R26.H0_H0 ;  /* 0x2000001aff1d8230 */ /* 0x000fe40000004100 */
[--C-:B---3--:R-:W-:Y:S02]  /*51b0*/  @!P0 HADD2.F32 R25, -RZ, R6.reuse.H0_H0 ;  /* 0x20000006ff198230 */ /* 0x108fe40000004100 */
[----:B------:R-:W-:Y:S02]  /*51c0*/  @!P0 HADD2.F32 R8, -RZ, R6.H1_H1 ;  /* 0x30000006ff088230 */ /* 0x000fe40000004100 */
[----:B------:R-:W-:Y:S01]  /*51d0*/  @!P0 HADD2.F32 R26, -RZ, R26.H1_H1 ;  /* 0x3000001aff1a8230 */ /* 0x000fe20000004100 */
[----:B----4-:R-:W-:Y:S02]  /*51e0*/  @!P0 MOV R5, R20 ;  /* 0x0000001400058202 */ /* 0x010fe40000000f00 */
[----:B------:R-:W-:Y:S03]  /*51f0*/  @!P0 MOV R24, R22 ;  /* 0x0000001600188202 */ /* 0x000fe60000000f00 */
[--C-:B------:R-:W-:Y:S02]  /*5200*/  @!P0 HADD2.F32 R27, -RZ, R5.reuse.H1_H1 ;  /* 0x30000005ff1b8230 */ /* 0x100fe40000004100 */
[----:B------:R-:W-:Y:S02]  /*5210*/  @!P0 HADD2.F32 R6, -RZ, R5.H0_H0 ;  /* 0x20000005ff068230 */ /* 0x000fe40000004100 */
[--C-:B------:R-:W-:Y:S02]  /*5220*/  @!P0 HADD2.F32 R28, -RZ, R24.reuse.H1_H1 ;  /* 0x30000018ff1c8230 */ /* 0x100fe40000004100 */
[CC--:B------:R-:W-:Y:S01]  /*5230*/  @!P0 FMUL.FTZ R39, R27.reuse, R25.reuse ;  /* 0x000000191b278220 */ /* 0x0c0fe20000410000 */
[----:B------:R-:W-:Y:S02]  /*5240*/  @!P0 HADD2.F32 R24, -RZ, R24.H0_H0 ;  /* 0x20000018ff188230 */ /* 0x000fe40000004100 */
[C---:B------:R-:W-:Y:S01]  /*5250*/  @!P0 FMUL.FTZ R0, R6.reuse, R25 ;  /* 0x0000001906008220 */ /* 0x040fe20000410000 */
[----:B------:R-:W-:Y:S01]  /*5260*/  @!P0 MOV R25, R21 ;  /* 0x0000001500198202 */ /* 0x000fe20000000f00 */
[----:B------:R-:W-:Y:S01]  /*5270*/  @!P0 FFMA.FTZ R39, R6, R29, -R39 ;  /* 0x0000001d06278223 */ /* 0x000fe20000010827 */
[----:B------:R-:W-:Y:S01]  /*5280*/  @!P0 MOV R6, R23 ;  /* 0x0000001700068202 */ /* 0x000fe20000000f00 */
[----:B------:R-:W-:Y:S01]  /*5290*/  @!P0 FFMA.FTZ R0, R27, R29, R0 ;  /* 0x0000001d1b008223 */ /* 0x000fe20000010000 */
[----:B------:R-:W-:Y:S02]  /*52a0*/  @!P0 HADD2.F32 R5, -RZ, R7.H0_H0 ;  /* 0x20000007ff058230 */ /* 0x000fe40000004100 */
[--C-:B------:R-:W-:Y:S02]  /*52b0*/  @!P0 HADD2.F32 R27, -RZ, R25.reuse.H1_H1 ;  /* 0x30000019ff1b8230 */ /* 0x100fe40000004100 */
[----:B------:R-:W-:Y:S01]  /*52c0*/  @!P0 F2FP.F16.F32.PACK_AB R39, R0, R39 ;  /* 0x000000270027823e */ /* 0x000fe200000000ff */
[----:B------:R-:W-:Y:S02]  /*52d0*/  @!P0 HADD2.F32 R25, -RZ, R25.H0_H0 ;  /* 0x20000019ff198230 */ /* 0x000fe40000004100 */
[----:B------:R-:W-:Y:S01]  /*52e0*/  @!P0 FMUL.FTZ R3, R24, R5 ;  /* 0x0000000518038220 */ /* 0x000fe20000410000 */
[--C-:B------:R-:W-:Y:S01]  /*52f0*/  @!P0 HADD2.F32 R29, -RZ, R6.reuse.H1_H1 ;  /* 0x30000006ff1d8230 */ /* 0x100fe20000004100 */
[----:B------:R-:W-:Y:S01]  /*5300*/  @!P0 MOV R20, R39 ;  /* 0x0000002700148202 */ /* 0x000fe20000000f00 */
[----:B------:R-:W-:Y:S02]  /*5310*/  @!P0 HADD2.F32 R6, -RZ, R6.H0_H0 ;  /* 0x20000006ff068230 */ /* 0x000fe40000004100 */
[-C--:B------:R-:W-:Y:S01]  /*5320*/  @!P0 FMUL.FTZ R2, R25, R8.reuse ;  /* 0x0000000819028220 */ /* 0x080fe20000410000 */
[----:B------:R-:W-:Y:S02]  /*5330*/  @!P0 HADD2.F32 R7, -RZ, R7.H1_H1 ;  /* 0x30000007ff078230 */ /* 0x000fe40000004100 */
[C---:B------:R-:W-:Y:S01]  /*5340*/  @!P0 FMUL.FTZ R41, R27.reuse, R8 ;  /* 0x000000081b298220 */ /* 0x040fe20000410000 */
[C---:B------:R-:W-:Y:S01]  /*5350*/  @!P0 FMUL.FTZ R30, R28.reuse, R5 ;  /* 0x000000051c1e8220 */ /* 0x040fe20000410000 */
[-C--:B------:R-:W-:Y:S01]  /*5360*/  @!P0 FFMA.FTZ R2, R27, R26.reuse, R2 ;  /* 0x0000001a1b028223 */ /* 0x080fe20000010002 */
[----:B------:R-:W-:Y:S01]  /*5370*/  @!P0 FFMA.FTZ R3, R28, R31, R3 ;  /* 0x0000001f1c038223 */ /* 0x000fe20000010003 */
[-C--:B------:R-:W-:Y:S01]  /*5380*/  @!P0 FMUL.FTZ R43, R29, R7.reuse ;  /* 0x000000071d2b8220 */ /* 0x080fe20000410000 */
[----:B------:R-:W-:Y:S01]  /*5390*/  @!P0 FMUL.FTZ R4, R6, R7 ;  /* 0x0000000706048220 */ /* 0x000fe20000410000 */
        /* <DEDUP_REMOVED lines=11> */
.L_x_867:
[----:B------:R-:W-:Y:S05]  /*5450*/  BSYNC B0 ;  /* 0x0000000000007941 */ /* 0x000fea0003800000 */
.L_x_866:
[----:B------:R-:W-:Y:S04]  /*5460*/  BSSY B0, `(.L_x_868) ;  /* 0x0000037000007945 */ /* 0x000fe80003800000 */
[----:B------:R-:W-:Y:S05]  /*5470*/  @P2 BRA `(.L_x_869) ;  /* 0x0000000000d42947 */ /* 0x000fea0003800000 */
[C---:B------:R-:W-:Y:S02]  /*5480*/  LEA R36, P2, R109.reuse, R126, 0x1 ;  /* 0x0000007e6d247211 */ /* 0x040fe400078408ff */
[----:B------:R-:W-:Y:S02]  /*5490*/  ISETP.GE.AND P0, PT, R10, UR4, PT ;  /* 0x000000040a007c0c */ /* 0x000fe4000bf06270 */
[----:B------:R-:W-:Y:S02]  /*54a0*/  LEA.HI.X R37, R109, R127, R108, 0x1, P2 ;  /* 0x0000007f6d257211 */ /* 0x000fe400010f0c6c */
[----:B------:R-:W-:Y:S03]  /*54b0*/  LEA R38, P2, R111, R120, 0x1 ;  /* 0x000000786f267211 */ /* 0x000fe600078408ff */
[----:B-1-34-:R-:W2:Y:S08]  /*54c0*/  LDG.E.128 R20, desc[UR6][R36.64] ;  /* 0x0000000624147981 */ /* 0x01aeb0000c1e1d00 */
        /* <DEDUP_REMOVED lines=48> */
.L_x_869:
[----:B------:R-:W-:Y:S05]  /*57d0*/  BSYNC B0 ;  /* 0x0000000000007941 */ /* 0x000fea0003800000 */
.L_x_868:
[----:B------:R-:W-:Y:S05]  /*57e0*/  @P1 BRA `(.L_x_865) ;  /* 0x0000000000d41947 */ /* 0x000fea0003800000 */
[----:B------:R-:W-:Y:S02]  /*57f0*/  LEA R36, P1, R113, R126, 0x1 ;  /* 0x0000007e71247211 */ /* 0x000fe400078208ff */
[----:B------:R-:W-:Y:S02]  /*5800*/  ISETP.GE.AND P0, PT, R9, UR4, PT ;  /* 0x0000000409007c0c */ /* 0x000fe4000bf06270 */
[----:B------:R-:W-:Y:S02]  /*5810*/  LEA.HI.X R37, R113, R127, R112, 0x1, P1 ;  /* 0x0000007f71257211 */ /* 0x000fe400008f0c70 */
[----:B--2---:R-:W-:Y:S03]  /*5820*/  LEA R38, P1, R115, R120, 0x1 ;  /* 0x0000007873267211 */ /* 0x004fe600078208ff */
[----:B-1-34-:R-:W2:Y:S08]  /*5830*/  LDG.E.128 R20, desc[UR6][R36.64] ;  /* 0x0000000624147981 */ /* 0x01aeb0000c1e1d00 */
        /* <DEDUP_REMOVED lines=48> */
.L_x_865:
[----:B------:R-:W-:Y:S05]  /*5b40*/  BSYNC B1 ;  /* 0x0000000000017941 */ /* 0x000fea0003800000 */
.L_x_864:
[----:B------:R-:W5:Y:S01]  /*5b50*/  LDC R3, c[0x0][0x2e0] ;  /* 0x0000b800ff037b82 */ /* 0x000f620000000800 */
[----:B------:R-:W-:Y:S01]  /*5b60*/  UMOV UR4, UR25 ;  /* 0x0000001900047c82 */ /* 0x000fe20008000000 */
[----:B-----5:R-:W-:Y:S05]  /*5b70*/  IMAD.U32 R3, R3, -0x20, RZ ;  /* 0xffffffe003037824 */ /* 0x020fea00078e00ff */
[C---:B------:R-:W-:Y:S02]  /*5b80*/  LEA R48, P1, R3.reuse, R48, 0x1 ;  /* 0x0000003003307211 */ /* 0x040fe400078208ff */
[C---:B------:R-:W-:Y:S02]  /*5b90*/  LEA R16, P0, R3.reuse, R16, 0x1 ;  /* 0x0000001003107211 */ /* 0x040fe400078008ff */
[C---:B------:R-:W-:Y:S02]  /*5ba0*/  LEA.HI.X.SX32 R49, R3.reuse, R49, 0x1, P1 ;  /* 0x0000003103317211 */ /* 0x040fe400008f0eff */
[----:B------:R-:W-:Y:S01]  /*5bb0*/  LEA.HI.X.SX32 R17, R3, R17, 0x1, P0 ;  /* 0x0000001103117211 */ /* 0x000fe200000f0eff */
[----:B------:R-:W-:Y:S08]  /*5bc0*/  BRA `(.L_x_870) ;  /* 0x0000005000d47947 */ /* 0x000ff00003800000 */
.L_x_845:
[----:B------:R-:W-:Y:S04]  /*5bd0*/  BSSY B2, `(.L_x_871) ;  /* 0x0000125000027945 */ /* 0x000fe80003800000 */
[----:B------:R-:W-:Y:S05]  /*5be0*/  @!P4 BRA `(.L_x_872) ;  /* 0x00000010008cc947 */ /* 0x000fea0003800000 */
[----:B------:R-:W3:Y:S01]  /*5bf0*/  LDC R167, c[0x0][0x2d0] ;  /* 0x0000b400ffa77b82 */ /* 0x000ee20000000800 */
[----:B------:R-:W-:Y:S01]  /*5c00*/  BSSY B1, `(.L_x_873) ;  /* 0x000005f000017945 */ /* 0x000fe20003800000 */
[----:B---3--:R-:W-:Y:S11]  /*5c10*/  ISETP.GE.AND P0, PT, R12, R167, PT ;  /* 0x000000a70c00720c */ /* 0x008ff60003f06270 */
[----:B------:R-:W-:Y:S02]  /*5c20*/  @!UPT UIADD3 URZ, URZ, URZ, URZ ;  /* 0x0000003f3f3ff290 */ /* 0x000fe4000fffe03f */
[----:B------:R-:W-:Y:S05]  /*5c30*/  @P0 BRA `(.L_x_874) ;  /* 0x00000004006c0947 */ /* 0x000fea0003800000 */
[----:B------:R-:W-:Y:S01]  /*5c40*/  ISETP.GE.AND P0, PT, R12, UR4, PT ;  /* 0x000000040c007c0c */ /* 0x000fe2000bf06270 */
[----:B------:R3:W5:Y:S01]  /*5c50*/  LDG.E.128 R52, desc[UR6][R126.64] ;  /* 0x000000067e347981 */ /* 0x000762000c1e1d00 */
[----:B------:R-:W-:Y:S01]  /*5c60*/  MOV R121, R119 ;  /* 0x0000007700797202 */ /* 0x000fe20000000f00 */
[----:B------:R-:W-:Y:S10]  /*5c70*/  BSSY B0, `(.L_x_875) ;  /* 0x0000056000007945 */ /* 0x000ff40003800000 */
[----:B------:R-:W-:Y:S05]  /*5c80*/  @P0 BRA `(.L_x_876) ;  /* 0x0000000400500947 */ /* 0x000fea0003800000 */
[--C-:B-----5:R-:W-:Y:S01]  /*5c90*/  HADD2.F32 R31, -RZ, R52.reuse.H0_H0 ;  /* 0x20000034ff1f7230 */ /* 0x120fe20000004100 */
[----:B------:R-:W-:Y:S01]  /*5ca0*/  ULEA.HI UR27, UR4, UR4, URZ, 0x1 ;  /* 0x00000004041b7291 */ /* 0x000fe2000f8f083f */
[----:B------:R-:W-:Y:S01]  /*5cb0*/  HADD2.F32 R35, -RZ, R52.H1_H1 ;  /* 0x30000034ff237230 */ /* 0x000fe20000004100 */
[----:B------:R-:W-:Y:S01]  /*5cc0*/  MOV R59, RZ ;  /* 0x000000ff003b7202 */ /* 0x000fe20000000f00 */
[----:B------:R-:W-:Y:S01]  /*5cd0*/  HADD2.F32 R36, -RZ, R53.H0_H0 ;  /* 0x20000035ff247230 */ /* 0x000fe20000004100 */
[----:B------:R-:W-:Y:S01]  /*5ce0*/  USHF.R.S32.HI UR27, URZ, 0x1, UR27 ;  /* 0x000000013f1b7899 */ /* 0x000fe2000801141b */
[----:B------:R-:W-:Y:S02]  /*5cf0*/  MOV R57, RZ ;  /* 0x000000ff00397202 */ /* 0x000fe40000000f00 */
[----:B------:R-:W-:Y:S02]  /*5d00*/  MOV R44, R54 ;  /* 0x00000036002c7202 */ /* 0x000fe40000000f00 */
[----:B------:R-:W-:Y:S02]  /*5d10*/  MOV R51, R55 ;  /* 0x0000003700337202 */ /* 0x000fe40000000f00 */
[----:B------:R-:W-:Y:S02]  /*5d20*/  ISETP.GE.AND P2, PT, R12, UR27, PT ;  /* 0x0000001b0c007c0c */ /* 0x000fe4000bf46270 */
[----:B------:R-:W-:Y:S11]  /*5d30*/  MOV R169, UR27 ;  /* 0x0000001b00a97c02 */ /* 0x000ff60008000f00 */
[----:B------:R-:W-:Y:S02]  /*5d40*/  @P2 IADD3 R59, RZ, -UR27, RZ ;  /* 0x8000001bff3b2c10 */ /* 0x000fe4000fffe0ff */
[----:B------:R-:W-:Y:S02]  /*5d50*/  @P2 IADD3 R57, RZ, -UR27, RZ ;  /* 0x8000001bff392c10 */ /* 0x000fe4000fffe0ff */
[C---:B------:R-:W-:Y:S02]  /*5d60*/  LEA R40, P0, R59.reuse, R130, 0x1 ;  /* 0x000000823b287211 */ /* 0x040fe400078008ff */
[----:B------:R-:W-:Y:S02]  /*5d70*/  @P2 IADD3 R169, RZ, -UR27, RZ ;  /* 0x8000001bffa92c10 */ /* 0x000fe4000fffe0ff */
[----:B------:R-:W-:Y:S02]  /*5d80*/  LEA.HI.X.SX32 R41, R59, R131, 0x1, P0 ;  /* 0x000000833b297211 */ /* 0x000fe400000f0eff */
[----:B-12---:R-:W-:Y:S02]  /*5d90*/  LEA R20, P1, R169, R126, 0x1 ;  /* 0x0000007ea9147211 */ /* 0x006fe400078208ff */
[----:B------:R-:W-:Y:S02]  /*5da0*/  LEA R58, P0, R57, R128, 0x1 ;  /* 0x00000080393a7211 */ /* 0x000fe400078008ff */
[----:B------:R-:W-:Y:S01]  /*5db0*/  LEA.HI.X.SX32 R21, R169, R127, 0x1, P1 ;  /* 0x0000007fa9157211 */ /* 0x000fe200008f0eff */
[----:B------:R-:W2:Y:S01]  /*5dc0*/  LDG.E.128 R40, desc[UR6][R40.64] ;  /* 0x0000000628287981 */ /* 0x000ea2000c1e1d00 */
[----:B------:R-:W-:Y:S07]  /*5dd0*/  LEA.HI.X.SX32 R59, R57, R129, 0x1, P0 ;  /* 0x00000081393b7211 */ /* 0x000fee00000f0eff */
[----:B------:R-:W4:Y:S08]  /*5de0*/  LDG.E.128 R24, desc[UR6][R20.64] ;  /* 0x0000000614187981 */ /* 0x000f30000c1e1d00 */
[----:B------:R-:W3:Y:S01]  /*5df0*/  LDG.E.128 R56, desc[UR6][R58.64] ;  /* 0x000000063a387981 */ /* 0x000ee2000c1e1d00 */
[--C-:B--2---:R-:W-:Y:S02]  /*5e00*/  HADD2.F32 R33, -RZ, R40.reuse.H0_H0 ;  /* 0x20000028ff217230 */ /* 0x104fe40000004100 */
[----:B------:R-:W-:Y:S02]  /*5e10*/  HADD2.F32 R34, -RZ, R40.H1_H1 ;  /* 0x30000028ff227230 */ /* 0x000fe40000004100 */
[--C-:B------:R-:W-:Y:S02]  /*5e20*/  HADD2.F32 R37, -RZ, R41.reuse.H0_H0 ;  /* 0x20000029ff257230 */ /* 0x100fe40000004100 */
[----:B------:R-:W-:Y:S02]  /*5e30*/  HADD2.F32 R38, -RZ, R41.H1_H1 ;  /* 0x30000029ff267230 */ /* 0x000fe40000004100 */
[--C-:B------:R-:W-:Y:S01]  /*5e40*/  HADD2.F32 R39, -RZ, R42.reuse.H0_H0 ;  /* 0x2000002aff277230 */ /* 0x100fe20000004100 */
[----:B----4-:R-:W-:Y:S01]  /*5e50*/  MOV R18, R24 ;  /* 0x0000001800127202 */ /* 0x010fe20000000f00 */
[----:B------:R-:W-:Y:S01]  /*5e60*/  HADD2.F32 R40, -RZ, R42.H1_H1 ;  /* 0x3000002aff287230 */ /* 0x000fe20000004100 */
[----:B------:R-:W-:Y:S01]  /*5e70*/  MOV R21, R27 ;  /* 0x0000001b00157202 */ /* 0x000fe20000000f00 */
[----:B------:R-:W-:Y:S01]  /*5e80*/  HADD2.F32 R41, -RZ, R43.H0_H0 ;  /* 0x2000002bff297230 */ /* 0x000fe20000004100 */
[----:B------:R-:W-:Y:S01]  /*5e90*/  MOV R23, R25 ;  /* 0x0000001900177202 */ /* 0x000fe20000000f00 */
[----:B------:R-:W-:Y:S01]  /*5ea0*/  HADD2.F32 R32, -RZ, R18.H0_H0 ;  /* 0x20000012ff207230 */ /* 0x000fe20000004100 */
[----:B------:R-:W-:Y:S01]  /*5eb0*/  MOV R28, R26 ;  /* 0x0000001a001c7202 */ /* 0x000fe20000000f00 */
[--C-:B---3--:R-:W-:Y:S02]  /*5ec0*/  HADD2.F32 R27, -RZ, R56.reuse.H0_H0 ;  /* 0x20000038ff1b7230 */ /* 0x108fe40000004100 */
[----:B------:R-:W-:Y:S02]  /*5ed0*/  HADD2.F32 R25, -RZ, R56.H1_H1 ;  /* 0x30000038ff197230 */ /* 0x000fe40000004100 */
[--C-:B------:R-:W-:Y:S02]  /*5ee0*/  HADD2.F32 R26, -RZ, R57.reuse.H0_H0 ;  /* 0x20000039ff1a7230 */ /* 0x100fe40000004100 */
[----:B------:R-:W-:Y:S01]  /*5ef0*/  @!P2 FADD.FTZ R27, -R27, -RZ ;  /* 0x800000ff1b1ba221 */ /* 0x000fe20000010100 */
[----:B------:R-:W-:Y:S02]  /*5f00*/  HADD2.F32 R20, -RZ, R58.H1_H1 ;  /* 0x3000003aff147230 */ /* 0x000fe40000004100 */
[----:B------:R-:W-:Y:S01]  /*5f10*/  @!P2 FADD.FTZ R25, -R25, -RZ ;  /* 0x800000ff1919a221 */ /* 0x000fe20000010100 */
[----:B------:R-:W-:Y:S02]  /*5f20*/  HADD2.F32 R30, -RZ, R18.H1_H1 ;  /* 0x30000012ff1e7230 */ /* 0x000fe40000004100 */
[----:B------:R-:W-:Y:S01]  /*5f30*/  FMUL.FTZ R0, R32, R27 ;  /* 0x0000001b20007220 */ /* 0x000fe20000410000 */
[----:B------:R-:W-:Y:S02]  /*5f40*/  HADD2.F32 R24, -RZ, R57.H1_H1 ;  /* 0x30000039ff187230 */ /* 0x000fe40000004100 */
[----:B------:R-:W-:Y:S01]  /*5f50*/  @!P2 FADD.FTZ R26, -R26, -RZ ;  /* 0x800000ff1a1aa221 */ /* 0x000fe20000010100 */
[--C-:B------:R-:W-:Y:S02]  /*5f60*/  HADD2.F32 R29, -RZ, R23.reuse.H0_H0 ;  /* 0x20000017ff1d7230 */ /* 0x100fe40000004100 */
[----:B------:R-:W-:Y:S01]  /*5f70*/  @!P2 FADD.FTZ R20, -R20, -RZ ;  /* 0x800000ff1414a221 */ /* 0x000fe20000010100 */
[----:B------:R-:W-:Y:S02]  /*5f80*/  HADD2.F32 R27, -RZ, R23.H1_H1 ;  /* 0x30000017ff1b7230 */ /* 0x000fe40000004100 */
[----:B------:R-:W-:Y:S01]  /*5f90*/  FMUL.FTZ R2, R30, R25 ;  /* 0x000000191e027220 */ /* 0x000fe20000410000 */
[----:B------:R-:W-:Y:S02]  /*5fa0*/  HADD2.F32 R22, -RZ, R58.H0_H0 ;  /* 0x2000003aff167230 */ /* 0x000fe40000004100 */
[----:B------:R-:W-:Y:S01]  /*5fb0*/  @!P2 FADD.FTZ R24, -R24, -RZ ;  /* 0x800000ff1818a221 */ /* 0x000fe20000010100 */
[--C-:B------:R-:W-:Y:S02]  /*5fc0*/  HADD2.F32 R23, -RZ, R28.reuse.H1_H1 ;  /* 0x3000001cff177230 */ /* 0x100fe40000004100 */
[----:B------:R-:W-:Y:S01]  /*5fd0*/  FMUL.FTZ R3, R29, R26 ;  /* 0x0000001a1d037220 */ /* 0x000fe20000410000 */
[--C-:B------:R-:W-:Y:S02]  /*5fe0*/  HADD2.F32 R19, -RZ, R59.reuse.H0_H0 ;  /* 0x2000003bff137230 */ /* 0x100fe40000004100 */
[----:B------:R-:W-:Y:S01]  /*5ff0*/  @!P2 FADD.FTZ R22, -R22, -RZ ;  /* 0x800000ff1616a221 */ /* 0x000fe20000010100 */
[----:B------:R-:W-:Y:S02]  /*6000*/  HADD2.F32 R18, -RZ, R59.H1_H1 ;  /* 0x3000003bff127230 */ /* 0x000fe40000004100 */
[----:B------:R-:W-:Y:S01]  /*6010*/  FMUL.FTZ R6, R23, R20 ;  /* 0x0000001417067220 */ /* 0x000fe20000410000 */
[----:B------:R-:W-:Y:S02]  /*6020*/  HADD2.F32 R25, -RZ, R28.H0_H0 ;  /* 0x2000001cff197230 */ /* 0x000fe40000004100 */
[----:B------:R-:W-:Y:S01]  /*6030*/  FFMA.FTZ R0, R31, R33, R0 ;  /* 0x000000211f007223 */ /* 0x000fe20000010000 */
[--C-:B------:R-:W-:Y:S02]  /*6040*/  HADD2.F32 R20, -RZ, R21.reuse.H0_H0 ;  /* 0x20000015ff147230 */ /* 0x100fe40000004100 */
[----:B------:R-:W-:Y:S01]  /*6050*/  @!P2 FADD.FTZ R19, -R19, -RZ ;  /* 0x800000ff1313a221 */ /* 0x000fe20000010100 */
[----:B------:R-:W-:Y:S02]  /*6060*/  HADD2.F32 R21, -RZ, R21.H1_H1 ;  /* 0x30000015ff157230 */ /* 0x000fe40000004100 */
[----:B------:R-:W-:Y:S01]  /*6070*/  FFMA.FTZ R2, R35, R34, R2 ;  /* 0x0000002223027223 */ /* 0x000fe20000010002 */
[----:B------:R-:W-:Y:S02]  /*6080*/  HADD2.F32 R31, -RZ, R53.H1_H1 ;  /* 0x30000035ff1f7230 */ /* 0x000fe40000004100 */
[----:B------:R-:W-:Y:S01]  /*6090*/  FMUL.FTZ R4, R27, R24 ;  /* 0x000000181b047220 */ /* 0x000fe20000410000 */
[----:B------:R-:W-:Y:S01]  /*60a0*/  @!P2 FADD.FTZ R18, -R18, -RZ ;  /* 0x800000ff1212a221 */ /* 0x000fe20000010100 */
[--C-:B------:R-:W-:Y:S02]  /*60b0*/  HADD2.F32 R34, -RZ, R44.reuse.H0_H0 ;  /* 0x2000002cff227230 */ /* 0x100fe40000004100 */
[----:B------:R-:W-:Y:S01]  /*60c0*/  FMUL.FTZ R5, R25, R22 ;  /* 0x0000001619057220 */ /* 0x000fe20000410000 */
[----:B------:R-:W-:Y:S01]  /*60d0*/  FFMA.FTZ R3, R36, R37, R3 ;  /* 0x0000002524037223 */ /* 0x000fe20000010003 */
[----:B------:R-:W-:Y:S01]  /*60e0*/  F2FP.F16.F32.PACK_AB R52, R2, R0 ;  /* 0x000000000234723e */ /* 0x000fe200000000ff */
[----:B------:R-:W-:Y:S02]  /*60f0*/  HADD2.F32 R33, -RZ, R44.H1_H1 ;  /* 0x3000002cff217230 */ /* 0x000fe40000004100 */
[----:B------:R-:W-:Y:S01]  /*6100*/  FMUL.FTZ R7, R20, R19 ;  /* 0x0000001314077220 */ /* 0x000fe20000410000 */
[----:B------:R-:W-:Y:S02]  /*6110*/  HADD2.F32 R36, -RZ, R51.H0_H0 ;  /* 0x20000033ff247230 */ /* 0x000fe40000004100 */
[----:B------:R-:W-:Y:S01]  /*6120*/  FMUL.FTZ R8, R21, R18 ;  /* 0x0000001215087220 */ /* 0x000fe20000410000 */
[----:B------:R-:W-:Y:S02]  /*6130*/  HADD2.F32 R42, -RZ, R43.H1_H1 ;  /* 0x3000002bff2a7230 */ /* 0x000fe40000004100 */
[----:B------:R-:W-:Y:S01]  /*6140*/  FFMA.FTZ R4, R31, R38, R4 ;  /* 0x000000261f047223 */ /* 0x000fe20000010004 */
[----:B------:R-:W-:Y:S02]  /*6150*/  HADD2.F32 R35, -RZ, R51.H1_H1 ;  /* 0x30000033ff237230 */ /* 0x000fe40000004100 */
[----:B------:R-:W-:Y:S01]  /*6160*/  FFMA.FTZ R5, R34, R39, R5 ;  /* 0x0000002722057223 */ /* 0x000fe20000010005 */
[----:B------:R-:W-:Y:S01]  /*6170*/  FFMA.FTZ R6, R33, R40, R6 ;  /* 0x0000002821067223 */ /* 0x000fe20000010006 */
[----:B------:R-:W-:Y:S01]  /*6180*/  FFMA.FTZ R7, R36, R41, R7 ;  /* 0x0000002924077223 */ /* 0x000fe20000010007 */
[----:B------:R-:W-:Y:S01]  /*6190*/  F2FP.F16.F32.PACK_AB R53, R4, R3 ;  /* 0x000000030435723e */ /* 0x000fe200000000ff */
[----:B------:R-:W-:Y:S02]  /*61a0*/  FFMA.FTZ R8, R35, R42, R8 ;  /* 0x0000002a23087223 */ /* 0x000fe40000010008 */
[----:B------:R-:W-:Y:S03]  /*61b0*/  F2FP.F16.F32.PACK_AB R54, R6, R5 ;  /* 0x000000050636723e */ /* 0x000fe600000000ff */
[----:B------:R-:W-:Y:S02]  /*61c0*/  F2FP.F16.F32.PACK_AB R55, R8, R7 ;  /* 0x000000070837723e */ /* 0x000fe400000000ff */
.L_x_876:
[----:B------:R-:W-:Y:S05]  /*61d0*/  BSYNC B0 ;  /* 0x0000000000007941 */ /* 0x000fea0003800000 */
.L_x_875:
[----:B-----5:R4:W-:Y:S02]  /*61e0*/  STG.E.128 desc[UR6][R120.64], R52 ;  /* 0x0000003478007986 */ /* 0x0209e4000c101d06 */
.L_x_874:
[----:B------:R-:W-:Y:S05]  /*61f0*/  BSYNC B1 ;  /* 0x0000000000017941 */ /* 0x000fea0003800000 */
.L_x_873:
[----:B------:R-:W-:Y:S01]  /*6200*/  ISETP.GE.AND P0, PT, R10, R167, PT ;  /* 0x000000a70a00720c */ /* 0x000fe20003f06270 */
[----:B------:R-:W-:Y:S11]  /*6210*/  BSSY B1, `(.L_x_877) ;  /* 0x0000060000017945 */ /* 0x000ff60003800000 */
[----:B------:R-:W-:Y:S01]  /*6220*/  @!UPT UIADD3 URZ, URZ, URZ, URZ ;  /* 0x0000003f3f3ff290 */ /* 0x000fe2000fffe03f */
[----:B------:R-:W-:Y:S05]  /*6230*/  @P0 BRA `(.L_x_878) ;  /* 0x0000000400740947 */ /* 0x000fea0003800000 */
[----:B----4-:R-:W-:Y:S01]  /*6240*/  IMAD.MOV.U32 R121, RZ, RZ, R119 ;  /* 0x000000ffff797224 */ /* 0x010fe200078e0077 */
[----:B------:R4:W5:Y:S01]  /*6250*/  LDG.E.128 R52, desc[UR6][R126.64+0x80] ;  /* 0x000080067e347981 */ /* 0x000962000c1e1d00 */
[----:B------:R-:W-:Y:S01]  /*6260*/  ISETP.GE.AND P0, PT, R10, UR4, PT ;  /* 0x000000040a007c0c */ /* 0x000fe2000bf06270 */
[----:B------:R-:W-:Y:S01]  /*6270*/  BSSY B0, `(.L_x_879) ;  /* 0x0000058000007945 */ /* 0x000fe20003800000 */
[----:B------:R-:W-:Y:S05]  /*6280*/  IADD3 R168, P1, R126, 0x80, RZ ;  /* 0x000000807ea87810 */ /* 0x000fea0007f3e0ff */
[----:B------:R-:W-:Y:S06]  /*6290*/  IMAD.X R169, RZ, RZ, R127, P1 ;  /* 0x000000ffffa97224 */ /* 0x000fec00008e067f */
        /* <DEDUP_REMOVED lines=17> */
[C---:B-12---:R-:W-:Y:S02]  /*63b0*/  LEA R20, P1, R50.reuse, R168, 0x1 ;  /* 0x000000a832147211 */ /* 0x046fe400078208ff */
[C---:B------:R-:W-:Y:S02]  /*63c0*/  LEA R58, P0, R57.reuse, R128, 0x1 ;  /* 0x00000080393a7211 */ /* 0x040fe400078008ff */
[----:B------:R-:W-:Y:S01]  /*63d0*/  LEA.HI.X.SX32 R21, R50, R169, 0x1, P1 ;  /* 0x000000a932157211 */ /* 0x000fe200008f0eff */
[----:B------:R-:W2:Y:S01]  /*63e0*/  LDG.E.128 R40, desc[UR6][R40.64+0x80] ;  /* 0x0000800628287981 */ /* 0x000ea2000c1e1d00 */
[----:B------:R-:W-:Y:S07]  /*63f0*/  LEA.HI.X.SX32 R59, R57, R129, 0x1, P0 ;  /* 0x00000081393b7211 */ /* 0x000fee00000f0eff */
[----:B------:R-:W3:Y:S08]  /*6400*/  LDG.E.128 R24, desc[UR6][R20.64] ;  /* 0x0000000614187981 */ /* 0x000ef0000c1e1d00 */
[----:B------:R-:W4:Y:S01]  /*6410*/  LDG.E.128 R56, desc[UR6][R58.64+0x80] ;  /* 0x000080063a387981 */ /* 0x000f22000c1e1d00 */
[--C-:B--2---:R-:W-:Y:S02]  /*6420*/  HADD2.F32 R33, -RZ, R40.reuse.H0_H0 ;  /* 0x20000028ff217230 */ /* 0x104fe40000004100 */
[----:B------:R-:W-:Y:S02]  /*6430*/  HADD2.F32 R34, -RZ, R40.H1_H1 ;  /* 0x30000028ff227230 */ /* 0x000fe40000004100 */
[--C-:B------:R-:W-:Y:S02]  /*6440*/  HADD2.F32 R37, -RZ, R41.reuse.H0_H0 ;  /* 0x20000029ff257230 */ /* 0x100fe40000004100 */
[----:B------:R-:W-:Y:S02]  /*6450*/  HADD2.F32 R38, -RZ, R41.H1_H1 ;  /* 0x30000029ff267230 */ /* 0x000fe40000004100 */
[--C-:B------:R-:W-:Y:S01]  /*6460*/  HADD2.F32 R39, -RZ, R42.reuse.H0_H0 ;  /* 0x2000002aff277230 */ /* 0x100fe20000004100 */
[----:B---3--:R-:W-:Y:S01]  /*6470*/  MOV R18, R24 ;  /* 0x0000001800127202 */ /* 0x008fe20000000f00 */
[----:B------:R-:W-:Y:S01]  /*6480*/  HADD2.F32 R40, -RZ, R42.H1_H1 ;  /* 0x3000002aff287230 */ /* 0x000fe20000004100 */
[----:B------:R-:W-:Y:S01]  /*6490*/  MOV R21, R27 ;  /* 0x0000001b00157202 */ /* 0x000fe20000000f00 */
[----:B------:R-:W-:Y:S01]  /*64a0*/  HADD2.F32 R41, -RZ, R43.H0_H0 ;  /* 0x2000002bff297230 */ /* 0x000fe20000004100 */
[----:B------:R-:W-:Y:S01]  /*64b0*/  MOV R23, R25 ;  /* 0x0000001900177202 */ /* 0x000fe20000000f00 */
[----:B------:R-:W-:Y:S01]  /*64c0*/  HADD2.F32 R32, -RZ, R18.H0_H0 ;  /* 0x20000012ff207230 */ /* 0x000fe20000004100 */
[----:B------:R-:W-:Y:S01]  /*64d0*/  MOV R28, R26 ;  /* 0x0000001a001c7202 */ /* 0x000fe20000000f00 */
[--C-:B----4-:R-:W-:Y:S02]  /*64e0*/  HADD2.F32 R27, -RZ, R56.reuse.H0_H0 ;  /* 0x20000038ff1b7230 */ /* 0x110fe40000004100 */
        /* <DEDUP_REMOVED lines=48> */
.L_x_880:
[----:B------:R-:W-:Y:S05]  /*67f0*/  BSYNC B0 ;  /* 0x0000000000007941 */ /* 0x000fea0003800000 */
.L_x_879:
[----:B-----5:R1:W-:Y:S02]  /*6800*/  STG.E.128 desc[UR6][R120.64+0x80], R52 ;  /* 0x0000803478007986 */ /* 0x0203e4000c101d06 */
.L_x_878:
[----:B------:R-:W-:Y:S05]  /*6810*/  BSYNC B1 ;  /* 0x0000000000017941 */ /* 0x000fea0003800000 */
.L_x_877:
[----:B------:R-:W-:Y:S11]  /*6820*/  ISETP.GE.AND P0, PT, R9, R167, PT ;  /* 0x000000a70900720c */ /* 0x000ff60003f06270 */
[----:B------:R-:W-:Y:S02]  /*6830*/  @!UPT UIADD3 URZ, URZ, URZ, URZ ;  /* 0x0000003f3f3ff290 */ /* 0x000fe4000fffe03f */
[----:B------:R-:W-:Y:S05]  /*6840*/  @P0 BRA `(.L_x_872) ;  /* 0x0000000400740947 */ /* 0x000fea0003800000 */
[----:B-1--4-:R-:W-:Y:S01]  /*6850*/  IMAD.MOV.U32 R121, RZ, RZ, R119 ;  /* 0x000000ffff797224 */ /* 0x012fe200078e0077 */
        /* <DEDUP_REMOVED lines=22> */
[C---:B--2---:R-:W-:Y:S02]  /*69c0*/  LEA R20, P1, R50.reuse, R166, 0x1 ;  /* 0x000000a632147211 */ /* 0x044fe400078208ff */
[C---:B------:R-:W-:Y:S02]  /*69d0*/  LEA R58, P0, R57.reuse, R128, 0x1 ;  /* 0x00000080393a7211 */ /* 0x040fe400078008ff */
        /* <DEDUP_REMOVED lines=66> */
.L_x_882:
[----:B------:R-:W-:Y:S05]  /*6e00*/  BSYNC B0 ;  /* 0x0000000000007941 */ /* 0x000fea0003800000 */
.L_x_881:
[----:B-----5:R4:W-:Y:S02]  /*6e10*/  STG.E.128 desc[UR6][R120.64+0x100], R52 ;  /* 0x0001003478007986 */ /* 0x0209e4000c101d06 */
.L_x_872:
[----:B------:R-:W-:Y:S05]  /*6e20*/  BSYNC B2 ;  /* 0x0000000000027941 */ /* 0x000fea0003800000 */
.L_x_871:
[C---:B------:R-:W-:Y:S01]  /*6e30*/  ISETP.GE.AND P0, PT, R66.reuse, R165, PT ;  /* 0x000000a54200720c */ /* 0x040fe20003f06270 */
[----:B------:R-:W-:Y:S03]  /*6e40*/  BSSY B2, `(.L_x_883) ;  /* 0x0000132000027945 */ /* 0x000fe60003800000 */
[----:B------:R-:W-:Y:S11]  /*6e50*/  ISETP.GE.AND P0, PT, R66, R163, !P0 ;  /* 0x000000a34200720c */ /* 0x000ff60004706270 */
[----:B------:R-:W-:Y:S02]  /*6e60*/  @!UPT UIADD3 URZ, URZ, URZ, URZ ;  /* 0x0000003f3f3ff290 */ /* 0x000fe4000fffe03f */
[----:B------:R-:W-:Y:S05]  /*6e70*/  @!P0 BRA `(.L_x_884) ;  /* 0x0000001000b88947 */ /* 0x000fea0003800000 */
[----:B-1--4-:R-:W1:Y:S01]  /*6e80*/  LDC R121, c[0x0][0x2d0] ;  /* 0x0000b400ff797b82 */ /* 0x012e620000000800 */
[----:B------:R-:W-:Y:S01]  /*6e90*/  BSSY B1, `(.L_x_885) ;  /* 0x0000064000017945 */ /* 0x000fe20003800000 */
[----:B-1----:R-:W-:Y:S11]  /*6ea0*/  ISETP.GE.AND P0, PT, R12, R121, PT ;  /* 0x000000790c00720c */ /* 0x002ff60003f06270 */
[----:B------:R-:W-:Y:S02]  /*6eb0*/  @!UPT UIADD3 URZ, URZ, URZ, URZ ;  /* 0x0000003f3f3ff290 */ /* 0x000fe4000fffe03f */
[----:B------:R-:W-:Y:S05]  /*6ec0*/  @P0 BRA `(.L_x_886) ;  /* 0x0000000400800947 */ /* 0x000fea0003800000 */
[C---:B------:R-:W-:Y:S01]  /*6ed0*/  LEA R170, P0, R89.reuse, R126, 0x1 ;  /* 0x0000007e59aa7211 */ /* 0x040fe200078008ff */
[----:B------:R-:W-:Y:S01]  /*6ee0*/  BSSY B0, `(.L_x_887) ;  /* 0x000005d000007945 */ /* 0x000fe20003800000 */
[----:B------:R-:W-:Y:S02]  /*6ef0*/  ISETP.GE.AND P1, PT, R12, UR4, PT ;  /* 0x000000040c007c0c */ /* 0x000fe4000bf26270 */
[----:B------:R-:W-:Y:S02]  /*6f00*/  LEA.HI.X R171, R89, R127, R86, 0x1, P0 ;  /* 0x0000007f59ab7211 */ /* 0x000fe400000f0c56 */
[C---:B------:R-:W-:Y:S03]  /*6f10*/  LEA R166, P0, R199.reuse, R120, 0x1 ;  /* 0x00000078c7a67211 */ /* 0x040fe600078008ff */
[----:B------:R1:W5:Y:S01]  /*6f20*/  LDG.E.128 R56, desc[UR6][R170.64] ;  /* 0x00000006aa387981 */ /* 0x000362000c1e1d00 */
[----:B------:R-:W-:Y:S05]  /*6f30*/  LEA.HI.X R167, R199, R119, R198, 0x1, P0 ;  /* 0x00000077c7a77211 */ /* 0x000fea00000f0cc6 */
[----:B------:R-:W-:Y:S05]  /*6f40*/  @P1 BRA `(.L_x_888) ;  /* 0x0000000400581947 */ /* 0x000fea0003800000 */
[--C-:B-----5:R-:W-:Y:S01]  /*6f50*/  HADD2.F32 R33, -RZ, R56.reuse.H0_H0 ;  /* 0x20000038ff217230 */ /* 0x120fe20000004100 */
[----:B------:R-:W-:Y:S01]  /*6f60*/  ULEA.HI UR27, UR4, UR4, URZ, 0x1 ;  /* 0x00000004041b7291 */ /* 0x000fe2000f8f083f */
[----:B------:R-:W-:Y:S01]  /*6f70*/  HADD2.F32 R38, -RZ, R57.H0_H0 ;  /* 0x20000039ff267230 */ /* 0x000fe20000004100 */
[----:B------:R-:W-:Y:S02]  /*6f80*/  MOV R164, RZ ;  /* 0x000000ff00a47202 */ /* 0x000fe40000000f00 */
[----:B------:R-:W-:Y:S01]  /*6f90*/  USHF.R.S32.HI UR27, URZ, 0x1, UR27 ;  /* 0x000000013f1b7899 */ /* 0x000fe2000801141b */
[----:B------:R-:W-:Y:S02]  /*6fa0*/  MOV R50, R58 ;  /* 0x0000003a00327202 */ /* 0x000fe40000000f00 */
[----:B------:R-:W-:Y:S03]  /*6fb0*/  MOV R51, R59 ;  /* 0x0000003b00337202 */ /* 0x000fe60000000f00 */
[----:B------:R-:W-:Y:S02]  /*6fc0*/  ISETP.GE.AND P1, PT, R12, UR27, PT ;  /* 0x0000001b0c007c0c */ /* 0x000fe4000bf26270 */
[----:B------:R-:W-:Y:S11]  /*6fd0*/  MOV R168, UR27 ;  /* 0x0000001b00a87c02 */ /* 0x000ff60008000f00 */
[----:B------:R-:W-:Y:S02]  /*6fe0*/  @P1 IADD3 R168, RZ, -UR27, RZ ;  /* 0x8000001bffa81c10 */ /* 0x000fe4000fffe0ff */
[----:B------:R-:W-:Y:S02]  /*6ff0*/  @P1 IADD3 R164, RZ, -UR27, RZ ;  /* 0x8000001bffa41c10 */ /* 0x000fe4000fffe0ff */
[C---:B------:R-:W-:Y:S02]  /*7000*/  LEA R18, P0, R168.reuse, R170, 0x1 ;  /* 0x000000aaa8127211 */ /* 0x040fe400078008ff */
[C---:B------:R-:W-:Y:S02]  /*7010*/  IADD3 R162, P2, R85.reuse, R164, RZ ;  /* 0x000000a455a27210 */ /* 0x040fe40007f5e0ff */
[----:B------:R-:W-:Y:S02]  /*7020*/  LEA.HI.X.SX32 R19, R168, R171, 0x1, P0 ;  /* 0x000000aba8137211 */ /* 0x000fe400000f0eff */
[----:B-1----:R-:W-:Y:S02]  /*7030*/  LEA R170, P0, R162, R128, 0x1 ;  /* 0x00000080a2aa7211 */ /* 0x002fe400078008ff */
[----:B------:R-:W-:Y:S01]  /*7040*/  LEA.HI.X.SX32 R164, R164, R83, 0x1, P2 ;  /* 0x00000053a4a47211 */ /* 0x000fe200010f0eff */
[----:B------:R-:W4:Y:S03]  /*7050*/  LDG.E.128 R28, desc[UR6][R18.64] ;  /* 0x00000006121c7981 */ /* 0x000f26000c1e1d00 */
[----:B------:R-:W-:Y:S02]  /*7060*/  LEA.HI.X R171, R162, R129, R164, 0x1, P0 ;  /* 0x00000081a2ab7211 */ /* 0x000fe400000f0ca4 */
[----:B------:R-:W-:Y:S02]  /*7070*/  MOV R162, RZ ;  /* 0x000000ff00a27202 */ /* 0x000fe40000000f00 */
[----:B------:R-:W-:Y:S02]  /*7080*/  @P1 IADD3 R162, RZ, -UR27, RZ ;  /* 0x8000001bffa21c10 */ /* 0x000fe4000fffe0ff */
[----:B------:R-:W3:Y:S02]  /*7090*/  LDG.E.128 R168, desc[UR6][R170.64] ;  /* 0x00000006aaa87981 */ /* 0x000ee4000c1e1d00 */
[----:B------:R-:W-:Y:S04]  /*70a0*/  IADD3 R173, P0, R85, R162, RZ ;  /* 0x000000a255ad7210 */ /* 0x000fe80007f1e0ff */
[----:B------:R-:W-:Y:S02]  /*70b0*/  LEA.HI.X.SX32 R162, R162, R83, 0x1, P0 ;  /* 0x00000053a2a27211 */ /* 0x000fe400000f0eff */
[C---:B------:R-:W-:Y:S04]  /*70c0*/  LEA R36, P0, R173.reuse, R130, 0x1 ;  /* 0x00000082ad247211 */ /* 0x040fe800078008ff */
[----:B------:R-:W-:Y:S05]  /*70d0*/  LEA.HI.X R37, R173, R131, R162, 0x1, P0 ;  /* 0x00000083ad257211 */ /* 0x000fea00000f0ca2 */
[----:B------:R1:W3:Y:S02]  /*70e0*/  LDG.E.128 R52, desc[UR6][R36.64] ;  /* 0x0000000624347981 */ /* 0x0002e4000c1e1d00 */
[----:B-1----:R-:W-:Y:S02]  /*70f0*/  HADD2.F32 R37, -RZ, R56.H1_H1 ;  /* 0x30000038ff257230 */ /* 0x002fe40000004100 */
[--C-:B----4-:R-:W-:Y:S01]  /*7100*/  HADD2.F32 R34, -RZ, R28.reuse.H0_H0 ;  /* 0x2000001cff227230 */ /* 0x110fe20000004100 */
[----:B--2---:R-:W-:Y:S01]  /*7110*/  MOV R26, R30 ;  /* 0x0000001e001a7202 */ /* 0x004fe20000000f00 */
[----:B------:R-:W-:Y:S01]  /*7120*/  HADD2.F32 R32, -RZ, R28.H1_H1 ;  /* 0x3000001cff207230 */ /* 0x000fe20000004100 */
[----:B------:R-:W-:Y:S01]  /*7130*/  MOV R19, R31 ;  /* 0x0000001f00137202 */ /* 0x000fe20000000f00 */
[--C-:B------:R-:W-:Y:S02]  /*7140*/  HADD2.F32 R30, -RZ, R29.reuse.H0_H0 ;  /* 0x2000001dff1e7230 */ /* 0x100fe40000004100 */
[----:B------:R-:W-:Y:S02]  /*7150*/  HADD2.F32 R28, -RZ, R29.H1_H1 ;  /* 0x3000001dff1c7230 */ /* 0x000fe40000004100 */
[--C-:B---3--:R-:W-:Y:S02]  /*7160*/  HADD2.F32 R27, -RZ, R168.reuse.H0_H0 ;  /* 0x200000a8ff1b7230 */ /* 0x108fe40000004100 */
[----:B------:R-:W-:Y:S02]  /*7170*/  HADD2.F32 R25, -RZ, R168.H1_H1 ;  /* 0x300000a8ff197230 */ /* 0x000fe40000004100 */
[--C-:B------:R-:W-:Y:S02]  /*7180*/  HADD2.F32 R23, -RZ, R169.reuse.H0_H0 ;  /* 0x200000a9ff177230 */ /* 0x100fe40000004100 */
[----:B------:R-:W-:Y:S01]  /*7190*/  @!P1 FADD.FTZ R27, -R27, -RZ ;  /* 0x800000ff1b1b9221 */ /* 0x000fe20000010100 */
[----:B------:R-:W-:Y:S02]  /*71a0*/  HADD2.F32 R21, -RZ, R169.H1_H1 ;  /* 0x300000a9ff157230 */ /* 0x000fe40000004100 */
[----:B------:R-:W-:Y:S01]  /*71b0*/  @!P1 FADD.FTZ R25, -R25, -RZ ;  /* 0x800000ff19199221 */ /* 0x000fe20000010100 */
[--C-:B------:R-:W-:Y:S02]  /*71c0*/  HADD2.F32 R24, -RZ, R170.reuse.H0_H0 ;  /* 0x200000aaff187230 */ /* 0x100fe40000004100 */
[----:B------:R-:W-:Y:S01]  /*71d0*/  @!P1 FADD.FTZ R23, -R23, -RZ ;  /* 0x800000ff17179221 */ /* 0x000fe20000010100 */
[----:B------:R-:W-:Y:S02]  /*71e0*/  HADD2.F32 R22, -RZ, R170.H1_H1 ;  /* 0x300000aaff167230 */ /* 0x000fe40000004100 */
[----:B------:R-:W-:Y:S01]  /*71f0*/  @!P1 FADD.FTZ R21, -R21, -RZ ;  /* 0x800000ff15159221 */ /* 0x000fe20000010100 */
[--C-:B------:R-:W-:Y:S02]  /*7200*/  HADD2.F32 R20, -RZ, R171.reuse.H0_H0 ;  /* 0x200000abff147230 */ /* 0x100fe40000004100 */
[----:B------:R-:W-:Y:S01]  /*7210*/  FMUL.FTZ R0, R34, R27 ;  /* 0x0000001b22007220 */ /* 0x000fe20000410000 */
[----:B------:R-:W-:Y:S02]  /*7220*/  HADD2.F32 R18, -RZ, R171.H1_H1 ;  /* 0x300000abff127230 */ /* 0x000fe40000004100 */
[----:B------:R-:W-:Y:S01]  /*7230*/  FMUL.FTZ R2, R32, R25 ;  /* 0x0000001920027220 */ /* 0x000fe20000410000 */
[----:B------:R-:W-:Y:S02]  /*7240*/  HADD2.F32 R25, -RZ, R26.H0_H0 ;  /* 0x2000001aff197230 */ /* 0x000fe40000004100 */
[----:B------:R-:W-:Y:S01]  /*7250*/  FMUL.FTZ R3, R30, R23 ;  /* 0x000000171e037220 */ /* 0x000fe20000410000 */
[--C-:B------:R-:W-:Y:S02]  /*7260*/  HADD2.F32 R35, -RZ, R52.reuse.H0_H0 ;  /* 0x20000034ff237230 */ /* 0x100fe40000004100 */
[----:B------:R-:W-:Y:S01]  /*7270*/  FMUL.FTZ R4, R28, R21 ;  /* 0x000000151c047220 */ /* 0x000fe20000410000 */
[----:B------:R-:W-:Y:S02]  /*7280*/  HADD2.F32 R36, -RZ, R52.H1_H1 ;  /* 0x30000034ff247230 */ /* 0x000fe40000004100 */
[----:B------:R-:W-:Y:S01]  /*7290*/  @!P1 FADD.FTZ R24, -R24, -RZ ;  /* 0x800000ff18189221 */ /* 0x000fe20000010100 */
[----:B------:R-:W-:Y:S02]  /*72a0*/  HADD2.F32 R39, -RZ, R53.H0_H0 ;  /* 0x20000035ff277230 */ /* 0x000fe40000004100 */
[----:B------:R-:W-:Y:S01]  /*72b0*/  @!P1 FADD.FTZ R22, -R22, -RZ ;  /* 0x800000ff16169221 */ /* 0x000fe20000010100 */
[----:B------:R-:W-:Y:S02]  /*72c0*/  HADD2.F32 R23, -RZ, R26.H1_H1 ;  /* 0x3000001aff177230 */ /* 0x000fe40000004100 */
[----:B------:R-:W-:Y:S01]  /*72d0*/  FFMA.FTZ R0, R33, R35, R0 ;  /* 0x0000002321007223 */ /* 0x000fe20000010000 */
[--C-:B------:R-:W-:Y:S02]  /*72e0*/  HADD2.F32 R21, -RZ, R19.reuse.H0_H0 ;  /* 0x20000013ff157230 */ /* 0x100fe40000004100 */
[----:B------:R-:W-:Y:S01]  /*72f0*/  @!P1 FADD.FTZ R20, -R20, -RZ ;  /* 0x800000ff14149221 */ /* 0x000fe20000010100 */
[----:B------:R-:W-:Y:S02]  /*7300*/  HADD2.F32 R19, -RZ, R19.H1_H1 ;  /* 0x30000013ff137230 */ /* 0x000fe40000004100 */
[----:B------:R-:W-:Y:S01]  /*7310*/  FFMA.FTZ R2, R37, R36, R2 ;  /* 0x0000002425027223 */ /* 0x000fe20000010002 */
[----:B------:R-:W-:Y:S02]  /*7320*/  HADD2.F32 R40, -RZ, R53.H1_H1 ;  /* 0x30000035ff287230 */ /* 0x000fe40000004100 */
[----:B------:R-:W-:Y:S01]  /*7330*/  @!P1 FADD.FTZ R18, -R18, -RZ ;  /* 0x800000ff12129221 */ /* 0x000fe20000010100 */
[----:B------:R-:W-:Y:S02]  /*7340*/  HADD2.F32 R33, -RZ, R57.H1_H1 ;  /* 0x30000039ff217230 */ /* 0x000fe40000004100 */
[----:B------:R-:W-:Y:S01]  /*7350*/  FMUL.FTZ R5, R25, R24 ;  /* 0x0000001819057220 */ /* 0x000fe20000410000 */
[----:B------:R-:W-:Y:S02]  /*7360*/  HADD2.F32 R41, -RZ, R54.H0_H0 ;  /* 0x20000036ff297230 */ /* 0x000fe40000004100 */
[----:B------:R-:W-:Y:S01]  /*7370*/  FFMA.FTZ R3, R38, R39, R3 ;  /* 0x0000002726037223 */ /* 0x000fe20000010003 */
[----:B------:R-:W-:Y:S02]  /*7380*/  HADD2.F32 R36, -RZ, R50.H0_H0 ;  /* 0x20000032ff247230 */ /* 0x000fe40000004100 */
[----:B------:R-:W-:Y:S01]  /*7390*/  FMUL.FTZ R6, R23, R22 ;  /* 0x0000001617067220 */ /* 0x000fe20000410000 */
[----:B------:R-:W-:Y:S02]  /*73a0*/  HADD2.F32 R42, -RZ, R54.H1_H1 ;  /* 0x30000036ff2a7230 */ /* 0x000fe40000004100 */
[----:B------:R-:W-:Y:S01]  /*73b0*/  FMUL.FTZ R7, R21, R20 ;  /* 0x0000001415077220 */ /* 0x000fe20000410000 */
[----:B------:R-:W-:Y:S01]  /*73c0*/  HADD2.F32 R35, -RZ, R50.H1_H1 ;  /* 0x30000032ff237230 */ /* 0x000fe20000004100 */
[----:B------:R-:W-:Y:S01]  /*73d0*/  F2FP.F16.F32.PACK_AB R56, R2, R0 ;  /* 0x000000000238723e */ /* 0x000fe200000000ff */
[----:B------:R-:W-:Y:S02]  /*73e0*/  HADD2.F32 R43, -RZ, R55.H0_H0 ;  /* 0x20000037ff2b7230 */ /* 0x000fe40000004100 */
[----:B------:R-:W-:Y:S01]  /*73f0*/  FMUL.FTZ R8, R19, R18 ;  /* 0x0000001213087220 */ /* 0x000fe20000410000 */
[----:B------:R-:W-:Y:S02]  /*7400*/  HADD2.F32 R38, -RZ, R51.H0_H0 ;  /* 0x20000033ff267230 */ /* 0x000fe40000004100 */
[----:B------:R-:W-:Y:S01]  /*7410*/  FFMA.FTZ R4, R33, R40, R4 ;  /* 0x0000002821047223 */ /* 0x000fe20000010004 */
[----:B------:R-:W-:Y:S02]  /*7420*/  HADD2.F32 R44, -RZ, R55.H1_H1 ;  /* 0x30000037ff2c7230 */ /* 0x000fe40000004100 */
[----:B------:R-:W-:Y:S01]  /*7430*/  FFMA.FTZ R5, R36, R41, R5 ;  /* 0x0000002924057223 */ /* 0x000fe20000010005 */
[----:B------:R-:W-:Y:S02]  /*7440*/  HADD2.F32 R37, -RZ, R51.H1_H1 ;  /* 0x30000033ff257230 */ /* 0x000fe40000004100 */
[----:B------:R-:W-:Y:S01]  /*7450*/  FFMA.FTZ R6, R35, R42, R6 ;  /* 0x0000002a23067223 */ /* 0x000fe20000010006 */
[----:B------:R-:W-:Y:S01]  /*7460*/  F2FP.F16.F32.PACK_AB R57, R4, R3 ;  /* 0x000000030439723e */ /* 0x000fe200000000ff */
[----:B------:R-:W-:Y:S01]  /*7470*/  FFMA.FTZ R7, R38, R43, R7 ;  /* 0x0000002b26077223 */ /* 0x000fe20000010007 */
[----:B------:R-:W-:Y:S02]  /*7480*/  FFMA.FTZ R8, R37, R44, R8 ;  /* 0x0000002c25087223 */ /* 0x000fe40000010008 */
[----:B------:R-:W-:Y:S03]  /*7490*/  F2FP.F16.F32.PACK_AB R58, R6, R5 ;  /* 0x00000005063a723e */ /* 0x000fe600000000ff */
[----:B------:R-:W-:Y:S03]  /*74a0*/  F2FP.F16.F32.PACK_AB R59, R8, R7 ;  /* 0x00000007083b723e */ /* 0x000fe600000000ff */
.L_x_888:
[----:B------:R-:W-:Y:S05]  /*74b0*/  BSYNC B0 ;  /* 0x0000000000007941 */ /* 0x000fea0003800000 */
.L_x_887:
[----:B-----5:R4:W-:Y:S02]  /*74c0*/  STG.E.128 desc[UR6][R166.64], R56 ;  /* 0x00000038a6007986 */ /* 0x0209e4000c101d06 */
.L_x_886:
[----:B------:R-:W-:Y:S05]  /*74d0*/  BSYNC B1 ;  /* 0x0000000000017941 */ /* 0x000fea0003800000 */
.L_x_885:
[----:B------:R-:W-:Y:S01]  /*74e0*/  ISETP.GE.AND P0, PT, R10, R121, PT ;  /* 0x000000790a00720c */ /* 0x000fe20003f06270 */
[----:B------:R-:W-:Y:S11]  /*74f0*/  BSSY B1, `(.L_x_889) ;  /* 0x0000063000017945 */ /* 0x000ff60003800000 */
[----:B------:R-:W-:Y:S01]  /*7500*/  @!UPT UIADD3 URZ, URZ, URZ, URZ ;  /* 0x0000003f3f3ff290 */ /* 0x000fe2000fffe03f */
[----:B------:R-:W-:Y:S05]  /*7510*/  @P0 BRA `(.L_x_890) ;  /* 0x0000000400800947 */ /* 0x000fea0003800000 */
[----:B-1----:R-:W-:Y:S01]  /*7520*/  LEA R170, P0, R92, R126, 0x1 ;  /* 0x0000007e5caa7211 */ /* 0x002fe200078008ff */
[----:B------:R-:W-:Y:S01]  /*7530*/  BSSY B0, `(.L_x_891) ;  /* 0x000005d000007945 */ /* 0x000fe20003800000 */
[----:B------:R-:W-:Y:S02]  /*7540*/  ISETP.GE.AND P1, PT, R10, UR4, PT ;  /* 0x000000040a007c0c */ /* 0x000fe4000bf26270 */
[----:B------:R-:W-:Y:S02]  /*7550*/  LEA.HI.X R171, R92, R127, R93, 0x1, P0 ;  /* 0x0000007f5cab7211 */ /* 0x000fe400000f0c5d */
[C---:B----4-:R-:W-:Y:S03]  /*7560*/  LEA R166, P0, R96.reuse, R120, 0x1 ;  /* 0x0000007860a67211 */ /* 0x050fe600078008ff */
        /* <DEDUP_REMOVED lines=14> */
[----:B------:R-:W-:Y:S02]  /*7650*/  LEA R18, P0, R168, R170, 0x1 ;  /* 0x000000aaa8127211 */ /* 0x000fe400078008ff */
[----:B------:R-:W-:Y:S02]  /*7660*/  IADD3 R162, P2, R80, R164, RZ ;  /* 0x000000a450a27210 */ /* 0x000fe40007f5e0ff */
        /* <DEDUP_REMOVED lines=73> */
.L_x_892:
[----:B------:R-:W-:Y:S05]  /*7b00*/  BSYNC B0 ;  /* 0x0000000000007941 */ /* 0x000fea0003800000 */
.L_x_891:
[----:B-----5:R4:W-:Y:S02]  /*7b10*/  STG.E.128 desc[UR6][R166.64], R56 ;  /* 0x00000038a6007986 */ /* 0x0209e4000c101d06 */
.L_x_890:
[----:B------:R-:W-:Y:S05]  /*7b20*/  BSYNC B1 ;  /* 0x0000000000017941 */ /* 0x000fea0003800000 */
.L_x_889:
[----:B------:R-:W-:Y:S11]  /*7b30*/  ISETP.GE.AND P0, PT, R9, R121, PT ;  /* 0x000000790900720c */ /* 0x000ff60003f06270 */
[----:B------:R-:W-:Y:S02]  /*7b40*/  @!UPT UIADD3 URZ, URZ, URZ, URZ ;  /* 0x0000003f3f3ff290 */ /* 0x000fe4000fffe03f */
[----:B------:R-:W-:Y:S05]  /*7b50*/  @P0 BRA `(.L_x_884) ;  /* 0x0000000400800947 */ /* 0x000fea0003800000 */
[C---:B------:R-:W-:Y:S01]  /*7b60*/  LEA R168, P0, R100.reuse, R126, 0x1 ;  /* 0x0000007e64a87211 */ /* 0x040fe200078008ff */
        /* <DEDUP_REMOVED lines=21> */
[C---:B----4-:R-:W-:Y:S02]  /*7cc0*/  LEA R168, P0, R121.reuse, R128, 0x1 ;  /* 0x0000008079a87211 */ /* 0x050fe400078008ff */
[----:B------:R-:W-:Y:S01]  /*7cd0*/  LEA.HI.X.SX32 R162, R162, R75, 0x1, P2 ;  /* 0x0000004ba2a27211 */ /* 0x000fe200010f0eff */
[----:B------:R-:W4:Y:S03]  /*7ce0*/  LDG.E.128 R28, desc[UR6][R18.64] ;  /* 0x00000006121c7981 */ /* 0x000f26000c1e1d00 */
[----:B------:R-:W-:Y:S02]  /*7cf0*/  LEA.HI.X R169, R121, R129, R162, 0x1, P0 ;  /* 0x0000008179a97211 */ /* 0x000fe400000f0ca2 */
[----:B------:R-:W-:Y:S02]  /*7d00*/  MOV R162, RZ ;  /* 0x000000ff00a27202 */ /* 0x000fe40000000f00 */
[----:B------:R-:W-:Y:S02]  /*7d10*/  @P1 IADD3 R162, RZ, -UR27, RZ ;  /* 0x8000001bffa21c10 */ /* 0x000fe4000fffe0ff */
[----:B-1----:R-:W3:Y:S02]  /*7d20*/  LDG.E.128 R168, desc[UR6][R168.64] ;  /* 0x00000006a8a87981 */ /* 0x002ee4000c1e1d00 */
        /* <DEDUP_REMOVED lines=65> */
.L_x_894:
[----:B------:R-:W-:Y:S05]  /*8140*/  BSYNC B0 ;  /* 0x0000000000007941 */ /* 0x000fea0003800000 */
.L_x_893:
[----:B-----5:R1:W-:Y:S02]  /*8150*/  STG.E.128 desc[UR6][R166.64], R56 ;  /* 0x00000038a6007986 */ /* 0x0203e4000c101d06 */
.L_x_884:
[----:B------:R-:W-:Y:S05]  /*8160*/  BSYNC B2 ;  /* 0x0000000000027941 */ /* 0x000fea0003800000 */
.L_x_883:
        /* <DEDUP_REMOVED lines=104> */
.L_x_900:
[----:B------:R-:W-:Y:S05]  /*87f0*/  BSYNC B0 ;  /* 0x0000000000007941 */ /* 0x000fea0003800000 */
.L_x_899:
[----:B-----5:R4:W-:Y:S02]  /*8800*/  STG.E.128 desc[UR6][R166.64], R56 ;  /* 0x00000038a6007986 */ /* 0x0209e4000c101d06 */
.L_x_898:
[----:B------:R-:W-:Y:S05]  /*8810*/  BSYNC B1 ;  /* 0x0000000000017941 */ /* 0x000fea0003800000 */
.L_x_897:
        /* <DEDUP_REMOVED lines=98> */
.L_x_904:
[----:B------:R-:W-:Y:S05]  /*8e40*/  BSYNC B0 ;  /* 0x0000000000007941 */ /* 0x000fea0003800000 */
.L_x_903:
[----:B-----5:R4:W-:Y:S02]  /*8e50*/  STG.E.128 desc[UR6][R166.64], R56 ;  /* 0x00000038a6007986 */ /* 0x0209e4000c101d06 */
.L_x_902:
[----:B------:R-:W-:Y:S05]  /*8e60*/  BSYNC B1 ;  /* 0x0000000000017941 */ /* 0x000fea0003800000 */
.L_x_901:
        /* <DEDUP_REMOVED lines=97> */
.L_x_906:
[----:B------:R-:W-:Y:S05]  /*9480*/  BSYNC B0 ;  /* 0x0000000000007941 */ /* 0x000fea0003800000 */
.L_x_905:
[----:B-----5:R1:W-:Y:S02]  /*9490*/  STG.E.128 desc[UR6][R166.64], R56 ;  /* 0x00000038a6007986 */ /* 0x0203e4000c101d06 */
.L_x_896:
[----:B------:R-:W-:Y:S05]  /*94a0*/  BSYNC B2 ;  /* 0x0000000000027941 */ /* 0x000fea0003800000 */
.L_x_895:
[C---:B------:R-:W-:Y:S01]  /*94b0*/  ISETP.GE.AND P0, PT, R64.reuse, R165, PT ;  /* 0x000000a54000720c */ /* 0x040fe20003f06270 */
[----:B------:R-:W-:Y:S03]  /*94c0*/  BSSY B2, `(.L_x_907) ;  /* 0x0000137000027945 */ /* 0x000fe60003800000 */
[----:B------:R-:W-:Y:S11]  /*94d0*/  ISETP.GE.AND P0, PT, R64, R163, !P0 ;  /* 0x000000a34000720c */ /* 0x000ff60004706270 */
[----:B------:R-:W-:Y:S02]  /*94e0*/  @!UPT UIADD3 URZ, URZ, URZ, URZ ;  /* 0x0000003f3f3ff290 */ /* 0x000fe4000fffe03f */
[----:B------:R-:W-:Y:S05]  /*94f0*/  @!P0 BRA `(.L_x_908) ;  /* 0x0000001000cc8947 */ /* 0x000fea0003800000 */
[----:B------:R-:W5:Y:S01]  /*9500*/  LDC R163, c[0x0][0x2d0] ;  /* 0x0000b400ffa37b82 */ /* 0x000f620000000800 */
[----:B------:R-:W-:Y:S01]  /*9510*/  BSSY B1, `(.L_x_909) ;  /* 0x0000069000017945 */ /* 0x000fe20003800000 */
[----:B-----5:R-:W-:Y:S11]  /*9520*/  ISETP.GE.AND P0, PT, R12, R163, PT ;  /* 0x000000a30c00720c */ /* 0x020ff60003f06270 */
[----:B------:R-:W-:Y:S02]  /*9530*/  @!UPT UIADD3 URZ, URZ, URZ, URZ ;  /* 0x0000003f3f3ff290 */ /* 0x000fe4000fffe03f */
[----:B------:R-:W-:Y:S05]  /*9540*/  @P0 BRA `(.L_x_910) ;  /* 0x0000000400940947 */ /* 0x000fea0003800000 */
[----:B------:R-:W2:Y:S01]  /*9550*/  LDC.64 R2, c[0x0][0x338] ;  /* 0x0000ce00ff027b82 */ /* 0x000ea20000000a00 */
[----:B------:R-:W-:Y:S01]  /*9560*/  ISETP.GE.AND P0, PT, R12, UR4, PT ;  /* 0x000000040c007c0c */ /* 0x000fe2000bf06270 */
[----:B------:R-:W-:Y:S01]  /*9570*/  BSSY B0, `(.L_x_911) ;  /* 0x0000061000007945 */ /* 0x000fe20003800000 */
[----:B-1--4-:R-:W-:Y:S01]  /*9580*/  MOV R121, R119 ;  /* 0x0000007700797202 */ /* 0x012fe20000000f00 */
[----:B--2---:R-:W-:Y:S04]  /*9590*/  IMAD.WIDE.U32 R166, R2, 0x60, R126 ;  /* 0x0000006002a67825 */ /* 0x004fe800078e007e */
[----:B------:R-:W-:Y:S05]  /*95a0*/  IMAD R3, R3, 0x60, RZ ;  /* 0x0000006003037824 */ /* 0x000fea00078e02ff */
[----:B------:R-:W-:Y:S02]  /*95b0*/  IADD3 R167, R167, R3, RZ ;  /* 0x00000003a7a77210 */ /* 0x000fe40007ffe0ff */
[----:B------:R-:W1:Y:S03]  /*95c0*/  LDC.64 R2, c[0x0][0x248] ;  /* 0x00009200ff027b82 */ /* 0x000e660000000a00 */
[----:B------:R2:W5:Y:S01]  /*95d0*/  LDG.E.128 R56, desc[UR6][R166.64] ;  /* 0x00000006a6387981 */ /* 0x000562000c1e1d00 */
[----:B-1----:R-:W-:Y:S04]  /*95e0*/  IMAD.WIDE.U32 R168, R2, 0x60, R120 ;  /* 0x0000006002a87825 */ /* 0x002fe800078e0078 */
[----:B------:R-:W-:Y:S05]  /*95f0*/  IMAD R3, R3, 0x60, RZ ;  /* 0x0000006003037824 */ /* 0x000fea00078e02ff */
[----:B------:R-:W-:Y:S01]  /*9600*/  IADD3 R169, R169, R3, RZ ;  /* 0x00000003a9a97210 */ /* 0x000fe20007ffe0ff */
[----:B--2---:R-:W-:Y:S06]  /*9610*/  @P0 BRA `(.L_x_912) ;  /* 0x0000000400580947 */ /* 0x004fec0003800000 */
        /* <DEDUP_REMOVED lines=14> */
[C---:B------:R-:W-:Y:S02]  /*9700*/  LEA R166, P0, R121.reuse, R128, 0x1 ;  /* 0x0000008079a67211 */ /* 0x040fe400078008ff */
[----:B------:R-:W-:Y:S01]  /*9710*/  LEA.HI.X.SX32 R162, R162, R77, 0x1, P2 ;  /* 0x0000004da2a27211 */ /* 0x000fe200010f0eff */
[----:B------:R-:W2:Y:S03]  /*9720*/  LDG.E.128 R28, desc[UR6][R18.64] ;  /* 0x00000006121c7981 */ /* 0x000ea6000c1e1d00 */
[----:B------:R-:W-:Y:S02]  /*9730*/  LEA.HI.X R167, R121, R129, R162, 0x1, P0 ;  /* 0x0000008179a77211 */ /* 0x000fe400000f0ca2 */
[----:B------:R-:W-:Y:S02]  /*9740*/  MOV R162, RZ ;  /* 0x000000ff00a27202 */ /* 0x000fe40000000f00 */
[----:B------:R-:W-:Y:S02]  /*9750*/  @P1 IADD3 R162, RZ, -UR27, RZ ;  /* 0x8000001bffa21c10 */ /* 0x000fe4000fffe0ff */
[----:B------:R-:W4:Y:S02]  /*9760*/  LDG.E.128 R164, desc[UR6][R166.64] ;  /* 0x00000006a6a47981 */ /* 0x000f24000c1e1d00 */
[----:B------:R-:W-:Y:S04]  /*9770*/  IADD3 R121, P0, R78, R162, RZ ;  /* 0x000000a24e797210 */ /* 0x000fe80007f1e0ff */
[----:B------:R-:W-:Y:S02]  /*9780*/  LEA.HI.X.SX32 R162, R162, R77, 0x1, P0 ;  /* 0x0000004da2a27211 */ /* 0x000fe400000f0eff */
[C---:B------:R-:W-:Y:S04]  /*9790*/  LEA R36, P0, R121.reuse, R130, 0x1 ;  /* 0x0000008279247211 */ /* 0x040fe800078008ff */
[----:B------:R-:W-:Y:S05]  /*97a0*/  LEA.HI.X R37, R121, R131, R162, 0x1, P0 ;  /* 0x0000008379257211 */ /* 0x000fea00000f0ca2 */
[----:B------:R1:W3:Y:S02]  /*97b0*/  LDG.E.128 R52, desc[UR6][R36.64] ;  /* 0x0000000624347981 */ /* 0x0002e4000c1e1d00 */
[----:B-1----:R-:W-:Y:S02]  /*97c0*/  HADD2.F32 R37, -RZ, R56.H1_H1 ;  /* 0x30000038ff257230 */ /* 0x002fe40000004100 */
[--C-:B--2---:R-:W-:Y:S01]  /*97d0*/  HADD2.F32 R34, -RZ, R28.reuse.H0_H0 ;  /* 0x2000001cff227230 */ /* 0x104fe20000004100 */
[----:B------:R-:W-:Y:S01]  /*97e0*/  MOV R26, R30 ;  /* 0x0000001e001a7202 */ /* 0x000fe20000000f00 */
[----:B------:R-:W-:Y:S01]  /*97f0*/  HADD2.F32 R32, -RZ, R28.H1_H1 ;  /* 0x3000001cff207230 */ /* 0x000fe20000004100 */
[----:B------:R-:W-:Y:S01]  /*9800*/  MOV R19, R31 ;  /* 0x0000001f00137202 */ /* 0x000fe20000000f00 */
[--C-:B------:R-:W-:Y:S02]  /*9810*/  HADD2.F32 R30, -RZ, R29.reuse.H0_H0 ;  /* 0x2000001dff1e7230 */ /* 0x100fe40000004100 */
[----:B------:R-:W-:Y:S02]  /*9820*/  HADD2.F32 R28, -RZ, R29.H1_H1 ;  /* 0x3000001dff1c7230 */ /* 0x000fe40000004100 */
[--C-:B----4-:R-:W-:Y:S02]  /*9830*/  HADD2.F32 R27, -RZ, R164.reuse.H0_H0 ;  /* 0x200000a4ff1b7230 */ /* 0x110fe40000004100 */
        /* <DEDUP_REMOVED lines=15> */
[--C-:B---3--:R-:W-:Y:S02]  /*9930*/  HADD2.F32 R35, -RZ, R52.reuse.H0_H0 ;  /* 0x20000034ff237230 */ /* 0x108fe40000004100 */
        /* <DEDUP_REMOVED lines=36> */
.L_x_912:
[----:B------:R-:W-:Y:S05]  /*9b80*/  BSYNC B0 ;  /* 0x0000000000007941 */ /* 0x000fea0003800000 */
.L_x_911:
[----:B-----5:R1:W-:Y:S02]  /*9b90*/  STG.E.128 desc[UR6][R168.64], R56 ;  /* 0x00000038a8007986 */ /* 0x0203e4000c101d06 */
.L_x_910:
[----:B------:R-:W-:Y:S05]  /*9ba0*/  BSYNC B1 ;  /* 0x0000000000017941 */ /* 0x000fea0003800000 */
.L_x_909:
[----:B------:R-:W-:Y:S01]  /*9bb0*/  ISETP.GE.AND P0, PT, R10, R163, PT ;  /* 0x000000a30a00720c */ /* 0x000fe20003f06270 */
[----:B------:R-:W-:Y:S11]  /*9bc0*/  BSSY B1, `(.L_x_913) ;  /* 0x0000063000017945 */ /* 0x000ff60003800000 */
[----:B------:R-:W-:Y:S01]  /*9bd0*/  @!UPT UIADD3 URZ, URZ, URZ, URZ ;  /* 0x0000003f3f3ff290 */ /* 0x000fe2000fffe03f */
[----:B------:R-:W-:Y:S05]  /*9be0*/  @P0 BRA `(.L_x_914) ;  /* 0x0000000400800947 */ /* 0x000fea0003800000 */
[C---:B-1--4-:R-:W-:Y:S01]  /*9bf0*/  LEA R166, P0, R109.reuse, R126, 0x1 ;  /* 0x0000007e6da67211 */ /* 0x052fe200078008ff */
        /* <DEDUP_REMOVED lines=21> */
[C---:B-1----:R-:W-:Y:S02]  /*9d50*/  LEA R166, P0, R121.reuse, R128, 0x1 ;  /* 0x0000008079a67211 */ /* 0x042fe400078008ff */
        /* <DEDUP_REMOVED lines=71> */
.L_x_916:
[----:B------:R-:W-:Y:S05]  /*a1d0*/  BSYNC B0 ;  /* 0x0000000000007941 */ /* 0x000fea0003800000 */
.L_x_915:
[----:B-----5:R4:W-:Y:S02]  /*a1e0*/  STG.E.128 desc[UR6][R168.64], R56 ;  /* 0x00000038a8007986 */ /* 0x0209e4000c101d06 */
.L_x_914:
[----:B------:R-:W-:Y:S05]  /*a1f0*/  BSYNC B1 ;  /* 0x0000000000017941 */ /* 0x000fea0003800000 */
.L_x_913:
[----:B------:R-:W-:Y:S11]  /*a200*/  ISETP.GE.AND P0, PT, R9, R163, PT ;  /* 0x000000a30900720c */ /* 0x000ff60003f06270 */
[----:B------:R-:W-:Y:S02]  /*a210*/  @!UPT UIADD3 URZ, URZ, URZ, URZ ;  /* 0x0000003f3f3ff290 */ /* 0x000fe4000fffe03f */
[----:B------:R-:W-:Y:S05]  /*a220*/  @P0 BRA `(.L_x_908) ;  /* 0x0000000400800947 */ /* 0x000fea0003800000 */
[----:B-1--4-:R-:W-:Y:S01]  /*a230*/  LEA R166, P0, R113, R126, 0x1 ;  /* 0x0000007e71a67211 */ /* 0x012fe200078008ff */
        /* <DEDUP_REMOVED lines=20> */
[----:B------:R-:W-:Y:S02]  /*a380*/  IADD3 R121, P2, R68, R164, RZ ;  /* 0x000000a444797210 */ /* 0x000fe40007f5e0ff */
[----:B------:R-:W-:Y:S02]  /*a390*/  LEA.HI.X.SX32 R19, R165, R167, 0x1, P0 ;  /* 0x000000a7a5137211 */ /* 0x000fe400000f0eff */
[----:B------:R-:W-:Y:S02]  /*a3a0*/  LEA.HI.X.SX32 R164, R164, R67, 0x1, P2 ;  /* 0x00000043a4a47211 */ /* 0x000fe400010f0eff */
[C---:B-1----:R-:W-:Y:S01]  /*a3b0*/  LEA R166, P0, R121.reuse, R128, 0x1 ;  /* 0x0000008079a67211 */ /* 0x042fe200078008ff */
[----:B------:R-:W4:Y:S01]  /*a3c0*/  LDG.E.128 R28, desc[UR6][R18.64] ;  /* 0x00000006121c7981 */ /* 0x000f22000c1e1d00 */
[----:B------:R-:W-:Y:S02]  /*a3d0*/  @P1 IADD3 R168, RZ, -UR27, RZ ;  /* 0x8000001bffa81c10 */ /* 0x000fe4000fffe0ff */
[----:B------:R-:W-:Y:S02]  /*a3e0*/  LEA.HI.X R167, R121, R129, R164, 0x1, P0 ;  /* 0x0000008179a77211 */ /* 0x000fe400000f0ca4 */
[----:B------:R-:W-:Y:S04]  /*a3f0*/  IADD3 R121, P0, R68, R168, RZ ;  /* 0x000000a844797210 */ /* 0x000fe80007f1e0ff */
[----:B------:R-:W-:Y:S01]  /*a400*/  LEA.HI.X.SX32 R168, R168, R67, 0x1, P0 ;  /* 0x00000043a8a87211 */ /* 0x000fe200000f0eff */
[----:B------:R-:W3:Y:S01]  /*a410*/  LDG.E.128 R164, desc[UR6][R166.64] ;  /* 0x00000006a6a47981 */ /* 0x000ee2000c1e1d00 */
        /* <DEDUP_REMOVED lines=22> */
[--C-:B------:R-:W-:Y:S02]  /*a580*/  HADD2.F32 R20, -RZ, R167.reuse.H0_H0 ;  /* 0x200000a7ff147230 */ /* 0x100fe40000004100 */
[----:B------:R-:W-:Y:S01]  /*a590*/  FMUL.FTZ R2, R32, R25 ;  /* 0x0000001920027220 */ /* 0x000fe20000410000 */
[----:B------:R-:W-:Y:S02]  /*a5a0*/  HADD2.F32 R36, -RZ, R52.H1_H1 ;  /* 0x30000034ff247230 */ /* 0x000fe40000004100 */
[----:B------:R-:W-:Y:S01]  /*a5b0*/  FMUL.FTZ R3, R30, R23 ;  /* 0x000000171e037220 */ /* 0x000fe20000410000 */
[----:B------:R-:W-:Y:S02]  /*a5c0*/  HADD2.F32 R18, -RZ, R167.H1_H1 ;  /* 0x300000a7ff127230 */ /* 0x000fe40000004100 */
[----:B------:R-:W-:Y:S01]  /*a5d0*/  FMUL.FTZ R4, R28, R21 ;  /* 0x000000151c047220 */ /* 0x000fe20000410000 */
[--C-:B------:R-:W-:Y:S02]  /*a5e0*/  HADD2.F32 R25, -RZ, R26.reuse.H0_H0 ;  /* 0x2000001aff197230 */ /* 0x100fe40000004100 */
        /* <DEDUP_REMOVED lines=34> */
.L_x_918:
[----:B------:R-:W-:Y:S05]  /*a810*/  BSYNC B0 ;  /* 0x0000000000007941 */ /* 0x000fea0003800000 */
.L_x_917:
[----:B-----5:R4:W-:Y:S02]  /*a820*/  STG.E.128 desc[UR6][R162.64], R56 ;  /* 0x00000038a2007986 */ /* 0x0209e4000c101d06 */
.L_x_908:
[----:B------:R-:W-:Y:S05]  /*a830*/  BSYNC B2 ;  /* 0x0000000000027941 */ /* 0x000fea0003800000 */
.L_x_907:
        /* <DEDUP_REMOVED lines=8> */
.L_x_844:
[-C--:B------:R-:W-:Y:S01]  /*a8c0*/  ISETP.GE.AND P2, PT, R66, R165.reuse, PT ;  /* 0x000000a54200720c */ /* 0x080fe20003f46270 */
[----:B------:R-:W-:Y:S01]  /*a8d0*/  BSSY B0, `(.L_x_919) ;  /* 0x0000014000007945 */ /* 0x000fe20003800000 */
[CC--:B------:R-:W-:Y:S02]  /*a8e0*/  ISETP.GE.AND P1, PT, R65.reuse, R165.reuse, PT ;  /* 0x000000a54100720c */ /* 0x0c0fe40003f26270 */
[----:B------:R-:W-:Y:S02]  /*a8f0*/  ISETP.GE.AND P0, PT, R64, R165, PT ;  /* 0x000000a54000720c */ /* 0x000fe40003f06270 */
[-C--:B------:R-:W-:Y:S02]  /*a900*/  ISETP.GE.AND P2, PT, R66, R163.reuse, !P2 ;  /* 0x000000a34200720c */ /* 0x080fe40005746270 */
[-C--:B------:R-:W-:Y:S02]  /*a910*/  ISETP.GE.AND P1, PT, R65, R163.reuse, !P1 ;  /* 0x000000a34100720c */ /* 0x080fe40004f26270 */
[----:B------:R-:W-:Y:S01]  /*a920*/  ISETP.GE.AND P0, PT, R64, R163, !P0 ;  /* 0x000000a34000720c */ /* 0x000fe20004706270 */
[----:B------:R-:W-:Y:S01]  /*a930*/  @!UPT UIADD3 URZ, URZ, URZ, URZ ;  /* 0x0000003f3f3ff290 */ /* 0x000fe2000fffe03f */
[----:B------:R-:W-:Y:S11]  /*a940*/  @!P4 BRA `(.L_x_920) ;  /* 0x000000000030c947 */ /* 0x000ff60003800000 */
[----:B------:R-:W-:Y:S02]  /*a950*/  ISETP.NE.AND P4, PT, R135, RZ, PT ;  /* 0x000000ff8700720c */ /* 0x000fe40003f85270 */
[----:B------:R-:W-:Y:S11]  /*a960*/  ISETP.NE.AND P5, PT, R134, RZ, PT ;  /* 0x000000ff8600720c */ /* 0x000ff60003fa5270 */
[----:B-12---:R-:W2:Y:S01]  /*a970*/  @P4 LDG.E.128 R24, desc[UR6][R126.64] ;  /* 0x000000067e184981 */ /* 0x006ea2000c1e1d00 */
[--C-:B------:R-:W-:Y:S05]  /*a980*/  @P4 IMAD.MOV.U32 R121, RZ, RZ, R119.reuse ;  /* 0x000000ffff794224 */ /* 0x100fea00078e0077 */
[----:B--2---:R1:W-:Y:S01]  /*a990*/  @P4 STG.E.128 desc[UR6][R120.64], R24 ;  /* 0x0000001878004986 */ /* 0x0043e2000c101d06 */
[----:B------:R-:W-:Y:S03]  /*a9a0*/  ISETP.NE.AND P4, PT, R132, RZ, PT ;  /* 0x000000ff8400720c */ /* 0x000fe60003f85270 */
[----:B------:R-:W2:Y:S01]  /*a9b0*/  @P5 LDG.E.128 R20, desc[UR6][R126.64+0x80] ;  /* 0x000080067e145981 */ /* 0x000ea2000c1e1d00 */
[--C-:B-1----:R-:W-:Y:S05]  /*a9c0*/  @P5 IMAD.MOV.U32 R121, RZ, RZ, R119.reuse ;  /* 0x000000ffff795224 */ /* 0x102fea00078e0077 */
[----:B--2---:R1:W-:Y:S04]  /*a9d0*/  @P5 STG.E.128 desc[UR6][R120.64+0x80], R20 ;  /* 0x0000801478005986 */ /* 0x0043e8000c101d06 */
[----:B------:R-:W2:Y:S01]  /*a9e0*/  @P4 LDG.E.128 R4, desc[UR6][R126.64+0x100] ;  /* 0x000100067e044981 */ /* 0x000ea2000c1e1d00 */
[----:B-1----:R-:W-:Y:S05]  /*a9f0*/  @P4 IMAD.MOV.U32 R121, RZ, RZ, R119 ;  /* 0x000000ffff794224 */ /* 0x002fea00078e0077 */
[----:B--2---:R3:W-:Y:S02]  /*aa00*/  @P4 STG.E.128 desc[UR6][R120.64+0x100], R4 ;  /* 0x0001000478004986 */ /* 0x0047e4000c101d06 */
.L_x_920:
[----:B------:R-:W-:Y:S05]  /*aa10*/  BSYNC B0 ;  /* 0x0000000000007941 */ /* 0x000fea0003800000 */
.L_x_919:
[----:B------:R-:W-:Y:S04]  /*aa20*/  BSSY B0, `(.L_x_921) ;  /* 0x0000018000007945 */ /* 0x000fe80003800000 */
[----:B------:R-:W-:Y:S05]  /*aa30*/  @!P2 BRA `(.L_x_922) ;  /* 0x000000000058a947 */ /* 0x000fea0003800000 */
[----:B------:R-:W-:Y:S02]  /*aa40*/  ISETP.NE.AND P5, PT, R135, RZ, PT ;  /* 0x000000ff8700720c */ /* 0x000fe40003fa5270 */
[----:B------:R-:W-:Y:S11]  /*aa50*/  ISETP.NE.AND P6, PT, R134, RZ, PT ;  /* 0x000000ff8600720c */ /* 0x000ff60003fc5270 */
[----:B-123--:R-:W-:Y:S02]  /*aa60*/  @P5 LEA R4, P2, R89, R126, 0x1 ;  /* 0x0000007e59045211 */ /* 0x00efe400078408ff */
[----:B------:R-:W-:Y:S02]  /*aa70*/  @P5 LEA R30, P4, R199, R120, 0x1 ;  /* 0x00000078c71e5211 */ /* 0x000fe400078808ff */
[----:B------:R-:W-:Y:S02]  /*aa80*/  @P5 LEA.HI.X R5, R89, R127, R86, 0x1, P2 ;  /* 0x0000007f59055211 */ /* 0x000fe400010f0c56 */
[CC--:B------:R-:W-:Y:S02]  /*aa90*/  @P6 LEA R28, P2, R92.reuse, R126.reuse, 0x1 ;  /* 0x0000007e5c1c6211 */ /* 0x0c0fe400078408ff */
[----:B------:R-:W-:Y:S01]  /*aaa0*/  @P5 LEA.HI.X R31, R199, R119, R198, 0x1, P4 ;  /* 0x00000077c71f5211 */ /* 0x000fe200020f0cc6 */
[----:B------:R-:W2:Y:S01]  /*aab0*/  @P5 LDG.E.128 R24, desc[UR6][R4.64] ;  /* 0x0000000604185981 */ /* 0x000ea2000c1e1d00 */
[-C--:B------:R-:W-:Y:S02]  /*aac0*/  @P6 LEA.HI.X R29, R92, R127.reuse, R93, 0x1, P2 ;  /* 0x0000007f5c1d6211 */ /* 0x080fe400010f0c5d */
[----:B------:R-:W-:Y:S11]  /*aad0*/  ISETP.NE.AND P4, PT, R132, RZ, PT ;  /* 0x000000ff8400720c */ /* 0x000ff60003f85270 */
[----:B------:R-:W-:Y:S02]  /*aae0*/  @!UPT UIADD3 URZ, URZ, URZ, URZ ;  /* 0x0000003f3f3ff290 */ /* 0x000fe4000fffe03f */
[C---:B------:R-:W-:Y:S04]  /*aaf0*/  @P4 LEA R2, P2, R100.reuse, R126, 0x1 ;  /* 0x0000007e64024211 */ /* 0x040fe800078408ff */
[----:B------:R-:W-:Y:S02]  /*ab00*/  @P4 LEA.HI.X R3, R100, R127, R101, 0x1, P2 ;  /* 0x0000007f64034211 */ /* 0x000fe400010f0c65 */
[CC--:B------:R-:W-:Y:S04]  /*ab10*/  @P4 LEA R32, P2, R104.reuse, R120.reuse, 0x1 ;  /* 0x0000007868204211 */ /* 0x0c0fe800078408ff */
[-C--:B------:R-:W-:Y:S01]  /*ab20*/  @P4 LEA.HI.X R33, R104, R119.reuse, R105, 0x1, P2 ;  /* 0x0000007768214211 */ /* 0x080fe200010f0c69 */
[----:B--2---:R4:W-:Y:S01]  /*ab30*/  @P5 STG.E.128 desc[UR6][R30.64], R24 ;  /* 0x000000181e005986 */ /* 0x0049e2000c101d06 */
[C---:B------:R-:W-:Y:S03]  /*ab40*/  @P6 LEA R18, P5, R96.reuse, R120, 0x1 ;  /* 0x0000007860126211 */ /* 0x040fe600078a08ff */
[----:B------:R-:W2:Y:S01]  /*ab50*/  @P6 LDG.E.128 R20, desc[UR6][R28.64] ;  /* 0x000000061c146981 */ /* 0x000ea2000c1e1d00 */
[----:B------:R-:W-:Y:S05]  /*ab60*/  @P6 LEA.HI.X R19, R96, R119, R97, 0x1, P5 ;  /* 0x0000007760136211 */ /* 0x000fea00028f0c61 */
[----:B--2---:R4:W-:Y:S04]  /*ab70*/  @P6 STG.E.128 desc[UR6][R18.64], R20 ;  /* 0x0000001412006986 */ /* 0x0049e8000c101d06 */
[----:B------:R-:W2:Y:S04]  /*ab80*/  @P4 LDG.E.128 R4, desc[UR6][R2.64] ;  /* 0x0000000602044981 */ /* 0x000ea8000c1e1d00 */
[----:B--2---:R4:W-:Y:S02]  /*ab90*/  @P4 STG.E.128 desc[UR6][R32.64], R4 ;  /* 0x0000000420004986 */ /* 0x0049e4000c101d06 */
.L_x_922:
[----:B------:R-:W-:Y:S05]  /*aba0*/  BSYNC B0 ;  /* 0x0000000000007941 */ /* 0x000fea0003800000 */
.L_x_921:
[----:B------:R-:W-:Y:S04]  /*abb0*/  BSSY B0, `(.L_x_923) ;  /* 0x0000018000007945 */ /* 0x000fe80003800000 */
[----:B------:R-:W-:Y:S05]  /*abc0*/  @!P1 BRA `(.L_x_924) ;  /* 0x0000000000589947 */ /* 0x000fea0003800000 */
[----:B------:R-:W-:Y:S02]  /*abd0*/  ISETP.NE.AND P4, PT, R135, RZ, PT ;  /* 0x000000ff8700720c */ /* 0x000fe40003f85270 */
[----:B------:R-:W-:Y:S11]  /*abe0*/  ISETP.NE.AND P5, PT, R134, RZ, PT ;  /* 0x000000ff8600720c */ /* 0x000ff60003fa5270 */
[C---:B-1234-:R-:W-:Y:S02]  /*abf0*/  @P4 LEA R4, P1, R91.reuse, R126, 0x1 ;  /* 0x0000007e5b044211 */ /* 0x05efe400078208ff */
[----:B------:R-:W-:Y:S02]  /*ac00*/  @P4 LEA R30, P2, R160, R120, 0x1 ;  /* 0x00000078a01e4211 */ /* 0x000fe400078408ff */
[----:B------:R-:W-:Y:S02]  /*ac10*/  @P4 LEA.HI.X R5, R91, R127, R88, 0x1, P1 ;  /* 0x0000007f5b054211 */ /* 0x000fe400008f0c58 */
[-C--:B------:R-:W-:Y:S02]  /*ac20*/  @P5 LEA R28, P1, R94, R126.reuse, 0x1 ;  /* 0x0000007e5e1c5211 */ /* 0x080fe400078208ff */
        /* <DEDUP_REMOVED lines=16> */
.L_x_924:
[----:B------:R-:W-:Y:S05]  /*ad30*/  BSYNC B0 ;  /* 0x0000000000007941 */ /* 0x000fea0003800000 */
.L_x_923:
[----:B------:R-:W-:Y:S01]  /*ad40*/  UMOV UR4, URZ ;  /* 0x0000003f00047c82 */ /* 0x000fe20008000000 */
[----:B------:R-:W-:Y:S04]  /*ad50*/  BSSY B0, `(.L_x_870) ;  /* 0x000001c000007945 */ /* 0x000fe80003800000 */
[----:B------:R-:W-:Y:S05]  /*ad60*/  @!P0 BRA `(.L_x_925) ;  /* 0x0000000000688947 */ /* 0x000fea0003800000 */
[----:B------:R-:W-:Y:S02]  /*ad70*/  ISETP.NE.AND P1, PT, R135, RZ, PT ;  /* 0x000000ff8700720c */ /* 0x000fe40003f25270 */
[----:B------:R-:W-:Y:S11]  /*ad80*/  ISETP.NE.AND P4, PT, R134, RZ, PT ;  /* 0x000000ff8600720c */ /* 0x000ff60003f85270 */
[----:B------:R-:W2:Y:S01]  /*ad90*/  @P1 LDC.64 R2, c[0x0][0x338] ;  /* 0x0000ce00ff021b82 */ /* 0x000ea20000000a00 */
[----:B---3--:R-:W-:Y:S01]  /*ada0*/  @P1 IMAD.MOV.U32 R121, RZ, RZ, R119 ;  /* 0x000000ffff791224 */ /* 0x008fe200078e0077 */
[----:B------:R-:W-:Y:S02]  /*adb0*/  @P4 LEA R28, P0, R109, R126, 0x1 ;  /* 0x0000007e6d1c4211 */ /* 0x000fe400078008ff */
[----:B-1--4-:R-:W-:Y:S02]  /*adc0*/  @P4 LEA R30, P2, R111, R120, 0x1 ;  /* 0x000000786f1e4211 */ /* 0x012fe400078408ff */
[----:B------:R-:W-:Y:S02]  /*add0*/  @P4 LEA.HI.X R29, R109, R127, R108, 0x1, P0 ;  /* 0x0000007f6d1d4211 */ /* 0x000fe400000f0c6c */
[----:B------:R-:W-:Y:S01]  /*ade0*/  @P4 LEA.HI.X R31, R111, R119, R110, 0x1, P2 ;  /* 0x000000776f1f4211 */ /* 0x000fe200010f0c6e */
[----:B--2---:R-:W-:Y:S04]  /*adf0*/  @P1 IMAD.WIDE.U32 R4, R2, 0x60, R126 ;  /* 0x0000006002041825 */ /* 0x004fe800078e007e */
[----:B------:R-:W-:Y:S04]  /*ae00*/  @P1 IMAD R3, R3, 0x60, RZ ;  /* 0x0000006003031824 */ /* 0x000fe800078e02ff */
[----:B------:R-:W-:Y:S02]  /*ae10*/  @P1 IMAD.IADD R5, R5, 0x1, R3 ;  /* 0x0000000105051824 */ /* 0x000fe400078e0203 */
[----:B------:R-:W1:Y:S04]  /*ae20*/  @P1 LDC.64 R2, c[0x0][0x248] ;  /* 0x00009200ff021b82 */ /* 0x000e680000000a00 */
[----:B------:R-:W2:Y:S01]  /*ae30*/  @P1 LDG.E.128 R4, desc[UR6][R4.64] ;  /* 0x0000000604041981 */ /* 0x000ea2000c1e1d00 */
[----:B-1----:R-:W-:Y:S04]  /*ae40*/  @P1 IMAD.WIDE.U32 R18, R2, 0x60, R120 ;  /* 0x0000006002121825 */ /* 0x002fe800078e0078 */
[----:B------:R-:W-:Y:S04]  /*ae50*/  @P1 IMAD R3, R3, 0x60, RZ ;  /* 0x0000006003031824 */ /* 0x000fe800078e02ff */
[----:B------:R-:W-:Y:S05]  /*ae60*/  @P1 IMAD.IADD R19, R19, 0x1, R3 ;  /* 0x0000000113131824 */ /* 0x000fea00078e0203 */
[----:B--2---:R1:W-:Y:S01]  /*ae70*/  @P1 STG.E.128 desc[UR6][R18.64], R4 ;  /* 0x0000000412001986 */ /* 0x0043e2000c101d06 */
[----:B------:R-:W-:Y:S04]  /*ae80*/  ISETP.NE.AND P1, PT, R132, RZ, PT ;  /* 0x000000ff8400720c */ /* 0x000fe80003f25270 */
[----:B------:R-:W2:Y:S09]  /*ae90*/  @P4 LDG.E.128 R24, desc[UR6][R28.64] ;  /* 0x000000061c184981 */ /* 0x000eb2000c1e1d00 */
[C---:B------:R-:W-:Y:S04]  /*aea0*/  @P1 LEA R2, P0, R113.reuse, R126, 0x1 ;  /* 0x0000007e71021211 */ /* 0x040fe800078008ff */
[----:B------:R-:W-:Y:S02]  /*aeb0*/  @P1 LEA.HI.X R3, R113, R127, R112, 0x1, P0 ;  /* 0x0000007f71031211 */ /* 0x000fe400000f0c70 */
[C---:B------:R-:W-:Y:S04]  /*aec0*/  @P1 LEA R32, P0, R115.reuse, R120, 0x1 ;  /* 0x0000007873201211 */ /* 0x040fe800078008ff */
[----:B------:R-:W-:Y:S01]  /*aed0*/  @P1 LEA.HI.X R33, R115, R119, R114, 0x1, P0 ;  /* 0x0000007773211211 */ /* 0x000fe200000f0c72 */
[----:B--2---:R1:W-:Y:S05]  /*aee0*/  @P4 STG.E.128 desc[UR6][R30.64], R24 ;  /* 0x000000181e004986 */ /* 0x0043ea000c101d06 */
[----:B------:R-:W2:Y:S05]  /*aef0*/  @P1 LDG.E.128 R20, desc[UR6][R2.64] ;  /* 0x0000000602141981 */ /* 0x000eaa000c1e1d00 */
[----:B--2---:R1:W-:Y:S02]  /*af00*/  @P1 STG.E.128 desc[UR6][R32.64], R20 ;  /* 0x0000001420001986 */ /* 0x0043e4000c101d06 */
.L_x_925:
[----:B------:R-:W-:Y:S05]  /*af10*/  BSYNC B0 ;  /* 0x0000000000007941 */ /* 0x000fea0003800000 */
.L_x_870:
[----:B------:R-:W5:Y:S02]  /*af20*/  LDC R0, c[0x0][0x338] ;  /* 0x0000ce00ff007b82 */ /* 0x000f640000000800 */
[----:B-----5:R-:W-:Y:S05]  /*af30*/  IMAD.U32 R3, R0, -0x40, RZ ;  /* 0xffffffc000037824 */ /* 0x020fea00078e00ff */
[C---:B-1-34-:R-:W-:Y:S04]  /*af40*/  LEA R126, P0, R3.reuse, R126, 0x1 ;  /* 0x0000007e037e7211 */ /* 0x05afe800078008ff */
[----:B------:R-:W-:Y:S01]  /*af50*/  LEA.HI.X.SX32 R127, R3, R127, 0x1, P0 ;  /* 0x0000007f037f7211 */ /* 0x000fe200000f0eff */
[----:B------:R-:W-:Y:S08]  /*af60*/  @!P3 BRA `(.L_x_926) ;  /* 0x000000040030b947 */ /* 0x000ff00003800000 */
[----:B------:R-:W-:Y:S04]  /*af70*/  IADD3 R3, R11, -0x1, RZ ;  /* 0xffffffff0b037810 */ /* 0x000fe80007ffe0ff */
[----:B------:R-:W-:Y:S11]  /*af80*/  ISETP.GT.AND P0, PT, R3, R84, PT ;  /* 0x000000540300720c */ /* 0x000ff60003f04270 */
[----:B------:R-:W-:Y:S02]  /*af90*/  @!UPT UIADD3 URZ, URZ, URZ, URZ ;  /* 0x0000003f3f3ff290 */ /* 0x000fe4000fffe03f */
[----:B------:R-:W-:Y:S05]  /*afa0*/  @!P0 BRA `(.L_x_927) ;  /* 0x0000000400448947 */ /* 0x000fea0003800000 */
[----:B--2---:R-:W-:Y:S01]  /*afb0*/  IMAD.MOV.U32 R22, RZ, RZ, RZ ;  /* 0x000000ffff167224 */ /* 0x004fe200078e00ff */
[----:B------:R-:W1:Y:S01]  /*afc0*/  LDC R2, c[0x0][0x380] ;  /* 0x0000e000ff027b82 */ /* 0x000e620000000800 */
[----:B------:R-:W-:Y:S02]  /*afd0*/  IADD3 R15, R15, -0x80, RZ ;  /* 0xffffff800f0f7810 */ /* 0x000fe40007ffe0ff */
[----:B------:R-:W-:Y:S02]  /*afe0*/  IABS R19, R14 ;  /* 0x0000000e00137213 */ /* 0x000fe40000000000 */
[-C--:B------:R-:W-:Y:S02]  /*aff0*/  IADD3 R0, -R14, R15.reuse, RZ ;  /* 0x0000000f0e007210 */ /* 0x080fe40007ffe1ff */
[-C--:B-1----:R-:W-:Y:S02]  /*b000*/  IABS R5, R2.reuse ;  /* 0x0000000200057213 */ /* 0x082fe40000000000 */
[----:B------:R-:W-:Y:S02]  /*b010*/  LOP3.LUT R3, RZ, R2, RZ, 0x33, !PT ;  /* 0x00000002ff037212 */ /* 0x000fe400078e33ff */
[----:B------:R-:W1:Y:S10]  /*b020*/  I2F.RP R20, R5 ;  /* 0x0000000500147306 */ /* 0x000e740000209400 */
[----:B-1----:R-:W1:Y:S02]  /*b030*/  MUFU.RCP R7, R20 ;  /* 0x0000001400077308 */ /* 0x002e640000001000 */
[----:B-1----:R-:W-:Y:S01]  /*b040*/  VIADD R18, R7, 0xffffffe ;  /* 0x0ffffffe07127836 */ /* 0x002fe20000000000 */
[----:B------:R-:W-:Y:S07]  /*b050*/  IABS R7, R15 ;  /* 0x0000000f00077213 */ /* 0x000fee0000000000 */
[----:B------:R-:W1:Y:S02]  /*b060*/  F2I.FTZ.U32.TRUNC.NTZ R23, R18 ;  /* 0x0000001200177305 */ /* 0x000e64000021f000 */
[--C-:B-1----:R-:W-:Y:S04]  /*b070*/  IMAD.MOV R8, RZ, RZ, -R23.reuse ;  /* 0x000000ffff087224 */ /* 0x102fe800078e0a17 */
[----:B------:R-:W-:Y:S04]  /*b080*/  IMAD R8, R8, R5, RZ ;  /* 0x0000000508087224 */ /* 0x000fe800078e02ff */
[----:B------:R-:W-:Y:S06]  /*b090*/  IMAD.HI.U32 R8, R23, R8, R22 ;  /* 0x0000000817087227 */ /* 0x000fec00078e0016 */
[C---:B------:R-:W-:Y:S04]  /*b0a0*/  IMAD.HI.U32 R6, R8.reuse, R19, RZ ;  /* 0x0000001308067227 */ /* 0x040fe800078e00ff */
[----:B------:R-:W-:Y:S01]  /*b0b0*/  IMAD.HI.U32 R4, R8, R7, RZ ;  /* 0x0000000708047227 */ /* 0x000fe200078e00ff */
[----:B------:R-:W-:Y:S03]  /*b0c0*/  IADD3 R18, -R6, RZ, RZ ;  /* 0x000000ff06127210 */ /* 0x000fe60007ffe1ff */
[----:B------:R-:W-:Y:S02]  /*b0d0*/  IMAD.MOV R8, RZ, RZ, -R4 ;  /* 0x000000ffff087224 */ /* 0x000fe400078e0a04 */
[C---:B------:R-:W-:Y:S02]  /*b0e0*/  IMAD R19, R5.reuse, R18, R19 ;  /* 0x0000001205137224 */ /* 0x040fe400078e0213 */
[C---:B------:R-:W-:Y:S03]  /*b0f0*/  IMAD R7, R5.reuse, R8, R7 ;  /* 0x0000000805077224 */ /* 0x040fe600078e0207 */
[C---:B------:R-:W-:Y:S02]  /*b100*/  ISETP.GT.U32.AND P4, PT, R5.reuse, R19, PT ;  /* 0x000000130500720c */ /* 0x040fe40003f84070 */
[----:B------:R-:W-:Y:S11]  /*b110*/  ISETP.GT.U32.AND P0, PT, R5, R7, PT ;  /* 0x000000070500720c */ /* 0x000ff60003f04070 */
[--C-:B------:R-:W-:Y:S02]  /*b120*/  @!P4 IMAD.IADD R19, R19, 0x1, -R5.reuse ;  /* 0x000000011313c824 */ /* 0x100fe400078e0a05 */
[----:B------:R-:W-:Y:S01]  /*b130*/  @!P0 IADD3 R4, R4, 0x1, RZ ;  /* 0x0000000104048810 */ /* 0x000fe20007ffe0ff */
[----:B------:R-:W-:Y:S01]  /*b140*/  @!P0 IMAD.IADD R7, R7, 0x1, -R5 ;  /* 0x0000000107078824 */ /* 0x000fe200078e0a05 */
[----:B------:R-:W-:Y:S01]  /*b150*/  ISETP.NE.AND P0, PT, R2, RZ, PT ;  /* 0x000000ff0200720c */ /* 0x000fe20003f05270 */
[----:B------:R-:W-:Y:S01]  /*b160*/  @!P4 VIADD R6, R6, 0x1 ;  /* 0x000000010606c836 */ /* 0x000fe20000000000 */
[-C--:B------:R-:W-:Y:S02]  /*b170*/  ISETP.GE.U32.AND P6, PT, R19, R5.reuse, PT ;  /* 0x000000051300720c */ /* 0x080fe40003fc6070 */
[----:B------:R-:W-:Y:S02]  /*b180*/  ISETP.GE.U32.AND P5, PT, R7, R5, PT ;  /* 0x000000050700720c */ /* 0x000fe40003fa6070 */
[-C--:B------:R-:W-:Y:S02]  /*b190*/  LOP3.LUT R5, R15, R2.reuse, RZ, 0x3c, !PT ;  /* 0x000000020f057212 */ /* 0x080fe400078e3cff */
[----:B------:R-:W-:Y:S02]  /*b1a0*/  LOP3.LUT R7, R14, R2, RZ, 0x3c, !PT ;  /* 0x000000020e077212 */ /* 0x000fe400078e3cff */
[----:B------:R-:W-:Y:S02]  /*b1b0*/  ISETP.GE.AND P1, PT, R5, RZ, PT ;  /* 0x000000ff0500720c */ /* 0x000fe40003f26270 */
[----:B------:R-:W-:Y:S03]  /*b1c0*/  ISETP.GE.AND P2, PT, R7, RZ, PT ;  /* 0x000000ff0700720c */ /* 0x000fe60003f46270 */
[----:B------:R-:W-:Y:S02]  /*b1d0*/  @P6 VIADD R6, R6, 0x1 ;  /* 0x0000000106066836 */ /* 0x000fe40000000000 */
[----:B------:R-:W-:Y:S06]  /*b1e0*/  @P5 IADD3 R4, R4, 0x1, RZ ;  /* 0x0000000104045810 */ /* 0x000fec0007ffe0ff */
[----:B------:R-:W-:Y:S02]  /*b1f0*/  @!P1 IADD3 R4, -R4, RZ, RZ ;  /* 0x000000ff04049210 */ /* 0x000fe40007ffe1ff */
[----:B------:R-:W-:Y:S02]  /*b200*/  @!P2 IMAD.MOV R6, RZ, RZ, -R6 ;  /* 0x000000ffff06a224 */ /* 0x000fe400078e0a06 */
[C---:B------:R-:W-:Y:S03]  /*b210*/  SEL R4, R3.reuse, R4, !P0 ;  /* 0x0000000403047207 */ /* 0x040fe60004000000 */
[----:B------:R-:W-:Y:S02]  /*b220*/  SEL R3, R3, R6, !P0 ;  /* 0x0000000603037207 */ /* 0x000fe40004000000 */
[CC--:B------:R-:W-:Y:S02]  /*b230*/  LEA R26, P1, R4.reuse, R204.reuse, 0x2 ;  /* 0x000000cc041a7211 */ /* 0x0c0fe400078210ff */
[C---:B------:R-:W-:Y:S02]  /*b240*/  LEA R22, P0, R3.reuse, R204, 0x2 ;  /* 0x000000cc03167211 */ /* 0x040fe400078010ff */
[-C--:B------:R-:W-:Y:S02]  /*b250*/  LEA.HI.X.SX32 R27, R4, R205.reuse, 0x2, P1 ;  /* 0x000000cd041b7211 */ /* 0x080fe400008f16ff */
[C---:B------:R-:W-:Y:S01]  /*b260*/  LEA.HI.X.SX32 R23, R3.reuse, R205, 0x2, P0 ;  /* 0x000000cd03177211 */ /* 0x040fe200000f16ff */
[----:B------:R-:W-:Y:S02]  /*b270*/  IMAD.IADD R3, R3, 0x1, -R4 ;  /* 0x0000000103037824 */ /* 0x000fe400078e0a04 */
[----:B------:R-:W2:Y:S02]  /*b280*/  LDG.E R5, desc[UR6][R26.64] ;  /* 0x000000061a057981 */ /* 0x000ea4000c1e1900 */
[----:B------:R-:W-:Y:S02]  /*b290*/  IMAD R0, R3, R2, R0 ;  /* 0x0000000203007224 */ /* 0x000fe400078e0200 */
[----:B------:R-:W2:Y:S02]  /*b2a0*/  LDG.E R8, desc[UR6][R22.64] ;  /* 0x0000000616087981 */ /* 0x000ea4000c1e1900 */
[----:B------:R-:W-:Y:S01]  /*b2b0*/  IMAD.WIDE.U32 R24, R0, UR16, RZ ;  /* 0x0000001000187c25 */ /* 0x000fe2000f8e00ff */
[----:B--2---:R-:W-:Y:S02]  /*b2c0*/  IADD3 R20, -R8, R5, RZ ;  /* 0x0000000508147210 */ /* 0x004fe40007ffe1ff */
[----:B------:R-:W-:Y:S02]  /*b2d0*/  SHF.R.S32.HI R8, RZ, 0x1f, R0 ;  /* 0x0000001fff087819 */ /* 0x000fe40000011400 */
[----:B------:R-:W-:Y:S01]  /*b2e0*/  SHF.R.S32.HI R18, RZ, 0x1f, R20 ;  /* 0x0000001fff127819 */ /* 0x000fe20000011414 */
[----:B------:R-:W-:Y:S04]  /*b2f0*/  IMAD.WIDE.U32 R22, R20, UR12, RZ ;  /* 0x0000000c14167c25 */ /* 0x000fe8000f8e00ff */
[----:B------:R-:W-:Y:S02]  /*b300*/  IMAD R5, R18, UR12, RZ ;  /* 0x0000000c12057c24 */ /* 0x000fe4000f8e02ff */
[----:B------:R-:W-:Y:S02]  /*b310*/  IMAD R7, R8, UR16, RZ ;  /* 0x0000001008077c24 */ /* 0x000fe4000f8e02ff */
[----:B------:R-:W-:Y:S02]  /*b320*/  IMAD R5, R20, UR13, R5 ;  /* 0x0000000d14057c24 */ /* 0x000fe4000f8e0205 */
[----:B------:R-:W-:Y:S03]  /*b330*/  IMAD R7, R0, UR17, R7 ;  /* 0x0000001100077c24 */ /* 0x000fe6000f8e0207 */
[----:B------:R-:W-:Y:S01]  /*b340*/  IADD3 R23, R23, R5, RZ ;  /* 0x0000000517177210 */ /* 0x000fe20007ffe0ff */
[----:B------:R-:W-:Y:S02]  /*b350*/  IMAD.IADD R25, R25, 0x1, R7 ;  /* 0x0000000119197824 */ /* 0x000fe400078e0207 */
[----:B------:R-:W-:Y:S02]  /*b360*/  IMAD R5, R18, UR14, RZ ;  /* 0x0000000e12057c24 */ /* 0x000fe4000f8e02ff */
[----:B------:R-:W-:Y:S02]  /*b370*/  IMAD R7, R8, UR10, RZ ;  /* 0x0000000a08077c24 */ /* 0x000fe4000f8e02ff */
[----:B------:R-:W-:Y:S04]  /*b380*/  IMAD.WIDE.U32 R24, R20, UR14, R24 ;  /* 0x0000000e14187c25 */ /* 0x000fe8000f8e0018 */
[----:B------:R-:W-:Y:S01]  /*b390*/  IMAD.WIDE.U32 R22, R0, UR10, R22 ;  /* 0x0000000a00167c25 */ /* 0x000fe2000f8e0016 */
[----:B------:R-:W-:Y:S03]  /*b3a0*/  LEA R122, P1, R24, R122, 0x1 ;  /* 0x0000007a187a7211 */ /* 0x000fe600078208ff */
[----:B------:R-:W-:Y:S01]  /*b3b0*/  IMAD R5, R20, UR15, R5 ;  /* 0x0000000f14057c24 */ /* 0x000fe2000f8e0205 */
[----:B------:R-:W-:Y:S01]  /*b3c0*/  LEA R120, P0, R22, R120, 0x1 ;  /* 0x0000007816787211 */ /* 0x000fe200078008ff */
[----:B------:R-:W-:Y:S02]  /*b3d0*/  IMAD R7, R0, UR11, R7 ;  /* 0x0000000b00077c24 */ /* 0x000fe4000f8e0207 */
[----:B------:R-:W-:Y:S03]  /*b3e0*/  IMAD.IADD R8, R25, 0x1, R5 ;  /* 0x0000000119087824 */ /* 0x000fe600078e0205 */
[----:B------:R-:W-:Y:S02]  /*b3f0*/  IADD3 R18, R23, R7, RZ ;  /* 0x0000000717127210 */ /* 0x000fe40007ffe0ff */
[----:B------:R-:W-:Y:S02]  /*b400*/  LEA.HI.X R123, R24, R123, R8, 0x1, P1 ;  /* 0x0000007b187b7211 */ /* 0x000fe400008f0c08 */
[----:B------:R-:W-:Y:S01]  /*b410*/  LEA.HI.X R119, R22, R119, R18, 0x1, P0 ;  /* 0x0000007716777211 */ /* 0x000fe200000f0c12 */
[----:B------:R-:W-:Y:S06]  /*b420*/  BRA `(.L_x_927) ;  /* 0x0000000000247947 */ /* 0x000fec0003800000 */
.L_x_926:
[----:B------:R-:W1:Y:S01]  /*b430*/  LDC R2, c[0x0][0x250] ;  /* 0x00009400ff027b82 */ /* 0x000e620000000800 */
[----:B------:R-:W-:Y:S07]  /*b440*/  IMAD.MOV.U32 R121, RZ, RZ, R119 ;  /* 0x000000ffff797224 */ /* 0x000fee00078e0077 */
[----:B------:R-:W2:Y:S02]  /*b450*/  LDC R0, c[0x0][0x248] ;  /* 0x00009200ff007b82 */ /* 0x000ea40000000800 */
[----:B--2---:R-:W-:Y:S02]  /*b460*/  IMAD.U32 R5, R0, -0x40, RZ ;  /* 0xffffffc000057824 */ /* 0x004fe400078e00ff */
[----:B-1----:R-:W-:Y:S03]  /*b470*/  IMAD.U32 R3, R2, -0x40, RZ ;  /* 0xffffffc002037824 */ /* 0x002fe600078e00ff */
[----:B------:R-:W-:Y:S02]  /*b480*/  LEA R120, P0, R5, R120, 0x1 ;  /* 0x0000007805787211 */ /* 0x000fe400078008ff */
[----:B------:R-:W-:Y:S02]  /*b490*/  LEA R122, P1, R3, R122, 0x1 ;  /* 0x0000007a037a7211 */ /* 0x000fe400078208ff */
[----:B------:R-:W-:Y:S02]  /*b4a0*/  LEA.HI.X.SX32 R119, R5, R121, 0x1, P0 ;  /* 0x0000007905777211 */ /* 0x000fe400000f0eff */
[----:B------:R-:W-:Y:S09]  /*b4b0*/  LEA.HI.X.SX32 R123, R3, R123, 0x1, P1 ;  /* 0x0000007b037b7211 */ /* 0x000ff200008f0eff */
.L_x_927:
[----:B------:R-:W-:Y:S04]  /*b4c0*/  IADD3 R11, R11, -0x1, RZ ;  /* 0xffffffff0b0b7810 */ /* 0x000fe80007ffe0ff */
[----:B------:R-:W-:Y:S11]  /*b4d0*/  ISETP.GT.AND P0, PT, R11, R84, PT ;  /* 0x000000540b00720c */ /* 0x000ff60003f04270 */
[----:B------:R-:W-:Y:S02]  /*b4e0*/  @!UPT UIADD3 URZ, URZ, URZ, URZ ;  /* 0x0000003f3f3ff290 */ /* 0x000fe4000fffe03f */
[----:B------:R-:W-:Y:S05]  /*b4f0*/  @P0 BRA `(.L_x_928) ;  /* 0xffffff7400240947 */ /* 0x000fea000383ffff */
.L_x_835:
[----:B------:R-:W1:Y:S01]  /*b500*/  S2UR UR4, SR_CgaCtaId ;  /* 0x00000000000479c3 */ /* 0x000e620000008800 */
[----:B------:R-:W-:Y:S01]  /*b510*/  ULDC UR5, c[0x0][0x2e0] ;  /* 0x0000b80000057ab9 */ /* 0x000fe20000000800 */
[----:B------:R-:W-:-:S06]  /*b520*/  UMOV UR10, 0x400 ;  /* 0x00000400000a7882 */ /* 0x000fcc0000000000 */
[----:B------:R-:W-:Y:S01]  /*b530*/  BAR.SYNC.DEFER_BLOCKING 0x0 ;  /* 0x0000000000007b1d */ /* 0x000fe20000010000 */
[----:B------:R-:W-:Y:S02]  /*b540*/  ISETP.NE.AND P2, PT, RZ, UR5, PT ;  /* 0x00000005ff007c0c */ /* 0x000fe4000bf45270 */
[----:B------:R-:W-:Y:S02]  /*b550*/  ISETP.GE.AND P1, PT, R9, UR18, PT ;  /* 0x0000001209007c0c */ /* 0x000fe4000bf26270 */
[----:B------:R-:W-:-:S03]  /*b560*/  ISETP.GE.AND P0, PT, R10, UR18, PT ;  /* 0x000000120a007c0c */ /* 0x000fc6000bf06270 */
[----:B--2---:R-:W2:Y:S01]  /*b570*/  LDC.64 R4, c[0x0][0x240] ;  /* 0x00009000ff047b82 */ /* 0x004ea20000000a00 */
[----:B------:R-:W-:Y:S01]  /*b580*/  BSSY B3, `(.L_x_929) ;  /* 0x0000791000037945 */ /* 0x000fe20003800000 */
[----:B-1----:R-:W-:-:S06]  /*b590*/  ULEA UR4, UR4, UR10, 0x18 ;  /* 0x0000000a04047291 */ /* 0x002fcc000f8ec03f */
[----:B------:R-:W-:Y:S02]  /*b5a0*/  LEA R206, R140, UR4, 0x1 ;  /* 0x000000048cce7c11 */ /* 0x000fe4000f8e08ff */
[C---:B--2---:R-:W-:Y:S01]  /*b5b0*/  SHF.L.U64.HI R11, R4.reuse, 0x4, R5 ;  /* 0x00000004040b7819 */ /* 0x044fe20000010205 */
[----:B------:R-:W-:Y:S01]  /*b5c0*/  IMAD.SHL.U32 R15, R4, 0x10, RZ ;  /* 0x00000010040f7824 */ /* 0x000fe200078e00ff */
[----:B------:R-:W-:Y:S06]  /*b5d0*/  @!P2 BRA `(.L_x_930) ;  /* 0x000000700010a947 */ /* 0x000fec0003800000 */
[----:B------:R-:W-:Y:S01]  /*b5e0*/  ISETP.NE.U32.AND P2, PT, RZ, UR8, PT ;  /* 0x00000008ff007c0c */ /* 0x000fe2000bf45070 */
[----:B------:R-:W-:-:S03]  /*b5f0*/  IMAD.MOV.U32 R0, RZ, RZ, RZ ;  /* 0x000000ffff007224 */ /* 0x000fc600078e00ff */
[----:B------:R-:W-:Y:S01]  /*b600*/  ISETP.NE.AND.EX P2, PT, RZ, UR9, PT, P2 ;  /* 0x00000009ff007c0c */ /* 0x000fe2000bf45320 */
[----:B------:R-:W-:-:S12]  /*b610*/  ULDC.64 UR8, c[0x0][0x210] ;  /* 0x0000840000087ab9 */ /* 0x000fd80000000a00 */
[----:B------:R-:W2:Y:S01]  /*b620*/  @P2 LDG.E R0, desc[UR6][R156.64] ;  /* 0x000000069c002981 */ /* 0x000ea2000c1e1900 */
[-C--:B------:R-:W-:Y:S01]  /*b630*/  IADD3 R15, P2, R15, R152.reuse, RZ ;  /* 0x000000980f0f7210 */ /* 0x080fe20007f5e0ff */
[----:B------:R-:W-:Y:S01]  /*b640*/  IMAD.MOV.U32 R154, RZ, RZ, R152 ;  /* 0x000000ffff9a7224 */ /* 0x000fe200078e0098 */
[----:B------:R-:W-:Y:S01]  /*b650*/  LEA R2, P4, R4, R152, 0x5 ;  /* 0x0000009804027211 */ /* 0x000fe200078828ff */
[----:B------:R-:W-:Y:S02]  /*b660*/  IMAD.IADD R8, R202, 0x1, -R141 ;  /* 0x00000001ca087824 */ /* 0x000fe400078e0a8d */
[--C-:B------:R-:W-:Y:S01]  /*b670*/  IMAD.X R6, R11, 0x1, R155.reuse, P2 ;  /* 0x000000010b067824 */ /* 0x100fe200010e069b */
[----:B------:R-:W-:Y:S01]  /*b680*/  LEA R32, P2, R152, UR8, 0x1 ;  /* 0x0000000898207c11 */ /* 0x000fe2000f8408ff */
[C---:B------:R-:W-:Y:S01]  /*b690*/  IMAD.WIDE.U32 R16, R4.reuse, 0x30, R154 ;  /* 0x0000003004107825 */ /* 0x040fe200078e009a */
[----:B------:R-:W-:Y:S02]  /*b6a0*/  LEA.HI.X R3, R4, R155, R5, 0x5, P4 ;  /* 0x0000009b04037211 */ /* 0x000fe400020f2c05 */
[----:B------:R-:W-:Y:S01]  /*b6b0*/  LEA R22, P4, R15, UR8, 0x1 ;  /* 0x000000080f167c11 */ /* 0x000fe2000f8808ff */
[----:B------:R-:W-:Y:S01]  /*b6c0*/  IMAD R5, R5, 0x30, RZ ;  /* 0x0000003005057824 */ /* 0x000fe200078e02ff */
[----:B------:R-:W-:-:S02]  /*b6d0*/  LEA.HI.X R33, R152, UR9, R155, 0x1, P2 ;  /* 0x0000000998217c11 */ /* 0x000fc400090f0c9b */
[C---:B------:R-:W-:Y:S01]  /*b6e0*/  LEA R14, P2, R2.reuse, UR8, 0x1 ;  /* 0x00000008020e7c11 */ /* 0x040fe2000f8408ff */
[----:B------:R-:W-:Y:S01]  /*b6f0*/  IMAD.IADD R5, R17, 0x1, R5 ;  /* 0x0000000111057824 */ /* 0x000fe200078e0205 */
[----:B------:R-:W-:Y:S02]  /*b700*/  LEA.HI.X R23, R15, UR9, R6, 0x1, P4 ;  /* 0x000000090f177c11 */ /* 0x000fe4000a0f0c06 */
[----:B------:R-:W-:Y:S02]  /*b710*/  LEA.HI.X R15, R2, UR9, R3, 0x1, P2 ;  /* 0x00000009020f7c11 */ /* 0x000fe400090f0c03 */
[----:B------:R-:W-:Y:S01]  /*b720*/  LEA R20, P2, R16, UR8, 0x1 ;  /* 0x0000000810147c11 */ /* 0x000fe2000f8408ff */
[----:B------:R-:W-:Y:S01]  /*b730*/  ULDC.U8 UR8, c[0x0][0x3c3] ;  /* 0x0000f0c000087ab9 */ /* 0x000fe20000000000 */
[----:B------:R-:W-:Y:S02]  /*b740*/  ISETP.GE.AND P4, PT, R150, R8, PT ;  /* 0x000000089600720c */ /* 0x000fe40003f86270 */
[----:B------:R-:W-:-:S02]  /*b750*/  LEA.HI.X R21, R16, UR9, R5, 0x1, P2 ;  /* 0x0000000910157c11 */ /* 0x000fc400090f0c05 */
[----:B------:R-:W-:Y:S02]  /*b760*/  ISETP.NE.AND P2, PT, RZ, UR8, PT ;  /* 0x00000008ff007c0c */ /* 0x000fe4000bf45270 */
[----:B------:R-:W-:Y:S01]  /*b770*/  ISETP.GT.AND P4, PT, R60, -0x8, !P4 ;  /* 0xfffffff83c00780c */ /* 0x000fe20006784270 */
[----:B--2---:R-:W-:-:S04]  /*b780*/  IMAD.IADD R0, R87, 0x1, R0 ;  /* 0x0000000157007824 */ /* 0x004fc800078e0200 */
[----:B------:R-:W-:-:S05]  /*b790*/  IMAD R3, R137, R0, RZ ;  /* 0x0000000089037224 */ /* 0x000fca00078e02ff */
[----:B------:R-:W-:Y:S02]  /*b7a0*/  SHF.R.S32.HI R5, RZ, 0x1f, R3 ;  /* 0x0000001fff057819 */ /* 0x000fe40000011403 */
[-C--:B------:R-:W-:Y:S02]  /*b7b0*/  IADD3 R0, P5, R12, R3.reuse, RZ ;  /* 0x000000030c007210 */ /* 0x080fe40007fbe0ff */
[----:B------:R-:W-:-:S03]  /*b7c0*/  IADD3 R4, P6, R136, R3, RZ ;  /* 0x0000000388047210 */ /* 0x000fc60007fde0ff */
[----:B------:R-:W-:Y:S01]  /*b7d0*/  IMAD.X R2, R13, 0x1, R5, P5 ;  /* 0x000000010d027824 */ /* 0x000fe200028e0605 */
[----:B------:R-:W-:Y:S01]  /*b7e0*/  LEA.HI.X.SX32 R3, R136, R5, 0x1, P6 ;  /* 0x0000000588037211 */ /* 0x000fe200030f0eff */
[----:B------:R-:W-:Y:S08]  /*b7f0*/  @!P2 BRA `(.L_x_931) ;  /* 0x0000002400c8a947 */ /* 0x000ff00003800000 */
[C---:B------:R-:W-:Y:S01]  /*b800*/  IMAD.SHL.U32 R16, R4.reuse, 0x2, RZ ;  /* 0x0000000204107824 */ /* 0x040fe200078e00ff */
[----:B------:R-:W-:Y:S01]  /*b810*/  ULDC.64 UR10, c[0x0][0x358] ;  /* 0x0000d600000a7ab9 */ /* 0x000fe20000000a00 */
[----:B------:R-:W-:Y:S01]  /*b820*/  ULDC.64 UR8, c[0x0][0x360] ;  /* 0x0000d80000087ab9 */ /* 0x000fe20000000a00 */
[----:B------:R-:W-:Y:S01]  /*b830*/  SHF.L.U64.HI R3, R4, 0x1, R3 ;  /* 0x0000000104037819 */ /* 0x000fe20000010203 */
[----:B------:R-:W-:Y:S01]  /*b840*/  BSSY B2, `(.L_x_932) ;  /* 0x000009c000027945 */ /* 0x000fe20003800000 */
[C---:B------:R-:W-:Y:S02]  /*b850*/  IADD3 R18, P5, R16.reuse, UR10, RZ ;  /* 0x0000000a10127c10 */ /* 0x040fe4000ffbe0ff */
[----:B------:R-:W-:Y:S02]  /*b860*/  IADD3 R16, P2, R16, UR8, RZ ;  /* 0x0000000810107c10 */ /* 0x000fe4000ff5e0ff */
[C---:B------:R-:W-:Y:S02]  /*b870*/  IADD3.X R19, R3.reuse, UR11, RZ, P5, !PT ;  /* 0x0000000b03137c10 */ /* 0x040fe4000affe4ff */
[----:B------:R-:W-:Y:S01]  /*b880*/  IADD3.X R17, R3, UR9, RZ, P2, !PT ;  /* 0x0000000903117c10 */ /* 0x000fe200097fe4ff */
[----:B------:R-:W-:Y:S08]  /*b890*/  @!P4 BRA `(.L_x_933) ;  /* 0x000000080058c947 */ /* 0x000ff00003800000 */
[----:B------:R-:W-:Y:S01]  /*b8a0*/  ULDC UR8, c[0x0][0x2d0] ;  /* 0x0000b40000087ab9 */ /* 0x000fe20000000800 */
[----:B------:R-:W-:Y:S01]  /*b8b0*/  BSSY B1, `(.L_x_934) ;  /* 0x0000033000017945 */ /* 0x000fe20003800000 */
[----:B------:R-:W-:-:S13]  /*b8c0*/  ISETP.GE.AND P2, PT, R12, UR8, PT ;  /* 0x000000080c007c0c */ /* 0x000fda000bf46270 */
[----:B------:R1:W-:Y:S01]  /*b8d0*/  @P2 STS.128 [R206], RZ ;  /* 0x000000ffce002388 */ /* 0x0003e20000000c00 */
[----:B------:R-:W-:Y:S05]  /*b8e0*/  @P2 BRA `(.L_x_935) ;  /* 0x0000000000bc2947 */ /* 0x000fea0003800000 */
[----:B------:R2:W5:Y:S01]  /*b8f0*/  LDG.E.128 R24, desc[UR6][R32.64] ;  /* 0x0000000620187981 */ /* 0x000562000c1e1d00 */
[----:B------:R-:W-:Y:S01]  /*b900*/  ISETP.GE.AND P2, PT, R12, UR5, PT ;  /* 0x000000050c007c0c */ /* 0x000fe2000bf46270 */
[----:B------:R-:W-:-:S12]  /*b910*/  BSSY B0, `(.L_x_936) ;  /* 0x000002b000007945 */ /* 0x000fd80003800000 */
[----:B------:R-:W-:Y:S05]  /*b920*/  @P2 BRA `(.L_x_937) ;  /* 0x0000000000a42947 */ /* 0x000fea0003800000 */
[----:B------:R-:W3:Y:S04]  /*b930*/  LDG.E.64 R2, desc[UR6][R16.64] ;  /* 0x0000000610027981 */ /* 0x000ee8000c1e1b00 */
[----:B------:R-:W4:Y:S01]  /*b940*/  LDG.E.64 R4, desc[UR6][R18.64] ;  /* 0x0000000612047981 */ /* 0x000f22000c1e1b00 */
[--C-:B-----5:R-:W-:Y:S01]  /*b950*/  HADD2.F32 R29, -RZ, R27.reuse.H0_H0 ;  /* 0x2000001bff1d7230 */ /* 0x120fe20000004100 */
[----:B------:R-:W-:Y:S01]  /*b960*/  MOV R28, R26 ;  /* 0x0000001a001c7202 */ /* 0x000fe20000000f00 */
[----:B------:R-:W-:Y:S02]  /*b970*/  HADD2.F32 R27, -RZ, R27.H1_H1 ;  /* 0x3000001bff1b7230 */ /* 0x000fe40000004100 */
[--C-:B------:R-:W-:Y:S02]  /*b980*/  HADD2.F32 R30, -RZ, R25.reuse.H1_H1 ;  /* 0x30000019ff1e7230 */ /* 0x100fe40000004100 */
[----:B------:R-:W-:-:S02]  /*b990*/  HADD2.F32 R34, -RZ, R25.H0_H0 ;  /* 0x20000019ff227230 */ /* 0x000fc40000004100 */
[----:B---3--:R-:W-:Y:S02]  /*b9a0*/  HADD2.F32 R0, -RZ, R3.H1_H1 ;  /* 0x30000003ff007230 */ /* 0x008fe40000004100 */
[----:B------:R-:W-:Y:S02]  /*b9b0*/  HADD2.F32 R7, -RZ, R2.H1_H1 ;  /* 0x30000002ff077230 */ /* 0x000fe40000004100 */
[----:B----4-:R-:W-:Y:S02]  /*b9c0*/  HADD2.F32 R25, -RZ, R5.H1_H1 ;  /* 0x30000005ff197230 */ /* 0x010fe40000004100 */
[-C--:B------:R-:W-:Y:S01]  /*b9d0*/  FMUL.FTZ R6, R27, R0.reuse ;  /* 0x000000001b067220 */ /* 0x080fe20000410000 */
[----:B------:R-:W-:Y:S02]  /*b9e0*/  HADD2.F32 R26, -RZ, R4.H1_H1 ;  /* 0x30000004ff1a7230 */ /* 0x000fe40000004100 */
[-C--:B------:R-:W-:Y:S01]  /*b9f0*/  FMUL.FTZ R11, R30, R7.reuse ;  /* 0x000000071e0b7220 */ /* 0x080fe20000410000 */
[C---:B------:R-:W-:Y:S01]  /*ba00*/  FMUL.FTZ R0, R29.reuse, R0 ;  /* 0x000000001d007220 */ /* 0x040fe20000410000 */
[C---:B------:R-:W-:Y:S01]  /*ba10*/  FMUL.FTZ R7, R34.reuse, R7 ;  /* 0x0000000722077220 */ /* 0x040fe20000410000 */
[-C--:B------:R-:W-:Y:S01]  /*ba20*/  FFMA.FTZ R6, R29, R25.reuse, -R6 ;  /* 0x000000191d067223 */ /* 0x080fe20000010806 */
[-C--:B------:R-:W-:Y:S01]  /*ba30*/  FFMA.FTZ R11, R34, R26.reuse, -R11 ;  /* 0x0000001a220b7223 */ /* 0x080fe2000001080b */
[----:B------:R-:W-:Y:S01]  /*ba40*/  FFMA.FTZ R25, R27, R25, R0 ;  /* 0x000000191b197223 */ /* 0x000fe20000010000 */
[----:B------:R-:W-:Y:S01]  /*ba50*/  FFMA.FTZ R26, R30, R26, R7 ;  /* 0x0000001a1e1a7223 */ /* 0x000fe20000010007 */
[----:B------:R-:W-:-:S02]  /*ba60*/  HADD2.F32 R2, -RZ, R2.H0_H0 ;  /* 0x20000002ff027230 */ /* 0x000fc40000004100 */
[----:B------:R-:W-:Y:S01]  /*ba70*/  HADD2.F32 R27, -RZ, R24.H1_H1 ;  /* 0x30000018ff1b7230 */ /* 0x000fe20000004100 */
[----:B------:R-:W-:Y:S01]  /*ba80*/  F2FP.F16.F32.PACK_AB R6, R25, R6 ;  /* 0x000000061906723e */ /* 0x000fe200000000ff */
[----:B------:R-:W-:Y:S01]  /*ba90*/  HADD2.F32 R0, -RZ, R28.H0_H0 ;  /* 0x2000001cff007230 */ /* 0x000fe20000004100 */
[----:B------:R-:W-:Y:S01]  /*baa0*/  F2FP.F16.F32.PACK_AB R11, R26, R11 ;  /* 0x0000000b1a0b723e */ /* 0x000fe200000000ff */
[----:B------:R-:W-:Y:S02]  /*bab0*/  HADD2.F32 R3, -RZ, R3.H0_H0 ;  /* 0x20000003ff037230 */ /* 0x000fe40000004100 */
[----:B------:R-:W-:Y:S02]  /*bac0*/  HADD2.F32 R7, -RZ, R24.H0_H0 ;  /* 0x20000018ff077230 */ /* 0x000fe40000004100 */
[----:B------:R-:W-:Y:S01]  /*bad0*/  FMUL.FTZ R24, R27, R2 ;  /* 0x000000021b187220 */ /* 0x000fe20000410000 */
[----:B------:R-:W-:Y:S01]  /*bae0*/  HADD2.F32 R28, -RZ, R28.H1_H1 ;  /* 0x3000001cff1c7230 */ /* 0x000fe20000004100 */
[----:B------:R-:W-:Y:S01]  /*baf0*/  MOV R25, R11 ;  /* 0x0000000b00197202 */ /* 0x000fe20000000f00 */
[----:B------:R-:W-:-:S02]  /*bb00*/  HADD2.F32 R4, -RZ, R4.H0_H0 ;  /* 0x20000004ff047230 */ /* 0x000fc40000004100 */
[C---:B------:R-:W-:Y:S01]  /*bb10*/  FMUL.FTZ R2, R7.reuse, R2 ;  /* 0x0000000207027220 */ /* 0x040fe20000410000 */
[----:B------:R-:W-:Y:S02]  /*bb20*/  HADD2.F32 R5, -RZ, R5.H0_H0 ;  /* 0x20000005ff057230 */ /* 0x000fe40000004100 */
[-C--:B------:R-:W-:Y:S01]  /*bb30*/  FMUL.FTZ R29, R28, R3.reuse ;  /* 0x000000031c1d7220 */ /* 0x080fe20000410000 */
[C---:B------:R-:W-:Y:S01]  /*bb40*/  FMUL.FTZ R3, R0.reuse, R3 ;  /* 0x0000000300037220 */ /* 0x040fe20000410000 */
[-C--:B------:R-:W-:Y:S01]  /*bb50*/  FFMA.FTZ R24, R7, R4.reuse, -R24 ;  /* 0x0000000407187223 */ /* 0x080fe20000010818 */
[----:B------:R-:W-:Y:S01]  /*bb60*/  FFMA.FTZ R27, R27, R4, R2 ;  /* 0x000000041b1b7223 */ /* 0x000fe20000010002 */
[-C--:B------:R-:W-:Y:S01]  /*bb70*/  FFMA.FTZ R29, R0, R5.reuse, -R29 ;  /* 0x00000005001d7223 */ /* 0x080fe2000001081d */
[----:B------:R-:W-:-:S03]  /*bb80*/  FFMA.FTZ R28, R28, R5, R3 ;  /* 0x000000051c1c7223 */ /* 0x000fc60000010003 */
[----:B------:R-:W-:Y:S02]  /*bb90*/  F2FP.F16.F32.PACK_AB R24, R27, R24 ;  /* 0x000000181b18723e */ /* 0x000fe400000000ff */
[----:B------:R-:W-:Y:S02]  /*bba0*/  F2FP.F16.F32.PACK_AB R26, R28, R29 ;  /* 0x0000001d1c1a723e */ /* 0x000fe400000000ff */
[----:B------:R-:W-:Y:S02]  /*bbb0*/  MOV R27, R6 ;  /* 0x00000006001b7202 */ /* 0x000fe40000000f00 */
.L_x_937:
[----:B------:R-:W-:Y:S05]  /*bbc0*/  BSYNC B0 ;  /* 0x0000000000007941 */ /* 0x000fea0003800000 */
.L_x_936:
[----:B-----5:R3:W-:Y:S02]  /*bbd0*/  STS.128 [R206], R24 ;  /* 0x00000018ce007388 */ /* 0x0207e40000000c00 */
.L_x_935:
[----:B------:R-:W-:Y:S05]  /*bbe0*/  BSYNC B1 ;  /* 0x0000000000017941 */ /* 0x000fea0003800000 */
.L_x_934:
[----:B------:R4:W-:Y:S01]  /*bbf0*/  @P0 STS.128 [R206+0x2000], RZ ;  /* 0x002000ffce000388 */ /* 0x0009e20000000c00 */
[----:B------:R-:W-:Y:S04]  /*bc00*/  BSSY B1, `(.L_x_938) ;  /* 0x0000031000017945 */ /* 0x000fe80003800000 */
[----:B------:R-:W-:Y:S05]  /*bc10*/  @P0 BRA `(.L_x_939) ;  /* 0x0000000000bc0947 */ /* 0x000fea0003800000 */
[----:B---3--:R3:W5:Y:S01]  /*bc20*/  LDG.E.128 R24, desc[UR6][R32.64+0x80] ;  /* 0x0000800620187981 */ /* 0x008762000c1e1d00 */
[----:B------:R-:W-:Y:S01]  /*bc30*/  ISETP.GE.AND P2, PT, R10, UR5, PT ;  /* 0x000000050a007c0c */ /* 0x000fe2000bf46270 */
[----:B------:R-:W-:-:S12]  /*bc40*/  BSSY B0, `(.L_x_940) ;  /* 0x000002b000007945 */ /* 0x000fd80003800000 */
[----:B------:R-:W-:Y:S05]  /*bc50*/  @P2 BRA `(.L_x_941) ;  /* 0x0000000000a42947 */ /* 0x000fea0003800000 */
[----:B------:R-:W2:Y:S04]  /*bc60*/  LDG.E.64 R2, desc[UR6][R16.64+0x40] ;  /* 0x0000400610027981 */ /* 0x000ea8000c1e1b00 */
[----:B------:R-:W4:Y:S01]  /*bc70*/  LDG.E.64 R4, desc[UR6][R18.64+0x40] ;  /* 0x0000400612047981 */ /* 0x000f22000c1e1b00 */
[--C-:B-----5:R-:W-:Y:S01]  /*bc80*/  HADD2.F32 R29, -RZ, R27.reuse.H0_H0 ;  /* 0x2000001bff1d7230 */ /* 0x120fe20000004100 */
[----:B------:R-:W-:Y:S01]  /*bc90*/  MOV R28, R26 ;  /* 0x0000001a001c7202 */ /* 0x000fe20000000f00 */
[----:B------:R-:W-:Y:S02]  /*bca0*/  HADD2.F32 R27, -RZ, R27.H1_H1 ;  /* 0x3000001bff1b7230 */ /* 0x000fe40000004100 */
[--C-:B------:R-:W-:Y:S02]  /*bcb0*/  HADD2.F32 R30, -RZ, R25.reuse.H1_H1 ;  /* 0x30000019ff1e7230 */ /* 0x100fe40000004100 */
[----:B------:R-:W-:-:S02]  /*bcc0*/  HADD2.F32 R34, -RZ, R25.H0_H0 ;  /* 0x20000019ff227230 */ /* 0x000fc40000004100 */
[----:B--2---:R-:W-:Y:S02]  /*bcd0*/  HADD2.F32 R0, -RZ, R3.H1_H1 ;  /* 0x30000003ff007230 */ /* 0x004fe40000004100 */
        /* <DEDUP_REMOVED lines=33> */
.L_x_941:
[----:B------:R-:W-:Y:S05]  /*bef0*/  BSYNC B0 ;  /* 0x0000000000007941 */ /* 0x000fea0003800000 */
.L_x_940:
[----:B-----5:R1:W-:Y:S02]  /*bf00*/  STS.128 [R206+0x2000], R24 ;  /* 0x00200018ce007388 */ /* 0x0203e40000000c00 */
.L_x_939:
[----:B------:R-:W-:Y:S05]  /*bf10*/  BSYNC B1 ;  /* 0x0000000000017941 */ /* 0x000fea0003800000 */
.L_x_938:
[----:B------:R1:W-:Y:S01]  /*bf20*/  @P1 STS.128 [R206+0x4000], RZ ;  /* 0x004000ffce001388 */ /* 0x0003e20000000c00 */
[----:B------:R-:W-:Y:S05]  /*bf30*/  @P1 BRA `(.L_x_933) ;  /* 0x0000000000b01947 */ /* 0x000fea0003800000 */
[----:B--23--:R-:W5:Y:S01]  /*bf40*/  LDG.E.128 R32, desc[UR6][R32.64+0x100] ;  /* 0x0001000620207981 */ /* 0x00cf62000c1e1d00 */
[----:B------:R-:W-:Y:S01]  /*bf50*/  ISETP.GE.AND P2, PT, R9, UR5, PT ;  /* 0x0000000509007c0c */ /* 0x000fe2000bf46270 */
[----:B------:R-:W-:-:S12]  /*bf60*/  BSSY B0, `(.L_x_942) ;  /* 0x0000028000007945 */ /* 0x000fd80003800000 */
[----:B------:R-:W-:Y:S05]  /*bf70*/  @P2 BRA `(.L_x_943) ;  /* 0x0000000000982947 */ /* 0x000fea0003800000 */
[----:B------:R-:W2:Y:S04]  /*bf80*/  LDG.E.64 R2, desc[UR6][R16.64+0x80] ;  /* 0x0000800610027981 */ /* 0x000ea8000c1e1b00 */
[----:B------:R-:W3:Y:S01]  /*bf90*/  LDG.E.64 R4, desc[UR6][R18.64+0x80] ;  /* 0x0000800612047981 */ /* 0x000ee2000c1e1b00 */
[--C-:B-1---5:R-:W-:Y:S02]  /*bfa0*/  HADD2.F32 R27, -RZ, R35.reuse.H1_H1 ;  /* 0x30000023ff1b7230 */ /* 0x122fe40000004100 */
[----:B------:R-:W-:Y:S02]  /*bfb0*/  HADD2.F32 R29, -RZ, R35.H0_H0 ;  /* 0x20000023ff1d7230 */ /* 0x000fe40000004100 */
[--C-:B------:R-:W-:Y:S02]  /*bfc0*/  HADD2.F32 R26, -RZ, R33.reuse.H1_H1 ;  /* 0x30000021ff1a7230 */ /* 0x100fe40000004100 */
[----:B------:R-:W-:-:S02]  /*bfd0*/  HADD2.F32 R28, -RZ, R33.H0_H0 ;  /* 0x20000021ff1c7230 */ /* 0x000fc40000004100 */
[----:B--2---:R-:W-:Y:S02]  /*bfe0*/  HADD2.F32 R0, -RZ, R3.H1_H1 ;  /* 0x30000003ff007230 */ /* 0x004fe40000004100 */
[----:B------:R-:W-:Y:S02]  /*bff0*/  HADD2.F32 R7, -RZ, R2.H1_H1 ;  /* 0x30000002ff077230 */ /* 0x000fe40000004100 */
[----:B---3--:R-:W-:Y:S02]  /*c000*/  HADD2.F32 R25, -RZ, R5.H1_H1 ;  /* 0x30000005ff197230 */ /* 0x008fe40000004100 */
[-C--:B------:R-:W-:Y:S01]  /*c010*/  FMUL.FTZ R6, R27, R0.reuse ;  /* 0x000000001b067220 */ /* 0x080fe20000410000 */
[----:B------:R-:W-:Y:S02]  /*c020*/  HADD2.F32 R24, -RZ, R4.H1_H1 ;  /* 0x30000004ff187230 */ /* 0x000fe40000004100 */
[C---:B------:R-:W-:Y:S01]  /*c030*/  FMUL.FTZ R0, R29.reuse, R0 ;  /* 0x000000001d007220 */ /* 0x040fe20000410000 */
[-C--:B------:R-:W-:Y:S01]  /*c040*/  FMUL.FTZ R11, R26, R7.reuse ;  /* 0x000000071a0b7220 */ /* 0x080fe20000410000 */
[C---:B------:R-:W-:Y:S01]  /*c050*/  FMUL.FTZ R7, R28.reuse, R7 ;  /* 0x000000071c077220 */ /* 0x040fe20000410000 */
[-C--:B------:R-:W-:Y:S01]  /*c060*/  FFMA.FTZ R6, R29, R25.reuse, -R6 ;  /* 0x000000191d067223 */ /* 0x080fe20000010806 */
[----:B------:R-:W-:Y:S01]  /*c070*/  FFMA.FTZ R25, R27, R25, R0 ;  /* 0x000000191b197223 */ /* 0x000fe20000010000 */
[----:B------:R-:W-:Y:S01]  /*c080*/  FFMA.FTZ R11, R28, R24, -R11 ;  /* 0x000000181c0b7223 */ /* 0x000fe2000001080b */
[----:B------:R-:W-:-:S02]  /*c090*/  HADD2.F32 R0, -RZ, R34.H0_H0 ;  /* 0x20000022ff007230 */ /* 0x000fc40000004100 */
[----:B------:R-:W-:Y:S01]  /*c0a0*/  FFMA.FTZ R24, R26, R24, R7 ;  /* 0x000000181a187223 */ /* 0x000fe20000010007 */
[----:B------:R-:W-:Y:S01]  /*c0b0*/  HADD2.F32 R2, -RZ, R2.H0_H0 ;  /* 0x20000002ff027230 */ /* 0x000fe20000004100 */
[----:B------:R-:W-:Y:S01]  /*c0c0*/  F2FP.F16.F32.PACK_AB R35, R25, R6 ;  /* 0x000000061923723e */ /* 0x000fe200000000ff */
[----:B------:R-:W-:Y:S02]  /*c0d0*/  HADD2.F32 R3, -RZ, R3.H0_H0 ;  /* 0x20000003ff037230 */ /* 0x000fe40000004100 */
[----:B------:R-:W-:Y:S01]  /*c0e0*/  HADD2.F32 R27, -RZ, R32.H1_H1 ;  /* 0x30000020ff1b7230 */ /* 0x000fe20000004100 */
[----:B------:R-:W-:Y:S01]  /*c0f0*/  F2FP.F16.F32.PACK_AB R33, R24, R11 ;  /* 0x0000000b1821723e */ /* 0x000fe200000000ff */
[----:B------:R-:W-:Y:S02]  /*c100*/  HADD2.F32 R34, -RZ, R34.H1_H1 ;  /* 0x30000022ff227230 */ /* 0x000fe40000004100 */
[----:B------:R-:W-:Y:S02]  /*c110*/  HADD2.F32 R7, -RZ, R32.H0_H0 ;  /* 0x20000020ff077230 */ /* 0x000fe40000004100 */
[----:B------:R-:W-:Y:S01]  /*c120*/  FMUL.FTZ R26, R27, R2 ;  /* 0x000000021b1a7220 */ /* 0x000fe20000410000 */
[----:B------:R-:W-:-:S02]  /*c130*/  HADD2.F32 R4, -RZ, R4.H0_H0 ;  /* 0x20000004ff047230 */ /* 0x000fc40000004100 */
[-C--:B------:R-:W-:Y:S01]  /*c140*/  FMUL.FTZ R29, R34, R3.reuse ;  /* 0x00000003221d7220 */ /* 0x080fe20000410000 */
[----:B------:R-:W-:Y:S02]  /*c150*/  HADD2.F32 R5, -RZ, R5.H0_H0 ;  /* 0x20000005ff057230 */ /* 0x000fe40000004100 */
[C---:B------:R-:W-:Y:S01]  /*c160*/  FMUL.FTZ R2, R7.reuse, R2 ;  /* 0x0000000207027220 */ /* 0x040fe20000410000 */
[C---:B------:R-:W-:Y:S01]  /*c170*/  FMUL.FTZ R3, R0.reuse, R3 ;  /* 0x0000000300037220 */ /* 0x040fe20000410000 */
[-C--:B------:R-:W-:Y:S02]  /*c180*/  FFMA.FTZ R26, R7, R4.reuse, -R26 ;  /* 0x00000004071a7223 */ /* 0x080fe4000001081a */
[----:B------:R-:W-:Y:S01]  /*c190*/  FFMA.FTZ R27, R27, R4, R2 ;  /* 0x000000041b1b7223 */ /* 0x000fe20000010002 */
[-C--:B------:R-:W-:Y:S01]  /*c1a0*/  FFMA.FTZ R29, R0, R5.reuse, -R29 ;  /* 0x00000005001d7223 */ /* 0x080fe2000001081d */
[----:B------:R-:W-:-:S03]  /*c1b0*/  FFMA.FTZ R34, R34, R5, R3 ;  /* 0x0000000522227223 */ /* 0x000fc60000010003 */
[----:B------:R-:W-:Y:S02]  /*c1c0*/  F2FP.F16.F32.PACK_AB R32, R27, R26 ;  /* 0x0000001a1b20723e */ /* 0x000fe400000000ff */
[----:B------:R-:W-:Y:S02]  /*c1d0*/  F2FP.F16.F32.PACK_AB R34, R34, R29 ;  /* 0x0000001d2222723e */ /* 0x000fe400000000ff */
.L_x_943:
[----:B------:R-:W-:Y:S05]  /*c1e0*/  BSYNC B0 ;  /* 0x0000000000007941 */ /* 0x000fea0003800000 */
.L_x_942:
[----:B-----5:R2:W-:Y:S02]  /*c1f0*/  STS.128 [R206+0x4000], R32 ;  /* 0x00400020ce007388 */ /* 0x0205e40000000c00 */
.L_x_933:
[----:B------:R-:W-:Y:S05]  /*c200*/  BSYNC B2 ;  /* 0x0000000000027941 */ /* 0x000fea0003800000 */
.L_x_932:
[----:B------:R-:W-:Y:S01]  /*c210*/  VIADD R3, R150, 0x10 ;  /* 0x0000001096037836 */ /* 0x000fe20000000000 */
[----:B------:R-:W-:Y:S04]  /*c220*/  BSSY B2, `(.L_x_944) ;  /* 0x000009b000027945 */ /* 0x000fe80003800000 */
[----:B------:R-:W-:-:S04]  /*c230*/  ISETP.GE.AND P2, PT, R3, R8, PT ;  /* 0x000000080300720c */ /* 0x000fc80003f46270 */
[----:B------:R-:W-:-:S13]  /*c240*/  ISETP.LT.OR P2, PT, R60, -0x87, P2 ;  /* 0xffffff793c00780c */ /* 0x000fda0001741670 */
[----:B------:R-:W-:Y:S05]  /*c250*/  @P2 BRA `(.L_x_945) ;  /* 0x00000008005c2947 */ /* 0x000fea0003800000 */
[----:B------:R-:W-:Y:S01]  /*c260*/  ULDC UR8, c[0x0][0x2d0] ;  /* 0x0000b40000087ab9 */ /* 0x000fe20000000800 */
[----:B------:R-:W-:Y:S01]  /*c270*/  BSSY B1, `(.L_x_946) ;  /* 0x0000032000017945 */ /* 0x000fe20003800000 */
[----:B------:R-:W-:-:S13]  /*c280*/  ISETP.GE.AND P2, PT, R12, UR8, PT ;  /* 0x000000080c007c0c */ /* 0x000fda000bf46270 */
[----:B------:R1:W-:Y:S01]  /*c290*/  @P2 STS.128 [R206+0x800], RZ ;  /* 0x000800ffce002388 */ /* 0x0003e20000000c00 */
[----:B------:R-:W-:Y:S05]  /*c2a0*/  @P2 BRA `(.L_x_947) ;  /* 0x0000000000b82947 */ /* 0x000fea0003800000 */
[----:B-1-3--:R1:W5:Y:S01]  /*c2b0*/  LDG.E.128 R24, desc[UR6][R22.64] ;  /* 0x0000000616187981 */ /* 0x00a362000c1e1d00 */
        /* <DEDUP_REMOVED lines=8> */
[--C-:B--2---:R-:W-:Y:S02]  /*c340*/  HADD2.F32 R32, -RZ, R25.reuse.H0_H0 ;  /* 0x20000019ff207230 */ /* 0x104fe40000004100 */
[----:B------:R-:W-:-:S02]  /*c350*/  HADD2.F32 R31, -RZ, R25.H1_H1 ;  /* 0x30000019ff1f7230 */ /* 0x000fc40000004100 */
[----:B---3--:R-:W-:Y:S02]  /*c360*/  HADD2.F32 R0, -RZ, R5.H1_H1 ;  /* 0x30000005ff007230 */ /* 0x008fe40000004100 */
[----:B------:R-:W-:Y:S02]  /*c370*/  HADD2.F32 R26, -RZ, R4.H1_H1 ;  /* 0x30000004ff1a7230 */ /* 0x000fe40000004100 */
[----:B----4-:R-:W-:Y:S02]  /*c380*/  HADD2.F32 R2, -RZ, R7.H1_H1 ;  /* 0x30000007ff027230 */ /* 0x010fe40000004100 */
[C---:B------:R-:W-:Y:S01]  /*c390*/  FMUL.FTZ R25, R0.reuse, R27 ;  /* 0x0000001b00197220 */ /* 0x040fe20000410000 */
[----:B------:R-:W-:Y:S01]  /*c3a0*/  FMUL.FTZ R0, R0, R29 ;  /* 0x0000001d00007220 */ /* 0x000fe20000410000 */
[----:B------:R-:W-:Y:S02]  /*c3b0*/  HADD2.F32 R11, -RZ, R6.H1_H1 ;  /* 0x30000006ff0b7230 */ /* 0x000fe40000004100 */
[----:B------:R-:W-:Y:S01]  /*c3c0*/  FMUL.FTZ R28, R26, R31 ;  /* 0x0000001f1a1c7220 */ /* 0x000fe20000410000 */
[C---:B------:R-:W-:Y:S01]  /*c3d0*/  FFMA.FTZ R25, R2.reuse, R29, -R25 ;  /* 0x0000001d02197223 */ /* 0x040fe20000010819 */
[----:B------:R-:W-:Y:S01]  /*c3e0*/  FFMA.FTZ R0, R2, R27, R0 ;  /* 0x0000001b02007223 */ /* 0x000fe20000010000 */
[----:B------:R-:W-:Y:S01]  /*c3f0*/  FMUL.FTZ R26, R26, R32 ;  /* 0x000000201a1a7220 */ /* 0x000fe20000410000 */
[----:B------:R-:W-:-:S02]  /*c400*/  HADD2.F32 R4, -RZ, R4.H0_H0 ;  /* 0x20000004ff047230 */ /* 0x000fc40000004100 */
[C---:B------:R-:W-:Y:S01]  /*c410*/  FFMA.FTZ R28, R11.reuse, R32, -R28 ;  /* 0x000000200b1c7223 */ /* 0x040fe2000001081c */
[--C-:B------:R-:W-:Y:S02]  /*c420*/  HADD2.F32 R27, -RZ, R24.reuse.H0_H0 ;  /* 0x20000018ff1b7230 */ /* 0x100fe40000004100 */
[----:B------:R-:W-:Y:S01]  /*c430*/  FFMA.FTZ R11, R11, R31, R26 ;  /* 0x0000001f0b0b7223 */ /* 0x000fe2000001001a */
[----:B------:R-:W-:Y:S02]  /*c440*/  HADD2.F32 R29, -RZ, R24.H1_H1 ;  /* 0x30000018ff1d7230 */ /* 0x000fe40000004100 */
[--C-:B------:R-:W-:Y:S02]  /*c450*/  HADD2.F32 R2, -RZ, R30.reuse.H0_H0 ;  /* 0x2000001eff027230 */ /* 0x100fe40000004100 */
[C---:B------:R-:W-:Y:S01]  /*c460*/  FMUL.FTZ R24, R4.reuse, R27 ;  /* 0x0000001b04187220 */ /* 0x040fe20000410000 */
[----:B------:R-:W-:Y:S02]  /*c470*/  HADD2.F32 R5, -RZ, R5.H0_H0 ;  /* 0x20000005ff057230 */ /* 0x000fe40000004100 */
[----:B------:R-:W-:Y:S01]  /*c480*/  FMUL.FTZ R31, R4, R29 ;  /* 0x0000001d041f7220 */ /* 0x000fe20000410000 */
[----:B------:R-:W-:Y:S01]  /*c490*/  HADD2.F32 R30, -RZ, R30.H1_H1 ;  /* 0x3000001eff1e7230 */ /* 0x000fe20000004100 */
[----:B------:R-:W-:Y:S01]  /*c4a0*/  F2FP.F16.F32.PACK_AB R11, R11, R28 ;  /* 0x0000001c0b0b723e */ /* 0x000fe200000000ff */
[----:B------:R-:W-:-:S02]  /*c4b0*/  HADD2.F32 R6, -RZ, R6.H0_H0 ;  /* 0x20000006ff067230 */ /* 0x000fc40000004100 */
[----:B------:R-:W-:Y:S02]  /*c4c0*/  HADD2.F32 R7, -RZ, R7.H0_H0 ;  /* 0x20000007ff077230 */ /* 0x000fe40000004100 */
[C---:B------:R-:W-:Y:S01]  /*c4d0*/  FMUL.FTZ R4, R5.reuse, R30 ;  /* 0x0000001e05047220 */ /* 0x040fe20000410000 */
[-C--:B------:R-:W-:Y:S01]  /*c4e0*/  FMUL.FTZ R5, R5, R2.reuse ;  /* 0x0000000205057220 */ /* 0x080fe20000410000 */
[C---:B------:R-:W-:Y:S01]  /*c4f0*/  FFMA.FTZ R31, R6.reuse, R27, -R31 ;  /* 0x0000001b061f7223 */ /* 0x040fe2000001081f */
[----:B------:R-:W-:Y:S01]  /*c500*/  FFMA.FTZ R24, R6, R29, R24 ;  /* 0x0000001d06187223 */ /* 0x000fe20000010018 */
[C---:B------:R-:W-:Y:S01]  /*c510*/  FFMA.FTZ R4, R7.reuse, R2, -R4 ;  /* 0x0000000207047223 */ /* 0x040fe20000010804 */
[----:B------:R-:W-:Y:S01]  /*c520*/  FFMA.FTZ R5, R7, R30, R5 ;  /* 0x0000001e07057223 */ /* 0x000fe20000010005 */
[----:B------:R-:W-:Y:S02]  /*c530*/  F2FP.F16.F32.PACK_AB R27, R0, R25 ;  /* 0x00000019001b723e */ /* 0x000fe400000000ff */
[----:B------:R-:W-:-:S02]  /*c540*/  F2FP.F16.F32.PACK_AB R24, R24, R31 ;  /* 0x0000001f1818723e */ /* 0x000fc400000000ff */
[----:B------:R-:W-:Y:S02]  /*c550*/  F2FP.F16.F32.PACK_AB R26, R5, R4 ;  /* 0x00000004051a723e */ /* 0x000fe400000000ff */
[----:B------:R-:W-:Y:S02]  /*c560*/  MOV R25, R11 ;  /* 0x0000000b00197202 */ /* 0x000fe40000000f00 */
.L_x_949:
[----:B------:R-:W-:Y:S05]  /*c570*/  BSYNC B0 ;  /* 0x0000000000007941 */ /* 0x000fea0003800000 */
.L_x_948:
[----:B-----5:R3:W-:Y:S02]  /*c580*/  STS.128 [R206+0x800], R24 ;  /* 0x00080018ce007388 */ /* 0x0207e40000000c00 */
.L_x_947:
[----:B------:R-:W-:Y:S05]  /*c590*/  BSYNC B1 ;  /* 0x0000000000017941 */ /* 0x000fea0003800000 */
.L_x_946:
[----:B------:R1:W-:Y:S01]  /*c5a0*/  @P0 STS.128 [R206+0x2800], RZ ;  /* 0x002800ffce000388 */ /* 0x0003e20000000c00 */
[----:B------:R-:W-:Y:S04]  /*c5b0*/  BSSY B1, `(.L_x_950) ;  /* 0x0000030000017945 */ /* 0x000fe80003800000 */
        /* <DEDUP_REMOVED lines=45> */
.L_x_953:
[----:B------:R-:W-:Y:S05]  /*c890*/  BSYNC B0 ;  /* 0x0000000000007941 */ /* 0x000fea0003800000 */
.L_x_952:
[----:B-----5:R3:W-:Y:S02]  /*c8a0*/  STS.128 [R206+0x2800], R24 ;  /* 0x00280018ce007388 */ /* 0x0207e40000000c00 */
.L_x_951:
[----:B------:R-:W-:Y:S05]  /*c8b0*/  BSYNC B1 ;  /* 0x0000000000017941 */ /* 0x000fea0003800000 */
.L_x_950:
[----:B------:R1:W-:Y:S01]  /*c8c0*/  @P1 STS.128 [R206+0x4800], RZ ;  /* 0x004800ffce001388 */ /* 0x0003e20000000c00 */
[----:B------:R-:W-:Y:S05]  /*c8d0*/  @P1 BRA `(.L_x_945) ;  /* 0x0000000000bc1947 */ /* 0x000fea0003800000 */
[----:B-1-3--:R1:W5:Y:S01]  /*c8e0*/  LDG.E.128 R24, desc[UR6][R22.64+0x100] ;  /* 0x0001000616187981 */ /* 0x00a362000c1e1d00 */
[----:B------:R-:W-:Y:S01]  /*c8f0*/  ISETP.GE.AND P2, PT, R9, UR5, PT ;  /* 0x0000000509007c0c */ /* 0x000fe2000bf46270 */
[----:B------:R-:W-:-:S12]  /*c900*/  BSSY B0, `(.L_x_954) ;  /* 0x000002b000007945 */ /* 0x000fd80003800000 */
[----:B------:R-:W-:Y:S05]  /*c910*/  @P2 BRA `(.L_x_955) ;  /* 0x0000000000a42947 */ /* 0x000fea0003800000 */
[----:B------:R-:W3:Y:S04]  /*c920*/  LDG.E.64 R4, desc[UR6][R16.64+0x80] ;  /* 0x0000800610047981 */ /* 0x000ee8000c1e1b00 */
[----:B------:R-:W2:Y:S01]  /*c930*/  LDG.E.64 R6, desc[UR6][R18.64+0x80] ;  /* 0x0000800612067981 */ /* 0x000ea2000c1e1b00 */
[----:B-----5:R-:W-:Y:S02]  /*c940*/  MOV R29, R25 ;  /* 0x00000019001d7202 */ /* 0x020fe40000000f00 */
[----:B------:R-:W-:Y:S02]  /*c950*/  MOV R25, R27 ;  /* 0x0000001b00197202 */ /* 0x000fe40000000f00 */
[----:B------:R-:W-:Y:S01]  /*c960*/  MOV R28, R26 ;  /* 0x0000001a001c7202 */ /* 0x000fe20000000f00 */
[----:B------:R-:W-:-:S02]  /*c970*/  HADD2.F32 R30, -RZ, R29.H0_H0 ;  /* 0x2000001dff1e7230 */ /* 0x000fc40000004100 */
[--C-:B------:R-:W-:Y:S02]  /*c980*/  HADD2.F32 R27, -RZ, R25.reuse.H0_H0 ;  /* 0x20000019ff1b7230 */ /* 0x100fe40000004100 */
[----:B------:R-:W-:Y:S02]  /*c990*/  HADD2.F32 R25, -RZ, R25.H1_H1 ;  /* 0x30000019ff197230 */ /* 0x000fe40000004100 */
[----:B------:R-:W-:Y:S02]  /*c9a0*/  HADD2.F32 R29, -RZ, R29.H1_H1 ;  /* 0x3000001dff1d7230 */ /* 0x000fe40000004100 */
[----:B---3--:R-:W-:Y:S02]  /*c9b0*/  HADD2.F32 R0, -RZ, R5.H1_H1 ;  /* 0x30000005ff007230 */ /* 0x008fe40000004100 */
[----:B-1----:R-:W-:Y:S02]  /*c9c0*/  HADD2.F32 R22, -RZ, R4.H1_H1 ;  /* 0x30000004ff167230 */ /* 0x002fe40000004100 */
[----:B--2---:R-:W-:-:S02]  /*c9d0*/  HADD2.F32 R2, -RZ, R7.H1_H1 ;  /* 0x30000007ff027230 */ /* 0x004fc40000004100 */
[C---:B------:R-:W-:Y:S01]  /*c9e0*/  FMUL.FTZ R23, R0.reuse, R25 ;  /* 0x0000001900177220 */ /* 0x040fe20000410000 */
[----:B------:R-:W-:Y:S01]  /*c9f0*/  FMUL.FTZ R0, R0, R27 ;  /* 0x0000001b00007220 */ /* 0x000fe20000410000 */
[----:B------:R-:W-:Y:S02]  /*ca00*/  HADD2.F32 R11, -RZ, R6.H1_H1 ;  /* 0x30000006ff0b7230 */ /* 0x000fe40000004100 */
[----:B------:R-:W-:Y:S01]  /*ca10*/  FMUL.FTZ R26, R22, R29 ;  /* 0x0000001d161a7220 */ /* 0x000fe20000410000 */
[C---:B------:R-:W-:Y:S01]  /*ca20*/  FFMA.FTZ R23, R2.reuse, R27, -R23 ;  /* 0x0000001b02177223 */ /* 0x040fe20000010817 */
[----:B------:R-:W-:Y:S01]  /*ca30*/  FFMA.FTZ R0, R2, R25, R0 ;  /* 0x0000001902007223 */ /* 0x000fe20000010000 */
[-C--:B------:R-:W-:Y:S01]  /*ca40*/  FMUL.FTZ R22, R22, R30.reuse ;  /* 0x0000001e16167220 */ /* 0x080fe20000410000 */
[----:B------:R-:W-:Y:S02]  /*ca50*/  HADD2.F32 R4, -RZ, R4.H0_H0 ;  /* 0x20000004ff047230 */ /* 0x000fe40000004100 */
[----:B------:R-:W-:Y:S01]  /*ca60*/  FFMA.FTZ R26, R11, R30, -R26 ;  /* 0x0000001e0b1a7223 */ /* 0x000fe2000001081a */
[----:B------:R-:W-:-:S02]  /*ca70*/  HADD2.F32 R25, -RZ, R24.H0_H0 ;  /* 0x20000018ff197230 */ /* 0x000fc40000004100 */
[----:B------:R-:W-:Y:S01]  /*ca80*/  FFMA.FTZ R11, R11, R29, R22 ;  /* 0x0000001d0b0b7223 */ /* 0x000fe20000010016 */
[----:B------:R-:W-:Y:S02]  /*ca90*/  HADD2.F32 R27, -RZ, R24.H1_H1 ;  /* 0x30000018ff1b7230 */ /* 0x000fe40000004100 */
[--C-:B------:R-:W-:Y:S02]  /*caa0*/  HADD2.F32 R2, -RZ, R28.reuse.H0_H0 ;  /* 0x2000001cff027230 */ /* 0x100fe40000004100 */
[C---:B------:R-:W-:Y:S01]  /*cab0*/  FMUL.FTZ R22, R4.reuse, R25 ;  /* 0x0000001904167220 */ /* 0x040fe20000410000 */
[----:B------:R-:W-:Y:S02]  /*cac0*/  HADD2.F32 R5, -RZ, R5.H0_H0 ;  /* 0x20000005ff057230 */ /* 0x000fe40000004100 */
[----:B------:R-:W-:Y:S01]  /*cad0*/  FMUL.FTZ R29, R4, R27 ;  /* 0x0000001b041d7220 */ /* 0x000fe20000410000 */
[----:B------:R-:W-:Y:S02]  /*cae0*/  HADD2.F32 R28, -RZ, R28.H1_H1 ;  /* 0x3000001cff1c7230 */ /* 0x000fe40000004100 */
        /* <DEDUP_REMOVED lines=11> */
[----:B------:R-:W-:Y:S02]  /*cba0*/  F2FP.F16.F32.PACK_AB R26, R5, R4 ;  /* 0x00000004051a723e */ /* 0x000fe400000000ff */
.L_x_955:
[----:B------:R-:W-:Y:S05]  /*cbb0*/  BSYNC B0 ;  /* 0x0000000000007941 */ /* 0x000fea0003800000 */
.L_x_954:
[----:B-----5:R3:W-:Y:S02]  /*cbc0*/  STS.128 [R206+0x4800], R24 ;  /* 0x00480018ce007388 */ /* 0x0207e40000000c00 */
.L_x_945:
[----:B------:R-:W-:Y:S05]  /*cbd0*/  BSYNC B2 ;  /* 0x0000000000027941 */ /* 0x000fea0003800000 */
.L_x_944:
[----:B-1----:R-:W-:Y:S01]  /*cbe0*/  VIADD R23, R150, 0x20 ;  /* 0x0000002096177836 */ /* 0x002fe20000000000 */
        /* <DEDUP_REMOVED lines=18> */
[--C-:B------:R-:W-:Y:S02]  /*cd10*/  HADD2.F32 R30, -RZ, R25.reuse.H0_H0 ;  /* 0x20000019ff1e7230 */ /* 0x100fe40000004100 */
[----:B------:R-:W-:-:S02]  /*cd20*/  HADD2.F32 R31, -RZ, R25.H1_H1 ;  /* 0x30000019ff1f7230 */ /* 0x000fc40000004100 */
[----:B--2---:R-:W-:Y:S02]  /*cd30*/  HADD2.F32 R0, -RZ, R5.H1_H1 ;  /* 0x30000005ff007230 */ /* 0x004fe40000004100 */
        /* <DEDUP_REMOVED lines=32> */
.L_x_961:
[----:B------:R-:W-:Y:S05]  /*cf40*/  BSYNC B0 ;  /* 0x0000000000007941 */ /* 0x000fea0003800000 */
.L_x_960:
[----:B-----5:R1:W-:Y:S02]  /*cf50*/  STS.128 [R206+0x1000], R24 ;  /* 0x00100018ce007388 */ /* 0x0203e40000000c00 */
.L_x_959:
[----:B------:R-:W-:Y:S05]  /*cf60*/  BSYNC B1 ;  /* 0x0000000000017941 */ /* 0x000fea0003800000 */
.L_x_958:
        /* <DEDUP_REMOVED lines=8> */
[----:B------:R-:W2:Y:S01]  /*cff0*/  LDG.E.64 R6, desc[UR6][R18.64+0x40] ;  /* 0x0000400612067981 */ /* 0x000ea2000c1e1b00 */
[--C-:B-----5:R-:W-:Y:S01]  /*d000*/  HADD2.F32 R29, -RZ, R27.reuse.H0_H0 ;  /* 0x2000001bff1d7230 */ /* 0x120fe20000004100 */
[----:B------:R-:W-:Y:S01]  /*d010*/  MOV R28, R26 ;  /* 0x0000001a001c7202 */ /* 0x000fe20000000f00 */
[----:B------:R-:W-:Y:S02]  /*d020*/  HADD2.F32 R27, -RZ, R27.H1_H1 ;  /* 0x3000001bff1b7230 */ /* 0x000fe40000004100 */
[--C-:B------:R-:W-:Y:S02]  /*d030*/  HADD2.F32 R30, -RZ, R25.reuse.H0_H0 ;  /* 0x20000019ff1e7230 */ /* 0x100fe40000004100 */
[----:B------:R-:W-:-:S02]  /*d040*/  HADD2.F32 R31, -RZ, R25.H1_H1 ;  /* 0x30000019ff1f7230 */ /* 0x000fc40000004100 */
[----:B---3--:R-:W-:Y:S02]  /*d050*/  HADD2.F32 R0, -RZ, R5.H1_H1 ;  /* 0x30000005ff007230 */ /* 0x008fe40000004100 */
[----:B------:R-:W-:Y:S02]  /*d060*/  HADD2.F32 R22, -RZ, R4.H1_H1 ;  /* 0x30000004ff167230 */ /* 0x000fe40000004100 */
[----:B--2---:R-:W-:Y:S02]  /*d070*/  HADD2.F32 R2, -RZ, R7.H1_H1 ;  /* 0x30000007ff027230 */ /* 0x004fe40000004100 */
        /* <DEDUP_REMOVED lines=30> */
.L_x_965:
[----:B------:R-:W-:Y:S05]  /*d260*/  BSYNC B0 ;  /* 0x0000000000007941 */ /* 0x000fea0003800000 */
.L_x_964:
[----:B-----5:R3:W-:Y:S02]  /*d270*/  STS.128 [R206+0x3000], R24 ;  /* 0x00300018ce007388 */ /* 0x0207e40000000c00 */
.L_x_963:
[----:B------:R-:W-:Y:S05]  /*d280*/  BSYNC B1 ;  /* 0x0000000000017941 */ /* 0x000fea0003800000 */
.L_x_962:
        /* <DEDUP_REMOVED lines=9> */
[----:B------:R-:W-:-:S03]  /*d320*/  MOV R25, R27 ;  /* 0x0000001b00197202 */ /* 0x000fc60000000f00 */
[----:B------:R-:W-:Y:S02]  /*d330*/  HADD2.F32 R28, -RZ, R29.H0_H0 ;  /* 0x2000001dff1c7230 */ /* 0x000fe40000004100 */
[--C-:B------:R-:W-:Y:S02]  /*d340*/  HADD2.F32 R27, -RZ, R25.reuse.H0_H0 ;  /* 0x20000019ff1b7230 */ /* 0x100fe40000004100 */
[----:B------:R-:W-:Y:S02]  /*d350*/  HADD2.F32 R25, -RZ, R25.H1_H1 ;  /* 0x30000019ff197230 */ /* 0x000fe40000004100 */
[----:B------:R-:W-:Y:S02]  /*d360*/  HADD2.F32 R29, -RZ, R29.H1_H1 ;  /* 0x3000001dff1d7230 */ /* 0x000fe40000004100 */
[----:B---3--:R-:W-:Y:S02]  /*d370*/  HADD2.F32 R0, -RZ, R5.H1_H1 ;  /* 0x30000005ff007230 */ /* 0x008fe40000004100 */
[----:B-1----:R-:W-:-:S02]  /*d380*/  HADD2.F32 R14, -RZ, R4.H1_H1 ;  /* 0x30000004ff0e7230 */ /* 0x002fc40000004100 */
        /* <DEDUP_REMOVED lines=17> */
[----:B------:R-:W-:-:S02]  /*d4a0*/  HADD2.F32 R26, -RZ, R26.H1_H1 ;  /* 0x3000001aff1a7230 */ /* 0x000fc40000004100 */
[----:B------:R-:W-:Y:S02]  /*d4b0*/  HADD2.F32 R6, -RZ, R6.H0_H0 ;  /* 0x20000006ff067230 */ /* 0x000fe40000004100 */
[----:B------:R-:W-:Y:S02]  /*d4c0*/  HADD2.F32 R7, -RZ, R7.H0_H0 ;  /* 0x20000007ff077230 */ /* 0x000fe40000004100 */
[C---:B------:R-:W-:Y:S01]  /*d4d0*/  FMUL.FTZ R4, R5.reuse, R26 ;  /* 0x0000001a05047220 */ /* 0x040fe20000410000 */
[-C--:B------:R-:W-:Y:S01]  /*d4e0*/  FMUL.FTZ R5, R5, R2.reuse ;  /* 0x0000000205057220 */ /* 0x080fe20000410000 */
[C---:B------:R-:W-:Y:S01]  /*d4f0*/  FFMA.FTZ R29, R6.reuse, R25, -R29 ;  /* 0x00000019061d7223 */ /* 0x040fe2000001081d */
[----:B------:R-:W-:Y:S01]  /*d500*/  FFMA.FTZ R14, R6, R27, R14 ;  /* 0x0000001b060e7223 */ /* 0x000fe2000001000e */
[C---:B------:R-:W-:Y:S01]  /*d510*/  FFMA.FTZ R4, R7.reuse, R2, -R4 ;  /* 0x0000000207047223 */ /* 0x040fe20000010804 */
[----:B------:R-:W-:Y:S01]  /*d520*/  FFMA.FTZ R5, R7, R26, R5 ;  /* 0x0000001a07057223 */ /* 0x000fe20000010005 */
[----:B------:R-:W-:-:S02]  /*d530*/  F2FP.F16.F32.PACK_AB R25, R11, R22 ;  /* 0x000000160b19723e */ /* 0x000fc400000000ff */
[----:B------:R-:W-:Y:S02]  /*d540*/  F2FP.F16.F32.PACK_AB R27, R0, R15 ;  /* 0x0000000f001b723e */ /* 0x000fe400000000ff */
[----:B------:R-:W-:Y:S02]  /*d550*/  F2FP.F16.F32.PACK_AB R24, R14, R29 ;  /* 0x0000001d0e18723e */ /* 0x000fe400000000ff */
[----:B------:R-:W-:Y:S02]  /*d560*/  F2FP.F16.F32.PACK_AB R26, R5, R4 ;  /* 0x00000004051a723e */ /* 0x000fe400000000ff */
.L_x_967:
[----:B------:R-:W-:Y:S05]  /*d570*/  BSYNC B0 ;  /* 0x0000000000007941 */ /* 0x000fea0003800000 */
.L_x_966:
[----:B-----5:R3:W-:Y:S02]  /*d580*/  STS.128 [R206+0x5000], R24 ;  /* 0x00500018ce007388 */ /* 0x0207e40000000c00 */
.L_x_957:
[----:B------:R-:W-:Y:S05]  /*d590*/  BSYNC B2 ;  /* 0x0000000000027941 */ /* 0x000fea0003800000 */
.L_x_956:
[----:B------:R-:W-:-:S05]  /*d5a0*/  VIADD R29, R150, 0x30 ;  /* 0x00000030961d7836 */ /* 0x000fca0000000000 */
        /* <DEDUP_REMOVED lines=16> */
[--C-:B------:R-:W-:Y:S02]  /*d6b0*/  HADD2.F32 R14, -RZ, R12.reuse.H0_H0 ;  /* 0x2000000cff0e7230 */ /* 0x100fe40000004100 */
[--C-:B------:R-:W-:Y:S02]  /*d6c0*/  HADD2.F32 R27, -RZ, R25.reuse.H0_H0 ;  /* 0x20000019ff1b7230 */ /* 0x100fe40000004100 */
[----:B------:R-:W-:Y:S02]  /*d6d0*/  HADD2.F32 R12, -RZ, R12.H1_H1 ;  /* 0x3000000cff0c7230 */ /* 0x000fe40000004100 */
[----:B------:R-:W-:Y:S02]  /*d6e0*/  HADD2.F32 R25, -RZ, R25.H1_H1 ;  /* 0x30000019ff197230 */ /* 0x000fe40000004100 */
[----:B---3--:R-:W-:Y:S02]  /*d6f0*/  HADD2.F32 R13, -RZ, R4.H1_H1 ;  /* 0x30000004ff0d7230 */ /* 0x008fe40000004100 */
[----:B------:R-:W-:-:S02]  /*d700*/  HADD2.F32 R0, -RZ, R5.H1_H1 ;  /* 0x30000005ff007230 */ /* 0x000fc40000004100 */
[----:B--2---:R-:W-:Y:S02]  /*d710*/  HADD2.F32 R8, -RZ, R6.H1_H1 ;  /* 0x30000006ff087230 */ /* 0x004fe40000004100 */
[C---:B------:R-:W-:Y:S01]  /*d720*/  FMUL.FTZ R15, R13.reuse, R12 ;  /* 0x0000000c0d0f7220 */ /* 0x040fe20000410000 */
[----:B------:R-:W-:Y:S02]  /*d730*/  HADD2.F32 R2, -RZ, R7.H1_H1 ;  /* 0x30000007ff027230 */ /* 0x000fe40000004100 */
[C---:B------:R-:W-:Y:S01]  /*d740*/  FMUL.FTZ R11, R0.reuse, R25 ;  /* 0x00000019000b7220 */ /* 0x040fe20000410000 */
[-C--:B------:R-:W-:Y:S01]  /*d750*/  FMUL.FTZ R13, R13, R14.reuse ;  /* 0x0000000e0d0d7220 */ /* 0x080fe20000410000 */
[-C--:B------:R-:W-:Y:S01]  /*d760*/  FMUL.FTZ R0, R0, R27.reuse ;  /* 0x0000001b00007220 */ /* 0x080fe20000410000 */
[----:B------:R-:W-:Y:S01]  /*d770*/  FFMA.FTZ R15, R8, R14, -R15 ;  /* 0x0000000e080f7223 */ /* 0x000fe2000001080f */
[----:B------:R-:W-:Y:S01]  /*d780*/  FFMA.FTZ R11, R2, R27, -R11 ;  /* 0x0000001b020b7223 */ /* 0x000fe2000001080b */
[----:B------:R-:W-:Y:S01]  /*d790*/  FFMA.FTZ R8, R8, R12, R13 ;  /* 0x0000000c08087223 */ /* 0x000fe2000001000d */
[----:B------:R-:W-:Y:S01]  /*d7a0*/  FFMA.FTZ R0, R2, R25, R0 ;  /* 0x0000001902007223 */ /* 0x000fe20000010000 */
[----:B------:R-:W-:-:S02]  /*d7b0*/  HADD2.F32 R4, -RZ, R4.H0_H0 ;  /* 0x20000004ff047230 */ /* 0x000fc40000004100 */
[--C-:B------:R-:W-:Y:S02]  /*d7c0*/  HADD2.F32 R13, -RZ, R24.reuse.H0_H0 ;  /* 0x20000018ff0d7230 */ /* 0x100fe40000004100 */
[----:B------:R-:W-:Y:S01]  /*d7d0*/  HADD2.F32 R25, -RZ, R24.H1_H1 ;  /* 0x30000018ff197230 */ /* 0x000fe20000004100 */
[----:B------:R-:W-:Y:S01]  /*d7e0*/  F2FP.F16.F32.PACK_AB R0, R0, R11 ;  /* 0x0000000b0000723e */ /* 0x000fe200000000ff */
        /* <DEDUP_REMOVED lines=16> */
[----:B------:R-:W-:Y:S02]  /*d8f0*/  MOV R27, R0 ;  /* 0x00000000001b7202 */ /* 0x000fe40000000f00 */
.L_x_972:
[----:B------:R-:W-:Y:S05]  /*d900*/  BSYNC B0 ;  /* 0x0000000000007941 */ /* 0x000fea0003800000 */
.L_x_971:
[----:B-----5:R3:W-:Y:S02]  /*d910*/  STS.128 [R206+0x1800], R24 ;  /* 0x00180018ce007388 */ /* 0x0207e40000000c00 */
.L_x_970:
[----:B------:R-:W-:Y:S05]  /*d920*/  BSYNC B1 ;  /* 0x0000000000017941 */ /* 0x000fea0003800000 */
.L_x_969:
        /* <DEDUP_REMOVED lines=9> */
[--C-:B-----5:R-:W-:Y:S02]  /*d9c0*/  HADD2.F32 R22, -RZ, R13.reuse.H0_H0 ;  /* 0x2000000dff167230 */ /* 0x120fe40000004100 */
[----:B------:R-:W-:Y:S02]  /*d9d0*/  HADD2.F32 R10, -RZ, R13.H1_H1 ;  /* 0x3000000dff0a7230 */ /* 0x000fe40000004100 */
[--C-:B------:R-:W-:Y:S02]  /*d9e0*/  HADD2.F32 R25, -RZ, R15.reuse.H1_H1 ;  /* 0x3000000fff197230 */ /* 0x100fe40000004100 */
[----:B------:R-:W-:-:S02]  /*d9f0*/  HADD2.F32 R27, -RZ, R15.H0_H0 ;  /* 0x2000000fff1b7230 */ /* 0x000fc40000004100 */
[----:B---3--:R-:W-:Y:S02]  /*da00*/  HADD2.F32 R13, -RZ, R4.H1_H1 ;  /* 0x30000004ff0d7230 */ /* 0x008fe40000004100 */
[----:B------:R-:W-:Y:S02]  /*da10*/  HADD2.F32 R0, -RZ, R5.H1_H1 ;  /* 0x30000005ff007230 */ /* 0x000fe40000004100 */
        /* <DEDUP_REMOVED lines=30> */
.L_x_976:
[----:B------:R-:W-:Y:S05]  /*dc00*/  BSYNC B0 ;  /* 0x0000000000007941 */ /* 0x000fea0003800000 */
.L_x_975:
[----:B-----5:R3:W-:Y:S02]  /*dc10*/  STS.128 [R206+0x3800], R12 ;  /* 0x0038000cce007388 */ /* 0x0207e40000000c00 */
.L_x_974:
[----:B------:R-:W-:Y:S05]  /*dc20*/  BSYNC B1 ;  /* 0x0000000000017941 */ /* 0x000fea0003800000 */
.L_x_973:
        /* <DEDUP_REMOVED lines=8> */
[----:B-1---5:R-:W-:Y:S02]  /*dcb0*/  HADD2.F32 R21, -RZ, R15.H0_H0 ;  /* 0x2000000fff157230 */ /* 0x022fe40000004100 */
[----:B------:R-:W-:Y:S02]  /*dcc0*/  HADD2.F32 R10, -RZ, R13.H1_H1 ;  /* 0x3000000dff0a7230 */ /* 0x000fe40000004100 */
[----:B------:R-:W-:Y:S02]  /*dcd0*/  HADD2.F32 R15, -RZ, R15.H1_H1 ;  /* 0x3000000fff0f7230 */ /* 0x000fe40000004100 */
        /* <DEDUP_REMOVED lines=14> */
[--C-:B------:R-:W-:Y:S01]  /*ddc0*/  HADD2.F32 R11, -RZ, R12.reuse.H0_H0 ;  /* 0x2000000cff0b7230 */ /* 0x100fe20000004100 */
[----:B------:R-:W-:Y:S01]  /*ddd0*/  F2FP.F16.F32.PACK_AB R13, R8, R13 ;  /* 0x0000000d080d723e */ /* 0x000fe200000000ff */
        /* <DEDUP_REMOVED lines=17> */
.L_x_978:
[----:B------:R-:W-:Y:S05]  /*def0*/  BSYNC B0 ;  /* 0x0000000000007941 */ /* 0x000fea0003800000 */
.L_x_977:
[----:B-----5:R3:W-:Y:S01]  /*df00*/  STS.128 [R206+0x5800], R12 ;  /* 0x0058000cce007388 */ /* 0x0207e20000000c00 */
[----:B------:R-:W-:Y:S05]  /*df10*/  BRA `(.L_x_968) ;  /* 0x0000004c00dc7947 */ /* 0x000fea0003800000 */
.L_x_931:
[----:B------:R-:W-:Y:S04]  /*df20*/  BSSY B2, `(.L_x_979) ;  /* 0x0000116000027945 */ /* 0x000fe80003800000 */
[----:B------:R-:W-:Y:S05]  /*df30*/  @!P4 BRA `(.L_x_980) ;  /* 0x000000100050c947 */ /* 0x000fea0003800000 */
        /* <DEDUP_REMOVED lines=9> */
[-C--:B------:R-:W-:Y:S01]  /*dfd0*/  ISETP.GE.AND P2, PT, R12, R137.reuse, PT ;  /* 0x000000890c00720c */ /* 0x080fe20003f46270 */
[----:B------:R-:W-:Y:S01]  /*dfe0*/  ULDC.64 UR8, c[0x0][0x360] ;  /* 0x0000d80000087ab9 */ /* 0x000fe20000000a00 */
[----:B------:R-:W-:Y:S02]  /*dff0*/  MOV R5, RZ ;  /* 0x000000ff00057202 */ /* 0x000fe40000000f00 */
[----:B------:R-:W-:-:S09]  /*e000*/  MOV R7, R137 ;  /* 0x0000008900077202 */ /* 0x000fd20000000f00 */
[----:B------:R-:W-:-:S04]  /*e010*/  @P2 SHF.R.S32.HI R3, RZ, 0x1, R138 ;  /* 0x00000001ff032819 */ /* 0x000fc8000001148a */
[C---:B------:R-:W-:Y:S02]  /*e020*/  @P2 IADD3 R5, -R3.reuse, RZ, RZ ;  /* 0x000000ff03052210 */ /* 0x040fe40007ffe1ff */
[----:B------:R-:W-:Y:S02]  /*e030*/  @P2 IADD3 R7, -R3, RZ, RZ ;  /* 0x000000ff03072210 */ /* 0x000fe40007ffe1ff */
[----:B------:R-:W-:-:S03]  /*e040*/  IADD3 R4, P4, R5, R0, RZ ;  /* 0x0000000005047210 */ /* 0x000fc60007f9e0ff */
[----:B------:R-:W-:Y:S01]  /*e050*/  IMAD.WIDE R24, R7, 0x2, R32 ;  /* 0x0000000207187825 */ /* 0x000fe200078e0220 */
[----:B------:R-:W-:Y:S02]  /*e060*/  LEA.HI.X.SX32 R5, R5, R2, 0x1, P4 ;  /* 0x0000000205057211 */ /* 0x000fe400020f0eff */
[C---:B------:R-:W-:Y:S02]  /*e070*/  LEA R6, P4, R4.reuse, UR8, 0x1 ;  /* 0x0000000804067c11 */ /* 0x040fe4000f8808ff */
[----:B------:R-:W-:Y:S01]  /*e080*/  MOV R11, RZ ;  /* 0x000000ff000b7202 */ /* 0x000fe20000000f00 */
[----:B------:R-:W3:Y:S01]  /*e090*/  LDG.E.128 R24, desc[UR6][R24.64] ;  /* 0x0000000618187981 */ /* 0x000ee2000c1e1d00 */
[----:B------:R-:W-:Y:S01]  /*e0a0*/  LEA.HI.X R7, R4, UR9, R5, 0x1, P4 ;  /* 0x0000000904077c11 */ /* 0x000fe2000a0f0c05 */
[----:B------:R-:W-:Y:S01]  /*e0b0*/  ULDC.64 UR8, c[0x0][0x358] ;  /* 0x0000d60000087ab9 */ /* 0x000fe20000000a00 */
[----:B------:R-:W-:-:S04]  /*e0c0*/  @P2 IADD3 R11, -R3, RZ, RZ ;  /* 0x000000ff030b2210 */ /* 0x000fc80007ffe1ff */
[----:B------:R-:W4:Y:S01]  /*e0d0*/  LDG.E.128 R4, desc[UR6][R6.64] ;  /* 0x0000000606047981 */ /* 0x000f22000c1e1d00 */
[----:B------:R-:W-:-:S04]  /*e0e0*/  IADD3 R3, P4, R11, R0, RZ ;  /* 0x000000000b037210 */ /* 0x000fc80007f9e0ff */
[----:B------:R-:W-:Y:S02]  /*e0f0*/  LEA.HI.X.SX32 R16, R11, R2, 0x1, P4 ;  /* 0x000000020b107211 */ /* 0x000fe400020f0eff */
[----:B------:R-:W-:-:S04]  /*e100*/  LEA R18, P4, R3, UR8, 0x1 ;  /* 0x0000000803127c11 */ /* 0x000fc8000f8808ff */
[----:B------:R-:W-:-:S06]  /*e110*/  LEA.HI.X R19, R3, UR9, R16, 0x1, P4 ;  /* 0x0000000903137c11 */ /* 0x000fcc000a0f0c10 */
[----:B------:R-:W2:Y:S01]  /*e120*/  LDG.E.128 R16, desc[UR6][R18.64] ;  /* 0x0000000612107981 */ /* 0x000ea2000c1e1d00 */
[----:B---3--:R-:W-:Y:S02]  /*e130*/  HADD2.F32 R36, -RZ, R25.H0_H0 ;  /* 0x20000019ff247230 */ /* 0x008fe40000004100 */
[----:B------:R-:W-:Y:S02]  /*e140*/  HADD2.F32 R38, -RZ, R27.H0_H0 ;  /* 0x2000001bff267230 */ /* 0x000fe40000004100 */
[--C-:B----4-:R-:W-:Y:S02]  /*e150*/  HADD2.F32 R3, -RZ, R5.reuse.H0_H0 ;  /* 0x20000005ff037230 */ /* 0x110fe40000004100 */
[----:B------:R-:W-:Y:S02]  /*e160*/  HADD2.F32 R11, -RZ, R5.H1_H1 ;  /* 0x30000005ff0b7230 */ /* 0x000fe40000004100 */
[--C-:B------:R-:W-:Y:S02]  /*e170*/  HADD2.F32 R5, -RZ, R7.reuse.H0_H0 ;  /* 0x20000007ff057230 */ /* 0x100fe40000004100 */
[----:B------:R-:W-:-:S02]  /*e180*/  HADD2.F32 R7, -RZ, R7.H1_H1 ;  /* 0x30000007ff077230 */ /* 0x000fc40000004100 */
[----:B------:R-:W-:Y:S01]  /*e190*/  @!P2 FADD.FTZ R3, -R3, -RZ ;  /* 0x800000ff0303a221 */ /* 0x000fe20000010100 */
[--C-:B------:R-:W-:Y:S02]  /*e1a0*/  HADD2.F32 R34, -RZ, R4.reuse.H0_H0 ;  /* 0x20000004ff227230 */ /* 0x100fe40000004100 */
[----:B------:R-:W-:Y:S01]  /*e1b0*/  @!P2 FADD.FTZ R5, -R5, -RZ ;  /* 0x800000ff0505a221 */ /* 0x000fe20000010100 */
[----:B------:R-:W-:Y:S02]  /*e1c0*/  HADD2.F32 R35, -RZ, R4.H1_H1 ;  /* 0x30000004ff237230 */ /* 0x000fe40000004100 */
[----:B------:R-:W-:Y:S01]  /*e1d0*/  @!P2 FADD.FTZ R7, -R7, -RZ ;  /* 0x800000ff0707a221 */ /* 0x000fe20000010100 */
[--C-:B------:R-:W-:Y:S02]  /*e1e0*/  HADD2.F32 R4, -RZ, R6.reuse.H0_H0 ;  /* 0x20000006ff047230 */ /* 0x100fe40000004100 */
[----:B------:R-:W-:Y:S02]  /*e1f0*/  HADD2.F32 R42, -RZ, R27.H1_H1 ;  /* 0x3000001bff2a7230 */ /* 0x000fe40000004100 */
[----:B------:R-:W-:-:S02]  /*e200*/  HADD2.F32 R6, -RZ, R6.H1_H1 ;  /* 0x30000006ff067230 */ /* 0x000fc40000004100 */
[----:B------:R-:W-:Y:S01]  /*e210*/  FMUL.FTZ R36, R36, R3 ;  /* 0x0000000324247220 */ /* 0x000fe20000410000 */
[----:B------:R-:W-:Y:S01]  /*e220*/  FMUL.FTZ R38, R38, R5 ;  /* 0x0000000526267220 */ /* 0x000fe20000410000 */
[----:B------:R-:W-:Y:S01]  /*e230*/  FMUL.FTZ R42, R42, R7 ;  /* 0x000000072a2a7220 */ /* 0x000fe20000410000 */
[--C-:B------:R-:W-:Y:S02]  /*e240*/  HADD2.F32 R5, -RZ, R26.reuse.H0_H0 ;  /* 0x2000001aff057230 */ /* 0x100fe40000004100 */
[----:B------:R-:W-:Y:S01]  /*e250*/  @!P2 FADD.FTZ R4, -R4, -RZ ;  /* 0x800000ff0404a221 */ /* 0x000fe20000010100 */
[----:B------:R-:W-:Y:S02]  /*e260*/  HADD2.F32 R3, -RZ, R26.H1_H1 ;  /* 0x3000001aff037230 */ /* 0x000fe40000004100 */
[----:B------:R-:W-:Y:S01]  /*e270*/  @!P2 FADD.FTZ R6, -R6, -RZ ;  /* 0x800000ff0606a221 */ /* 0x000fe20000010100 */
[----:B------:R-:W-:Y:S02]  /*e280*/  HADD2.F32 R40, -RZ, R25.H1_H1 ;  /* 0x30000019ff287230 */ /* 0x000fe40000004100 */
[----:B------:R-:W-:Y:S01]  /*e290*/  @!P2 FADD.FTZ R11, -R11, -RZ ;  /* 0x800000ff0b0ba221 */ /* 0x000fe20000010100 */
[----:B------:R-:W-:-:S02]  /*e2a0*/  HADD2.F32 R7, -RZ, R24.H0_H0 ;  /* 0x20000018ff077230 */ /* 0x000fc40000004100 */
[----:B------:R-:W-:Y:S01]  /*e2b0*/  @!P2 FADD.FTZ R34, -R34, -RZ ;  /* 0x800000ff2222a221 */ /* 0x000fe20000010100 */
[----:B------:R-:W-:Y:S01]  /*e2c0*/  FMUL.FTZ R4, R5, R4 ;  /* 0x0000000405047220 */ /* 0x000fe20000410000 */
[----:B------:R-:W-:Y:S01]  /*e2d0*/  FMUL.FTZ R6, R3, R6 ;  /* 0x0000000603067220 */ /* 0x000fe20000410000 */
[----:B------:R-:W-:Y:S01]  /*e2e0*/  FMUL.FTZ R40, R40, R11 ;  /* 0x0000000b28287220 */ /* 0x000fe20000410000 */
[----:B------:R-:W-:Y:S01]  /*e2f0*/  FMUL.FTZ R34, R7, R34 ;  /* 0x0000002207227220 */ /* 0x000fe20000410000 */
[----:B-----5:R-:W-:Y:S02]  /*e300*/  HADD2.F32 R3, -RZ, R29.H0_H0 ;  /* 0x2000001dff037230 */ /* 0x020fe40000004100 */
[----:B--2---:R-:W-:Y:S02]  /*e310*/  HADD2.F32 R5, -RZ, R17.H0_H0 ;  /* 0x20000011ff057230 */ /* 0x004fe40000004100 */
[----:B------:R-:W-:Y:S02]  /*e320*/  HADD2.F32 R29, -RZ, R29.H1_H1 ;  /* 0x3000001dff1d7230 */ /* 0x000fe40000004100 */
[----:B------:R-:W-:-:S02]  /*e330*/  HADD2.F32 R7, -RZ, R31.H0_H0 ;  /* 0x2000001fff077230 */ /* 0x000fc40000004100 */
[----:B------:R-:W-:Y:S02]  /*e340*/  HADD2.F32 R17, -RZ, R17.H1_H1 ;  /* 0x30000011ff117230 */ /* 0x000fe40000004100 */
[----:B------:R-:W-:Y:S02]  /*e350*/  HADD2.F32 R11, -RZ, R19.H0_H0 ;  /* 0x20000013ff0b7230 */ /* 0x000fe40000004100 */
[----:B------:R-:W-:Y:S01]  /*e360*/  @!P2 FADD.FTZ R35, -R35, -RZ ;  /* 0x800000ff2323a221 */ /* 0x000fe20000010100 */
[----:B------:R-:W-:Y:S02]  /*e370*/  HADD2.F32 R24, -RZ, R24.H1_H1 ;  /* 0x30000018ff187230 */ /* 0x000fe40000004100 */
[----:B------:R-:W-:Y:S01]  /*e380*/  FFMA.FTZ R3, R3, R5, R36 ;  /* 0x0000000503037223 */ /* 0x000fe20000010024 */
[----:B------:R-:W-:Y:S02]  /*e390*/  HADD2.F32 R25, -RZ, R16.H0_H0 ;  /* 0x20000010ff197230 */ /* 0x000fe40000004100 */
[----:B------:R-:W-:Y:S01]  /*e3a0*/  FFMA.FTZ R40, R29, R17, R40 ;  /* 0x000000111d287223 */ /* 0x000fe20000010028 */
[----:B------:R-:W-:Y:S01]  /*e3b0*/  FFMA.FTZ R7, R7, R11, R38 ;  /* 0x0000000b07077223 */ /* 0x000fe20000010026 */
[----:B------:R-:W-:-:S02]  /*e3c0*/  HADD2.F32 R5, -RZ, R28.H0_H0 ;  /* 0x2000001cff057230 */ /* 0x000fc40000004100 */
[----:B------:R-:W-:Y:S01]  /*e3d0*/  FMUL.FTZ R35, R24, R35 ;  /* 0x0000002318237220 */ /* 0x000fe20000410000 */
[----:B------:R-:W-:Y:S02]  /*e3e0*/  HADD2.F32 R19, -RZ, R19.H1_H1 ;  /* 0x30000013ff137230 */ /* 0x000fe40000004100 */
[----:B------:R-:W-:Y:S02]  /*e3f0*/  HADD2.F32 R16, -RZ, R16.H1_H1 ;  /* 0x30000010ff107230 */ /* 0x000fe40000004100 */
[--C-:B------:R-:W-:Y:S02]  /*e400*/  HADD2.F32 R27, -RZ, R18.reuse.H0_H0 ;  /* 0x20000012ff1b7230 */ /* 0x100fe40000004100 */
[----:B------:R-:W-:Y:S02]  /*e410*/  HADD2.F32 R37, -RZ, R18.H1_H1 ;  /* 0x30000012ff257230 */ /* 0x000fe40000004100 */
[----:B------:R-:W-:Y:S02]  /*e420*/  HADD2.F32 R31, -RZ, R31.H1_H1 ;  /* 0x3000001fff1f7230 */ /* 0x000fe40000004100 */
[----:B------:R-:W-:-:S02]  /*e430*/  HADD2.F32 R28, -RZ, R28.H1_H1 ;  /* 0x3000001cff1c7230 */ /* 0x000fc40000004100 */
[--C-:B------:R-:W-:Y:S02]  /*e440*/  HADD2.F32 R11, -RZ, R30.reuse.H0_H0 ;  /* 0x2000001eff0b7230 */ /* 0x100fe40000004100 */
[----:B------:R-:W-:Y:S02]  /*e450*/  HADD2.F32 R17, -RZ, R30.H1_H1 ;  /* 0x3000001eff117230 */ /* 0x000fe40000004100 */
[----:B------:R-:W-:Y:S01]  /*e460*/  FFMA.FTZ R42, R31, R19, R42 ;  /* 0x000000131f2a7223 */ /* 0x000fe2000001002a */
[----:B------:R-:W-:Y:S01]  /*e470*/  FFMA.FTZ R5, R5, R25, R34 ;  /* 0x0000001905057223 */ /* 0x000fe20000010022 */
[----:B------:R-:W-:Y:S01]  /*e480*/  FFMA.FTZ R16, R28, R16, R35 ;  /* 0x000000101c107223 */ /* 0x000fe20000010023 */
[----:B------:R-:W-:Y:S01]  /*e490*/  FFMA.FTZ R4, R11, R27, R4 ;  /* 0x0000001b0b047223 */ /* 0x000fe20000010004 */
[----:B------:R-:W-:Y:S01]  /*e4a0*/  FFMA.FTZ R17, R17, R37, R6 ;  /* 0x0000002511117223 */ /* 0x000fe20000010006 */
[----:B------:R-:W-:Y:S02]  /*e4b0*/  F2FP.F16.F32.PACK_AB R29, R40, R3 ;  /* 0x00000003281d723e */ /* 0x000fe400000000ff */
[----:B------:R-:W-:-:S02]  /*e4c0*/  F2FP.F16.F32.PACK_AB R28, R16, R5 ;  /* 0x00000005101c723e */ /* 0x000fc400000000ff */
[----:B------:R-:W-:Y:S02]  /*e4d0*/  F2FP.F16.F32.PACK_AB R31, R42, R7 ;  /* 0x000000072a1f723e */ /* 0x000fe400000000ff */
[----:B------:R-:W-:Y:S02]  /*e4e0*/  F2FP.F16.F32.PACK_AB R30, R17, R4 ;  /* 0x00000004111e723e */ /* 0x000fe400000000ff */
.L_x_984:
[----:B------:R-:W-:Y:S05]  /*e4f0*/  BSYNC B0 ;  /* 0x0000000000007941 */ /* 0x000fea0003800000 */
.L_x_983:
[----:B-----5:R3:W-:Y:S02]  /*e500*/  STS.128 [R206], R28 ;  /* 0x0000001cce007388 */ /* 0x0207e40000000c00 */
.L_x_982:
[----:B------:R-:W-:Y:S05]  /*e510*/  BSYNC B1 ;  /* 0x0000000000017941 */ /* 0x000fea0003800000 */
.L_x_981:
[----:B------:R4:W-:Y:S01]  /*e520*/  @P0 STS.128 [R206+0x2000], RZ ;  /* 0x002000ffce000388 */ /* 0x0009e20000000c00 */
[----:B------:R-:W-:Y:S04]  /*e530*/  BSSY B1, `(.L_x_985) ;  /* 0x000005a000017945 */ /* 0x000fe80003800000 */
[----:B------:R-:W-:Y:S05]  /*e540*/  @P0 BRA `(.L_x_986) ;  /* 0x0000000400600947 */ /* 0x000fea0003800000 */
[----:B---3--:R3:W5:Y:S01]  /*e550*/  LDG.E.128 R28, desc[UR6][R32.64+0x80] ;  /* 0x00008006201c7981 */ /* 0x008762000c1e1d00 */
        /* <DEDUP_REMOVED lines=15> */
[----:B------:R-:W2:Y:S01]  /*e650*/  LDG.E.128 R24, desc[UR6][R24.64+0x80] ;  /* 0x0000800618187981 */ /* 0x000ea2000c1e1d00 */
        /* <DEDUP_REMOVED lines=8> */
[----:B------:R-:W3:Y:S01]  /*e6e0*/  LDG.E.128 R16, desc[UR6][R18.64+0x80] ;  /* 0x0000800612107981 */ /* 0x000ee2000c1e1d00 */
[----:B--2---:R-:W-:Y:S02]  /*e6f0*/  HADD2.F32 R36, -RZ, R25.H0_H0 ;  /* 0x20000019ff247230 */ /* 0x004fe40000004100 */
        /* <DEDUP_REMOVED lines=29> */
[----:B---3--:R-:W-:Y:S02]  /*e8d0*/  HADD2.F32 R5, -RZ, R17.H0_H0 ;  /* 0x20000011ff057230 */ /* 0x008fe40000004100 */
        /* <DEDUP_REMOVED lines=29> */
.L_x_988:
[----:B------:R-:W-:Y:S05]  /*eab0*/  BSYNC B0 ;  /* 0x0000000000007941 */ /* 0x000fea0003800000 */
.L_x_987:
[----:B-----5:R1:W-:Y:S02]  /*eac0*/  STS.128 [R206+0x2000], R28 ;  /* 0x0020001cce007388 */ /* 0x0203e40000000c00 */
.L_x_986:
[----:B------:R-:W-:Y:S05]  /*ead0*/  BSYNC B1 ;  /* 0x0000000000017941 */ /* 0x000fea0003800000 */
.L_x_985:
[----:B------:R1:W-:Y:S01]  /*eae0*/  @P1 STS.128 [R206+0x4000], RZ ;  /* 0x004000ffce001388 */ /* 0x0003e20000000c00 */
[----:B------:R-:W-:Y:S05]  /*eaf0*/  @P1 BRA `(.L_x_980) ;  /* 0x0000000400601947 */ /* 0x000fea0003800000 */
[----:B-1-3--:R1:W5:Y:S01]  /*eb00*/  LDG.E.128 R28, desc[UR6][R32.64+0x100] ;  /* 0x00010006201c7981 */ /* 0x00a362000c1e1d00 */
        /* <DEDUP_REMOVED lines=19> */
[----:B------:R-:W2:Y:S01]  /*ec40*/  LDG.E.128 R4, desc[UR6][R6.64+0x100] ;  /* 0x0001000606047981 */ /* 0x000ea2000c1e1d00 */
[----:B------:R-:W-:-:S04]  /*ec50*/  IADD3 R3, P4, R11, R0, RZ ;  /* 0x000000000b037210 */ /* 0x000fc80007f9e0ff */
[----:B------:R-:W-:Y:S02]  /*ec60*/  LEA.HI.X.SX32 R16, R11, R2, 0x1, P4 ;  /* 0x000000020b107211 */ /* 0x000fe400020f0eff */
[----:B------:R-:W-:-:S04]  /*ec70*/  LEA R18, P4, R3, UR8, 0x1 ;  /* 0x0000000803127c11 */ /* 0x000fc8000f8808ff */
[----:B------:R-:W-:-:S06]  /*ec80*/  LEA.HI.X R19, R3, UR9, R16, 0x1, P4 ;  /* 0x0000000903137c11 */ /* 0x000fcc000a0f0c10 */
[----:B------:R-:W4:Y:S01]  /*ec90*/  LDG.E.128 R16, desc[UR6][R18.64+0x100] ;  /* 0x0001000612107981 */ /* 0x000f22000c1e1d00 */
[----:B---3--:R-:W-:Y:S02]  /*eca0*/  HADD2.F32 R35, -RZ, R25.H0_H0 ;  /* 0x20000019ff237230 */ /* 0x008fe40000004100 */
[----:B------:R-:W-:Y:S02]  /*ecb0*/  HADD2.F32 R34, -RZ, R24.H0_H0 ;  /* 0x20000018ff227230 */ /* 0x000fe40000004100 */
[--C-:B--2---:R-:W-:Y:S02]  /*ecc0*/  HADD2.F32 R3, -RZ, R4.reuse.H0_H0 ;  /* 0x20000004ff037230 */ /* 0x104fe40000004100 */
[----:B------:R-:W-:Y:S02]  /*ecd0*/  HADD2.F32 R11, -RZ, R4.H1_H1 ;  /* 0x30000004ff0b7230 */ /* 0x000fe40000004100 */
[--C-:B------:R-:W-:Y:S02]  /*ece0*/  HADD2.F32 R4, -RZ, R5.reuse.H0_H0 ;  /* 0x20000005ff047230 */ /* 0x100fe40000004100 */
[----:B-1----:R-:W-:-:S02]  /*ecf0*/  HADD2.F32 R32, -RZ, R5.H1_H1 ;  /* 0x30000005ff207230 */ /* 0x002fc40000004100 */
[----:B------:R-:W-:Y:S01]  /*ed00*/  @!P2 FADD.FTZ R3, -R3, -RZ ;  /* 0x800000ff0303a221 */ /* 0x000fe20000010100 */
[--C-:B------:R-:W-:Y:S02]  /*ed10*/  HADD2.F32 R5, -RZ, R6.reuse.H0_H0 ;  /* 0x20000006ff057230 */ /* 0x100fe40000004100 */
[----:B------:R-:W-:Y:S01]  /*ed20*/  @!P2 FADD.FTZ R4, -R4, -RZ ;  /* 0x800000ff0404a221 */ /* 0x000fe20000010100 */
[----:B------:R-:W-:Y:S02]  /*ed30*/  HADD2.F32 R33, -RZ, R6.H1_H1 ;  /* 0x30000006ff217230 */ /* 0x000fe40000004100 */
[----:B------:R-:W-:Y:S01]  /*ed40*/  @!P2 FADD.FTZ R32, -R32, -RZ ;  /* 0x800000ff2020a221 */ /* 0x000fe20000010100 */
[----:B------:R-:W-:Y:S02]  /*ed50*/  HADD2.F32 R25, -RZ, R25.H1_H1 ;  /* 0x30000019ff197230 */ /* 0x000fe40000004100 */
[--C-:B------:R-:W-:Y:S02]  /*ed60*/  HADD2.F32 R6, -RZ, R7.reuse.H0_H0 ;  /* 0x20000007ff067230 */ /* 0x100fe40000004100 */
[----:B------:R-:W-:-:S02]  /*ed70*/  HADD2.F32 R7, -RZ, R7.H1_H1 ;  /* 0x30000007ff077230 */ /* 0x000fc40000004100 */
[----:B------:R-:W-:Y:S01]  /*ed80*/  FMUL.FTZ R34, R34, R3 ;  /* 0x0000000322227220 */ /* 0x000fe20000410000 */
[----:B------:R-:W-:Y:S01]  /*ed90*/  FMUL.FTZ R35, R35, R4 ;  /* 0x0000000423237220 */ /* 0x000fe20000410000 */
[----:B------:R-:W-:Y:S01]  /*eda0*/  FMUL.FTZ R25, R25, R32 ;  /* 0x0000002019197220 */ /* 0x000fe20000410000 */
[----:B------:R-:W-:Y:S02]  /*edb0*/  HADD2.F32 R32, -RZ, R26.H0_H0 ;  /* 0x2000001aff207230 */ /* 0x000fe40000004100 */
[----:B------:R-:W-:Y:S01]  /*edc0*/  @!P2 FADD.FTZ R6, -R6, -RZ ;  /* 0x800000ff0606a221 */ /* 0x000fe20000010100 */
[--C-:B------:R-:W-:Y:S02]  /*edd0*/  HADD2.F32 R3, -RZ, R27.reuse.H0_H0 ;  /* 0x2000001bff037230 */ /* 0x100fe40000004100 */
[----:B------:R-:W-:Y:S01]  /*ede0*/  @!P2 FADD.FTZ R7, -R7, -RZ ;  /* 0x800000ff0707a221 */ /* 0x000fe20000010100 */
[----:B------:R-:W-:Y:S02]  /*edf0*/  HADD2.F32 R4, -RZ, R27.H1_H1 ;  /* 0x3000001bff047230 */ /* 0x000fe40000004100 */
[----:B------:R-:W-:Y:S01]  /*ee00*/  @!P2 FADD.FTZ R11, -R11, -RZ ;  /* 0x800000ff0b0ba221 */ /* 0x000fe20000010100 */
[----:B------:R-:W-:-:S02]  /*ee10*/  HADD2.F32 R24, -RZ, R24.H1_H1 ;  /* 0x30000018ff187230 */ /* 0x000fc40000004100 */
[----:B------:R-:W-:Y:S01]  /*ee20*/  @!P2 FADD.FTZ R33, -R33, -RZ ;  /* 0x800000ff2121a221 */ /* 0x000fe20000010100 */
[----:B------:R-:W-:Y:S02]  /*ee30*/  HADD2.F32 R26, -RZ, R26.H1_H1 ;  /* 0x3000001aff1a7230 */ /* 0x000fe40000004100 */
[----:B------:R-:W-:Y:S01]  /*ee40*/  FMUL.FTZ R6, R3, R6 ;  /* 0x0000000603067220 */ /* 0x000fe20000410000 */
[----:B------:R-:W-:Y:S01]  /*ee50*/  FMUL.FTZ R7, R4, R7 ;  /* 0x0000000704077220 */ /* 0x000fe20000410000 */
[----:B------:R-:W-:Y:S01]  /*ee60*/  FMUL.FTZ R24, R24, R11 ;  /* 0x0000000b18187220 */ /* 0x000fe20000410000 */
[----:B-----5:R-:W-:Y:S02]  /*ee70*/  HADD2.F32 R3, -RZ, R28.H0_H0 ;  /* 0x2000001cff037230 */ /* 0x020fe40000004100 */
[----:B------:R-:W-:Y:S01]  /*ee80*/  FMUL.FTZ R33, R26, R33 ;  /* 0x000000211a217220 */ /* 0x000fe20000410000 */
[--C-:B----4-:R-:W-:Y:S02]  /*ee90*/  HADD2.F32 R4, -RZ, R16.reuse.H0_H0 ;  /* 0x20000010ff047230 */ /* 0x110fe40000004100 */
[----:B------:R-:W-:Y:S01]  /*eea0*/  @!P2 FADD.FTZ R5, -R5, -RZ ;  /* 0x800000ff0505a221 */ /* 0x000fe20000010100 */
[----:B------:R-:W-:-:S02]  /*eeb0*/  HADD2.F32 R27, -RZ, R16.H1_H1 ;  /* 0x30000010ff1b7230 */ /* 0x000fc40000004100 */
[----:B------:R-:W-:Y:S02]  /*eec0*/  HADD2.F32 R11, -RZ, R28.H1_H1 ;  /* 0x3000001cff0b7230 */ /* 0x000fe40000004100 */
[----:B------:R-:W-:Y:S02]  /*eed0*/  HADD2.F32 R26, -RZ, R29.H0_H0 ;  /* 0x2000001dff1a7230 */ /* 0x000fe40000004100 */
[--C-:B------:R-:W-:Y:S02]  /*eee0*/  HADD2.F32 R16, -RZ, R17.reuse.H0_H0 ;  /* 0x20000011ff107230 */ /* 0x100fe40000004100 */
[----:B------:R-:W-:Y:S01]  /*eef0*/  FMUL.FTZ R5, R32, R5 ;  /* 0x0000000520057220 */ /* 0x000fe20000410000 */
[----:B------:R-:W-:Y:S01]  /*ef00*/  FFMA.FTZ R3, R3, R4, R34 ;  /* 0x0000000403037223 */ /* 0x000fe20000010022 */
[----:B------:R-:W-:Y:S02]  /*ef10*/  HADD2.F32 R32, -RZ, R17.H1_H1 ;  /* 0x30000011ff207230 */ /* 0x000fe40000004100 */
[----:B------:R-:W-:Y:S01]  /*ef20*/  FFMA.FTZ R24, R11, R27, R24 ;  /* 0x0000001b0b187223 */ /* 0x000fe20000010018 */
[----:B------:R-:W-:-:S02]  /*ef30*/  HADD2.F32 R28, -RZ, R18.H0_H0 ;  /* 0x20000012ff1c7230 */ /* 0x000fc40000004100 */
[----:B------:R-:W-:Y:S01]  /*ef40*/  FFMA.FTZ R16, R26, R16, R35 ;  /* 0x000000101a107223 */ /* 0x000fe20000010023 */
[----:B------:R-:W-:Y:S02]  /*ef50*/  HADD2.F32 R4, -RZ, R30.H0_H0 ;  /* 0x2000001eff047230 */ /* 0x000fe40000004100 */
        /* <DEDUP_REMOVED lines=16> */
.L_x_990:
[----:B------:R-:W-:Y:S05]  /*f060*/  BSYNC B0 ;  /* 0x0000000000007941 */ /* 0x000fea0003800000 */
.L_x_989:
[----:B-----5:R3:W-:Y:S02]  /*f070*/  STS.128 [R206+0x4000], R28 ;  /* 0x0040001cce007388 */ /* 0x0207e40000000c00 */
.L_x_980:
[----:B------:R-:W-:Y:S05]  /*f080*/  BSYNC B2 ;  /* 0x0000000000027941 */ /* 0x000fea0003800000 */
.L_x_979:
        /* <DEDUP_REMOVED lines=25> */
[----:B------:R-:W-:Y:S01]  /*f220*/  @P2 SHF.R.S32.HI R11, RZ, 0x1, R138 ;  /* 0x00000001ff0b2819 */ /* 0x000fe2000001148a */
[----:B------:R-:W3:Y:S01]  /*f230*/  LDG.E.128 R24, desc[UR6][R24.64] ;  /* 0x0000000618187981 */ /* 0x000ee2000c1e1d00 */
[----:B------:R-:W-:Y:S01]  /*f240*/  LEA.HI.X R7, R5, UR9, R4, 0x1, P4 ;  /* 0x0000000905077c11 */ /* 0x000fe2000a0f0c04 */
[----:B------:R-:W-:Y:S01]  /*f250*/  ULDC.64 UR8, c[0x0][0x358] ;  /* 0x0000d60000087ab9 */ /* 0x000fe20000000a00 */
[----:B------:R-:W-:Y:S02]  /*f260*/  MOV R17, RZ ;  /* 0x000000ff00117202 */ /* 0x000fe40000000f00 */
[----:B------:R-:W-:-:S02]  /*f270*/  @P2 IADD3 R17, -R11, RZ, RZ ;  /* 0x000000ff0b112210 */ /* 0x000fc40007ffe1ff */
[----:B------:R-:W2:Y:S02]  /*f280*/  LDG.E.128 R4, desc[UR6][R6.64] ;  /* 0x0000000606047981 */ /* 0x000ea4000c1e1d00 */
[----:B------:R-:W-:-:S04]  /*f290*/  IADD3 R11, P4, R17, R0, RZ ;  /* 0x00000000110b7210 */ /* 0x000fc80007f9e0ff */
[----:B------:R-:W-:Y:S02]  /*f2a0*/  LEA.HI.X.SX32 R16, R17, R2, 0x1, P4 ;  /* 0x0000000211107211 */ /* 0x000fe400020f0eff */
[----:B------:R-:W-:-:S04]  /*f2b0*/  LEA R18, P4, R11, UR8, 0x1 ;  /* 0x000000080b127c11 */ /* 0x000fc8000f8808ff */
[----:B------:R-:W-:-:S06]  /*f2c0*/  LEA.HI.X R19, R11, UR9, R16, 0x1, P4 ;  /* 0x000000090b137c11 */ /* 0x000fcc000a0f0c10 */
[----:B------:R-:W4:Y:S01]  /*f2d0*/  LDG.E.128 R16, desc[UR6][R18.64] ;  /* 0x0000000612107981 */ /* 0x000f22000c1e1d00 */
[----:B---3--:R-:W-:Y:S02]  /*f2e0*/  HADD2.F32 R40, -RZ, R27.H1_H1 ;  /* 0x3000001bff287230 */ /* 0x008fe40000004100 */
[--C-:B--2---:R-:W-:Y:S02]  /*f2f0*/  HADD2.F32 R11, -RZ, R5.reuse.H0_H0 ;  /* 0x20000005ff0b7230 */ /* 0x104fe40000004100 */
[----:B------:R-:W-:Y:S02]  /*f300*/  HADD2.F32 R32, -RZ, R5.H1_H1 ;  /* 0x30000005ff207230 */ /* 0x000fe40000004100 */
[--C-:B------:R-:W-:Y:S02]  /*f310*/  HADD2.F32 R5, -RZ, R7.reuse.H0_H0 ;  /* 0x20000007ff057230 */ /* 0x100fe40000004100 */
[----:B------:R-:W-:Y:S02]  /*f320*/  HADD2.F32 R7, -RZ, R7.H1_H1 ;  /* 0x30000007ff077230 */ /* 0x000fe40000004100 */
[----:B------:R-:W-:Y:S01]  /*f330*/  @!P2 FADD.FTZ R11, -R11, -RZ ;  /* 0x800000ff0b0ba221 */ /* 0x000fe20000010100 */
[----:B------:R-:W-:-:S02]  /*f340*/  HADD2.F32 R33, -RZ, R4.H0_H0 ;  /* 0x20000004ff217230 */ /* 0x000fc40000004100 */
[----:B------:R-:W-:Y:S01]  /*f350*/  @!P2 FADD.FTZ R5, -R5, -RZ ;  /* 0x800000ff0505a221 */ /* 0x000fe20000010100 */
[----:B------:R-:W-:Y:S02]  /*f360*/  HADD2.F32 R34, -RZ, R4.H1_H1 ;  /* 0x30000004ff227230 */ /* 0x000fe40000004100 */
[----:B------:R-:W-:Y:S01]  /*f370*/  @!P2 FADD.FTZ R7, -R7, -RZ ;  /* 0x800000ff0707a221 */ /* 0x000fe20000010100 */
[----:B------:R-:W-:Y:S02]  /*f380*/  HADD2.F32 R36, -RZ, R25.H0_H0 ;  /* 0x20000019ff247230 */ /* 0x000fe40000004100 */
[----:B------:R-:W-:Y:S02]  /*f390*/  HADD2.F32 R38, -RZ, R27.H0_H0 ;  /* 0x2000001bff267230 */ /* 0x000fe40000004100 */
[--C-:B------:R-:W-:Y:S02]  /*f3a0*/  HADD2.F32 R4, -RZ, R6.reuse.H0_H0 ;  /* 0x20000006ff047230 */ /* 0x100fe40000004100 */
[----:B------:R-:W-:-:S02]  /*f3b0*/  HADD2.F32 R6, -RZ, R6.H1_H1 ;  /* 0x30000006ff067230 */ /* 0x000fc40000004100 */
[----:B------:R-:W-:Y:S01]  /*f3c0*/  FMUL.FTZ R40, R40, R7 ;  /* 0x0000000728287220 */ /* 0x000fe20000410000 */
[----:B------:R-:W-:Y:S02]  /*f3d0*/  HADD2.F32 R25, -RZ, R25.H1_H1 ;  /* 0x30000019ff197230 */ /* 0x000fe40000004100 */
[----:B------:R-:W-:Y:S01]  /*f3e0*/  FMUL.FTZ R36, R36, R11 ;  /* 0x0000000b24247220 */ /* 0x000fe20000410000 */
[----:B------:R-:W-:Y:S01]  /*f3f0*/  FMUL.FTZ R38, R38, R5 ;  /* 0x0000000526267220 */ /* 0x000fe20000410000 */
[----:B------:R-:W-:Y:S02]  /*f400*/  HADD2.F32 R7, -RZ, R26.H0_H0 ;  /* 0x2000001aff077230 */ /* 0x000fe40000004100 */
[----:B------:R-:W-:Y:S01]  /*f410*/  @!P2 FADD.FTZ R32, -R32, -RZ ;  /* 0x800000ff2020a221 */ /* 0x000fe20000010100 */
[----:B------:R-:W-:Y:S02]  /*f420*/  HADD2.F32 R11, -RZ, R24.H1_H1 ;  /* 0x30000018ff0b7230 */ /* 0x000fe40000004100 */
[----:B------:R-:W-:Y:S01]  /*f430*/  @!P2 FADD.FTZ R4, -R4, -RZ ;  /* 0x800000ff0404a221 */ /* 0x000fe20000010100 */
[----:B------:R-:W-:-:S02]  /*f440*/  HADD2.F32 R5, -RZ, R26.H1_H1 ;  /* 0x3000001aff057230 */ /* 0x000fc40000004100 */
[----:B------:R-:W-:Y:S01]  /*f450*/  @!P2 FADD.FTZ R34, -R34, -RZ ;  /* 0x800000ff2222a221 */ /* 0x000fe20000010100 */
[----:B------:R-:W-:Y:S01]  /*f460*/  @!P2 FADD.FTZ R6, -R6, -RZ ;  /* 0x800000ff0606a221 */ /* 0x000fe20000010100 */
[----:B------:R-:W-:Y:S01]  /*f470*/  FMUL.FTZ R25, R25, R32 ;  /* 0x0000002019197220 */ /* 0x000fe20000410000 */
[----:B------:R-:W-:Y:S01]  /*f480*/  FMUL.FTZ R4, R7, R4 ;  /* 0x0000000407047220 */ /* 0x000fe20000410000 */
[----:B------:R-:W-:Y:S02]  /*f490*/  HADD2.F32 R32, -RZ, R24.H0_H0 ;  /* 0x20000018ff207230 */ /* 0x000fe40000004100 */
[----:B------:R-:W-:Y:S01]  /*f4a0*/  FMUL.FTZ R34, R11, R34 ;  /* 0x000000220b227220 */ /* 0x000fe20000410000 */
[----:B------:R-:W-:Y:S01]  /*f4b0*/  FMUL.FTZ R6, R5, R6 ;  /* 0x0000000605067220 */ /* 0x000fe20000410000 */
[--C-:B----4-:R-:W-:Y:S02]  /*f4c0*/  HADD2.F32 R7, -RZ, R17.reuse.H0_H0 ;  /* 0x20000011ff077230 */ /* 0x110fe40000004100 */
[----:B------:R-:W-:Y:S01]  /*f4d0*/  @!P2 FADD.FTZ R33, -R33, -RZ ;  /* 0x800000ff2121a221 */ /* 0x000fe20000010100 */
[----:B------:R-:W-:-:S02]  /*f4e0*/  HADD2.F32 R26, -RZ, R17.H1_H1 ;  /* 0x30000011ff1a7230 */ /* 0x000fc40000004100 */
[--C-:B-----5:R-:W-:Y:S02]  /*f4f0*/  HADD2.F32 R5, -RZ, R29.reuse.H0_H0 ;  /* 0x2000001dff057230 */ /* 0x120fe40000004100 */
[----:B------:R-:W-:Y:S02]  /*f500*/  HADD2.F32 R24, -RZ, R29.H1_H1 ;  /* 0x3000001dff187230 */ /* 0x000fe40000004100 */
[----:B------:R-:W-:Y:S02]  /*f510*/  HADD2.F32 R11, -RZ, R31.H0_H0 ;  /* 0x2000001fff0b7230 */ /* 0x000fe40000004100 */
[----:B------:R-:W-:Y:S02]  /*f520*/  HADD2.F32 R17, -RZ, R19.H0_H0 ;  /* 0x20000013ff117230 */ /* 0x000fe40000004100 */
[----:B------:R-:W-:Y:S01]  /*f530*/  FMUL.FTZ R33, R32, R33 ;  /* 0x0000002120217220 */ /* 0x000fe20000410000 */
[--C-:B------:R-:W-:Y:S02]  /*f540*/  HADD2.F32 R32, -RZ, R16.reuse.H0_H0 ;  /* 0x20000010ff207230 */ /* 0x100fe40000004100 */
[----:B------:R-:W-:Y:S01]  /*f550*/  FFMA.FTZ R5, R5, R7, R36 ;  /* 0x0000000705057223 */ /* 0x000fe20000010024 */
[----:B------:R-:W-:-:S02]  /*f560*/  HADD2.F32 R29, -RZ, R16.H1_H1 ;  /* 0x30000010ff1d7230 */ /* 0x000fc40000004100 */
[----:B------:R-:W-:Y:S01]  /*f570*/  FFMA.FTZ R24, R24, R26, R25 ;  /* 0x0000001a18187223 */ /* 0x000fe20000010019 */
[----:B------:R-:W-:Y:S01]  /*f580*/  FFMA.FTZ R11, R11, R17, R38 ;  /* 0x000000110b0b7223 */ /* 0x000fe20000010026 */
[----:B------:R-:W-:Y:S02]  /*f590*/  HADD2.F32 R19, -RZ, R19.H1_H1 ;  /* 0x30000013ff137230 */ /* 0x000fe40000004100 */
[--C-:B------:R-:W-:Y:S02]  /*f5a0*/  HADD2.F32 R27, -RZ, R18.reuse.H0_H0 ;  /* 0x20000012ff1b7230 */ /* 0x100fe40000004100 */
[----:B------:R-:W-:Y:S02]  /*f5b0*/  HADD2.F32 R35, -RZ, R18.H1_H1 ;  /* 0x30000012ff237230 */ /* 0x000fe40000004100 */
[----:B------:R-:W-:Y:S02]  /*f5c0*/  HADD2.F32 R31, -RZ, R31.H1_H1 ;  /* 0x3000001fff1f7230 */ /* 0x000fe40000004100 */
[----:B------:R-:W-:-:S02]  /*f5d0*/  HADD2.F32 R16, -RZ, R28.H0_H0 ;  /* 0x2000001cff107230 */ /* 0x000fc40000004100 */
[----:B------:R-:W-:Y:S02]  /*f5e0*/  HADD2.F32 R17, -RZ, R28.H1_H1 ;  /* 0x3000001cff117230 */ /* 0x000fe40000004100 */
[--C-:B------:R-:W-:Y:S02]  /*f5f0*/  HADD2.F32 R7, -RZ, R30.reuse.H0_H0 ;  /* 0x2000001eff077230 */ /* 0x100fe40000004100 */
[----:B------:R-:W-:Y:S02]  /*f600*/  HADD2.F32 R25, -RZ, R30.H1_H1 ;  /* 0x3000001eff197230 */ /* 0x000fe40000004100 */
[----:B------:R-:W-:Y:S01]  /*f610*/  FFMA.FTZ R40, R31, R19, R40 ;  /* 0x000000131f287223 */ /* 0x000fe20000010028 */
[----:B------:R-:W-:Y:S01]  /*f620*/  FFMA.FTZ R16, R16, R32, R33 ;  /* 0x0000002010107223 */ /* 0x000fe20000010021 */
[----:B------:R-:W-:Y:S01]  /*f630*/  FFMA.FTZ R17, R17, R29, R34 ;  /* 0x0000001d11117223 */ /* 0x000fe20000010022 */
[----:B------:R-:W-:Y:S01]  /*f640*/  FFMA.FTZ R4, R7, R27, R4 ;  /* 0x0000001b07047223 */ /* 0x000fe20000010004 */
[----:B------:R-:W-:Y:S01]  /*f650*/  FFMA.FTZ R25, R25, R35, R6 ;  /* 0x0000002319197223 */ /* 0x000fe20000010006 */
[----:B------:R-:W-:-:S02]  /*f660*/  F2FP.F16.F32.PACK_AB R29, R24, R5 ;  /* 0x00000005181d723e */ /* 0x000fc400000000ff */
[----:B------:R-:W-:Y:S02]  /*f670*/  F2FP.F16.F32.PACK_AB R28, R17, R16 ;  /* 0x00000010111c723e */ /* 0x000fe400000000ff */
[----:B------:R-:W-:Y:S02]  /*f680*/  F2FP.F16.F32.PACK_AB R31, R40, R11 ;  /* 0x0000000b281f723e */ /* 0x000fe400000000ff */
[----:B------:R-:W-:Y:S02]  /*f690*/  F2FP.F16.F32.PACK_AB R30, R25, R4 ;  /* 0x00000004191e723e */ /* 0x000fe400000000ff */
.L_x_996:
[----:B------:R-:W-:Y:S05]  /*f6a0*/  BSYNC B0 ;  /* 0x0000000000007941 */ /* 0x000fea0003800000 */
.L_x_995:
[----:B-----5:R3:W-:Y:S02]  /*f6b0*/  STS.128 [R206+0x800], R28 ;  /* 0x0008001cce007388 */ /* 0x0207e40000000c00 */
.L_x_994:
[----:B------:R-:W-:Y:S05]  /*f6c0*/  BSYNC B1 ;  /* 0x0000000000017941 */ /* 0x000fea0003800000 */
.L_x_993:
[----:B------:R1:W-:Y:S01]  /*f6d0*/  @P0 STS.128 [R206+0x2800], RZ ;  /* 0x002800ffce000388 */ /* 0x0003e20000000c00 */
[----:B------:R-:W-:Y:S04]  /*f6e0*/  BSSY B1, `(.L_x_997) ;  /* 0x000005b000017945 */ /* 0x000fe80003800000 */
        /* <DEDUP_REMOVED lines=88> */
.L_x_1000:
[----:B------:R-:W-:Y:S05]  /*fc70*/  BSYNC B0 ;  /* 0x0000000000007941 */ /* 0x000fea0003800000 */
.L_x_999:
[----:B-----5:R3:W-:Y:S02]  /*fc80*/  STS.128 [R206+0x2800], R28 ;  /* 0x0028001cce007388 */ /* 0x0207e40000000c00 */
.L_x_998:
[----:B------:R-:W-:Y:S05]  /*fc90*/  BSYNC B1 ;  /* 0x0000000000017941 */ /* 0x000fea0003800000 */
.L_x_997:
        /* <DEDUP_REMOVED lines=29> */
[--C-:B---3--:R-:W-:Y:S02]  /*fe70*/  HADD2.F32 R34, -RZ, R24.reuse.H0_H0 ;  /* 0x20000018ff227230 */ /* 0x108fe40000004100 */
[----:B------:R-:W-:Y:S02]  /*fe80*/  HADD2.F32 R35, -RZ, R24.H1_H1 ;  /* 0x30000018ff237230 */ /* 0x000fe40000004100 */
[--C-:B--2---:R-:W-:Y:S02]  /*fe90*/  HADD2.F32 R11, -RZ, R4.reuse.H0_H0 ;  /* 0x20000004ff0b7230 */ /* 0x104fe40000004100 */
[----:B-1----:R-:W-:Y:S02]  /*fea0*/  HADD2.F32 R22, -RZ, R4.H1_H1 ;  /* 0x30000004ff167230 */ /* 0x002fe40000004100 */
        /* <DEDUP_REMOVED lines=9> */
[----:B------:R-:W-:Y:S01]  /*ff40*/  @!P2 FADD.FTZ R22, -R22, -RZ ;  /* 0x800000ff1616a221 */ /* 0x000fe20000010100 */
[----:B------:R-:W-:-:S02]  /*ff50*/  HADD2.F32 R6, -RZ, R7.H0_H0 ;  /* 0x20000007ff067230 */ /* 0x000fc40000004100 */
[----:B------:R-:W-:Y:S02]  /*ff60*/  HADD2.F32 R7, -RZ, R7.H1_H1 ;  /* 0x30000007ff077230 */ /* 0x000fe40000004100 */
[----:B------:R-:W-:Y:S01]  /*ff70*/  FMUL.FTZ R34, R34, R11 ;  /* 0x0000000b22227220 */ /* 0x000fe20000410000 */
[----:B------:R-:W-:Y:S01]  /*ff80*/  FMUL.FTZ R33, R33, R4 ;  /* 0x0000000421217220 */ /* 0x000fe20000410000 */
[----:B------:R-:W-:Y:S01]  /*ff90*/  FMUL.FTZ R24, R24, R23 ;  /* 0x0000001718187220 */ /* 0x000fe20000410000 */
[----:B------:R-:W-:Y:S01]  /*ffa0*/  FMUL.FTZ R35, R35, R22 ;  /* 0x0000001623237220 */ /* 0x000fe20000410000 */
[----:B------:R-:W-:Y:S02]  /*ffb0*/  HADD2.F32 R23, -RZ, R26.H1_H1 ;  /* 0x3000001aff177230 */ /* 0x000fe40000004100 */
[----:B------:R-:W-:Y:S01]  /*ffc0*/  @!P2 FADD.FTZ R32, -R32, -RZ ;  /* 0x800000ff2020a221 */ /* 0x000fe20000010100 */
[--C-:B------:R-:W-:Y:S02]  /*ffd0*/  HADD2.F32 R11, -RZ, R27.reuse.H0_H0 ;  /* 0x2000001bff0b7230 */ /* 0x100fe40000004100 */
[----:B------:R-:W-:Y:S01]  /*ffe0*/  @!P2 FADD.FTZ R6, -R6, -RZ ;  /* 0x800000ff0606a221 */ /* 0x000fe20000010100 */
[----:B------:R-:W-:-:S02]  /*fff0*/  HADD2.F32 R4, -RZ, R27.H1_H1 ;  /* 0x3000001bff047230 */ /* 0x000fc40000004100 */
[----:B------:R-:W-:Y:S01]  /*10000*/  @!P2 FADD.FTZ R7, -R7, -RZ ;  /* 0x800000ff0707a221 */ /* 0x000fe20000010100 */
[----:B------:R-:W-:Y:S02]  /*10010*/  HADD2.F32 R22, -RZ, R26.H0_H0 ;  /* 0x2000001aff167230 */ /* 0x000fe40000004100 */
[----:B------:R-:W-:Y:S01]  /*10020*/  @!P2 FADD.FTZ R5, -R5, -RZ ;  /* 0x800000ff0505a221 */ /* 0x000fe20000010100 */
[----:B------:R-:W-:Y:S01]  /*10030*/  FMUL.FTZ R32, R23, R32 ;  /* 0x0000002017207220 */ /* 0x000fe20000410000 */
[----:B------:R-:W-:Y:S01]  /*10040*/  FMUL.FTZ R6, R11, R6 ;  /* 0x000000060b067220 */ /* 0x000fe20000410000 */
[----:B------:R-:W-:Y:S01]  /*10050*/  FMUL.FTZ R7, R4, R7 ;  /* 0x0000000704077220 */ /* 0x000fe20000410000 */
[----:B------:R-:W-:Y:S01]  /*10060*/  FMUL.FTZ R5, R22, R5 ;  /* 0x0000000516057220 */ /* 0x000fe20000410000 */
[----:B-----5:R-:W-:Y:S02]  /*10070*/  HADD2.F32 R11, -RZ, R28.H0_H0 ;  /* 0x2000001cff0b7230 */ /* 0x020fe40000004100 */
[----:B----4-:R-:W-:-:S02]  /*10080*/  HADD2.F32 R4, -RZ, R16.H0_H0 ;  /* 0x20000010ff047230 */ /* 0x010fc40000004100 */
[----:B------:R-:W-:Y:S02]  /*10090*/  HADD2.F32 R23, -RZ, R16.H1_H1 ;  /* 0x30000010ff177230 */ /* 0x000fe40000004100 */
[----:B------:R-:W-:Y:S02]  /*100a0*/  HADD2.F32 R28, -RZ, R28.H1_H1 ;  /* 0x3000001cff1c7230 */ /* 0x000fe40000004100 */
[----:B------:R-:W-:Y:S02]  /*100b0*/  HADD2.F32 R22, -RZ, R29.H0_H0 ;  /* 0x2000001dff167230 */ /* 0x000fe40000004100 */
[----:B------:R-:W-:Y:S02]  /*100c0*/  HADD2.F32 R16, -RZ, R17.H0_H0 ;  /* 0x20000011ff107230 */ /* 0x000fe40000004100 */
[----:B------:R-:W-:Y:S01]  /*100d0*/  FFMA.FTZ R4, R11, R4, R34 ;  /* 0x000000040b047223 */ /* 0x000fe20000010022 */
[--C-:B------:R-:W-:Y:S02]  /*100e0*/  HADD2.F32 R26, -RZ, R18.reuse.H0_H0 ;  /* 0x20000012ff1a7230 */ /* 0x100fe40000004100 */
[----:B------:R-:W-:Y:S01]  /*100f0*/  FFMA.FTZ R23, R28, R23, R35 ;  /* 0x000000171c177223 */ /* 0x000fe20000010023 */
[----:B------:R-:W-:-:S02]  /*10100*/  HADD2.F32 R27, -RZ, R18.H1_H1 ;  /* 0x30000012ff1b7230 */ /* 0x000fc40000004100 */
[----:B------:R-:W-:Y:S01]  /*10110*/  FFMA.FTZ R16, R22, R16, R33 ;  /* 0x0000001016107223 */ /* 0x000fe20000010021 */
[--C-:B------:R-:W-:Y:S02]  /*10120*/  HADD2.F32 R25, -RZ, R19.reuse.H0_H0 ;  /* 0x20000013ff197230 */ /* 0x100fe40000004100 */
[----:B------:R-:W-:Y:S02]  /*10130*/  HADD2.F32 R18, -RZ, R19.H1_H1 ;  /* 0x30000013ff127230 */ /* 0x000fe40000004100 */
[----:B------:R-:W-:Y:S02]  /*10140*/  HADD2.F32 R17, -RZ, R17.H1_H1 ;  /* 0x30000011ff117230 */ /* 0x000fe40000004100 */
[----:B------:R-:W-:Y:S02]  /*10150*/  HADD2.F32 R29, -RZ, R29.H1_H1 ;  /* 0x3000001dff1d7230 */ /* 0x000fe40000004100 */
[--C-:B------:R-:W-:Y:S02]  /*10160*/  HADD2.F32 R22, -RZ, R30.reuse.H0_H0 ;  /* 0x2000001eff167230 */ /* 0x100fe40000004100 */
        /* <DEDUP_REMOVED lines=12> */
.L_x_1002:
[----:B------:R-:W-:Y:S05]  /*10230*/  BSYNC B0 ;  /* 0x0000000000007941 */ /* 0x000fea0003800000 */
.L_x_1001:
[----:B-----5:R3:W-:Y:S02]  /*10240*/  STS.128 [R206+0x4800], R28 ;  /* 0x0048001cce007388 */ /* 0x0207e40000000c00 */
.L_x_992:
[----:B------:R-:W-:Y:S05]  /*10250*/  BSYNC B2 ;  /* 0x0000000000027941 */ /* 0x000fea0003800000 */
.L_x_991:
        /* <DEDUP_REMOVED lines=26> */
[----:B------:R-:W2:Y:S01]  /*10400*/  LDG.E.128 R24, desc[UR6][R24.64] ;  /* 0x0000000618187981 */ /* 0x000ea2000c1e1d00 */
[----:B------:R-:W-:Y:S01]  /*10410*/  LEA.HI.X R7, R5, UR9, R4, 0x1, P4 ;  /* 0x0000000905077c11 */ /* 0x000fe2000a0f0c04 */
[----:B------:R-:W-:Y:S01]  /*10420*/  ULDC.64 UR8, c[0x0][0x358] ;  /* 0x0000d60000087ab9 */ /* 0x000fe20000000a00 */
[----:B------:R-:W-:Y:S02]  /*10430*/  MOV R17, RZ ;  /* 0x000000ff00117202 */ /* 0x000fe40000000f00 */
[----:B------:R-:W-:-:S02]  /*10440*/  @P2 IADD3 R17, -R11, RZ, RZ ;  /* 0x000000ff0b112210 */ /* 0x000fc40007ffe1ff */
[----:B------:R-:W4:Y:S02]  /*10450*/  LDG.E.128 R4, desc[UR6][R6.64] ;  /* 0x0000000606047981 */ /* 0x000f24000c1e1d00 */
[----:B------:R-:W-:-:S04]  /*10460*/  IADD3 R11, P4, R17, R0, RZ ;  /* 0x00000000110b7210 */ /* 0x000fc80007f9e0ff */
[----:B------:R-:W-:Y:S02]  /*10470*/  LEA.HI.X.SX32 R16, R17, R2, 0x1, P4 ;  /* 0x0000000211107211 */ /* 0x000fe400020f0eff */
[----:B------:R-:W-:-:S04]  /*10480*/  LEA R18, P4, R11, UR8, 0x1 ;  /* 0x000000080b127c11 */ /* 0x000fc8000f8808ff */
[----:B------:R-:W-:-:S06]  /*10490*/  LEA.HI.X R19, R11, UR9, R16, 0x1, P4 ;  /* 0x000000090b137c11 */ /* 0x000fcc000a0f0c10 */
[----:B------:R-:W3:Y:S01]  /*104a0*/  LDG.E.128 R16, desc[UR6][R18.64] ;  /* 0x0000000612107981 */ /* 0x000ee2000c1e1d00 */
[----:B--2---:R-:W-:Y:S02]  /*104b0*/  HADD2.F32 R34, -RZ, R25.H0_H0 ;  /* 0x20000019ff227230 */ /* 0x004fe40000004100 */
[--C-:B----4-:R-:W-:Y:S02]  /*104c0*/  HADD2.F32 R11, -RZ, R5.reuse.H0_H0 ;  /* 0x20000005ff0b7230 */ /* 0x110fe40000004100 */
        /* <DEDUP_REMOVED lines=8> */
[--C-:B------:R-:W-:Y:S02]  /*10550*/  HADD2.F32 R36, -RZ, R27.reuse.H0_H0 ;  /* 0x2000001bff247230 */ /* 0x100fe40000004100 */
[----:B------:R-:W-:Y:S02]  /*10560*/  HADD2.F32 R38, -RZ, R27.H1_H1 ;  /* 0x3000001bff267230 */ /* 0x000fe40000004100 */
[--C-:B------:R-:W-:Y:S02]  /*10570*/  HADD2.F32 R4, -RZ, R6.reuse.H0_H0 ;  /* 0x20000006ff047230 */ /* 0x100fe40000004100 */
        /* <DEDUP_REMOVED lines=8> */
[--C-:B------:R-:W-:Y:S02]  /*10600*/  HADD2.F32 R7, -RZ, R26.reuse.H0_H0 ;  /* 0x2000001aff077230 */ /* 0x100fe40000004100 */
[----:B------:R-:W-:Y:S01]  /*10610*/  @!P2 FADD.FTZ R6, -R6, -RZ ;  /* 0x800000ff0606a221 */ /* 0x000fe20000010100 */
[----:B------:R-:W-:-:S02]  /*10620*/  HADD2.F32 R5, -RZ, R26.H1_H1 ;  /* 0x3000001aff057230 */ /* 0x000fc40000004100 */
[----:B------:R-:W-:Y:S01]  /*10630*/  @!P2 FADD.FTZ R22, -R22, -RZ ;  /* 0x800000ff1616a221 */ /* 0x000fe20000010100 */
[----:B------:R-:W-:Y:S02]  /*10640*/  HADD2.F32 R25, -RZ, R25.H1_H1 ;  /* 0x30000019ff197230 */ /* 0x000fe40000004100 */
[----:B------:R-:W-:Y:S01]  /*10650*/  @!P2 FADD.FTZ R32, -R32, -RZ ;  /* 0x800000ff2020a221 */ /* 0x000fe20000010100 */
[----:B------:R-:W-:Y:S01]  /*10660*/  FMUL.FTZ R33, R24, R33 ;  /* 0x0000002118217220 */ /* 0x000fe20000410000 */
[----:B------:R-:W-:Y:S01]  /*10670*/  FMUL.FTZ R4, R7, R4 ;  /* 0x0000000407047220 */ /* 0x000fe20000410000 */
[----:B------:R-:W-:Y:S01]  /*10680*/  FMUL.FTZ R6, R5, R6 ;  /* 0x0000000605067220 */ /* 0x000fe20000410000 */
[----:B------:R-:W-:Y:S01]  /*10690*/  FMUL.FTZ R25, R25, R22 ;  /* 0x0000001619197220 */ /* 0x000fe20000410000 */
[----:B------:R-:W-:Y:S01]  /*106a0*/  FMUL.FTZ R32, R11, R32 ;  /* 0x000000200b207220 */ /* 0x000fe20000410000 */
[----:B-----5:R-:W-:Y:S02]  /*106b0*/  HADD2.F32 R5, -RZ, R29.H0_H0 ;  /* 0x2000001dff057230 */ /* 0x020fe40000004100 */
[----:B---3--:R-:W-:-:S02]  /*106c0*/  HADD2.F32 R7, -RZ, R17.H0_H0 ;  /* 0x20000011ff077230 */ /* 0x008fc40000004100 */
[----:B------:R-:W-:Y:S02]  /*106d0*/  HADD2.F32 R24, -RZ, R17.H1_H1 ;  /* 0x30000011ff187230 */ /* 0x000fe40000004100 */
[----:B------:R-:W-:Y:S02]  /*106e0*/  HADD2.F32 R22, -RZ, R29.H1_H1 ;  /* 0x3000001dff167230 */ /* 0x000fe40000004100 */
[----:B------:R-:W-:Y:S02]  /*106f0*/  HADD2.F32 R11, -RZ, R31.H0_H0 ;  /* 0x2000001fff0b7230 */ /* 0x000fe40000004100 */
[----:B------:R-:W-:Y:S02]  /*10700*/  HADD2.F32 R17, -RZ, R19.H0_H0 ;  /* 0x20000013ff117230 */ /* 0x000fe40000004100 */
[----:B------:R-:W-:Y:S01]  /*10710*/  FFMA.FTZ R5, R5, R7, R34 ;  /* 0x0000000705057223 */ /* 0x000fe20000010022 */
[----:B------:R-:W-:Y:S02]  /*10720*/  HADD2.F32 R27, -RZ, R16.H0_H0 ;  /* 0x20000010ff1b7230 */ /* 0x000fe40000004100 */
[----:B------:R-:W-:Y:S01]  /*10730*/  FFMA.FTZ R22, R22, R24, R25 ;  /* 0x0000001816167223 */ /* 0x000fe20000010019 */
[----:B------:R-:W-:-:S02]  /*10740*/  HADD2.F32 R7, -RZ, R28.H0_H0 ;  /* 0x2000001cff077230 */ /* 0x000fc40000004100 */
[----:B------:R-:W-:Y:S01]  /*10750*/  FFMA.FTZ R11, R11, R17, R36 ;  /* 0x000000110b0b7223 */ /* 0x000fe20000010024 */
        /* <DEDUP_REMOVED lines=17> */
.L_x_1008:
[----:B------:R-:W-:Y:S05]  /*10870*/  BSYNC B0 ;  /* 0x0000000000007941 */ /* 0x000fea0003800000 */
.L_x_1007:
[----:B-----5:R1:W-:Y:S02]  /*10880*/  STS.128 [R206+0x1000], R28 ;  /* 0x0010001cce007388 */ /* 0x0203e40000000c00 */
.L_x_1006:
[----:B------:R-:W-:Y:S05]  /*10890*/  BSYNC B1 ;  /* 0x0000000000017941 */ /* 0x000fea0003800000 */
.L_x_1005:
        /* <DEDUP_REMOVED lines=30> */
[----:B---3--:R-:W-:Y:S02]  /*10a80*/  HADD2.F32 R34, -RZ, R25.H0_H0 ;  /* 0x20000019ff227230 */ /* 0x008fe40000004100 */
        /* <DEDUP_REMOVED lines=59> */
.L_x_1012:
[----:B------:R-:W-:Y:S05]  /*10e40*/  BSYNC B0 ;  /* 0x0000000000007941 */ /* 0x000fea0003800000 */
.L_x_1011:
[----:B-----5:R3:W-:Y:S02]  /*10e50*/  STS.128 [R206+0x3000], R28 ;  /* 0x0030001cce007388 */ /* 0x0207e40000000c00 */
.L_x_1010:
[----:B------:R-:W-:Y:S05]  /*10e60*/  BSYNC B1 ;  /* 0x0000000000017941 */ /* 0x000fea0003800000 */
.L_x_1009:
[----:B------:R1:W-:Y:S01]  /*10e70*/  @P1 STS.128 [R206+0x5000], RZ ;  /* 0x005000ffce001388 */ /* 0x0003e20000000c00 */
        /* <DEDUP_REMOVED lines=13> */
[----:B-1-3--:R-:W-:Y:S01]  /*10f50*/  IMAD.WIDE R28, R11, 0x2, R14 ;  /* 0x000000020b1c7825 */ /* 0x00afe200078e020e */
        /* <DEDUP_REMOVED lines=8> */
[----:B------:R-:W3:Y:S02]  /*10fe0*/  LDG.E.128 R4, desc[UR6][R6.64+0x100] ;  /* 0x0001000606047981 */ /* 0x000ee4000c1e1d00 */
[----:B------:R-:W-:-:S04]  /*10ff0*/  IADD3 R11, P4, R15, R0, RZ ;  /* 0x000000000f0b7210 */ /* 0x000fc80007f9e0ff */
[----:B------:R-:W-:Y:S02]  /*11000*/  LEA.HI.X.SX32 R14, R15, R2, 0x1, P4 ;  /* 0x000000020f0e7211 */ /* 0x000fe400020f0eff */
[----:B------:R-:W-:-:S04]  /*11010*/  LEA R16, P4, R11, UR8, 0x1 ;  /* 0x000000080b107c11 */ /* 0x000fc8000f8808ff */
[----:B------:R-:W-:-:S06]  /*11020*/  LEA.HI.X R17, R11, UR9, R14, 0x1, P4 ;  /* 0x000000090b117c11 */ /* 0x000fcc000a0f0c0e */
[----:B------:R-:W4:Y:S01]  /*11030*/  LDG.E.128 R16, desc[UR6][R16.64+0x100] ;  /* 0x0001000610107981 */ /* 0x000f22000c1e1d00 */
[--C-:B--2---:R-:W-:Y:S02]  /*11040*/  HADD2.F32 R32, -RZ, R28.reuse.H0_H0 ;  /* 0x2000001cff207230 */ /* 0x104fe40000004100 */
[----:B------:R-:W-:Y:S02]  /*11050*/  HADD2.F32 R35, -RZ, R28.H1_H1 ;  /* 0x3000001cff237230 */ /* 0x000fe40000004100 */
[--C-:B---3--:R-:W-:Y:S02]  /*11060*/  HADD2.F32 R11, -RZ, R4.reuse.H0_H0 ;  /* 0x20000004ff0b7230 */ /* 0x108fe40000004100 */
[----:B------:R-:W-:Y:S02]  /*11070*/  HADD2.F32 R14, -RZ, R4.H1_H1 ;  /* 0x30000004ff0e7230 */ /* 0x000fe40000004100 */
[--C-:B------:R-:W-:Y:S02]  /*11080*/  HADD2.F32 R4, -RZ, R5.reuse.H0_H0 ;  /* 0x20000005ff047230 */ /* 0x100fe40000004100 */
[----:B------:R-:W-:-:S02]  /*11090*/  HADD2.F32 R15, -RZ, R5.H1_H1 ;  /* 0x30000005ff0f7230 */ /* 0x000fc40000004100 */
[----:B------:R-:W-:Y:S01]  /*110a0*/  @!P2 FADD.FTZ R11, -R11, -RZ ;  /* 0x800000ff0b0ba221 */ /* 0x000fe20000010100 */
[--C-:B------:R-:W-:Y:S02]  /*110b0*/  HADD2.F32 R5, -RZ, R6.reuse.H0_H0 ;  /* 0x20000006ff057230 */ /* 0x100fe40000004100 */
[----:B------:R-:W-:Y:S01]  /*110c0*/  @!P2 FADD.FTZ R4, -R4, -RZ ;  /* 0x800000ff0404a221 */ /* 0x000fe20000010100 */
[----:B------:R-:W-:Y:S02]  /*110d0*/  HADD2.F32 R22, -RZ, R6.H1_H1 ;  /* 0x30000006ff167230 */ /* 0x000fe40000004100 */
[----:B------:R-:W-:Y:S02]  /*110e0*/  HADD2.F32 R33, -RZ, R29.H0_H0 ;  /* 0x2000001dff217230 */ /* 0x000fe40000004100 */
[----:B------:R-:W-:Y:S01]  /*110f0*/  @!P2 FADD.FTZ R14, -R14, -RZ ;  /* 0x800000ff0e0ea221 */ /* 0x000fe20000010100 */
[----:B------:R-:W-:Y:S02]  /*11100*/  HADD2.F32 R6, -RZ, R7.H0_H0 ;  /* 0x20000007ff067230 */ /* 0x000fe40000004100 */
[----:B------:R-:W-:Y:S01]  /*11110*/  @!P2 FADD.FTZ R15, -R15, -RZ ;  /* 0x800000ff0f0fa221 */ /* 0x000fe20000010100 */
[----:B------:R-:W-:-:S02]  /*11120*/  HADD2.F32 R28, -RZ, R29.H1_H1 ;  /* 0x3000001dff1c7230 */ /* 0x000fc40000004100 */
[----:B------:R-:W-:Y:S02]  /*11130*/  HADD2.F32 R7, -RZ, R7.H1_H1 ;  /* 0x30000007ff077230 */ /* 0x000fe40000004100 */
[----:B------:R-:W-:Y:S01]  /*11140*/  FMUL.FTZ R32, R32, R11 ;  /* 0x0000000b20207220 */ /* 0x000fe20000410000 */
[----:B------:R-:W-:Y:S01]  /*11150*/  FMUL.FTZ R33, R33, R4 ;  /* 0x0000000421217220 */ /* 0x000fe20000410000 */
[----:B------:R-:W-:Y:S01]  /*11160*/  FMUL.FTZ R35, R35, R14 ;  /* 0x0000000e23237220 */ /* 0x000fe20000410000 */
[----:B------:R-:W-:Y:S01]  /*11170*/  FMUL.FTZ R28, R28, R15 ;  /* 0x0000000f1c1c7220 */ /* 0x000fe20000410000 */
[--C-:B------:R-:W-:Y:S02]  /*11180*/  HADD2.F32 R11, -RZ, R31.reuse.H0_H0 ;  /* 0x2000001fff0b7230 */ /* 0x100fe40000004100 */
[----:B------:R-:W-:Y:S01]  /*11190*/  @!P2 FADD.FTZ R6, -R6, -RZ ;  /* 0x800000ff0606a221 */ /* 0x000fe20000010100 */
[----:B------:R-:W-:Y:S02]  /*111a0*/  HADD2.F32 R4, -RZ, R31.H1_H1 ;  /* 0x3000001fff047230 */ /* 0x000fe40000004100 */
[----:B------:R-:W-:Y:S01]  /*111b0*/  @!P2 FADD.FTZ R7, -R7, -RZ ;  /* 0x800000ff0707a221 */ /* 0x000fe20000010100 */
[----:B------:R-:W-:-:S02]  /*111c0*/  HADD2.F32 R14, -RZ, R30.H0_H0 ;  /* 0x2000001eff0e7230 */ /* 0x000fc40000004100 */
[----:B------:R-:W-:Y:S01]  /*111d0*/  @!P2 FADD.FTZ R5, -R5, -RZ ;  /* 0x800000ff0505a221 */ /* 0x000fe20000010100 */
[----:B------:R-:W-:Y:S02]  /*111e0*/  HADD2.F32 R15, -RZ, R30.H1_H1 ;  /* 0x3000001eff0f7230 */ /* 0x000fe40000004100 */
        /* <DEDUP_REMOVED lines=8> */
[----:B------:R-:W-:Y:S02]  /*11270*/  HADD2.F32 R14, -RZ, R25.H0_H0 ;  /* 0x20000019ff0e7230 */ /* 0x000fe40000004100 */
[----:B------:R-:W-:Y:S02]  /*11280*/  HADD2.F32 R16, -RZ, R16.H1_H1 ;  /* 0x30000010ff107230 */ /* 0x000fe40000004100 */
[----:B------:R-:W-:Y:S02]  /*11290*/  HADD2.F32 R15, -RZ, R17.H0_H0 ;  /* 0x20000011ff0f7230 */ /* 0x000fe40000004100 */
[----:B------:R-:W-:Y:S01]  /*112a0*/  FFMA.FTZ R4, R11, R4, R32 ;  /* 0x000000040b047223 */ /* 0x000fe20000010020 */
[--C-:B------:R-:W-:Y:S02]  /*112b0*/  HADD2.F32 R30, -RZ, R18.reuse.H0_H0 ;  /* 0x20000012ff1e7230 */ /* 0x100fe40000004100 */
[----:B------:R-:W-:Y:S01]  /*112c0*/  FFMA.FTZ R35, R24, R16, R35 ;  /* 0x0000001018237223 */ /* 0x000fe20000010023 */
[----:B------:R-:W-:-:S02]  /*112d0*/  HADD2.F32 R31, -RZ, R18.H1_H1 ;  /* 0x30000012ff1f7230 */ /* 0x000fc40000004100 */
[----:B------:R-:W-:Y:S01]  /*112e0*/  FFMA.FTZ R14, R14, R15, R33 ;  /* 0x0000000f0e0e7223 */ /* 0x000fe20000010021 */
[----:B------:R-:W-:Y:S02]  /*112f0*/  HADD2.F32 R17, -RZ, R17.H1_H1 ;  /* 0x30000011ff117230 */ /* 0x000fe40000004100 */
[--C-:B------:R-:W-:Y:S02]  /*11300*/  HADD2.F32 R29, -RZ, R19.reuse.H0_H0 ;  /* 0x20000013ff1d7230 */ /* 0x100fe40000004100 */
        /* <DEDUP_REMOVED lines=15> */
.L_x_1014:
[----:B------:R-:W-:Y:S05]  /*11400*/  BSYNC B0 ;  /* 0x0000000000007941 */ /* 0x000fea0003800000 */
.L_x_1013:
[----:B-----5:R1:W-:Y:S02]  /*11410*/  STS.128 [R206+0x5000], R24 ;  /* 0x00500018ce007388 */ /* 0x0203e40000000c00 */
.L_x_1004:
[----:B------:R-:W-:Y:S05]  /*11420*/  BSYNC B2 ;  /* 0x0000000000027941 */ /* 0x000fea0003800000 */
.L_x_1003:
[----:B-1-3--:R-:W-:-:S05]  /*11430*/  VIADD R29, R150, 0x30 ;  /* 0x00000030961d7836 */ /* 0x00afca0000000000 */
        /* <DEDUP_REMOVED lines=19> */
[----:B------:R-:W-:Y:S02]  /*11570*/  IADD3 R5, P4, R7, R0, RZ ;  /* 0x0000000007057210 */ /* 0x000fe40007f9e0ff */
[----:B------:R-:W-:Y:S01]  /*11580*/  @P2 SHF.R.S32.HI R8, RZ, 0x1, R138 ;  /* 0x00000001ff082819 */ /* 0x000fe2000001148a */
[----:B------:R-:W-:Y:S01]  /*11590*/  IMAD.WIDE R24, R11, 0x2, R20 ;  /* 0x000000020b187825 */ /* 0x000fe200078e0214 */
[----:B------:R-:W-:Y:S02]  /*115a0*/  LEA.HI.X.SX32 R4, R7, R2, 0x1, P4 ;  /* 0x0000000207047211 */ /* 0x000fe400020f0eff */
[----:B------:R-:W-:-:S02]  /*115b0*/  LEA R6, P4, R5, UR8, 0x1 ;  /* 0x0000000805067c11 */ /* 0x000fc4000f8808ff */
        /* <DEDUP_REMOVED lines=11> */
[--C-:B--2---:R-:W-:Y:S02]  /*11670*/  HADD2.F32 R31, -RZ, R24.reuse.H0_H0 ;  /* 0x20000018ff1f7230 */ /* 0x104fe40000004100 */
[----:B------:R-:W-:Y:S02]  /*11680*/  HADD2.F32 R24, -RZ, R24.H1_H1 ;  /* 0x30000018ff187230 */ /* 0x000fe40000004100 */
        /* <DEDUP_REMOVED lines=9> */
[----:B------:R-:W-:Y:S02]  /*11720*/  HADD2.F32 R33, -RZ, R25.H0_H0 ;  /* 0x20000019ff217230 */ /* 0x000fe40000004100 */
[--C-:B------:R-:W-:Y:S02]  /*11730*/  HADD2.F32 R6, -RZ, R7.reuse.H0_H0 ;  /* 0x20000007ff067230 */ /* 0x100fe40000004100 */
[----:B------:R-:W-:-:S02]  /*11740*/  HADD2.F32 R7, -RZ, R7.H1_H1 ;  /* 0x30000007ff077230 */ /* 0x000fc40000004100 */
[----:B------:R-:W-:Y:S01]  /*11750*/  FMUL.FTZ R31, R31, R8 ;  /* 0x000000081f1f7220 */ /* 0x000fe20000410000 */
[----:B------:R-:W-:Y:S01]  /*11760*/  FMUL.FTZ R24, R24, R11 ;  /* 0x0000000b18187220 */ /* 0x000fe20000410000 */
[----:B------:R-:W-:Y:S01]  /*11770*/  FMUL.FTZ R33, R33, R4 ;  /* 0x0000000421217220 */ /* 0x000fe20000410000 */
[----:B------:R-:W-:Y:S02]  /*11780*/  HADD2.F32 R25, -RZ, R25.H1_H1 ;  /* 0x30000019ff197230 */ /* 0x000fe40000004100 */
[----:B------:R-:W-:Y:S01]  /*11790*/  @!P2 FADD.FTZ R22, -R22, -RZ ;  /* 0x800000ff1616a221 */ /* 0x000fe20000010100 */
[----:B------:R-:W-:Y:S02]  /*117a0*/  HADD2.F32 R8, -RZ, R26.H0_H0 ;  /* 0x2000001aff087230 */ /* 0x000fe40000004100 */
[----:B------:R-:W-:Y:S01]  /*117b0*/  @!P2 FADD.FTZ R5, -R5, -RZ ;  /* 0x800000ff0505a221 */ /* 0x000fe20000010100 */
[--C-:B------:R-:W-:Y:S02]  /*117c0*/  HADD2.F32 R11, -RZ, R27.reuse.H0_H0 ;  /* 0x2000001bff0b7230 */ /* 0x100fe40000004100 */
[----:B------:R-:W-:Y:S01]  /*117d0*/  @!P2 FADD.FTZ R6, -R6, -RZ ;  /* 0x800000ff0606a221 */ /* 0x000fe20000010100 */
[----:B------:R-:W-:-:S02]  /*117e0*/  HADD2.F32 R4, -RZ, R27.H1_H1 ;  /* 0x3000001bff047230 */ /* 0x000fc40000004100 */
[----:B------:R-:W-:Y:S01]  /*117f0*/  @!P2 FADD.FTZ R7, -R7, -RZ ;  /* 0x800000ff0707a221 */ /* 0x000fe20000010100 */
[----:B------:R-:W-:Y:S01]  /*11800*/  FMUL.FTZ R25, R25, R22 ;  /* 0x0000001619197220 */ /* 0x000fe20000410000 */
[----:B------:R-:W-:Y:S01]  /*11810*/  FMUL.FTZ R5, R8, R5 ;  /* 0x0000000508057220 */ /* 0x000fe20000410000 */
[----:B------:R-:W-:Y:S01]  /*11820*/  FMUL.FTZ R6, R11, R6 ;  /* 0x000000060b067220 */ /* 0x000fe20000410000 */
[----:B------:R-:W-:Y:S01]  /*11830*/  FMUL.FTZ R7, R4, R7 ;  /* 0x0000000704077220 */ /* 0x000fe20000410000 */
[--C-:B-----5:R-:W-:Y:S02]  /*11840*/  HADD2.F32 R4, -RZ, R16.reuse.H0_H0 ;  /* 0x20000010ff047230 */ /* 0x120fe40000004100 */
[----:B------:R-:W-:Y:S02]  /*11850*/  HADD2.F32 R11, -RZ, R16.H1_H1 ;  /* 0x30000010ff0b7230 */ /* 0x000fe40000004100 */
[--C-:B---3--:R-:W-:Y:S02]  /*11860*/  HADD2.F32 R8, -RZ, R12.reuse.H0_H0 ;  /* 0x2000000cff087230 */ /* 0x108fe40000004100 */
[----:B------:R-:W-:-:S02]  /*11870*/  HADD2.F32 R22, -RZ, R12.H1_H1 ;  /* 0x3000000cff167230 */ /* 0x000fc40000004100 */
[----:B------:R-:W-:Y:S02]  /*11880*/  HADD2.F32 R16, -RZ, R17.H0_H0 ;  /* 0x20000011ff107230 */ /* 0x000fe40000004100 */
[--C-:B------:R-:W-:Y:S02]  /*11890*/  HADD2.F32 R12, -RZ, R13.reuse.H0_H0 ;  /* 0x2000000dff0c7230 */ /* 0x100fe40000004100 */
[----:B------:R-:W-:Y:S01]  /*118a0*/  @!P2 FADD.FTZ R28, -R28, -RZ ;  /* 0x800000ff1c1ca221 */ /* 0x000fe20000010100 */
[----:B------:R-:W-:Y:S02]  /*118b0*/  HADD2.F32 R35, -RZ, R26.H1_H1 ;  /* 0x3000001aff237230 */ /* 0x000fe40000004100 */
[----:B------:R-:W-:Y:S01]  /*118c0*/  FFMA.FTZ R4, R4, R8, R31 ;  /* 0x0000000804047223 */ /* 0x000fe2000001001f */
[----:B------:R-:W-:Y:S02]  /*118d0*/  HADD2.F32 R30, -RZ, R13.H1_H1 ;  /* 0x3000000dff1e7230 */ /* 0x000fe40000004100 */
[----:B------:R-:W-:Y:S01]  /*118e0*/  FFMA.FTZ R12, R16, R12, R33 ;  /* 0x0000000c100c7223 */ /* 0x000fe20000010021 */
[----:B------:R-:W-:-:S02]  /*118f0*/  HADD2.F32 R26, -RZ, R14.H0_H0 ;  /* 0x2000000eff1a7230 */ /* 0x000fc40000004100 */
[----:B------:R-:W-:Y:S01]  /*11900*/  FFMA.FTZ R11, R11, R22, R24 ;  /* 0x000000160b0b7223 */ /* 0x000fe20000010018 */
[----:B------:R-:W-:Y:S02]  /*11910*/  HADD2.F32 R27, -RZ, R14.H1_H1 ;  /* 0x3000000eff1b7230 */ /* 0x000fe40000004100 */
[--C-:B------:R-:W-:Y:S02]  /*11920*/  HADD2.F32 R13, -RZ, R15.reuse.H0_H0 ;  /* 0x2000000fff0d7230 */ /* 0x100fe40000004100 */
[----:B------:R-:W-:Y:S02]  /*11930*/  HADD2.F32 R14, -RZ, R15.H1_H1 ;  /* 0x3000000fff0e7230 */ /* 0x000fe40000004100 */
[----:B------:R-:W-:Y:S02]  /*11940*/  HADD2.F32 R16, -RZ, R17.H1_H1 ;  /* 0x30000011ff107230 */ /* 0x000fe40000004100 */
[----:B------:R-:W-:Y:S01]  /*11950*/  FMUL.FTZ R28, R35, R28 ;  /* 0x0000001c231c7220 */ /* 0x000fe20000410000 */
[----:B------:R-:W-:-:S02]  /*11960*/  HADD2.F32 R8, -RZ, R18.H0_H0 ;  /* 0x20000012ff087230 */ /* 0x000fc40000004100 */
[--C-:B------:R-:W-:Y:S02]  /*11970*/  HADD2.F32 R15, -RZ, R19.reuse.H0_H0 ;  /* 0x20000013ff0f7230 */ /* 0x100fe40000004100 */
[----:B------:R-:W-:Y:S02]  /*11980*/  HADD2.F32 R22, -RZ, R19.H1_H1 ;  /* 0x30000013ff167230 */ /* 0x000fe40000004100 */
        /* <DEDUP_REMOVED lines=10> */
.L_x_1018:
[----:B------:R-:W-:Y:S05]  /*11a30*/  BSYNC B0 ;  /* 0x0000000000007941 */ /* 0x000fea0003800000 */
.L_x_1017:
[----:B-----5:R1:W-:Y:S02]  /*11a40*/  STS.128 [R206+0x1800], R16 ;  /* 0x00180010ce007388 */ /* 0x0203e40000000c00 */
.L_x_1016:
[----:B------:R-:W-:Y:S05]  /*11a50*/  BSYNC B1 ;  /* 0x0000000000017941 */ /* 0x000fea0003800000 */
.L_x_1015:
[----:B------:R1:W-:Y:S01]  /*11a60*/  @P0 STS.128 [R206+0x3800], RZ ;  /* 0x003800ffce000388 */ /* 0x0003e20000000c00 */
[----:B------:R-:W-:Y:S04]  /*11a70*/  BSSY B1, `(.L_x_1019) ;  /* 0x000005b000017945 */ /* 0x000fe80003800000 */
[----:B------:R-:W-:Y:S05]  /*11a80*/  @P0 BRA `(.L_x_1020) ;  /* 0x0000000400640947 */ /* 0x000fea0003800000 */
[----:B-1----:R1:W5:Y:S01]  /*11a90*/  LDG.E.128 R16, desc[UR6][R20.64+0x80] ;  /* 0x0000800614107981 */ /* 0x002362000c1e1d00 */
        /* <DEDUP_REMOVED lines=20> */
[----:B------:R-:W3:Y:S01]  /*11be0*/  LDG.E.128 R4, desc[UR6][R6.64+0x80] ;  /* 0x0000800606047981 */ /* 0x000ee2000c1e1d00 */
        /* <DEDUP_REMOVED lines=18> */
[----:B------:R-:W-:-:S02]  /*11d10*/  HADD2.F32 R24, -RZ, R25.H1_H1 ;  /* 0x30000019ff187230 */ /* 0x000fc40000004100 */
[----:B------:R-:W-:Y:S02]  /*11d20*/  HADD2.F32 R7, -RZ, R7.H1_H1 ;  /* 0x30000007ff077230 */ /* 0x000fe40000004100 */
[----:B------:R-:W-:Y:S01]  /*11d30*/  FMUL.FTZ R31, R31, R8 ;  /* 0x000000081f1f7220 */ /* 0x000fe20000410000 */
[----:B------:R-:W-:Y:S01]  /*11d40*/  FMUL.FTZ R33, R33, R4 ;  /* 0x0000000421217220 */ /* 0x000fe20000410000 */
[----:B------:R-:W-:Y:S01]  /*11d50*/  FMUL.FTZ R24, R24, R11 ;  /* 0x0000000b18187220 */ /* 0x000fe20000410000 */
[----:B------:R-:W-:Y:S02]  /*11d60*/  HADD2.F32 R8, -RZ, R26.H0_H0 ;  /* 0x2000001aff087230 */ /* 0x000fe40000004100 */
[----:B------:R-:W-:Y:S01]  /*11d70*/  @!P0 FADD.FTZ R5, -R5, -RZ ;  /* 0x800000ff05058221 */ /* 0x000fe20000010100 */
[--C-:B------:R-:W-:Y:S02]  /*11d80*/  HADD2.F32 R4, -RZ, R27.reuse.H1_H1 ;  /* 0x3000001bff047230 */ /* 0x100fe40000004100 */
[----:B------:R-:W-:Y:S01]  /*11d90*/  @!P0 FADD.FTZ R7, -R7, -RZ ;  /* 0x800000ff07078221 */ /* 0x000fe20000010100 */
[----:B------:R-:W-:-:S02]  /*11da0*/  HADD2.F32 R11, -RZ, R27.H0_H0 ;  /* 0x2000001bff0b7230 */ /* 0x000fc40000004100 */
[----:B------:R-:W-:Y:S01]  /*11db0*/  @!P0 FADD.FTZ R10, -R10, -RZ ;  /* 0x800000ff0a0a8221 */ /* 0x000fe20000010100 */
[----:B------:R-:W-:Y:S01]  /*11dc0*/  @!P0 FADD.FTZ R6, -R6, -RZ ;  /* 0x800000ff06068221 */ /* 0x000fe20000010100 */
[----:B------:R-:W-:Y:S01]  /*11dd0*/  FMUL.FTZ R5, R8, R5 ;  /* 0x0000000508057220 */ /* 0x000fe20000410000 */
[----:B------:R-:W-:Y:S01]  /*11de0*/  FMUL.FTZ R7, R4, R7 ;  /* 0x0000000704077220 */ /* 0x000fe20000410000 */
[----:B------:R-:W-:Y:S01]  /*11df0*/  FMUL.FTZ R35, R35, R10 ;  /* 0x0000000a23237220 */ /* 0x000fe20000410000 */
[----:B------:R-:W-:Y:S02]  /*11e00*/  HADD2.F32 R25, -RZ, R26.H1_H1 ;  /* 0x3000001aff197230 */ /* 0x000fe40000004100 */
[----:B------:R-:W-:Y:S01]  /*11e10*/  FMUL.FTZ R6, R11, R6 ;  /* 0x000000060b067220 */ /* 0x000fe20000410000 */
[----:B-----5:R-:W-:Y:S02]  /*11e20*/  HADD2.F32 R4, -RZ, R16.H0_H0 ;  /* 0x20000010ff047230 */ /* 0x020fe40000004100 */
[----:B------:R-:W-:Y:S01]  /*11e30*/  @!P0 FADD.FTZ R22, -R22, -RZ ;  /* 0x800000ff16168221 */ /* 0x000fe20000010100 */
[----:B----4-:R-:W-:-:S02]  /*11e40*/  HADD2.F32 R8, -RZ, R12.H0_H0 ;  /* 0x2000000cff087230 */ /* 0x010fc40000004100 */
[----:B------:R-:W-:Y:S02]  /*11e50*/  HADD2.F32 R16, -RZ, R16.H1_H1 ;  /* 0x30000010ff107230 */ /* 0x000fe40000004100 */
[----:B------:R-:W-:Y:S02]  /*11e60*/  HADD2.F32 R10, -RZ, R17.H0_H0 ;  /* 0x20000011ff0a7230 */ /* 0x000fe40000004100 */
[----:B------:R-:W-:Y:S02]  /*11e70*/  HADD2.F32 R12, -RZ, R12.H1_H1 ;  /* 0x3000000cff0c7230 */ /* 0x000fe40000004100 */
[----:B------:R-:W-:Y:S02]  /*11e80*/  HADD2.F32 R11, -RZ, R13.H0_H0 ;  /* 0x2000000dff0b7230 */ /* 0x000fe40000004100 */
[----:B------:R-:W-:Y:S01]  /*11e90*/  FMUL.FTZ R22, R25, R22 ;  /* 0x0000001619167220 */ /* 0x000fe20000410000 */
[--C-:B------:R-:W-:Y:S02]  /*11ea0*/  HADD2.F32 R26, -RZ, R14.reuse.H0_H0 ;  /* 0x2000000eff1a7230 */ /* 0x100fe40000004100 */
[----:B------:R-:W-:Y:S01]  /*11eb0*/  FFMA.FTZ R4, R4, R8, R31 ;  /* 0x0000000804047223 */ /* 0x000fe2000001001f */
[----:B------:R-:W-:-:S02]  /*11ec0*/  HADD2.F32 R27, -RZ, R14.H1_H1 ;  /* 0x3000000eff1b7230 */ /* 0x000fc40000004100 */
[----:B------:R-:W-:Y:S01]  /*11ed0*/  FFMA.FTZ R35, R16, R12, R35 ;  /* 0x0000000c10237223 */ /* 0x000fe20000010023 */
[--C-:B------:R-:W-:Y:S02]  /*11ee0*/  HADD2.F32 R25, -RZ, R15.reuse.H0_H0 ;  /* 0x2000000fff197230 */ /* 0x100fe40000004100 */
[----:B------:R-:W-:Y:S01]  /*11ef0*/  FFMA.FTZ R10, R10, R11, R33 ;  /* 0x0000000b0a0a7223 */ /* 0x000fe20000010021 */
[----:B------:R-:W-:Y:S02]  /*11f00*/  HADD2.F32 R14, -RZ, R15.H1_H1 ;  /* 0x3000000fff0e7230 */ /* 0x000fe40000004100 */
[----:B------:R-:W-:Y:S02]  /*11f10*/  HADD2.F32 R13, -RZ, R13.H1_H1 ;  /* 0x3000000dff0d7230 */ /* 0x000fe40000004100 */
[----:B------:R-:W-:Y:S02]  /*11f20*/  HADD2.F32 R17, -RZ, R17.H1_H1 ;  /* 0x30000011ff117230 */ /* 0x000fe40000004100 */
        /* <DEDUP_REMOVED lines=13> */
.L_x_1022:
[----:B------:R-:W-:Y:S05]  /*12000*/  BSYNC B0 ;  /* 0x0000000000007941 */ /* 0x000fea0003800000 */
.L_x_1021:
[----:B-----5:R1:W-:Y:S02]  /*12010*/  STS.128 [R206+0x3800], R16 ;  /* 0x00380010ce007388 */ /* 0x0203e40000000c00 */
.L_x_1020:
[----:B------:R-:W-:Y:S05]  /*12020*/  BSYNC B1 ;  /* 0x0000000000017941 */ /* 0x000fea0003800000 */
.L_x_1019:
[----:B------:R1:W-:Y:S01]  /*12030*/  @P1 STS.128 [R206+0x5800], RZ ;  /* 0x005800ffce001388 */ /* 0x0003e20000000c00 */
[----:B------:R-:W-:Y:S05]  /*12040*/  @P1 BRA `(.L_x_968) ;  /* 0x0000000c00901947 */ /* 0x000fea0003800000 */
[----:B------:R1:W5:Y:S01]  /*12050*/  LDG.E.128 R12, desc[UR6][R20.64+0x100] ;  /* 0x00010006140c7981 */ /* 0x000362000c1e1d00 */
[----:B------:R-:W-:Y:S01]  /*12060*/  ISETP.GE.AND P0, PT, R9, UR5, PT ;  /* 0x0000000509007c0c */ /* 0x000fe2000bf06270 */
[----:B------:R-:W-:-:S12]  /*12070*/  BSSY B0, `(.L_x_1023) ;  /* 0x0000058000007945 */ /* 0x000fd80003800000 */
[----:B------:R-:W-:Y:S05]  /*12080*/  @P0 BRA `(.L_x_1024) ;  /* 0x0000000400580947 */ /* 0x000fea0003800000 */
[----:B------:R-:W-:Y:S01]  /*12090*/  ISETP.GE.AND P0, PT, R9, R137, PT ;  /* 0x000000890900720c */ /* 0x000fe20003f06270 */
[----:B------:R-:W-:Y:S01]  /*120a0*/  ULDC.64 UR8, c[0x0][0x360] ;  /* 0x0000d80000087ab9 */ /* 0x000fe20000000a00 */
[----:B------:R-:W-:Y:S02]  /*120b0*/  MOV R5, RZ ;  /* 0x000000ff00057202 */ /* 0x000fe40000000f00 */
[----:B------:R-:W-:Y:S02]  /*120c0*/  IADD3 R0, P1, R0, 0x80, RZ ;  /* 0x0000008000007810 */ /* 0x000fe40007f3e0ff */
[----:B------:R-:W-:Y:S02]  /*120d0*/  IADD3 R8, P2, R20, 0x100, RZ ;  /* 0x0000010014087810 */ /* 0x000fe40007f5e0ff */
[----:B------:R-:W-:Y:S02]  /*120e0*/  IADD3.X R2, RZ, R2, RZ, P1, !PT ;  /* 0x00000002ff027210 */ /* 0x000fe40000ffe4ff */
[----:B------:R-:W-:-:S03]  /*120f0*/  IADD3.X R9, RZ, R21, RZ, P2, !PT ;  /* 0x00000015ff097210 */ /* 0x000fc600017fe4ff */
[----:B------:R-:W-:-:S04]  /*12100*/  @P0 SHF.R.S32.HI R4, RZ, 0x1, R138 ;  /* 0x00000001ff040819 */ /* 0x000fc8000001148a */
[C---:B------:R-:W-:Y:S02]  /*12110*/  @P0 IADD3 R5, -R4.reuse, RZ, RZ ;  /* 0x000000ff04050210 */ /* 0x040fe40007ffe1ff */
[----:B------:R-:W-:Y:S02]  /*12120*/  @P0 IADD3 R137, -R4, RZ, RZ ;  /* 0x000000ff04890210 */ /* 0x000fe40007ffe1ff */
[----:B------:R-:W-:Y:S02]  /*12130*/  IADD3 R6, P1, R5, R0, RZ ;  /* 0x0000000005067210 */ /* 0x000fe40007f3e0ff */
[----:B------:R-:W-:Y:S01]  /*12140*/  @P0 SHF.R.S32.HI R138, RZ, 0x1, R138 ;  /* 0x00000001ff8a0819 */ /* 0x000fe2000001148a */
[----:B-1----:R-:W-:Y:S01]  /*12150*/  IMAD.WIDE R16, R137, 0x2, R8 ;  /* 0x0000000289107825 */ /* 0x002fe200078e0208 */
        /* <DEDUP_REMOVED lines=13> */
[----:B--2---:R-:W-:Y:S02]  /*12230*/  HADD2.F32 R25, -RZ, R17.H0_H0 ;  /* 0x20000011ff197230 */ /* 0x004fe40000004100 */
[----:B---3--:R-:W-:Y:S02]  /*12240*/  HADD2.F32 R0, -RZ, R5.H0_H0 ;  /* 0x20000005ff007230 */ /* 0x008fe40000004100 */
[--C-:B------:R-:W-:Y:S02]  /*12250*/  HADD2.F32 R2, -RZ, R4.reuse.H0_H0 ;  /* 0x20000004ff027230 */ /* 0x100fe40000004100 */
[----:B------:R-:W-:Y:S02]  /*12260*/  HADD2.F32 R20, -RZ, R4.H1_H1 ;  /* 0x30000004ff147230 */ /* 0x000fe40000004100 */
[----:B------:R-:W-:Y:S01]  /*12270*/  @!P0 FADD.FTZ R0, -R0, -RZ ;  /* 0x800000ff00008221 */ /* 0x000fe20000010100 */
[----:B------:R-:W-:-:S02]  /*12280*/  HADD2.F32 R4, -RZ, R6.H0_H0 ;  /* 0x20000006ff047230 */ /* 0x000fc40000004100 */
[----:B------:R-:W-:Y:S02]  /*12290*/  HADD2.F32 R21, -RZ, R6.H1_H1 ;  /* 0x30000006ff157230 */ /* 0x000fe40000004100 */
[--C-:B------:R-:W-:Y:S02]  /*122a0*/  HADD2.F32 R6, -RZ, R7.reuse.H0_H0 ;  /* 0x20000007ff067230 */ /* 0x100fe40000004100 */
[----:B------:R-:W-:Y:S02]  /*122b0*/  HADD2.F32 R7, -RZ, R7.H1_H1 ;  /* 0x30000007ff077230 */ /* 0x000fe40000004100 */
[----:B------:R-:W-:Y:S01]  /*122c0*/  FMUL.FTZ R25, R25, R0 ;  /* 0x0000000019197220 */ /* 0x000fe20000410000 */
[----:B------:R-:W-:Y:S02]  /*122d0*/  HADD2.F32 R5, -RZ, R5.H1_H1 ;  /* 0x30000005ff057230 */ /* 0x000fe40000004100 */
[----:B------:R-:W-:Y:S02]  /*122e0*/  HADD2.F32 R22, -RZ, R17.H1_H1 ;  /* 0x30000011ff167230 */ /* 0x000fe40000004100 */
[----:B------:R-:W-:Y:S01]  /*122f0*/  @!P0 FADD.FTZ R2, -R2, -RZ ;  /* 0x800000ff02028221 */ /* 0x000fe20000010100 */
[----:B------:R-:W-:-:S02]  /*12300*/  HADD2.F32 R17, -RZ, R16.H0_H0 ;  /* 0x20000010ff117230 */ /* 0x000fc40000004100 */
[----:B------:R-:W-:Y:S01]  /*12310*/  @!P0 FADD.FTZ R7, -R7, -RZ ;  /* 0x800000ff07078221 */ /* 0x000fe20000010100 */
[----:B------:R-:W-:Y:S02]  /*12320*/  HADD2.F32 R0, -RZ, R19.H1_H1 ;  /* 0x30000013ff007230 */ /* 0x000fe40000004100 */
[----:B------:R-:W-:Y:S01]  /*12330*/  @!P0 FADD.FTZ R5, -R5, -RZ ;  /* 0x800000ff05058221 */ /* 0x000fe20000010100 */
[----:B------:R-:W-:Y:S02]  /*12340*/  HADD2.F32 R31, -RZ, R18.H0_H0 ;  /* 0x20000012ff1f7230 */ /* 0x000fe40000004100 */
[----:B------:R-:W-:Y:S01]  /*12350*/  FMUL.FTZ R17, R17, R2 ;  /* 0x0000000211117220 */ /* 0x000fe20000410000 */
[----:B----4-:R-:W-:Y:S02]  /*12360*/  HADD2.F32 R2, -RZ, R9.H0_H0 ;  /* 0x20000009ff027230 */ /* 0x010fe40000004100 */
[----:B------:R-:W-:Y:S01]  /*12370*/  FMUL.FTZ R7, R0, R7 ;  /* 0x0000000700077220 */ /* 0x000fe20000410000 */
[----:B-----5:R-:W-:-:S02]  /*12380*/  HADD2.F32 R0, -RZ, R13.H0_H0 ;  /* 0x2000000dff007230 */ /* 0x020fc40000004100 */
[----:B------:R-:W-:Y:S01]  /*12390*/  FMUL.FTZ R22, R22, R5 ;  /* 0x0000000516167220 */ /* 0x000fe20000410000 */
[----:B------:R-:W-:Y:S02]  /*123a0*/  HADD2.F32 R18, -RZ, R18.H1_H1 ;  /* 0x30000012ff127230 */ /* 0x000fe40000004100 */
[----:B------:R-:W-:Y:S01]  /*123b0*/  @!P0 FADD.FTZ R21, -R21, -RZ ;  /* 0x800000ff15158221 */ /* 0x000fe20000010100 */
[----:B------:R-:W-:Y:S02]  /*123c0*/  HADD2.F32 R13, -RZ, R13.H1_H1 ;  /* 0x3000000dff0d7230 */ /* 0x000fe40000004100 */
[----:B------:R-:W-:Y:S02]  /*123d0*/  HADD2.F32 R9, -RZ, R9.H1_H1 ;  /* 0x30000009ff097230 */ /* 0x000fe40000004100 */
[----:B------:R-:W-:Y:S01]  /*123e0*/  @!P0 FADD.FTZ R6, -R6, -RZ ;  /* 0x800000ff06068221 */ /* 0x000fe20000010100 */
[----:B------:R-:W-:Y:S02]  /*123f0*/  HADD2.F32 R5, -RZ, R19.H0_H0 ;  /* 0x20000013ff057230 */ /* 0x000fe40000004100 */
[----:B------:R-:W-:Y:S01]  /*12400*/  @!P0 FADD.FTZ R20, -R20, -RZ ;  /* 0x800000ff14148221 */ /* 0x000fe20000010100 */
[----:B------:R-:W-:-:S02]  /*12410*/  HADD2.F32 R27, -RZ, R16.H1_H1 ;  /* 0x30000010ff1b7230 */ /* 0x000fc40000004100 */
[----:B------:R-:W-:Y:S01]  /*12420*/  @!P0 FADD.FTZ R4, -R4, -RZ ;  /* 0x800000ff04048221 */ /* 0x000fe20000010100 */
[----:B------:R-:W-:Y:S01]  /*12430*/  FMUL.FTZ R21, R18, R21 ;  /* 0x0000001512157220 */ /* 0x000fe20000410000 */
[----:B------:R-:W-:Y:S01]  /*12440*/  FFMA.FTZ R0, R0, R2, R25 ;  /* 0x0000000200007223 */ /* 0x000fe20000010019 */
[----:B------:R-:W-:Y:S01]  /*12450*/  FFMA.FTZ R9, R13, R9, R22 ;  /* 0x000000090d097223 */ /* 0x000fe20000010016 */
[----:B------:R-:W-:Y:S01]  /*12460*/  FMUL.FTZ R6, R5, R6 ;  /* 0x0000000605067220 */ /* 0x000fe20000410000 */
[--C-:B------:R-:W-:Y:S02]  /*12470*/  HADD2.F32 R19, -RZ, R11.reuse.H0_H0 ;  /* 0x2000000bff137230 */ /* 0x100fe40000004100 */
[----:B------:R-:W-:Y:S02]  /*12480*/  HADD2.F32 R18, -RZ, R11.H1_H1 ;  /* 0x3000000bff127230 */ /* 0x000fe40000004100 */
[--C-:B------:R-:W-:Y:S02]  /*12490*/  HADD2.F32 R13, -RZ, R15.reuse.H0_H0 ;  /* 0x2000000fff0d7230 */ /* 0x100fe40000004100 */
[----:B------:R-:W-:-:S02]  /*124a0*/  HADD2.F32 R2, -RZ, R15.H1_H1 ;  /* 0x3000000fff027230 */ /* 0x000fc40000004100 */
[----:B------:R-:W-:Y:S02]  /*124b0*/  HADD2.F32 R16, -RZ, R12.H0_H0 ;  /* 0x2000000cff107230 */ /* 0x000fe40000004100 */
[----:B------:R-:W-:Y:S02]  /*124c0*/  HADD2.F32 R5, -RZ, R8.H0_H0 ;  /* 0x20000008ff057230 */ /* 0x000fe40000004100 */
[----:B------:R-:W-:Y:S02]  /*124d0*/  HADD2.F32 R11, -RZ, R10.H0_H0 ;  /* 0x2000000aff0b7230 */ /* 0x000fe40000004100 */
[----:B------:R-:W-:Y:S02]  /*124e0*/  HADD2.F32 R15, -RZ, R14.H0_H0 ;  /* 0x2000000eff0f7230 */ /* 0x000fe40000004100 */
[----:B------:R-:W-:Y:S01]  /*124f0*/  FMUL.FTZ R27, R27, R20 ;  /* 0x000000141b1b7220 */ /* 0x000fe20000410000 */
[----:B------:R-:W-:Y:S02]  /*12500*/  HADD2.F32 R8, -RZ, R8.H1_H1 ;  /* 0x30000008ff087230 */ /* 0x000fe40000004100 */
[----:B------:R-:W-:Y:S01]  /*12510*/  FMUL.FTZ R4, R31, R4 ;  /* 0x000000041f047220 */ /* 0x000fe20000410000 */
[----:B------:R-:W-:-:S02]  /*12520*/  HADD2.F32 R10, -RZ, R10.H1_H1 ;  /* 0x3000000aff0a7230 */ /* 0x000fc40000004100 */
[----:B------:R-:W-:Y:S02]  /*12530*/  HADD2.F32 R12, -RZ, R12.H1_H1 ;  /* 0x3000000cff0c7230 */ /* 0x000fe40000004100 */
[----:B------:R-:W-:Y:S02]  /*12540*/  HADD2.F32 R14, -RZ, R14.H1_H1 ;  /* 0x3000000eff0e7230 */ /* 0x000fe40000004100 */
[----:B------:R-:W-:Y:S01]  /*12550*/  FFMA.FTZ R5, R16, R5, R17 ;  /* 0x0000000510057223 */ /* 0x000fe20000010011 */
        /* <DEDUP_REMOVED lines=9> */
.L_x_1024:
[----:B------:R-:W-:Y:S05]  /*125f0*/  BSYNC B0 ;  /* 0x0000000000007941 */ /* 0x000fea0003800000 */
.L_x_1023:
[----:B-----5:R1:W-:Y:S01]  /*12600*/  STS.128 [R206+0x5800], R12 ;  /* 0x0058000cce007388 */ /* 0x0203e20000000c00 */
[----:B------:R-:W-:Y:S05]  /*12610*/  BRA `(.L_x_968) ;  /* 0x00000008001c7947 */ /* 0x000fea0003800000 */
.L_x_930:
[----:B------:R-:W-:Y:S01]  /*12620*/  IMAD.IADD R0, R202, 0x1, -R141 ;  /* 0x00000001ca007824 */ /* 0x000fe200078e0a8d */
[C---:B------:R-:W-:Y:S01]  /*12630*/  IADD3 R23, R150.reuse, 0x20, RZ ;  /* 0x0000002096177810 */ /* 0x040fe20007ffe0ff */
[C---:B------:R-:W-:Y:S01]  /*12640*/  VIADD R3, R150.reuse, 0x10 ;  /* 0x0000001096037836 */ /* 0x040fe20000000000 */
[----:B------:R-:W-:Y:S01]  /*12650*/  BSSY B0, `(.L_x_1025) ;  /* 0x0000021000007945 */ /* 0x000fe20003800000 */
[C---:B------:R-:W-:Y:S01]  /*12660*/  VIADD R29, R150.reuse, 0x30 ;  /* 0x00000030961d7836 */ /* 0x040fe20000000000 */
[-C--:B------:R-:W-:Y:S02]  /*12670*/  ISETP.GE.AND P4, PT, R150, R0.reuse, PT ;  /* 0x000000009600720c */ /* 0x080fe40003f86270 */
[-C--:B------:R-:W-:Y:S02]  /*12680*/  ISETP.GE.AND P2, PT, R3, R0.reuse, PT ;  /* 0x000000000300720c */ /* 0x080fe40003f46270 */
[----:B------:R-:W-:-:S09]  /*12690*/  ISETP.GE.AND P6, PT, R23, R0, PT ;  /* 0x000000001700720c */ /* 0x000fd20003fc6270 */
[----:B------:R-:W-:Y:S05]  /*126a0*/  @P4 BRA `(.L_x_1026) ;  /* 0x00000000006c4947 */ /* 0x000fea0003800000 */
[----:B------:R-:W-:Y:S01]  /*126b0*/  ULDC UR5, c[0x0][0x2d0] ;  /* 0x0000b40000057ab9 */ /* 0x000fe20000000800 */
[----:B------:R-:W1:Y:S01]  /*126c0*/  @!P0 LDC.64 R6, c[0x0][0x210] ;  /* 0x00008400ff068b82 */ /* 0x000e620000000a00 */
[----:B------:R-:W-:-:S13]  /*126d0*/  ISETP.GE.AND P5, PT, R12, UR5, PT ;  /* 0x000000050c007c0c */ /* 0x000fda000bfa6270 */
[----:B------:R-:W2:Y:S01]  /*126e0*/  @!P5 LDC.64 R8, c[0x0][0x210] ;  /* 0x00008400ff08db82 */ /* 0x000ea20000000a00 */
[----:B------:R3:W-:Y:S01]  /*126f0*/  @P5 STS.128 [R206], RZ ;  /* 0x000000ffce005388 */ /* 0x0007e20000000c00 */
[----:B--2---:R-:W-:-:S04]  /*12700*/  @!P5 LEA R8, P4, R152, R8, 0x1 ;  /* 0x000000089808d211 */ /* 0x004fc800078808ff */
[C---:B------:R-:W-:Y:S02]  /*12710*/  @!P5 LEA.HI.X R9, R152.reuse, R9, R155, 0x1, P4 ;  /* 0x000000099809d211 */ /* 0x040fe400020f0c9b */
[----:B-1----:R-:W-:-:S03]  /*12720*/  @!P0 LEA R6, P4, R152, R6, 0x1 ;  /* 0x0000000698068211 */ /* 0x002fc600078808ff */
        /* <DEDUP_REMOVED lines=19> */
.L_x_1026:
[----:B------:R-:W-:Y:S05]  /*12860*/  BSYNC B0 ;  /* 0x0000000000007941 */ /* 0x000fea0003800000 */
.L_x_1025:
[----:B------:R-:W-:Y:S01]  /*12870*/  BSSY B0, `(.L_x_1027) ;  /* 0x0000020000007945 */ /* 0x000fe20003800000 */
[----:B------:R-:W-:-:S03]  /*12880*/  ISETP.GE.AND P5, PT, R29, R0, PT ;  /* 0x000000001d00720c */ /* 0x000fc60003fa6270 */
[----:B------:R-:W-:Y:S10]  /*12890*/  @P2 BRA `(.L_x_1028) ;  /* 0x0000000000742947 */ /* 0x000ff40003800000 */
[----:B------:R-:W-:Y:S01]  /*128a0*/  ULDC UR5, c[0x0][0x2d0] ;  /* 0x0000b40000057ab9 */ /* 0x000fe20000000800 */
[----:B-1-3--:R-:W1:Y:S01]  /*128b0*/  @!P0 LDC.64 R6, c[0x0][0x210] ;  /* 0x00008400ff068b82 */ /* 0x00ae620000000a00 */
[----:B------:R-:W-:Y:S02]  /*128c0*/  ISETP.GE.AND P4, PT, R12, UR5, PT ;  /* 0x000000050c007c0c */ /* 0x000fe4000bf86270 */
[----:B------:R-:W-:-:S05]  /*128d0*/  IADD3 R15, P2, R15, R152, RZ ;  /* 0x000000980f0f7210 */ /* 0x000fca0007f5e0ff */
[----:B------:R-:W-:-:S06]  /*128e0*/  IMAD.X R0, R11, 0x1, R155, P2 ;  /* 0x000000010b007824 */ /* 0x000fcc00010e069b */
[----:B------:R-:W2:Y:S01]  /*128f0*/  @!P4 LDC.64 R8, c[0x0][0x210] ;  /* 0x00008400ff08cb82 */ /* 0x000ea20000000a00 */
[----:B------:R4:W-:Y:S01]  /*12900*/  @P4 STS.128 [R206+0x800], RZ ;  /* 0x000800ffce004388 */ /* 0x0009e20000000c00 */
        /* <DEDUP_REMOVED lines=16> */
[----:B----4-:R-:W-:-:S04]  /*12a10*/  LEA R6, P2, R15, UR8, 0x1 ;  /* 0x000000080f067c11 */ /* 0x010fc8000f8408ff */
[----:B------:R-:W-:-:S05]  /*12a20*/  LEA.HI.X R7, R15, UR9, R0, 0x1, P2 ;  /* 0x000000090f077c11 */ /* 0x000fca00090f0c00 */
[----:B------:R-:W-:Y:S01]  /*12a30*/  @!PT LDS RZ, [RZ] ;  /* 0x00000000fffff984 */ /* 0x000fe20000000800 */
[----:B------:R-:W-:Y:S01]  /*12a40*/  @!PT LDS RZ, [RZ] ;  /* 0x00000000fffff984 */ /* 0x000fe20000000800 */
[----:B------:R-:W-:Y:S01]  /*12a50*/  @!PT LDS RZ, [RZ] ;  /* 0x00000000fffff984 */ /* 0x000fe20000000800 */
[----:B------:R2:W-:Y:S04]  /*12a60*/  LDGSTS.E.BYPASS.LTC128B.128 [R206+0x4800], desc[UR6][R6.64+0x100] ;  /* 0x0480010006ce7fae */ /* 0x0005e8000b901d46 */
.L_x_1028:
[----:B------:R-:W-:Y:S05]  /*12a70*/  BSYNC B0 ;  /* 0x0000000000007941 */ /* 0x000fea0003800000 */
.L_x_1027:
[----:B------:R-:W-:Y:S04]  /*12a80*/  BSSY B0, `(.L_x_1029) ;  /* 0x000001f000007945 */ /* 0x000fe80003800000 */
[----:B------:R-:W-:Y:S05]  /*12a90*/  @P6 BRA `(.L_x_1030) ;  /* 0x0000000000746947 */ /* 0x000fea0003800000 */
[----:B------:R-:W-:Y:S01]  /*12aa0*/  ULDC UR5, c[0x0][0x2d0] ;  /* 0x0000b40000057ab9 */ /* 0x000fe20000000800 */
[----:B-1234-:R-:W1:Y:S01]  /*12ab0*/  @!P0 LDC.64 R6, c[0x0][0x210] ;  /* 0x00008400ff068b82 */ /* 0x01ee620000000a00 */
[----:B------:R-:W-:Y:S02]  /*12ac0*/  ISETP.GE.AND P4, PT, R12, UR5, PT ;  /* 0x000000050c007c0c */ /* 0x000fe4000bf86270 */
[----:B------:R-:W-:-:S04]  /*12ad0*/  LEA R11, P2, R4, R152, 0x5 ;  /* 0x00000098040b7211 */ /* 0x000fc800078428ff */
[----:B------:R-:W-:-:S07]  /*12ae0*/  LEA.HI.X R0, R4, R155, R5, 0x5, P2 ;  /* 0x0000009b04007211 */ /* 0x000fce00010f2c05 */
[----:B------:R-:W2:Y:S01]  /*12af0*/  @!P4 LDC.64 R8, c[0x0][0x210] ;  /* 0x00008400ff08cb82 */ /* 0x000ea20000000a00 */
[----:B------:R3:W-:Y:S01]  /*12b00*/  @P4 STS.128 [R206+0x1000], RZ ;  /* 0x001000ffce004388 */ /* 0x0007e20000000c00 */
[----:B-1----:R-:W-:-:S04]  /*12b10*/  @!P0 LEA R6, P2, R11, R6, 0x1 ;  /* 0x000000060b068211 */ /* 0x002fc800078408ff */
[C---:B------:R-:W-:Y:S02]  /*12b20*/  @!P0 LEA.HI.X R7, R11.reuse, R7, R0, 0x1, P2 ;  /* 0x000000070b078211 */ /* 0x040fe400010f0c00 */
[----:B--2---:R-:W-:-:S04]  /*12b30*/  @!P4 LEA R8, P6, R11, R8, 0x1 ;  /* 0x000000080b08c211 */ /* 0x004fc800078c08ff */
[----:B------:R-:W-:-:S05]  /*12b40*/  @!P4 LEA.HI.X R9, R11, R9, R0, 0x1, P6 ;  /* 0x000000090b09c211 */ /* 0x000fca00030f0c00 */
        /* <DEDUP_REMOVED lines=18> */
.L_x_1030:
[----:B------:R-:W-:Y:S05]  /*12c70*/  BSYNC B0 ;  /* 0x0000000000007941 */ /* 0x000fea0003800000 */
.L_x_1029:
[----:B------:R-:W-:Y:S05]  /*12c80*/  @P5 BRA `(.L_x_968) ;  /* 0x0000000000805947 */ /* 0x000fea0003800000 */
[----:B------:R-:W-:Y:S01]  /*12c90*/  ULDC UR5, c[0x0][0x2d0] ;  /* 0x0000b40000057ab9 */ /* 0x000fe20000000800 */
[----:B-1234-:R-:W1:Y:S01]  /*12ca0*/  @!P0 LDC.64 R6, c[0x0][0x210] ;  /* 0x00008400ff068b82 */ /* 0x01ee620000000a00 */
[----:B------:R-:W-:Y:S01]  /*12cb0*/  ISETP.GE.AND P4, PT, R12, UR5, PT ;  /* 0x000000050c007c0c */ /* 0x000fe2000bf86270 */
[----:B------:R-:W-:Y:S02]  /*12cc0*/  IMAD.MOV.U32 R10, RZ, RZ, R152 ;  /* 0x000000ffff0a7224 */ /* 0x000fe400078e0098 */
[----:B------:R-:W-:Y:S02]  /*12cd0*/  IMAD.MOV.U32 R11, RZ, RZ, R155 ;  /* 0x000000ffff0b7224 */ /* 0x000fe400078e009b */
[----:B------:R-:W-:Y:S02]  /*12ce0*/  IMAD R5, R5, 0x30, RZ ;  /* 0x0000003005057824 */ /* 0x000fe400078e02ff */
[----:B------:R-:W-:-:S04]  /*12cf0*/  IMAD.WIDE.U32 R10, R4, 0x30, R10 ;  /* 0x00000030040a7825 */ /* 0x000fc800078e000a */
[----:B------:R-:W-:Y:S02]  /*12d00*/  IMAD.IADD R0, R5, 0x1, R11 ;  /* 0x0000000105007824 */ /* 0x000fe400078e020b */
        /* <DEDUP_REMOVED lines=18> */
[----:B------:R-:W-:-:S04]  /*12e30*/  LEA R4, P0, R10, UR8, 0x1 ;  /* 0x000000080a047c11 */ /* 0x000fc8000f8008ff */
[----:B------:R-:W-:-:S05]  /*12e40*/  LEA.HI.X R5, R10, UR9, R0, 0x1, P0 ;  /* 0x000000090a057c11 */ /* 0x000fca00080f0c00 */
[----:B------:R-:W-:Y:S01]  /*12e50*/  @!PT LDS RZ, [RZ] ;  /* 0x00000000fffff984 */ /* 0x000fe20000000800 */
[----:B------:R-:W-:Y:S01]  /*12e60*/  @!PT LDS RZ, [RZ] ;  /* 0x00000000fffff984 */ /* 0x000fe20000000800 */
[----:B------:R-:W-:Y:S01]  /*12e70*/  @!PT LDS RZ, [RZ] ;  /* 0x00000000fffff984 */ /* 0x000fe20000000800 */
[----:B------:R1:W-:Y:S04]  /*12e80*/  LDGSTS.E.BYPASS.LTC128B.128 [R206+0x5800], desc[UR6][R4.64+0x100] ;  /* 0x0580010004ce7fae */ /* 0x0003e8000b901d46 */
.L_x_968:
[----:B------:R-:W-:Y:S05]  /*12e90*/  BSYNC B3 ;  /* 0x0000000000037941 */ /* 0x000fea0003800000 */
.L_x_929:
[----:B------:R-:W-:Y:S01]  /*12ea0*/  LEA R0, R133, 0xffffffc0, 0x6 ;  /* 0xffffffc085007811 */ /* 0x000fe200078e30ff */
[----:B------:R-:W-:Y:S01]  /*12eb0*/  ULDC.64 UR10, c[0x0][0x218] ;  /* 0x00008600000a7ab9 */ /* 0x000fe20000000a00 */
[----:B------:R-:W-:Y:S01]  /*12ec0*/  BSSY B0, `(.L_x_1031) ;  /* 0x000001d000007945 */ /* 0x000fe20003800000 */
[C---:B------:R-:W-:Y:S02]  /*12ed0*/  LEA R208, P0, R142.reuse, UR10, 0x1 ;  /* 0x0000000a8ed07c11 */ /* 0x040fe4000f8008ff */
[----:B-1234-:R-:W-:Y:S01]  /*12ee0*/  IMAD.IADD R6, R61, 0x1, -R0 ;  /* 0x000000013d067824 */ /* 0x01efe200078e0a00 */
[----:B------:R-:W-:Y:S02]  /*12ef0*/  LOP3.LUT R2, R139, 0xff, RZ, 0xc0, !PT ;  /* 0x000000ff8b027812 */ /* 0x000fe400078ec0ff */
[----:B------:R-:W-:Y:S02]  /*12f00*/  LEA.HI.X R209, R142, UR11, R145, 0x1, P0 ;  /* 0x0000000b8ed17c11 */ /* 0x000fe400080f0c91 */
[----:B------:R-:W-:-:S13]  /*12f10*/  ISETP.GE.AND P1, PT, R150, R6, PT ;  /* 0x000000069600720c */ /* 0x000fda0003f26270 */
[----:B------:R-:W-:Y:S05]  /*12f20*/  @P1 BRA `(.L_x_1032) ;  /* 0x0000000000581947 */ /* 0x000fea0003800000 */
[C---:B------:R-:W-:Y:S02]  /*12f30*/  LOP3.LUT R4, R2.reuse, 0x1, RZ, 0xc0, !PT ;  /* 0x0000000102047812 */ /* 0x040fe400078ec0ff */
[----:B------:R-:W-:Y:S02]  /*12f40*/  R2P PR, R2, 0x6 ;  /* 0x0000000602007804 */ /* 0x000fe40000000000 */
[----:B------:R-:W-:-:S13]  /*12f50*/  ISETP.NE.U32.AND P0, PT, R4, 0x1, PT ;  /* 0x000000010400780c */ /* 0x000fda0003f05070 */
[----:B------:R-:W-:Y:S02]  /*12f60*/  @!P0 IMAD.MOV.U32 R4, RZ, RZ, R208 ;  /* 0x000000ffff048224 */ /* 0x000fe400078e00d0 */
[----:B------:R-:W-:-:S05]  /*12f70*/  @!P0 IMAD.MOV.U32 R5, RZ, RZ, R209 ;  /* 0x000000ffff058224 */ /* 0x000fca00078e00d1 */
        /* <DEDUP_REMOVED lines=8> */
[----:B------:R1:W-:Y:S04]  /*13000*/  @P1 LDGSTS.E.BYPASS.LTC128B.128 [R206+0x8000], desc[UR6][R208.64+0x80] ;  /* 0x08000080d0ce1fae */ /* 0x0003e8000b901d46 */
[----:B------:R1:W-:Y:S01]  /*13010*/  @!P1 STS.128 [R206+0x8000], RZ ;  /* 0x008000ffce009388 */ /* 0x0003e20000000c00 */
[----:B------:R-:W-:Y:S05]  /*13020*/  @!P2 BRA `(.L_x_1033) ;  /* 0x000000000014a947 */ /* 0x000fea0003800000 */
[----:B------:R-:W-:Y:S01]  /*13030*/  @!PT LDS RZ, [RZ] ;  /* 0x00000000fffff984 */ /* 0x000fe20000000800 */
[----:B------:R-:W-:Y:S01]  /*13040*/  @!PT LDS RZ, [RZ] ;  /* 0x00000000fffff984 */ /* 0x000fe20000000800 */
[----:B------:R-:W-:Y:S01]  /*13050*/  @!PT LDS RZ, [RZ] ;  /* 0x00000000fffff984 */ /* 0x000fe20000000800 */
[----:B------:R2:W-:Y:S01]  /*13060*/  LDGSTS.E.BYPASS.LTC128B.128 [R206+0xa000], desc[UR6][R208.64+0x100] ;  /* 0x0a000100d0ce7fae */ /* 0x0005e2000b901d46 */
[----:B------:R-:W-:Y:S05]  /*13070*/  BRA `(.L_x_1032) ;  /* 0x0000000000047947 */ /* 0x000fea0003800000 */
.L_x_1033:
[----:B------:R3:W-:Y:S02]  /*13080*/  STS.128 [R206+0xa000], RZ ;  /* 0x00a000ffce007388 */ /* 0x0007e40000000c00 */
.L_x_1032:
[----:B------:R-:W-:Y:S05]  /*13090*/  BSYNC B0 ;  /* 0x0000000000007941 */ /* 0x000fea0003800000 */
.L_x_1031:
[----:B------:R-:W-:Y:S01]  /*130a0*/  ISETP.GE.AND P0, PT, R3, R6, PT ;  /* 0x000000060300720c */ /* 0x000fe20003f06270 */
[----:B------:R-:W-:-:S12]  /*130b0*/  BSSY B0, `(.L_x_1034) ;  /* 0x000001f000007945 */ /* 0x000fd80003800000 */
[----:B------:R-:W-:Y:S05]  /*130c0*/  @P0 BRA `(.L_x_1035) ;  /* 0x0000000000740947 */ /* 0x000fea0003800000 */
[C---:B-1----:R-:W-:Y:S02]  /*130d0*/  LOP3.LUT R4, R2.reuse, 0x1, RZ, 0xc0, !PT ;  /* 0x0000000102047812 */ /* 0x042fe400078ec0ff */
[----:B------:R-:W-:Y:S02]  /*130e0*/  LOP3.LUT P0, RZ, R2, 0x2, RZ, 0xc0, !PT ;  /* 0x0000000202ff7812 */ /* 0x000fe4000780c0ff */
[----:B------:R-:W-:Y:S02]  /*130f0*/  ISETP.NE.U32.AND P1, PT, R4, 0x1, PT ;  /* 0x000000010400780c */ /* 0x000fe40003f25070 */
[----:B------:R-:W-:-:S05]  /*13100*/  IADD3 R5, P2, R199, R142, RZ ;  /* 0x0000008ec7057210 */ /* 0x000fca0007f5e0ff */
[----:B------:R-:W-:-:S04]  /*13110*/  IMAD.X R4, R198, 0x1, R145, P2 ;  /* 0x00000001c6047824 */ /* 0x000fc800010e0691 */
[----:B------:R-:W-:Y:S02]  /*13120*/  @P0 LEA R8, P2, R5, UR10, 0x1 ;  /* 0x0000000a05080c11 */ /* 0x000fe4000f8408ff */
[----:B------:R-:W-:Y:S02]  /*13130*/  @!P1 LEA R10, P4, R199, R208, 0x1 ;  /* 0x000000d0c70a9211 */ /* 0x000fe400078808ff */
[----:B------:R-:W-:Y:S02]  /*13140*/  @P0 LEA.HI.X R9, R5, UR11, R4, 0x1, P2 ;  /* 0x0000000b05090c11 */ /* 0x000fe400090f0c04 */
        /* <DEDUP_REMOVED lines=11> */
[----:B------:R-:W-:-:S13]  /*13200*/  LOP3.LUT P0, RZ, R2, 0x4, RZ, 0xc0, !PT ;  /* 0x0000000402ff7812 */ /* 0x000fda000780c0ff */
[----:B------:R-:W-:Y:S05]  /*13210*/  @!P0 BRA `(.L_x_1036) ;  /* 0x00000000001c8947 */ /* 0x000fea0003800000 */
[----:B-1----:R-:W-:-:S04]  /*13220*/  LEA R8, P0, R5, UR10, 0x1 ;  /* 0x0000000a05087c11 */ /* 0x002fc8000f8008ff */
[----:B------:R-:W-:-:S05]  /*13230*/  LEA.HI.X R9, R5, UR11, R4, 0x1, P0 ;  /* 0x0000000b05097c11 */ /* 0x000fca00080f0c04 */
[----:B------:R-:W-:Y:S01]  /*13240*/  @!PT LDS RZ, [RZ] ;  /* 0x00000000fffff984 */ /* 0x000fe20000000800 */
[----:B------:R-:W-:Y:S01]  /*13250*/  @!PT LDS RZ, [RZ] ;  /* 0x00000000fffff984 */ /* 0x000fe20000000800 */
[----:B------:R-:W-:Y:S01]  /*13260*/  @!PT LDS RZ, [RZ] ;  /* 0x00000000fffff984 */ /* 0x000fe20000000800 */
[----:B------:R4:W-:Y:S01]  /*13270*/  LDGSTS.E.BYPASS.LTC128B.128 [R206+0xa800], desc[UR6][R8.64+0x100] ;  /* 0x0a80010008ce7fae */ /* 0x0009e2000b901d46 */
[----:B------:R-:W-:Y:S05]  /*13280*/  BRA `(.L_x_1035) ;  /* 0x0000000000047947 */ /* 0x000fea0003800000 */
.L_x_1036:
[----:B------:R4:W-:Y:S02]  /*13290*/  STS.128 [R206+0xa800], RZ ;  /* 0x00a800ffce007388 */ /* 0x0009e40000000c00 */
.L_x_1035:
[----:B------:R-:W-:Y:S05]  /*132a0*/  BSYNC B0 ;  /* 0x0000000000007941 */ /* 0x000fea0003800000 */
.L_x_1034:
[----:B------:R-:W-:Y:S01]  /*132b0*/  ISETP.GE.AND P0, PT, R23, R6, PT ;  /* 0x000000061700720c */ /* 0x000fe20003f06270 */
[----:B------:R-:W-:-:S12]  /*132c0*/  BSSY B0, `(.L_x_1037) ;  /* 0x0000022000007945 */ /* 0x000fd80003800000 */
[----:B------:R-:W-:Y:S05]  /*132d0*/  @P0 BRA `(.L_x_1038) ;  /* 0x0000000000800947 */ /* 0x000fea0003800000 */
[----:B-1----:R-:W1:Y:S01]  /*132e0*/  LDC.64 R4, c[0x0][0x248] ;  /* 0x00009200ff047b82 */ /* 0x002e620000000a00 */
[C---:B------:R-:W-:Y:S02]  /*132f0*/  LOP3.LUT R7, R2.reuse, 0x1, RZ, 0xc0, !PT ;  /* 0x0000000102077812 */ /* 0x040fe400078ec0ff */
[----:B------:R-:W-:Y:S02]  /*13300*/  LOP3.LUT P0, RZ, R2, 0x2, RZ, 0xc0, !PT ;  /* 0x0000000202ff7812 */ /* 0x000fe4000780c0ff */
[----:B------:R-:W-:Y:S01]  /*13310*/  ISETP.NE.U32.AND P1, PT, R7, 0x1, PT ;  /* 0x000000010700780c */ /* 0x000fe20003f25070 */
[C---:B-1----:R-:W-:Y:S01]  /*13320*/  IMAD.SHL.U32 R7, R4.reuse, 0x20, RZ ;  /* 0x0000002004077824 */ /* 0x042fe200078e00ff */
[----:B----4-:R-:W-:-:S04]  /*13330*/  SHF.L.U64.HI R8, R4, 0x5, R5 ;  /* 0x0000000504087819 */ /* 0x010fc80000010205 */
[----:B------:R-:W-:-:S07]  /*13340*/  IADD3 R5, P2, R7, R142, RZ ;  /* 0x0000008e07057210 */ /* 0x000fce0007f5e0ff */
[----:B------:R-:W-:Y:S01]  /*13350*/  @!P1 LEA R12, P4, R7, R208, 0x1 ;  /* 0x000000d0070c9211 */ /* 0x000fe200078808ff */
[----:B------:R-:W-:Y:S01]  /*13360*/  IMAD.X R4, R8, 0x1, R145, P2 ;  /* 0x0000000108047824 */ /* 0x000fe200010e0691 */
[----:B------:R-:W-:Y:S02]  /*13370*/  @P0 LEA R10, P2, R5, UR10, 0x1 ;  /* 0x0000000a050a0c11 */ /* 0x000fe4000f8408ff */
[----:B------:R-:W-:Y:S02]  /*13380*/  @!P1 LEA.HI.X R13, R7, R209, R8, 0x1, P4 ;  /* 0x000000d1070d9211 */ /* 0x000fe400020f0c08 */
[----:B------:R-:W-:-:S03]  /*13390*/  @P0 LEA.HI.X R11, R5, UR11, R4, 0x1, P2 ;  /* 0x0000000b050b0c11 */ /* 0x000fc600090f0c04 */
        /* <DEDUP_REMOVED lines=12> */
[----:B------:R-:W-:-:S04]  /*13460*/  LEA R8, P0, R5, UR10, 0x1 ;  /* 0x0000000a05087c11 */ /* 0x000fc8000f8008ff */
[----:B------:R-:W-:-:S05]  /*13470*/  LEA.HI.X R9, R5, UR11, R4, 0x1, P0 ;  /* 0x0000000b05097c11 */ /* 0x000fca00080f0c04 */
[----:B------:R-:W-:Y:S01]  /*13480*/  @!PT LDS RZ, [RZ] ;  /* 0x00000000fffff984 */ /* 0x000fe20000000800 */
[----:B------:R-:W-:Y:S01]  /*13490*/  @!PT LDS RZ, [RZ] ;  /* 0x00000000fffff984 */ /* 0x000fe20000000800 */
[----:B------:R-:W-:Y:S01]  /*134a0*/  @!PT LDS RZ, [RZ] ;  /* 0x00000000fffff984 */ /* 0x000fe20000000800 */
[----:B------:R4:W-:Y:S01]  /*134b0*/  LDGSTS.E.BYPASS.LTC128B.128 [R206+0xb000], desc[UR6][R8.64+0x100] ;  /* 0x0b00010008ce7fae */ /* 0x0009e2000b901d46 */
[----:B------:R-:W-:Y:S05]  /*134c0*/  BRA `(.L_x_1038) ;  /* 0x0000000000047947 */ /* 0x000fea0003800000 */
.L_x_1039:
[----:B------:R4:W-:Y:S02]  /*134d0*/  STS.128 [R206+0xb000], RZ ;  /* 0x00b000ffce007388 */ /* 0x0009e40000000c00 */
.L_x_1038:
[----:B------:R-:W-:Y:S05]  /*134e0*/  BSYNC B0 ;  /* 0x0000000000007941 */ /* 0x000fea0003800000 */
.L_x_1037:
[----:B------:R-:W-:Y:S01]  /*134f0*/  ISETP.GE.AND P0, PT, R29, R6, PT ;  /* 0x000000061d00720c */ /* 0x000fe20003f06270 */
[----:B------:R-:W-:-:S12]  /*13500*/  BSSY B0, `(.L_x_1040) ;  /* 0x0000021000007945 */ /* 0x000fd80003800000 */
[----:B------:R-:W-:Y:S05]  /*13510*/  @P0 BRA `(.L_x_1041) ;  /* 0x00000000007c0947 */ /* 0x000fea0003800000 */
[----:B-1----:R-:W4:Y:S01]  /*13520*/  LDC.64 R4, c[0x0][0x248] ;  /* 0x00009200ff047b82 */ /* 0x002f220000000a00 */
[C---:B------:R-:W-:Y:S01]  /*13530*/  LOP3.LUT R7, R2.reuse, 0x1, RZ, 0xc0, !PT ;  /* 0x0000000102077812 */ /* 0x040fe200078ec0ff */
[----:B------:R-:W-:Y:S01]  /*13540*/  IMAD.MOV.U32 R144, RZ, RZ, R142 ;  /* 0x000000ffff907224 */ /* 0x000fe200078e008e */
[C---:B------:R-:W-:Y:S02]  /*13550*/  LOP3.LUT P2, RZ, R2.reuse, 0x2, RZ, 0xc0, !PT ;  /* 0x0000000202ff7812 */ /* 0x040fe4000784c0ff */
[----:B------:R-:W-:Y:S02]  /*13560*/  ISETP.NE.U32.AND P4, PT, R7, 0x1, PT ;  /* 0x000000010700780c */ /* 0x000fe40003f85070 */
[----:B------:R-:W-:Y:S01]  /*13570*/  LOP3.LUT P1, RZ, R2, 0x4, RZ, 0xc0, !PT ;  /* 0x0000000402ff7812 */ /* 0x000fe2000782c0ff */
[----:B----4-:R-:W-:-:S04]  /*13580*/  IMAD.WIDE.U32 R8, R4, 0x30, R144 ;  /* 0x0000003004087825 */ /* 0x010fc800078e0090 */
[----:B------:R-:W-:-:S04]  /*13590*/  IMAD R7, R5, 0x30, RZ ;  /* 0x0000003005077824 */ /* 0x000fc800078e02ff */
[----:B------:R-:W-:Y:S02]  /*135a0*/  @P2 LEA R14, P5, R8, UR10, 0x1 ;  /* 0x0000000a080e2c11 */ /* 0x000fe4000f8a08ff */
[----:B------:R-:W-:Y:S02]  /*135b0*/  @!P4 IMAD.WIDE.U32 R10, R4, 0x60, R208 ;  /* 0x00000060040ac825 */ /* 0x000fe400078e00d0 */
[----:B------:R-:W-:Y:S02]  /*135c0*/  @P1 LEA R12, P0, R8, UR10, 0x1 ;  /* 0x0000000a080c1c11 */ /* 0x000fe4000f8008ff */
[----:B------:R-:W-:Y:S02]  /*135d0*/  @!P4 IMAD R5, R5, 0x60, RZ ;  /* 0x000000600505c824 */ /* 0x000fe400078e02ff */
[----:B------:R-:W-:Y:S02]  /*135e0*/  IMAD.IADD R7, R9, 0x1, R7 ;  /* 0x0000000109077824 */ /* 0x000fe400078e0207 */
[----:B------:R-:W-:-:S03]  /*135f0*/  @!P4 IMAD.IADD R11, R5, 0x1, R11 ;  /* 0x00000001050bc824 */ /* 0x000fc600078e020b */
[C-C-:B------:R-:W-:Y:S02]  /*13600*/  @P2 LEA.HI.X R15, R8.reuse, UR11, R7.reuse, 0x1, P5 ;  /* 0x0000000b080f2c11 */ /* 0x140fe4000a8f0c07 */
[----:B------:R-:W-:Y:S01]  /*13610*/  @P1 LEA.HI.X R13, R8, UR11, R7, 0x1, P0 ;  /* 0x0000000b080d1c11 */ /* 0x000fe200080f0c07 */
        /* <DEDUP_REMOVED lines=9> */
[----:B------:R1:W-:Y:S04]  /*136b0*/  @!P2 STS.128 [R206+0x9800], RZ ;  /* 0x009800ffce00a388 */ /* 0x0003e80000000c00 */
[----:B------:R-:W-:Y:S01]  /*136c0*/  @!PT LDS RZ, [RZ] ;  /* 0x00000000fffff984 */ /* 0x000fe20000000800 */
[----:B------:R-:W-:Y:S01]  /*136d0*/  @!PT LDS RZ, [RZ] ;  /* 0x00000000fffff984 */ /* 0x000fe20000000800 */
[----:B------:R-:W-:Y:S01]  /*136e0*/  @!PT LDS RZ, [RZ] ;  /* 0x00000000fffff984 */ /* 0x000fe20000000800 */
[----:B------:R1:W-:Y:S04]  /*136f0*/  @P1 LDGSTS.E.BYPASS.LTC128B.128 [R206+0xb800], desc[UR6][R12.64+0x100] ;  /* 0x0b8001000cce1fae */ /* 0x0003e8000b901d46 */
[----:B------:R1:W-:Y:S02]  /*13700*/  @!P1 STS.128 [R206+0xb800], RZ ;  /* 0x00b800ffce009388 */ /* 0x0003e40000000c00 */
.L_x_1041:
[----:B------:R-:W-:Y:S05]  /*13710*/  BSYNC B0 ;  /* 0x0000000000007941 */ /* 0x000fea0003800000 */
.L_x_1040:
[----:B------:R-:W0:Y:S01]  /*13720*/  LDGDEPBAR ;  /* 0x00000000000079af */ /* 0x000e220000000000 */
[----:B------:R-:W-:Y:S01]  /*13730*/  ISETP.GE.AND P1, PT, R150, R6, PT ;  /* 0x000000069600720c */ /* 0x000fe20003f26270 */
[----:B------:R-:W-:Y:S01]  /*13740*/  ULDC.64 UR8, c[0x0][0x220] ;  /* 0x0000880000087ab9 */ /* 0x000fe20000000a00 */
[----:B------:R-:W-:Y:S01]  /*13750*/  BSSY B0, `(.L_x_1042) ;  /* 0x000001f000007945 */ /* 0x000fe20003800000 */
[----:B------:R-:W-:-:S04]  /*13760*/  LEA R164, P0, R146, UR8, 0x1 ;  /* 0x0000000892a47c11 */ /* 0x000fc8000f8008ff */
[----:B------:R-:W-:Y:S01]  /*13770*/  LEA.HI.X R165, R146, UR9, R149, 0x1, P0 ;  /* 0x0000000992a57c11 */ /* 0x000fe200080f0c95 */
[----:B------:R-:W-:-:S04]  /*13780*/  DEPBAR.LE SB0, 0x0 ;  /* 0x000080000000791a */ /* 0x000fc80000000000 */
[----:B------:R-:W-:Y:S06]  /*13790*/  BAR.SYNC.DEFER_BLOCKING 0x0 ;  /* 0x0000000000007b1d */ /* 0x000fec0000010000 */
[----:B------:R1:W-:Y:S04]  /*137a0*/  @P1 STS.128 [R206+0xc000], RZ ;  /* 0x00c000ffce001388 */ /* 0x0003e80000000c00 */
[----:B------:R1:W-:Y:S04]  /*137b0*/  @P1 STS.128 [R206+0xe000], RZ ;  /* 0x00e000ffce001388 */ /* 0x0003e80000000c00 */
[----:B------:R1:W-:Y:S01]  /*137c0*/  @P1 STS.128 [R206+0x10000], RZ ;  /* 0x010000ffce001388 */ /* 0x0003e20000000c00 */
[----:B------:R-:W-:Y:S05]  /*137d0*/  @P1 BRA `(.L_x_1043) ;  /* 0x0000000000581947 */ /* 0x000fea0003800000 */
[C---:B-1----:R-:W-:Y:S02]  /*137e0*/  LOP3.LUT R4, R2.reuse, 0x1, RZ, 0xc0, !PT ;  /* 0x0000000102047812 */ /* 0x042fe400078ec0ff */
        /* <DEDUP_REMOVED lines=20> */
.L_x_1044:
[----:B------:R1:W-:Y:S02]  /*13930*/  STS.128 [R206+0x10000], RZ ;  /* 0x010000ffce007388 */ /* 0x0003e40000000c00 */
.L_x_1043:
[----:B------:R-:W-:Y:S05]  /*13940*/  BSYNC B0 ;  /* 0x0000000000007941 */ /* 0x000fea0003800000 */
.L_x_1042:
[----:B------:R-:W-:Y:S01]  /*13950*/  ISETP.GE.AND P0, PT, R3, R6, PT ;  /* 0x000000060300720c */ /* 0x000fe20003f06270 */
[----:B------:R-:W-:-:S12]  /*13960*/  BSSY B0, `(.L_x_1045) ;  /* 0x0000022000007945 */ /* 0x000fd80003800000 */
[----:B------:R1:W-:Y:S04]  /*13970*/  @P0 STS.128 [R206+0xc800], RZ ;  /* 0x00c800ffce000388 */ /* 0x0003e80000000c00 */
[----:B------:R1:W-:Y:S04]  /*13980*/  @P0 STS.128 [R206+0xe800], RZ ;  /* 0x00e800ffce000388 */ /* 0x0003e80000000c00 */
[----:B------:R1:W-:Y:S01]  /*13990*/  @P0 STS.128 [R206+0x10800], RZ ;  /* 0x010800ffce000388 */ /* 0x0003e20000000c00 */
[----:B------:R-:W-:Y:S05]  /*139a0*/  @P0 BRA `(.L_x_1046) ;  /* 0x0000000000740947 */ /* 0x000fea0003800000 */
[C---:B------:R-:W-:Y:S02]  /*139b0*/  LOP3.LUT R3, R2.reuse, 0x1, RZ, 0xc0, !PT ;  /* 0x0000000102037812 */ /* 0x040fe400078ec0ff */
[----:B------:R-:W-:Y:S02]  /*139c0*/  LOP3.LUT P0, RZ, R2, 0x2, RZ, 0xc0, !PT ;  /* 0x0000000202ff7812 */ /* 0x000fe4000780c0ff */
[----:B------:R-:W-:Y:S02]  /*139d0*/  ISETP.NE.U32.AND P1, PT, R3, 0x1, PT ;  /* 0x000000010300780c */ /* 0x000fe40003f25070 */
[----:B-1----:R-:W-:-:S05]  /*139e0*/  IADD3 R4, P2, R201, R146, RZ ;  /* 0x00000092c9047210 */ /* 0x002fca0007f5e0ff */
[----:B------:R-:W-:-:S04]  /*139f0*/  IMAD.X R3, R200, 0x1, R149, P2 ;  /* 0x00000001c8037824 */ /* 0x000fc800010e0695 */
[C---:B----4-:R-:W-:Y:S02]  /*13a00*/  @P0 LEA R8, P2, R4.reuse, UR8, 0x1 ;  /* 0x0000000804080c11 */ /* 0x050fe4000f8408ff */
[C---:B------:R-:W-:Y:S02]  /*13a10*/  @!P1 LEA R10, P4, R201.reuse, R164, 0x1 ;  /* 0x000000a4c90a9211 */ /* 0x040fe400078808ff */
        /* <DEDUP_REMOVED lines=21> */
.L_x_1047:
[----:B------:R4:W-:Y:S02]  /*13b70*/  STS.128 [R206+0x10800], RZ ;  /* 0x010800ffce007388 */ /* 0x0009e40000000c00 */
.L_x_1046:
[----:B------:R-:W-:Y:S05]  /*13b80*/  BSYNC B0 ;  /* 0x0000000000007941 */ /* 0x000fea0003800000 */
.L_x_1045:
[----:B------:R-:W-:Y:S01]  /*13b90*/  ISETP.GE.AND P0, PT, R23, R6, PT ;  /* 0x000000061700720c */ /* 0x000fe20003f06270 */
[----:B------:R-:W-:-:S12]  /*13ba0*/  BSSY B0, `(.L_x_1048) ;  /* 0x0000025000007945 */ /* 0x000fd80003800000 */
[----:B------:R1:W-:Y:S04]  /*13bb0*/  @P0 STS.128 [R206+0xd000], RZ ;  /* 0x00d000ffce000388 */ /* 0x0003e80000000c00 */
[----:B------:R1:W-:Y:S04]  /*13bc0*/  @P0 STS.128 [R206+0xf000], RZ ;  /* 0x00f000ffce000388 */ /* 0x0003e80000000c00 */
[----:B------:R1:W-:Y:S01]  /*13bd0*/  @P0 STS.128 [R206+0x11000], RZ ;  /* 0x011000ffce000388 */ /* 0x0003e20000000c00 */
        /* <DEDUP_REMOVED lines=32> */
.L_x_1050:
[----:B------:R4:W-:Y:S02]  /*13de0*/  STS.128 [R206+0x11000], RZ ;  /* 0x011000ffce007388 */ /* 0x0009e40000000c00 */
.L_x_1049:
[----:B------:R-:W-:Y:S05]  /*13df0*/  BSYNC B0 ;  /* 0x0000000000007941 */ /* 0x000fea0003800000 */
.L_x_1048:
[----:B------:R-:W-:Y:S01]  /*13e00*/  ISETP.GE.AND P0, PT, R29, R6, PT ;  /* 0x000000061d00720c */ /* 0x000fe20003f06270 */
[----:B------:R-:W-:Y:S01]  /*13e10*/  IMAD.SHL.U32 R3, R62, 0x40, RZ ;  /* 0x000000403e037824 */ /* 0x000fe200078e00ff */
[----:B-1----:R-:W-:Y:S01]  /*13e20*/  SHF.R.S32.HI R5, RZ, 0x1f, R60 ;  /* 0x0000001fff057819 */ /* 0x002fe2000001143c */
[----:B------:R-:W-:Y:S01]  /*13e30*/  IMAD.SHL.U32 R150, R150, 0x8, RZ ;  /* 0x0000000896967824 */ /* 0x000fe200078e00ff */
[----:B------:R-:W-:Y:S02]  /*13e40*/  BSSY B0, `(.L_x_1051) ;  /* 0x000002e000007945 */ /* 0x000fe40003800000 */
[----:B------:R-:W-:Y:S02]  /*13e50*/  LOP3.LUT R3, R3, 0x1c0, RZ, 0xc0, !PT ;  /* 0x000001c003037812 */ /* 0x000fe400078ec0ff */
[----:B------:R-:W-:Y:S02]  /*13e60*/  LEA.HI R5, R5, R60, RZ, 0x5 ;  /* 0x0000003c05057211 */ /* 0x000fe400078f28ff */
[----:B------:R-:W-:-:S02]  /*13e70*/  LOP3.LUT R150, R3, 0x8, R150, 0xf8, !PT ;  /* 0x0000000803967812 */ /* 0x000fc400078ef896 */
[----:B------:R-:W-:Y:S01]  /*13e80*/  SHF.R.U32.HI R3, RZ, 0x3, R3 ;  /* 0x00000003ff037819 */ /* 0x000fe20000011603 */
[----:B------:R1:W-:Y:S01]  /*13e90*/  @P0 STS.128 [R206+0xd800], RZ ;  /* 0x00d800ffce000388 */ /* 0x0003e20000000c00 */
[----:B------:R-:W-:Y:S02]  /*13ea0*/  SHF.R.S32.HI R4, RZ, 0x5, R5 ;  /* 0x00000005ff047819 */ /* 0x000fe40000011405 */
[----:B------:R-:W-:Y:S01]  /*13eb0*/  LOP3.LUT R150, R150, R3, RZ, 0x3c, !PT ;  /* 0x0000000396967212 */ /* 0x000fe200078e3cff */
[----:B------:R1:W-:Y:S02]  /*13ec0*/  @P0 STS.128 [R206+0xf800], RZ ;  /* 0x00f800ffce000388 */ /* 0x0003e40000000c00 */
[----:B------:R-:W-:Y:S02]  /*13ed0*/  IMAD R197, R4, 0x400, R47 ;  /* 0x0000040004c57824 */ /* 0x000fe400078e022f */
[----:B------:R1:W-:Y:S01]  /*13ee0*/  @P0 STS.128 [R206+0x11800], RZ ;  /* 0x011800ffce000388 */ /* 0x0003e20000000c00 */
[----:B------:R-:W-:-:S02]  /*13ef0*/  IMAD R196, R63, 0x200, R150 ;  /* 0x000002003fc47824 */ /* 0x000fc400078e0296 */
[----:B------:R-:W-:-:S03]  /*13f00*/  LEA R197, R197, UR4, 0x1 ;  /* 0x00000004c5c57c11 */ /* 0x000fc6000f8e08ff */
[----:B------:R-:W-:Y:S01]  /*13f10*/  LEA R196, R196, UR4, 0x1 ;  /* 0x00000004c4c47c11 */ /* 0x000fe2000f8e08ff */
[----:B------:R-:W-:Y:S06]  /*13f20*/  @P0 BRA `(.L_x_1052) ;  /* 0x00000000007c0947 */ /* 0x000fec0003800000 */
[----:B------:R-:W5:Y:S01]  /*13f30*/  LDC.64 R4, c[0x0][0x250] ;  /* 0x00009400ff047b82 */ /* 0x000f620000000a00 */
[C---:B------:R-:W-:Y:S01]  /*13f40*/  LOP3.LUT R3, R2.reuse, 0x1, RZ, 0xc0, !PT ;  /* 0x0000000102037812 */ /* 0x040fe200078ec0ff */
[----:B------:R-:W-:Y:S01]  /*13f50*/  IMAD.MOV.U32 R148, RZ, RZ, R146 ;  /* 0x000000ffff947224 */ /* 0x000fe200078e0092 */
[C---:B------:R-:W-:Y:S02]  /*13f60*/  LOP3.LUT P2, RZ, R2.reuse, 0x2, RZ, 0xc0, !PT ;  /* 0x0000000202ff7812 */ /* 0x040fe4000784c0ff */
[----:B------:R-:W-:Y:S02]  /*13f70*/  ISETP.NE.U32.AND P4, PT, R3, 0x1, PT ;  /* 0x000000010300780c */ /* 0x000fe40003f85070 */
[----:B------:R-:W-:Y:S01]  /*13f80*/  LOP3.LUT P1, RZ, R2, 0x4, RZ, 0xc0, !PT ;  /* 0x0000000402ff7812 */ /* 0x000fe2000782c0ff */
[----:B-----5:R-:W-:-:S04]  /*13f90*/  IMAD.WIDE.U32 R148, R4, 0x30, R148 ;  /* 0x0000003004947825 */ /* 0x020fc800078e0094 */
[----:B------:R-:W-:-:S04]  /*13fa0*/  IMAD R3, R5, 0x30, RZ ;  /* 0x0000003005037824 */ /* 0x000fc800078e02ff */
[----:B------:R-:W-:Y:S02]  /*13fb0*/  @P2 LEA R10, P5, R148, UR8, 0x1 ;  /* 0x00000008940a2c11 */ /* 0x000fe4000f8a08ff */
[----:B------:R-:W-:Y:S02]  /*13fc0*/  @!P4 IMAD.WIDE.U32 R6, R4, 0x60, R164 ;  /* 0x000000600406c825 */ /* 0x000fe400078e00a4 */
[----:B----4-:R-:W-:Y:S02]  /*13fd0*/  @P1 LEA R8, P0, R148, UR8, 0x1 ;  /* 0x0000000894081c11 */ /* 0x010fe4000f8008ff */
        /* <DEDUP_REMOVED lines=20> */
.L_x_1052:
[----:B------:R-:W-:Y:S05]  /*14120*/  BSYNC B0 ;  /* 0x0000000000007941 */ /* 0x000fea0003800000 */
.L_x_1051:
[----:B----4-:R-:W-:Y:S01]  /*14130*/  LDSM.16.M88.4 R4, [R197] ;  /* 0x00000000c504783b */ /* 0x010fe20000000200 */
[----:B------:R-:W-:Y:S01]  /*14140*/  R2P PR, R62, 0x6 ;  /* 0x000000063e007804 */ /* 0x000fe20000000000 */
[C---:B------:R-:W-:Y:S02]  /*14150*/  VIADD R3, R196.reuse, 0x6000 ;  /* 0x00006000c4037836 */ /* 0x040fe40000000000 */
[----:B------:R-:W4:Y:S01]  /*14160*/  LDSM.16.M88.4 R12, [R196+0x6800] ;  /* 0x00680000c40c783b */ /* 0x000f220000000200 */
[----:B------:R-:W-:Y:S02]  /*14170*/  VIADD R194, R196, 0x6020 ;  /* 0x00006020c4c27836 */ /* 0x000fe40000000000 */
[--C-:B------:R-:W-:Y:S01]  /*14180*/  IMAD R195, R46, 0x2, R197.reuse ;  /* 0x000000022ec37824 */ /* 0x100fe200078e02c5 */
[----:B------:R-:W5:Y:S01]  /*14190*/  LDSM.16.M88.4 R20, [R196+0x6000] ;  /* 0x00600000c414783b */ /* 0x000f620000000200 */
[C---:B------:R-:W-:Y:S02]  /*141a0*/  IMAD R44, R45.reuse, 0x2, R197 ;  /* 0x000000022d2c7824 */ /* 0x040fe400078e02c5 */
[----:B------:R-:W-:Y:S01]  /*141b0*/  IMAD R193, R45, 0x2, R195 ;  /* 0x000000022dc17824 */ /* 0x000fe200078e02c3 */
[----:B------:R-:W2:Y:S02]  /*141c0*/  LDSM.16.M88.4 R64, [R196+0x7000] ;  /* 0x00700000c440783b */ /* 0x000ea40000000200 */
        /* <DEDUP_REMOVED lines=8> */
[----:B------:R-:W1:Y:S01]  /*14250*/  LDSM.16.M88.4 R8, [R194+0x800] ;  /* 0x00080000c208783b */ /* 0x000e620000000200 */
[----:B------:R-:W-:Y:S02]  /*14260*/  VIADD R183, R194, 0x2000 ;  /* 0x00002000c2b77836 */ /* 0x000fe40000000000 */
[----:B------:R-:W-:Y:S01]  /*14270*/  IMAD.IADD R191, R196, 0x1, R3 ;  /* 0x00000001c4bf7824 */ /* 0x000fe200078e0203 */
[----:B------:R-:W1:Y:S01]  /*14280*/  LDSM.16.M88.4 R28, [R194] ;  /* 0x00000000c21c783b */ /* 0x000e620000000200 */
[----:B------:R-:W-:-:S02]  /*14290*/  IMAD.IADD R184, R3, 0x1, R194 ;  /* 0x0000000103b87824 */ /* 0x000fc400078e02c2 */
[C---:B------:R-:W-:Y:S01]  /*142a0*/  VIADD R182, R194.reuse, 0x2800 ;  /* 0x00002800c2b67836 */ /* 0x040fe20000000000 */
[----:B------:R-:W1:Y:S01]  /*142b0*/  LDSM.16.M88.4 R40, [R194+0x1000] ;  /* 0x00100000c228783b */ /* 0x000e620000000200 */
[C---:B------:R-:W-:Y:S02]  /*142c0*/  VIADD R181, R194.reuse, 0x3000 ;  /* 0x00003000c2b57836 */ /* 0x040fe40000000000 */
[C---:B------:R-:W-:Y:S01]  /*142d0*/  VIADD R180, R194.reuse, 0x3800 ;  /* 0x00003800c2b47836 */ /* 0x040fe20000000000 */
[----:B------:R-:W1:Y:S01]  /*142e0*/  LDSM.16.M88.4 R80, [R194+0x1800] ;  /* 0x00180000c250783b */ /* 0x000e620000000200 */
[C---:B------:R-:W-:Y:S02]  /*142f0*/  VIADD R179, R194.reuse, 0x4000 ;  /* 0x00004000c2b37836 */ /* 0x040fe40000000000 */
[C---:B------:R-:W-:Y:S01]  /*14300*/  VIADD R178, R194.reuse, 0x4800 ;  /* 0x00004800c2b27836 */ /* 0x040fe20000000000 */
[----:B------:R-:W-:Y:S01]  /*14310*/  LDSM.16.M88.4 R52, [R44] ;  /* 0x000000002c34783b */ /* 0x000fe20000000200 */
[----:B------:R-:W-:-:S02]  /*14320*/  VIADD R177, R194, 0x5000 ;  /* 0x00005000c2b17836 */ /* 0x000fc40000000000 */
[----:B------:R-:W-:Y:S01]  /*14330*/  VIADD R176, R194, 0x5800 ;  /* 0x00005800c2b07836 */ /* 0x000fe20000000000 */
[C---:B----4-:R-:W-:Y:S01]  /*14340*/  HMMA.16816.F32 R16, R4.reuse, R12, RZ ;  /* 0x0000000c0410723c */ /* 0x050fe200000018ff */
[----:B------:R-:W4:Y:S04]  /*14350*/  LDSM.16.M88.4 R36, [R191+0x6000] ;  /* 0x00600000bf24783b */ /* 0x000f280000000200 */
[----:B------:R-:W4:Y:S01]  /*14360*/  LDSM.16.M88.4 R72, [R191+0x6800] ;  /* 0x00680000bf48783b */ /* 0x000f220000000200 */
[C---:B------:R-:W-:Y:S03]  /*14370*/  HMMA.16816.F32 R12, R4.reuse, R14, RZ ;  /* 0x0000000e040c723c */ /* 0x040fe600000018ff */
[----:B------:R-:W-:Y:S03]  /*14380*/  LDSM.16.M88.4 R48, [R184] ;  /* 0x00000000b830783b */ /* 0x000fe60000000200 */
[C---:B-----5:R-:W-:Y:S01]  /*14390*/  HMMA.16816.F32 R24, R4.reuse, R20, RZ ;  /* 0x000000140418723c */ /* 0x060fe200000018ff */
[----:B------:R-:W0:Y:S05]  /*143a0*/  LDGDEPBAR ;  /* 0x00000000000079af */ /* 0x000e2a0000000000 */
[C---:B------:R-:W-:Y:S06]  /*143b0*/  HMMA.16816.F32 R20, R4.reuse, R22, RZ ;  /* 0x000000160414723c */ /* 0x040fec00000018ff */
[C---:B--2---:R-:W-:Y:S06]  /*143c0*/  HMMA.16816.F32 R68, R4.reuse, R64, RZ ;  /* 0x000000400444723c */ /* 0x044fec00000018ff */
[C---:B------:R-:W-:Y:S06]  /*143d0*/  HMMA.16816.F32 R64, R4.reuse, R66, RZ ;  /* 0x000000420440723c */ /* 0x040fec00000018ff */
[C---:B---3--:R-:W-:Y:S06]  /*143e0*/  HMMA.16816.F32 R56, R4.reuse, R32, RZ ;  /* 0x000000200438723c */ /* 0x048fec00000018ff */
[----:B------:R-:W-:Y:S01]  /*143f0*/  HMMA.16816.F32 R4, R4, R34, RZ ;  /* 0x000000220404723c */ /* 0x000fe200000018ff */
[----:B------:R-:W2:Y:S05]  /*14400*/  LDSM.16.M88.4 R32, [R191+0x7000] ;  /* 0x00700000bf20783b */ /* 0x000eaa0000000200 */
[C---:B-1----:R-:W-:Y:S06]  /*14410*/  HMMA.16816.F32 R16, R76.reuse, R8, R16 ;  /* 0x000000084c10723c */ /* 0x042fec0000001810 */
[C---:B------:R-:W-:Y:S01]  /*14420*/  HMMA.16816.F32 R12, R76.reuse, R10, R12 ;  /* 0x0000000a4c0c723c */ /* 0x040fe2000000180c */
[----:B------:R-:W1:Y:S05]  /*14430*/  LDSM.16.M88.4 R8, [R191+0x7800] ;  /* 0x00780000bf08783b */ /* 0x000e6a0000000200 */
[C---:B------:R-:W-:Y:S06]  /*14440*/  HMMA.16816.F32 R24, R76.reuse, R28, R24 ;  /* 0x0000001c4c18723c */ /* 0x040fec0000001818 */
[C---:B------:R-:W-:Y:S01]  /*14450*/  HMMA.16816.F32 R20, R76.reuse, R30, R20 ;  /* 0x0000001e4c14723c */ /* 0x040fe20000001814 */
[----:B------:R-:W3:Y:S05]  /*14460*/  LDSM.16.M88.4 R28, [R193] ;  /* 0x00000000c11c783b */ /* 0x000eea0000000200 */
[C---:B------:R-:W-:Y:S06]  /*14470*/  HMMA.16816.F32 R68, R76.reuse, R40, R68 ;  /* 0x000000284c44723c */ /* 0x040fec0000001844 */
[C---:B------:R-:W-:Y:S01]  /*14480*/  HMMA.16816.F32 R64, R76.reuse, R42, R64 ;  /* 0x0000002a4c40723c */ /* 0x040fe20000001840 */
[----:B------:R-:W5:Y:S05]  /*14490*/  LDSM.16.M88.4 R40, [R184+0x800] ;  /* 0x00080000b828783b */ /* 0x000f6a0000000200 */
[C---:B------:R-:W-:Y:S06]  /*144a0*/  HMMA.16816.F32 R56, R76.reuse, R80, R56 ;  /* 0x000000504c38723c */ /* 0x040fec0000001838 */
[----:B------:R-:W-:Y:S01]  /*144b0*/  HMMA.16816.F32 R4, R76, R82, R4 ;  /* 0x000000524c04723c */ /* 0x000fe20000001804 */
[----:B------:R-:W-:Y:S04]  /*144c0*/  LDSM.16.M88.4 R80, [R197+0x2000] ;  /* 0x00200000c550783b */ /* 0x000fe80000000200 */
[----:B------:R-:W-:Y:S01]  /*144d0*/  LDSM.16.M88.4 R76, [R196+0x9000] ;  /* 0x00900000c44c783b */ /* 0x000fe20000000200 */
[C---:B----4-:R-:W-:Y:S06]  /*144e0*/  HMMA.16816.F32 R24, R52.reuse, R36, R24 ;  /* 0x000000243418723c */ /* 0x050fec0000001818 */
[C---:B------:R-:W-:Y:S01]  /*144f0*/  HMMA.16816.F32 R20, R52.reuse, R38, R20 ;  /* 0x000000263414723c */ /* 0x040fe20000001814 */
[----:B------:R-:W4:Y:S05]  /*14500*/  LDSM.16.M88.4 R36, [R184+0x1000] ;  /* 0x00100000b824783b */ /* 0x000f2a0000000200 */
[C---:B------:R-:W-:Y:S06]  /*14510*/  HMMA.16816.F32 R16, R52.reuse, R72, R16 ;  /* 0x000000483410723c */ /* 0x040fec0000001810 */
[C---:B------:R-:W-:Y:S01]  /*14520*/  HMMA.16816.F32 R12, R52.reuse, R74, R12 ;  /* 0x0000004a340c723c */ /* 0x040fe2000000180c */
[----:B------:R-:W-:Y:S05]  /*14530*/  LDSM.16.M88.4 R72, [R196+0x9800] ;  /* 0x00980000c448783b */ /* 0x000fea0000000200 */
[C---:B--2---:R-:W-:Y:S06]  /*14540*/  HMMA.16816.F32 R68, R52.reuse, R32, R68 ;  /* 0x000000203444723c */ /* 0x044fec0000001844 */
[C---:B------:R-:W-:Y:S01]  /*14550*/  HMMA.16816.F32 R64, R52.reuse, R34, R64 ;  /* 0x000000223440723c */ /* 0x040fe20000001840 */
[----:B------:R-:W2:Y:S05]  /*14560*/  LDSM.16.M88.4 R32, [R184+0x1800] ;  /* 0x00180000b820783b */ /* 0x000eaa0000000200 */
[C---:B-1----:R-:W-:Y:S06]  /*14570*/  HMMA.16816.F32 R56, R52.reuse, R8, R56 ;  /* 0x000000083438723c */ /* 0x042fec0000001838 */
[----:B------:R-:W-:Y:S01]  /*14580*/  HMMA.16816.F32 R52, R52, R10, R4 ;  /* 0x0000000a3434723c */ /* 0x000fe20000001804 */
[----:B------:R-:W1:Y:S04]  /*14590*/  LDSM.16.M88.4 R8, [R196+0x8000] ;  /* 0x00800000c408783b */ /* 0x000e680000000200 */
[----:B------:R-:W1:Y:S01]  /*145a0*/  LDSM.16.M88.4 R4, [R196+0x8800] ;  /* 0x00880000c404783b */ /* 0x000e620000000200 */
[C---:B---3--:R-:W-:Y:S06]  /*145b0*/  HMMA.16816.F32 R24, R28.reuse, R48, R24 ;  /* 0x000000301c18723c */ /* 0x048fec0000001818 */
[C---:B------:R-:W-:Y:S01]  /*145c0*/  HMMA.16816.F32 R20, R28.reuse, R50, R20 ;  /* 0x000000321c14723c */ /* 0x040fe20000001814 */
[----:B------:R-:W-:Y:S05]  /*145d0*/  LDSM.16.M88.4 R48, [R195+0x2000] ;  /* 0x00200000c330783b */ /* 0x000fea0000000200 */
[C---:B-----5:R-:W-:Y:S06]  /*145e0*/  HMMA.16816.F32 R16, R28.reuse, R40, R16 ;  /* 0x000000281c10723c */ /* 0x060fec0000001810 */
[C---:B------:R-:W-:Y:S01]  /*145f0*/  HMMA.16816.F32 R12, R28.reuse, R42, R12 ;  /* 0x0000002a1c0c723c */ /* 0x040fe2000000180c */
[----:B------:R-:W3:Y:S05]  /*14600*/  LDSM.16.M88.4 R40, [R194+0x2000] ;  /* 0x00200000c228783b */ /* 0x000eea0000000200 */
[C---:B----4-:R-:W-:Y:S06]  /*14610*/  HMMA.16816.F32 R68, R28.reuse, R36, R68 ;  /* 0x000000241c44723c */ /* 0x050fec0000001844 */
[C---:B------:R-:W-:Y:S01]  /*14620*/  HMMA.16816.F32 R64, R28.reuse, R38, R64 ;  /* 0x000000261c40723c */ /* 0x040fe20000001840 */
[----:B------:R-:W4:Y:S05]  /*14630*/  LDSM.16.M88.4 R36, [R194+0x2800] ;  /* 0x00280000c224783b */ /* 0x000f2a0000000200 */
[C---:B--2---:R-:W-:Y:S06]  /*14640*/  HMMA.16816.F32 R56, R28.reuse, R32, R56 ;  /* 0x000000201c38723c */ /* 0x044fec0000001838 */
[----:B------:R-:W-:Y:S01]  /*14650*/  HMMA.16816.F32 R52, R28, R34, R52 ;  /* 0x000000221c34723c */ /* 0x000fe20000001834 */
[----:B------:R-:W2:Y:S04]  /*14660*/  LDSM.16.M88.4 R32, [R194+0x3000] ;  /* 0x00300000c220783b */ /* 0x000ea80000000200 */
[----:B------:R-:W5:Y:S01]  /*14670*/  LDSM.16.M88.4 R28, [R194+0x3800] ;  /* 0x00380000c21c783b */ /* 0x000f620000000200 */
[C---:B-1----:R-:W-:Y:S06]  /*14680*/  HMMA.16816.F32 R24, R80.reuse, R8, R24 ;  /* 0x000000085018723c */ /* 0x042fec0000001818 */
[C---:B------:R-:W-:Y:S01]  /*14690*/  HMMA.16816.F32 R20, R80.reuse, R10, R20 ;  /* 0x0000000a5014723c */ /* 0x040fe20000001814 */
[----:B------:R-:W-:Y:S05]  /*146a0*/  LDSM.16.M88.4 R8, [R44+0x2000] ;  /* 0x002000002c08783b */ /* 0x000fea0000000200 */
[C---:B------:R-:W-:Y:S06]  /*146b0*/  HMMA.16816.F32 R16, R80.reuse, R4, R16 ;  /* 0x000000045010723c */ /* 0x040fec0000001810 */
[C---:B------:R-:W-:Y:S01]  /*146c0*/  HMMA.16816.F32 R12, R80.reuse, R6, R12 ;  /* 0x00000006500c723c */ /* 0x040fe2000000180c */
[----:B------:R-:W1:Y:S05]  /*146d0*/  LDSM.16.M88.4 R4, [R191+0x8000] ;  /* 0x00800000bf04783b */ /* 0x000e6a0000000200 */
[C---:B------:R-:W-:Y:S06]  /*146e0*/  HMMA.16816.F32 R68, R80.reuse, R76, R68 ;  /* 0x0000004c5044723c */ /* 0x040fec0000001844 */
[C---:B------:R-:W-:Y:S01]  /*146f0*/  HMMA.16816.F32 R64, R80.reuse, R78, R64 ;  /* 0x0000004e5040723c */ /* 0x040fe20000001840 */
[----:B------:R-:W-:Y:S05]  /*14700*/  LDSM.16.M88.4 R76, [R191+0x9000] ;  /* 0x00900000bf4c783b */ /* 0x000fea0000000200 */
[C---:B------:R-:W-:Y:S06]  /*14710*/  HMMA.16816.F32 R56, R80.reuse, R72, R56 ;  /* 0x000000485038723c */ /* 0x040fec0000001838 */
[----:B------:R-:W-:Y:S01]  /*14720*/  HMMA.16816.F32 R72, R80, R74, R52 ;  /* 0x0000004a5048723c */ /* 0x000fe20000001834 */
[----:B------:R-:W1:Y:S04]  /*14730*/  LDSM.16.M88.4 R52, [R191+0x8800] ;  /* 0x00880000bf34783b */ /* 0x000e680000000200 */
[----:B------:R-:W1:Y:S01]  /*14740*/  LDSM.16.M88.4 R80, [R191+0x9800] ;  /* 0x00980000bf50783b */ /* 0x000e620000000200 */
[C---:B---3--:R-:W-:Y:S06]  /*14750*/  HMMA.16816.F32 R24, R48.reuse, R40, R24 ;  /* 0x000000283018723c */ /* 0x048fec0000001818 */
[C---:B------:R-:W-:Y:S01]  /*14760*/  HMMA.16816.F32 R20, R48.reuse, R42, R20 ;  /* 0x0000002a3014723c */ /* 0x040fe20000001814 */
[----:B------:R-:W-:Y:S05]  /*14770*/  LDSM.16.M88.4 R40, [R193+0x2000] ;  /* 0x00200000c128783b */ /* 0x000fea0000000200 */
[C---:B----4-:R-:W-:Y:S06]  /*14780*/  HMMA.16816.F32 R16, R48.reuse, R36, R16 ;  /* 0x000000243010723c */ /* 0x050fec0000001810 */
[C---:B------:R-:W-:Y:S01]  /*14790*/  HMMA.16816.F32 R12, R48.reuse, R38, R12 ;  /* 0x00000026300c723c */ /* 0x040fe2000000180c */
[----:B------:R-:W3:Y:S05]  /*147a0*/  LDSM.16.M88.4 R36, [R184+0x2000] ;  /* 0x00200000b824783b */ /* 0x000eea0000000200 */
[C---:B--2---:R-:W-:Y:S06]  /*147b0*/  HMMA.16816.F32 R68, R48.reuse, R32, R68 ;  /* 0x000000203044723c */ /* 0x044fec0000001844 */
[C---:B------:R-:W-:Y:S01]  /*147c0*/  HMMA.16816.F32 R64, R48.reuse, R34, R64 ;  /* 0x000000223040723c */ /* 0x040fe20000001840 */
[----:B------:R-:W-:Y:S05]  /*147d0*/  LDSM.16.M88.4 R32, [R184+0x3000] ;  /* 0x00300000b820783b */ /* 0x000fea0000000200 */
[C---:B-----5:R-:W-:Y:S06]  /*147e0*/  HMMA.16816.F32 R56, R48.reuse, R28, R56 ;  /* 0x0000001c3038723c */ /* 0x060fec0000001838 */
[----:B------:R-:W-:Y:S01]  /*147f0*/  HMMA.16816.F32 R72, R48, R30, R72 ;  /* 0x0000001e3048723c */ /* 0x000fe20000001848 */
[----:B------:R-:W2:Y:S04]  /*14800*/  LDSM.16.M88.4 R28, [R184+0x2800] ;  /* 0x00280000b81c783b */ /* 0x000ea80000000200 */
[----:B------:R-:W-:Y:S01]  /*14810*/  LDSM.16.M88.4 R48, [R196+0xa000] ;  /* 0x00a00000c430783b */ /* 0x000fe20000000200 */
[C---:B-1----:R-:W-:Y:S06]  /*14820*/  HMMA.16816.F32 R24, R8.reuse, R4, R24 ;  /* 0x000000040818723c */ /* 0x042fec0000001818 */
[C---:B------:R-:W-:Y:S01]  /*14830*/  HMMA.16816.F32 R20, R8.reuse, R6, R20 ;  /* 0x000000060814723c */ /* 0x040fe20000001814 */
[----:B------:R-:W1:Y:S05]  /*14840*/  LDSM.16.M88.4 R4, [R184+0x3800] ;  /* 0x00380000b804783b */ /* 0x000e6a0000000200 */
        /* <DEDUP_REMOVED lines=9> */
[C---:B---3--:R-:W-:Y:S06]  /*148e0*/  HMMA.16816.F32 R24, R40.reuse, R36, R24 ;  /* 0x000000242818723c */ /* 0x048fec0000001818 */
[C---:B------:R-:W-:Y:S01]  /*148f0*/  HMMA.16816.F32 R20, R40.reuse, R38, R20 ;  /* 0x000000262814723c */ /* 0x040fe20000001814 */
[----:B------:R-:W3:Y:S05]  /*14900*/  LDSM.16.M88.4 R36, [R196+0xb000] ;  /* 0x00b00000c424783b */ /* 0x000eea0000000200 */
[C---:B--2---:R-:W-:Y:S06]  /*14910*/  HMMA.16816.F32 R16, R40.reuse, R28, R16 ;  /* 0x0000001c2810723c */ /* 0x044fec0000001810 */
[C---:B------:R-:W-:Y:S01]  /*14920*/  HMMA.16816.F32 R12, R40.reuse, R30, R12 ;  /* 0x0000001e280c723c */ /* 0x040fe2000000180c */
[----:B------:R-:W-:Y:S05]  /*14930*/  LDSM.16.M88.4 R28, [R196+0xb800] ;  /* 0x00b80000c41c783b */ /* 0x000fea0000000200 */
[C---:B------:R-:W-:Y:S01]  /*14940*/  HMMA.16816.F32 R80, R40.reuse, R32, R68 ;  /* 0x000000202850723c */ /* 0x040fe20000001844 */
[----:B------:R-:W2:Y:S05]  /*14950*/  LDSM.16.M88.4 R68, [R194+0x4000] ;  /* 0x00400000c244783b */ /* 0x000eaa0000000200 */
[C---:B------:R-:W-:Y:S01]  /*14960*/  HMMA.16816.F32 R64, R40.reuse, R34, R64 ;  /* 0x000000222840723c */ /* 0x040fe20000001840 */
[----:B------:R-:W2:Y:S05]  /*14970*/  LDSM.16.M88.4 R32, [R194+0x4800] ;  /* 0x00480000c220783b */ /* 0x000eaa0000000200 */
[C---:B-1----:R-:W-:Y:S06]  /*14980*/  HMMA.16816.F32 R56, R40.reuse, R4, R56 ;  /* 0x000000042838723c */ /* 0x042fec0000001838 */
[----:B------:R-:W-:Y:S01]  /*14990*/  HMMA.16816.F32 R72, R40, R6, R72 ;  /* 0x000000062848723c */ /* 0x000fe20000001848 */
[----:B------:R-:W1:Y:S04]  /*149a0*/  LDSM.16.M88.4 R4, [R194+0x5000] ;  /* 0x00500000c204783b */ /* 0x000e680000000200 */
[----:B------:R-:W-:Y:S01]  /*149b0*/  LDSM.16.M88.4 R40, [R194+0x5800] ;  /* 0x00580000c228783b */ /* 0x000fe20000000200 */
[C---:B----4-:R-:W-:Y:S06]  /*149c0*/  HMMA.16816.F32 R24, R52.reuse, R48, R24 ;  /* 0x000000303418723c */ /* 0x050fec0000001818 */
[C---:B------:R-:W-:Y:S01]  /*149d0*/  HMMA.16816.F32 R20, R52.reuse, R50, R20 ;  /* 0x000000323414723c */ /* 0x040fe20000001814 */
[----:B------:R-:W-:Y:S05]  /*149e0*/  LDSM.16.M88.4 R48, [R191+0xa800] ;  /* 0x00a80000bf30783b */ /* 0x000fea0000000200 */
[C---:B-----5:R-:W-:Y:S06]  /*149f0*/  HMMA.16816.F32 R16, R52.reuse, R8, R16 ;  /* 0x000000083410723c */ /* 0x060fec0000001810 */
[C---:B------:R-:W-:Y:S01]  /*14a00*/  HMMA.16816.F32 R12, R52.reuse, R10, R12 ;  /* 0x0000000a340c723c */ /* 0x040fe2000000180c */
[----:B------:R-:W-:Y:S05]  /*14a10*/  LDSM.16.M88.4 R8, [R191+0xa000] ;  /* 0x00a00000bf08783b */ /* 0x000fea0000000200 */
[C---:B---3--:R-:W-:Y:S06]  /*14a20*/  HMMA.16816.F32 R80, R52.reuse, R36, R80 ;  /* 0x000000243450723c */ /* 0x048fec0000001850 */
[----:B------:R-:W-:Y:S01]  /*14a30*/  HMMA.16816.F32 R64, R52, R38, R64 ;  /* 0x000000263440723c */ /* 0x000fe20000001840 */
[----:B------:R-:W3:Y:S05]  /*14a40*/  LDSM.16.M88.4 R36, [R44+0x4000] ;  /* 0x004000002c24783b */ /* 0x000eea0000000200 */
[C---:B--2---:R-:W-:Y:S06]  /*14a50*/  HMMA.16816.F32 R24, R76.reuse, R68, R24 ;  /* 0x000000444c18723c */ /* 0x044fec0000001818 */
[C---:B------:R-:W-:Y:S06]  /*14a60*/  HMMA.16816.F32 R20, R76.reuse, R70, R20 ;  /* 0x000000464c14723c */ /* 0x040fec0000001814 */
[C---:B------:R-:W-:Y:S06]  /*14a70*/  HMMA.16816.F32 R16, R76.reuse, R32, R16 ;  /* 0x000000204c10723c */ /* 0x040fec0000001810 */
[C---:B------:R-:W-:Y:S01]  /*14a80*/  HMMA.16816.F32 R12, R76.reuse, R34, R12 ;  /* 0x000000224c0c723c */ /* 0x040fe2000000180c */
[----:B------:R-:W-:Y:S05]  /*14a90*/  LDSM.16.M88.4 R32, [R193+0x4000] ;  /* 0x00400000c120783b */ /* 0x000fea0000000200 */
[C---:B-1----:R-:W-:Y:S06]  /*14aa0*/  HMMA.16816.F32 R80, R76.reuse, R4, R80 ;  /* 0x000000044c50723c */ /* 0x042fec0000001850 */
[----:B------:R-:W-:Y:S01]  /*14ab0*/  HMMA.16816.F32 R64, R76, R6, R64 ;  /* 0x000000064c40723c */ /* 0x000fe20000001840 */
[----:B------:R-:W1:Y:S05]  /*14ac0*/  LDSM.16.M88.4 R4, [R184+0x4000] ;  /* 0x00400000b804783b */ /* 0x000e6a0000000200 */
[C---:B------:R-:W-:Y:S06]  /*14ad0*/  HMMA.16816.F32 R56, R52.reuse, R28, R56 ;  /* 0x0000001c3438723c */ /* 0x040fec0000001838 */
[----:B------:R-:W-:Y:S01]  /*14ae0*/  HMMA.16816.F32 R72, R52, R30, R72 ;  /* 0x0000001e3448723c */ /* 0x000fe20000001848 */
[----:B------:R-:W2:Y:S04]  /*14af0*/  LDSM.16.M88.4 R52, [R191+0xb800] ;  /* 0x00b80000bf34783b */ /* 0x000ea80000000200 */
[----:B------:R-:W4:Y:S01]  /*14b00*/  LDSM.16.M88.4 R28, [R191+0xb000] ;  /* 0x00b00000bf1c783b */ /* 0x000f220000000200 */
[C---:B---3--:R-:W-:Y:S06]  /*14b10*/  HMMA.16816.F32 R24, R36.reuse, R8, R24 ;  /* 0x000000082418723c */ /* 0x048fec0000001818 */
[----:B------:R-:W-:Y:S01]  /*14b20*/  HMMA.16816.F32 R20, R36, R10, R20 ;  /* 0x0000000a2414723c */ /* 0x000fe20000001814 */
[----:B------:R-:W-:Y:S05]  /*14b30*/  LDSM.16.M88.4 R8, [R184+0x5000] ;  /* 0x00500000b808783b */ /* 0x000fea0000000200 */
[C---:B------:R-:W-:Y:S06]  /*14b40*/  HMMA.16816.F32 R56, R76.reuse, R40, R56 ;  /* 0x000000284c38723c */ /* 0x040fec0000001838 */
[----:B------:R-:W-:Y:S01]  /*14b50*/  HMMA.16816.F32 R72, R76, R42, R72 ;  /* 0x0000002a4c48723c */ /* 0x000fe20000001848 */
[----:B------:R-:W3:Y:S05]  /*14b60*/  LDSM.16.M88.4 R40, [R184+0x4800] ;  /* 0x00480000b828783b */ /* 0x000eea0000000200 */
[C---:B-1----:R-:W-:Y:S06]  /*14b70*/  HMMA.16816.F32 R24, R32.reuse, R4, R24 ;  /* 0x000000042018723c */ /* 0x042fec0000001818 */
[----:B------:R-:W-:Y:S01]  /*14b80*/  HMMA.16816.F32 R20, R32, R6, R20 ;  /* 0x000000062014723c */ /* 0x000fe20000001814 */
[----:B------:R-:W1:Y:S01]  /*14b90*/  LDSM.16.M88.4 R4, [R184+0x5800] ;  /* 0x00580000b804783b */ /* 0x000e620000000200 */
[----:B------:R-:W-:-:S04]  /*14ba0*/  DEPBAR.LE SB0, 0x0 ;  /* 0x000080000000791a */ /* 0x000fc80000000000 */
[C---:B------:R-:W-:Y:S06]  /*14bb0*/  HMMA.16816.F32 R16, R36.reuse, R48, R16 ;  /* 0x000000302410723c */ /* 0x040fec0000001810 */
[C---:B------:R-:W-:Y:S06]  /*14bc0*/  HMMA.16816.F32 R12, R36.reuse, R50, R12 ;  /* 0x00000032240c723c */ /* 0x040fec000000180c */
[C---:B--2---:R-:W-:Y:S06]  /*14bd0*/  HMMA.16816.F32 R56, R36.reuse, R52, R56 ;  /* 0x000000342438723c */ /* 0x044fec0000001838 */
[C---:B----4-:R-:W-:Y:S06]  /*14be0*/  HMMA.16816.F32 R80, R36.reuse, R28, R80 ;  /* 0x0000001c2450723c */ /* 0x050fec0000001850 */
[----:B------:R-:W-:Y:S01]  /*14bf0*/  HMMA.16816.F32 R64, R36, R30, R64 ;  /* 0x0000001e2440723c */ /* 0x000fe20000001840 */
[----:B------:R-:W-:-:S05]  /*14c00*/  IMAD.SHL.U32 R28, R60, 0x2, RZ ;  /* 0x000000023c1c7824 */ /* 0x000fca00078e00ff */
[----:B------:R-:W-:Y:S01]  /*14c10*/  LOP3.LUT R28, R28, 0x6, RZ, 0xc0, !PT ;  /* 0x000000061c1c7812 */ /* 0x000fe200078ec0ff */
[----:B------:R-:W-:Y:S04]  /*14c20*/  HMMA.16816.F32 R72, R36, R54, R72 ;  /* 0x000000362448723c */ /* 0x000fe80000001848 */
[----:B------:R-:W-:Y:S02]  /*14c30*/  IMAD R3, R133, 0x40, R28 ;  /* 0x0000004085037824 */ /* 0x000fe400078e021c */
[----:B---3--:R-:W-:Y:S02]  /*14c40*/  HMMA.16816.F32 R16, R32, R40, R16 ;  /* 0x000000282010723c */ /* 0x008fe40000001810 */
[C---:B------:R-:W-:Y:S02]  /*14c50*/  VIADD R28, R3.reuse, 0xffffffc1 ;  /* 0xffffffc1031c7836 */ /* 0x040fe40000000000 */
[----:B------:R-:W-:-:S02]  /*14c60*/  VIADD R30, R3, 0xffffffc0 ;  /* 0xffffffc0031e7836 */ /* 0x000fc40000000000 */
[C---:B------:R-:W-:Y:S01]  /*14c70*/  HMMA.16816.F32 R12, R32.reuse, R42, R12 ;  /* 0x0000002a200c723c */ /* 0x040fe2000000180c */
[-C--:B------:R-:W-:Y:S01]  /*14c80*/  ISETP.GE.AND P2, PT, R28, R61.reuse, PT ;  /* 0x0000003d1c00720c */ /* 0x080fe20003f46270 */
[C---:B------:R-:W-:Y:S01]  /*14c90*/  VIADD R28, R3.reuse, 0xffffffd1 ;  /* 0xffffffd1031c7836 */ /* 0x040fe20000000000 */
[-C--:B------:R-:W-:Y:S01]  /*14ca0*/  ISETP.GE.AND P4, PT, R30, R61.reuse, PT ;  /* 0x0000003d1e00720c */ /* 0x080fe20003f86270 */
[C---:B------:R-:W-:Y:S02]  /*14cb0*/  VIADD R38, R3.reuse, 0xffffffc8 ;  /* 0xffffffc803267836 */ /* 0x040fe40000000000 */
[C---:B-1----:R-:W-:Y:S01]  /*14cc0*/  HMMA.16816.F32 R56, R32.reuse, R4, R56 ;  /* 0x000000042038723c */ /* 0x042fe20000001838 */
[C---:B------:R-:W-:Y:S01]  /*14cd0*/  VIADD R30, R3.reuse, 0xffffffd0 ;  /* 0xffffffd0031e7836 */ /* 0x040fe20000000000 */
[-C--:B------:R-:W-:Y:S01]  /*14ce0*/  ISETP.GE.AND P5, PT, R28, R61.reuse, PT ;  /* 0x0000003d1c00720c */ /* 0x080fe20003fa6270 */
[C---:B------:R-:W-:Y:S01]  /*14cf0*/  VIADD R28, R3.reuse, 0xffffffd8 ;  /* 0xffffffd8031c7836 */ /* 0x040fe20000000000 */
[-C--:B------:R-:W-:Y:S01]  /*14d00*/  ISETP.GE.AND P1, PT, R38, R61.reuse, PT ;  /* 0x0000003d2600720c */ /* 0x080fe20003f26270 */
[C---:B------:R-:W-:Y:S01]  /*14d10*/  VIADD R36, R3.reuse, 0xffffffc9 ;  /* 0xffffffc903247836 */ /* 0x040fe20000000000 */
[C---:B------:R-:W-:Y:S01]  /*14d20*/  HMMA.16816.F32 R80, R32.reuse, R8, R80 ;  /* 0x000000082050723c */ /* 0x040fe20000001850 */
[-C--:B------:R-:W-:Y:S01]  /*14d30*/  ISETP.GE.AND P6, PT, R30, R61.reuse, PT ;  /* 0x0000003d1e00720c */ /* 0x080fe20003fc6270 */
[C---:B------:R-:W-:Y:S01]  /*14d40*/  VIADD R40, R3.reuse, 0xffffffd9 ;  /* 0xffffffd903287836 */ /* 0x040fe20000000000 */
[----:B------:R-:W-:Y:S01]  /*14d50*/  FSEL R30, R26, -INF , !P4 ;  /* 0xff8000001a1e7808 */ /* 0x000fe20006000000 */
[C---:B------:R-:W-:Y:S01]  /*14d60*/  VIADD R4, R3.reuse, 0xfffffff0 ;  /* 0xfffffff003047836 */ /* 0x040fe20000000000 */
[----:B------:R-:W-:Y:S01]  /*14d70*/  FSEL R38, R24, -INF , !P4 ;  /* 0xff80000018267808 */ /* 0x000fe20006000000 */
[C---:B------:R-:W-:Y:S01]  /*14d80*/  HMMA.16816.F32 R64, R32.reuse, R10, R64 ;  /* 0x0000000a2040723c */ /* 0x040fe20000001840 */
[-C--:B------:R-:W-:Y:S01]  /*14d90*/  ISETP.GE.AND P4, PT, R28, R61.reuse, PT ;  /* 0x0000003d1c00720c */ /* 0x080fe20003f86270 */
[C---:B------:R-:W-:Y:S01]  /*14da0*/  VIADD R24, R3.reuse, 0xffffffe0 ;  /* 0xffffffe003187836 */ /* 0x040fe20000000000 */
[----:B------:R-:W-:Y:S01]  /*14db0*/  FSEL R26, R22, -INF , !P1 ;  /* 0xff800000161a7808 */ /* 0x000fe20004800000 */
[C---:B------:R-:W-:Y:S01]  /*14dc0*/  VIADD R8, R3.reuse, 0xffffffe1 ;  /* 0xffffffe103087836 */ /* 0x040fe20000000000 */
[----:B------:R-:W-:Y:S01]  /*14dd0*/  ISETP.GE.AND P0, PT, R36, R61, PT ;  /* 0x0000003d2400720c */ /* 0x000fe20003f06270 */
[----:B------:R-:W-:Y:S01]  /*14de0*/  HMMA.16816.F32 R72, R32, R6, R72 ;  /* 0x000000062048723c */ /* 0x000fe20000001848 */
[----:B------:R-:W-:Y:S01]  /*14df0*/  VIADD R10, R3, 0xffffffe8 ;  /* 0xffffffe8030a7836 */ /* 0x000fe20000000000 */
[----:B------:R-:W-:-:S02]  /*14e00*/  FSEL R18, R18, -INF , !P6 ;  /* 0xff80000012127808 */ /* 0x000fc40007000000 */
[----:B------:R-:W-:Y:S01]  /*14e10*/  FSEL R22, R16, -INF , !P6 ;  /* 0xff80000010167808 */ /* 0x000fe20007000000 */
[----:B------:R-:W-:Y:S01]  /*14e20*/  BAR.SYNC.DEFER_BLOCKING 0x0 ;  /* 0x0000000000007b1d */ /* 0x000fe20000010000 */
[----:B------:R-:W-:Y:S01]  /*14e30*/  ISETP.GE.AND P6, PT, R10, R61, PT ;  /* 0x0000003d0a00720c */ /* 0x000fe20003fc6270 */
[----:B------:R-:W-:Y:S01]  /*14e40*/  VIADD R6, R3, 0xfffffff8 ;  /* 0xfffffff803067836 */ /* 0x000fe20000000000 */
[----:B------:R-:W-:Y:S02]  /*14e50*/  FSEL R28, R27, -INF , !P2 ;  /* 0xff8000001b1c7808 */ /* 0x000fe40005000000 */
[----:B------:R-:W-:Y:S02]  /*14e60*/  FSEL R36, R25, -INF , !P2 ;  /* 0xff80000019247808 */ /* 0x000fe40005000000 */
[----:B------:R-:W-:Y:S02]  /*14e70*/  FSEL R42, R20, -INF , !P1 ;  /* 0xff800000142a7808 */ /* 0x000fe40004800000 */
[----:B------:R-:W-:-:S02]  /*14e80*/  FSEL R10, R14, -INF , !P4 ;  /* 0xff8000000e0a7808 */ /* 0x000fc40006000000 */
[----:B------:R-:W-:Y:S02]  /*14e90*/  FSEL R12, R12, -INF , !P4 ;  /* 0xff8000000c0c7808 */ /* 0x000fe40006000000 */
[-C--:B------:R-:W-:Y:S02]  /*14ea0*/  ISETP.GE.AND P2, PT, R40, R61.reuse, PT ;  /* 0x0000003d2800720c */ /* 0x080fe40003f46270 */
[-C--:B------:R-:W-:Y:S02]  /*14eb0*/  ISETP.GE.AND P1, PT, R24, R61.reuse, PT ;  /* 0x0000003d1800720c */ /* 0x080fe40003f26270 */
[----:B------:R-:W-:Y:S01]  /*14ec0*/  ISETP.GE.AND P4, PT, R4, R61, PT ;  /* 0x0000003d0400720c */ /* 0x000fe20003f86270 */
[----:B------:R-:W-:Y:S01]  /*14ed0*/  VIADD R4, R3, 0xfffffff1 ;  /* 0xfffffff103047836 */ /* 0x000fe20000000000 */
[----:B------:R-:W-:Y:S02]  /*14ee0*/  FSEL R24, R23, -INF , !P0 ;  /* 0xff80000017187808 */ /* 0x000fe40004000000 */
[----:B------:R-:W-:-:S02]  /*14ef0*/  FSEL R40, R21, -INF , !P0 ;  /* 0xff80000015287808 */ /* 0x000fc40004000000 */
[----:B------:R-:W-:Y:S01]  /*14f00*/  ISETP.GE.AND P0, PT, R8, R61, PT ;  /* 0x0000003d0800720c */ /* 0x000fe20003f06270 */
[----:B------:R-:W-:Y:S01]  /*14f10*/  VIADD R8, R3, 0xffffffe9 ;  /* 0xffffffe903087836 */ /* 0x000fe20000000000 */
[----:B------:R-:W-:Y:S02]  /*14f20*/  FSEL R170, R58, -INF , !P4 ;  /* 0xff8000003aaa7808 */ /* 0x000fe40006000000 */
[----:B------:R-:W-:Y:S02]  /*14f30*/  FSEL R210, R56, -INF , !P4 ;  /* 0xff80000038d27808 */ /* 0x000fe40006000000 */
[----:B------:R-:W-:Y:S02]  /*14f40*/  ISETP.GE.AND P4, PT, R133, 0x2, PT ;  /* 0x000000028500780c */ /* 0x000fe40003f86270 */
[----:B------:R-:W-:Y:S02]  /*14f50*/  FSEL R16, R19, -INF , !P5 ;  /* 0xff80000013107808 */ /* 0x000fe40006800000 */
[----:B------:R-:W-:-:S02]  /*14f60*/  FSEL R20, R17, -INF , !P5 ;  /* 0xff80000011147808 */ /* 0x000fc40006800000 */
[-C--:B------:R-:W-:Y:S02]  /*14f70*/  ISETP.GE.AND P5, PT, R8, R61.reuse, PT ;  /* 0x0000003d0800720c */ /* 0x080fe40003fa6270 */
[----:B------:R-:W-:Y:S02]  /*14f80*/  FSEL R8, R15, -INF , !P2 ;  /* 0xff8000000f087808 */ /* 0x000fe40005000000 */
[----:B------:R-:W-:Y:S02]  /*14f90*/  FSEL R14, R13, -INF , !P2 ;  /* 0xff8000000d0e7808 */ /* 0x000fe40005000000 */
[----:B------:R-:W-:Y:S01]  /*14fa0*/  ISETP.GE.AND P2, PT, R4, R61, PT ;  /* 0x0000003d0400720c */ /* 0x000fe20003f46270 */
[----:B------:R-:W-:Y:S01]  /*14fb0*/  VIADD R4, R3, 0xfffffff9 ;  /* 0xfffffff903047836 */ /* 0x000fe20000000000 */
[----:B------:R-:W-:Y:S02]  /*14fc0*/  FSEL R158, R82, -INF , !P1 ;  /* 0xff800000529e7808 */ /* 0x000fe40004800000 */
[----:B------:R-:W-:-:S02]  /*14fd0*/  FSEL R154, R80, -INF , !P1 ;  /* 0xff800000509a7808 */ /* 0x000fc40004800000 */
[----:B------:R-:W-:Y:S02]  /*14fe0*/  FSEL R214, R83, -INF , !P0 ;  /* 0xff80000053d67808 */ /* 0x000fe40004000000 */
[----:B------:R-:W-:Y:S02]  /*14ff0*/  FSEL R218, R81, -INF , !P0 ;  /* 0xff80000051da7808 */ /* 0x000fe40004000000 */
[-C--:B------:R-:W-:Y:S02]  /*15000*/  ISETP.GE.AND P1, PT, R6, R61.reuse, PT ;  /* 0x0000003d0600720c */ /* 0x080fe40003f26270 */
[----:B------:R-:W-:Y:S02]  /*15010*/  ISETP.GE.AND P0, PT, R4, R61, PT ;  /* 0x0000003d0400720c */ /* 0x000fe40003f06270 */
[----:B------:R-:W-:Y:S02]  /*15020*/  FSEL R166, R66, -INF , !P6 ;  /* 0xff80000042a67808 */ /* 0x000fe40007000000 */
[----:B------:R-:W-:-:S02]  /*15030*/  FSEL R156, R64, -INF , !P6 ;  /* 0xff800000409c7808 */ /* 0x000fc40007000000 */
[----:B------:R-:W-:Y:S02]  /*15040*/  FSEL R212, R67, -INF , !P5 ;  /* 0xff80000043d47808 */ /* 0x000fe40006800000 */
[----:B------:R-:W-:Y:S02]  /*15050*/  FSEL R216, R65, -INF , !P5 ;  /* 0xff80000041d87808 */ /* 0x000fe40006800000 */
[----:B------:R-:W-:Y:S02]  /*15060*/  FSEL R168, R59, -INF , !P2 ;  /* 0xff8000003ba87808 */ /* 0x000fe40005000000 */
[----:B------:R-:W-:Y:S02]  /*15070*/  FSEL R174, R57, -INF , !P2 ;  /* 0xff80000039ae7808 */ /* 0x000fe40005000000 */
[----:B------:R-:W-:Y:S02]  /*15080*/  FSEL R162, R74, -INF , !P1 ;  /* 0xff8000004aa27808 */ /* 0x000fe40004800000 */
[----:B------:R-:W-:-:S02]  /*15090*/  FSEL R172, R72, -INF , !P1 ;  /* 0xff80000048ac7808 */ /* 0x000fc40004800000 */
[----:B------:R-:W-:Y:S02]  /*150a0*/  FSEL R160, R75, -INF , !P0 ;  /* 0xff8000004ba07808 */ /* 0x000fe40004000000 */
[----:B------:R-:W-:Y:S01]  /*150b0*/  FSEL R171, R73, -INF , !P0 ;  /* 0xff80000049ab7808 */ /* 0x000fe20004000000 */
[----:B------:R-:W-:Y:S06]  /*150c0*/  @!P4 BRA `(.L_x_1053) ;  /* 0x0000000800b4c947 */ /* 0x000fec0003800000 */
[----:B------:R-:W-:Y:S05]  /*150d0*/  @!P3 BRA `(.L_x_1054) ;  /* 0x0000000000ecb947 */ /* 0x000fea0003800000 */
[----:B------:R-:W1:Y:S01]  /*150e0*/  LDC R5, c[0x0][0x380] ;  /* 0x0000e000ff057b82 */ /* 0x000e620000000800 */
[C---:B------:R-:W-:Y:S01]  /*150f0*/  IADD3 R34, R0.reuse, -0x40, RZ ;  /* 0xffffffc000227810 */ /* 0x040fe20007ffe0ff */
        /* <DEDUP_REMOVED lines=43> */
[----:B------:R-:W-:-:S05]  /*153b0*/  IMAD R5, R4, R5, -0x40 ;  /* 0xffffffc004057424 */ /* 0x000fca00078e0205 */
[----:B------:R-:W-:-:S05]  /*153c0*/  SHF.R.S32.HI R3, RZ, 0x1f, R5 ;  /* 0x0000001fff037819 */ /* 0x000fca0000011405 */
[----:B------:R-:W-:-:S04]  /*153d0*/  IMAD R4, R3, UR8, RZ ;  /* 0x0000000803047c24 */ /* 0x000fc8000f8e02ff */
[C---:B------:R-:W-:Y:S02]  /*153e0*/  IMAD R4, R5.reuse, UR9, R4 ;  /* 0x0000000905047c24 */ /* 0x040fe4000f8e0204 */
[----:B--2---:R-:W-:Y:S02]  /*153f0*/  IMAD.IADD R0, R0, 0x1, -R7 ;  /* 0x0000000100007824 */ /* 0x004fe400078e0a07 */
[----:B------:R-:W-:Y:S01]  /*15400*/  IMAD.WIDE.U32 R6, R5, UR8, RZ ;  /* 0x0000000805067c25 */ /* 0x000fe2000f8e00ff */
[----:B------:R-:W-:Y:S02]  /*15410*/  ULDC.64 UR8, c[0x0][0x230] ;  /* 0x00008c0000087ab9 */ /* 0x000fe40000000a00 */
[----:B------:R-:W-:Y:S02]  /*15420*/  SHF.R.S32.HI R3, RZ, 0x1f, R0 ;  /* 0x0000001fff037819 */ /* 0x000fe40000011400 */
[----:B------:R-:W-:-:S03]  /*15430*/  IADD3 R7, R7, R4, RZ ;  /* 0x0000000407077210 */ /* 0x000fc60007ffe0ff */
[----:B------:R-:W-:Y:S02]  /*15440*/  IMAD R3, R3, UR8, RZ ;  /* 0x0000000803037c24 */ /* 0x000fe4000f8e02ff */
[----:B------:R-:W-:-:S04]  /*15450*/  IMAD.WIDE.U32 R4, R0, UR8, R6 ;  /* 0x0000000800047c25 */ /* 0x000fc8000f8e0006 */
[----:B------:R-:W-:-:S04]  /*15460*/  IMAD R3, R0, UR9, R3 ;  /* 0x0000000900037c24 */ /* 0x000fc8000f8e0203 */
[----:B------:R-:W-:Y:S01]  /*15470*/  IMAD.IADD R5, R5, 0x1, R3 ;  /* 0x0000000105057824 */ /* 0x000fe200078e0203 */
[----:B------:R-:W-:Y:S06]  /*15480*/  BRA `(.L_x_1055) ;  /* 0x00000000000c7947 */ /* 0x000fec0003800000 */
.L_x_1054:
[----:B------:R-:W1:Y:S02]  /*15490*/  LDC R4, c[0x0][0x248] ;  /* 0x00009200ff047b82 */ /* 0x000e640000000800 */
[----:B-1----:R-:W-:-:S04]  /*154a0*/  LEA R4, -R4, RZ, 0x6 ;  /* 0x000000ff04047211 */ /* 0x002fc800078e31ff */
[----:B------:R-:W-:-:S07]  /*154b0*/  SHF.R.S32.HI R5, RZ, 0x1f, R4 ;  /* 0x0000001fff057819 */ /* 0x000fce0000011404 */
.L_x_1055:
[C---:B------:R-:W-:Y:S02]  /*154c0*/  LOP3.LUT P2, RZ, R2.reuse, 0x2, RZ, 0xc0, !PT ;  /* 0x0000000202ff7812 */ /* 0x040fe4000784c0ff */
[----:B------:R-:W-:Y:S02]  /*154d0*/  LOP3.LUT P1, RZ, R2, 0x4, RZ, 0xc0, !PT ;  /* 0x0000000402ff7812 */ /* 0x000fe4000782c0ff */
[----:B------:R-:W-:Y:S02]  /*154e0*/  IADD3 R0, P5, R4, R142, RZ ;  /* 0x0000008e04007210 */ /* 0x000fe40007fbe0ff */
[----:B------:R-:W-:Y:S02]  /*154f0*/  LOP3.LUT P6, RZ, R2, 0x1, RZ, 0xc0, !PT ;  /* 0x0000000102ff7812 */ /* 0x000fe400078cc0ff */
[----:B------:R-:W-:Y:S01]  /*15500*/  LEA R32, P0, R4, R208, 0x1 ;  /* 0x000000d004207211 */ /* 0x000fe200078008ff */
[----:B------:R-:W-:-:S03]  /*15510*/  IMAD.X R3, R5, 0x1, R145, P5 ;  /* 0x0000000105037824 */ /* 0x000fc600028e0691 */
[----:B------:R-:W-:Y:S02]  /*15520*/  LEA.HI.X R33, R4, R209, R5, 0x1, P0 ;  /* 0x000000d104217211 */ /* 0x000fe400000f0c05 */
[C---:B------:R-:W-:Y:S02]  /*15530*/  @P2 LEA R58, P5, R0.reuse, UR10, 0x1 ;  /* 0x0000000a003a2c11 */ /* 0x040fe4000f8a08ff */
[C---:B------:R-:W-:Y:S02]  /*15540*/  @P1 LEA R48, P0, R0.reuse, UR10, 0x1 ;  /* 0x0000000a00301c11 */ /* 0x040fe4000f8008ff */
[--C-:B------:R-:W-:Y:S01]  /*15550*/  @P2 LEA.HI.X R59, R0, UR11, R3.reuse, 0x1, P5 ;  /* 0x0000000b003b2c11 */ /* 0x100fe2000a8f0c03 */
[----:B------:R-:W-:Y:S01]  /*15560*/  @!PT LDS RZ, [RZ] ;  /* 0x00000000fffff984 */ /* 0x000fe20000000800 */
[----:B------:R-:W-:Y:S01]  /*15570*/  @!PT LDS RZ, [RZ] ;  /* 0x00000000fffff984 */ /* 0x000fe20000000800 */
[----:B------:R-:W-:Y:S01]  /*15580*/  @!PT LDS RZ, [RZ] ;  /* 0x00000000fffff984 */ /* 0x000fe20000000800 */
[----:B------:R1:W-:Y:S01]  /*15590*/  @P6 LDGSTS.E.BYPASS.LTC128B.128 [R206+0x6000], desc[UR6][R32.64] ;  /* 0x0600000020ce6fae */ /* 0x0003e2000b901d46 */
[----:B------:R-:W-:Y:S02]  /*155a0*/  IADD3 R2, P5, R4, R199, RZ ;  /* 0x000000c704027210 */ /* 0x000fe40007fbe0ff */
[----:B------:R-:W-:Y:S01]  /*155b0*/  @P1 LEA.HI.X R49, R0, UR11, R3, 0x1, P0 ;  /* 0x0000000b00311c11 */ /* 0x000fe200080f0c03 */
[----:B------:R1:W-:Y:S01]  /*155c0*/  @!P6 STS.128 [R206+0x6000], RZ ;  /* 0x006000ffce00e388 */ /* 0x0003e20000000c00 */
[C---:B------:R-:W-:Y:S01]  /*155d0*/  @P2 IADD3 R7, P0, R2.reuse, R142, RZ ;  /* 0x0000008e02072210 */ /* 0x040fe20007f1e0ff */
[----:B------:R-:W-:Y:S01]  /*155e0*/  IMAD.X R5, R5, 0x1, R198, P5 ;  /* 0x0000000105057824 */ /* 0x000fe200028e06c6 */
[C---:B------:R-:W-:Y:S01]  /*155f0*/  @P6 LEA R56, P5, R2.reuse, R208, 0x1 ;  /* 0x000000d002386211 */ /* 0x040fe200078a08ff */
[----:B------:R-:W-:Y:S01]  /*15600*/  @!PT LDS RZ, [RZ] ;  /* 0x00000000fffff984 */ /* 0x000fe20000000800 */
[----:B------:R-:W-:Y:S01]  /*15610*/  @!PT LDS RZ, [RZ] ;  /* 0x00000000fffff984 */ /* 0x000fe20000000800 */
[----:B------:R-:W-:Y:S01]  /*15620*/  @!PT LDS RZ, [RZ] ;  /* 0x00000000fffff984 */ /* 0x000fe20000000800 */
[----:B------:R1:W-:Y:S02]  /*15630*/  @P2 LDGSTS.E.BYPASS.LTC128B.128 [R206+0x8000], desc[UR6][R58.64+0x80] ;  /* 0x080000803ace2fae */ /* 0x0003e4000b901d46 */
[----:B------:R-:W-:Y:S01]  /*15640*/  @P2 IMAD.X R0, R5, 0x1, R145, P0 ;  /* 0x0000000105002824 */ /* 0x000fe200000e0691 */
[----:B------:R-:W-:Y:S01]  /*15650*/  @P6 LEA.HI.X R57, R2, R209, R5, 0x1, P5 ;  /* 0x000000d102396211 */ /* 0x000fe200028f0c05 */
[----:B------:R1:W-:Y:S01]  /*15660*/  @!P2 STS.128 [R206+0x8000], RZ ;  /* 0x008000ffce00a388 */ /* 0x0003e20000000c00 */
[----:B------:R-:W-:-:S02]  /*15670*/  @P2 LEA R54, P5, R7, UR10, 0x1 ;  /* 0x0000000a07362c11 */ /* 0x000fc4000f8a08ff */
[CC--:B------:R-:W-:Y:S01]  /*15680*/  @P1 IADD3 R3, P0, R2.reuse, R142.reuse, RZ ;  /* 0x0000008e02031210 */ /* 0x0c0fe20007f1e0ff */
[----:B------:R-:W-:Y:S01]  /*15690*/  @!PT LDS RZ, [RZ] ;  /* 0x00000000fffff984 */ /* 0x000fe20000000800 */
[----:B------:R-:W-:Y:S01]  /*156a0*/  @!PT LDS RZ, [RZ] ;  /* 0x00000000fffff984 */ /* 0x000fe20000000800 */
[----:B------:R-:W-:Y:S01]  /*156b0*/  @!PT LDS RZ, [RZ] ;  /* 0x00000000fffff984 */ /* 0x000fe20000000800 */
[----:B------:R1:W-:Y:S01]  /*156c0*/  @P1 LDGSTS.E.BYPASS.LTC128B.128 [R206+0xa000], desc[UR6][R48.64+0x100] ;  /* 0x0a00010030ce1fae */ /* 0x0003e2000b901d46 */
[----:B------:R-:W-:Y:S02]  /*156d0*/  @P2 LEA.HI.X R55, R7, UR11, R0, 0x1, P5 ;  /* 0x0000000b07372c11 */ /* 0x000fe4000a8f0c00 */
[----:B------:R-:W-:Y:S01]  /*156e0*/  IADD3 R2, P5, R2, R199, RZ ;  /* 0x000000c702027210 */ /* 0x000fe20007fbe0ff */
[----:B------:R-:W-:Y:S01]  /*156f0*/  @P1 IMAD.X R0, R5, 0x1, R145, P0 ;  /* 0x0000000105001824 */ /* 0x000fe200000e0691 */
[C---:B------:R-:W-:Y:S01]  /*15700*/  @P1 LEA R34, P0, R3.reuse, UR10, 0x1 ;  /* 0x0000000a03221c11 */ /* 0x040fe2000f8008ff */
[----:B------:R1:W-:Y:S03]  /*15710*/  @!P1 STS.128 [R206+0xa000], RZ ;  /* 0x00a000ffce009388 */ /* 0x0003e60000000c00 */
[----:B------:R-:W-:Y:S01]  /*15720*/  @P1 LEA.HI.X R35, R3, UR11, R0, 0x1, P0 ;  /* 0x0000000b03231c11 */ /* 0x000fe200080f0c00 */
[----:B------:R-:W-:Y:S01]  /*15730*/  IMAD.X R3, R5, 0x1, R198, P5 ;  /* 0x0000000105037824 */ /* 0x000fe200028e06c6 */
[C---:B------:R-:W-:Y:S01]  /*15740*/  @P2 IADD3 R5, P0, R2.reuse, R142, RZ ;  /* 0x0000008e02052210 */ /* 0x040fe20007f1e0ff */
[----:B------:R-:W-:Y:S01]  /*15750*/  @!PT LDS RZ, [RZ] ;  /* 0x00000000fffff984 */ /* 0x000fe20000000800 */
[----:B------:R-:W-:Y:S01]  /*15760*/  @!PT LDS RZ, [RZ] ;  /* 0x00000000fffff984 */ /* 0x000fe20000000800 */
[----:B------:R-:W-:Y:S01]  /*15770*/  @!PT LDS RZ, [RZ] ;  /* 0x00000000fffff984 */ /* 0x000fe20000000800 */
[----:B------:R1:W-:Y:S01]  /*15780*/  @P6 LDGSTS.E.BYPASS.LTC128B.128 [R206+0x6800], desc[UR6][R56.64] ;  /* 0x0680000038ce6fae */ /* 0x0003e2000b901d46 */
[----:B------:R-:W-:-:S03]  /*15790*/  @P6 LEA R52, P5, R2, R208, 0x1 ;  /* 0x000000d002346211 */ /* 0x000fc600078a08ff */
[----:B------:R-:W-:Y:S01]  /*157a0*/  @P2 IMAD.X R4, R3, 0x1, R145, P0 ;  /* 0x0000000103042824 */ /* 0x000fe200000e0691 */
[C---:B------:R-:W-:Y:S01]  /*157b0*/  @P6 LEA.HI.X R53, R2.reuse, R209, R3, 0x1, P5 ;  /* 0x000000d102356211 */ /* 0x040fe200028f0c03 */
[----:B------:R1:W-:Y:S01]  /*157c0*/  @!P6 STS.128 [R206+0x6800], RZ ;  /* 0x006800ffce00e388 */ /* 0x0003e20000000c00 */
[C---:B------:R-:W-:Y:S02]  /*157d0*/  @P2 LEA R50, P5, R5.reuse, UR10, 0x1 ;  /* 0x0000000a05322c11 */ /* 0x040fe4000f8a08ff */
[C---:B------:R-:W-:Y:S01]  /*157e0*/  @P1 IADD3 R0, P0, R2.reuse, R142, RZ ;  /* 0x0000008e02001210 */ /* 0x040fe20007f1e0ff */
[----:B------:R-:W-:Y:S01]  /*157f0*/  @!PT LDS RZ, [RZ] ;  /* 0x00000000fffff984 */ /* 0x000fe20000000800 */
[----:B------:R-:W-:Y:S01]  /*15800*/  @!PT LDS RZ, [RZ] ;  /* 0x00000000fffff984 */ /* 0x000fe20000000800 */
[----:B------:R-:W-:Y:S01]  /*15810*/  @!PT LDS RZ, [RZ] ;  /* 0x00000000fffff984 */ /* 0x000fe20000000800 */
[----:B------:R1:W-:Y:S01]  /*15820*/  @P2 LDGSTS.E.BYPASS.LTC128B.128 [R206+0x8800], desc[UR6][R54.64+0x80] ;  /* 0x0880008036ce2fae */ /* 0x0003e2000b901d46 */
[----:B------:R-:W-:Y:S02]  /*15830*/  @P2 LEA.HI.X R51, R5, UR11, R4, 0x1, P5 ;  /* 0x0000000b05332c11 */ /* 0x000fe4000a8f0c04 */
[----:B------:R-:W-:Y:S01]  /*15840*/  IADD3 R7, P5, R2, R199, RZ ;  /* 0x000000c702077210 */ /* 0x000fe20007fbe0ff */
[C---:B------:R-:W-:Y:S01]  /*15850*/  @P1 IMAD.X R5, R3.reuse, 0x1, R145, P0 ;  /* 0x0000000103051824 */ /* 0x040fe200000e0691 */
[C---:B------:R-:W-:Y:S01]  /*15860*/  @P1 LEA R4, P0, R0.reuse, UR10, 0x1 ;  /* 0x0000000a00041c11 */ /* 0x040fe2000f8008ff */
[----:B------:R1:W-:Y:S02]  /*15870*/  @!P2 STS.128 [R206+0x8800], RZ ;  /* 0x008800ffce00a388 */ /* 0x0003e40000000c00 */
[----:B------:R-:W-:Y:S01]  /*15880*/  IMAD.X R144, R3, 0x1, R198, P5 ;  /* 0x0000000103907824 */ /* 0x000fe200028e06c6 */
[----:B------:R-:W-:Y:S01]  /*15890*/  @P1 LEA.HI.X R5, R0, UR11, R5, 0x1, P0 ;  /* 0x0000000b00051c11 */ /* 0x000fe200080f0c05 */
[----:B------:R-:W-:Y:S01]  /*158a0*/  @!PT LDS RZ, [RZ] ;  /* 0x00000000fffff984 */ /* 0x000fe20000000800 */
[----:B------:R-:W-:Y:S01]  /*158b0*/  @!PT LDS RZ, [RZ] ;  /* 0x00000000fffff984 */ /* 0x000fe20000000800 */
[----:B------:R-:W-:Y:S01]  /*158c0*/  @!PT LDS RZ, [RZ] ;  /* 0x00000000fffff984 */ /* 0x000fe20000000800 */
[----:B------:R1:W-:Y:S01]  /*158d0*/  @P1 LDGSTS.E.BYPASS.LTC128B.128 [R206+0xa800], desc[UR6][R34.64+0x100] ;  /* 0x0a80010022ce1fae */ /* 0x0003e2000b901d46 */
[C---:B------:R-:W-:Y:S01]  /*158e0*/  @P6 LEA R60, P0, R7.reuse, R208, 0x1 ;  /* 0x000000d0073c6211 */ /* 0x040fe200078008ff */
[----:B------:R-:W-:Y:S01]  /*158f0*/  IMAD.MOV.U32 R208, RZ, RZ, R32 ;  /* 0x000000ffffd07224 */ /* 0x000fe200078e0020 */
[CC--:B------:R-:W-:Y:S01]  /*15900*/  @P2 IADD3 R0, P5, R7.reuse, R142.reuse, RZ ;  /* 0x0000008e07002210 */ /* 0x0c0fe20007fbe0ff */
[----:B------:R1:W-:Y:S01]  /*15910*/  @!P1 STS.128 [R206+0xa800], RZ ;  /* 0x00a800ffce009388 */ /* 0x0003e20000000c00 */
[C---:B------:R-:W-:Y:S01]  /*15920*/  @P6 LEA.HI.X R61, R7.reuse, R209, R144, 0x1, P0 ;  /* 0x000000d1073d6211 */ /* 0x040fe200000f0c90 */
[----:B------:R-:W-:Y:S01]  /*15930*/  IMAD.MOV.U32 R209, RZ, RZ, R33 ;  /* 0x000000ffffd17224 */ /* 0x000fe200078e0021 */
[----:B------:R-:W-:Y:S01]  /*15940*/  @P1 IADD3 R7, P0, R7, R142, RZ ;  /* 0x0000008e07071210 */ /* 0x000fe20007f1e0ff */
[--C-:B------:R-:W-:Y:S01]  /*15950*/  @P2 IMAD.X R3, R144, 0x1, R145.reuse, P5 ;  /* 0x0000000190032824 */ /* 0x100fe200028e0691 */
[----:B------:R-:W-:Y:S01]  /*15960*/  @P2 LEA R2, P5, R0, UR10, 0x1 ;  /* 0x0000000a00022c11 */ /* 0x000fe2000f8a08ff */
[----:B------:R-:W-:Y:S01]  /*15970*/  @!PT LDS RZ, [RZ] ;  /* 0x00000000fffff984 */ /* 0x000fe20000000800 */
[----:B------:R-:W-:Y:S01]  /*15980*/  @!PT LDS RZ, [RZ] ;  /* 0x00000000fffff984 */ /* 0x000fe20000000800 */
[----:B------:R-:W-:Y:S01]  /*15990*/  @!PT LDS RZ, [RZ] ;  /* 0x00000000fffff984 */ /* 0x000fe20000000800 */
[----:B------:R1:W-:Y:S02]  /*159a0*/  @P6 LDGSTS.E.BYPASS.LTC128B.128 [R206+0x7000], desc[UR6][R52.64] ;  /* 0x0700000034ce6fae */ /* 0x0003e4000b901d46 */
[----:B------:R-:W-:Y:S01]  /*159b0*/  @P1 IMAD.X R144, R144, 0x1, R145, P0 ;  /* 0x0000000190901824 */ /* 0x000fe200000e0691 */
[----:B------:R-:W-:Y:S01]  /*159c0*/  @P1 LEA R6, P0, R7, UR10, 0x1 ;  /* 0x0000000a07061c11 */ /* 0x000fe2000f8008ff */
[----:B------:R1:W-:Y:S01]  /*159d0*/  @!P6 STS.128 [R206+0x7000], RZ ;  /* 0x007000ffce00e388 */ /* 0x0003e20000000c00 */
[----:B------:R-:W-:-:S02]  /*159e0*/  @P2 LEA.HI.X R3, R0, UR11, R3, 0x1, P5 ;  /* 0x0000000b00032c11 */ /* 0x000fc4000a8f0c03 */
[----:B------:R-:W-:Y:S01]  /*159f0*/  @P1 LEA.HI.X R7, R7, UR11, R144, 0x1, P0 ;  /* 0x0000000b07071c11 */ /* 0x000fe200080f0c90 */
        /* <DEDUP_REMOVED lines=25> */
[----:B------:R-:W0:Y:S02]  /*15b90*/  LDGDEPBAR ;  /* 0x00000000000079af */ /* 0x000e240000000000 */
.L_x_1053:
[----:B-1----:R-:W-:Y:S01]  /*15ba0*/  FMNMX.FTZ R3, R38, R36, !PT ;  /* 0x0000002426037209 */ /* 0x002fe20007810000 */
        /* <DEDUP_REMOVED lines=54> */
[----:B------:R-:W1:Y:S02]  /*15f10*/  LDSM.16.MT88.4 R4, [R190+0xc000] ;  /* 0x00c00000be04783b */ /* 0x000e640000004200 */
[----:B------:R-:W-:Y:S01]  /*15f20*/  FMUL.FTZ R167, R3, UR5 ;  /* 0x0000000503a77c20 */ /* 0x000fe20008410000 */
        /* <DEDUP_REMOVED lines=8> */
[----:B------:R-:W-:Y:S01]  /*15fb0*/  FFMA.FTZ R145, R12, UR5, -R173 ;  /* 0x000000050c917c23 */ /* 0x000fe200080108ad */
[--C-:B------:R-:W-:Y:S01]  /*15fc0*/  FFMA.FTZ R152, R30, UR5, -R167.reuse ;  /* 0x000000051e987c23 */ /* 0x100fe200080108a7 */
[--C-:B------:R-:W-:Y:S01]  /*15fd0*/  FFMA.FTZ R157, R28, UR5, -R167.reuse ;  /* 0x000000051c9d7c23 */ /* 0x100fe200080108a7 */
[--C-:B------:R-:W-:Y:S01]  /*15fe0*/  FFMA.FTZ R153, R26, UR5, -R167.reuse ;  /* 0x000000051a997c23 */ /* 0x100fe200080108a7 */
[----:B------:R-:W-:Y:S01]  /*15ff0*/  FFMA.FTZ R148, R24, UR5, -R167 ;  /* 0x0000000518947c23 */ /* 0x000fe200080108a7 */
[----:B------:R-:W-:Y:S01]  /*16000*/  MUFU.EX2 R155, R155 ;  /* 0x0000009b009b7308 */ /* 0x000fe20000000800 */
[----:B------:R-:W-:Y:S01]  /*16010*/  FFMA.FTZ R0, R14, UR5, -R173 ;  /* 0x000000050e007c23 */ /* 0x000fe200080108ad */
[--C-:B------:R-:W-:Y:S01]  /*16020*/  FFMA.FTZ R135, R10, UR5, -R167.reuse ;  /* 0x000000050a877c23 */ /* 0x100fe200080108a7 */
[----:B------:R-:W-:Y:S01]  /*16030*/  FFMA.FTZ R2, R8, UR5, -R167 ;  /* 0x0000000508027c23 */ /* 0x000fe200080108a7 */
[----:B------:R-:W2:Y:S01]  /*16040*/  LDSM.16.MT88.4 R12, [R190+0xc800] ;  /* 0x00c80000be0c783b */ /* 0x000ea20000004200 */
[--C-:B------:R-:W-:Y:S01]  /*16050*/  FFMA.FTZ R149, R22, UR5, -R173.reuse ;  /* 0x0000000516957c23 */ /* 0x100fe200080108ad */
[----:B------:R-:W-:Y:S01]  /*16060*/  FFMA.FTZ R144, R20, UR5, -R173 ;  /* 0x0000000514907c23 */ /* 0x000fe200080108ad */
[--C-:B------:R-:W-:Y:S01]  /*16070*/  FFMA.FTZ R147, R18, UR5, -R167.reuse ;  /* 0x0000000512937c23 */ /* 0x100fe200080108a7 */
[----:B------:R-:W3:Y:S01]  /*16080*/  MUFU.EX2 R150, R150 ;  /* 0x0000009600967308 */ /* 0x000ee20000000800 */
[----:B------:R-:W4:Y:S01]  /*16090*/  LDSM.16.MT88.4 R8, [R192+0xe800] ;  /* 0x00e80000c008783b */ /* 0x000f220000004200 */
[----:B------:R-:W-:Y:S01]  /*160a0*/  FFMA.FTZ R134, R16, UR5, -R167 ;  /* 0x0000000510867c23 */ /* 0x000fe200080108a7 */
[--C-:B------:R-:W-:Y:S01]  /*160b0*/  FFMA.FTZ R154, R154, UR5, -R173.reuse ;  /* 0x000000059a9a7c23 */ /* 0x100fe200080108ad */
[--C-:B------:R-:W-:Y:S01]  /*160c0*/  FFMA.FTZ R159, R218, UR5, -R173.reuse ;  /* 0x00000005da9f7c23 */ /* 0x100fe200080108ad */
[----:B------:R-:W5:Y:S01]  /*160d0*/  LDSM.16.MT88.4 R20, [R189+0xe800] ;  /* 0x00e80000bd14783b */ /* 0x000f620000004200 */
[--C-:B------:R-:W-:Y:S01]  /*160e0*/  FFMA.FTZ R156, R156, UR5, -R173.reuse ;  /* 0x000000059c9c7c23 */ /* 0x100fe200080108ad */
[----:B------:R-:W-:Y:S01]  /*160f0*/  FFMA.FTZ R161, R216, UR5, -R173 ;  /* 0x00000005d8a17c23 */ /* 0x000fe200080108ad */
[----:B------:R-:W-:Y:S01]  /*16100*/  MUFU.EX2 R151, R151 ;  /* 0x0000009700977308 */ /* 0x000fe20000000800 */
[----:B------:R-:W5:Y:S01]  /*16110*/  LDSM.16.MT88.4 R16, [R188+0xe800] ;  /* 0x00e80000bc10783b */ /* 0x000f620000004200 */
[--C-:B------:R-:W-:Y:S01]  /*16120*/  FFMA.FTZ R158, R158, UR5, -R167.reuse ;  /* 0x000000059e9e7c23 */ /* 0x100fe200080108a7 */
[--C-:B------:R-:W-:Y:S01]  /*16130*/  FFMA.FTZ R163, R214, UR5, -R167.reuse ;  /* 0x00000005d6a37c23 */ /* 0x100fe200080108a7 */
[--C-:B------:R-:W-:Y:S01]  /*16140*/  FFMA.FTZ R166, R166, UR5, -R167.reuse ;  /* 0x00000005a6a67c23 */ /* 0x100fe200080108a7 */
[----:B------:R-:W-:Y:S01]  /*16150*/  LDSM.16.MT88.4 R36, [R192+0xc000] ;  /* 0x00c00000c024783b */ /* 0x000fe20000004200 */
[----:B------:R-:W-:Y:S01]  /*16160*/  FFMA.FTZ R169, R212, UR5, -R167 ;  /* 0x00000005d4a97c23 */ /* 0x000fe200080108a7 */
[--C-:B------:R-:W-:Y:S01]  /*16170*/  FFMA.FTZ R215, R171, UR5, -R173.reuse ;  /* 0x00000005abd77c23 */ /* 0x100fe200080108ad */
[----:B------:R-:W1:Y:S01]  /*16180*/  MUFU.EX2 R146, R146 ;  /* 0x0000009200927308 */ /* 0x000e620000000800 */
[----:B---3--:R-:W-:Y:S01]  /*16190*/  F2FP.F16.F32.PACK_AB R116, R150, R155 ;  /* 0x0000009b9674723e */ /* 0x008fe200000000ff */
        /* <DEDUP_REMOVED lines=11> */
[----:B------:R-:W-:-:S03]  /*16250*/  FADD.FTZ R150, R155, R150 ;  /* 0x000000969b967221 */ /* 0x000fc60000010000 */
[----:B------:R-:W3:Y:S01]  /*16260*/  MUFU.EX2 R157, R157 ;  /* 0x0000009d009d7308 */ /* 0x000ee20000000800 */
[----:B-1----:R-:W-:Y:S01]  /*16270*/  F2FP.F16.F32.PACK_AB R118, R146, R151 ;  /* 0x000000979276723e */ /* 0x002fe200000000ff */
[----:B------:R-:W-:-:S04]  /*16280*/  FADD.FTZ R151, R151, R150 ;  /* 0x0000009697977221 */ /* 0x000fc80000010000 */
[----:B------:R-:W-:Y:S02]  /*16290*/  FADD.FTZ R146, R146, R151 ;  /* 0x0000009792927221 */ /* 0x000fe40000010000 */
[----:B------:R-:W-:Y:S08]  /*162a0*/  MUFU.EX2 R153, R153 ;  /* 0x0000009900997308 */ /* 0x000ff00000000800 */
[----:B------:R-:W1:Y:S01]  /*162b0*/  MUFU.EX2 R148, R148 ;  /* 0x0000009400947308 */ /* 0x000e620000000800 */
[----:B---3--:R-:W-:Y:S01]  /*162c0*/  F2FP.F16.F32.PACK_AB R117, R157, R152 ;  /* 0x000000989d75723e */ /* 0x008fe200000000ff */
[----:B------:R-:W-:-:S06]  /*162d0*/  FADD.FTZ R152, R152, R157 ;  /* 0x0000009d98987221 */ /* 0x000fcc0000010000 */
[----:B------:R-:W-:Y:S08]  /*162e0*/  MUFU.EX2 R149, R149 ;  /* 0x0000009500957308 */ /* 0x000ff00000000800 */
[----:B------:R-:W3:Y:S01]  /*162f0*/  MUFU.EX2 R144, R144 ;  /* 0x0000009000907308 */ /* 0x000ee20000000800 */
[----:B-1----:R-:W-:Y:S01]  /*16300*/  F2FP.F16.F32.PACK_AB R119, R148, R153 ;  /* 0x000000999477723e */ /* 0x002fe200000000ff */
[----:B------:R-:W-:-:S04]  /*16310*/  FADD.FTZ R153, R153, R152 ;  /* 0x0000009899997221 */ /* 0x000fc80000010000 */
[----:B------:R-:W-:Y:S02]  /*16320*/  FADD.FTZ R148, R148, R153 ;  /* 0x0000009994947221 */ /* 0x000fe40000010000 */
[C---:B------:R-:W-:Y:S01]  /*16330*/  HMMA.16816.F32 R64, R116.reuse, R68, RZ ;  /* 0x000000447440723c */ /* 0x040fe200000018ff */
[----:B------:R-:W-:Y:S05]  /*16340*/  MUFU.EX2 R145, R145 ;  /* 0x0000009100917308 */ /* 0x000fea0000000800 */
[C---:B------:R-:W-:Y:S03]  /*16350*/  HMMA.16816.F32 R40, R116.reuse, R4, RZ ;  /* 0x000000047428723c */ /* 0x040fe600000018ff */
[----:B------:R-:W1:Y:S03]  /*16360*/  MUFU.EX2 R0, R0 ;  /* 0x0000000000007308 */ /* 0x000e660000000800 */
[----:B------:R-:W-:Y:S01]  /*16370*/  HMMA.16816.F32 R44, R116, R6, RZ ;  /* 0x00000006742c723c */ /* 0x000fe200000018ff */
[----:B---3--:R-:W-:Y:S01]  /*16380*/  F2FP.F16.F32.PACK_AB R4, R144, R149 ;  /* 0x000000959004723e */ /* 0x008fe200000000ff */
[----:B------:R-:W-:-:S03]  /*16390*/  FADD.FTZ R149, R149, R146 ;  /* 0x0000009295957221 */ /* 0x000fc60000010000 */
[----:B------:R-:W-:Y:S01]  /*163a0*/  MUFU.EX2 R147, R147 ;  /* 0x0000009300937308 */ /* 0x000fe20000000800 */
[----:B------:R-:W-:Y:S01]  /*163b0*/  HMMA.16816.F32 R68, R116, R70, RZ ;  /* 0x000000467444723c */ /* 0x000fe200000018ff */
[----:B------:R-:W-:-:S05]  /*163c0*/  FADD.FTZ R144, R144, R149 ;  /* 0x0000009590907221 */ /* 0x000fca0000010000 */
[----:B------:R-:W-:Y:S01]  /*163d0*/  HMMA.16816.F32 R80, R116, R84, RZ ;  /* 0x000000547450723c */ /* 0x000fe200000018ff */
[----:B------:R-:W3:Y:S01]  /*163e0*/  MUFU.EX2 R134, R134 ;  /* 0x0000008600867308 */ /* 0x000ee20000000800 */
[----:B-1----:R-:W-:Y:S01]  /*163f0*/  F2FP.F16.F32.PACK_AB R6, R0, R145 ;  /* 0x000000910006723e */ /* 0x002fe200000000ff */
[----:B------:R-:W-:-:S03]  /*16400*/  FADD.FTZ R145, R145, R144 ;  /* 0x0000009091917221 */ /* 0x000fc60000010000 */
[C---:B------:R-:W-:Y:S01]  /*16410*/  HMMA.16816.F32 R88, R116.reuse, R92, RZ ;  /* 0x0000005c7458723c */ /* 0x040fe200000018ff */
[----:B------:R-:W-:Y:S02]  /*16420*/  FADD.FTZ R145, R0, R145 ;  /* 0x0000009100917221 */ /* 0x000fe40000010000 */
[----:B------:R-:W-:Y:S03]  /*16430*/  MUFU.EX2 R135, R135 ;  /* 0x0000008700877308 */ /* 0x000fe60000000800 */
[C---:B------:R-:W-:Y:S05]  /*16440*/  HMMA.16816.F32 R84, R116.reuse, R86, RZ ;  /* 0x000000567454723c */ /* 0x040fea00000018ff */
[----:B------:R-:W1:Y:S01]  /*16450*/  MUFU.EX2 R2, R2 ;  /* 0x0000000200027308 */ /* 0x000e620000000800 */
[----:B---3--:R-:W-:Y:S01]  /*16460*/  F2FP.F16.F32.PACK_AB R5, R134, R147 ;  /* 0x000000938605723e */ /* 0x008fe200000000ff */
[----:B------:R-:W-:Y:S01]  /*16470*/  HMMA.16816.F32 R92, R116, R94, RZ ;  /* 0x0000005e745c723c */ /* 0x000fe200000018ff */
[----:B------:R-:W-:-:S04]  /*16480*/  FADD.FTZ R147, R147, R148 ;  /* 0x0000009493937221 */ /* 0x000fc80000010000 */
[----:B------:R-:W-:Y:S01]  /*16490*/  FADD.FTZ R134, R134, R147 ;  /* 0x0000009386867221 */ /* 0x000fe20000010000 */
[C---:B------:R-:W-:Y:S01]  /*164a0*/  HMMA.16816.F32 R96, R116.reuse, R100, RZ ;  /* 0x000000647460723c */ /* 0x040fe200000018ff */
[----:B------:R-:W-:Y:S05]  /*164b0*/  MUFU.EX2 R154, R154 ;  /* 0x0000009a009a7308 */ /* 0x000fea0000000800 */
[----:B------:R-:W-:Y:S01]  /*164c0*/  HMMA.16816.F32 R104, R116, R108, RZ ;  /* 0x0000006c7468723c */ /* 0x000fe200000018ff */
[----:B-1----:R-:W-:Y:S02]  /*164d0*/  F2FP.F16.F32.PACK_AB R7, R2, R135 ;  /* 0x000000870207723e */ /* 0x002fe400000000ff */
[----:B------:R-:W1:Y:S01]  /*164e0*/  MUFU.EX2 R159, R159 ;  /* 0x0000009f009f7308 */ /* 0x000e620000000800 */
[----:B------:R-:W-:-:S02]  /*164f0*/  FADD.FTZ R135, R135, R134 ;  /* 0x0000008687877221 */ /* 0x000fc40000010000 */
[----:B------:R-:W-:Y:S02]  /*16500*/  HMMA.16816.F32 R100, R116, R102, RZ ;  /* 0x000000667464723c */ /* 0x000fe400000018ff */
[----:B------:R-:W-:-:S04]  /*16510*/  FADD.FTZ R135, R2, R135 ;  /* 0x0000008702877221 */ /* 0x000fc80000010000 */
[C---:B--2---:R-:W-:Y:S01]  /*16520*/  HMMA.16816.F32 R40, R4.reuse, R12, R40 ;  /* 0x0000000c0428723c */ /* 0x044fe20000001828 */
[----:B------:R-:W-:Y:S05]  /*16530*/  MUFU.EX2 R156, R156 ;  /* 0x0000009c009c7308 */ /* 0x000fea0000000800 */
[C---:B------:R-:W-:Y:S01]  /*16540*/  HMMA.16816.F32 R44, R4.reuse, R14, R44 ;  /* 0x0000000e042c723c */ /* 0x040fe2000000182c */
[----:B------:R-:W2:Y:S02]  /*16550*/  LDSM.16.MT88.4 R12, [R192+0x10800] ;  /* 0x01080000c00c783b */ /* 0x000ea40000004200 */
[----:B------:R-:W-:Y:S03]  /*16560*/  MUFU.EX2 R161, R161 ;  /* 0x000000a100a17308 */ /* 0x000fe60000000800 */
[C---:B----4-:R-:W-:Y:S05]  /*16570*/  HMMA.16816.F32 R64, R4.reuse, R8, R64 ;  /* 0x000000080440723c */ /* 0x050fea0000001840 */
[----:B------:R-:W-:Y:S01]  /*16580*/  MUFU.EX2 R158, R158 ;  /* 0x0000009e009e7308 */ /* 0x000fe20000000800 */
[----:B------:R-:W-:Y:S01]  /*16590*/  HMMA.16816.F32 R68, R4, R10, R68 ;  /* 0x0000000a0444723c */ /* 0x000fe20000001844 */
[----:B------:R-:W3:Y:S05]  /*165a0*/  LDSM.16.MT88.4 R8, [R190+0x10800] ;  /* 0x01080000be08783b */ /* 0x000eea0000004200 */
[C---:B------:R-:W-:Y:S01]  /*165b0*/  HMMA.16816.F32 R108, R116.reuse, R110, RZ ;  /* 0x0000006e746c723c */ /* 0x040fe200000018ff */
[----:B------:R-:W4:Y:S05]  /*165c0*/  MUFU.EX2 R163, R163 ;  /* 0x000000a300a37308 */ /* 0x000f2a0000000800 */
[----:B------:R-:W-:Y:S03]  /*165d0*/  HMMA.16816.F32 R48, R116, R52, RZ ;  /* 0x000000347430723c */ /* 0x000fe600000018ff */
[----:B------:R-:W-:Y:S03]  /*165e0*/  MUFU.EX2 R166, R166 ;  /* 0x000000a600a67308 */ /* 0x000fe60000000800 */
[C---:B-----5:R-:W-:Y:S05]  /*165f0*/  HMMA.16816.F32 R80, R4.reuse, R20, R80 ;  /* 0x000000140450723c */ /* 0x060fea0000001850 */
        /* <DEDUP_REMOVED lines=139> */
[----:B------:R-:W-:Y:S01]  /*16eb0*/  ULDC UR5, c[0x0][0x250] ;  /* 0x0000940000057ab9 */ /* 0x000fe20000000800 */
[----:B------:R-:W-:Y:S01]  /*16ec0*/  IADD3 R211, R133, -0x2, RZ ;  /* 0xfffffffe85d37810 */ /* 0x000fe20007ffe0ff */
[----:B------:R-:W-:Y:S01]  /*16ed0*/  ULEA UR5, -UR5, URZ, 0x6 ;  /* 0x0000003f05057291 */ /* 0x000fe2000f8e313f */
[----:B------:R-:W-:Y:S01]  /*16ee0*/  MOV R0, R3 ;  /* 0x0000000300007202 */ /* 0x000fe20000000f00 */
[----:B------:R-:W-:Y:S01]  /*16ef0*/  IMAD.MOV.U32 R133, RZ, RZ, R132 ;  /* 0x000000ffff857224 */ /* 0x000fe200078e0084 */
[----:B------:R-:W-:Y:S01]  /*16f00*/  ULDC UR8, c[0x0][0x2d0] ;  /* 0x0000b40000087ab9 */ /* 0x000fe20000000800 */
[----:B------:R-:W-:Y:S02]  /*16f10*/  USHF.R.S32.HI UR4, URZ, 0x1f, UR5 ;  /* 0x0000001f3f047899 */ /* 0x000fe40008011405 */
[----:B------:R-:W-:Y:S01]  /*16f20*/  MOV R210, UR5 ;  /* 0x0000000500d27c02 */ /* 0x000fe20008000f00 */
[----:B------:R-:W-:Y:S01]  /*16f30*/  ULDC UR7, c[0x0][0x248] ;  /* 0x0000920000077ab9 */ /* 0x000fe20000000800 */
[----:B------:R-:W-:-:S02]  /*16f40*/  ULDC.64 UR10, c[0x0][0x208] ;  /* 0x00008200000a7ab9 */ /* 0x000fc40000000a00 */
[----:B------:R-:W-:Y:S01]  /*16f50*/  IMAD.U32 R207, RZ, RZ, UR4 ;  /* 0x00000004ffcf7e24 */ /* 0x000fe2000f8e00ff */
[----:B------:R-:W-:-:S06]  /*16f60*/  ULDC UR4, c[0x0][0x2ec] ;  /* 0x0000bb0000047ab9 */ /* 0x000fcc0000000800 */
.L_x_1060:
[----:B------:R-:W1:Y:S01]  /*16f70*/  S2R R2, SR_TID.X ;  /* 0x0000000000027919 */ /* 0x000e620000002100 */
[----:B------:R-:W-:Y:S04]  /*16f80*/  DEPBAR.LE SB0, 0x0 ;  /* 0x000080000000791a */ /* 0x000fe80000000000 */
[----:B------:R-:W-:Y:S01]  /*16f90*/  BAR.SYNC.DEFER_BLOCKING 0x0 ;  /* 0x0000000000007b1d */ /* 0x000fe20000010000 */
[----:B------:R-:W-:Y:S01]  /*16fa0*/  IMAD.MOV.U32 R8, RZ, RZ, R210 ;  /* 0x000000ffff087224 */ /* 0x000fe200078e00d2 */
[----:B-1----:R-:W-:Y:S04]  /*16fb0*/  SHF.R.S32.HI R3, RZ, 0x1f, R2 ;  /* 0x0000001fff037819 */ /* 0x002fe80000011402 */
[----:B------:R-:W-:Y:S04]  /*16fc0*/  LEA.HI R5, R3, R2, RZ, 0x3 ;  /* 0x0000000203057211 */ /* 0x000fe800078f18ff */
[----:B------:R-:W-:Y:S05]  /*16fd0*/  LOP3.LUT R5, R5, 0xfffffff8, RZ, 0xc0, !PT ;  /* 0xfffffff805057812 */ /* 0x000fea00078ec0ff */
[----:B------:R-:W-:Y:S04]  /*16fe0*/  IMAD.IADD R4, R2, 0x1, -R5 ;  /* 0x0000000102047824 */ /* 0x000fe800078e0a05 */
[----:B------:R-:W-:Y:S04]  /*16ff0*/  IMAD.SHL.U32 R4, R4, 0x8, RZ ;  /* 0x0000000804047824 */ /* 0x000fe800078e00ff */
[C---:B------:R-:W-:Y:S01]  /*17000*/  VIADD R5, R4.reuse, 0x80 ;  /* 0x0000008004057836 */ /* 0x040fe20000000000 */
[C---:B------:R-:W-:Y:S01]  /*17010*/  ISETP.GE.AND P1, PT, R4.reuse, UR8, PT ;  /* 0x0000000804007c0c */ /* 0x040fe2000bf26270 */
[----:B------:R-:W-:Y:S02]  /*17020*/  VIADD R132, R4, 0x40 ;  /* 0x0000004004847836 */ /* 0x000fe40000000000 */
[----:B------:R-:W-:Y:S01]  /*17030*/  IMAD.MOV.U32 R4, RZ, RZ, R207 ;  /* 0x000000ffff047224 */ /* 0x000fe200078e00cf */
[----:B------:R-:W-:Y:S04]  /*17040*/  ISETP.GE.AND P0, PT, R5, UR18, PT ;  /* 0x0000001205007c0c */ /* 0x000fe8000bf06270 */
[----:B------:R-:W-:Y:S02]  /*17050*/  SEL R5, RZ, 0x3fffc, P0 ;  /* 0x0003fffcff057807 */ /* 0x000fe40000000000 */
[----:B------:R-:W-:Y:S02]  /*17060*/  ISETP.GE.AND P0, PT, R132, UR18, PT ;  /* 0x0000001284007c0c */ /* 0x000fe4000bf06270 */
[----:B------:R-:W-:Y:S01]  /*17070*/  LOP3.LUT P2, RZ, R5, 0x4, RZ, 0xc0, !PT ;  /* 0x0000000405ff7812 */ /* 0x000fe2000784c0ff */
        /* <DEDUP_REMOVED lines=55> */
[----:B------:R-:W-:Y:S02]  /*173f0*/  IMAD R8, R11, R7, R8 ;  /* 0x000000070b087224 */ /* 0x000fe400078e0208 */
[----:B--2---:R-:W-:Y:S03]  /*17400*/  IMAD.IADD R13, R9, 0x1, -R10 ;  /* 0x00000001090d7824 */ /* 0x004fe600078e0a0a */
[----:B------:R-:W-:Y:S01]  /*17410*/  IADD3 R9, R15, R8, RZ ;  /* 0x000000080f097210 */ /* 0x000fe20007ffe0ff */
[----:B------:R-:W-:Y:S01]  /*17420*/  IMAD.MOV.U32 R8, RZ, RZ, R14 ;  /* 0x000000ffff087224 */ /* 0x000fe200078e000e */
[----:B------:R-:W-:Y:S03]  /*17430*/  SHF.R.S32.HI R7, RZ, 0x1f, R13 ;  /* 0x0000001fff077819 */ /* 0x000fe6000001140d */
[-C--:B---3--:R-:W-:Y:S04]  /*17440*/  IMAD.WIDE.U32 R8, R13, R4.reuse, R8 ;  /* 0x000000040d087225 */ /* 0x088fe800078e0008 */
[----:B------:R-:W-:Y:S04]  /*17450*/  IMAD R6, R7, R4, RZ ;  /* 0x0000000407067224 */ /* 0x000fe800078e02ff */
[----:B------:R-:W-:Y:S05]  /*17460*/  IMAD R6, R13, R5, R6 ;  /* 0x000000050d067224 */ /* 0x000fea00078e0206 */
[----:B------:R-:W-:Y:S07]  /*17470*/  IADD3 R4, R9, R6, RZ ;  /* 0x0000000609047210 */ /* 0x000fee0007ffe0ff */
.L_x_1057:
[C---:B------:R-:W-:Y:S02]  /*17480*/  LEA R134, P4, R8.reuse, R164, 0x1 ;  /* 0x000000a408867211 */ /* 0x040fe400078808ff */
[----:B------:R-:W-:Y:S02]  /*17490*/  IADD3 R7, P5, R201, R8, RZ ;  /* 0x00000008c9077210 */ /* 0x000fe40007fbe0ff */
[--C-:B------:R-:W-:Y:S02]  /*174a0*/  LEA.HI.X R135, R8, R165, R4.reuse, 0x1, P4 ;  /* 0x000000a508877211 */ /* 0x100fe400020f0c04 */
[CC--:B------:R-:W-:Y:S01]  /*174b0*/  @!P1 LEA R14, P4, R7.reuse, R164.reuse, 0x1 ;  /* 0x000000a4070e9211 */ /* 0x0c0fe200078808ff */
[C---:B------:R-:W-:Y:S01]  /*174c0*/  IMAD.X R6, R200.reuse, 0x1, R4, P5 ;  /* 0x00000001c8067824 */ /* 0x040fe200028e0604 */
[-C--:B------:R-:W-:Y:S01]  /*174d0*/  @!P0 LEA R10, P6, R7, R164.reuse, 0x1 ;  /* 0x000000a4070a8211 */ /* 0x080fe200078c08ff */
[----:B------:R-:W-:Y:S01]  /*174e0*/  @!PT LDS RZ, [RZ] ;  /* 0x00000000fffff984 */ /* 0x000fe20000000800 */
[----:B------:R-:W-:Y:S01]  /*174f0*/  @!PT LDS RZ, [RZ] ;  /* 0x00000000fffff984 */ /* 0x000fe20000000800 */
[----:B------:R-:W-:Y:S01]  /*17500*/  @!PT LDS RZ, [RZ] ;  /* 0x00000000fffff984 */ /* 0x000fe20000000800 */
[----:B------:R-:W-:Y:S01]  /*17510*/  @!P1 LDGSTS.E.BYPASS.LTC128B.128 [R206+0xc000], desc[UR10][R134.64] ;  /* 0x0c00000086ce9fae */ /* 0x000fe2000b901d4a */
[----:B------:R-:W-:Y:S02]  /*17520*/  IADD3 R5, P5, R201, R7, RZ ;  /* 0x00000007c9057210 */ /* 0x000fe40007fbe0ff */
[CCC-:B------:R-:W-:Y:S01]  /*17530*/  @!P1 LEA.HI.X R15, R7.reuse, R165.reuse, R6.reuse, 0x1, P4 ;  /* 0x000000a5070f9211 */ /* 0x1c0fe200020f0c06 */
[----:B------:R-:W-:Y:S01]  /*17540*/  @P1 STS.128 [R206+0xc000], RZ ;  /* 0x00c000ffce001388 */ /* 0x000fe20000000c00 */
[CCC-:B------:R-:W-:Y:S01]  /*17550*/  @!P0 LEA.HI.X R11, R7.reuse, R165.reuse, R6.reuse, 0x1, P6 ;  /* 0x000000a5070b8211 */ /* 0x1c0fe200030f0c06 */
[--C-:B------:R-:W-:Y:S01]  /*17560*/  IMAD.X R4, R200, 0x1, R6.reuse, P5 ;  /* 0x00000001c8047824 */ /* 0x100fe200028e0606 */
[-C--:B------:R-:W-:Y:S01]  /*17570*/  @P2 LEA R8, P5, R7, R164.reuse, 0x1 ;  /* 0x000000a407082211 */ /* 0x080fe200078a08ff */
[----:B------:R-:W-:Y:S01]  /*17580*/  @!PT LDS RZ, [RZ] ;  /* 0x00000000fffff984 */ /* 0x000fe20000000800 */
[----:B------:R-:W-:Y:S01]  /*17590*/  @!PT LDS RZ, [RZ] ;  /* 0x00000000fffff984 */ /* 0x000fe20000000800 */
[----:B------:R-:W-:Y:S01]  /*175a0*/  @!PT LDS RZ, [RZ] ;  /* 0x00000000fffff984 */ /* 0x000fe20000000800 */
[----:B------:R-:W-:Y:S01]  /*175b0*/  @!P0 LDGSTS.E.BYPASS.LTC128B.128 [R206+0xe000], desc[UR10][R134.64+0x80] ;  /* 0x0e00008086ce8fae */ /* 0x000fe2000b901d4a */
[-C--:B------:R-:W-:Y:S02]  /*175c0*/  @!P1 LEA R12, P4, R5, R164.reuse, 0x1 ;  /* 0x000000a4050c9211 */ /* 0x080fe400078808ff */
[-C--:B------:R-:W-:Y:S01]  /*175d0*/  @P2 LEA.HI.X R9, R7, R165.reuse, R6, 0x1, P5 ;  /* 0x000000a507092211 */ /* 0x080fe200028f0c06 */
[----:B------:R-:W-:Y:S01]  /*175e0*/  @P0 STS.128 [R206+0xe000], RZ ;  /* 0x00e000ffce000388 */ /* 0x000fe20000000c00 */
[CCC-:B------:R-:W-:Y:S02]  /*175f0*/  @!P1 LEA.HI.X R13, R5.reuse, R165.reuse, R4.reuse, 0x1, P4 ;  /* 0x000000a5050d9211 */ /* 0x1c0fe400020f0c04 */
[CC--:B------:R-:W-:Y:S01]  /*17600*/  @!P0 LEA R16, P5, R5.reuse, R164.reuse, 0x1 ;  /* 0x000000a405108211 */ /* 0x0c0fe200078a08ff */
[----:B------:R-:W-:Y:S01]  /*17610*/  @!PT LDS RZ, [RZ] ;  /* 0x00000000fffff984 */ /* 0x000fe20000000800 */
[----:B------:R-:W-:Y:S01]  /*17620*/  @!PT LDS RZ, [RZ] ;  /* 0x00000000fffff984 */ /* 0x000fe20000000800 */
[----:B------:R-:W-:Y:S01]  /*17630*/  @!PT LDS RZ, [RZ] ;  /* 0x00000000fffff984 */ /* 0x000fe20000000800 */
[----:B------:R-:W-:Y:S01]  /*17640*/  @P2 LDGSTS.E.BYPASS.LTC128B.128 [R206+0x10000], desc[UR10][R134.64+0x100] ;  /* 0x1000010086ce2fae */ /* 0x000fe2000b901d4a */
[CC--:B------:R-:W-:Y:S02]  /*17650*/  @P2 LEA R20, P4, R5.reuse, R164.reuse, 0x1 ;  /* 0x000000a405142211 */ /* 0x0c0fe400078808ff */
[--C-:B------:R-:W-:Y:S01]  /*17660*/  @!P0 LEA.HI.X R17, R5, R165, R4.reuse, 0x1, P5 ;  /* 0x000000a505118211 */ /* 0x100fe200028f0c04 */
[----:B------:R-:W-:Y:S01]  /*17670*/  @!P2 STS.128 [R206+0x10000], RZ ;  /* 0x010000ffce00a388 */ /* 0x000fe20000000c00 */
[----:B------:R-:W-:Y:S02]  /*17680*/  IADD3 R6, P6, R201, R5, RZ ;  /* 0x00000005c9067210 */ /* 0x000fe40007fde0ff */
[-CC-:B------:R-:W-:Y:S01]  /*17690*/  @P2 LEA.HI.X R21, R5, R165.reuse, R4.reuse, 0x1, P4 ;  /* 0x000000a505152211 */ /* 0x180fe200020f0c04 */
[----:B------:R-:W-:Y:S01]  /*176a0*/  @!PT LDS RZ, [RZ] ;  /* 0x00000000fffff984 */ /* 0x000fe20000000800 */
[----:B------:R-:W-:Y:S01]  /*176b0*/  @!PT LDS RZ, [RZ] ;  /* 0x00000000fffff984 */ /* 0x000fe20000000800 */
[----:B------:R-:W-:Y:S01]  /*176c0*/  @!PT LDS RZ, [RZ] ;  /* 0x00000000fffff984 */ /* 0x000fe20000000800 */
[----:B------:R-:W-:Y:S01]  /*176d0*/  @!P1 LDGSTS.E.BYPASS.LTC128B.128 [R206+0xc800], desc[UR10][R14.64] ;  /* 0x0c8000000ece9fae */ /* 0x000fe2000b901d4a */
[-C--:B------:R-:W-:Y:S01]  /*176e0*/  @!P0 LEA R22, P5, R6, R164.reuse, 0x1 ;  /* 0x000000a406168211 */ /* 0x080fe200078a08ff */
[----:B------:R-:W-:Y:S01]  /*176f0*/  IMAD.X R4, R200, 0x1, R4, P6 ;  /* 0x00000001c8047824 */ /* 0x000fe200030e0604 */
[CC--:B------:R-:W-:Y:S01]  /*17700*/  @!P1 LEA R28, P6, R6.reuse, R164.reuse, 0x1 ;  /* 0x000000a4061c9211 */ /* 0x0c0fe200078c08ff */
[----:B------:R-:W-:Y:S01]  /*17710*/  @P1 STS.128 [R206+0xc800], RZ ;  /* 0x00c800ffce001388 */ /* 0x000fe20000000c00 */
[C---:B------:R-:W-:Y:S02]  /*17720*/  @P2 LEA R30, P4, R6.reuse, R164, 0x1 ;  /* 0x000000a4061e2211 */ /* 0x040fe400078808ff */
[CCC-:B------:R-:W-:Y:S01]  /*17730*/  @!P1 LEA.HI.X R29, R6.reuse, R165.reuse, R4.reuse, 0x1, P6 ;  /* 0x000000a5061d9211 */ /* 0x1c0fe200030f0c04 */
[----:B------:R-:W-:Y:S01]  /*17740*/  @!PT LDS RZ, [RZ] ;  /* 0x00000000fffff984 */ /* 0x000fe20000000800 */
[----:B------:R-:W-:Y:S01]  /*17750*/  @!PT LDS RZ, [RZ] ;  /* 0x00000000fffff984 */ /* 0x000fe20000000800 */
[----:B------:R-:W-:Y:S01]  /*17760*/  @!PT LDS RZ, [RZ] ;  /* 0x00000000fffff984 */ /* 0x000fe20000000800 */
[----:B------:R-:W-:Y:S01]  /*17770*/  @!P0 LDGSTS.E.BYPASS.LTC128B.128 [R206+0xe800], desc[UR10][R10.64+0x80] ;  /* 0x0e8000800ace8fae */ /* 0x000fe2000b901d4a */
[CCC-:B------:R-:W-:Y:S02]  /*17780*/  @!P0 LEA.HI.X R23, R6.reuse, R165.reuse, R4.reuse, 0x1, P5 ;  /* 0x000000a506178211 */ /* 0x1c0fe400028f0c04 */
[----:B------:R-:W-:Y:S01]  /*17790*/  @P2 LEA.HI.X R31, R6, R165, R4, 0x1, P4 ;  /* 0x000000a5061f2211 */ /* 0x000fe200020f0c04 */
[----:B------:R-:W-:Y:S01]  /*177a0*/  @P0 STS.128 [R206+0xe800], RZ ;  /* 0x00e800ffce000388 */ /* 0x000fe20000000c00 */
[----:B------:R-:W-:Y:S03]  /*177b0*/  LEA.HI R3, R3, R2, RZ, 0x4 ;  /* 0x0000000203037211 */ /* 0x000fe600078f20ff */
[----:B------:R-:W-:Y:S01]  /*177c0*/  @!PT LDS RZ, [RZ] ;  /* 0x00000000fffff984 */ /* 0x000fe20000000800 */
[----:B------:R-:W-:Y:S01]  /*177d0*/  @!PT LDS RZ, [RZ] ;  /* 0x00000000fffff984 */ /* 0x000fe20000000800 */
[----:B------:R-:W-:Y:S01]  /*177e0*/  @!PT LDS RZ, [RZ] ;  /* 0x00000000fffff984 */ /* 0x000fe20000000800 */
[----:B------:R-:W-:Y:S01]  /*177f0*/  @P2 LDGSTS.E.BYPASS.LTC128B.128 [R206+0x10800], desc[UR10][R8.64+0x100] ;  /* 0x1080010008ce2fae */ /* 0x000fe2000b901d4a */
[----:B------:R-:W-:Y:S03]  /*17800*/  LOP3.LUT R3, R3, 0xfffffff0, RZ, 0xc0, !PT ;  /* 0xfffffff003037812 */ /* 0x000fe600078ec0ff */
[----:B------:R-:W-:Y:S02]  /*17810*/  @!P2 STS.128 [R206+0x10800], RZ ;  /* 0x010800ffce00a388 */ /* 0x000fe40000000c00 */
[----:B------:R-:W-:Y:S02]  /*17820*/  IMAD.IADD R3, R2, 0x1, -R3 ;  /* 0x0000000102037824 */ /* 0x000fe400078e0a03 */
[----:B------:R-:W-:Y:S01]  /*17830*/  @!PT LDS RZ, [RZ] ;  /* 0x00000000fffff984 */ /* 0x000fe20000000800 */
[----:B------:R-:W-:Y:S01]  /*17840*/  @!PT LDS RZ, [RZ] ;  /* 0x00000000fffff984 */ /* 0x000fe20000000800 */
[----:B------:R-:W-:Y:S01]  /*17850*/  @!PT LDS RZ, [RZ] ;  /* 0x00000000fffff984 */ /* 0x000fe20000000800 */
[----:B------:R-:W-:Y:S03]  /*17860*/  @!P1 LDGSTS.E.BYPASS.LTC128B.128 [R206+0xd000], desc[UR10][R12.64] ;  /* 0x0d0000000cce9fae */ /* 0x000fe6000b901d4a */
[----:B------:R-:W-:Y:S01]  /*17870*/  SHF.R.S32.HI R2, RZ, 0x1f, R3 ;  /* 0x0000001fff027819 */ /* 0x000fe20000011403 */
[----:B------:R-:W-:Y:S03]  /*17880*/  @P1 STS.128 [R206+0xd000], RZ ;  /* 0x00d000ffce001388 */ /* 0x000fe60000000c00 */
[----:B------:R-:W-:Y:S01]  /*17890*/  LEA.HI R2, R2, R3, RZ, 0x3 ;  /* 0x0000000302027211 */ /* 0x000fe200078f18ff */
[----:B------:R-:W-:Y:S01]  /*178a0*/  @!PT LDS RZ, [RZ] ;  /* 0x00000000fffff984 */ /* 0x000fe20000000800 */
[----:B------:R-:W-:Y:S01]  /*178b0*/  @!PT LDS RZ, [RZ] ;  /* 0x00000000fffff984 */ /* 0x000fe20000000800 */
[----:B------:R-:W-:Y:S01]  /*178c0*/  @!PT LDS RZ, [RZ] ;  /* 0x00000000fffff984 */ /* 0x000fe20000000800 */
[----:B------:R-:W-:Y:S03]  /*178d0*/  @!P0 LDGSTS.E.BYPASS.LTC128B.128 [R206+0xf000], desc[UR10][R16.64+0x80] ;  /* 0x0f00008010ce8fae */ /* 0x000fe6000b901d4a */
[----:B------:R-:W-:Y:S01]  /*178e0*/  LOP3.LUT R2, R2, 0xfffffff8, RZ, 0xc0, !PT ;  /* 0xfffffff802027812 */ /* 0x000fe200078ec0ff */
[----:B------:R-:W-:Y:S04]  /*178f0*/  @P0 STS.128 [R206+0xf000], RZ ;  /* 0x00f000ffce000388 */ /* 0x000fe80000000c00 */
[----:B------:R-:W-:Y:S01]  /*17900*/  @!PT LDS RZ, [RZ] ;  /* 0x00000000fffff984 */ /* 0x000fe20000000800 */
[----:B------:R-:W-:Y:S01]  /*17910*/  @!PT LDS RZ, [RZ] ;  /* 0x00000000fffff984 */ /* 0x000fe20000000800 */
[----:B------:R-:W-:Y:S01]  /*17920*/  @!PT LDS RZ, [RZ] ;  /* 0x00000000fffff984 */ /* 0x000fe20000000800 */
[----:B------:R-:W-:Y:S01]  /*17930*/  @P2 LDGSTS.E.BYPASS.LTC128B.128 [R206+0x11000], desc[UR10][R20.64+0x100] ;  /* 0x1100010014ce2fae */ /* 0x000fe2000b901d4a */
[----:B------:R-:W-:Y:S03]  /*17940*/  IMAD.IADD R3, R3, 0x1, -R2 ;  /* 0x0000000103037824 */ /* 0x000fe600078e0a02 */
[----:B------:R-:W-:Y:S04]  /*17950*/  @!P2 STS.128 [R206+0x11000], RZ ;  /* 0x011000ffce00a388 */ /* 0x000fe80000000c00 */
[----:B------:R-:W-:Y:S01]  /*17960*/  @!PT LDS RZ, [RZ] ;  /* 0x00000000fffff984 */ /* 0x000fe20000000800 */
[----:B------:R-:W-:Y:S01]  /*17970*/  @!PT LDS RZ, [RZ] ;  /* 0x00000000fffff984 */ /* 0x000fe20000000800 */
[----:B------:R-:W-:Y:S01]  /*17980*/  @!PT LDS RZ, [RZ] ;  /* 0x00000000fffff984 */ /* 0x000fe20000000800 */
[----:B------:R1:W-:Y:S04]  /*17990*/  @!P1 LDGSTS.E.BYPASS.LTC128B.128 [R206+0xd800], desc[UR10][R28.64] ;  /* 0x0d8000001cce9fae */ /* 0x0003e8000b901d4a */
[----:B------:R-:W-:Y:S04]  /*179a0*/  @P1 STS.128 [R206+0xd800], RZ ;  /* 0x00d800ffce001388 */ /* 0x000fe80000000c00 */
[----:B------:R-:W-:Y:S01]  /*179b0*/  @!PT LDS RZ, [RZ] ;  /* 0x00000000fffff984 */ /* 0x000fe20000000800 */
[----:B------:R-:W-:Y:S01]  /*179c0*/  @!PT LDS RZ, [RZ] ;  /* 0x00000000fffff984 */ /* 0x000fe20000000800 */
[----:B------:R-:W-:Y:S01]  /*179d0*/  @!PT LDS RZ, [RZ] ;  /* 0x00000000fffff984 */ /* 0x000fe20000000800 */
[----:B------:R2:W-:Y:S04]  /*179e0*/  @!P0 LDGSTS.E.BYPASS.LTC128B.128 [R206+0xf800], desc[UR10][R22.64+0x80] ;  /* 0x0f80008016ce8fae */ /* 0x0005e8000b901d4a */
[----:B------:R-:W-:Y:S01]  /*179f0*/  @P0 STS.128 [R206+0xf800], RZ ;  /* 0x00f800ffce000388 */ /* 0x000fe20000000c00 */
[----:B------:R-:W-:Y:S03]  /*17a00*/  LOP3.LUT P0, RZ, R3, 0x4, RZ, 0xc0, !PT ;  /* 0x0000000403ff7812 */ /* 0x000fe6000780c0ff */
[----:B------:R-:W-:Y:S01]  /*17a10*/  @!PT LDS RZ, [RZ] ;  /* 0x00000000fffff984 */ /* 0x000fe20000000800 */
[----:B------:R-:W-:Y:S01]  /*17a20*/  @!PT LDS RZ, [RZ] ;  /* 0x00000000fffff984 */ /* 0x000fe20000000800 */
[----:B------:R-:W-:Y:S01]  /*17a30*/  @!PT LDS RZ, [RZ] ;  /* 0x00000000fffff984 */ /* 0x000fe20000000800 */
[----:B------:R3:W-:Y:S04]  /*17a40*/  @P2 LDGSTS.E.BYPASS.LTC128B.128 [R206+0x11800], desc[UR10][R30.64+0x100] ;  /* 0x118001001ece2fae */ /* 0x0007e8000b901d4a */
[----:B------:R-:W-:Y:S04]  /*17a50*/  @!P2 STS.128 [R206+0x11800], RZ ;  /* 0x011800ffce00a388 */ /* 0x000fe80000000c00 */
[----:B------:R-:W-:Y:S01]  /*17a60*/  LDSM.16.M88.4 R136, [R197] ;  /* 0x00000000c588783b */ /* 0x000fe20000000200 */
[----:B-1----:R-:W-:Y:S03]  /*17a70*/  IMAD.MOV.U32 R28, RZ, RZ, 0x20 ;  /* 0x00000020ff1c7424 */ /* 0x002fe600078e00ff */
[----:B------:R-:W1:Y:S04]  /*17a80*/  LDSM.16.M88.4 R140, [R196+0x6000] ;  /* 0x00600000c48c783b */ /* 0x000e680000000200 */
[----:B------:R-:W4:Y:S01]  /*17a90*/  LDSM.16.M88.4 R16, [R196+0x6800] ;  /* 0x00680000c410783b */ /* 0x000f220000000200 */
[----:B------:R-:W-:Y:S02]  /*17aa0*/  SEL R28, R28, 0xffffffe0, !P0 ;  /* 0xffffffe01c1c7807 */ /* 0x000fe40004000000 */
[----:B------:R-:W-:Y:S01]  /*17ab0*/  ISETP.GE.AND P0, PT, R211, 0x1, PT ;  /* 0x00000001d300780c */ /* 0x000fe20003f06270 */
[----:B------:R-:W2:Y:S02]  /*17ac0*/  LDSM.16.M88.4 R24, [R196+0x7000] ;  /* 0x00700000c418783b */ /* 0x000ea40000000200 */
[----:B------:R-:W-:Y:S02]  /*17ad0*/  IMAD R2, R28, 0x2, R197 ;  /* 0x000000021c027824 */ /* 0x000fe400078e02c5 */
[----:B------:R-:W3:Y:S04]  /*17ae0*/  LDSM.16.M88.4 R32, [R196+0x7800] ;  /* 0x00780000c420783b */ /* 0x000ee80000000200 */
[----:B------:R-:W0:Y:S04]  /*17af0*/  LDGDEPBAR ;  /* 0x00000000000079af */ /* 0x000e280000000000 */
[----:B------:R-:W-:Y:S04]  /*17b00*/  LDSM.16.M88.4 R144, [R194] ;  /* 0x00000000c290783b */ /* 0x000fe80000000200 */
[----:B------:R-:W-:Y:S04]  /*17b10*/  LDSM.16.M88.4 R148, [R187] ;  /* 0x00000000bb94783b */ /* 0x000fe80000000200 */
[----:B------:R-:W-:Y:S04]  /*17b20*/  LDSM.16.M88.4 R152, [R186] ;  /* 0x00000000ba98783b */ /* 0x000fe80000000200 */
[----:B------:R-:W-:Y:S04]  /*17b30*/  LDSM.16.M88.4 R156, [R185] ;  /* 0x00000000b99c783b */ /* 0x000fe80000000200 */
[----:B------:R-:W-:Y:S01]  /*17b40*/  LDSM.16.M88.4 R160, [R2] ;  /* 0x0000000002a0783b */ /* 0x000fe20000000200 */
[C---:B-1----:R-:W-:Y:S03]  /*17b50*/  HMMA.16816.F32 R4, R136.reuse, R140, RZ ;  /* 0x0000008c8804723c */ /* 0x042fe600000018ff */
[----:B------:R-:W-:Y:S04]  /*17b60*/  LDSM.16.M88.4 R164, [R191+0x6000] ;  /* 0x00600000bfa4783b */ /* 0x000fe80000000200 */
[----:B------:R-:W-:Y:S01]  /*17b70*/  LDSM.16.M88.4 R168, [R191+0x6800] ;  /* 0x00680000bfa8783b */ /* 0x000fe20000000200 */
[C---:B------:R-:W-:Y:S03]  /*17b80*/  HMMA.16816.F32 R8, R136.reuse, R142, RZ ;  /* 0x0000008e8808723c */ /* 0x040fe600000018ff */
[----:B------:R-:W1:Y:S03]  /*17b90*/  LDSM.16.M88.4 R140, [R195] ;  /* 0x00000000c38c783b */ /* 0x000e660000000200 */
[C---:B----4-:R-:W-:Y:S01]  /*17ba0*/  HMMA.16816.F32 R12, R136.reuse, R16, RZ ;  /* 0x00000010880c723c */ /* 0x050fe200000018ff */
[----:B------:R-:W-:Y:S05]  /*17bb0*/  LDSM.16.M88.4 R172, [R191+0x7800] ;  /* 0x00780000bfac783b */ /* 0x000fea0000000200 */
        /* <DEDUP_REMOVED lines=14> */
[----:B------:R-:W3:Y:S05]  /*17ca0*/  LDSM.16.M88.4 R152, [R184+0x800] ;  /* 0x00080000b898783b */ /* 0x000eea0000000200 */
[C---:B------:R-:W-:Y:S06]  /*17cb0*/  HMMA.16816.F32 R28, R140.reuse, R156, R28 ;  /* 0x0000009c8c1c723c */ /* 0x040fec000000181c */
[----:B------:R-:W-:Y:S01]  /*17cc0*/  HMMA.16816.F32 R32, R140, R158, R32 ;  /* 0x0000009e8c20723c */ /* 0x000fe20000001820 */
[----:B------:R-:W4:Y:S04]  /*17cd0*/  LDSM.16.M88.4 R140, [R184+0x1000] ;  /* 0x00100000b88c783b */ /* 0x000f280000000200 */
[----:B------:R-:W5:Y:S01]  /*17ce0*/  LDSM.16.M88.4 R156, [R184+0x1800] ;  /* 0x00180000b89c783b */ /* 0x000f620000000200 */
[C---:B------:R-:W-:Y:S06]  /*17cf0*/  HMMA.16816.F32 R4, R160.reuse, R164, R4 ;  /* 0x000000a4a004723c */ /* 0x040fec0000001804 */
[C---:B------:R-:W-:Y:S01]  /*17d00*/  HMMA.16816.F32 R8, R160.reuse, R166, R8 ;  /* 0x000000a6a008723c */ /* 0x040fe20000001808 */
[----:B------:R-:W-:Y:S05]  /*17d10*/  LDSM.16.M88.4 R164, [R196+0x8000] ;  /* 0x00800000c4a4783b */ /* 0x000fea0000000200 */
[C---:B------:R-:W-:Y:S06]  /*17d20*/  HMMA.16816.F32 R12, R160.reuse, R168, R12 ;  /* 0x000000a8a00c723c */ /* 0x040fec000000180c */
[C---:B------:R-:W-:Y:S01]  /*17d30*/  HMMA.16816.F32 R16, R160.reuse, R170, R16 ;  /* 0x000000aaa010723c */ /* 0x040fe20000001810 */
[----:B------:R-:W-:Y:S05]  /*17d40*/  LDSM.16.M88.4 R168, [R196+0x8800] ;  /* 0x00880000c4a8783b */ /* 0x000fea0000000200 */
[C---:B--2---:R-:W-:Y:S06]  /*17d50*/  HMMA.16816.F32 R20, R160.reuse, R136, R20 ;  /* 0x00000088a014723c */ /* 0x044fec0000001814 */
[C---:B------:R-:W-:Y:S01]  /*17d60*/  HMMA.16816.F32 R24, R160.reuse, R138, R24 ;  /* 0x0000008aa018723c */ /* 0x040fe20000001818 */
[----:B------:R-:W2:Y:S05]  /*17d70*/  LDSM.16.M88.4 R136, [R197+0x2000] ;  /* 0x00200000c588783b */ /* 0x000eaa0000000200 */
[C---:B------:R-:W-:Y:S06]  /*17d80*/  HMMA.16816.F32 R28, R160.reuse, R172, R28 ;  /* 0x000000aca01c723c */ /* 0x040fec000000181c */
[----:B------:R-:W-:Y:S01]  /*17d90*/  HMMA.16816.F32 R32, R160, R174, R32 ;  /* 0x000000aea020723c */ /* 0x000fe20000001820 */
[----:B------:R-:W2:Y:S04]  /*17da0*/  LDSM.16.M88.4 R160, [R196+0x9000] ;  /* 0x00900000c4a0783b */ /* 0x000ea80000000200 */
[----:B------:R-:W2:Y:S01]  /*17db0*/  LDSM.16.M88.4 R172, [R196+0x9800] ;  /* 0x00980000c4ac783b */ /* 0x000ea20000000200 */
[C---:B-1----:R-:W-:Y:S06]  /*17dc0*/  HMMA.16816.F32 R4, R144.reuse, R148, R4 ;  /* 0x000000949004723c */ /* 0x042fec0000001804 */
[C---:B------:R-:W-:Y:S01]  /*17dd0*/  HMMA.16816.F32 R8, R144.reuse, R150, R8 ;  /* 0x000000969008723c */ /* 0x040fe20000001808 */
[----:B------:R-:W-:Y:S05]  /*17de0*/  LDSM.16.M88.4 R148, [R183] ;  /* 0x00000000b794783b */ /* 0x000fea0000000200 */
[C---:B---3--:R-:W-:Y:S06]  /*17df0*/  HMMA.16816.F32 R12, R144.reuse, R152, R12 ;  /* 0x00000098900c723c */ /* 0x048fec000000180c */
[C---:B------:R-:W-:Y:S01]  /*17e00*/  HMMA.16816.F32 R16, R144.reuse, R154, R16 ;  /* 0x0000009a9010723c */ /* 0x040fe20000001810 */
[----:B------:R-:W-:Y:S05]  /*17e10*/  LDSM.16.M88.4 R152, [R182] ;  /* 0x00000000b698783b */ /* 0x000fea0000000200 */
[C---:B----4-:R-:W-:Y:S06]  /*17e20*/  HMMA.16816.F32 R20, R144.reuse, R140, R20 ;  /* 0x0000008c9014723c */ /* 0x050fec0000001814 */
[C---:B------:R-:W-:Y:S01]  /*17e30*/  HMMA.16816.F32 R24, R144.reuse, R142, R24 ;  /* 0x0000008e9018723c */ /* 0x040fe20000001818 */
[----:B------:R-:W1:Y:S05]  /*17e40*/  LDSM.16.M88.4 R140, [R195+0x2000] ;  /* 0x00200000c38c783b */ /* 0x000e6a0000000200 */
[C---:B-----5:R-:W-:Y:S06]  /*17e50*/  HMMA.16816.F32 R28, R144.reuse, R156, R28 ;  /* 0x0000009c901c723c */ /* 0x060fec000000181c */
[----:B------:R-:W-:Y:S01]  /*17e60*/  HMMA.16816.F32 R32, R144, R158, R32 ;  /* 0x0000009e9020723c */ /* 0x000fe20000001820 */
[----:B------:R-:W3:Y:S04]  /*17e70*/  LDSM.16.M88.4 R144, [R181] ;  /* 0x00000000b590783b */ /* 0x000ee80000000200 */
[----:B------:R-:W4:Y:S01]  /*17e80*/  LDSM.16.M88.4 R156, [R180] ;  /* 0x00000000b49c783b */ /* 0x000f220000000200 */
[C---:B--2---:R-:W-:Y:S06]  /*17e90*/  HMMA.16816.F32 R4, R136.reuse, R164, R4 ;  /* 0x000000a48804723c */ /* 0x044fec0000001804 */
[C---:B------:R-:W-:Y:S01]  /*17ea0*/  HMMA.16816.F32 R8, R136.reuse, R166, R8 ;  /* 0x000000a68808723c */ /* 0x040fe20000001808 */
[----:B------:R-:W-:Y:S05]  /*17eb0*/  LDSM.16.M88.4 R164, [R191+0x8000] ;  /* 0x00800000bfa4783b */ /* 0x000fea0000000200 */
[C---:B------:R-:W-:Y:S06]  /*17ec0*/  HMMA.16816.F32 R12, R136.reuse, R168, R12 ;  /* 0x000000a8880c723c */ /* 0x040fec000000180c */
[C---:B------:R-:W-:Y:S01]  /*17ed0*/  HMMA.16816.F32 R16, R136.reuse, R170, R16 ;  /* 0x000000aa8810723c */ /* 0x040fe20000001810 */
[----:B------:R-:W-:Y:S05]  /*17ee0*/  LDSM.16.M88.4 R168, [R191+0x8800] ;  /* 0x00880000bfa8783b */ /* 0x000fea0000000200 */
[C---:B------:R-:W-:Y:S06]  /*17ef0*/  HMMA.16816.F32 R20, R136.reuse, R160, R20 ;  /* 0x000000a08814723c */ /* 0x040fec0000001814 */
[C---:B------:R-:W-:Y:S01]  /*17f00*/  HMMA.16816.F32 R24, R136.reuse, R162, R24 ;  /* 0x000000a28818723c */ /* 0x040fe20000001818 */
[----:B------:R-:W2:Y:S05]  /*17f10*/  LDSM.16.M88.4 R160, [R2+0x2000] ;  /* 0x0020000002a0783b */ /* 0x000eaa0000000200 */
[C---:B------:R-:W-:Y:S06]  /*17f20*/  HMMA.16816.F32 R28, R136.reuse, R172, R28 ;  /* 0x000000ac881c723c */ /* 0x040fec000000181c */
[----:B------:R-:W-:Y:S01]  /*17f30*/  HMMA.16816.F32 R32, R136, R174, R32 ;  /* 0x000000ae8820723c */ /* 0x000fe20000001820 */
[----:B------:R-:W5:Y:S04]  /*17f40*/  LDSM.16.M88.4 R136, [R191+0x9000] ;  /* 0x00900000bf88783b */ /* 0x000f680000000200 */
[----:B------:R-:W5:Y:S01]  /*17f50*/  LDSM.16.M88.4 R172, [R191+0x9800] ;  /* 0x00980000bfac783b */ /* 0x000f620000000200 */
[C---:B-1----:R-:W-:Y:S06]  /*17f60*/  HMMA.16816.F32 R4, R140.reuse, R148, R4 ;  /* 0x000000948c04723c */ /* 0x042fec0000001804 */
[C---:B------:R-:W-:Y:S01]  /*17f70*/  HMMA.16816.F32 R8, R140.reuse, R150, R8 ;  /* 0x000000968c08723c */ /* 0x040fe20000001808 */
[----:B------:R-:W-:Y:S05]  /*17f80*/  LDSM.16.M88.4 R148, [R184+0x2000] ;  /* 0x00200000b894783b */ /* 0x000fea0000000200 */
[C---:B------:R-:W-:Y:S06]  /*17f90*/  HMMA.16816.F32 R12, R140.reuse, R152, R12 ;  /* 0x000000988c0c723c */ /* 0x040fec000000180c */
[C---:B------:R-:W-:Y:S01]  /*17fa0*/  HMMA.16816.F32 R16, R140.reuse, R154, R16 ;  /* 0x0000009a8c10723c */ /* 0x040fe20000001810 */
[----:B------:R-:W-:Y:S05]  /*17fb0*/  LDSM.16.M88.4 R152, [R184+0x2800] ;  /* 0x00280000b898783b */ /* 0x000fea0000000200 */
[C---:B---3--:R-:W-:Y:S06]  /*17fc0*/  HMMA.16816.F32 R20, R140.reuse, R144, R20 ;  /* 0x000000908c14723c */ /* 0x048fec0000001814 */
[C---:B------:R-:W-:Y:S01]  /*17fd0*/  HMMA.16816.F32 R24, R140.reuse, R146, R24 ;  /* 0x000000928c18723c */ /* 0x040fe20000001818 */
[----:B------:R-:W1:Y:S05]  /*17fe0*/  LDSM.16.M88.4 R144, [R193+0x2000] ;  /* 0x00200000c190783b */ /* 0x000e6a0000000200 */
[C---:B----4-:R-:W-:Y:S06]  /*17ff0*/  HMMA.16816.F32 R28, R140.reuse, R156, R28 ;  /* 0x0000009c8c1c723c */ /* 0x050fec000000181c */
[----:B------:R-:W-:Y:S01]  /*18000*/  HMMA.16816.F32 R32, R140, R158, R32 ;  /* 0x0000009e8c20723c */ /* 0x000fe20000001820 */
[----:B------:R-:W3:Y:S04]  /*18010*/  LDSM.16.M88.4 R140, [R184+0x3000] ;  /* 0x00300000b88c783b */ /* 0x000ee80000000200 */
[----:B------:R-:W4:Y:S01]  /*18020*/  LDSM.16.M88.4 R156, [R184+0x3800] ;  /* 0x00380000b89c783b */ /* 0x000f220000000200 */
[C---:B--2---:R-:W-:Y:S06]  /*18030*/  HMMA.16816.F32 R4, R160.reuse, R164, R4 ;  /* 0x000000a4a004723c */ /* 0x044fec0000001804 */
[C---:B------:R-:W-:Y:S01]  /*18040*/  HMMA.16816.F32 R8, R160.reuse, R166, R8 ;  /* 0x000000a6a008723c */ /* 0x040fe20000001808 */
[----:B------:R-:W-:Y:S05]  /*18050*/  LDSM.16.M88.4 R164, [R196+0xa000] ;  /* 0x00a00000c4a4783b */ /* 0x000fea0000000200 */
[C---:B------:R-:W-:Y:S06]  /*18060*/  HMMA.16816.F32 R12, R160.reuse, R168, R12 ;  /* 0x000000a8a00c723c */ /* 0x040fec000000180c */
[C---:B------:R-:W-:Y:S01]  /*18070*/  HMMA.16816.F32 R16, R160.reuse, R170, R16 ;  /* 0x000000aaa010723c */ /* 0x040fe20000001810 */
[----:B------:R-:W-:Y:S05]  /*18080*/  LDSM.16.M88.4 R168, [R196+0xa800] ;  /* 0x00a80000c4a8783b */ /* 0x000fea0000000200 */
[C---:B-----5:R-:W-:Y:S06]  /*18090*/  HMMA.16816.F32 R20, R160.reuse, R136, R20 ;  /* 0x00000088a014723c */ /* 0x060fec0000001814 */
        /* <DEDUP_REMOVED lines=8> */
[----:B------:R-:W-:Y:S05]  /*18120*/  LDSM.16.M88.4 R148, [R179] ;  /* 0x00000000b394783b */ /* 0x000fea0000000200 */
[C---:B------:R-:W-:Y:S06]  /*18130*/  HMMA.16816.F32 R12, R144.reuse, R152, R12 ;  /* 0x00000098900c723c */ /* 0x040fec000000180c */
[C---:B------:R-:W-:Y:S01]  /*18140*/  HMMA.16816.F32 R16, R144.reuse, R154, R16 ;  /* 0x0000009a9010723c */ /* 0x040fe20000001810 */
[----:B------:R-:W-:Y:S05]  /*18150*/  LDSM.16.M88.4 R152, [R178] ;  /* 0x00000000b298783b */ /* 0x000fea0000000200 */
[C---:B---3--:R-:W-:Y:S06]  /*18160*/  HMMA.16816.F32 R20, R144.reuse, R140, R20 ;  /* 0x0000008c9014723c */ /* 0x048fec0000001814 */
[C---:B------:R-:W-:Y:S01]  /*18170*/  HMMA.16816.F32 R24, R144.reuse, R142, R24 ;  /* 0x0000008e9018723c */ /* 0x040fe20000001818 */
[----:B------:R-:W1:Y:S05]  /*18180*/  LDSM.16.M88.4 R140, [R195+0x4000] ;  /* 0x00400000c38c783b */ /* 0x000e6a0000000200 */
[C---:B----4-:R-:W-:Y:S06]  /*18190*/  HMMA.16816.F32 R28, R144.reuse, R156, R28 ;  /* 0x0000009c901c723c */ /* 0x050fec000000181c */
        /* <DEDUP_REMOVED lines=29> */
[C---:B--2---:R-:W-:Y:S01]  /*18370*/  HMMA.16816.F32 R4, R160.reuse, R164, R4 ;  /* 0x000000a4a004723c */ /* 0x044fe20000001804 */
[----:B------:R-:W-:Y:S04]  /*18380*/  DEPBAR.LE SB0, 0x0 ;  /* 0x000080000000791a */ /* 0x000fe80000000000 */
[----:B------:R-:W-:Y:S01]  /*18390*/  BAR.SYNC.DEFER_BLOCKING 0x0 ;  /* 0x0000000000007b1d */ /* 0x000fe20000010000 */
[C---:B------:R-:W-:Y:S05]  /*183a0*/  HMMA.16816.F32 R8, R160.reuse, R166, R8 ;  /* 0x000000a6a008723c */ /* 0x040fea0000001808 */
[----:B------:R-:W-:Y:S01]  /*183b0*/  IMAD.MOV.U32 R164, RZ, RZ, R134 ;  /* 0x000000ffffa47224 */ /* 0x000fe200078e0086 */
[C---:B------:R-:W-:Y:S05]  /*183c0*/  HMMA.16816.F32 R12, R160.reuse, R168, R12 ;  /* 0x000000a8a00c723c */ /* 0x040fea000000180c */
[----:B------:R-:W-:Y:S01]  /*183d0*/  IMAD.MOV.U32 R165, RZ, RZ, R135 ;  /* 0x000000ffffa57224 */ /* 0x000fe200078e0087 */
[C---:B------:R-:W-:Y:S06]  /*183e0*/  HMMA.16816.F32 R16, R160.reuse, R170, R16 ;  /* 0x000000aaa010723c */ /* 0x040fec0000001810 */
[C---:B-----5:R-:W-:Y:S06]  /*183f0*/  HMMA.16816.F32 R20, R160.reuse, R136, R20 ;  /* 0x00000088a014723c */ /* 0x060fec0000001814 */
[C---:B------:R-:W-:Y:S06]  /*18400*/  HMMA.16816.F32 R24, R160.reuse, R138, R24 ;  /* 0x0000008aa018723c */ /* 0x040fec0000001818 */
[C---:B------:R-:W-:Y:S06]  /*18410*/  HMMA.16816.F32 R28, R160.reuse, R172, R28 ;  /* 0x000000aca01c723c */ /* 0x040fec000000181c */
[----:B------:R-:W-:Y:S06]  /*18420*/  HMMA.16816.F32 R32, R160, R174, R32 ;  /* 0x000000aea020723c */ /* 0x000fec0000001820 */
[C---:B-1----:R-:W-:Y:S06]  /*18430*/  HMMA.16816.F32 R4, R144.reuse, R148, R4 ;  /* 0x000000949004723c */ /* 0x042fec0000001804 */
[C---:B------:R-:W-:Y:S06]  /*18440*/  HMMA.16816.F32 R8, R144.reuse, R150, R8 ;  /* 0x000000969008723c */ /* 0x040fec0000001808 */
[C---:B------:R-:W-:Y:S06]  /*18450*/  HMMA.16816.F32 R12, R144.reuse, R152, R12 ;  /* 0x00000098900c723c */ /* 0x040fec000000180c */
[C---:B------:R-:W-:Y:S06]  /*18460*/  HMMA.16816.F32 R16, R144.reuse, R154, R16 ;  /* 0x0000009a9010723c */ /* 0x040fec0000001810 */
[C---:B---3--:R-:W-:Y:S06]  /*18470*/  HMMA.16816.F32 R20, R144.reuse, R140, R20 ;  /* 0x0000008c9014723c */ /* 0x048fec0000001814 */
[C---:B------:R-:W-:Y:S06]  /*18480*/  HMMA.16816.F32 R24, R144.reuse, R142, R24 ;  /* 0x0000008e9018723c */ /* 0x040fec0000001818 */
[C---:B----4-:R-:W-:Y:S06]  /*18490*/  HMMA.16816.F32 R28, R144.reuse, R156, R28 ;  /* 0x0000009c901c723c */ /* 0x050fec000000181c */
[----:B------:R-:W-:Y:S01]  /*184a0*/  HMMA.16816.F32 R32, R144, R158, R32 ;  /* 0x0000009e9020723c */ /* 0x000fe20000001820 */
[----:B------:R-:W-:Y:S11]  /*184b0*/  @!UPT UIADD3 URZ, URZ, URZ, URZ ;  /* 0x0000003f3f3ff290 */ /* 0x000ff6000fffe03f */
[----:B------:R-:W-:Y:S01]  /*184c0*/  @!UPT UIADD3 URZ, URZ, URZ, URZ ;  /* 0x0000003f3f3ff290 */ /* 0x000fe2000fffe03f */
[----:B------:R-:W-:Y:S11]  /*184d0*/  @!P0 BRA `(.L_x_1058) ;  /* 0x0000000800708947 */ /* 0x000ff60003800000 */
[----:B------:R-:W-:Y:S01]  /*184e0*/  ISETP.GE.AND P0, PT, R132, UR18, PT ;  /* 0x0000001284007c0c */ /* 0x000fe2000bf06270 */
[----:B------:R-:W-:Y:S04]  /*184f0*/  ULEA UR6, -UR7, URZ, 0x6 ;  /* 0x0000003f07067291 */ /* 0x000fe8000f8e313f */
[----:B------:R-:W-:Y:S02]  /*18500*/  USHF.R.S32.HI UR5, URZ, 0x1f, UR6 ;  /* 0x0000001f3f057899 */ /* 0x000fe40008011406 */
[----:B------:R-:W-:Y:S04]  /*18510*/  IMAD.U32 R134, RZ, RZ, UR6 ;  /* 0x00000006ff867e24 */ /* 0x000fe8000f8e00ff */
        /* <DEDUP_REMOVED lines=63> */
.L_x_1059:
[CC--:B------:R-:W-:Y:S02]  /*18910*/  LEA R142, P5, R134.reuse, R208.reuse, 0x1 ;  /* 0x000000d0868e7211 */ /* 0x0c0fe400078a08ff */
[C---:B------:R-:W-:Y:S02]  /*18920*/  IADD3 R135, P4, R134.reuse, R199, RZ ;  /* 0x000000c786877210 */ /* 0x040fe40007f9e0ff */
[----:B------:R-:W-:Y:S02]  /*18930*/  LEA.HI.X R143, R134, R209, R2, 0x1, P5 ;  /* 0x000000d1868f7211 */ /* 0x000fe400028f0c02 */
[CC--:B------:R-:W-:Y:S01]  /*18940*/  @!P1 LEA R140, P6, R135.reuse, R208.reuse, 0x1 ;  /* 0x000000d0878c9211 */ /* 0x0c0fe200078c08ff */
[----:B------:R-:W-:Y:S01]  /*18950*/  IMAD.X R132, R2, 0x1, R198, P4 ;  /* 0x0000000102847824 */ /* 0x000fe200020e06c6 */
[CC--:B------:R-:W-:Y:S01]  /*18960*/  @!P0 LEA R136, P5, R135.reuse, R208.reuse, 0x1 ;  /* 0x000000d087888211 */ /* 0x0c0fe200078a08ff */
[----:B------:R-:W-:Y:S01]  /*18970*/  @!PT LDS RZ, [RZ] ;  /* 0x00000000fffff984 */ /* 0x000fe20000000800 */
[----:B------:R-:W-:Y:S01]  /*18980*/  @!PT LDS RZ, [RZ] ;  /* 0x00000000fffff984 */ /* 0x000fe20000000800 */
[----:B------:R-:W-:Y:S01]  /*18990*/  @!PT LDS RZ, [RZ] ;  /* 0x00000000fffff984 */ /* 0x000fe20000000800 */
[----:B------:R1:W-:Y:S01]  /*189a0*/  @!P1 LDGSTS.E.BYPASS.LTC128B.128 [R206+0x6000], desc[UR10][R142.64] ;  /* 0x060000008ece9fae */ /* 0x0003e2000b901d4a */
[C---:B------:R-:W-:Y:S02]  /*189b0*/  IADD3 R3, P4, R135.reuse, R199, RZ ;  /* 0x000000c787037210 */ /* 0x040fe40007f9e0ff */
[CCC-:B------:R-:W-:Y:S01]  /*189c0*/  @!P1 LEA.HI.X R141, R135.reuse, R209.reuse, R132.reuse, 0x1, P6 ;  /* 0x000000d1878d9211 */ /* 0x1c0fe200030f0c84 */
[----:B------:R1:W-:Y:S01]  /*189d0*/  @P1 STS.128 [R206+0x6000], RZ ;  /* 0x006000ffce001388 */ /* 0x0003e20000000c00 */
[CC--:B------:R-:W-:Y:S01]  /*189e0*/  @!P0 LEA.HI.X R137, R135.reuse, R209.reuse, R132, 0x1, P5 ;  /* 0x000000d187898211 */ /* 0x0c0fe200028f0c84 */
[----:B------:R-:W-:Y:S01]  /*189f0*/  IMAD.X R2, R132, 0x1, R198, P4 ;  /* 0x0000000184027824 */ /* 0x000fe200020e06c6 */
[-C--:B------:R-:W-:Y:S01]  /*18a00*/  @P2 LEA R134, P4, R135, R208.reuse, 0x1 ;  /* 0x000000d087862211 */ /* 0x080fe200078808ff */
[----:B------:R-:W-:Y:S01]  /*18a10*/  @!PT LDS RZ, [RZ] ;  /* 0x00000000fffff984 */ /* 0x000fe20000000800 */
[----:B------:R-:W-:Y:S01]  /*18a20*/  @!PT LDS RZ, [RZ] ;  /* 0x00000000fffff984 */ /* 0x000fe20000000800 */
[----:B------:R-:W-:Y:S01]  /*18a30*/  @!PT LDS RZ, [RZ] ;  /* 0x00000000fffff984 */ /* 0x000fe20000000800 */
[----:B------:R1:W-:Y:S01]  /*18a40*/  @!P0 LDGSTS.E.BYPASS.LTC128B.128 [R206+0x8000], desc[UR10][R142.64+0x80] ;  /* 0x080000808ece8fae */ /* 0x0003e2000b901d4a */
[-C--:B------:R-:W-:Y:S02]  /*18a50*/  @!P1 LEA R138, P6, R3, R208.reuse, 0x1 ;  /* 0x000000d0038a9211 */ /* 0x080fe400078c08ff */
[-C--:B------:R-:W-:Y:S01]  /*18a60*/  @P2 LEA.HI.X R135, R135, R209.reuse, R132, 0x1, P4 ;  /* 0x000000d187872211 */ /* 0x080fe200020f0c84 */
[----:B------:R1:W-:Y:S01]  /*18a70*/  @P0 STS.128 [R206+0x8000], RZ ;  /* 0x008000ffce000388 */ /* 0x0003e20000000c00 */
[CCC-:B------:R-:W-:Y:S02]  /*18a80*/  @!P1 LEA.HI.X R139, R3.reuse, R209.reuse, R2.reuse, 0x1, P6 ;  /* 0x000000d1038b9211 */ /* 0x1c0fe400030f0c02 */
[CC--:B------:R-:W-:Y:S01]  /*18a90*/  @!P0 LEA R146, P5, R3.reuse, R208.reuse, 0x1 ;  /* 0x000000d003928211 */ /* 0x0c0fe200078a08ff */
[----:B------:R-:W-:Y:S01]  /*18aa0*/  @!PT LDS RZ, [RZ] ;  /* 0x00000000fffff984 */ /* 0x000fe20000000800 */
[----:B------:R-:W-:Y:S01]  /*18ab0*/  @!PT LDS RZ, [RZ] ;  /* 0x00000000fffff984 */ /* 0x000fe20000000800 */
[----:B------:R-:W-:Y:S01]  /*18ac0*/  @!PT LDS RZ, [RZ] ;  /* 0x00000000fffff984 */ /* 0x000fe20000000800 */
[----:B------:R1:W-:Y:S01]  /*18ad0*/  @P2 LDGSTS.E.BYPASS.LTC128B.128 [R206+0xa000], desc[UR10][R142.64+0x100] ;  /* 0x0a0001008ece2fae */ /* 0x0003e2000b901d4a */
[CC--:B------:R-:W-:Y:S02]  /*18ae0*/  @P2 LEA R144, P4, R3.reuse, R208.reuse, 0x1 ;  /* 0x000000d003902211 */ /* 0x0c0fe400078808ff */
[CCC-:B------:R-:W-:Y:S01]  /*18af0*/  @!P0 LEA.HI.X R147, R3.reuse, R209.reuse, R2.reuse, 0x1, P5 ;  /* 0x000000d103938211 */ /* 0x1c0fe200028f0c02 */
[----:B------:R1:W-:Y:S01]  /*18b00*/  @!P2 STS.128 [R206+0xa000], RZ ;  /* 0x00a000ffce00a388 */ /* 0x0003e20000000c00 */
[C---:B------:R-:W-:Y:S02]  /*18b10*/  @P2 LEA.HI.X R145, R3.reuse, R209, R2, 0x1, P4 ;  /* 0x000000d103912211 */ /* 0x040fe400020f0c02 */
[----:B------:R-:W-:Y:S01]  /*18b20*/  IADD3 R132, P6, R3, R199, RZ ;  /* 0x000000c703847210 */ /* 0x000fe20007fde0ff */
[----:B------:R-:W-:Y:S01]  /*18b30*/  @!PT LDS RZ, [RZ] ;  /* 0x00000000fffff984 */ /* 0x000fe20000000800 */
[----:B------:R-:W-:Y:S01]  /*18b40*/  @!PT LDS RZ, [RZ] ;  /* 0x00000000fffff984 */ /* 0x000fe20000000800 */
[----:B------:R-:W-:Y:S01]  /*18b50*/  @!PT LDS RZ, [RZ] ;  /* 0x00000000fffff984 */ /* 0x000fe20000000800 */
[----:B------:R1:W-:Y:S03]  /*18b60*/  @!P1 LDGSTS.E.BYPASS.LTC128B.128 [R206+0x6800], desc[UR10][R140.64] ;  /* 0x068000008cce9fae */ /* 0x0003e6000b901d4a */
[CC--:B------:R-:W-:Y:S01]  /*18b70*/  @!P0 LEA R148, P5, R132.reuse, R208.reuse, 0x1 ;  /* 0x000000d084948211 */ /* 0x0c0fe200078a08ff */
[----:B------:R1:W-:Y:S01]  /*18b80*/  @P1 STS.128 [R206+0x6800], RZ ;  /* 0x006800ffce001388 */ /* 0x0003e20000000c00 */
[-C--:B------:R-:W-:Y:S01]  /*18b90*/  @P2 LEA R152, P4, R132, R208.reuse, 0x1 ;  /* 0x000000d084982211 */ /* 0x080fe200078808ff */
[----:B------:R-:W-:Y:S01]  /*18ba0*/  IMAD.X R2, R2, 0x1, R198, P6 ;  /* 0x0000000102027824 */ /* 0x000fe200030e06c6 */
[C---:B------:R-:W-:Y:S01]  /*18bb0*/  @!P1 LEA R150, P6, R132.reuse, R208, 0x1 ;  /* 0x000000d084969211 */ /* 0x040fe200078c08ff */
[----:B------:R-:W-:Y:S01]  /*18bc0*/  @!PT LDS RZ, [RZ] ;  /* 0x00000000fffff984 */ /* 0x000fe20000000800 */
[----:B------:R-:W-:Y:S01]  /*18bd0*/  @!PT LDS RZ, [RZ] ;  /* 0x00000000fffff984 */ /* 0x000fe20000000800 */
[----:B------:R-:W-:Y:S01]  /*18be0*/  @!PT LDS RZ, [RZ] ;  /* 0x00000000fffff984 */ /* 0x000fe20000000800 */
[----:B------:R1:W-:Y:S01]  /*18bf0*/  @!P0 LDGSTS.E.BYPASS.LTC128B.128 [R206+0x8800], desc[UR10][R136.64+0x80] ;  /* 0x0880008088ce8fae */ /* 0x0003e2000b901d4a */
[----:B------:R-:W-:Y:S02]  /*18c00*/  IMAD.MOV.U32 R208, RZ, RZ, R142 ;  /* 0x000000ffffd07224 */ /* 0x000fe400078e008e */
[CCC-:B------:R-:W-:Y:S01]  /*18c10*/  @!P1 LEA.HI.X R151, R132.reuse, R209.reuse, R2.reuse, 0x1, P6 ;  /* 0x000000d184979211 */ /* 0x1c0fe200030f0c02 */
[----:B------:R1:W-:Y:S01]  /*18c20*/  @P0 STS.128 [R206+0x8800], RZ ;  /* 0x008800ffce000388 */ /* 0x0003e20000000c00 */
[CCC-:B------:R-:W-:Y:S02]  /*18c30*/  @!P0 LEA.HI.X R149, R132.reuse, R209.reuse, R2.reuse, 0x1, P5 ;  /* 0x000000d184958211 */ /* 0x1c0fe400028f0c02 */
[----:B------:R-:W-:Y:S01]  /*18c40*/  @P2 LEA.HI.X R153, R132, R209, R2, 0x1, P4 ;  /* 0x000000d184992211 */ /* 0x000fe200020f0c02 */
[----:B------:R-:W-:Y:S01]  /*18c50*/  @!PT LDS RZ, [RZ] ;  /* 0x00000000fffff984 */ /* 0x000fe20000000800 */
[----:B------:R-:W-:Y:S01]  /*18c60*/  @!PT LDS RZ, [RZ] ;  /* 0x00000000fffff984 */ /* 0x000fe20000000800 */
[----:B------:R-:W-:Y:S01]  /*18c70*/  @!PT LDS RZ, [RZ] ;  /* 0x00000000fffff984 */ /* 0x000fe20000000800 */
[----:B------:R1:W-:Y:S01]  /*18c80*/  @P2 LDGSTS.E.BYPASS.LTC128B.128 [R206+0xa800], desc[UR10][R134.64+0x100] ;  /* 0x0a80010086ce2fae */ /* 0x0003e2000b901d4a */
[----:B------:R-:W-:Y:S03]  /*18c90*/  IMAD.MOV.U32 R209, RZ, RZ, R143 ;  /* 0x000000ffffd17224 */ /* 0x000fe600078e008f */
[----:B------:R1:W-:Y:S04]  /*18ca0*/  @!P2 STS.128 [R206+0xa800], RZ ;  /* 0x00a800ffce00a388 */ /* 0x0003e80000000c00 */
        /* <DEDUP_REMOVED lines=30> */
[----:B------:R-:W0:Y:S02]  /*18e90*/  LDGDEPBAR ;  /* 0x00000000000079af */ /* 0x000e240000000000 */
.L_x_1058:
        /* <DEDUP_REMOVED lines=412> */
.L_x_1056:
        /* <DEDUP_REMOVED lines=23> */
[-C--:B------:R-:W-:Y:S02]  /*1a9d0*/  IADD3 R11, -R11, R0.reuse, RZ ;  /* 0x000000000b0b7210 */ /* 0x080fe40007ffe1ff */
[----:B------:R-:W-:Y:S01]  /*1a9e0*/  LOP3.LUT R9, R9, 0xfffffff8, RZ, 0xc0, !PT ;  /* 0xfffffff809097812 */ /* 0x000fe200078ec0ff */
[----:B------:R-:W2:Y:S03]  /*1a9f0*/  @P4 LDC R25, c[0x0][0x2e8] ;  /* 0x0000ba00ff194b82 */ /* 0x000ea60000000800 */
[----:B------:R-:W-:Y:S01]  /*1aa00*/  IADD3 R9, R10, -R9, RZ ;  /* 0x800000090a097210 */ /* 0x000fe20007ffe0ff */
[----:B------:R-:W3:Y:S01]  /*1aa10*/  @P4 MUFU.RCP R5, R4 ;  /* 0x0000000400054308 */ /* 0x000ee20000001000 */
[----:B------:R-:W-:-:S02]  /*1aa20*/  LEA.HI R10, R7, R0, RZ, 0x5 ;  /* 0x00000000070a7211 */ /* 0x000fc400078f28ff */
[C---:B------:R-:W-:Y:S02]  /*1aa30*/  SHF.L.U32 R12, R9.reuse, 0x6, RZ ;  /* 0x00000006090c7819 */ /* 0x040fe400000006ff */
[----:B------:R-:W-:Y:S02]  /*1aa40*/  SHF.R.S32.HI R8, RZ, 0x5, R10 ;  /* 0x00000005ff087819 */ /* 0x000fe4000001140a */
[----:B------:R-:W-:Y:S01]  /*1aa50*/  LOP3.LUT R12, R12, 0x1c0, RZ, 0xc0, !PT ;  /* 0x000001c00c0c7812 */ /* 0x000fe200078ec0ff */
[----:B------:R-:W4:Y:S01]  /*1aa60*/  @P4 MUFU.LG2 R4, R4 ;  /* 0x0000000400044308 */ /* 0x000f220000000c00 */
        /* <DEDUP_REMOVED lines=9> */
[----:B---3--:R-:W-:Y:S01]  /*1ab00*/  FMUL.FTZ R128, R5, R128 ;  /* 0x0000008005807220 */ /* 0x008fe20000410000 */
        /* <DEDUP_REMOVED lines=160> */
[C---:B------:R-:W-:Y:S01]  /*1b510*/  FMUL.FTZ R119, R6.reuse, R119 ;  /* 0x0000007706777220 */ /* 0x040fe20000410000 */
[----:B------:R-:W-:Y:S01]  /*1b520*/  F2FP.F16.F32.PACK_AB R100, R101, R100 ;  /* 0x000000646564723e */ /* 0x000fe200000000ff */
[----:B------:R-:W-:Y:S01]  /*1b530*/  STS [R17+0x2000], R80 ;  /* 0x0020005011007388 */ /* 0x000fe20000000800 */
[----:B------:R-:W-:Y:S01]  /*1b540*/  F2FP.F16.F32.PACK_AB R102, R103, R102 ;  /* 0x000000666766723e */ /* 0x000fe200000000ff */
[----:B------:R-:W-:Y:S01]  /*1b550*/  FMUL.FTZ R5, R5, R117 ;  /* 0x0000007505057220 */ /* 0x000fe20000410000 */
[----:B------:R-:W-:Y:S01]  /*1b560*/  FMUL.FTZ R6, R6, R118 ;  /* 0x0000007606067220 */ /* 0x000fe20000410000 */
[----:B------:R-:W-:Y:S01]  /*1b570*/  STS [R17+0x2400], R82 ;  /* 0x0024005211007388 */ /* 0x000fe20000000800 */
[----:B------:R-:W-:Y:S01]  /*1b580*/  F2FP.F16.F32.PACK_AB R104, R105, R104 ;  /* 0x000000686968723e */ /* 0x000fe200000000ff */
[----:B------:R-:W1:Y:S01]  /*1b590*/  @P3 LDC R12, c[0x0][0x2e8] ;  /* 0x0000ba00ff0c3b82 */ /* 0x000e620000000800 */
[----:B------:R-:W-:Y:S01]  /*1b5a0*/  F2FP.F16.F32.PACK_AB R106, R107, R106 ;  /* 0x0000006a6b6a723e */ /* 0x000fe200000000ff */
[----:B------:R-:W-:Y:S01]  /*1b5b0*/  STS [R19+0x2000], R84 ;  /* 0x0020005413007388 */ /* 0x000fe20000000800 */
[----:B------:R-:W-:Y:S01]  /*1b5c0*/  F2FP.F16.F32.PACK_AB R108, R109, R108 ;  /* 0x0000006c6d6c723e */ /* 0x000fe200000000ff */
[----:B------:R-:W3:Y:S01]  /*1b5d0*/  @P3 MUFU.LG2 R2, R2 ;  /* 0x0000000200023308 */ /* 0x000ee20000000c00 */
[----:B------:R-:W-:Y:S01]  /*1b5e0*/  F2FP.F16.F32.PACK_AB R110, R111, R110 ;  /* 0x0000006e6f6e723e */ /* 0x000fe200000000ff */
[----:B------:R-:W-:Y:S01]  /*1b5f0*/  STS [R19+0x2400], R86 ;  /* 0x0024005613007388 */ /* 0x000fe20000000800 */
[----:B------:R-:W-:Y:S01]  /*1b600*/  F2FP.F16.F32.PACK_AB R124, R125, R124 ;  /* 0x0000007c7d7c723e */ /* 0x000fe200000000ff */
[----:B------:R-:W-:Y:S01]  /*1b610*/  ULDC.U8 UR4, c[0x0][0x3d8] ;  /* 0x0000f60000047ab9 */ /* 0x000fe20000000000 */
[----:B------:R-:W-:Y:S01]  /*1b620*/  F2FP.F16.F32.PACK_AB R126, R127, R126 ;  /* 0x0000007e7f7e723e */ /* 0x000fe200000000ff */
[----:B------:R-:W-:Y:S01]  /*1b630*/  STS [R21+0x2000], R88 ;  /* 0x0020005815007388 */ /* 0x000fe20000000800 */
[----:B------:R-:W-:-:S02]  /*1b640*/  F2FP.F16.F32.PACK_AB R112, R113, R112 ;  /* 0x000000707170723e */ /* 0x000fc400000000ff */
[----:B------:R-:W-:Y:S01]  /*1b650*/  F2FP.F16.F32.PACK_AB R114, R115, R114 ;  /* 0x000000727372723e */ /* 0x000fe200000000ff */
[----:B------:R-:W-:Y:S01]  /*1b660*/  STS [R21+0x2400], R90 ;  /* 0x0024005a15007388 */ /* 0x000fe20000000800 */
[----:B------:R-:W-:Y:S02]  /*1b670*/  F2FP.F16.F32.PACK_AB R120, R121, R120 ;  /* 0x000000787978723e */ /* 0x000fe400000000ff */
[----:B------:R-:W-:Y:S01]  /*1b680*/  F2FP.F16.F32.PACK_AB R122, R123, R122 ;  /* 0x0000007a7b7a723e */ /* 0x000fe200000000ff */
[----:B------:R-:W-:Y:S01]  /*1b690*/  STS [R23+0x2000], R92 ;  /* 0x0020005c17007388 */ /* 0x000fe20000000800 */
[----:B------:R-:W-:Y:S02]  /*1b6a0*/  F2FP.F16.F32.PACK_AB R5, R5, R116 ;  /* 0x000000740505723e */ /* 0x000fe400000000ff */
[----:B------:R-:W-:Y:S01]  /*1b6b0*/  F2FP.F16.F32.PACK_AB R6, R119, R6 ;  /* 0x000000067706723e */ /* 0x000fe200000000ff */
[----:B------:R-:W-:Y:S01]  /*1b6c0*/  STS [R23+0x2400], R94 ;  /* 0x0024005e17007388 */ /* 0x000fe20000000800 */
[----:B------:R-:W-:-:S03]  /*1b6d0*/  ISETP.NE.AND P0, PT, RZ, UR4, PT ;  /* 0x00000004ff007c0c */ /* 0x000fc6000bf05270 */
[----:B------:R-:W-:Y:S04]  /*1b6e0*/  STS [R11+0x4000], R96 ;  /* 0x004000600b007388 */ /* 0x000fe80000000800 */
[----:B------:R5:W-:Y:S04]  /*1b6f0*/  STS [R11+0x4400], R98 ;  /* 0x004400620b007388 */ /* 0x000be80000000800 */
[----:B------:R-:W-:Y:S04]  /*1b700*/  STS [R13+0x4000], R100 ;  /* 0x004000640d007388 */ /* 0x000fe80000000800 */
[----:B------:R4:W-:Y:S04]  /*1b710*/  STS [R13+0x4400], R102 ;  /* 0x004400660d007388 */ /* 0x0009e80000000800 */
[----:B------:R-:W-:Y:S04]  /*1b720*/  STS [R15+0x4000], R104 ;  /* 0x004000680f007388 */ /* 0x000fe80000000800 */
[----:B------:R-:W-:Y:S04]  /*1b730*/  STS [R15+0x4400], R106 ;  /* 0x0044006a0f007388 */ /* 0x000fe80000000800 */
[----:B------:R-:W-:Y:S04]  /*1b740*/  STS [R9+0x4000], R108 ;  /* 0x0040006c09007388 */ /* 0x000fe80000000800 */
[----:B------:R2:W-:Y:S01]  /*1b750*/  STS [R9+0x4400], R110 ;  /* 0x0044006e09007388 */ /* 0x0005e20000000800 */
[----:B-----5:R-:W-:-:S03]  /*1b760*/  MOV R11, 0x7f800000 ;  /* 0x7f800000000b7802 */ /* 0x020fc60000000f00 */
[----:B------:R1:W-:Y:S04]  /*1b770*/  STS [R17+0x4000], R124 ;  /* 0x0040007c11007388 */ /* 0x0003e80000000800 */
[----:B------:R1:W-:Y:S01]  /*1b780*/  STS [R17+0x4400], R126 ;  /* 0x0044007e11007388 */ /* 0x0003e20000000800 */
[----:B----4-:R-:W-:-:S03]  /*1b790*/  MOV R13, 0x7f800000 ;  /* 0x7f800000000d7802 */ /* 0x010fc60000000f00 */
[----:B------:R4:W-:Y:S04]  /*1b7a0*/  STS [R19+0x4000], R112 ;  /* 0x0040007013007388 */ /* 0x0009e80000000800 */
[----:B------:R4:W-:Y:S04]  /*1b7b0*/  STS [R19+0x4400], R114 ;  /* 0x0044007213007388 */ /* 0x0009e80000000800 */
[----:B------:R4:W-:Y:S04]  /*1b7c0*/  STS [R21+0x4000], R120 ;  /* 0x0040007815007388 */ /* 0x0009e80000000800 */
[----:B------:R4:W-:Y:S01]  /*1b7d0*/  STS [R21+0x4400], R122 ;  /* 0x0044007a15007388 */ /* 0x0009e20000000800 */
[----:B--2---:R-:W-:Y:S01]  /*1b7e0*/  @P4 FMUL.FTZ R9, R4, 0.69314718246459960938 ;  /* 0x3f31721804094820 */ /* 0x004fe20000410000 */
[----:B---3--:R-:W-:-:S02]  /*1b7f0*/  @P3 FMUL.FTZ R4, R2, 0.69314718246459960938 ;  /* 0x3f31721802043820 */ /* 0x008fc40000410000 */
[----:B------:R4:W-:Y:S01]  /*1b800*/  STS [R23+0x4000], R5 ;  /* 0x0040000517007388 */ /* 0x0009e20000000800 */
[----:B------:R-:W-:Y:S01]  /*1b810*/  @P4 FFMA.FTZ R11, R132, R25, R9 ;  /* 0x00000019840b4223 */ /* 0x000fe20000010009 */
[----:B-1----:R-:W-:Y:S02]  /*1b820*/  @P3 FFMA.FTZ R13, R3, R12, R4 ;  /* 0x0000000c030d3223 */ /* 0x002fe40000010004 */
[----:B------:R4:W-:Y:S01]  /*1b830*/  STS [R23+0x4400], R6 ;  /* 0x0044000617007388 */ /* 0x0009e20000000800 */
[----:B------:R-:W-:Y:S05]  /*1b840*/  @!P0 BRA `(.L_x_1061) ;  /* 0x0000000000248947 */ /* 0x000fea0003800000 */
[----:B------:R-:W1:Y:S01]  /*1b850*/  S2R R17, SR_CTAID.Y ;  /* 0x0000000000117919 */ /* 0x000e620000002600 */
[----:B------:R-:W1:Y:S01]  /*1b860*/  LDC R2, c[0x0][0x2c4] ;  /* 0x0000b100ff027b82 */ /* 0x000e620000000800 */
[----:B------:R-:W-:Y:S01]  /*1b870*/  ISETP.NE.AND P0, PT, R203, -0x1, PT ;  /* 0xffffffffcb00780c */ /* 0x000fe20003f05270 */
[----:B------:R-:W2:Y:S06]  /*1b880*/  S2R R32, SR_CTAID.Z ;  /* 0x0000000000207919 */ /* 0x000eac0000002700 */
[----:B------:R-:W2:Y:S01]  /*1b890*/  LDC R3, c[0x0][0x2e4] ;  /* 0x0000b900ff037b82 */ /* 0x000ea20000000800 */
[----:B-1----:R-:W-:-:S05]  /*1b8a0*/  IMAD R2, R17, R2, RZ ;  /* 0x0000000211027224 */ /* 0x002fca00078e02ff */
[----:B----4-:R-:W-:-:S05]  /*1b8b0*/  SEL R6, R2, R203, !P0 ;  /* 0x000000cb02067207 */ /* 0x010fca0004000000 */
[----:B--2---:R-:W-:Y:S01]  /*1b8c0*/  IMAD R6, R32, R3, R6 ;  /* 0x0000000320067224 */ /* 0x004fe200078e0206 */
[----:B------:R-:W-:Y:S06]  /*1b8d0*/  BRA `(.L_x_1062) ;  /* 0x0000000000187947 */ /* 0x000fec0003800000 */
.L_x_1061:
[----:B------:R-:W1:Y:S01]  /*1b8e0*/  S2R R32, SR_CTAID.Z ;  /* 0x0000000000207919 */ /* 0x000e620000002700 */
[----:B------:R-:W1:Y:S01]  /*1b8f0*/  LDC R2, c[0x0][0x270] ;  /* 0x00009c00ff027b82 */ /* 0x000e620000000800 */
[----:B------:R-:W1:Y:S07]  /*1b900*/  S2R R17, SR_CTAID.Y ;  /* 0x0000000000117919 */ /* 0x000e6e0000002600 */
[----:B----4-:R-:W2:Y:S01]  /*1b910*/  LDC R6, c[0x0][0x2c4] ;  /* 0x0000b100ff067b82 */ /* 0x010ea20000000800 */
[----:B-1----:R-:W-:-:S04]  /*1b920*/  IMAD R3, R17, R2, R32 ;  /* 0x0000000211037224 */ /* 0x002fc800078e0220 */
[----:B--2---:R-:W-:-:S07]  /*1b930*/  IMAD R6, R3, R6, RZ ;  /* 0x0000000603067224 */ /* 0x004fce00078e02ff */
.L_x_1062:
[----:B------:R-:W-:Y:S01]  /*1b940*/  LOP3.LUT R5, R10, 0xffffffe0, RZ, 0xc0, !PT ;  /* 0xffffffe00a057812 */ /* 0x000fe200078ec0ff */
[----:B------:R-:W1:Y:S01]  /*1b950*/  S2R R9, SR_TID.X ;  /* 0x0000000000097919 */ /* 0x000e620000002100 */
[----:B------:R-:W-:Y:S01]  /*1b960*/  SHF.R.S32.HI R3, RZ, 0x1f, R8 ;  /* 0x0000001fff037819 */ /* 0x000fe20000011408 */
[----:B------:R-:W-:Y:S01]  /*1b970*/  ULDC.64 UR6, c[0x0][0x208] ;  /* 0x0000820000067ab9 */ /* 0x000fe20000000a00 */
[----:B------:R-:W-:Y:S01]  /*1b980*/  BSSY B0, `(.L_x_1063) ;  /* 0x000001a000007945 */ /* 0x000fe20003800000 */
[----:B------:R-:W-:Y:S01]  /*1b990*/  IMAD.IADD R4, R0, 0x1, -R5 ;  /* 0x0000000100047824 */ /* 0x000fe200078e0a05 */
[----:B------:R-:W-:Y:S01]  /*1b9a0*/  LEA.HI R3, R3, R8, RZ, 0x2 ;  /* 0x0000000803037211 */ /* 0x000fe200078f10ff */
[----:B------:R-:W-:Y:S03]  /*1b9b0*/  BAR.SYNC.DEFER_BLOCKING 0x0 ;  /* 0x0000000000007b1d */ /* 0x000fe60000010000 */
[----:B------:R-:W-:-:S02]  /*1b9c0*/  LOP3.LUT P0, RZ, R4, 0x3, RZ, 0xc0, !PT ;  /* 0x0000000304ff7812 */ /* 0x000fc4000780c0ff */
[----:B------:R-:W-:Y:S02]  /*1b9d0*/  SHF.R.S32.HI R5, RZ, 0x1f, R4 ;  /* 0x0000001fff057819 */ /* 0x000fe40000011404 */
[----:B------:R-:W-:Y:S02]  /*1b9e0*/  LOP3.LUT R3, R3, 0xffffffc, RZ, 0xc0, !PT ;  /* 0x0ffffffc03037812 */ /* 0x000fe400078ec0ff */
[----:B------:R-:W-:-:S03]  /*1b9f0*/  LEA.HI R2, R5, R4, RZ, 0x2 ;  /* 0x0000000405027211 */ /* 0x000fc600078f10ff */
[----:B------:R-:W-:Y:S01]  /*1ba00*/  IMAD.IADD R3, R8, 0x1, -R3 ;  /* 0x0000000108037824 */ /* 0x000fe200078e0a03 */
[----:B------:R-:W-:-:S05]  /*1ba10*/  SHF.R.S32.HI R2, RZ, 0x2, R2 ;  /* 0x00000002ff027819 */ /* 0x000fca0000011402 */
[----:B------:R-:W-:Y:S01]  /*1ba20*/  IMAD R15, R3, 0x10, R2 ;  /* 0x00000010030f7824 */ /* 0x000fe200078e0202 */
[----:B------:R-:W-:Y:S06]  /*1ba30*/  @P0 BRA `(.L_x_1064) ;  /* 0x0000000000380947 */ /* 0x000fec0003800000 */
[----:B------:R-:W2:Y:S01]  /*1ba40*/  S2R R3, SR_CTAID.X ;  /* 0x0000000000037919 */ /* 0x000ea20000002500 */
[----:B------:R-:W-:Y:S01]  /*1ba50*/  VIADD R5, R15, 0x8 ;  /* 0x000000080f057836 */ /* 0x000fe20000000000 */
[----:B------:R-:W-:Y:S01]  /*1ba60*/  ULDC.64 UR4, c[0x0][0x2b0] ;  /* 0x0000ac0000047ab9 */ /* 0x000fe20000000a00 */
[C---:B--2---:R-:W-:Y:S02]  /*1ba70*/  IMAD R6, R3.reuse, 0x40, R6 ;  /* 0x0000004003067824 */ /* 0x044fe400078e0206 */
[----:B------:R-:W-:-:S03]  /*1ba80*/  IMAD R2, R3, -0x40, R202 ;  /* 0xffffffc003027824 */ /* 0x000fc600078e02ca */
[----:B------:R-:W-:Y:S02]  /*1ba90*/  SHF.R.S32.HI R4, RZ, 0x1f, R6 ;  /* 0x0000001fff047819 */ /* 0x000fe40000011406 */
[----:B------:R-:W-:Y:S02]  /*1baa0*/  IADD3 R3, P0, R15, R6, RZ ;  /* 0x000000060f037210 */ /* 0x000fe40007f1e0ff */
[-C--:B------:R-:W-:Y:S02]  /*1bab0*/  ISETP.GE.AND P1, PT, R5, R2.reuse, PT ;  /* 0x000000020500720c */ /* 0x080fe40003f26270 */
[C---:B------:R-:W-:Y:S02]  /*1bac0*/  ISETP.GE.AND P2, PT, R15.reuse, R2, PT ;  /* 0x000000020f00720c */ /* 0x040fe40003f46270 */
[----:B------:R-:W-:Y:S02]  /*1bad0*/  LEA.HI.X.SX32 R4, R15, R4, 0x1, P0 ;  /* 0x000000040f047211 */ /* 0x000fe400000f0eff */
[----:B------:R-:W-:-:S04]  /*1bae0*/  LEA R2, P0, R3, UR4, 0x2 ;  /* 0x0000000403027c11 */ /* 0x000fc8000f8010ff */
[----:B------:R-:W-:-:S05]  /*1baf0*/  LEA.HI.X R3, R3, UR5, R4, 0x2, P0 ;  /* 0x0000000503037c11 */ /* 0x000fca00080f1404 */
[----:B------:R2:W-:Y:S04]  /*1bb00*/  @!P2 STG.E desc[UR6][R2.64], R11 ;  /* 0x0000000b0200a986 */ /* 0x0005e8000c101906 */
[----:B------:R2:W-:Y:S02]  /*1bb10*/  @!P1 STG.E desc[UR6][R2.64+0x20], R13 ;  /* 0x0000200d02009986 */ /* 0x0005e4000c101906 */
.L_x_1064:
[----:B------:R-:W-:Y:S05]  /*1bb20*/  BSYNC B0 ;  /* 0x0000000000007941 */ /* 0x000fea0003800000 */
.L_x_1063:
[----:B------:R-:W3:Y:S01]  /*1bb30*/  S2UR UR5, SR_CTAID.X ;  /* 0x00000000000579c3 */ /* 0x000ee20000002500 */
[----:B--2---:R-:W-:Y:S01]  /*1bb40*/  LEA.HI R11, R7, R0, RZ, 0x3 ;  /* 0x00000000070b7211 */ /* 0x004fe200078f18ff */
[----:B------:R2:W4:Y:S01]  /*1bb50*/  LDS.128 R12, [R206+0x1800] ;  /* 0x00180000ce0c7984 */ /* 0x0005220000000c00 */
[----:B------:R-:W-:Y:S01]  /*1bb60*/  SHF.R.S32.HI R19, RZ, 0x1f, R17 ;  /* 0x0000001fff137819 */ /* 0x000fe20000011411 */
[----:B------:R-:W-:Y:S01]  /*1bb70*/  BSSY B0, `(.L_x_1065) ;  /* 0x0000041000007945 */ /* 0x000fe20003800000 */
[----:B------:R-:W-:Y:S02]  /*1bb80*/  LOP3.LUT R11, R11, 0xfffffff8, RZ, 0xc0, !PT ;  /* 0xfffffff80b0b7812 */ /* 0x000fe400078ec0ff */
[----:B------:R-:W-:Y:S01]  /*1bb90*/  ISETP.NE.AND P0, PT, R203, -0x1, PT ;  /* 0xffffffffcb00780c */ /* 0x000fe20003f05270 */
[----:B------:R-:W5:Y:S01]  /*1bba0*/  LDC.64 R2, c[0x0][0x290] ;  /* 0x0000a400ff027b82 */ /* 0x000f620000000a00 */
[----:B-1----:R-:W-:Y:S01]  /*1bbb0*/  SHF.R.S32.HI R10, RZ, 0x1f, R9 ;  /* 0x0000001fff0a7819 */ /* 0x002fe20000011409 */
[----:B------:R-:W-:-:S03]  /*1bbc0*/  IMAD.IADD R28, R0, 0x1, -R11 ;  /* 0x00000001001c7824 */ /* 0x000fc600078e0a0b */
[----:B------:R-:W-:Y:S01]  /*1bbd0*/  LEA.HI R10, R10, R9, RZ, 0x3 ;  /* 0x000000090a0a7211 */ /* 0x000fe200078f18ff */
[----:B------:R-:W-:Y:S02]  /*1bbe0*/  IMAD.SHL.U32 R28, R28, 0x8, RZ ;  /* 0x000000081c1c7824 */ /* 0x000fe400078e00ff */
[----:B------:R-:W1:Y:S01]  /*1bbf0*/  LDC.64 R4, c[0x0][0x298] ;  /* 0x0000a600ff047b82 */ /* 0x000e620000000a00 */
[----:B------:R-:W-:Y:S02]  /*1bc00*/  SHF.R.S32.HI R6, RZ, 0x3, R10 ;  /* 0x00000003ff067819 */ /* 0x000fe4000001140a */
[----:B------:R-:W-:Y:S02]  /*1bc10*/  SHF.R.S32.HI R29, RZ, 0x1f, R28 ;  /* 0x0000001fff1d7819 */ /* 0x000fe4000001141c */
[----:B------:R-:W-:Y:S01]  /*1bc20*/  LOP3.LUT R10, R10, 0xfffffff8, RZ, 0xc0, !PT ;  /* 0xfffffff80a0a7812 */ /* 0x000fe200078ec0ff */
[----:B------:R-:W-:Y:S01]  /*1bc30*/  VIADD R8, R6, 0x10 ;  /* 0x0000001006087836 */ /* 0x000fe20000000000 */
[----:B---3--:R-:W-:-:S02]  /*1bc40*/  USHF.L.U32 UR5, UR5, 0x6, URZ ;  /* 0x0000000605057899 */ /* 0x008fc4000800063f */
[----:B------:R-:W-:Y:S02]  /*1bc50*/  IADD3 R0, -R10, R9, RZ ;  /* 0x000000090a007210 */ /* 0x000fe40007ffe1ff */
[----:B------:R-:W-:Y:S02]  /*1bc60*/  USHF.R.S32.HI UR4, URZ, 0x1f, UR5 ;  /* 0x0000001f3f047899 */ /* 0x000fe40008011405 */
[----:B------:R-:W-:Y:S02]  /*1bc70*/  VIADD R7, R202, -UR5 ;  /* 0x80000005ca077c36 */ /* 0x000fe40008000000 */
[-C--:B-----5:R-:W-:Y:S02]  /*1bc80*/  IMAD R16, R19, R2.reuse, RZ ;  /* 0x0000000213107224 */ /* 0x0a0fe400078e02ff */
[C---:B------:R-:W-:Y:S01]  /*1bc90*/  IMAD.WIDE.U32 R24, R17.reuse, R2, RZ ;  /* 0x0000000211187225 */ /* 0x040fe200078e00ff */
[----:B------:R-:W-:Y:S02]  /*1bca0*/  ISETP.GE.AND P6, PT, R8, R7, PT ;  /* 0x000000070800720c */ /* 0x000fe40003fc6270 */
[----:B------:R2:W3:Y:S01]  /*1bcb0*/  LDS.128 R8, [R206+0x3800] ;  /* 0x00380000ce087984 */ /* 0x0004e20000000c00 */
[----:B------:R-:W-:Y:S01]  /*1bcc0*/  IMAD R3, R17, R3, R16 ;  /* 0x0000000311037224 */ /* 0x000fe200078e0210 */
[----:B------:R-:W-:Y:S01]  /*1bcd0*/  SHF.R.S32.HI R17, RZ, 0x1f, R32 ;  /* 0x0000001fff117819 */ /* 0x000fe20000011420 */
[----:B-1----:R-:W-:-:S04]  /*1bce0*/  IMAD.WIDE.U32 R22, R203, R4, RZ ;  /* 0x00000004cb167225 */ /* 0x002fc800078e00ff */
[----:B------:R-:W-:Y:S01]  /*1bcf0*/  IMAD.WIDE.U32 R20, R4, UR5, R28 ;  /* 0x0000000504147c25 */ /* 0x000fe2000f8e001c */
[----:B------:R-:W-:-:S03]  /*1bd00*/  SEL R2, R24, R22, !P0 ;  /* 0x0000001618027207 */ /* 0x000fc60004000000 */
[----:B------:R-:W-:Y:S02]  /*1bd10*/  IMAD R16, R4, UR4, RZ ;  /* 0x0000000404107c24 */ /* 0x000fe4000f8e02ff */
[----:B------:R-:W-:Y:S02]  /*1bd20*/  IMAD R18, R203, R5, R23 ;  /* 0x00000005cb127224 */ /* 0x000fe400078e0217 */
[----:B------:R-:W-:Y:S01]  /*1bd30*/  @!P0 IMAD.IADD R18, R25, 0x1, R3 ;  /* 0x0000000119128824 */ /* 0x000fe200078e0203 */
[----:B------:R-:W-:Y:S01]  /*1bd40*/  IADD3 R20, P0, R2, R20, RZ ;  /* 0x0000001402147210 */ /* 0x000fe20007f1e0ff */
[----:B------:R-:W-:Y:S01]  /*1bd50*/  IMAD R3, R5, UR5, R16 ;  /* 0x0000000505037c24 */ /* 0x000fe2000f8e0210 */
[----:B------:R-:W-:Y:S01]  /*1bd60*/  ULDC.64 UR4, c[0x0][0x2a0] ;  /* 0x0000a80000047ab9 */ /* 0x000fe20000000a00 */
[----:B------:R-:W-:Y:S01]  /*1bd70*/  IADD3 R16, R6, 0x20, RZ ;  /* 0x0000002006107810 */ /* 0x000fe20007ffe0ff */
[----:B------:R-:W-:Y:S01]  /*1bd80*/  IMAD R17, R17, UR4, RZ ;  /* 0x0000000411117c24 */ /* 0x000fe2000f8e02ff */
[----:B------:R2:W1:Y:S01]  /*1bd90*/  LDS.128 R24, [R206] ;  /* 0x00000000ce187984 */ /* 0x0004620000000c00 */
[----:B------:R-:W-:Y:S01]  /*1bda0*/  IADD3.X R21, R18, R21, R3, P0, !PT ;  /* 0x0000001512157210 */ /* 0x000fe200007fe403 */
[----:B------:R-:W-:Y:S01]  /*1bdb0*/  VIADD R2, R6, 0x30 ;  /* 0x0000003006027836 */ /* 0x000fe20000000000 */
[-C--:B------:R-:W-:Y:S01]  /*1bdc0*/  ISETP.GE.AND P5, PT, R16, R7.reuse, PT ;  /* 0x000000071000720c */ /* 0x080fe20003fa6270 */
[----:B------:R-:W-:Y:S01]  /*1bdd0*/  IMAD R35, R32, UR5, R17 ;  /* 0x0000000520237c24 */ /* 0x000fe2000f8e0211 */
[-C--:B------:R-:W-:Y:S01]  /*1bde0*/  ISETP.GE.AND P0, PT, R6, R7.reuse, PT ;  /* 0x000000070600720c */ /* 0x080fe20003f06270 */
[----:B------:R-:W-:Y:S01]  /*1bdf0*/  IMAD.WIDE.U32 R32, R32, UR4, R20 ;  /* 0x0000000420207c25 */ /* 0x000fe2000f8e0014 */
[----:B------:R2:W1:Y:S01]  /*1be00*/  LDS.128 R16, [R206+0x4000] ;  /* 0x00400000ce107984 */ /* 0x0004620000000c00 */
[----:B------:R-:W-:-:S02]  /*1be10*/  ISETP.GE.AND P4, PT, R2, R7, PT ;  /* 0x000000070200720c */ /* 0x000fc40003f86270 */
[----:B------:R-:W-:Y:S01]  /*1be20*/  IMAD.SHL.U32 R0, R0, 0x8, RZ ;  /* 0x0000000800007824 */ /* 0x000fe200078e00ff */
[----:B------:R2:W1:Y:S01]  /*1be30*/  LDS.128 R20, [R206+0x2000] ;  /* 0x00200000ce147984 */ /* 0x0004620000000c00 */
[----:B------:R-:W-:Y:S02]  /*1be40*/  SHF.R.S32.HI R3, RZ, 0x1f, R6 ;  /* 0x0000001fff037819 */ /* 0x000fe40000011406 */
[----:B------:R-:W-:Y:S02]  /*1be50*/  IADD3 R35, R35, R33, RZ ;  /* 0x0000002123237210 */ /* 0x000fe40007ffe0ff */
[C---:B------:R-:W-:Y:S01]  /*1be60*/  IADD3 R2, R0.reuse, 0x40, RZ ;  /* 0x0000004000027810 */ /* 0x040fe20007ffe0ff */
[----:B------:R-:W-:Y:S01]  /*1be70*/  VIADD R0, R0, 0x80 ;  /* 0x0000008000007836 */ /* 0x000fe20000000000 */
[----:B----4-:R-:W-:Y:S06]  /*1be80*/  @P0 BRA `(.L_x_1066) ;  /* 0x00000000003c0947 */ /* 0x010fec0003800000 */
[-C--:B------:R-:W-:Y:S01]  /*1be90*/  IMAD R7, R3, R4.reuse, RZ ;  /* 0x0000000403077224 */ /* 0x080fe200078e02ff */
[----:B------:R-:W-:Y:S01]  /*1bea0*/  ULDC UR8, c[0x0][0x2d0] ;  /* 0x0000b40000087ab9 */ /* 0x000fe20000000800 */
[----:B------:R-:W-:Y:S01]  /*1beb0*/  IMAD.MOV.U32 R34, RZ, RZ, R32 ;  /* 0x000000ffff227224 */ /* 0x000fe200078e0020 */
[----:B------:R-:W-:Y:S01]  /*1bec0*/  ISETP.GE.AND P2, PT, R28, UR8, PT ;  /* 0x000000081c007c0c */ /* 0x000fe2000bf46270 */
[----:B------:R-:W-:Y:S01]  /*1bed0*/  IMAD R7, R6, R5, R7 ;  /* 0x0000000506077224 */ /* 0x000fe200078e0207 */
[----:B------:R-:W-:Y:S01]  /*1bee0*/  ISETP.GE.AND P1, PT, R2, UR8, PT ;  /* 0x0000000802007c0c */ /* 0x000fe2000bf26270 */
[----:B------:R-:W-:Y:S01]  /*1bef0*/  IMAD.WIDE.U32 R30, R6, R4, R34 ;  /* 0x00000004061e7225 */ /* 0x000fe200078e0022 */
[----:B------:R-:W-:Y:S01]  /*1bf00*/  ISETP.GE.AND P0, PT, R0, UR8, PT ;  /* 0x0000000800007c0c */ /* 0x000fe2000bf06270 */
[----:B------:R-:W-:Y:S02]  /*1bf10*/  ULDC.64 UR4, c[0x0][0x280] ;  /* 0x0000a00000047ab9 */ /* 0x000fe40000000a00 */
[----:B------:R-:W-:Y:S01]  /*1bf20*/  IMAD.IADD R7, R7, 0x1, R31 ;  /* 0x0000000107077824 */ /* 0x000fe200078e021f */
[----:B------:R-:W-:-:S04]  /*1bf30*/  LEA R36, P3, R30, UR4, 0x1 ;  /* 0x000000041e247c11 */ /* 0x000fc8000f8608ff */
[----:B------:R-:W-:-:S05]  /*1bf40*/  LEA.HI.X R37, R30, UR5, R7, 0x1, P3 ;  /* 0x000000051e257c11 */ /* 0x000fca00098f0c07 */
[----:B-1----:R4:W-:Y:S04]  /*1bf50*/  @!P2 STG.E.128 desc[UR6][R36.64], R24 ;  /* 0x000000182400a986 */ /* 0x0029e8000c101d06 */
[----:B------:R4:W-:Y:S04]  /*1bf60*/  @!P1 STG.E.128 desc[UR6][R36.64+0x80], R20 ;  /* 0x0000801424009986 */ /* 0x0009e8000c101d06 */
[----:B------:R4:W-:Y:S02]  /*1bf70*/  @!P0 STG.E.128 desc[UR6][R36.64+0x100], R16 ;  /* 0x0001001024008986 */ /* 0x0009e4000c101d06 */
.L_x_1066:
[----:B------:R-:W-:Y:S05]  /*1bf80*/  BSYNC B0 ;  /* 0x0000000000007941 */ /* 0x000fea0003800000 */
.L_x_1065:
[----:B-1--4-:R1:W4:Y:S01]  /*1bf90*/  LDS.128 R24, [R206+0x800] ;  /* 0x00080000ce187984 */ /* 0x0123220000000c00 */
[----:B------:R-:W-:Y:S03]  /*1bfa0*/  BSSY B0, `(.L_x_1067) ;  /* 0x0000016000007945 */ /* 0x000fe60003800000 */
[----:B------:R1:W1:Y:S04]  /*1bfb0*/  LDS.128 R20, [R206+0x2800] ;  /* 0x00280000ce147984 */ /* 0x0002680000000c00 */
[----:B------:R1:W1:Y:S01]  /*1bfc0*/  LDS.128 R16, [R206+0x4800] ;  /* 0x00480000ce107984 */ /* 0x0002620000000c00 */
[----:B------:R-:W-:Y:S05]  /*1bfd0*/  @P6 BRA `(.L_x_1068) ;  /* 0x0000000000486947 */ /* 0x000fea0003800000 */
        /* <DEDUP_REMOVED lines=15> */
[----:B----4-:R4:W-:Y:S04]  /*1c0d0*/  @!P2 STG.E.128 desc[UR6][R38.64], R24 ;  /* 0x000000182600a986 */ /* 0x0109e8000c101d06 */
[----:B-1----:R4:W-:Y:S04]  /*1c0e0*/  @!P1 STG.E.128 desc[UR6][R38.64+0x80], R20 ;  /* 0x0000801426009986 */ /* 0x0029e8000c101d06 */
[----:B------:R4:W-:Y:S02]  /*1c0f0*/  @!P0 STG.E.128 desc[UR6][R38.64+0x100], R16 ;  /* 0x0001001026008986 */ /* 0x0009e4000c101d06 */
.L_x_1068:
[----:B------:R-:W-:Y:S05]  /*1c100*/  BSYNC B0 ;  /* 0x0000000000007941 */ /* 0x000fea0003800000 */
.L_x_1067:
[----:B----4-:R4:W2:Y:S01]  /*1c110*/  LDS.128 R24, [R206+0x1000] ;  /* 0x00100000ce187984 */ /* 0x0108a20000000c00 */
[----:B------:R-:W-:Y:S03]  /*1c120*/  BSSY B0, `(.L_x_1069) ;  /* 0x0000016000007945 */ /* 0x000fe60003800000 */
[----:B-1----:R4:W1:Y:S04]  /*1c130*/  LDS.128 R20, [R206+0x3000] ;  /* 0x00300000ce147984 */ /* 0x0028680000000c00 */
        /* <DEDUP_REMOVED lines=17> */
[----:B--2---:R2:W-:Y:S04]  /*1c250*/  @!P2 STG.E.128 desc[UR6][R38.64], R24 ;  /* 0x000000182600a986 */ /* 0x0045e8000c101d06 */
[----:B-1----:R2:W-:Y:S04]  /*1c260*/  @!P1 STG.E.128 desc[UR6][R38.64+0x80], R20 ;  /* 0x0000801426009986 */ /* 0x0025e8000c101d06 */
[----:B------:R2:W-:Y:S02]  /*1c270*/  @!P0 STG.E.128 desc[UR6][R38.64+0x100], R16 ;  /* 0x0001001026008986 */ /* 0x0005e4000c101d06 */
.L_x_1070:
[----:B------:R-:W-:Y:S05]  /*1c280*/  BSYNC B0 ;  /* 0x0000000000007941 */ /* 0x000fea0003800000 */
.L_x_1069:
[----:B--2-4-:R-:W2:Y:S01]  /*1c290*/  LDS.128 R204, [R206+0x5800] ;  /* 0x00580000cecc7984 */ /* 0x014ea20000000c00 */
[----:B------:R-:W-:Y:S05]  /*1c2a0*/  @P4 EXIT ;  /* 0x000000000000494d */ /* 0x000fea0003800000 */
[----:B------:R-:W-:Y:S01]  /*1c2b0*/  IADD3 R6, P0, R6, 0x30, RZ ;  /* 0x0000003006067810 */ /* 0x000fe20007f1e0ff */
[----:B-1----:R-:W-:Y:S01]  /*1c2c0*/  IMAD.MOV.U32 R16, RZ, RZ, R32 ;  /* 0x000000ffff107224 */ /* 0x002fe200078e0020 */
        /* <DEDUP_REMOVED lines=14> */
[----:B---3--:R1:W-:Y:S01]  /*1c3b0*/  @!P1 STG.E.128 desc[UR6][R2.64+0x80], R8 ;  /* 0x0000800802009986 */ /* 0x0083e2000c101d06 */
[----:B------:R-:W-:Y:S05]  /*1c3c0*/  @P0 EXIT ;  /* 0x000000000000094d */ /* 0x000fea0003800000 */
[----:B--2---:R-:W-:Y:S01]  /*1c3d0*/  STG.E.128 desc[UR6][R2.64+0x100], R204 ;  /* 0x000100cc02007986 */ /* 0x004fe2000c101d06 */
[----:B------:R-:W-:Y:S05]  /*1c3e0*/  EXIT ;  /* 0x000000000000794d */ /* 0x000fea0003800000 */
.L_x_1071:
        /* <DEDUP_REMOVED lines=9> */
.L_x_7450:


//--------------------- .text._ZN5flash24flash_fwd_splitkv_kernelI23Flash_fwd_kernel_traitsILi192ELi64ELi64ELi4ELb0ELb0EN7cutlass6half_tE19Flash_kernel_traitsILi192ELi64ELi64ELi4ES3_EELb0ELb0ELb0ELb0ELb0ELb1ELb0ELb1EEEvNS_16Flash_fwd_paramsE --------------------------
	.section	.text._ZN5flash24flash_fwd_splitkv_kernelI23Flash_fwd_kernel_traitsILi192ELi64ELi64ELi4ELb0ELb0EN7cutlass6half_tE19Flash_kernel_traitsILi192ELi64ELi64ELi4ES3_EELb0ELb0ELb0ELb0ELb0ELb1ELb0ELb1EEEvNS_16Flash_fwd_paramsE,"ax",@progbits
	.align	128
        .global         _ZN5flash24flash_fwd_splitkv_kernelI23Flash_fwd_kernel_traitsILi192ELi64ELi64ELi4ELb0ELb0EN7cutlass6half_tE19Flash_kernel_traitsILi192ELi64ELi64ELi4ES3_EELb0ELb0ELb0ELb0ELb0ELb1ELb0ELb1EEEvNS_16Flash_fwd_paramsE
        .type           _ZN5flash24flash_fwd_splitkv_kernelI23Flash_fwd_kernel_traitsILi192ELi64ELi64ELi4ELb0ELb0EN7cutlass6half_tE19Flash_kernel_traitsILi192ELi64ELi64ELi4ES3_EELb0ELb0ELb0ELb0ELb0ELb1ELb0ELb1EEEvNS_16Flash_fwd_paramsE,@function
        .size           _ZN5flash24flash_fwd_splitkv_kernelI23Flash_fwd_kernel_traitsILi192ELi64ELi64ELi4ELb0ELb0EN7cutlass6half_tE19Flash_kernel_traitsILi192ELi64ELi64ELi4ES3_EELb0ELb0ELb0ELb0ELb0ELb1ELb0ELb1EEEvNS_16Flash_fwd_paramsE,(.L_x_7451 - _ZN5flash24flash_fwd_splitkv_kernelI23Flash_fwd_kernel_traitsILi192ELi64ELi64ELi4ELb0ELb0EN7cutlass6half_tE19Flash_kernel_traitsILi192ELi64ELi64ELi4ES3_EELb0ELb0ELb0ELb0ELb0ELb1ELb0ELb1EEEvNS_16Flash_fwd_paramsE)
        .other          _ZN5flash24flash_fwd_splitkv_kernelI23Flash_fwd_kernel_traitsILi192ELi64ELi64ELi4ELb0ELb0EN7cutlass6half_tE19Flash_kernel_traitsILi192ELi64ELi64ELi4ES3_EELb0ELb0ELb0ELb0ELb0ELb1ELb0ELb1EEEvNS_16Flash_fwd_paramsE,@"STO_CUDA_ENTRY STV_DEFAULT"
_ZN5flash24flash_fwd_splitkv_kernelI23Flash_fwd_kernel_traitsILi192ELi64ELi64ELi4ELb0ELb0EN7cutlass6half_tE19Flash_kernel_traitsILi192ELi64ELi64ELi4ES3_EELb0ELb0ELb0ELb0ELb0ELb1ELb0ELb1EEEvNS_16Flash_fwd_paramsE:
.text._ZN5flash24flash_fwd_splitkv_kernelI23Flash_fwd_kernel_traitsILi192ELi64ELi64ELi4ELb0ELb0EN7cutlass6half_tE19Flash_kernel_traitsILi192ELi64ELi64ELi4ES3_EELb0ELb0ELb0ELb0ELb0ELb1ELb0ELb1EEEvNS_16Flash_fwd_paramsE:
        /* <DEDUP_REMOVED lines=41> */
.L_x_1072:
[----:B------:R-:W2:Y:S02]  /*0290*/  LDC R87, c[0x0][0x2c8] ;  /* 0x0000b200ff577b82 */ /* 0x000ea40000000800 */
.L_x_1073:
        /* <DEDUP_REMOVED lines=90> */
.L_x_1076:
[----:B------:R-:W-:Y:S05]  /*0840*/  BSYNC B0 ;  /* 0x0000000000007941 */ /* 0x000fea0003800000 */
.L_x_1075:
        /* <DEDUP_REMOVED lines=21> */
.L_x_1078:
[----:B------:R-:W-:Y:S05]  /*09a0*/  BSYNC B0 ;  /* 0x0000000000007941 */ /* 0x000fea0003800000 */
.L_x_1077:
        /* <DEDUP_REMOVED lines=22> */
.L_x_1080:
[----:B------:R-:W-:Y:S05]  /*0b10*/  BSYNC B0 ;  /* 0x0000000000007941 */ /* 0x000fea0003800000 */
.L_x_1079:
        /* <DEDUP_REMOVED lines=22> */
.L_x_1082:
[----:B------:R-:W-:Y:S05]  /*0c80*/  BSYNC B0 ;  /* 0x0000000000007941 */ /* 0x000fea0003800000 */
.L_x_1081:
        /* <DEDUP_REMOVED lines=15> */
.L_x_1074:
        /* <DEDUP_REMOVED lines=22> */
.L_x_1083:
        /* <DEDUP_REMOVED lines=81> */
.L_x_1084:
        /* <DEDUP_REMOVED lines=48> */
.L_x_1086:
        /* <DEDUP_REMOVED lines=30> */
.L_x_1085:
        /* <DEDUP_REMOVED lines=268> */
.L_x_1180:
        /* <DEDUP_REMOVED lines=21> */
.L_x_1089:
[----:B------:R-:W-:Y:S05]  /*2ae0*/  BSYNC B0 ;  /* 0x0000000000007941 */ /* 0x000fea0003800000 */
.L_x_1088:
        /* <DEDUP_REMOVED lines=15> */
.L_x_1091:
[----:B------:R-:W-:Y:S05]  /*2be0*/  BSYNC B0 ;  /* 0x0000000000007941 */ /* 0x000fea0003800000 */
.L_x_1090:
        /* <DEDUP_REMOVED lines=18> */
.L_x_1093:
[----:B------:R-:W-:Y:S05]  /*2d10*/  BSYNC B0 ;  /* 0x0000000000007941 */ /* 0x000fea0003800000 */
.L_x_1092:
        /* <DEDUP_REMOVED lines=17> */
.L_x_1095:
[----:B------:R-:W-:Y:S05]  /*2e30*/  BSYNC B0 ;  /* 0x0000000000007941 */ /* 0x000fea0003800000 */
.L_x_1094:
        /* <DEDUP_REMOVED lines=64> */
.L_x_1101:
[----:B------:R-:W-:Y:S05]  /*3240*/  BSYNC B0 ;  /* 0x0000000000007941 */ /* 0x000fea0003800000 */
.L_x_1100:
        /* <DEDUP_REMOVED lines=52> */
.L_x_1103:
[----:B------:R-:W-:Y:S05]  /*3590*/  BSYNC B0 ;  /* 0x0000000000007941 */ /* 0x000fea0003800000 */
.L_x_1102:
        /* <DEDUP_REMOVED lines=51> */
.L_x_1099:
[----:B------:R-:W-:Y:S05]  /*38d0*/  BSYNC B1 ;  /* 0x0000000000017941 */ /* 0x000fea0003800000 */
.L_x_1098:
        /* <DEDUP_REMOVED lines=70> */
.L_x_1107:
[----:B------:R-:W-:Y:S05]  /*3d40*/  BSYNC B0 ;  /* 0x0000000000007941 */ /* 0x000fea0003800000 */
.L_x_1106:
        /* <DEDUP_REMOVED lines=55> */
.L_x_1109:
[----:B------:R-:W-:Y:S05]  /*40c0*/  BSYNC B0 ;  /* 0x0000000000007941 */ /* 0x000fea0003800000 */
.L_x_1108:
        /* <DEDUP_REMOVED lines=54> */
.L_x_1105:
[----:B------:R-:W-:Y:S05]  /*4430*/  BSYNC B1 ;  /* 0x0000000000017941 */ /* 0x000fea0003800000 */
.L_x_1104:
        /* <DEDUP_REMOVED lines=70> */
.L_x_1113:
[----:B------:R-:W-:Y:S05]  /*48a0*/  BSYNC B0 ;  /* 0x0000000000007941 */ /* 0x000fea0003800000 */
.L_x_1112:
        /* <DEDUP_REMOVED lines=55> */
.L_x_1115:
[----:B------:R-:W-:Y:S05]  /*4c20*/  BSYNC B0 ;  /* 0x0000000000007941 */ /* 0x000fea0003800000 */
.L_x_1114:
        /* <DEDUP_REMOVED lines=54> */
.L_x_1111:
[----:B------:R-:W-:Y:S05]  /*4f90*/  BSYNC B1 ;  /* 0x0000000000017941 */ /* 0x000fea0003800000 */
.L_x_1110:
        /* <DEDUP_REMOVED lines=75> */
.L_x_1119:
[----:B------:R-:W-:Y:S05]  /*5450*/  BSYNC B0 ;  /* 0x0000000000007941 */ /* 0x000fea0003800000 */
.L_x_1118:
        /* <DEDUP_REMOVED lines=55> */
.L_x_1121:
[----:B------:R-:W-:Y:S05]  /*57d0*/  BSYNC B0 ;  /* 0x0000000000007941 */ /* 0x000fea0003800000 */
.L_x_1120:
        /* <DEDUP_REMOVED lines=54> */
.L_x_1117:
[----:B------:R-:W-:Y:S05]  /*5b40*/  BSYNC B1 ;  /* 0x0000000000017941 */ /* 0x000fea0003800000 */
.L_x_1116:
        /* <DEDUP_REMOVED lines=8> */
.L_x_1097:
        /* <DEDUP_REMOVED lines=96> */
.L_x_1128:
[----:B------:R-:W-:Y:S05]  /*61d0*/  BSYNC B0 ;  /* 0x0000000000007941 */ /* 0x000fea0003800000 */
.L_x_1127:
[----:B-----5:R4:W-:Y:S02]  /*61e0*/  STG.E.128 desc[UR6][R120.64], R52 ;  /* 0x0000003478007986 */ /* 0x0209e4000c101d06 */
.L_x_1126:
[----:B------:R-:W-:Y:S05]  /*61f0*/  BSYNC B1 ;  /* 0x0000000000017941 */ /* 0x000fea0003800000 */
.L_x_1125:
        /* <DEDUP_REMOVED lines=95> */
.L_x_1132:
[----:B------:R-:W-:Y:S05]  /*67f0*/  BSYNC B0 ;  /* 0x0000000000007941 */ /* 0x000fea0003800000 */
.L_x_1131:
[----:B-----5:R1:W-:Y:S02]  /*6800*/  STG.E.128 desc[UR6][R120.64+0x80], R52 ;  /* 0x0000803478007986 */ /* 0x0203e4000c101d06 */
.L_x_1130:
[----:B------:R-:W-:Y:S05]  /*6810*/  BSYNC B1 ;  /* 0x0000000000017941 */ /* 0x000fea0003800000 */
.L_x_1129:
        /* <DEDUP_REMOVED lines=94> */
.L_x_1134:
[----:B------:R-:W-:Y:S05]  /*6e00*/  BSYNC B0 ;  /* 0x0000000000007941 */ /* 0x000fea0003800000 */
.L_x_1133:
[----:B-----5:R4:W-:Y:S02]  /*6e10*/  STG.E.128 desc[UR6][R120.64+0x100], R52 ;  /* 0x0001003478007986 */ /* 0x0209e4000c101d06 */
.L_x_1124:
[----:B------:R-:W-:Y:S05]  /*6e20*/  BSYNC B2 ;  /* 0x0000000000027941 */ /* 0x000fea0003800000 */
.L_x_1123:
        /* <DEDUP_REMOVED lines=104> */
.L_x_1140:
[----:B------:R-:W-:Y:S05]  /*74b0*/  BSYNC B0 ;  /* 0x0000000000007941 */ /* 0x000fea0003800000 */
.L_x_1139:
[----:B-----5:R4:W-:Y:S02]  /*74c0*/  STG.E.128 desc[UR6][R166.64], R56 ;  /* 0x00000038a6007986 */ /* 0x0209e4000c101d06 */
.L_x_1138:
[----:B------:R-:W-:Y:S05]  /*74d0*/  BSYNC B1 ;  /* 0x0000000000017941 */ /* 0x000fea0003800000 */
.L_x_1137:
        /* <DEDUP_REMOVED lines=98> */
.L_x_1144:
[----:B------:R-:W-:Y:S05]  /*7b00*/  BSYNC B0 ;  /* 0x0000000000007941 */ /* 0x000fea0003800000 */
.L_x_1143:
[----:B-----5:R4:W-:Y:S02]  /*7b10*/  STG.E.128 desc[UR6][R166.64], R56 ;  /* 0x00000038a6007986 */ /* 0x0209e4000c101d06 */
.L_x_1142:
[----:B------:R-:W-:Y:S05]  /*7b20*/  BSYNC B1 ;  /* 0x0000000000017941 */ /* 0x000fea0003800000 */
.L_x_1141:
        /* <DEDUP_REMOVED lines=97> */
.L_x_1146:
[----:B------:R-:W-:Y:S05]  /*8140*/  BSYNC B0 ;  /* 0x0000000000007941 */ /* 0x000fea0003800000 */
.L_x_1145:
[----:B-----5:R1:W-:Y:S02]  /*8150*/  STG.E.128 desc[UR6][R166.64], R56 ;  /* 0x00000038a6007986 */ /* 0x0203e4000c101d06 */
.L_x_1136:
[----:B------:R-:W-:Y:S05]  /*8160*/  BSYNC B2 ;  /* 0x0000000000027941 */ /* 0x000fea0003800000 */
.L_x_1135:
        /* <DEDUP_REMOVED lines=104> */
.L_x_1152:
[----:B------:R-:W-:Y:S05]  /*87f0*/  BSYNC B0 ;  /* 0x0000000000007941 */ /* 0x000fea0003800000 */
.L_x_1151:
[----:B-----5:R4:W-:Y:S02]  /*8800*/  STG.E.128 desc[UR6][R166.64], R56 ;  /* 0x00000038a6007986 */ /* 0x0209e4000c101d06 */
.L_x_1150:
[----:B------:R-:W-:Y:S05]  /*8810*/  BSYNC B1 ;  /* 0x0000000000017941 */ /* 0x000fea0003800000 */
.L_x_1149:
        /* <DEDUP_REMOVED lines=98> */
.L_x_1156:
[----:B------:R-:W-:Y:S05]  /*8e40*/  BSYNC B0 ;  /* 0x0000000000007941 */ /* 0x000fea0003800000 */
.L_x_1155:
[----:B-----5:R4:W-:Y:S02]  /*8e50*/  STG.E.128 desc[UR6][R166.64], R56 ;  /* 0x00000038a6007986 */ /* 0x0209e4000c101d06 */
.L_x_1154:
[----:B------:R-:W-:Y:S05]  /*8e60*/  BSYNC B1 ;  /* 0x0000000000017941 */ /* 0x000fea0003800000 */
.L_x_1153:
        /* <DEDUP_REMOVED lines=97> */
.L_x_1158:
[----:B------:R-:W-:Y:S05]  /*9480*/  BSYNC B0 ;  /* 0x0000000000007941 */ /* 0x000fea0003800000 */
.L_x_1157:
[----:B-----5:R1:W-:Y:S02]  /*9490*/  STG.E.128 desc[UR6][R166.64], R56 ;  /* 0x00000038a6007986 */ /* 0x0203e4000c101d06 */
.L_x_1148:
[----:B------:R-:W-:Y:S05]  /*94a0*/  BSYNC B2 ;  /* 0x0000000000027941 */ /* 0x000fea0003800000 */
.L_x_1147:
        /* <DEDUP_REMOVED lines=109> */
.L_x_1164:
[----:B------:R-:W-:Y:S05]  /*9b80*/  BSYNC B0 ;  /* 0x0000000000007941 */ /* 0x000fea0003800000 */
.L_x_1163:
[----:B-----5:R1:W-:Y:S02]  /*9b90*/  STG.E.128 desc[UR6][R168.64], R56 ;  /* 0x00000038a8007986 */ /* 0x0203e4000c101d06 */
.L_x_1162:
[----:B------:R-:W-:Y:S05]  /*9ba0*/  BSYNC B1 ;  /* 0x0000000000017941 */ /* 0x000fea0003800000 */
.L_x_1161:
        /* <DEDUP_REMOVED lines=98> */
.L_x_1168:
[----:B------:R-:W-:Y:S05]  /*a1d0*/  BSYNC B0 ;  /* 0x0000000000007941 */ /* 0x000fea0003800000 */
.L_x_1167:
[----:B-----5:R4:W-:Y:S02]  /*a1e0*/  STG.E.128 desc[UR6][R168.64], R56 ;  /* 0x00000038a8007986 */ /* 0x0209e4000c101d06 */
.L_x_1166:
[----:B------:R-:W-:Y:S05]  /*a1f0*/  BSYNC B1 ;  /* 0x0000000000017941 */ /* 0x000fea0003800000 */
.L_x_1165:
        /* <DEDUP_REMOVED lines=97> */
.L_x_1170:
[----:B------:R-:W-:Y:S05]  /*a810*/  BSYNC B0 ;  /* 0x0000000000007941 */ /* 0x000fea0003800000 */
.L_x_1169:
[----:B-----5:R4:W-:Y:S02]  /*a820*/  STG.E.128 desc[UR6][R162.64], R56 ;  /* 0x00000038a2007986 */ /* 0x0209e4000c101d06 */
.L_x_1160:
[----:B------:R-:W-:Y:S05]  /*a830*/  BSYNC B2 ;  /* 0x0000000000027941 */ /* 0x000fea0003800000 */
.L_x_1159:
        /* <DEDUP_REMOVED lines=8> */
.L_x_1096:
        /* <DEDUP_REMOVED lines=21> */
.L_x_1172:
[----:B------:R-:W-:Y:S05]  /*aa10*/  BSYNC B0 ;  /* 0x0000000000007941 */ /* 0x000fea0003800000 */
.L_x_1171:
        /* <DEDUP_REMOVED lines=24> */
.L_x_1174:
[----:B------:R-:W-:Y:S05]  /*aba0*/  BSYNC B0 ;  /* 0x0000000000007941 */ /* 0x000fea0003800000 */
.L_x_1173:
        /* <DEDUP_REMOVED lines=24> */
.L_x_1176:
[----:B------:R-:W-:Y:S05]  /*ad30*/  BSYNC B0 ;  /* 0x0000000000007941 */ /* 0x000fea0003800000 */
.L_x_1175:
        /* <DEDUP_REMOVED lines=29> */
.L_x_1177:
[----:B------:R-:W-:Y:S05]  /*af10*/  BSYNC B0 ;  /* 0x0000000000007941 */ /* 0x000fea0003800000 */
.L_x_1122:
        /* <DEDUP_REMOVED lines=81> */
.L_x_1178:
        /* <DEDUP_REMOVED lines=9> */
.L_x_1179:
[----:B------:R-:W-:Y:S04]  /*b4c0*/  IADD3 R11, R11, -0x1, RZ ;  /* 0xffffffff0b0b7810 */ /* 0x000fe80007ffe0ff */
[----:B------:R-:W-:Y:S11]  /*b4d0*/  ISETP.GT.AND P0, PT, R11, R84, PT ;  /* 0x000000540b00720c */ /* 0x000ff60003f04270 */
[----:B------:R-:W-:Y:S02]  /*b4e0*/  @!UPT UIADD3 URZ, URZ, URZ, URZ ;  /* 0x0000003f3f3ff290 */ /* 0x000fe4000fffe03f */
[----:B------:R-:W-:Y:S05]  /*b4f0*/  @P0 BRA `(.L_x_1180) ;  /* 0xffffff7400240947 */ /* 0x000fea000383ffff */
.L_x_1087:
        /* <DEDUP_REMOVED lines=108> */
.L_x_1189:
[----:B------:R-:W-:Y:S05]  /*bbc0*/  BSYNC B0 ;  /* 0x0000000000007941 */ /* 0x000fea0003800000 */
.L_x_1188:
[----:B-----5:R3:W-:Y:S02]  /*bbd0*/  STS.128 [R214], R24 ;  /* 0x00000018d6007388 */ /* 0x0207e40000000c00 */
.L_x_1187:
[----:B------:R-:W-:Y:S05]  /*bbe0*/  BSYNC B1 ;  /* 0x0000000000017941 */ /* 0x000fea0003800000 */
.L_x_1186:
        /* <DEDUP_REMOVED lines=48> */
.L_x_1193:
[----:B------:R-:W-:Y:S05]  /*bef0*/  BSYNC B0 ;  /* 0x0000000000007941 */ /* 0x000fea0003800000 */
.L_x_1192:
[----:B-----5:R1:W-:Y:S02]  /*bf00*/  STS.128 [R214+0x2000], R24 ;  /* 0x00200018d6007388 */ /* 0x0203e40000000c00 */
.L_x_1191:
[----:B------:R-:W-:Y:S05]  /*bf10*/  BSYNC B1 ;  /* 0x0000000000017941 */ /* 0x000fea0003800000 */
.L_x_1190:
        /* <DEDUP_REMOVED lines=44> */
.L_x_1195:
[----:B------:R-:W-:Y:S05]  /*c1e0*/  BSYNC B0 ;  /* 0x0000000000007941 */ /* 0x000fea0003800000 */
.L_x_1194:
[----:B-----5:R2:W-:Y:S02]  /*c1f0*/  STS.128 [R214+0x4000], R32 ;  /* 0x00400020d6007388 */ /* 0x0205e40000000c00 */
.L_x_1185:
[----:B------:R-:W-:Y:S05]  /*c200*/  BSYNC B2 ;  /* 0x0000000000027941 */ /* 0x000fea0003800000 */
.L_x_1184:
        /* <DEDUP_REMOVED lines=54> */
.L_x_1201:
[----:B------:R-:W-:Y:S05]  /*c570*/  BSYNC B0 ;  /* 0x0000000000007941 */ /* 0x000fea0003800000 */
.L_x_1200:
[----:B-----5:R3:W-:Y:S02]  /*c580*/  STS.128 [R214+0x800], R24 ;  /* 0x00080018d6007388 */ /* 0x0207e40000000c00 */
.L_x_1199:
[----:B------:R-:W-:Y:S05]  /*c590*/  BSYNC B1 ;  /* 0x0000000000017941 */ /* 0x000fea0003800000 */
.L_x_1198:
        /* <DEDUP_REMOVED lines=47> */
.L_x_1205:
[----:B------:R-:W-:Y:S05]  /*c890*/  BSYNC B0 ;  /* 0x0000000000007941 */ /* 0x000fea0003800000 */
.L_x_1204:
[----:B-----5:R3:W-:Y:S02]  /*c8a0*/  STS.128 [R214+0x2800], R24 ;  /* 0x00280018d6007388 */ /* 0x0207e40000000c00 */
.L_x_1203:
[----:B------:R-:W-:Y:S05]  /*c8b0*/  BSYNC B1 ;  /* 0x0000000000017941 */ /* 0x000fea0003800000 */
.L_x_1202:
        /* <DEDUP_REMOVED lines=47> */
.L_x_1207:
[----:B------:R-:W-:Y:S05]  /*cbb0*/  BSYNC B0 ;  /* 0x0000000000007941 */ /* 0x000fea0003800000 */
.L_x_1206:
[----:B-----5:R3:W-:Y:S02]  /*cbc0*/  STS.128 [R214+0x4800], R24 ;  /* 0x00480018d6007388 */ /* 0x0207e40000000c00 */
.L_x_1197:
[----:B------:R-:W-:Y:S05]  /*cbd0*/  BSYNC B2 ;  /* 0x0000000000027941 */ /* 0x000fea0003800000 */
.L_x_1196:
        /* <DEDUP_REMOVED lines=54> */
.L_x_1213:
[----:B------:R-:W-:Y:S05]  /*cf40*/  BSYNC B0 ;  /* 0x0000000000007941 */ /* 0x000fea0003800000 */
.L_x_1212:
[----:B-----5:R1:W-:Y:S02]  /*cf50*/  STS.128 [R214+0x1000], R24 ;  /* 0x00100018d6007388 */ /* 0x0203e40000000c00 */
.L_x_1211:
[----:B------:R-:W-:Y:S05]  /*cf60*/  BSYNC B1 ;  /* 0x0000000000017941 */ /* 0x000fea0003800000 */
.L_x_1210:
        /* <DEDUP_REMOVED lines=47> */
.L_x_1217:
[----:B------:R-:W-:Y:S05]  /*d260*/  BSYNC B0 ;  /* 0x0000000000007941 */ /* 0x000fea0003800000 */
.L_x_1216:
[----:B-----5:R3:W-:Y:S02]  /*d270*/  STS.128 [R214+0x3000], R24 ;  /* 0x00300018d6007388 */ /* 0x0207e40000000c00 */
.L_x_1215:
[----:B------:R-:W-:Y:S05]  /*d280*/  BSYNC B1 ;  /* 0x0000000000017941 */ /* 0x000fea0003800000 */
.L_x_1214:
        /* <DEDUP_REMOVED lines=46> */
.L_x_1219:
[----:B------:R-:W-:Y:S05]  /*d570*/  BSYNC B0 ;  /* 0x0000000000007941 */ /* 0x000fea0003800000 */
.L_x_1218:
[----:B-----5:R3:W-:Y:S02]  /*d580*/  STS.128 [R214+0x5000], R24 ;  /* 0x00500018d6007388 */ /* 0x0207e40000000c00 */
.L_x_1209:
[----:B------:R-:W-:Y:S05]  /*d590*/  BSYNC B2 ;  /* 0x0000000000027941 */ /* 0x000fea0003800000 */
.L_x_1208:
        /* <DEDUP_REMOVED lines=54> */
.L_x_1224:
[----:B------:R-:W-:Y:S05]  /*d900*/  BSYNC B0 ;  /* 0x0000000000007941 */ /* 0x000fea0003800000 */
.L_x_1223:
[----:B-----5:R3:W-:Y:S02]  /*d910*/  STS.128 [R214+0x1800], R24 ;  /* 0x00180018d6007388 */ /* 0x0207e40000000c00 */
.L_x_1222:
[----:B------:R-:W-:Y:S05]  /*d920*/  BSYNC B1 ;  /* 0x0000000000017941 */ /* 0x000fea0003800000 */
.L_x_1221:
        /* <DEDUP_REMOVED lines=45> */
.L_x_1228:
[----:B------:R-:W-:Y:S05]  /*dc00*/  BSYNC B0 ;  /* 0x0000000000007941 */ /* 0x000fea0003800000 */
.L_x_1227:
[----:B-----5:R3:W-:Y:S02]  /*dc10*/  STS.128 [R214+0x3800], R12 ;  /* 0x0038000cd6007388 */ /* 0x0207e40000000c00 */
.L_x_1226:
[----:B------:R-:W-:Y:S05]  /*dc20*/  BSYNC B1 ;  /* 0x0000000000017941 */ /* 0x000fea0003800000 */
.L_x_1225:
        /* <DEDUP_REMOVED lines=44> */
.L_x_1230:
[----:B------:R-:W-:Y:S05]  /*def0*/  BSYNC B0 ;  /* 0x0000000000007941 */ /* 0x000fea0003800000 */
.L_x_1229:
[----:B-----5:R3:W-:Y:S01]  /*df00*/  STS.128 [R214+0x5800], R12 ;  /* 0x0058000cd6007388 */ /* 0x0207e20000000c00 */
[----:B------:R-:W-:Y:S05]  /*df10*/  BRA `(.L_x_1220) ;  /* 0x0000004c00dc7947 */ /* 0x000fea0003800000 */
.L_x_1183:
        /* <DEDUP_REMOVED lines=93> */
.L_x_1236:
[----:B------:R-:W-:Y:S05]  /*e4f0*/  BSYNC B0 ;  /* 0x0000000000007941 */ /* 0x000fea0003800000 */
.L_x_1235:
[----:B-----5:R3:W-:Y:S02]  /*e500*/  STS.128 [R214], R28 ;  /* 0x0000001cd6007388 */ /* 0x0207e40000000c00 */
.L_x_1234:
[----:B------:R-:W-:Y:S05]  /*e510*/  BSYNC B1 ;  /* 0x0000000000017941 */ /* 0x000fea0003800000 */
.L_x_1233:
        /* <DEDUP_REMOVED lines=89> */
.L_x_1240:
[----:B------:R-:W-:Y:S05]  /*eab0*/  BSYNC B0 ;  /* 0x0000000000007941 */ /* 0x000fea0003800000 */
.L_x_1239:
[----:B-----5:R1:W-:Y:S02]  /*eac0*/  STS.128 [R214+0x2000], R28 ;  /* 0x0020001cd6007388 */ /* 0x0203e40000000c00 */
.L_x_1238:
[----:B------:R-:W-:Y:S05]  /*ead0*/  BSYNC B1 ;  /* 0x0000000000017941 */ /* 0x000fea0003800000 */
.L_x_1237:
        /* <DEDUP_REMOVED lines=88> */
.L_x_1242:
[----:B------:R-:W-:Y:S05]  /*f060*/  BSYNC B0 ;  /* 0x0000000000007941 */ /* 0x000fea0003800000 */
.L_x_1241:
[----:B-----5:R3:W-:Y:S02]  /*f070*/  STS.128 [R214+0x4000], R28 ;  /* 0x0040001cd6007388 */ /* 0x0207e40000000c00 */
.L_x_1232:
[----:B------:R-:W-:Y:S05]  /*f080*/  BSYNC B2 ;  /* 0x0000000000027941 */ /* 0x000fea0003800000 */
.L_x_1231:
        /* <DEDUP_REMOVED lines=97> */
.L_x_1248:
[----:B------:R-:W-:Y:S05]  /*f6a0*/  BSYNC B0 ;  /* 0x0000000000007941 */ /* 0x000fea0003800000 */
.L_x_1247:
[----:B-----5:R3:W-:Y:S02]  /*f6b0*/  STS.128 [R214+0x800], R28 ;  /* 0x0008001cd6007388 */ /* 0x0207e40000000c00 */
.L_x_1246:
[----:B------:R-:W-:Y:S05]  /*f6c0*/  BSYNC B1 ;  /* 0x0000000000017941 */ /* 0x000fea0003800000 */
.L_x_1245:
        /* <DEDUP_REMOVED lines=90> */
.L_x_1252:
[----:B------:R-:W-:Y:S05]  /*fc70*/  BSYNC B0 ;  /* 0x0000000000007941 */ /* 0x000fea0003800000 */
.L_x_1251:
[----:B-----5:R3:W-:Y:S02]  /*fc80*/  STS.128 [R214+0x2800], R28 ;  /* 0x0028001cd6007388 */ /* 0x0207e40000000c00 */
.L_x_1250:
[----:B------:R-:W-:Y:S05]  /*fc90*/  BSYNC B1 ;  /* 0x0000000000017941 */ /* 0x000fea0003800000 */
.L_x_1249:
        /* <DEDUP_REMOVED lines=89> */
.L_x_1254:
[----:B------:R-:W-:Y:S05]  /*10230*/  BSYNC B0 ;  /* 0x0000000000007941 */ /* 0x000fea0003800000 */
.L_x_1253:
[----:B-----5:R3:W-:Y:S02]  /*10240*/  STS.128 [R214+0x4800], R28 ;  /* 0x0048001cd6007388 */ /* 0x0207e40000000c00 */
.L_x_1244:
[----:B------:R-:W-:Y:S05]  /*10250*/  BSYNC B2 ;  /* 0x0000000000027941 */ /* 0x000fea0003800000 */
.L_x_1243:
        /* <DEDUP_REMOVED lines=97> */
.L_x_1260:
[----:B------:R-:W-:Y:S05]  /*10870*/  BSYNC B0 ;  /* 0x0000000000007941 */ /* 0x000fea0003800000 */
.L_x_1259:
[----:B-----5:R1:W-:Y:S02]  /*10880*/  STS.128 [R214+0x1000], R28 ;  /* 0x0010001cd6007388 */ /* 0x0203e40000000c00 */
.L_x_1258:
[----:B------:R-:W-:Y:S05]  /*10890*/  BSYNC B1 ;  /* 0x0000000000017941 */ /* 0x000fea0003800000 */
.L_x_1257:
        /* <DEDUP_REMOVED lines=90> */
.L_x_1264:
[----:B------:R-:W-:Y:S05]  /*10e40*/  BSYNC B0 ;  /* 0x0000000000007941 */ /* 0x000fea0003800000 */
.L_x_1263:
[----:B-----5:R3:W-:Y:S02]  /*10e50*/  STS.128 [R214+0x3000], R28 ;  /* 0x0030001cd6007388 */ /* 0x0207e40000000c00 */
.L_x_1262:
[----:B------:R-:W-:Y:S05]  /*10e60*/  BSYNC B1 ;  /* 0x0000000000017941 */ /* 0x000fea0003800000 */
.L_x_1261:
        /* <DEDUP_REMOVED lines=89> */
.L_x_1266:
[----:B------:R-:W-:Y:S05]  /*11400*/  BSYNC B0 ;  /* 0x0000000000007941 */ /* 0x000fea0003800000 */
.L_x_1265:
[----:B-----5:R1:W-:Y:S02]  /*11410*/  STS.128 [R214+0x5000], R24 ;  /* 0x00500018d6007388 */ /* 0x0203e40000000c00 */
.L_x_1256:
[----:B------:R-:W-:Y:S05]  /*11420*/  BSYNC B2 ;  /* 0x0000000000027941 */ /* 0x000fea0003800000 */
.L_x_1255:
        /* <DEDUP_REMOVED lines=96> */
.L_x_1270:
[----:B------:R-:W-:Y:S05]  /*11a30*/  BSYNC B0 ;  /* 0x0000000000007941 */ /* 0x000fea0003800000 */
.L_x_1269:
[----:B-----5:R1:W-:Y:S02]  /*11a40*/  STS.128 [R214+0x1800], R16 ;  /* 0x00180010d6007388 */ /* 0x0203e40000000c00 */
.L_x_1268:
[----:B------:R-:W-:Y:S05]  /*11a50*/  BSYNC B1 ;  /* 0x0000000000017941 */ /* 0x000fea0003800000 */
.L_x_1267:
        /* <DEDUP_REMOVED lines=90> */
.L_x_1274:
[----:B------:R-:W-:Y:S05]  /*12000*/  BSYNC B0 ;  /* 0x0000000000007941 */ /* 0x000fea0003800000 */
.L_x_1273:
[----:B-----5:R1:W-:Y:S02]  /*12010*/  STS.128 [R214+0x3800], R16 ;  /* 0x00380010d6007388 */ /* 0x0203e40000000c00 */
.L_x_1272:
[----:B------:R-:W-:Y:S05]  /*12020*/  BSYNC B1 ;  /* 0x0000000000017941 */ /* 0x000fea0003800000 */
.L_x_1271:
        /* <DEDUP_REMOVED lines=92> */
.L_x_1276:
[----:B------:R-:W-:Y:S05]  /*125f0*/  BSYNC B0 ;  /* 0x0000000000007941 */ /* 0x000fea0003800000 */
.L_x_1275:
[----:B-----5:R1:W-:Y:S01]  /*12600*/  STS.128 [R214+0x5800], R12 ;  /* 0x0058000cd6007388 */ /* 0x0203e20000000c00 */
[----:B------:R-:W-:Y:S05]  /*12610*/  BRA `(.L_x_1220) ;  /* 0x00000008001c7947 */ /* 0x000fea0003800000 */
.L_x_1182:
        /* <DEDUP_REMOVED lines=36> */
.L_x_1278:
[----:B------:R-:W-:Y:S05]  /*12860*/  BSYNC B0 ;  /* 0x0000000000007941 */ /* 0x000fea0003800000 */
.L_x_1277:
        /* <DEDUP_REMOVED lines=32> */
.L_x_1280:
[----:B------:R-:W-:Y:S05]  /*12a70*/  BSYNC B0 ;  /* 0x0000000000007941 */ /* 0x000fea0003800000 */
.L_x_1279:
        /* <DEDUP_REMOVED lines=31> */
.L_x_1282:
[----:B------:R-:W-:Y:S05]  /*12c70*/  BSYNC B0 ;  /* 0x0000000000007941 */ /* 0x000fea0003800000 */
.L_x_1281:
        /* <DEDUP_REMOVED lines=33> */
.L_x_1220:
[----:B------:R-:W-:Y:S05]  /*12e90*/  BSYNC B3 ;  /* 0x0000000000037941 */ /* 0x000fea0003800000 */
.L_x_1181:
        /* <DEDUP_REMOVED lines=30> */
.L_x_1285:
[----:B------:R3:W-:Y:S02]  /*13080*/  STS.128 [R214+0xa000], RZ ;  /* 0x00a000ffd6007388 */ /* 0x0007e40000000c00 */
.L_x_1284:
[----:B------:R-:W-:Y:S05]  /*13090*/  BSYNC B0 ;  /* 0x0000000000007941 */ /* 0x000fea0003800000 */
.L_x_1283:
        /* <DEDUP_REMOVED lines=31> */
.L_x_1288:
[----:B------:R4:W-:Y:S02]  /*13290*/  STS.128 [R214+0xa800], RZ ;  /* 0x00a800ffd6007388 */ /* 0x0009e40000000c00 */
.L_x_1287:
[----:B------:R-:W-:Y:S05]  /*132a0*/  BSYNC B0 ;  /* 0x0000000000007941 */ /* 0x000fea0003800000 */
.L_x_1286:
        /* <DEDUP_REMOVED lines=34> */
.L_x_1291:
[----:B------:R4:W-:Y:S02]  /*134d0*/  STS.128 [R214+0xb000], RZ ;  /* 0x00b000ffd6007388 */ /* 0x0009e40000000c00 */
.L_x_1290:
[----:B------:R-:W-:Y:S05]  /*134e0*/  BSYNC B0 ;  /* 0x0000000000007941 */ /* 0x000fea0003800000 */
.L_x_1289:
        /* <DEDUP_REMOVED lines=34> */
.L_x_1293:
[----:B------:R-:W-:Y:S05]  /*13710*/  BSYNC B0 ;  /* 0x0000000000007941 */ /* 0x000fea0003800000 */
.L_x_1292:
        /* <DEDUP_REMOVED lines=33> */
.L_x_1296:
[----:B------:R1:W-:Y:S02]  /*13930*/  STS.128 [R214+0x10000], RZ ;  /* 0x010000ffd6007388 */ /* 0x0003e40000000c00 */
.L_x_1295:
[----:B------:R-:W-:Y:S05]  /*13940*/  BSYNC B0 ;  /* 0x0000000000007941 */ /* 0x000fea0003800000 */
.L_x_1294:
        /* <DEDUP_REMOVED lines=34> */
.L_x_1299:
[----:B------:R4:W-:Y:S02]  /*13b70*/  STS.128 [R214+0x10800], RZ ;  /* 0x010800ffd6007388 */ /* 0x0009e40000000c00 */
.L_x_1298:
[----:B------:R-:W-:Y:S05]  /*13b80*/  BSYNC B0 ;  /* 0x0000000000007941 */ /* 0x000fea0003800000 */
.L_x_1297:
        /* <DEDUP_REMOVED lines=37> */
.L_x_1302:
[----:B------:R4:W-:Y:S02]  /*13de0*/  STS.128 [R214+0x11000], RZ ;  /* 0x011000ffd6007388 */ /* 0x0009e40000000c00 */
.L_x_1301:
[----:B------:R-:W-:Y:S05]  /*13df0*/  BSYNC B0 ;  /* 0x0000000000007941 */ /* 0x000fea0003800000 */
.L_x_1300:
        /* <DEDUP_REMOVED lines=50> */
.L_x_1304:
[----:B------:R-:W-:Y:S05]  /*14120*/  BSYNC B0 ;  /* 0x0000000000007941 */ /* 0x000fea0003800000 */
.L_x_1303:
[----:B----4-:R-:W-:Y:S01]  /*14130*/  LDSM.16.M88.4 R8, [R205] ;  /* 0x00000000cd08783b */ /* 0x010fe20000000200 */
[----:B------:R-:W-:Y:S01]  /*14140*/  R2P PR, R62, 0x6 ;  /* 0x000000063e007804 */ /* 0x000fe20000000000 */
[C---:B------:R-:W-:Y:S01]  /*14150*/  VIADD R3, R204.reuse, 0x6000 ;  /* 0x00006000cc037836 */ /* 0x040fe20000000000 */
[----:B------:R-:W-:Y:S01]  /*14160*/  ULDC UR5, c[0x0][0x39c] ;  /* 0x0000e70000057ab9 */ /* 0x000fe20000000800 */
[----:B------:R-:W4:Y:S01]  /*14170*/  LDSM.16.M88.4 R24, [R204+0x6000] ;  /* 0x00600000cc18783b */ /* 0x000f220000000200 */
[----:B------:R-:W-:Y:S02]  /*14180*/  VIADD R202, R204, 0x6020 ;  /* 0x00006020ccca7836 */ /* 0x000fe40000000000 */
[--C-:B------:R-:W-:Y:S01]  /*14190*/  IMAD R203, R46, 0x2, R205.reuse ;  /* 0x000000022ecb7824 */ /* 0x100fe200078e02cd */
[----:B------:R-:W5:Y:S01]  /*141a0*/  LDSM.16.M88.4 R64, [R204+0x6800] ;  /* 0x00680000cc40783b */ /* 0x000f620000000200 */
[----:B------:R-:W-:-:S03]  /*141b0*/  IMAD R44, R45, 0x2, R205 ;  /* 0x000000022d2c7824 */ /* 0x000fc600078e02cd */
[----:B------:R-:W-:Y:S01]  /*141c0*/  LDSM.16.M88.4 R72, [R203] ;  /* 0x00000000cb48783b */ /* 0x000fe20000000200 */
[----:B------:R-:W-:Y:S02]  /*141d0*/  LEA R201, R45, R203, 0x1 ;  /* 0x000000cb2dc97211 */ /* 0x000fe400078e08ff */
[----:B------:R-:W-:Y:S01]  /*141e0*/  @P1 IADD3 R202, R3, -0x20, RZ ;  /* 0xffffffe003ca1810 */ /* 0x000fe20007ffe0ff */
[----:B------:R-:W2:Y:S01]  /*141f0*/  LDSM.16.M88.4 R52, [R204+0x7000] ;  /* 0x00700000cc34783b */ /* 0x000ea20000000200 */
[----:B------:R-:W-:Y:S02]  /*14200*/  IMAD.MOV.U32 R3, RZ, RZ, 0x40 ;  /* 0x00000040ff037424 */ /* 0x000fe400078e00ff */
[C---:B------:R-:W-:Y:S01]  /*14210*/  IADD3 R195, R202.reuse, 0x800, RZ ;  /* 0x00000800cac37810 */ /* 0x040fe20007ffe0ff */
[----:B------:R-:W3:Y:S01]  /*14220*/  LDSM.16.M88.4 R68, [R202] ;  /* 0x00000000ca44783b */ /* 0x000ee20000000200 */
[C---:B------:R-:W-:Y:S01]  /*14230*/  VIADD R194, R202.reuse, 0x1000 ;  /* 0x00001000cac27836 */ /* 0x040fe20000000000 */
[----:B------:R-:W-:Y:S01]  /*14240*/  SEL R3, R3, 0xffffffc0, !P2 ;  /* 0xffffffc003037807 */ /* 0x000fe20005000000 */
[C---:B------:R-:W-:Y:S01]  /*14250*/  VIADD R193, R202.reuse, 0x1800 ;  /* 0x00001800cac17836 */ /* 0x040fe20000000000 */
[----:B------:R-:W1:Y:S01]  /*14260*/  LDSM.16.M88.4 R32, [R204+0x7800] ;  /* 0x00780000cc20783b */ /* 0x000e620000000200 */
        /* <DEDUP_REMOVED lines=8> */
[----:B------:R-:W1:Y:S01]  /*142f0*/  LDSM.16.M88.4 R92, [R199+0x6000] ;  /* 0x00600000c75c783b */ /* 0x000e620000000200 */
[----:B------:R-:W-:-:S02]  /*14300*/  VIADD R187, R202, 0x4000 ;  /* 0x00004000cabb7836 */ /* 0x000fc40000000000 */
[C---:B------:R-:W-:Y:S01]  /*14310*/  VIADD R186, R202.reuse, 0x4800 ;  /* 0x00004800caba7836 */ /* 0x040fe20000000000 */
[----:B------:R-:W1:Y:S01]  /*14320*/  LDSM.16.M88.4 R20, [R202+0x800] ;  /* 0x00080000ca14783b */ /* 0x000e620000000200 */
[----:B------:R-:W-:-:S03]  /*14330*/  VIADD R184, R202, 0x5800 ;  /* 0x00005800cab87836 */ /* 0x000fc60000000000 */
[----:B------:R-:W1:Y:S01]  /*14340*/  LDSM.16.M88.4 R28, [R202+0x1000] ;  /* 0x00100000ca1c783b */ /* 0x000e620000000200 */
[C---:B----4-:R-:W-:Y:S03]  /*14350*/  HMMA.16816.F32 R12, R8.reuse, R24, RZ ;  /* 0x00000018080c723c */ /* 0x050fe600000018ff */
[----:B------:R-:W4:Y:S04]  /*14360*/  LDSM.16.M88.4 R48, [R202+0x1800] ;  /* 0x00180000ca30783b */ /* 0x000f280000000200 */
[----:B------:R-:W-:Y:S01]  /*14370*/  LDSM.16.M88.4 R16, [R201] ;  /* 0x00000000c910783b */ /* 0x000fe20000000200 */
[C---:B------:R-:W-:Y:S03]  /*14380*/  HMMA.16816.F32 R24, R8.reuse, R26, RZ ;  /* 0x0000001a0818723c */ /* 0x040fe600000018ff */
[----:B------:R-:W4:Y:S03]  /*14390*/  LDSM.16.M88.4 R88, [R192] ;  /* 0x00000000c058783b */ /* 0x000f260000000200 */
[C---:B-----5:R-:W-:Y:S01]  /*143a0*/  HMMA.16816.F32 R36, R8.reuse, R64, RZ ;  /* 0x000000400824723c */ /* 0x060fe200000018ff */
[----:B------:R-:W5:Y:S04]  /*143b0*/  LDSM.16.M88.4 R4, [R199+0x6800] ;  /* 0x00680000c704783b */ /* 0x000f680000000200 */
[----:B------:R-:W5:Y:S01]  /*143c0*/  LDSM.16.M88.4 R40, [R199+0x7000] ;  /* 0x00700000c728783b */ /* 0x000f620000000200 */
[----:B--2---:R-:W-:Y:S03]  /*143d0*/  HMMA.16816.F32 R56, R8, R52, RZ ;  /* 0x000000340838723c */ /* 0x004fe600000018ff */
[----:B------:R-:W2:Y:S03]  /*143e0*/  LDSM.16.M88.4 R76, [R199+0x7800] ;  /* 0x00780000c74c783b */ /* 0x000ea60000000200 */
        /* <DEDUP_REMOVED lines=8> */
[C---:B-1----:R-:W-:Y:S06]  /*14470*/  HMMA.16816.F32 R84, R8.reuse, R32, RZ ;  /* 0x000000200854723c */ /* 0x042fec00000018ff */
        /* <DEDUP_REMOVED lines=10> */
[----:B------:R-:W1:Y:S05]  /*14520*/  LDSM.16.M88.4 R28, [R205+0x2000] ;  /* 0x00200000cd1c783b */ /* 0x000e6a0000000200 */
[C---:B----4-:R-:W-:Y:S06]  /*14530*/  HMMA.16816.F32 R84, R72.reuse, R48, R84 ;  /* 0x000000304854723c */ /* 0x050fec0000001854 */
[----:B------:R-:W-:Y:S01]  /*14540*/  HMMA.16816.F32 R72, R72, R50, R8 ;  /* 0x000000324848723c */ /* 0x000fe20000001808 */
[----:B------:R-:W3:Y:S04]  /*14550*/  LDSM.16.M88.4 R48, [R192+0x1800] ;  /* 0x00180000c030783b */ /* 0x000ee80000000200 */
[----:B------:R-:W-:Y:S01]  /*14560*/  LDSM.16.M88.4 R8, [R204+0x8800] ;  /* 0x00880000cc08783b */ /* 0x000fe20000000200 */
[C---:B------:R-:W-:Y:S06]  /*14570*/  HMMA.16816.F32 R12, R16.reuse, R88, R12 ;  /* 0x00000058100c723c */ /* 0x040fec000000180c */
[----:B------:R-:W-:Y:S01]  /*14580*/  HMMA.16816.F32 R24, R16, R90, R24 ;  /* 0x0000005a1018723c */ /* 0x000fe20000001818 */
[----:B------:R-:W-:Y:S05]  /*14590*/  LDSM.16.M88.4 R88, [R202+0x3800] ;  /* 0x00380000ca58783b */ /* 0x000fea0000000200 */
[C---:B-----5:R-:W-:Y:S06]  /*145a0*/  HMMA.16816.F32 R36, R80.reuse, R4, R36 ;  /* 0x000000045024723c */ /* 0x060fec0000001824 */
[C---:B------:R-:W-:Y:S01]  /*145b0*/  HMMA.16816.F32 R64, R80.reuse, R6, R64 ;  /* 0x000000065040723c */ /* 0x040fe20000001840 */
[----:B------:R-:W-:Y:S05]  /*145c0*/  LDSM.16.M88.4 R4, [R204+0x9000] ;  /* 0x00900000cc04783b */ /* 0x000fea0000000200 */
[C---:B------:R-:W-:Y:S06]  /*145d0*/  HMMA.16816.F32 R56, R80.reuse, R40, R56 ;  /* 0x000000285038723c */ /* 0x040fec0000001838 */
[C---:B------:R-:W-:Y:S01]  /*145e0*/  HMMA.16816.F32 R52, R80.reuse, R42, R52 ;  /* 0x0000002a5034723c */ /* 0x040fe20000001834 */
[----:B------:R-:W4:Y:S05]  /*145f0*/  LDSM.16.M88.4 R40, [R202+0x2000] ;  /* 0x00200000ca28783b */ /* 0x000f2a0000000200 */
[C---:B--2---:R-:W-:Y:S06]  /*14600*/  HMMA.16816.F32 R84, R80.reuse, R76, R84 ;  /* 0x0000004c5054723c */ /* 0x044fec0000001854 */
[----:B------:R-:W-:Y:S01]  /*14610*/  HMMA.16816.F32 R80, R80, R78, R72 ;  /* 0x0000004e5050723c */ /* 0x000fe20000001848 */
[----:B------:R-:W-:Y:S04]  /*14620*/  LDSM.16.M88.4 R76, [R44+0x2000] ;  /* 0x002000002c4c783b */ /* 0x000fe80000000200 */
[----:B------:R-:W-:Y:S01]  /*14630*/  LDSM.16.M88.4 R72, [R199+0x9000] ;  /* 0x00900000c748783b */ /* 0x000fe20000000200 */
[C---:B-1----:R-:W-:Y:S06]  /*14640*/  HMMA.16816.F32 R12, R28.reuse, R68, R12 ;  /* 0x000000441c0c723c */ /* 0x042fec000000180c */
        /* <DEDUP_REMOVED lines=8> */
[C---:B---3--:R-:W-:Y:S06]  /*146d0*/  HMMA.16816.F32 R84, R16.reuse, R48, R84 ;  /* 0x000000301054723c */ /* 0x048fec0000001854 */
[----:B------:R-:W-:Y:S01]  /*146e0*/  HMMA.16816.F32 R80, R16, R50, R80 ;  /* 0x000000321050723c */ /* 0x000fe20000001850 */
[----:B------:R-:W2:Y:S04]  /*146f0*/  LDSM.16.M88.4 R16, [R202+0x2800] ;  /* 0x00280000ca10783b */ /* 0x000ea80000000200 */
[----:B------:R-:W-:Y:S01]  /*14700*/  LDSM.16.M88.4 R48, [R201+0x2000] ;  /* 0x00200000c930783b */ /* 0x000fe20000000200 */
[C---:B----4-:R-:W-:Y:S06]  /*14710*/  HMMA.16816.F32 R12, R92.reuse, R40, R12 ;  /* 0x000000285c0c723c */ /* 0x050fec000000180c */
[----:B------:R-:W-:Y:S01]  /*14720*/  HMMA.16816.F32 R24, R92, R42, R24 ;  /* 0x0000002a5c18723c */ /* 0x000fe20000001818 */
[----:B------:R-:W-:Y:S05]  /*14730*/  LDSM.16.M88.4 R40, [R192+0x2800] ;  /* 0x00280000c028783b */ /* 0x000fea0000000200 */
[C---:B------:R-:W-:Y:S06]  /*14740*/  HMMA.16816.F32 R36, R28.reuse, R8, R36 ;  /* 0x000000081c24723c */ /* 0x040fec0000001824 */
[C---:B------:R-:W-:Y:S01]  /*14750*/  HMMA.16816.F32 R64, R28.reuse, R10, R64 ;  /* 0x0000000a1c40723c */ /* 0x040fe20000001840 */
[----:B------:R-:W3:Y:S05]  /*14760*/  LDSM.16.M88.4 R8, [R192+0x2000] ;  /* 0x00200000c008783b */ /* 0x000eea0000000200 */
[C---:B------:R-:W-:Y:S06]  /*14770*/  HMMA.16816.F32 R56, R28.reuse, R4, R56 ;  /* 0x000000041c38723c */ /* 0x040fec0000001838 */
[----:B------:R-:W-:Y:S01]  /*14780*/  HMMA.16816.F32 R52, R28, R6, R52 ;  /* 0x000000061c34723c */ /* 0x000fe20000001834 */
[----:B------:R-:W4:Y:S05]  /*14790*/  LDSM.16.M88.4 R4, [R202+0x3000] ;  /* 0x00300000ca04783b */ /* 0x000f2a0000000200 */
[C---:B-1----:R-:W-:Y:S06]  /*147a0*/  HMMA.16816.F32 R12, R76.reuse, R20, R12 ;  /* 0x000000144c0c723c */ /* 0x042fec000000180c */
[----:B------:R-:W-:Y:S01]  /*147b0*/  HMMA.16816.F32 R24, R76, R22, R24 ;  /* 0x000000164c18723c */ /* 0x000fe20000001818 */
[----:B------:R-:W-:Y:S05]  /*147c0*/  LDSM.16.M88.4 R20, [R203+0x4000] ;  /* 0x00400000cb14783b */ /* 0x000fea0000000200 */
[C---:B------:R-:W-:Y:S06]  /*147d0*/  HMMA.16816.F32 R84, R28.reuse, R32, R84 ;  /* 0x000000201c54723c */ /* 0x040fec0000001854 */
[----:B------:R-:W-:Y:S01]  /*147e0*/  HMMA.16816.F32 R80, R28, R34, R80 ;  /* 0x000000221c50723c */ /* 0x000fe20000001850 */
[----:B------:R-:W1:Y:S04]  /*147f0*/  LDSM.16.M88.4 R32, [R205+0x4000] ;  /* 0x00400000cd20783b */ /* 0x000e680000000200 */
[----:B------:R-:W-:Y:S01]  /*14800*/  LDSM.16.M88.4 R28, [R204+0xa800] ;  /* 0x00a80000cc1c783b */ /* 0x000fe20000000200 */
[----:B--2---:R-:W-:Y:S06]  /*14810*/  HMMA.16816.F32 R36, R92, R16, R36 ;  /* 0x000000105c24723c */ /* 0x004fec0000001824 */
[C---:B---3--:R-:W-:Y:S06]  /*14820*/  HMMA.16816.F32 R12, R48.reuse, R8, R12 ;  /* 0x00000008300c723c */ /* 0x048fec000000180c */
[----:B------:R-:W-:Y:S01]  /*14830*/  HMMA.16816.F32 R24, R48, R10, R24 ;  /* 0x0000000a3018723c */ /* 0x000fe20000001818 */
[----:B------:R-:W-:Y:S05]  /*14840*/  LDSM.16.M88.4 R8, [R44+0x4000] ;  /* 0x004000002c08783b */ /* 0x000fea0000000200 */
[----:B------:R-:W-:Y:S01]  /*14850*/  HMMA.16816.F32 R64, R92, R18, R64 ;  /* 0x000000125c40723c */ /* 0x000fe20000001840 */
[----:B------:R-:W2:Y:S05]  /*14860*/  LDSM.16.M88.4 R16, [R202+0x4000] ;  /* 0x00400000ca10783b */ /* 0x000eaa0000000200 */
[----:B------:R-:W-:Y:S06]  /*14870*/  HMMA.16816.F32 R36, R76, R100, R36 ;  /* 0x000000644c24723c */ /* 0x000fec0000001824 */
[C---:B----4-:R-:W-:Y:S06]  /*14880*/  HMMA.16816.F32 R56, R92.reuse, R4, R56 ;  /* 0x000000045c38723c */ /* 0x050fec0000001838 */
[----:B------:R-:W-:Y:S01]  /*14890*/  HMMA.16816.F32 R52, R92, R6, R52 ;  /* 0x000000065c34723c */ /* 0x000fe20000001834 */
[----:B------:R-:W-:Y:S05]  /*148a0*/  LDSM.16.M88.4 R4, [R199+0xa000] ;  /* 0x00a00000c704783b */ /* 0x000fea0000000200 */
[----:B-1----:R-:W-:Y:S06]  /*148b0*/  HMMA.16816.F32 R12, R32, R96, R12 ;  /* 0x00000060200c723c */ /* 0x002fec000000180c */
[C---:B------:R-:W-:Y:S06]  /*148c0*/  HMMA.16816.F32 R84, R92.reuse, R88, R84 ;  /* 0x000000585c54723c */ /* 0x040fec0000001854 */
[----:B------:R-:W-:Y:S01]  /*148d0*/  HMMA.16816.F32 R80, R92, R90, R80 ;  /* 0x0000005a5c50723c */ /* 0x000fe20000001850 */
[----:B------:R-:W1:Y:S04]  /*148e0*/  LDSM.16.M88.4 R88, [R192+0x3000] ;  /* 0x00300000c058783b */ /* 0x000e680000000200 */
        /* <DEDUP_REMOVED lines=8> */
[C---:B--2---:R-:W-:Y:S06]  /*14970*/  HMMA.16816.F32 R12, R20.reuse, R16, R12 ;  /* 0x00000010140c723c */ /* 0x044fec000000180c */
[----:B------:R-:W-:Y:S01]  /*14980*/  HMMA.16816.F32 R24, R20, R18, R24 ;  /* 0x000000121418723c */ /* 0x000fe20000001818 */
[----:B------:R-:W2:Y:S05]  /*14990*/  LDSM.16.M88.4 R16, [R204+0xb000] ;  /* 0x00b00000cc10783b */ /* 0x000eaa0000000200 */
[----:B------:R-:W-:Y:S01]  /*149a0*/  HMMA.16816.F32 R64, R48, R42, R64 ;  /* 0x0000002a3040723c */ /* 0x000fe20000001840 */
[----:B------:R-:W-:Y:S05]  /*149b0*/  LDSM.16.M88.4 R40, [R199+0xa800] ;  /* 0x00a80000c728783b */ /* 0x000fea0000000200 */
[----:B------:R-:W-:Y:S06]  /*149c0*/  HMMA.16816.F32 R36, R32, R28, R36 ;  /* 0x0000001c2024723c */ /* 0x000fec0000001824 */
[C---:B------:R-:W-:Y:S06]  /*149d0*/  HMMA.16816.F32 R84, R76.reuse, R68, R84 ;  /* 0x000000444c54723c */ /* 0x040fec0000001854 */
[----:B------:R-:W-:Y:S01]  /*149e0*/  HMMA.16816.F32 R80, R76, R70, R80 ;  /* 0x000000464c50723c */ /* 0x000fe20000001850 */
[----:B------:R-:W4:Y:S05]  /*149f0*/  LDSM.16.M88.4 R68, [R192+0x3800] ;  /* 0x00380000c044783b */ /* 0x000f2a0000000200 */
[C---:B-1----:R-:W-:Y:S06]  /*14a00*/  HMMA.16816.F32 R100, R48.reuse, R88, R100 ;  /* 0x000000583064723c */ /* 0x042fec0000001864 */
[----:B------:R-:W-:Y:S06]  /*14a10*/  HMMA.16816.F32 R52, R48, R90, R52 ;  /* 0x0000005a3034723c */ /* 0x000fec0000001834 */
[C---:B------:R-:W-:Y:S06]  /*14a20*/  HMMA.16816.F32 R12, R8.reuse, R4, R12 ;  /* 0x00000004080c723c */ /* 0x040fec000000180c */
[----:B------:R-:W-:Y:S01]  /*14a30*/  HMMA.16816.F32 R24, R8, R6, R24 ;  /* 0x000000060818723c */ /* 0x000fe20000001818 */
[----:B------:R-:W1:Y:S05]  /*14a40*/  LDSM.16.M88.4 R4, [R202+0x5000] ;  /* 0x00500000ca04783b */ /* 0x000e6a0000000200 */
[----:B------:R-:W-:Y:S01]  /*14a50*/  HMMA.16816.F32 R64, R32, R30, R64 ;  /* 0x0000001e2040723c */ /* 0x000fe20000001840 */
[----:B------:R-:W-:Y:S05]  /*14a60*/  LDSM.16.M88.4 R28, [R192+0x4800] ;  /* 0x00480000c01c783b */ /* 0x000fea0000000200 */
[----:B---3--:R-:W-:Y:S06]  /*14a70*/  HMMA.16816.F32 R36, R20, R92, R36 ;  /* 0x0000005c1424723c */ /* 0x008fec0000001824 */
[C---:B--2---:R-:W-:Y:S06]  /*14a80*/  HMMA.16816.F32 R100, R32.reuse, R16, R100 ;  /* 0x000000102064723c */ /* 0x044fec0000001864 */
[----:B------:R-:W-:Y:S01]  /*14a90*/  HMMA.16816.F32 R52, R32, R18, R52 ;  /* 0x000000122034723c */ /* 0x000fe20000001834 */
[----:B------:R-:W2:Y:S05]  /*14aa0*/  LDSM.16.M88.4 R16, [R204+0xb800] ;  /* 0x00b80000cc10783b */ /* 0x000eaa0000000200 */
[C---:B----4-:R-:W-:Y:S06]  /*14ab0*/  HMMA.16816.F32 R84, R48.reuse, R68, R84 ;  /* 0x000000443054723c */ /* 0x050fec0000001854 */
[----:B------:R-:W-:Y:S06]  /*14ac0*/  HMMA.16816.F32 R80, R48, R70, R80 ;  /* 0x000000463050723c */ /* 0x000fec0000001850 */
[----:B------:R-:W-:Y:S06]  /*14ad0*/  HMMA.16816.F32 R24, R96, R58, R24 ;  /* 0x0000003a6018723c */ /* 0x000fec0000001818 */
[----:B------:R-:W-:Y:S06]  /*14ae0*/  HMMA.16816.F32 R64, R20, R94, R64 ;  /* 0x0000005e1440723c */ /* 0x000fec0000001840 */
[----:B------:R-:W-:Y:S06]  /*14af0*/  HMMA.16816.F32 R36, R8, R40, R36 ;  /* 0x000000280824723c */ /* 0x000fec0000001824 */
[C---:B-1----:R-:W-:Y:S06]  /*14b00*/  HMMA.16816.F32 R100, R20.reuse, R4, R100 ;  /* 0x000000041464723c */ /* 0x042fec0000001864 */
[----:B------:R-:W-:Y:S01]  /*14b10*/  HMMA.16816.F32 R52, R20, R6, R52 ;  /* 0x000000061434723c */ /* 0x000fe20000001834 */
[----:B------:R-:W1:Y:S01]  /*14b20*/  LDSM.16.M88.4 R4, [R202+0x5800] ;  /* 0x00580000ca04783b */ /* 0x000e620000000200 */
[----:B------:R-:W-:Y:S01]  /*14b30*/  FMUL.FTZ R24, R24, UR5 ;  /* 0x0000000518187c20 */ /* 0x000fe20008410000 */
[----:B------:R-:W-:Y:S01]  /*14b40*/  FMUL.FTZ R25, R25, UR5 ;  /* 0x0000000519197c20 */ /* 0x000fe20008410000 */
[----:B------:R-:W-:Y:S01]  /*14b50*/  FMUL.FTZ R26, R26, UR5 ;  /* 0x000000051a1a7c20 */ /* 0x000fe20008410000 */
[----:B------:R-:W-:Y:S01]  /*14b60*/  FMUL.FTZ R44, R27, UR5 ;  /* 0x000000051b2c7c20 */ /* 0x000fe20008410000 */
[----:B------:R-:W-:Y:S01]  /*14b70*/  HMMA.16816.F32 R12, R96, R56, R12 ;  /* 0x00000038600c723c */ /* 0x000fe2000000180c */
[----:B------:R-:W3:Y:S04]  /*14b80*/  LDSM.16.M88.4 R56, [R199+0xb000] ;  /* 0x00b00000c738783b */ /* 0x000ee80000000200 */
[----:B------:R-:W-:Y:S01]  /*14b90*/  MUFU.TANH R44, R44 ;  /* 0x0000002c002c7308 */ /* 0x000fe20000002400 */
[C---:B--2---:R-:W-:Y:S06]  /*14ba0*/  HMMA.16816.F32 R84, R32.reuse, R16, R84 ;  /* 0x000000102054723c */ /* 0x044fec0000001854 */
[----:B------:R-:W-:Y:S01]  /*14bb0*/  HMMA.16816.F32 R80, R32, R18, R80 ;  /* 0x000000122050723c */ /* 0x000fe20000001850 */
[----:B------:R-:W-:Y:S05]  /*14bc0*/  LDSM.16.M88.4 R16, [R192+0x5800] ;  /* 0x00580000c010783b */ /* 0x000fea0000000200 */
[----:B------:R-:W-:Y:S01]  /*14bd0*/  HMMA.16816.F32 R64, R8, R42, R64 ;  /* 0x0000002a0840723c */ /* 0x000fe20000001840 */
[----:B------:R-:W-:Y:S05]  /*14be0*/  MUFU.TANH R43, R26 ;  /* 0x0000001a002b7308 */ /* 0x000fea0000002400 */
[----:B------:R-:W-:Y:S01]  /*14bf0*/  HMMA.16816.F32 R36, R96, R28, R36 ;  /* 0x0000001c6024723c */ /* 0x000fe20000001824 */
[----:B------:R-:W-:Y:S01]  /*14c00*/  FMUL.FTZ R13, R13, UR5 ;  /* 0x000000050d0d7c20 */ /* 0x000fe20008410000 */
[----:B------:R-:W-:Y:S01]  /*14c10*/  FMUL.FTZ R3, R12, UR5 ;  /* 0x000000050c037c20 */ /* 0x000fe20008410000 */
[----:B------:R-:W-:Y:S01]  /*14c20*/  MUFU.TANH R28, R24 ;  /* 0x00000018001c7308 */ /* 0x000fe20000002400 */
[----:B------:R-:W-:Y:S01]  /*14c30*/  FMUL.FTZ R41, R14, UR5 ;  /* 0x000000050e297c20 */ /* 0x000fe20008410000 */
[----:B------:R-:W-:-:S06]  /*14c40*/  FMUL.FTZ R42, R15, UR5 ;  /* 0x000000050f2a7c20 */ /* 0x000fcc0008410000 */
[----:B------:R2:W-:Y:S01]  /*14c50*/  MUFU.TANH R29, R25 ;  /* 0x00000019001d7308 */ /* 0x0005e20000002400 */
[C---:B-1----:R-:W-:Y:S06]  /*14c60*/  HMMA.16816.F32 R84, R20.reuse, R4, R84 ;  /* 0x000000041454723c */ /* 0x042fec0000001854 */
[----:B------:R-:W-:Y:S01]  /*14c70*/  HMMA.16816.F32 R80, R20, R6, R80 ;  /* 0x000000061450723c */ /* 0x000fe20000001850 */
[----:B------:R1:W-:Y:S05]  /*14c80*/  MUFU.TANH R40, R13 ;  /* 0x0000000d00287308 */ /* 0x0003ea0000002400 */
[----:B---3--:R-:W-:Y:S01]  /*14c90*/  HMMA.16816.F32 R52, R8, R58, R52 ;  /* 0x0000003a0834723c */ /* 0x008fe20000001834 */
[----:B------:R-:W-:-:S02]  /*14ca0*/  IMAD.SHL.U32 R6, R60, 0x2, RZ ;  /* 0x000000023c067824 */ /* 0x000fc400078e00ff */
[----:B------:R-:W-:Y:S01]  /*14cb0*/  MUFU.TANH R3, R3 ;  /* 0x0000000300037308 */ /* 0x000fe20000002400 */
[----:B--2---:R-:W2:Y:S02]  /*14cc0*/  LDSM.16.M88.4 R24, [R199+0xb800] ;  /* 0x00b80000c718783b */ /* 0x004ea40000000200 */
[----:B------:R-:W-:Y:S01]  /*14cd0*/  HMMA.16816.F32 R100, R8, R56, R100 ;  /* 0x000000380864723c */ /* 0x000fe20000001864 */
[----:B------:R-:W-:-:S04]  /*14ce0*/  LOP3.LUT R6, R6, 0x6, RZ, 0xc0, !PT ;  /* 0x0000000606067812 */ /* 0x000fc800078ec0ff */
[----:B------:R-:W3:Y:S01]  /*14cf0*/  MUFU.TANH R41, R41 ;  /* 0x0000002900297308 */ /* 0x000ee20000002400 */
[----:B-1----:R-:W1:Y:S01]  /*14d00*/  LDSM.16.M88.4 R12, [R192+0x5000] ;  /* 0x00500000c00c783b */ /* 0x002e620000000200 */
[----:B------:R-:W-:Y:S01]  /*14d10*/  IMAD R7, R133, 0x40, R6 ;  /* 0x0000004085077824 */ /* 0x000fe200078e0206 */
[----:B------:R-:W-:Y:S01]  /*14d20*/  HMMA.16816.F32 R64, R96, R30, R64 ;  /* 0x0000001e6040723c */ /* 0x000fe20000001840 */
[----:B------:R-:W-:-:S04]  /*14d30*/  DEPBAR.LE SB0, 0x0 ;  /* 0x000080000000791a */ /* 0x000fc80000000000 */
[C---:B------:R-:W-:Y:S01]  /*14d40*/  IADD3 R6, R7.reuse, -0x40, RZ ;  /* 0xffffffc007067810 */ /* 0x040fe20007ffe0ff */
[----:B------:R-:W4:Y:S01]  /*14d50*/  MUFU.TANH R42, R42 ;  /* 0x0000002a002a7308 */ /* 0x000f220000002400 */
[----:B------:R-:W-:Y:S01]  /*14d60*/  FMUL.FTZ R30, R36, UR5 ;  /* 0x00000005241e7c20 */ /* 0x000fe20008410000 */
[----:B------:R-:W-:Y:S01]  /*14d70*/  FMUL.FTZ R36, R38, UR5 ;  /* 0x0000000526247c20 */ /* 0x000fe20008410000 */
[-C--:B------:R-:W-:Y:S01]  /*14d80*/  ISETP.GE.AND P5, PT, R6, R61.reuse, PT ;  /* 0x0000003d0600720c */ /* 0x080fe20003fa6270 */
[----:B------:R-:W-:Y:S02]  /*14d90*/  VIADD R6, R7, 0xffffffd1 ;  /* 0xffffffd107067836 */ /* 0x000fe40000000000 */
[----:B------:R-:W-:Y:S01]  /*14da0*/  FMUL.FTZ R31, R37, UR5 ;  /* 0x00000005251f7c20 */ /* 0x000fe20008410000 */
[----:B------:R-:W-:Y:S01]  /*14db0*/  FMUL.FTZ R37, R39, UR5 ;  /* 0x0000000527257c20 */ /* 0x000fe20008410000 */
[----:B---3--:R-:W-:Y:S01]  /*14dc0*/  FSEL R22, R41, -INF , !P5 ;  /* 0xff80000029167808 */ /* 0x008fe20006800000 */
[----:B------:R-:W-:Y:S01]  /*14dd0*/  MUFU.TANH R30, R30 ;  /* 0x0000001e001e7308 */ /* 0x000fe20000002400 */
[----:B------:R-:W-:Y:S01]  /*14de0*/  ISETP.GE.AND P6, PT, R6, R61, PT ;  /* 0x0000003d0600720c */ /* 0x000fe20003fc6270 */
[----:B------:R-:W-:-:S06]  /*14df0*/  VIADD R6, R7, 0xffffffd8 ;  /* 0xffffffd807067836 */ /* 0x000fcc0000000000 */
[----:B------:R-:W3:Y:S01]  /*14e00*/  MUFU.TANH R36, R36 ;  /* 0x0000002400247308 */ /* 0x000ee20000002400 */
[----:B------:R-:W-:Y:S01]  /*14e10*/  FMUL.FTZ R5, R65, UR5 ;  /* 0x0000000541057c20 */ /* 0x000fe20008410000 */
[----:B------:R-:W-:Y:S01]  /*14e20*/  FMUL.FTZ R4, R67, UR5 ;  /* 0x0000000543047c20 */ /* 0x000fe20008410000 */
[C---:B--2---:R-:W-:Y:S05]  /*14e30*/  HMMA.16816.F32 R84, R8.reuse, R24, R84 ;  /* 0x000000180854723c */ /* 0x044fea0000001854 */
[----:B------:R-:W-:Y:S01]  /*14e40*/  MUFU.TANH R31, R31 ;  /* 0x0000001f001f7308 */ /* 0x000fe20000002400 */
[----:B------:R-:W-:Y:S01]  /*14e50*/  HMMA.16816.F32 R80, R8, R26, R80 ;  /* 0x0000001a0850723c */ /* 0x000fe20000001850 */
[----:B------:R-:W-:-:S02]  /*14e60*/  FSEL R24, R3, -INF , !P5 ;  /* 0xff80000003187808 */ /* 0x000fc40006800000 */
[----:B------:R-:W-:Y:S01]  /*14e70*/  ISETP.GE.AND P5, PT, R6, R61, PT ;  /* 0x0000003d0600720c */ /* 0x000fe20003fa6270 */
[----:B------:R-:W-:-:S03]  /*14e80*/  VIADD R6, R7, 0xffffffd9 ;  /* 0xffffffd907067836 */ /* 0x000fc60000000000 */
[----:B------:R-:W2:Y:S01]  /*14e90*/  MUFU.TANH R37, R37 ;  /* 0x0000002500257308 */ /* 0x000ea20000002400 */
[----:B-1----:R-:W-:Y:S01]  /*14ea0*/  HMMA.16816.F32 R52, R96, R14, R52 ;  /* 0x0000000e6034723c */ /* 0x002fe20000001834 */
[C---:B------:R-:W-:Y:S02]  /*14eb0*/  VIADD R10, R7.reuse, 0xffffffc1 ;  /* 0xffffffc1070a7836 */ /* 0x040fe40000000000 */
[----:B------:R-:W-:-:S03]  /*14ec0*/  VIADD R8, R7, 0xffffffc8 ;  /* 0xffffffc807087836 */ /* 0x000fc60000000000 */
[C---:B------:R-:W-:Y:S01]  /*14ed0*/  HMMA.16816.F32 R100, R96.reuse, R12, R100 ;  /* 0x0000000c6064723c */ /* 0x040fe20000001864 */
[-C--:B------:R-:W-:Y:S01]  /*14ee0*/  ISETP.GE.AND P2, PT, R10, R61.reuse, PT ;  /* 0x0000003d0a00720c */ /* 0x080fe20003f46270 */
[C---:B------:R-:W-:Y:S01]  /*14ef0*/  VIADD R10, R7.reuse, 0xffffffc9 ;  /* 0xffffffc9070a7836 */ /* 0x040fe20000000000 */
[-C--:B------:R-:W-:Y:S01]  /*14f00*/  ISETP.GE.AND P1, PT, R8, R61.reuse, PT ;  /* 0x0000003d0800720c */ /* 0x080fe20003f26270 */
[----:B------:R-:W-:Y:S01]  /*14f10*/  MUFU.TANH R5, R5 ;  /* 0x0000000500057308 */ /* 0x000fe20000002400 */
[----:B----4-:R-:W-:Y:S01]  /*14f20*/  FSEL R42, R42, -INF , !P2 ;  /* 0xff8000002a2a7808 */ /* 0x010fe20005000000 */
[C---:B------:R-:W-:Y:S01]  /*14f30*/  HMMA.16816.F32 R84, R96.reuse, R16, R84 ;  /* 0x000000106054723c */ /* 0x040fe20000001854 */
[----:B------:R-:W-:Y:S01]  /*14f40*/  FSEL R40, R40, -INF , !P2 ;  /* 0xff80000028287808 */ /* 0x000fe20005000000 */
[----:B------:R-:W-:Y:S01]  /*14f50*/  FMUL.FTZ R12, R64, UR5 ;  /* 0x00000005400c7c20 */ /* 0x000fe20008410000 */
[----:B------:R-:W-:Y:S01]  /*14f60*/  ISETP.GE.AND P2, PT, R6, R61, PT ;  /* 0x0000003d0600720c */ /* 0x000fe20003f46270 */
[----:B------:R-:W-:Y:S01]  /*14f70*/  FMUL.FTZ R13, R66, UR5 ;  /* 0x00000005420d7c20 */ /* 0x000fe20008410000 */
[----:B------:R-:W-:Y:S01]  /*14f80*/  IADD3 R6, R7, -0x20, RZ ;  /* 0xffffffe007067810 */ /* 0x000fe20007ffe0ff */
[----:B------:R-:W-:Y:S01]  /*14f90*/  HMMA.16816.F32 R80, R96, R18, R80 ;  /* 0x000000126050723c */ /* 0x000fe20000001850 */
[----:B------:R-:W-:Y:S01]  /*14fa0*/  FSEL R20, R43, -INF , !P1 ;  /* 0xff8000002b147808 */ /* 0x000fe20004800000 */
[----:B------:R-:W-:Y:S01]  /*14fb0*/  MUFU.TANH R12, R12 ;  /* 0x0000000c000c7308 */ /* 0x000fe20000002400 */
[----:B------:R-:W-:-:S02]  /*14fc0*/  FSEL R28, R28, -INF , !P1 ;  /* 0xff8000001c1c7808 */ /* 0x000fc40004800000 */
[-C--:B------:R-:W-:Y:S01]  /*14fd0*/  ISETP.GE.AND P1, PT, R6, R61.reuse, PT ;  /* 0x0000003d0600720c */ /* 0x080fe20003f26270 */
[C---:B------:R-:W-:Y:S01]  /*14fe0*/  VIADD R6, R7.reuse, 0xffffffe1 ;  /* 0xffffffe107067836 */ /* 0x040fe20000000000 */
[-C--:B------:R-:W-:Y:S01]  /*14ff0*/  ISETP.GE.AND P0, PT, R10, R61.reuse, PT ;  /* 0x0000003d0a00720c */ /* 0x080fe20003f06270 */
[----:B------:R-:W-:Y:S01]  /*15000*/  FMUL.FTZ R52, R52, UR5 ;  /* 0x0000000534347c20 */ /* 0x000fe20008410000 */
[----:B------:R-:W-:Y:S01]  /*15010*/  IADD3 R8, R7, -0x30, RZ ;  /* 0xffffffd007087810 */ /* 0x000fe20007ffe0ff */
[----:B------:R-:W1:Y:S01]  /*15020*/  MUFU.TANH R13, R13 ;  /* 0x0000000d000d7308 */ /* 0x000e620000002400 */
[----:B------:R-:W-:Y:S01]  /*15030*/  FMUL.FTZ R54, R54, UR5 ;  /* 0x0000000536367c20 */ /* 0x000fe20008410000 */
[----:B------:R-:W-:Y:S01]  /*15040*/  FSEL R44, R44, -INF , !P0 ;  /* 0xff8000002c2c7808 */ /* 0x000fe20004000000 */
[----:B------:R-:W-:Y:S01]  /*15050*/  FMUL.FTZ R100, R100, UR5 ;  /* 0x0000000564647c20 */ /* 0x000fe20008410000 */
[----:B------:R-:W-:Y:S01]  /*15060*/  FSEL R26, R29, -INF , !P0 ;  /* 0xff8000001d1a7808 */ /* 0x000fe20004000000 */
[----:B------:R-:W-:Y:S01]  /*15070*/  FMUL.FTZ R102, R102, UR5 ;  /* 0x0000000566667c20 */ /* 0x000fe20008410000 */
[-C--:B------:R-:W-:Y:S01]  /*15080*/  ISETP.GE.AND P0, PT, R6, R61.reuse, PT ;  /* 0x0000003d0600720c */ /* 0x080fe20003f06270 */
[----:B------:R-:W-:Y:S01]  /*15090*/  VIADD R6, R7, 0xffffffe8 ;  /* 0xffffffe807067836 */ /* 0x000fe20000000000 */
[-C--:B------:R-:W-:Y:S01]  /*150a0*/  ISETP.GE.AND P4, PT, R8, R61.reuse, PT ;  /* 0x0000003d0800720c */ /* 0x080fe20003f86270 */
[----:B------:R-:W4:Y:S01]  /*150b0*/  MUFU.TANH R4, R4 ;  /* 0x0000000400047308 */ /* 0x000f220000002400 */
[----:B------:R-:W-:Y:S01]  /*150c0*/  FMUL.FTZ R101, R101, UR5 ;  /* 0x0000000565657c20 */ /* 0x000fe20008410000 */
[----:B------:R-:W-:Y:S01]  /*150d0*/  FMUL.FTZ R103, R103, UR5 ;  /* 0x0000000567677c20 */ /* 0x000fe20008410000 */
[----:B---3--:R-:W-:Y:S01]  /*150e0*/  FSEL R10, R36, -INF , !P4 ;  /* 0xff800000240a7808 */ /* 0x008fe20006000000 */
[----:B------:R-:W-:Y:S01]  /*150f0*/  FMUL.FTZ R53, R53, UR5 ;  /* 0x0000000535357c20 */ /* 0x000fe20008410000 */
[----:B------:R-:W-:Y:S01]  /*15100*/  FSEL R18, R30, -INF , !P4 ;  /* 0xff8000001e127808 */ /* 0x000fe20006000000 */
[----:B------:R-:W-:Y:S01]  /*15110*/  FMUL.FTZ R55, R55, UR5 ;  /* 0x0000000537377c20 */ /* 0x000fe20008410000 */
[-C--:B------:R-:W-:Y:S01]  /*15120*/  ISETP.GE.AND P4, PT, R6, R61.reuse, PT ;  /* 0x0000003d0600720c */ /* 0x080fe20003f86270 */
[----:B------:R-:W-:Y:S01]  /*15130*/  MUFU.TANH R156, R52 ;  /* 0x00000034009c7308 */ /* 0x000fe20000002400 */
[C---:B------:R-:W-:Y:S01]  /*15140*/  VIADD R6, R7.reuse, 0xffffffe9 ;  /* 0xffffffe907067836 */ /* 0x040fe20000000000 */
[----:B------:R-:W-:Y:S01]  /*15150*/  IADD3 R30, R7, -0x10, RZ ;  /* 0xfffffff0071e7810 */ /* 0x000fe20007ffe0ff */
[----:B------:R-:W-:Y:S01]  /*15160*/  FMUL.FTZ R84, R84, UR5 ;  /* 0x0000000554547c20 */ /* 0x000fe20008410000 */
[----:B--2---:R-:W-:Y:S01]  /*15170*/  FSEL R8, R37, -INF , !P6 ;  /* 0xff80000025087808 */ /* 0x004fe20007000000 */
[----:B------:R-:W-:Y:S01]  /*15180*/  FMUL.FTZ R85, R85, UR5 ;  /* 0x0000000555557c20 */ /* 0x000fe20008410000 */
[----:B------:R-:W-:Y:S01]  /*15190*/  FSEL R16, R31, -INF , !P6 ;  /* 0xff8000001f107808 */ /* 0x000fe20007000000 */
[----:B------:R-:W-:Y:S01]  /*151a0*/  FMUL.FTZ R86, R86, UR5 ;  /* 0x0000000556567c20 */ /* 0x000fe20008410000 */
[----:B------:R-:W2:Y:S01]  /*151b0*/  MUFU.TANH R166, R54 ;  /* 0x0000003600a67308 */ /* 0x000ea20000002400 */
[-C--:B------:R-:W-:Y:S01]  /*151c0*/  ISETP.GE.AND P6, PT, R6, R61.reuse, PT ;  /* 0x0000003d0600720c */ /* 0x080fe20003fc6270 */
[----:B------:R-:W-:Y:S01]  /*151d0*/  FMUL.FTZ R87, R87, UR5 ;  /* 0x0000000557577c20 */ /* 0x000fe20008410000 */
[----:B-1----:R-:W-:Y:S01]  /*151e0*/  FSEL R6, R13, -INF , !P5 ;  /* 0xff8000000d067808 */ /* 0x002fe20006800000 */
[----:B------:R-:W-:Y:S01]  /*151f0*/  FMUL.FTZ R80, R80, UR5 ;  /* 0x0000000550507c20 */ /* 0x000fe20008410000 */
[----:B------:R-:W-:Y:S01]  /*15200*/  FSEL R14, R12, -INF , !P5 ;  /* 0xff8000000c0e7808 */ /* 0x000fe20006800000 */
[----:B------:R-:W-:Y:S01]  /*15210*/  FMUL.FTZ R82, R82, UR5 ;  /* 0x0000000552527c20 */ /* 0x000fe20008410000 */
[----:B------:R-:W-:Y:S01]  /*15220*/  ISETP.GE.AND P5, PT, R30, R61, PT ;  /* 0x0000003d1e00720c */ /* 0x000fe20003fa6270 */
[----:B------:R-:W1:Y:S01]  /*15230*/  MUFU.TANH R154, R100 ;  /* 0x00000064009a7308 */ /* 0x000e620000002400 */
[----:B------:R-:W-:-:S02]  /*15240*/  VIADD R30, R7, 0xfffffff1 ;  /* 0xfffffff1071e7836 */ /* 0x000fc40000000000 */
[----:B------:R-:W-:Y:S01]  /*15250*/  FMUL.FTZ R81, R81, UR5 ;  /* 0x0000000551517c20 */ /* 0x000fe20008410000 */
[----:B------:R-:W-:Y:S01]  /*15260*/  FMUL.FTZ R83, R83, UR5 ;  /* 0x0000000553537c20 */ /* 0x000fe20008410000 */
[----:B----4-:R-:W-:Y:S02]  /*15270*/  FSEL R4, R4, -INF , !P2 ;  /* 0xff80000004047808 */ /* 0x010fe40005000000 */
[----:B------:R-:W-:Y:S01]  /*15280*/  FSEL R12, R5, -INF , !P2 ;  /* 0xff800000050c7808 */ /* 0x000fe20005000000 */
[----:B------:R-:W3:Y:S01]  /*15290*/  MUFU.TANH R158, R102 ;  /* 0x00000066009e7308 */ /* 0x000ee20000002400 */
[----:B------:R-:W-:Y:S01]  /*152a0*/  ISETP.GE.AND P2, PT, R30, R61, PT ;  /* 0x0000003d1e00720c */ /* 0x000fe20003f46270 */
[----:B------:R-:W-:Y:S01]  /*152b0*/  VIADD R30, R7, 0xfffffff8 ;  /* 0xfffffff8071e7836 */ /* 0x000fe20000000000 */
[----:B--2---:R-:W-:Y:S02]  /*152c0*/  FSEL R166, R166, -INF , !P4 ;  /* 0xff800000a6a67808 */ /* 0x004fe40006000000 */
[----:B------:R-:W-:-:S02]  /*152d0*/  FSEL R156, R156, -INF , !P4 ;  /* 0xff8000009c9c7808 */ /* 0x000fc40006000000 */
[----:B------:R-:W-:Y:S01]  /*152e0*/  ISETP.GE.AND P4, PT, R133, 0x2, PT ;  /* 0x000000028500780c */ /* 0x000fe20003f86270 */
[----:B------:R-:W2:Y:S01]  /*152f0*/  MUFU.TANH R218, R101 ;  /* 0x0000006500da7308 */ /* 0x000ea20000002400 */
[----:B-1----:R-:W-:-:S07]  /*15300*/  FSEL R154, R154, -INF , !P1 ;  /* 0xff8000009a9a7808 */ /* 0x002fce0004800000 */
[----:B------:R-:W1:Y:S01]  /*15310*/  MUFU.TANH R180, R103 ;  /* 0x0000006700b47308 */ /* 0x000e620000002400 */
[----:B---3--:R-:W-:Y:S02]  /*15320*/  FSEL R158, R158, -INF , !P1 ;  /* 0xff8000009e9e7808 */ /* 0x008fe40004800000 */
[----:B------:R-:W-:Y:S01]  /*15330*/  ISETP.GE.AND P1, PT, R30, R61, PT ;  /* 0x0000003d1e00720c */ /* 0x000fe20003f26270 */
[----:B------:R-:W-:-:S04]  /*15340*/  VIADD R30, R7, 0xfffffff9 ;  /* 0xfffffff9071e7836 */ /* 0x000fc80000000000 */
[----:B------:R-:W3:Y:S01]  /*15350*/  MUFU.TANH R182, R53 ;  /* 0x0000003500b67308 */ /* 0x000ee20000002400 */
[----:B--2---:R-:W-:-:S07]  /*15360*/  FSEL R218, R218, -INF , !P0 ;  /* 0xff800000dada7808 */ /* 0x004fce0004000000 */
[----:B------:R-:W2:Y:S01]  /*15370*/  MUFU.TANH R178, R55 ;  /* 0x0000003700b27308 */ /* 0x000ea20000002400 */
[----:B-1----:R-:W-:Y:S02]  /*15380*/  FSEL R180, R180, -INF , !P0 ;  /* 0xff800000b4b47808 */ /* 0x002fe40004000000 */
[----:B------:R-:W-:-:S05]  /*15390*/  ISETP.GE.AND P0, PT, R30, R61, PT ;  /* 0x0000003d1e00720c */ /* 0x000fca0003f06270 */
[----:B------:R-:W1:Y:S01]  /*153a0*/  MUFU.TANH R176, R84 ;  /* 0x0000005400b07308 */ /* 0x000e620000002400 */
[----:B---3--:R-:W-:-:S07]  /*153b0*/  FSEL R182, R182, -INF , !P6 ;  /* 0xff800000b6b67808 */ /* 0x008fce0007000000 */
[----:B------:R-:W3:Y:S01]  /*153c0*/  MUFU.TANH R174, R85 ;  /* 0x0000005500ae7308 */ /* 0x000ee20000002400 */
[----:B--2---:R-:W-:-:S07]  /*153d0*/  FSEL R178, R178, -INF , !P6 ;  /* 0xff800000b2b27808 */ /* 0x004fce0007000000 */
[----:B------:R-:W2:Y:S01]  /*153e0*/  MUFU.TANH R170, R86 ;  /* 0x0000005600aa7308 */ /* 0x000ea20000002400 */
[----:B-1----:R-:W-:-:S07]  /*153f0*/  FSEL R176, R176, -INF , !P5 ;  /* 0xff800000b0b07808 */ /* 0x002fce0006800000 */
        /* <DEDUP_REMOVED lines=9> */
[----:B--2---:R-:W-:Y:S02]  /*15490*/  FSEL R162, R162, -INF , !P1 ;  /* 0xff800000a2a27808 */ /* 0x004fe40004800000 */
[----:B-1----:R-:W-:Y:S02]  /*154a0*/  FSEL R160, R160, -INF , !P0 ;  /* 0xff800000a0a07808 */ /* 0x002fe40004000000 */
[----:B---3--:R-:W-:Y:S01]  /*154b0*/  FSEL R171, R171, -INF , !P0 ;  /* 0xff800000abab7808 */ /* 0x008fe20004000000 */
[----:B------:R-:W-:Y:S06]  /*154c0*/  BAR.SYNC.DEFER_BLOCKING 0x0 ;  /* 0x0000000000007b1d */ /* 0x000fec0000010000 */
[----:B------:R-:W-:Y:S05]  /*154d0*/  @!P4 BRA `(.L_x_1305) ;  /* 0x0000000800b4c947 */ /* 0x000fea0003800000 */
        /* <DEDUP_REMOVED lines=22> */
[C---:B------:R-:W-:Y:S01]  /*15640*/  IMAD R32, R3.reuse, R32, R9 ;  /* 0x0000002003207224 */ /* 0x040fe200078e0209 */
[----:B------:R-:W-:Y:S01]  /*15650*/  LOP3.LUT R9, RZ, R5, RZ, 0x33, !PT ;  /* 0x00000005ff097212 */ /* 0x000fe200078e33ff */
        /* <DEDUP_REMOVED lines=10> */
[----:B------:R-:W-:-:S07]  /*15700*/  ISETP.NE.AND P1, PT, R5, RZ, PT ;  /* 0x000000ff0500720c */ /* 0x000fce0003f25270 */
        /* <DEDUP_REMOVED lines=12> */
[----:B------:R-:W-:Y:S01]  /*157d0*/  IMAD.WIDE.U32 R32, R5, UR8, RZ ;  /* 0x0000000805207c25 */ /* 0x000fe2000f8e00ff */
[----:B------:R-:W-:-:S05]  /*157e0*/  SHF.R.S32.HI R3, RZ, 0x1f, R5 ;  /* 0x0000001fff037819 */ /* 0x000fca0000011405 */
[----:B------:R-:W-:-:S04]  /*157f0*/  IMAD R30, R3, UR8, RZ ;  /* 0x00000008031e7c24 */ /* 0x000fc8000f8e02ff */
[----:B------:R-:W-:Y:S01]  /*15800*/  IMAD R30, R5, UR9, R30 ;  /* 0x00000009051e7c24 */ /* 0x000fe2000f8e021e */
[----:B------:R-:W-:-:S04]  /*15810*/  ULDC.64 UR8, c[0x0][0x230] ;  /* 0x00008c0000087ab9 */ /* 0x000fc80000000a00 */
        /* <DEDUP_REMOVED lines=8> */
.L_x_1306:
[----:B------:R-:W1:Y:S02]  /*158a0*/  LDC R30, c[0x0][0x248] ;  /* 0x00009200ff1e7b82 */ /* 0x000e640000000800 */
[----:B-1----:R-:W-:-:S04]  /*158b0*/  LEA R30, -R30, RZ, 0x6 ;  /* 0x000000ff1e1e7211 */ /* 0x002fc800078e31ff */
[----:B------:R-:W-:-:S07]  /*158c0*/  SHF.R.S32.HI R5, RZ, 0x1f, R30 ;  /* 0x0000001fff057819 */ /* 0x000fce000001141e */
.L_x_1307:
        /* <DEDUP_REMOVED lines=46> */
[C---:B------:R-:W-:Y:S01]  /*15bb0*/  @P2 IMAD.X R5, R3.reuse, 0x1, R145, P0 ;  /* 0x0000000103052824 */ /* 0x040fe200000e0691 */
[----:B------:R-:W-:Y:S01]  /*15bc0*/  @P6 LEA.HI.X R49, R2, R217, R3, 0x1, P5 ;  /* 0x000000d902316211 */ /* 0x000fe200028f0c03 */
[----:B------:R1:W-:Y:S01]  /*15bd0*/  @!P6 STS.128 [R214+0x6800], RZ ;  /* 0x006800ffd600e388 */ /* 0x0003e20000000c00 */
[----:B------:R-:W-:Y:S02]  /*15be0*/  @P2 LEA R38, P5, R30, UR10, 0x1 ;  /* 0x0000000a1e262c11 */ /* 0x000fe4000f8a08ff */
[----:B------:R-:W-:Y:S01]  /*15bf0*/  @P1 IADD3 R0, P0, R2, R142, RZ ;  /* 0x0000008e02001210 */ /* 0x000fe20007f1e0ff */
        /* <DEDUP_REMOVED lines=59> */
.L_x_1305:
        /* <DEDUP_REMOVED lines=68> */
[----:B------:R-:W1:Y:S01]  /*163f0*/  LDSM.16.MT88.4 R40, [R200+0xe000] ;  /* 0x00e00000c828783b */ /* 0x000e620000004200 */
        /* <DEDUP_REMOVED lines=36> */
[--C-:B------:R-:W-:Y:S01]  /*16640*/  FFMA.FTZ R162, R162, UR5, -R167.reuse ;  /* 0x00000005a2a27c23 */ /* 0x100fe200080108a7 */
[----:B------:R-:W-:Y:S01]  /*16650*/  FFMA.FTZ R221, R160, UR5, -R167 ;  /* 0x00000005a0dd7c23 */ /* 0x000fe200080108a7 */
[----:B------:R-:W-:-:S04]  /*16660*/  FADD.FTZ R150, R155, R150 ;  /* 0x000000969b967221 */ /* 0x000fc80000010000 */
        /* <DEDUP_REMOVED lines=16> */
[----:B------:R-:W1:Y:S01]  /*16770*/  MUFU.EX2 R0, R0 ;  /* 0x0000000000007308 */ /* 0x000e620000000800 */
[C---:B---3--:R-:W-:Y:S01]  /*16780*/  F2FP.F16.F32.PACK_AB R4, R144.reuse, R149 ;  /* 0x000000959004723e */ /* 0x048fe200000000ff */
[----:B------:R-:W-:Y:S01]  /*16790*/  FADD.FTZ R149, R149, R146 ;  /* 0x0000009295957221 */ /* 0x000fe20000010000 */
[----:B------:R-:W-:Y:S03]  /*167a0*/  HMMA.16816.F32 R116, R96, R118, RZ ;  /* 0x000000766074723c */ /* 0x000fe600000018ff */
[----:B------:R-:W-:-:S02]  /*167b0*/  FADD.FTZ R144, R144, R149 ;  /* 0x0000009590907221 */ /* 0x000fc40000010000 */
[----:B------:R-:W-:Y:S01]  /*167c0*/  MUFU.EX2 R147, R147 ;  /* 0x0000009300937308 */ /* 0x000fe20000000800 */
[C---:B------:R-:W-:Y:S06]  /*167d0*/  HMMA.16816.F32 R40, R96.reuse, R42, RZ ;  /* 0x0000002a6028723c */ /* 0x040fec00000018ff */
        /* <DEDUP_REMOVED lines=183> */
[----:B------:R-:W-:Y:S01]  /*17350*/  ULDC UR8, c[0x0][0x39c] ;  /* 0x0000e70000087ab9 */ /* 0x000fe20000000800 */
[----:B------:R-:W-:Y:S01]  /*17360*/  ULDC.64 UR10, c[0x0][0x208] ;  /* 0x00008200000a7ab9 */ /* 0x000fe20000000a00 */
[----:B------:R-:W-:Y:S01]  /*17370*/  IMAD.U32 R215, RZ, RZ, UR4 ;  /* 0x00000004ffd77e24 */ /* 0x000fe2000f8e00ff */
[----:B------:R-:W-:-:S06]  /*17380*/  ULDC UR4, c[0x0][0x2ec] ;  /* 0x0000bb0000047ab9 */ /* 0x000fcc0000000800 */
.L_x_1312:
        /* <DEDUP_REMOVED lines=81> */
.L_x_1309:
[C---:B------:R-:W-:Y:S02]  /*178a0*/  LEA R224, P4, R8.reuse, R164, 0x1 ;  /* 0x000000a408e07211 */ /* 0x040fe400078808ff */
[----:B------:R-:W-:Y:S02]  /*178b0*/  IADD3 R7, P5, R209, R8, RZ ;  /* 0x00000008d1077210 */ /* 0x000fe40007fbe0ff */
[-C--:B------:R-:W-:Y:S02]  /*178c0*/  LEA.HI.X R225, R8, R165.reuse, R4, 0x1, P4 ;  /* 0x000000a508e17211 */ /* 0x080fe400020f0c04 */
[C---:B------:R-:W-:Y:S02]  /*178d0*/  @!P1 LEA R14, P4, R7.reuse, R164, 0x1 ;  /* 0x000000a4070e9211 */ /* 0x040fe400078808ff */
[C---:B------:R-:W-:Y:S01]  /*178e0*/  IADD3.X R6, R208.reuse, R4, RZ, P5, !PT ;  /* 0x00000004d0067210 */ /* 0x040fe20002ffe4ff */
[----:B------:R-:W-:Y:S01]  /*178f0*/  @!PT LDS RZ, [RZ] ;  /* 0x00000000fffff984 */ /* 0x000fe20000000800 */
[----:B------:R-:W-:Y:S01]  /*17900*/  @!PT LDS RZ, [RZ] ;  /* 0x00000000fffff984 */ /* 0x000fe20000000800 */
[----:B------:R-:W-:Y:S01]  /*17910*/  @!PT LDS RZ, [RZ] ;  /* 0x00000000fffff984 */ /* 0x000fe20000000800 */
[----:B------:R-:W-:Y:S01]  /*17920*/  @!P1 LDGSTS.E.BYPASS.LTC128B.128 [R214+0xc000], desc[UR10][R224.64] ;  /* 0x0c000000e0d69fae */ /* 0x000fe2000b901d4a */
[C---:B------:R-:W-:Y:S02]  /*17930*/  @!P0 LEA R10, P6, R7.reuse, R164, 0x1 ;  /* 0x000000a4070a8211 */ /* 0x040fe400078c08ff */
[--C-:B------:R-:W-:Y:S01]  /*17940*/  @!P1 LEA.HI.X R15, R7, R165, R6.reuse, 0x1, P4 ;  /* 0x000000a5070f9211 */ /* 0x100fe200020f0c06 */
[----:B------:R-:W-:Y:S01]  /*17950*/  @P1 STS.128 [R214+0xc000], RZ ;  /* 0x00c000ffd6001388 */ /* 0x000fe20000000c00 */
[----:B------:R-:W-:Y:S02]  /*17960*/  IADD3 R5, P5, R209, R7, RZ ;  /* 0x00000007d1057210 */ /* 0x000fe40007fbe0ff */
[CCC-:B------:R-:W-:Y:S01]  /*17970*/  @!P0 LEA.HI.X R11, R7.reuse, R165.reuse, R6.reuse, 0x1, P6 ;  /* 0x000000a5070b8211 */ /* 0x1c0fe200030f0c06 */
[----:B------:R-:W-:Y:S01]  /*17980*/  @!PT LDS RZ, [RZ] ;  /* 0x00000000fffff984 */ /* 0x000fe20000000800 */
[----:B------:R-:W-:Y:S01]  /*17990*/  @!PT LDS RZ, [RZ] ;  /* 0x00000000fffff984 */ /* 0x000fe20000000800 */
[----:B------:R-:W-:Y:S01]  /*179a0*/  @!PT LDS RZ, [RZ] ;  /* 0x00000000fffff984 */ /* 0x000fe20000000800 */
[----:B------:R-:W-:Y:S01]  /*179b0*/  @!P0 LDGSTS.E.BYPASS.LTC128B.128 [R214+0xe000], desc[UR10][R224.64+0x80] ;  /* 0x0e000080e0d68fae */ /* 0x000fe2000b901d4a */
[----:B------:R-:W-:Y:S02]  /*179c0*/  IADD3.X R4, R208, R6, RZ, P5, !PT ;  /* 0x00000006d0047210 */ /* 0x000fe40002ffe4ff */
[-C--:B------:R-:W-:Y:S01]  /*179d0*/  @P2 LEA R8, P5, R7, R164.reuse, 0x1 ;  /* 0x000000a407082211 */ /* 0x080fe200078a08ff */
[----:B------:R-:W-:Y:S01]  /*179e0*/  @P0 STS.128 [R214+0xe000], RZ ;  /* 0x00e000ffd6000388 */ /* 0x000fe20000000c00 */
[-C--:B------:R-:W-:Y:S02]  /*179f0*/  @!P1 LEA R12, P4, R5, R164.reuse, 0x1 ;  /* 0x000000a4050c9211 */ /* 0x080fe400078808ff */
[-C--:B------:R-:W-:Y:S01]  /*17a00*/  @P2 LEA.HI.X R9, R7, R165.reuse, R6, 0x1, P5 ;  /* 0x000000a507092211 */ /* 0x080fe200028f0c06 */
[----:B------:R-:W-:Y:S01]  /*17a10*/  @!PT LDS RZ, [RZ] ;  /* 0x00000000fffff984 */ /* 0x000fe20000000800 */
[----:B------:R-:W-:Y:S01]  /*17a20*/  @!PT LDS RZ, [RZ] ;  /* 0x00000000fffff984 */ /* 0x000fe20000000800 */
[----:B------:R-:W-:Y:S01]  /*17a30*/  @!PT LDS RZ, [RZ] ;  /* 0x00000000fffff984 */ /* 0x000fe20000000800 */
[----:B------:R-:W-:Y:S01]  /*17a40*/  @P2 LDGSTS.E.BYPASS.LTC128B.128 [R214+0x10000], desc[UR10][R224.64+0x100] ;  /* 0x10000100e0d62fae */ /* 0x000fe2000b901d4a */
[CCC-:B------:R-:W-:Y:S02]  /*17a50*/  @!P1 LEA.HI.X R13, R5.reuse, R165.reuse, R4.reuse, 0x1, P4 ;  /* 0x000000a5050d9211 */ /* 0x1c0fe400020f0c04 */
[CC--:B------:R-:W-:Y:S01]  /*17a60*/  @!P0 LEA R18, P5, R5.reuse, R164.reuse, 0x1 ;  /* 0x000000a405128211 */ /* 0x0c0fe200078a08ff */
[----:B------:R-:W-:Y:S01]  /*17a70*/  @!P2 STS.128 [R214+0x10000], RZ ;  /* 0x010000ffd600a388 */ /* 0x000fe20000000c00 */
[CC--:B------:R-:W-:Y:S02]  /*17a80*/  @P2 LEA R16, P4, R5.reuse, R164.reuse, 0x1 ;  /* 0x000000a405102211 */ /* 0x0c0fe400078808ff */
[--C-:B------:R-:W-:Y:S01]  /*17a90*/  @!P0 LEA.HI.X R19, R5, R165, R4.reuse, 0x1, P5 ;  /* 0x000000a505138211 */ /* 0x100fe200028f0c04 */
[----:B------:R-:W-:Y:S01]  /*17aa0*/  @!PT LDS RZ, [RZ] ;  /* 0x00000000fffff984 */ /* 0x000fe20000000800 */
[----:B------:R-:W-:Y:S01]  /*17ab0*/  @!PT LDS RZ, [RZ] ;  /* 0x00000000fffff984 */ /* 0x000fe20000000800 */
[----:B------:R-:W-:Y:S01]  /*17ac0*/  @!PT LDS RZ, [RZ] ;  /* 0x00000000fffff984 */ /* 0x000fe20000000800 */
[----:B------:R-:W-:Y:S01]  /*17ad0*/  @!P1 LDGSTS.E.BYPASS.LTC128B.128 [R214+0xc800], desc[UR10][R14.64] ;  /* 0x0c8000000ed69fae */ /* 0x000fe2000b901d4a */
[----:B------:R-:W-:Y:S02]  /*17ae0*/  IADD3 R6, P6, R209, R5, RZ ;  /* 0x00000005d1067210 */ /* 0x000fe40007fde0ff */
[-CC-:B------:R-:W-:Y:S01]  /*17af0*/  @P2 LEA.HI.X R17, R5, R165.reuse, R4.reuse, 0x1, P4 ;  /* 0x000000a505112211 */ /* 0x180fe200020f0c04 */
[----:B------:R-:W-:Y:S01]  /*17b00*/  @P1 STS.128 [R214+0xc800], RZ ;  /* 0x00c800ffd6001388 */ /* 0x000fe20000000c00 */
[-C--:B------:R-:W-:Y:S01]  /*17b10*/  @!P0 LEA R20, P5, R6, R164.reuse, 0x1 ;  /* 0x000000a406148211 */ /* 0x080fe200078a08ff */
[----:B------:R-:W-:Y:S01]  /*17b20*/  IMAD.X R4, R208, 0x1, R4, P6 ;  /* 0x00000001d0047824 */ /* 0x000fe200030e0604 */
[CC--:B------:R-:W-:Y:S01]  /*17b30*/  @!P1 LEA R22, P6, R6.reuse, R164.reuse, 0x1 ;  /* 0x000000a406169211 */ /* 0x0c0fe200078c08ff */
[----:B------:R-:W-:Y:S01]  /*17b40*/  @!PT LDS RZ, [RZ] ;  /* 0x00000000fffff984 */ /* 0x000fe20000000800 */
[----:B------:R-:W-:Y:S01]  /*17b50*/  @!PT LDS RZ, [RZ] ;  /* 0x00000000fffff984 */ /* 0x000fe20000000800 */
[----:B------:R-:W-:Y:S01]  /*17b60*/  @!PT LDS RZ, [RZ] ;  /* 0x00000000fffff984 */ /* 0x000fe20000000800 */
[----:B------:R-:W-:Y:S01]  /*17b70*/  @!P0 LDGSTS.E.BYPASS.LTC128B.128 [R214+0xe800], desc[UR10][R10.64+0x80] ;  /* 0x0e8000800ad68fae */ /* 0x000fe2000b901d4a */
[C---:B------:R-:W-:Y:S02]  /*17b80*/  @P2 LEA R28, P4, R6.reuse, R164, 0x1 ;  /* 0x000000a4061c2211 */ /* 0x040fe400078808ff */
[CCC-:B------:R-:W-:Y:S01]  /*17b90*/  @!P1 LEA.HI.X R23, R6.reuse, R165.reuse, R4.reuse, 0x1, P6 ;  /* 0x000000a506179211 */ /* 0x1c0fe200030f0c04 */
[----:B------:R-:W-:Y:S01]  /*17ba0*/  @P0 STS.128 [R214+0xe800], RZ ;  /* 0x00e800ffd6000388 */ /* 0x000fe20000000c00 */
[CCC-:B------:R-:W-:Y:S02]  /*17bb0*/  @!P0 LEA.HI.X R21, R6.reuse, R165.reuse, R4.reuse, 0x1, P5 ;  /* 0x000000a506158211 */ /* 0x1c0fe400028f0c04 */
[----:B------:R-:W-:Y:S01]  /*17bc0*/  @P2 LEA.HI.X R29, R6, R165, R4, 0x1, P4 ;  /* 0x000000a5061d2211 */ /* 0x000fe200020f0c04 */
[----:B------:R-:W-:Y:S01]  /*17bd0*/  @!PT LDS RZ, [RZ] ;  /* 0x00000000fffff984 */ /* 0x000fe20000000800 */
[----:B------:R-:W-:Y:S01]  /*17be0*/  @!PT LDS RZ, [RZ] ;  /* 0x00000000fffff984 */ /* 0x000fe20000000800 */
[----:B------:R-:W-:Y:S01]  /*17bf0*/  @!PT LDS RZ, [RZ] ;  /* 0x00000000fffff984 */ /* 0x000fe20000000800 */
[----:B------:R-:W-:Y:S01]  /*17c00*/  @P2 LDGSTS.E.BYPASS.LTC128B.128 [R214+0x10800], desc[UR10][R8.64+0x100] ;  /* 0x1080010008d62fae */ /* 0x000fe2000b901d4a */
[-C--:B------:R-:W-:Y:S03]  /*17c10*/  LEA.HI R2, R2, R3.reuse, RZ, 0x4 ;  /* 0x0000000302027211 */ /* 0x080fe600078f20ff */
[----:B------:R-:W-:Y:S01]  /*17c20*/  @!P2 STS.128 [R214+0x10800], RZ ;  /* 0x010800ffd600a388 */ /* 0x000fe20000000c00 */
[----:B------:R-:W-:Y:S03]  /*17c30*/  LOP3.LUT R2, R2, 0xfffffff0, RZ, 0xc0, !PT ;  /* 0xfffffff002027812 */ /* 0x000fe600078ec0ff */
[----:B------:R-:W-:Y:S01]  /*17c40*/  @!PT LDS RZ, [RZ] ;  /* 0x00000000fffff984 */ /* 0x000fe20000000800 */
[----:B------:R-:W-:Y:S01]  /*17c50*/  @!PT LDS RZ, [RZ] ;  /* 0x00000000fffff984 */ /* 0x000fe20000000800 */
[----:B------:R-:W-:Y:S01]  /*17c60*/  @!PT LDS RZ, [RZ] ;  /* 0x00000000fffff984 */ /* 0x000fe20000000800 */
[----:B------:R1:W-:Y:S01]  /*17c70*/  @!P1 LDGSTS.E.BYPASS.LTC128B.128 [R214+0xd000], desc[UR10][R12.64] ;  /* 0x0d0000000cd69fae */ /* 0x0003e2000b901d4a */
[----:B------:R-:W-:Y:S03]  /*17c80*/  IADD3 R2, -R2, R3, RZ ;  /* 0x0000000302027210 */ /* 0x000fe60007ffe1ff */
[----:B------:R-:W-:Y:S01]  /*17c90*/  @P1 STS.128 [R214+0xd000], RZ ;  /* 0x00d000ffd6001388 */ /* 0x000fe20000000c00 */
[----:B------:R-:W-:Y:S03]  /*17ca0*/  SHF.R.S32.HI R3, RZ, 0x1f, R2 ;  /* 0x0000001fff037819 */ /* 0x000fe60000011402 */
[----:B------:R-:W-:Y:S01]  /*17cb0*/  @!PT LDS RZ, [RZ] ;  /* 0x00000000fffff984 */ /* 0x000fe20000000800 */
[----:B------:R-:W-:Y:S01]  /*17cc0*/  @!PT LDS RZ, [RZ] ;  /* 0x00000000fffff984 */ /* 0x000fe20000000800 */
[----:B------:R-:W-:Y:S01]  /*17cd0*/  @!PT LDS RZ, [RZ] ;  /* 0x00000000fffff984 */ /* 0x000fe20000000800 */
[----:B------:R-:W-:Y:S01]  /*17ce0*/  @!P0 LDGSTS.E.BYPASS.LTC128B.128 [R214+0xf000], desc[UR10][R18.64+0x80] ;  /* 0x0f00008012d68fae */ /* 0x000fe2000b901d4a */
[----:B------:R-:W-:Y:S03]  /*17cf0*/  LEA.HI R3, R3, R2, RZ, 0x3 ;  /* 0x0000000203037211 */ /* 0x000fe600078f18ff */
[----:B------:R-:W-:Y:S01]  /*17d00*/  @P0 STS.128 [R214+0xf000], RZ ;  /* 0x00f000ffd6000388 */ /* 0x000fe20000000c00 */
[----:B------:R-:W-:Y:S03]  /*17d10*/  LOP3.LUT R3, R3, 0xfffffff8, RZ, 0xc0, !PT ;  /* 0xfffffff803037812 */ /* 0x000fe600078ec0ff */
[----:B------:R-:W-:Y:S01]  /*17d20*/  @!PT LDS RZ, [RZ] ;  /* 0x00000000fffff984 */ /* 0x000fe20000000800 */
[----:B------:R-:W-:Y:S01]  /*17d30*/  @!PT LDS RZ, [RZ] ;  /* 0x00000000fffff984 */ /* 0x000fe20000000800 */
[----:B------:R-:W-:Y:S01]  /*17d40*/  @!PT LDS RZ, [RZ] ;  /* 0x00000000fffff984 */ /* 0x000fe20000000800 */
[----:B------:R2:W-:Y:S02]  /*17d50*/  @P2 LDGSTS.E.BYPASS.LTC128B.128 [R214+0x11000], desc[UR10][R16.64+0x100] ;  /* 0x1100010010d62fae */ /* 0x0005e4000b901d4a */
[----:B------:R-:W-:Y:S02]  /*17d60*/  IMAD.IADD R3, R2, 0x1, -R3 ;  /* 0x0000000102037824 */ /* 0x000fe400078e0a03 */
[----:B------:R-:W-:Y:S04]  /*17d70*/  @!P2 STS.128 [R214+0x11000], RZ ;  /* 0x011000ffd600a388 */ /* 0x000fe80000000c00 */
[----:B------:R-:W-:Y:S01]  /*17d80*/  @!PT LDS RZ, [RZ] ;  /* 0x00000000fffff984 */ /* 0x000fe20000000800 */
[----:B------:R-:W-:Y:S01]  /*17d90*/  @!PT LDS RZ, [RZ] ;  /* 0x00000000fffff984 */ /* 0x000fe20000000800 */
[----:B------:R-:W-:Y:S01]  /*17da0*/  @!PT LDS RZ, [RZ] ;  /* 0x00000000fffff984 */ /* 0x000fe20000000800 */
[----:B------:R-:W-:Y:S01]  /*17db0*/  @!P1 LDGSTS.E.BYPASS.LTC128B.128 [R214+0xd800], desc[UR10][R22.64] ;  /* 0x0d80000016d69fae */ /* 0x000fe2000b901d4a */
[----:B-1----:R-:W-:Y:S03]  /*17dc0*/  MOV R12, 0x20 ;  /* 0x00000020000c7802 */ /* 0x002fe60000000f00 */
        /* <DEDUP_REMOVED lines=10> */
[----:B------:R3:W-:Y:S01]  /*17e70*/  @P2 LDGSTS.E.BYPASS.LTC128B.128 [R214+0x11800], desc[UR10][R28.64+0x100] ;  /* 0x118001001cd62fae */ /* 0x0007e2000b901d4a */
[----:B------:R-:W-:Y:S02]  /*17e80*/  SEL R12, R12, 0xffffffe0, !P0 ;  /* 0xffffffe00c0c7807 */ /* 0x000fe40004000000 */
[----:B------:R-:W-:Y:S01]  /*17e90*/  ISETP.GE.AND P0, PT, R219, 0x1, PT ;  /* 0x00000001db00780c */ /* 0x000fe20003f06270 */
[----:B------:R-:W-:Y:S02]  /*17ea0*/  @!P2 STS.128 [R214+0x11800], RZ ;  /* 0x011800ffd600a388 */ /* 0x000fe40000000c00 */
[----:B------:R-:W-:Y:S02]  /*17eb0*/  IMAD R2, R12, 0x2, R205 ;  /* 0x000000020c027824 */ /* 0x000fe400078e02cd */
[----:B------:R-:W-:Y:S04]  /*17ec0*/  LDSM.16.M88.4 R136, [R205] ;  /* 0x00000000cd88783b */ /* 0x000fe80000000200 */
[----:B------:R-:W4:Y:S04]  /*17ed0*/  LDSM.16.M88.4 R8, [R204+0x6000] ;  /* 0x00600000cc08783b */ /* 0x000f280000000200 */
[----:B--2---:R-:W2:Y:S04]  /*17ee0*/  LDSM.16.M88.4 R16, [R204+0x6800] ;  /* 0x00680000cc10783b */ /* 0x004ea80000000200 */
[----:B------:R-:W1:Y:S04]  /*17ef0*/  LDSM.16.M88.4 R24, [R204+0x7000] ;  /* 0x00700000cc18783b */ /* 0x000e680000000200 */
[----:B------:R-:W3:Y:S04]  /*17f00*/  LDSM.16.M88.4 R32, [R204+0x7800] ;  /* 0x00780000cc20783b */ /* 0x000ee80000000200 */
[----:B------:R-:W0:Y:S04]  /*17f10*/  LDGDEPBAR ;  /* 0x00000000000079af */ /* 0x000e280000000000 */
[----:B------:R-:W-:Y:S04]  /*17f20*/  LDSM.16.M88.4 R140, [R203] ;  /* 0x00000000cb8c783b */ /* 0x000fe80000000200 */
[----:B------:R-:W5:Y:S04]  /*17f30*/  LDSM.16.M88.4 R144, [R202] ;  /* 0x00000000ca90783b */ /* 0x000f680000000200 */
[----:B------:R-:W5:Y:S04]  /*17f40*/  LDSM.16.M88.4 R148, [R195] ;  /* 0x00000000c394783b */ /* 0x000f680000000200 */
[----:B------:R-:W5:Y:S04]  /*17f50*/  LDSM.16.M88.4 R152, [R194] ;  /* 0x00000000c298783b */ /* 0x000f680000000200 */
[----:B------:R-:W5:Y:S01]  /*17f60*/  LDSM.16.M88.4 R156, [R193] ;  /* 0x00000000c19c783b */ /* 0x000f620000000200 */
[C---:B----4-:R-:W-:Y:S03]  /*17f70*/  HMMA.16816.F32 R4, R136.reuse, R8, RZ ;  /* 0x000000088804723c */ /* 0x050fe600000018ff */
[----:B------:R-:W-:Y:S04]  /*17f80*/  LDSM.16.M88.4 R160, [R2] ;  /* 0x0000000002a0783b */ /* 0x000fe80000000200 */
[----:B------:R-:W4:Y:S01]  /*17f90*/  LDSM.16.M88.4 R164, [R199+0x6000] ;  /* 0x00600000c7a4783b */ /* 0x000f220000000200 */
[C---:B------:R-:W-:Y:S03]  /*17fa0*/  HMMA.16816.F32 R8, R136.reuse, R10, RZ ;  /* 0x0000000a8808723c */ /* 0x040fe600000018ff */
[----:B------:R-:W-:Y:S03]  /*17fb0*/  LDSM.16.M88.4 R168, [R199+0x7000] ;  /* 0x00700000c7a8783b */ /* 0x000fe60000000200 */
[C---:B--2---:R-:W-:Y:S01]  /*17fc0*/  HMMA.16816.F32 R12, R136.reuse, R16, RZ ;  /* 0x00000010880c723c */ /* 0x044fe200000018ff */
[----:B------:R-:W-:Y:S04]  /*17fd0*/  LDSM.16.M88.4 R172, [R199+0x7800] ;  /* 0x00780000c7ac783b */ /* 0x000fe80000000200 */
[----:B------:R-:W-:Y:S01]  /*17fe0*/  LDSM.16.M88.4 R176, [R201] ;  /* 0x00000000c9b0783b */ /* 0x000fe20000000200 */
[C---:B------:R-:W-:Y:S03]  /*17ff0*/  HMMA.16816.F32 R16, R136.reuse, R18, RZ ;  /* 0x000000128810723c */ /* 0x040fe600000018ff */
[----:B------:R-:W-:Y:S03]  /*18000*/  LDSM.16.M88.4 R180, [R192] ;  /* 0x00000000c0b4783b */ /* 0x000fe60000000200 */
[C---:B-1----:R-:W-:Y:S06]  /*18010*/  HMMA.16816.F32 R20, R136.reuse, R24, RZ ;  /* 0x000000188814723c */ /* 0x042fec00000018ff */
[C---:B------:R-:W-:Y:S06]  /*18020*/  HMMA.16816.F32 R24, R136.reuse, R26, RZ ;  /* 0x0000001a8818723c */ /* 0x040fec00000018ff */
[C---:B---3--:R-:W-:Y:S06]  /*18030*/  HMMA.16816.F32 R28, R136.reuse, R32, RZ ;  /* 0x00000020881c723c */ /* 0x048fec00000018ff */
[----:B------:R-:W-:Y:S01]  /*18040*/  HMMA.16816.F32 R32, R136, R34, RZ ;  /* 0x000000228820723c */ /* 0x000fe200000018ff */
[----:B------:R-:W1:Y:S05]  /*18050*/  LDSM.16.M88.4 R136, [R199+0x6800] ;  /* 0x00680000c788783b */ /* 0x000e6a0000000200 */
[C---:B-----5:R-:W-:Y:S06]  /*18060*/  HMMA.16816.F32 R4, R140.reuse, R144, R4 ;  /* 0x000000908c04723c */ /* 0x060fec0000001804 */
        /* <DEDUP_REMOVED lines=10> */
[----:B------:R-:W2:Y:S04]  /*18110*/  LDSM.16.M88.4 R140, [R192+0x800] ;  /* 0x00080000c08c783b */ /* 0x000ea80000000200 */
[----:B------:R-:W3:Y:S01]  /*18120*/  LDSM.16.M88.4 R156, [R204+0x8000] ;  /* 0x00800000cc9c783b */ /* 0x000ee20000000200 */
[C---:B----4-:R-:W-:Y:S06]  /*18130*/  HMMA.16816.F32 R4, R160.reuse, R164, R4 ;  /* 0x000000a4a004723c */ /* 0x050fec0000001804 */
[C---:B------:R-:W-:Y:S01]  /*18140*/  HMMA.16816.F32 R8, R160.reuse, R166, R8 ;  /* 0x000000a6a008723c */ /* 0x040fe20000001808 */
[----:B------:R-:W-:Y:S05]  /*18150*/  LDSM.16.M88.4 R164, [R204+0x9800] ;  /* 0x00980000cca4783b */ /* 0x000fea0000000200 */
[C---:B-1----:R-:W-:Y:S06]  /*18160*/  HMMA.16816.F32 R12, R160.reuse, R136, R12 ;  /* 0x00000088a00c723c */ /* 0x042fec000000180c */
[C---:B------:R-:W-:Y:S01]  /*18170*/  HMMA.16816.F32 R16, R160.reuse, R138, R16 ;  /* 0x0000008aa010723c */ /* 0x040fe20000001810 */
[----:B------:R-:W1:Y:S05]  /*18180*/  LDSM.16.M88.4 R136, [R204+0x8800] ;  /* 0x00880000cc88783b */ /* 0x000e6a0000000200 */
[C---:B------:R-:W-:Y:S06]  /*18190*/  HMMA.16816.F32 R20, R160.reuse, R168, R20 ;  /* 0x000000a8a014723c */ /* 0x040fec0000001814 */
[C---:B------:R-:W-:Y:S01]  /*181a0*/  HMMA.16816.F32 R24, R160.reuse, R170, R24 ;  /* 0x000000aaa018723c */ /* 0x040fe20000001818 */
[----:B------:R-:W-:Y:S05]  /*181b0*/  LDSM.16.M88.4 R168, [R203+0x2000] ;  /* 0x00200000cba8783b */ /* 0x000fea0000000200 */
[C---:B------:R-:W-:Y:S06]  /*181c0*/  HMMA.16816.F32 R28, R160.reuse, R172, R28 ;  /* 0x000000aca01c723c */ /* 0x040fec000000181c */
[----:B------:R-:W-:Y:S01]  /*181d0*/  HMMA.16816.F32 R32, R160, R174, R32 ;  /* 0x000000aea020723c */ /* 0x000fe20000001820 */
[----:B------:R-:W4:Y:S04]  /*181e0*/  LDSM.16.M88.4 R160, [R204+0x9000] ;  /* 0x00900000cca0783b */ /* 0x000f280000000200 */
[----:B------:R-:W5:Y:S01]  /*181f0*/  LDSM.16.M88.4 R172, [R191] ;  /* 0x00000000bfac783b */ /* 0x000f620000000200 */
[C---:B------:R-:W-:Y:S06]  /*18200*/  HMMA.16816.F32 R4, R176.reuse, R180, R4 ;  /* 0x000000b4b004723c */ /* 0x040fec0000001804 */
[C---:B------:R-:W-:Y:S01]  /*18210*/  HMMA.16816.F32 R8, R176.reuse, R182, R8 ;  /* 0x000000b6b008723c */ /* 0x040fe20000001808 */
[----:B------:R-:W-:Y:S05]  /*18220*/  LDSM.16.M88.4 R180, [R199+0x8000] ;  /* 0x00800000c7b4783b */ /* 0x000fea0000000200 */
[C---:B--2---:R-:W-:Y:S06]  /*18230*/  HMMA.16816.F32 R12, R176.reuse, R140, R12 ;  /* 0x0000008cb00c723c */ /* 0x044fec000000180c */
[C---:B------:R-:W-:Y:S01]  /*18240*/  HMMA.16816.F32 R16, R176.reuse, R142, R16 ;  /* 0x0000008eb010723c */ /* 0x040fe20000001810 */
[----:B------:R-:W2:Y:S05]  /*18250*/  LDSM.16.M88.4 R140, [R190] ;  /* 0x00000000be8c783b */ /* 0x000eaa0000000200 */
[C---:B------:R-:W-:Y:S06]  /*18260*/  HMMA.16816.F32 R20, R176.reuse, R144, R20 ;  /* 0x00000090b014723c */ /* 0x040fec0000001814 */
[C---:B------:R-:W-:Y:S01]  /*18270*/  HMMA.16816.F32 R24, R176.reuse, R146, R24 ;  /* 0x00000092b018723c */ /* 0x040fe20000001818 */
[----:B------:R-:W2:Y:S05]  /*18280*/  LDSM.16.M88.4 R144, [R189] ;  /* 0x00000000bd90783b */ /* 0x000eaa0000000200 */
[C---:B------:R-:W-:Y:S06]  /*18290*/  HMMA.16816.F32 R28, R176.reuse, R148, R28 ;  /* 0x00000094b01c723c */ /* 0x040fec000000181c */
[----:B------:R-:W-:Y:S01]  /*182a0*/  HMMA.16816.F32 R32, R176, R150, R32 ;  /* 0x00000096b020723c */ /* 0x000fe20000001820 */
[----:B------:R-:W2:Y:S04]  /*182b0*/  LDSM.16.M88.4 R148, [R188] ;  /* 0x00000000bc94783b */ /* 0x000ea80000000200 */
[----:B------:R-:W2:Y:S01]  /*182c0*/  LDSM.16.M88.4 R176, [R2+0x2000] ;  /* 0x0020000002b0783b */ /* 0x000ea20000000200 */
[C---:B---3--:R-:W-:Y:S06]  /*182d0*/  HMMA.16816.F32 R4, R152.reuse, R156, R4 ;  /* 0x0000009c9804723c */ /* 0x048fec0000001804 */
[C---:B------:R-:W-:Y:S01]  /*182e0*/  HMMA.16816.F32 R8, R152.reuse, R158, R8 ;  /* 0x0000009e9808723c */ /* 0x040fe20000001808 */
[----:B------:R-:W-:Y:S05]  /*182f0*/  LDSM.16.M88.4 R156, [R199+0x9800] ;  /* 0x00980000c79c783b */ /* 0x000fea0000000200 */
[C---:B-1----:R-:W-:Y:S06]  /*18300*/  HMMA.16816.F32 R12, R152.reuse, R136, R12 ;  /* 0x00000088980c723c */ /* 0x042fec000000180c */
[C---:B------:R-:W-:Y:S01]  /*18310*/  HMMA.16816.F32 R16, R152.reuse, R138, R16 ;  /* 0x0000008a9810723c */ /* 0x040fe20000001810 */
[----:B------:R-:W1:Y:S05]  /*18320*/  LDSM.16.M88.4 R136, [R199+0x8800] ;  /* 0x00880000c788783b */ /* 0x000e6a0000000200 */
[C---:B----4-:R-:W-:Y:S06]  /*18330*/  HMMA.16816.F32 R20, R152.reuse, R160, R20 ;  /* 0x000000a09814723c */ /* 0x050fec0000001814 */
[C---:B------:R-:W-:Y:S01]  /*18340*/  HMMA.16816.F32 R24, R152.reuse, R162, R24 ;  /* 0x000000a29818723c */ /* 0x040fe20000001818 */
[----:B------:R-:W-:Y:S05]  /*18350*/  LDSM.16.M88.4 R160, [R201+0x2000] ;  /* 0x00200000c9a0783b */ /* 0x000fea0000000200 */
[C---:B------:R-:W-:Y:S06]  /*18360*/  HMMA.16816.F32 R28, R152.reuse, R164, R28 ;  /* 0x000000a4981c723c */ /* 0x040fec000000181c */
[----:B------:R-:W-:Y:S01]  /*18370*/  HMMA.16816.F32 R32, R152, R166, R32 ;  /* 0x000000a69820723c */ /* 0x000fe20000001820 */
[----:B------:R-:W3:Y:S04]  /*18380*/  LDSM.16.M88.4 R152, [R199+0x9000] ;  /* 0x00900000c798783b */ /* 0x000ee80000000200 */
[----:B------:R-:W4:Y:S01]  /*18390*/  LDSM.16.M88.4 R164, [R192+0x2000] ;  /* 0x00200000c0a4783b */ /* 0x000f220000000200 */
[C---:B-----5:R-:W-:Y:S06]  /*183a0*/  HMMA.16816.F32 R4, R168.reuse, R172, R4 ;  /* 0x000000aca804723c */ /* 0x060fec0000001804 */
[C---:B------:R-:W-:Y:S01]  /*183b0*/  HMMA.16816.F32 R8, R168.reuse, R174, R8 ;  /* 0x000000aea808723c */ /* 0x040fe20000001808 */
[----:B------:R-:W-:Y:S05]  /*183c0*/  LDSM.16.M88.4 R172, [R204+0xa000] ;  /* 0x00a00000ccac783b */ /* 0x000fea0000000200 */
[C---:B--2---:R-:W-:Y:S06]  /*183d0*/  HMMA.16816.F32 R12, R168.reuse, R140, R12 ;  /* 0x0000008ca80c723c */ /* 0x044fec000000180c */
[C---:B------:R-:W-:Y:S01]  /*183e0*/  HMMA.16816.F32 R16, R168.reuse, R142, R16 ;  /* 0x0000008ea810723c */ /* 0x040fe20000001810 */
[----:B------:R-:W2:Y:S05]  /*183f0*/  LDSM.16.M88.4 R140, [R192+0x2800] ;  /* 0x00280000c08c783b */ /* 0x000eaa0000000200 */
[C---:B------:R-:W-:Y:S06]  /*18400*/  HMMA.16816.F32 R20, R168.reuse, R144, R20 ;  /* 0x00000090a814723c */ /* 0x040fec0000001814 */
[C---:B------:R-:W-:Y:S01]  /*18410*/  HMMA.16816.F32 R24, R168.reuse, R146, R24 ;  /* 0x00000092a818723c */ /* 0x040fe20000001818 */
[----:B------:R-:W5:Y:S05]  /*18420*/  LDSM.16.M88.4 R144, [R192+0x3000] ;  /* 0x00300000c090783b */ /* 0x000f6a0000000200 */
[C---:B------:R-:W-:Y:S06]  /*18430*/  HMMA.16816.F32 R28, R168.reuse, R148, R28 ;  /* 0x00000094a81c723c */ /* 0x040fec000000181c */
[----:B------:R-:W-:Y:S01]  /*18440*/  HMMA.16816.F32 R32, R168, R150, R32 ;  /* 0x00000096a820723c */ /* 0x000fe20000001820 */
[----:B------:R-:W5:Y:S04]  /*18450*/  LDSM.16.M88.4 R148, [R192+0x3800] ;  /* 0x00380000c094783b */ /* 0x000f680000000200 */
[----:B------:R-:W5:Y:S01]  /*18460*/  LDSM.16.M88.4 R168, [R205+0x4000] ;  /* 0x00400000cda8783b */ /* 0x000f620000000200 */
[C---:B------:R-:W-:Y:S06]  /*18470*/  HMMA.16816.F32 R4, R176.reuse, R180, R4 ;  /* 0x000000b4b004723c */ /* 0x040fec0000001804 */
[C---:B------:R-:W-:Y:S01]  /*18480*/  HMMA.16816.F32 R8, R176.reuse, R182, R8 ;  /* 0x000000b6b008723c */ /* 0x040fe20000001808 */
[----:B------:R-:W-:Y:S05]  /*18490*/  LDSM.16.M88.4 R180, [R187] ;  /* 0x00000000bbb4783b */ /* 0x000fea0000000200 */
[C---:B-1----:R-:W-:Y:S06]  /*184a0*/  HMMA.16816.F32 R12, R176.reuse, R136, R12 ;  /* 0x00000088b00c723c */ /* 0x042fec000000180c */
[C---:B------:R-:W-:Y:S01]  /*184b0*/  HMMA.16816.F32 R16, R176.reuse, R138, R16 ;  /* 0x0000008ab010723c */ /* 0x040fe20000001810 */
[----:B------:R-:W1:Y:S05]  /*184c0*/  LDSM.16.M88.4 R136, [R204+0xa800] ;  /* 0x00a80000cc88783b */ /* 0x000e6a0000000200 */
[C---:B---3--:R-:W-:Y:S06]  /*184d0*/  HMMA.16816.F32 R20, R176.reuse, R152, R20 ;  /* 0x00000098b014723c */ /* 0x048fec0000001814 */
        /* <DEDUP_REMOVED lines=8> */
[----:B------:R-:W-:Y:S05]  /*18560*/  LDSM.16.M88.4 R164, [R199+0xa000] ;  /* 0x00a00000c7a4783b */ /* 0x000fea0000000200 */
[C---:B--2---:R-:W-:Y:S06]  /*18570*/  HMMA.16816.F32 R12, R160.reuse, R140, R12 ;  /* 0x0000008ca00c723c */ /* 0x044fec000000180c */
[C---:B------:R-:W-:Y:S01]  /*18580*/  HMMA.16816.F32 R16, R160.reuse, R142, R16 ;  /* 0x0000008ea010723c */ /* 0x040fe20000001810 */
[----:B------:R-:W2:Y:S05]  /*18590*/  LDSM.16.M88.4 R140, [R186] ;  /* 0x00000000ba8c783b */ /* 0x000eaa0000000200 */
[C---:B-----5:R-:W-:Y:S06]  /*185a0*/  HMMA.16816.F32 R20, R160.reuse, R144, R20 ;  /* 0x00000090a014723c */ /* 0x060fec0000001814 */
[C---:B------:R-:W-:Y:S01]  /*185b0*/  HMMA.16816.F32 R24, R160.reuse, R146, R24 ;  /* 0x00000092a018723c */ /* 0x040fe20000001818 */
[----:B------:R-:W4:Y:S05]  /*185c0*/  LDSM.16.M88.4 R144, [R185] ;  /* 0x00000000b990783b */ /* 0x000f2a0000000200 */
[C---:B------:R-:W-:Y:S06]  /*185d0*/  HMMA.16816.F32 R28, R160.reuse, R148, R28 ;  /* 0x00000094a01c723c */ /* 0x040fec000000181c */
[----:B------:R-:W-:Y:S01]  /*185e0*/  HMMA.16816.F32 R32, R160, R150, R32 ;  /* 0x00000096a020723c */ /* 0x000fe20000001820 */
[----:B------:R-:W5:Y:S04]  /*185f0*/  LDSM.16.M88.4 R148, [R184] ;  /* 0x00000000b894783b */ /* 0x000f680000000200 */
[----:B------:R-:W5:Y:S01]  /*18600*/  LDSM.16.M88.4 R160, [R2+0x4000] ;  /* 0x0040000002a0783b */ /* 0x000f620000000200 */
[C---:B------:R-:W-:Y:S06]  /*18610*/  HMMA.16816.F32 R4, R168.reuse, R172, R4 ;  /* 0x000000aca804723c */ /* 0x040fec0000001804 */
[C---:B------:R-:W-:Y:S01]  /*18620*/  HMMA.16816.F32 R8, R168.reuse, R174, R8 ;  /* 0x000000aea808723c */ /* 0x040fe20000001808 */
[----:B------:R-:W-:Y:S05]  /*18630*/  LDSM.16.M88.4 R172, [R192+0x4000] ;  /* 0x00400000c0ac783b */ /* 0x000fea0000000200 */
        /* <DEDUP_REMOVED lines=10> */
[C---:B------:R-:W-:Y:S06]  /*186e0*/  HMMA.16816.F32 R4, R176.reuse, R180, R4 ;  /* 0x000000b4b004723c */ /* 0x040fec0000001804 */
[C---:B------:R-:W-:Y:S06]  /*186f0*/  HMMA.16816.F32 R8, R176.reuse, R182, R8 ;  /* 0x000000b6b008723c */ /* 0x040fec0000001808 */
[C---:B--2---:R-:W-:Y:S06]  /*18700*/  HMMA.16816.F32 R12, R176.reuse, R140, R12 ;  /* 0x0000008cb00c723c */ /* 0x044fec000000180c */
[C---:B------:R-:W-:Y:S06]  /*18710*/  HMMA.16816.F32 R16, R176.reuse, R142, R16 ;  /* 0x0000008eb010723c */ /* 0x040fec0000001810 */
[C---:B----4-:R-:W-:Y:S06]  /*18720*/  HMMA.16816.F32 R20, R176.reuse, R144, R20 ;  /* 0x00000090b014723c */ /* 0x050fec0000001814 */
[C---:B------:R-:W-:Y:S06]  /*18730*/  HMMA.16816.F32 R24, R176.reuse, R146, R24 ;  /* 0x00000092b018723c */ /* 0x040fec0000001818 */
[C---:B-----5:R-:W-:Y:S06]  /*18740*/  HMMA.16816.F32 R28, R176.reuse, R148, R28 ;  /* 0x00000094b01c723c */ /* 0x060fec000000181c */
[----:B------:R-:W-:Y:S06]  /*18750*/  HMMA.16816.F32 R32, R176, R150, R32 ;  /* 0x00000096b020723c */ /* 0x000fec0000001820 */
[C---:B------:R-:W-:Y:S06]  /*18760*/  HMMA.16816.F32 R4, R160.reuse, R164, R4 ;  /* 0x000000a4a004723c */ /* 0x040fec0000001804 */
[C---:B------:R-:W-:Y:S05]  /*18770*/  HMMA.16816.F32 R8, R160.reuse, R166, R8 ;  /* 0x000000a6a008723c */ /* 0x040fea0000001808 */
[----:B------:R-:W-:Y:S01]  /*18780*/  IMAD.MOV.U32 R165, RZ, RZ, R225 ;  /* 0x000000ffffa57224 */ /* 0x000fe200078e00e1 */
[C---:B-1----:R-:W-:Y:S05]  /*18790*/  HMMA.16816.F32 R12, R160.reuse, R136, R12 ;  /* 0x00000088a00c723c */ /* 0x042fea000000180c */
[----:B------:R-:W-:Y:S01]  /*187a0*/  MOV R164, R224 ;  /* 0x000000e000a47202 */ /* 0x000fe20000000f00 */
[C---:B------:R-:W-:Y:S01]  /*187b0*/  HMMA.16816.F32 R16, R160.reuse, R138, R16 ;  /* 0x0000008aa010723c */ /* 0x040fe20000001810 */
[----:B------:R-:W1:Y:S05]  /*187c0*/  LDSM.16.M88.4 R136, [R192+0x4800] ;  /* 0x00480000c088783b */ /* 0x000e6a0000000200 */
[C---:B---3--:R-:W-:Y:S06]  /*187d0*/  HMMA.16816.F32 R20, R160.reuse, R152, R20 ;  /* 0x00000098a014723c */ /* 0x048fec0000001814 */
[C---:B------:R-:W-:Y:S06]  /*187e0*/  HMMA.16816.F32 R24, R160.reuse, R154, R24 ;  /* 0x0000009aa018723c */ /* 0x040fec0000001818 */
[C---:B------:R-:W-:Y:S06]  /*187f0*/  HMMA.16816.F32 R28, R160.reuse, R156, R28 ;  /* 0x0000009ca01c723c */ /* 0x040fec000000181c */
[----:B------:R-:W-:Y:S06]  /*18800*/  HMMA.16816.F32 R32, R160, R158, R32 ;  /* 0x0000009ea020723c */ /* 0x000fec0000001820 */
[C---:B------:R-:W-:Y:S06]  /*18810*/  HMMA.16816.F32 R4, R168.reuse, R172, R4 ;  /* 0x000000aca804723c */ /* 0x040fec0000001804 */
[C---:B------:R-:W-:Y:S06]  /*18820*/  HMMA.16816.F32 R8, R168.reuse, R174, R8 ;  /* 0x000000aea808723c */ /* 0x040fec0000001808 */
[C---:B-1----:R-:W-:Y:S06]  /*18830*/  HMMA.16816.F32 R12, R168.reuse, R136, R12 ;  /* 0x00000088a80c723c */ /* 0x042fec000000180c */
[C---:B------:R-:W-:Y:S06]  /*18840*/  HMMA.16816.F32 R16, R168.reuse, R138, R16 ;  /* 0x0000008aa810723c */ /* 0x040fec0000001810 */
[----:B------:R-:W-:Y:S01]  /*18850*/  FMUL.FTZ R175, R4, UR8 ;  /* 0x0000000804af7c20 */ /* 0x000fe20008410000 */
[----:B------:R-:W-:Y:S01]  /*18860*/  FMUL.FTZ R173, R5, UR8 ;  /* 0x0000000805ad7c20 */ /* 0x000fe20008410000 */
[----:B------:R-:W-:Y:S03]  /*18870*/  FMUL.FTZ R167, R6, UR8 ;  /* 0x0000000806a77c20 */ /* 0x000fe60008410000 */
[----:B------:R-:W-:Y:S01]  /*18880*/  FMUL.FTZ R243, R7, UR8 ;  /* 0x0000000807f37c20 */ /* 0x000fe20008410000 */
[----:B------:R-:W1:Y:S01]  /*18890*/  MUFU.TANH R175, R175 ;  /* 0x000000af00af7308 */ /* 0x000e620000002400 */
[----:B------:R-:W2:Y:S01]  /*188a0*/  LDSM.16.M88.4 R4, [R192+0x5000] ;  /* 0x00500000c004783b */ /* 0x000ea20000000200 */
[----:B------:R-:W-:Y:S01]  /*188b0*/  FMUL.FTZ R8, R8, UR8 ;  /* 0x0000000808087c20 */ /* 0x000fe20008410000 */
[----:B------:R-:W-:Y:S01]  /*188c0*/  FMUL.FTZ R9, R9, UR8 ;  /* 0x0000000809097c20 */ /* 0x000fe20008410000 */
[----:B------:R-:W-:Y:S01]  /*188d0*/  FMUL.FTZ R10, R10, UR8 ;  /* 0x000000080a0a7c20 */ /* 0x000fe20008410000 */
[----:B------:R-:W-:Y:S01]  /*188e0*/  FMUL.FTZ R11, R11, UR8 ;  /* 0x000000080b0b7c20 */ /* 0x000fe20008410000 */
[----:B------:R-:W-:Y:S01]  /*188f0*/  FMUL.FTZ R12, R12, UR8 ;  /* 0x000000080c0c7c20 */ /* 0x000fe20008410000 */
[----:B------:R-:W-:Y:S03]  /*18900*/  FMUL.FTZ R13, R13, UR8 ;  /* 0x000000080d0d7c20 */ /* 0x000fe60008410000 */
[----:B------:R-:W3:Y:S01]  /*18910*/  MUFU.TANH R241, R8 ;  /* 0x0000000800f17308 */ /* 0x000ee20000002400 */
[----:B------:R-:W-:Y:S01]  /*18920*/  FMUL.FTZ R14, R14, UR8 ;  /* 0x000000080e0e7c20 */ /* 0x000fe20008410000 */
[----:B------:R-:W-:Y:S01]  /*18930*/  FMUL.FTZ R15, R15, UR8 ;  /* 0x000000080f0f7c20 */ /* 0x000fe20008410000 */
[----:B------:R-:W-:Y:S01]  /*18940*/  FMUL.FTZ R16, R16, UR8 ;  /* 0x0000000810107c20 */ /* 0x000fe20008410000 */
[----:B------:R-:W-:Y:S01]  /*18950*/  FMUL.FTZ R17, R17, UR8 ;  /* 0x0000000811117c20 */ /* 0x000fe20008410000 */
[----:B------:R-:W-:Y:S01]  /*18960*/  FMUL.FTZ R18, R18, UR8 ;  /* 0x0000000812127c20 */ /* 0x000fe20008410000 */
[----:B------:R-:W-:Y:S04]  /*18970*/  FMUL.FTZ R19, R19, UR8 ;  /* 0x0000000813137c20 */ /* 0x000fe80008410000 */
[----:B------:R-:W4:Y:S10]  /*18980*/  MUFU.TANH R239, R9 ;  /* 0x0000000900ef7308 */ /* 0x000f340000002400 */
[----:B------:R-:W1:Y:S10]  /*18990*/  MUFU.TANH R237, R10 ;  /* 0x0000000a00ed7308 */ /* 0x000e740000002400 */
[----:B------:R5:W1:Y:S10]  /*189a0*/  MUFU.TANH R245, R11 ;  /* 0x0000000b00f57308 */ /* 0x000a740000002400 */
[----:B------:R-:W1:Y:S01]  /*189b0*/  MUFU.TANH R173, R173 ;  /* 0x000000ad00ad7308 */ /* 0x000e620000002400 */
[C---:B--2---:R-:W-:Y:S06]  /*189c0*/  HMMA.16816.F32 R20, R168.reuse, R4, R20 ;  /* 0x00000004a814723c */ /* 0x044fec0000001814 */
[C---:B------:R-:W-:Y:S03]  /*189d0*/  HMMA.16816.F32 R24, R168.reuse, R6, R24 ;  /* 0x00000006a818723c */ /* 0x040fe60000001818 */
[----:B------:R-:W2:Y:S01]  /*189e0*/  MUFU.TANH R167, R167 ;  /* 0x000000a700a77308 */ /* 0x000ea20000002400 */
[----:B-----5:R-:W5:Y:S02]  /*189f0*/  LDSM.16.M88.4 R8, [R192+0x5800] ;  /* 0x00580000c008783b */ /* 0x020f640000000200 */
[----:B------:R-:W-:Y:S07]  /*18a00*/  DEPBAR.LE SB0, 0x0 ;  /* 0x000080000000791a */ /* 0x000fee0000000000 */
[----:B------:R-:W1:Y:S01]  /*18a10*/  MUFU.TANH R243, R243 ;  /* 0x000000f300f37308 */ /* 0x000e620000002400 */
[----:B------:R-:W-:Y:S09]  /*18a20*/  BAR.SYNC.DEFER_BLOCKING 0x0 ;  /* 0x0000000000007b1d */ /* 0x000ff20000010000 */
[----:B------:R1:W1:Y:S01]  /*18a30*/  MUFU.TANH R235, R12 ;  /* 0x0000000c00eb7308 */ /* 0x0002620000002400 */
[----:B------:R-:W-:Y:S01]  /*18a40*/  FMUL.FTZ R20, R20, UR8 ;  /* 0x0000000814147c20 */ /* 0x000fe20008410000 */
[----:B------:R-:W-:Y:S01]  /*18a50*/  FMUL.FTZ R21, R21, UR8 ;  /* 0x0000000815157c20 */ /* 0x000fe20008410000 */
[----:B------:R-:W-:Y:S01]  /*18a60*/  FMUL.FTZ R22, R22, UR8 ;  /* 0x0000000816167c20 */ /* 0x000fe20008410000 */
[----:B------:R-:W-:Y:S01]  /*18a70*/  FMUL.FTZ R23, R23, UR8 ;  /* 0x0000000817177c20 */ /* 0x000fe20008410000 */
[----:B------:R-:W-:Y:S01]  /*18a80*/  FMUL.FTZ R24, R24, UR8 ;  /* 0x0000000818187c20 */ /* 0x000fe20008410000 */
[----:B------:R-:W-:Y:S04]  /*18a90*/  FMUL.FTZ R25, R25, UR8 ;  /* 0x0000000819197c20 */ /* 0x000fe80008410000 */
[----:B------:R1:W1:Y:S01]  /*18aa0*/  MUFU.TANH R233, R13 ;  /* 0x0000000d00e97308 */ /* 0x0002620000002400 */
[----:B------:R-:W-:Y:S01]  /*18ab0*/  FMUL.FTZ R26, R26, UR8 ;  /* 0x000000081a1a7c20 */ /* 0x000fe20008410000 */
[----:B------:R-:W-:Y:S08]  /*18ac0*/  FMUL.FTZ R27, R27, UR8 ;  /* 0x000000081b1b7c20 */ /* 0x000ff00008410000 */
[----:B------:R1:W1:Y:S10]  /*18ad0*/  MUFU.TANH R177, R14 ;  /* 0x0000000e00b17308 */ /* 0x0002740000002400 */
[----:B------:R1:W1:Y:S01]  /*18ae0*/  MUFU.TANH R179, R15 ;  /* 0x0000000f00b37308 */ /* 0x0002620000002400 */
[C---:B-----5:R-:W-:Y:S06]  /*18af0*/  HMMA.16816.F32 R28, R168.reuse, R8, R28 ;  /* 0x00000008a81c723c */ /* 0x060fec000000181c */
[----:B------:R-:W-:Y:S03]  /*18b00*/  HMMA.16816.F32 R32, R168, R10, R32 ;  /* 0x0000000aa820723c */ /* 0x000fe60000001820 */
[----:B------:R1:W1:Y:S10]  /*18b10*/  MUFU.TANH R183, R16 ;  /* 0x0000001000b77308 */ /* 0x0002740000002400 */
[----:B------:R1:W1:Y:S10]  /*18b20*/  MUFU.TANH R181, R17 ;  /* 0x0000001100b57308 */ /* 0x0002740000002400 */
        /* <DEDUP_REMOVED lines=8> */
[----:B------:R-:W-:Y:S01]  /*18bb0*/  FMUL.FTZ R34, R34, UR8 ;  /* 0x0000000822227c20 */ /* 0x000fe20008410000 */
[----:B------:R-:W-:Y:S07]  /*18bc0*/  FMUL.FTZ R35, R35, UR8 ;  /* 0x0000000823237c20 */ /* 0x000fee0008410000 */
[----:B------:R1:W1:Y:S10]  /*18bd0*/  MUFU.TANH R231, R20 ;  /* 0x0000001400e77308 */ /* 0x0002740000002400 */
        /* <DEDUP_REMOVED lines=14> */
[----:B------:R1:W1:Y:S01]  /*18cc0*/  MUFU.TANH R133, R35 ;  /* 0x0000002300857308 */ /* 0x0002620000002400 */
[----:B--234-:R-:W-:Y:S05]  /*18cd0*/  @!P0 BRA `(.L_x_1310) ;  /* 0x0000000800708947 */ /* 0x01cfea0003800000 */
[----:B------:R-:W-:Y:S01]  /*18ce0*/  ISETP.GE.AND P0, PT, R132, UR18, PT ;  /* 0x0000001284007c0c */ /* 0x000fe2000bf06270 */
[----:B------:R-:W-:Y:S04]  /*18cf0*/  ULEA UR6, -UR7, URZ, 0x6 ;  /* 0x0000003f07067291 */ /* 0x000fe8000f8e313f */
[----:B------:R-:W-:Y:S02]  /*18d00*/  USHF.R.S32.HI UR5, URZ, 0x1f, UR6 ;  /* 0x0000001f3f057899 */ /* 0x000fe40008011406 */
[----:B------:R-:W-:Y:S04]  /*18d10*/  IMAD.U32 R6, RZ, RZ, UR6 ;  /* 0x00000006ff067e24 */ /* 0x000fe8000f8e00ff */
        /* <DEDUP_REMOVED lines=41> */
[----:B-1----:R-:W-:Y:S02]  /*18fb0*/  LEA R12, P5, R3, R212, 0x2 ;  /* 0x000000d4030c7211 */ /* 0x002fe400078a10ff */
[----:B------:R-:W-:Y:S02]  /*18fc0*/  SEL R9, R5, R2, !P4 ;  /* 0x0000000205097207 */ /* 0x000fe40006000000 */
[-C--:B------:R-:W-:Y:S01]  /*18fd0*/  LEA.HI.X.SX32 R13, R3, R213.reuse, 0x2, P5 ;  /* 0x000000d5030d7211 */ /* 0x080fe200028f16ff */
[----:B------:R-:W1:Y:S01]  /*18fe0*/  LDC R5, c[0x0][0x24c] ;  /* 0x00009300ff057b82 */ /* 0x000e620000000800 */
        /* <DEDUP_REMOVED lines=9> */
[C---:B-1----:R-:W-:Y:S01]  /*19080*/  IMAD R4, R8.reuse, R5, R4 ;  /* 0x0000000508047224 */ /* 0x042fe200078e0204 */
        /* <DEDUP_REMOVED lines=8> */
.L_x_1311:
[CC--:B-1----:R-:W-:Y:S02]  /*19110*/  LEA R14, P5, R6.reuse, R216.reuse, 0x1 ;  /* 0x000000d8060e7211 */ /* 0x0c2fe400078a08ff */
        /* <DEDUP_REMOVED lines=88> */
.L_x_1310:
[----:B-1----:R-:W-:Y:S01]  /*196a0*/  FMNMX.FTZ R2, R175, R135, !PT ;  /* 0x00000087af027209 */ /* 0x002fe20007810000 */
[----:B--2---:R-:W-:Y:S01]  /*196b0*/  LDSM.16.MT88.4 R16, [R200+0xc000] ;  /* 0x00c00000c810783b */ /* 0x004fe20000004200 */
        /* <DEDUP_REMOVED lines=42> */
[C---:B------:R-:W-:Y:S01]  /*19960*/  FMUL.FTZ R144, R3.reuse, UR4 ;  /* 0x0000000403907c20 */ /* 0x040fe20008410000 */
[C---:B------:R-:W-:Y:S01]  /*19970*/  FADD.FTZ R0, -R3.reuse, R0 ;  /* 0x0000000003007221 */ /* 0x040fe20000010100 */
[C---:B------:R-:W-:Y:S01]  /*19980*/  FSETP.NEU.FTZ.AND P0, PT, R132.reuse, -INF , PT ;  /* 0xff8000008400780b */ /* 0x040fe20003f1d000 */
[C---:B------:R-:W-:Y:S01]  /*19990*/  FMUL.FTZ R148, R132.reuse, UR4 ;  /* 0x0000000484947c20 */ /* 0x040fe20008410000 */
[----:B------:R-:W-:Y:S01]  /*199a0*/  FADD.FTZ R2, -R132, R135 ;  /* 0x0000008784027221 */ /* 0x000fe20000010100 */
[----:B------:R-:W-:Y:S01]  /*199b0*/  FMUL.FTZ R6, R0, UR4 ;  /* 0x0000000400067c20 */ /* 0x000fe20008410000 */
[----:B------:R-:W-:Y:S02]  /*199c0*/  MOV R135, R132 ;  /* 0x0000008400877202 */ /* 0x000fe40000000f00 */
[----:B------:R-:W-:Y:S01]  /*199d0*/  FSEL R148, R148, RZ, P0 ;  /* 0x000000ff94947208 */ /* 0x000fe20000000000 */
[----:B------:R-:W-:Y:S01]  /*199e0*/  FMUL.FTZ R5, R2, UR4 ;  /* 0x0000000402057c20 */ /* 0x000fe20008410000 */
[----:B------:R-:W-:Y:S01]  /*199f0*/  FSETP.NEU.FTZ.AND P0, PT, R3, -INF , PT ;  /* 0xff8000000300780b */ /* 0x000fe20003f1d000 */
[----:B------:R-:W1:Y:S02]  /*19a00*/  MUFU.EX2 R0, R6 ;  /* 0x0000000600007308 */ /* 0x000e640000000800 */
        /* <DEDUP_REMOVED lines=9> */
[--C-:B------:R-:W-:Y:S01]  /*19aa0*/  FFMA.FTZ R166, R245, UR4, -R144.reuse ;  /* 0x00000004f5a67c23 */ /* 0x100fe20008010890 */
[----:B------:R-:W2:Y:S01]  /*19ab0*/  MUFU.EX2 R2, R5 ;  /* 0x0000000500027308 */ /* 0x000ea20000000800 */
[--C-:B------:R-:W-:Y:S01]  /*19ac0*/  FFMA.FTZ R174, R177, UR4, -R144.reuse ;  /* 0x00000004b1ae7c23 */ /* 0x100fe20008010890 */
[--C-:B------:R-:W-:Y:S01]  /*19ad0*/  FFMA.FTZ R179, R179, UR4, -R144.reuse ;  /* 0x00000004b3b37c23 */ /* 0x100fe20008010890 */
[--C-:B------:R-:W-:Y:S01]  /*19ae0*/  FFMA.FTZ R178, R143, UR4, -R144.reuse ;  /* 0x000000048fb27c23 */ /* 0x100fe20008010890 */
[--C-:B------:R-:W-:Y:S01]  /*19af0*/  FFMA.FTZ R182, R227, UR4, -R144.reuse ;  /* 0x00000004e3b67c23 */ /* 0x100fe20008010890 */
[C---:B-1----:R-:W-:Y:S01]  /*19b00*/  FMUL.FTZ R6, R0.reuse, R130 ;  /* 0x0000008200067220 */ /* 0x042fe20000410000 */
[C---:B------:R-:W-:Y:S01]  /*19b10*/  FMUL.FTZ R7, R0.reuse, R131 ;  /* 0x0000008300077220 */ /* 0x040fe20000410000 */
[C---:B------:R-:W-:Y:S03]  /*19b20*/  FMUL.FTZ R10, R0.reuse, R126 ;  /* 0x0000007e000a7220 */ /* 0x040fe60000410000 */
        /* <DEDUP_REMOVED lines=14> */
[C---:B------:R-:W-:Y:S01]  /*19c10*/  FMUL.FTZ R13, R2.reuse, R121 ;  /* 0x00000079020d7220 */ /* 0x040fe20000410000 */
[C---:B------:R-:W-:Y:S03]  /*19c20*/  FMUL.FTZ R20, R2.reuse, R112 ;  /* 0x0000007002147220 */ /* 0x040fe60000410000 */
[----:B------:R-:W-:Y:S01]  /*19c30*/  MUFU.EX2 R173, R173 ;  /* 0x000000ad00ad7308 */ /* 0x000fe20000000800 */
[----:B------:R-:W2:Y:S01]  /*19c40*/  LDSM.16.MT88.4 R120, [R200+0xe000] ;  /* 0x00e00000c878783b */ /* 0x000ea20000004200 */
[C---:B------:R-:W-:Y:S01]  /*19c50*/  FMUL.FTZ R21, R2.reuse, R113 ;  /* 0x0000007102157220 */ /* 0x040fe20000410000 */
[C---:B------:R-:W-:Y:S01]  /*19c60*/  FMUL.FTZ R28, R2.reuse, R104 ;  /* 0x00000068021c7220 */ /* 0x040fe20000410000 */
[----:B------:R-:W-:Y:S01]  /*19c70*/  FMUL.FTZ R29, R2, R105 ;  /* 0x00000069021d7220 */ /* 0x000fe20000410000 */
[--C-:B------:R-:W-:Y:S01]  /*19c80*/  FFMA.FTZ R227, R163, UR4, -R144.reuse ;  /* 0x00000004a3e37c23 */ /* 0x100fe20008010890 */
[----:B------:R-:W-:Y:S01]  /*19c90*/  FFMA.FTZ R222, R157, UR4, -R144 ;  /* 0x000000049dde7c23 */ /* 0x000fe20008010890 */
[----:B------:R-:W-:Y:S03]  /*19ca0*/  FFMA.FTZ R224, R153, UR4, -R148 ;  /* 0x0000000499e07c23 */ /* 0x000fe60008010894 */
[----:B------:R-:W3:Y:S01]  /*19cb0*/  MUFU.EX2 R168, R168 ;  /* 0x000000a800a87308 */ /* 0x000ee20000000800 */
[----:B-1----:R-:W-:Y:S01]  /*19cc0*/  F2FP.F16.F32.PACK_AB R128, R171, R175 ;  /* 0x000000afab80723e */ /* 0x002fe200000000ff */
[----:B------:R-:W1:Y:S01]  /*19cd0*/  LDSM.16.MT88.4 R104, [R198+0xe000] ;  /* 0x00e00000c668783b */ /* 0x000e620000004200 */
[----:B------:R-:W-:Y:S01]  /*19ce0*/  FFMA.FTZ R226, R149, UR4, -R144 ;  /* 0x0000000495e27c23 */ /* 0x000fe20008010890 */
[----:B------:R-:W-:Y:S01]  /*19cf0*/  FFMA.FTZ R228, R146, UR4, -R148 ;  /* 0x0000000492e47c23 */ /* 0x000fe20008010894 */
[--C-:B------:R-:W-:Y:S01]  /*19d00*/  FFMA.FTZ R134, R134, UR4, -R144.reuse ;  /* 0x0000000486867c23 */ /* 0x100fe20008010890 */
[----:B------:R-:W-:Y:S01]  /*19d10*/  FFMA.FTZ R133, R133, UR4, -R144 ;  /* 0x0000000485857c23 */ /* 0x000fe20008010890 */
[C---:B------:R-:W-:Y:S03]  /*19d20*/  FMUL.FTZ R36, R2.reuse, R36 ;  /* 0x0000002402247220 */ /* 0x040fe60000410000 */
[----:B------:R-:W-:Y:S01]  /*19d30*/  MUFU.EX2 R170, R170 ;  /* 0x000000aa00aa7308 */ /* 0x000fe20000000800 */
[----:B------:R-:W-:Y:S01]  /*19d40*/  FMUL.FTZ R37, R2, R37 ;  /* 0x0000002502257220 */ /* 0x000fe20000410000 */
[----:B------:R-:W-:Y:S01]  /*19d50*/  LDSM.16.MT88.4 R112, [R200+0x10000] ;  /* 0x01000000c870783b */ /* 0x000fe20000004200 */
[C---:B------:R-:W-:Y:S01]  /*19d60*/  FMUL.FTZ R38, R0.reuse, R38 ;  /* 0x0000002600267220 */ /* 0x040fe20000410000 */
[----:B------:R-:W-:Y:S01]  /*19d70*/  FMUL.FTZ R39, R0, R39 ;  /* 0x0000002700277220 */ /* 0x000fe20000410000 */
[C---:B------:R-:W-:Y:S01]  /*19d80*/  FMUL.FTZ R40, R2.reuse, R40 ;  /* 0x0000002802287220 */ /* 0x040fe20000410000 */
[----:B------:R-:W-:Y:S01]  /*19d90*/  FMUL.FTZ R41, R2, R41 ;  /* 0x0000002902297220 */ /* 0x000fe20000410000 */
[----:B------:R-:W-:Y:S03]  /*19da0*/  FMUL.FTZ R42, R0, R42 ;  /* 0x0000002a002a7220 */ /* 0x000fe60000410000 */
[----:B------:R-:W4:Y:S01]  /*19db0*/  MUFU.EX2 R169, R169 ;  /* 0x000000a900a97308 */ /* 0x000f220000000800 */
[----:B---3--:R-:W-:Y:S01]  /*19dc0*/  F2FP.F16.F32.PACK_AB R129, R168, R173 ;  /* 0x000000ada881723e */ /* 0x008fe200000000ff */
[----:B------:R-:W-:Y:S01]  /*19dd0*/  LDSM.16.MT88.4 R124, [R200+0xe800] ;  /* 0x00e80000c87c783b */ /* 0x000fe20000004200 */
[----:B------:R-:W-:Y:S01]  /*19de0*/  FMUL.FTZ R43, R0, R43 ;  /* 0x0000002b002b7220 */ /* 0x000fe20000410000 */
        /* <DEDUP_REMOVED lines=68> */
[C---:B------:R-:W-:Y:S01]  /*1a230*/  FMUL.FTZ R83, R0.reuse, R83 ;  /* 0x0000005300537220 */ /* 0x040fe20000410000 */
[----:B------:R-:W-:Y:S01]  /*1a240*/  FFMA.FTZ R176, R183, UR4, -R148 ;  /* 0x00000004b7b07c23 */ /* 0x000fe20008010894 */
[C---:B------:R-:W-:Y:S01]  /*1a250*/  HMMA.16816.F32 R28, R128.reuse, R136, R28 ;  /* 0x00000088801c723c */ /* 0x040fe2000000181c */
[----:B------:R-:W-:Y:S04]  /*1a260*/  MUFU.EX2 R220, R220 ;  /* 0x000000dc00dc7308 */ /* 0x000fe80000000800 */
[C---:B------:R-:W-:Y:S01]  /*1a270*/  FMUL.FTZ R34, R0.reuse, R102 ;  /* 0x0000006600227220 */ /* 0x040fe20000410000 */
[----:B------:R-:W-:Y:S01]  /*1a280*/  FMUL.FTZ R35, R0, R103 ;  /* 0x0000006700237220 */ /* 0x000fe20000410000 */
[----:B------:R-:W-:Y:S01]  /*1a290*/  FFMA.FTZ R183, R141, UR4, -R144 ;  /* 0x000000048db77c23 */ /* 0x000fe20008010890 */
[----:B------:R-:W4:Y:S03]  /*1a2a0*/  LDSM.16.MT88.4 R100, [R196+0xe000] ;  /* 0x00e00000c464783b */ /* 0x000f260000004200 */
[----:B------:R-:W-:Y:S01]  /*1a2b0*/  MUFU.EX2 R176, R176 ;  /* 0x000000b000b07308 */ /* 0x000fe20000000800 */
[C---:B------:R-:W-:Y:S01]  /*1a2c0*/  FMUL.FTZ R84, R2.reuse, R84 ;  /* 0x0000005402547220 */ /* 0x040fe20000410000 */
[----:B------:R-:W-:Y:S01]  /*1a2d0*/  FMUL.FTZ R85, R2, R85 ;  /* 0x0000005502557220 */ /* 0x000fe20000410000 */
[C---:B------:R-:W-:Y:S02]  /*1a2e0*/  HMMA.16816.F32 R32, R128.reuse, R138, R32 ;  /* 0x0000008a8020723c */ /* 0x040fe40000001820 */
[----:B------:R-:W-:Y:S01]  /*1a2f0*/  LDSM.16.MT88.4 R136, [R198+0xe800] ;  /* 0x00e80000c688783b */ /* 0x000fe20000004200 */
[C---:B------:R-:W-:Y:S01]  /*1a300*/  FMUL.FTZ R86, R0.reuse, R86 ;  /* 0x0000005600567220 */ /* 0x040fe20000410000 */
[----:B------:R-:W-:Y:S02]  /*1a310*/  FMUL.FTZ R87, R0, R87 ;  /* 0x0000005700577220 */ /* 0x000fe40000410000 */
[C---:B--2---:R-:W-:Y:S01]  /*1a320*/  HMMA.16816.F32 R36, R128.reuse, R120, R36 ;  /* 0x000000788024723c */ /* 0x044fe20000001824 */
[----:B------:R-:W-:Y:S03]  /*1a330*/  MUFU.EX2 R183, R183 ;  /* 0x000000b700b77308 */ /* 0x000fe60000000800 */
[----:B------:R-:W-:Y:S02]  /*1a340*/  LDSM.16.MT88.4 R140, [R197+0xe800] ;  /* 0x00e80000c58c783b */ /* 0x000fe40000004200 */
[C---:B------:R-:W-:Y:S05]  /*1a350*/  HMMA.16816.F32 R40, R128.reuse, R122, R40 ;  /* 0x0000007a8028723c */ /* 0x040fea0000001828 */
[----:B------:R-:W-:Y:S01]  /*1a360*/  MUFU.EX2 R222, R222 ;  /* 0x000000de00de7308 */ /* 0x000fe20000000800 */
[----:B------:R-:W-:Y:S01]  /*1a370*/  FFMA.FTZ R172, R235, UR4, -R148 ;  /* 0x00000004ebac7c23 */ /* 0x000fe20008010894 */
[C---:B-1----:R-:W-:Y:S01]  /*1a380*/  HMMA.16816.F32 R44, R128.reuse, R104, R44 ;  /* 0x00000068802c723c */ /* 0x042fe2000000182c */
[----:B------:R-:W-:Y:S03]  /*1a390*/  LDSM.16.MT88.4 R120, [R196+0xc800] ;  /* 0x00c80000c478783b */ /* 0x000fe60000004200 */
[----:B------:R-:W-:Y:S02]  /*1a3a0*/  FFMA.FTZ R235, R147, UR4, -R144 ;  /* 0x0000000493eb7c23 */ /* 0x000fe40008010890 */
[C---:B------:R-:W-:Y:S02]  /*1a3b0*/  HMMA.16816.F32 R48, R128.reuse, R106, R48 ;  /* 0x0000006a8030723c */ /* 0x040fe40000001830 */
[----:B------:R-:W-:Y:S01]  /*1a3c0*/  MUFU.EX2 R172, R172 ;  /* 0x000000ac00ac7308 */ /* 0x000fe20000000800 */
[----:B------:R-:W1:Y:S02]  /*1a3d0*/  LDSM.16.MT88.4 R104, [R198+0x10000] ;  /* 0x01000000c668783b */ /* 0x000e640000004200 */
[--C-:B------:R-:W-:Y:S01]  /*1a3e0*/  FFMA.FTZ R181, R181, UR4, -R148.reuse ;  /* 0x00000004b5b57c23 */ /* 0x100fe20008010894 */
[C---:B---3--:R-:W-:Y:S06]  /*1a3f0*/  HMMA.16816.F32 R52, R128.reuse, R108, R52 ;  /* 0x0000006c8034723c */ /* 0x048fec0000001834 */
[----:B------:R-:W-:Y:S01]  /*1a400*/  MUFU.EX2 R224, R224 ;  /* 0x000000e000e07308 */ /* 0x000fe20000000800 */
[--C-:B------:R-:W-:Y:S01]  /*1a410*/  FFMA.FTZ R233, R233, UR4, -R148.reuse ;  /* 0x00000004e9e97c23 */ /* 0x100fe20008010894 */
[C---:B------:R-:W-:Y:S01]  /*1a420*/  HMMA.16816.F32 R56, R128.reuse, R110, R56 ;  /* 0x0000006e8038723c */ /* 0x040fe20000001838 */
[----:B------:R-:W-:Y:S02]  /*1a430*/  LDSM.16.MT88.4 R108, [R200+0xc800] ;  /* 0x00c80000c86c783b */ /* 0x000fe40000004200 */
[C---:B------:R-:W-:Y:S03]  /*1a440*/  FMUL.FTZ R88, R2.reuse, R88 ;  /* 0x0000005802587220 */ /* 0x040fe60000410000 */
[C---:B----4-:R-:W-:Y:S02]  /*1a450*/  HMMA.16816.F32 R60, R128.reuse, R100, R60 ;  /* 0x00000064803c723c */ /* 0x050fe4000000183c */
[----:B------:R2:W3:Y:S03]  /*1a460*/  MUFU.EX2 R177, R233 ;  /* 0x000000e900b17308 */ /* 0x0004e60000000800 */
[----:B------:R-:W-:Y:S01]  /*1a470*/  FMUL.FTZ R89, R2, R89 ;  /* 0x0000005902597220 */ /* 0x000fe20000410000 */
[C---:B------:R-:W-:Y:S01]  /*1a480*/  HMMA.16816.F32 R64, R128.reuse, R102, R64 ;  /* 0x000000668040723c */ /* 0x040fe20000001840 */
[----:B------:R-:W4:Y:S05]  /*1a490*/  LDSM.16.MT88.4 R100, [R197+0x10000] ;  /* 0x01000000c564783b */ /* 0x000f2a0000004200 */
[----:B------:R-:W5:Y:S01]  /*1a4a0*/  MUFU.EX2 R181, R181 ;  /* 0x000000b500b57308 */ /* 0x000f620000000800 */
[C---:B------:R-:W-:Y:S01]  /*1a4b0*/  FMUL.FTZ R90, R0.reuse, R90 ;  /* 0x0000005a005a7220 */ /* 0x040fe20000410000 */
[C---:B------:R-:W-:Y:S03]  /*1a4c0*/  HMMA.16816.F32 R68, R128.reuse, R112, R68 ;  /* 0x000000708044723c */ /* 0x040fe60000001844 */
[----:B------:R-:W-:Y:S03]  /*1a4d0*/  FMUL.FTZ R91, R0, R91 ;  /* 0x0000005b005b7220 */ /* 0x000fe60000410000 */
[C---:B------:R-:W-:Y:S01]  /*1a4e0*/  HMMA.16816.F32 R72, R128.reuse, R114, R72 ;  /* 0x000000728048723c */ /* 0x040fe20000001848 */
[----:B------:R-:W-:Y:S01]  /*1a4f0*/  LDSM.16.MT88.4 R112, [R198+0xc800] ;  /* 0x00c80000c670783b */ /* 0x000fe20000004200 */
[----:B------:R-:W-:Y:S03]  /*1a500*/  MUFU.EX2 R226, R226 ;  /* 0x000000e200e27308 */ /* 0x000fe60000000800 */
[--C-:B--2---:R-:W-:Y:S01]  /*1a510*/  FFMA.FTZ R233, R151, UR4, -R148.reuse ;  /* 0x0000000497e97c23 */ /* 0x104fe20008010894 */
[C---:B------:R-:W-:Y:S01]  /*1a520*/  FMUL.FTZ R92, R2.reuse, R92 ;  /* 0x0000005c025c7220 */ /* 0x040fe20000410000 */
[C---:B-1----:R-:W-:Y:S05]  /*1a530*/  HMMA.16816.F32 R76, R128.reuse, R104, R76 ;  /* 0x00000068804c723c */ /* 0x042fea000000184c */
[----:B------:R-:W-:Y:S01]  /*1a540*/  MUFU.EX2 R235, R235 ;  /* 0x000000eb00eb7308 */ /* 0x000fe20000000800 */
[----:B------:R-:W-:Y:S01]  /*1a550*/  FMUL.FTZ R93, R2, R93 ;  /* 0x0000005d025d7220 */ /* 0x000fe20000410000 */
[C---:B------:R-:W-:Y:S01]  /*1a560*/  FMUL.FTZ R94, R0.reuse, R94 ;  /* 0x0000005e005e7220 */ /* 0x040fe20000410000 */
[C---:B------:R-:W-:Y:S01]  /*1a570*/  HMMA.16816.F32 R80, R128.reuse, R106, R80 ;  /* 0x0000006a8050723c */ /* 0x040fe20000001850 */
[----:B------:R-:W1:Y:S02]  /*1a580*/  LDSM.16.MT88.4 R104, [R196+0x10000] ;  /* 0x01000000c468783b */ /* 0x000e640000004200 */
[----:B------:R-:W-:Y:S01]  /*1a590*/  FMUL.FTZ R95, R0, R95 ;  /* 0x0000005f005f7220 */ /* 0x000fe20000410000 */
[C---:B------:R-:W-:Y:S01]  /*1a5a0*/  FMUL.FTZ R96, R2.reuse, R96 ;  /* 0x0000006002607220 */ /* 0x040fe20000410000 */
[----:B------:R-:W-:Y:S01]  /*1a5b0*/  FMUL.FTZ R97, R2, R97 ;  /* 0x0000006102617220 */ /* 0x000fe20000410000 */
[C---:B------:R-:W-:Y:S01]  /*1a5c0*/  FMUL.FTZ R98, R0.reuse, R98 ;  /* 0x0000006200627220 */ /* 0x040fe20000410000 */
[----:B------:R-:W-:Y:S01]  /*1a5d0*/  MUFU.EX2 R233, R233 ;  /* 0x000000e900e97308 */ /* 0x000fe20000000800 */
[----:B------:R-:W-:Y:S03]  /*1a5e0*/  FMUL.FTZ R99, R0, R99 ;  /* 0x0000006300637220 */ /* 0x000fe60000410000 */
[----:B------:R-:W-:Y:S01]  /*1a5f0*/  FFMA.FTZ R180, R231, UR4, -R148 ;  /* 0x00000004e7b47c23 */ /* 0x000fe20008010894 */
[----:B------:R-:W-:Y:S01]  /*1a600*/  FFMA.FTZ R231, R155, UR4, -R144 ;  /* 0x000000049be77c23 */ /* 0x000fe20008010890 */
[--C-:B------:R-:W-:Y:S01]  /*1a610*/  FFMA.FTZ R225, R229, UR4, -R148.reuse ;  /* 0x00000004e5e17c23 */ /* 0x100fe20008010894 */
[----:B------:R-:W-:Y:S01]  /*1a620*/  LDSM.16.MT88.4 R152, [R197+0xf800] ;  /* 0x00f80000c598783b */ /* 0x000fe20000004200 */
[C---:B----4-:R-:W-:Y:S02]  /*1a630*/  HMMA.16816.F32 R84, R128.reuse, R100, R84 ;  /* 0x000000648054723c */ /* 0x050fe40000001854 */
[----:B------:R-:W-:Y:S01]  /*1a640*/  MUFU.EX2 R228, R228 ;  /* 0x000000e400e47308 */ /* 0x000fe20000000800 */
[--C-:B------:R-:W-:Y:S01]  /*1a650*/  FFMA.FTZ R229, R159, UR4, -R148.reuse ;  /* 0x000000049fe57c23 */ /* 0x100fe20008010894 */
[----:B------:R-:W-:Y:S01]  /*1a660*/  FFMA.FTZ R148, R145, UR4, -R148 ;  /* 0x0000000491947c23 */ /* 0x000fe20008010894 */
[----:B------:R-:W-:Y:S01]  /*1a670*/  FFMA.FTZ R175, R2, R223, R175 ;  /* 0x000000df02af7223 */ /* 0x000fe200000100af */
[C---:B------:R-:W-:Y:S01]  /*1a680*/  HMMA.16816.F32 R88, R128.reuse, R102, R88 ;  /* 0x000000668058723c */ /* 0x040fe20000001858 */
[----:B------:R-:W-:Y:S05]  /*1a690*/  LDSM.16.MT88.4 R144, [R200+0xf800] ;  /* 0x00f80000c890783b */ /* 0x000fea0000004200 */
[----:B------:R2:W-:Y:S01]  /*1a6a0*/  MUFU.EX2 R237, R148 ;  /* 0x0000009400ed7308 */ /* 0x0005e20000000800 */
[----:B---3--:R-:W-:Y:S01]  /*1a6b0*/  F2FP.F16.F32.PACK_AB R100, R177, R172 ;  /* 0x000000acb164723e */ /* 0x008fe200000000ff */
[----:B------:R-:W-:Y:S03]  /*1a6c0*/  FFMA.FTZ R173, R0, R221, R173 ;  /* 0x000000dd00ad7223 */ /* 0x000fe600000100ad */
[----:B------:R-:W-:Y:S01]  /*1a6d0*/  F2FP.F16.F32.PACK_AB R101, R179, R174 ;  /* 0x000000aeb365723e */ /* 0x000fe200000000ff */
[----:B------:R-:W-:Y:S01]  /*1a6e0*/  FADD.FTZ R175, R171, R175 ;  /* 0x000000afabaf7221 */ /* 0x000fe20000010000 */
[----:B------:R-:W-:Y:S01]  /*1a6f0*/  LDSM.16.MT88.4 R156, [R196+0xf800] ;  /* 0x00f80000c49c783b */ /* 0x000fe20000004200 */
[----:B-----5:R-:W-:Y:S02]  /*1a700*/  F2FP.F16.F32.PACK_AB R102, R181, R176 ;  /* 0x000000b0b566723e */ /* 0x020fe400000000ff */
[----:B------:R-:W-:Y:S01]  /*1a710*/  MUFU.EX2 R180, R180 ;  /* 0x000000b400b47308 */ /* 0x000fe20000000800 */
[----:B------:R-:W-:Y:S01]  /*1a720*/  F2FP.F16.F32.PACK_AB R103, R183, R178 ;  /* 0x000000b2b767723e */ /* 0x000fe200000000ff */
[----:B------:R-:W-:Y:S01]  /*1a730*/  FADD.FTZ R168, R168, R173 ;  /* 0x000000ada8a87221 */ /* 0x000fe20000010000 */
[----:B------:R-:W-:Y:S01]  /*1a740*/  IADD3 R0, R219, -0x1, RZ ;  /* 0xffffffffdb007810 */ /* 0x000fe20007ffe0ff */
[----:B------:R-:W-:Y:S02]  /*1a750*/  FADD.FTZ R170, R170, R175 ;  /* 0x000000afaaaa7221 */ /* 0x000fe40000010000 */
[----:B------:R-:W-:Y:S01]  /*1a760*/  FADD.FTZ R167, R167, R168 ;  /* 0x000000a8a7a77221 */ /* 0x000fe20000010000 */
[C---:B-1----:R-:W-:Y:S01]  /*1a770*/  HMMA.16816.F32 R92, R128.reuse, R104, R92 ;  /* 0x00000068805c723c */ /* 0x042fe2000000185c */
[----:B--2---:R-:W-:Y:S02]  /*1a780*/  LDSM.16.MT88.4 R148, [R198+0xf800] ;  /* 0x00f80000c694783b */ /* 0x004fe40000004200 */
[----:B------:R-:W1:Y:S01]  /*1a790*/  MUFU.EX2 R225, R225 ;  /* 0x000000e100e17308 */ /* 0x000e620000000800 */
[----:B------:R-:W-:Y:S01]  /*1a7a0*/  FADD.FTZ R169, R169, R170 ;  /* 0x000000aaa9a97221 */ /* 0x000fe20000010000 */
[----:B------:R-:W-:Y:S01]  /*1a7b0*/  FADD.FTZ R167, R166, R167 ;  /* 0x000000a7a6a77221 */ /* 0x000fe20000010000 */
[----:B------:R-:W-:Y:S01]  /*1a7c0*/  MOV R219, R0 ;  /* 0x0000000000db7202 */ /* 0x000fe20000000f00 */
[----:B------:R-:W-:Y:S02]  /*1a7d0*/  HMMA.16816.F32 R96, R128, R106, R96 ;  /* 0x0000006a8060723c */ /* 0x000fe40000001860 */
[----:B------:R-:W2:Y:S04]  /*1a7e0*/  LDSM.16.MT88.4 R104, [R196+0xe800] ;  /* 0x00e80000c468783b */ /* 0x000ea80000004200 */
[----:B------:R-:W3:Y:S01]  /*1a7f0*/  MUFU.EX2 R229, R229 ;  /* 0x000000e500e57308 */ /* 0x000ee20000000800 */
[----:B------:R-:W-:Y:S01]  /*1a800*/  FADD.FTZ R172, R172, R169 ;  /* 0x000000a9acac7221 */ /* 0x000fe20000010000 */
[C---:B------:R-:W-:Y:S02]  /*1a810*/  HMMA.16816.F32 R4, R100.reuse, R108, R4 ;  /* 0x0000006c6404723c */ /* 0x040fe40000001804 */
[----:B------:R-:W-:Y:S04]  /*1a820*/  LDSM.16.MT88.4 R128, [R196+0xd000] ;  /* 0x00d00000c480783b */ /* 0x000fe80000004200 */
[C---:B------:R-:W-:Y:S02]  /*1a830*/  HMMA.16816.F32 R8, R100.reuse, R110, R8 ;  /* 0x0000006e6408723c */ /* 0x040fe40000001808 */
[----:B------:R-:W4:Y:S03]  /*1a840*/  MUFU.EX2 R231, R231 ;  /* 0x000000e700e77308 */ /* 0x000f260000000800 */
[----:B------:R-:W-:Y:S01]  /*1a850*/  FADD.FTZ R174, R174, R167 ;  /* 0x000000a7aeae7221 */ /* 0x000fe20000010000 */
[C---:B------:R-:W-:Y:S01]  /*1a860*/  HMMA.16816.F32 R12, R100.reuse, R112, R12 ;  /* 0x00000070640c723c */ /* 0x040fe2000000180c */
[----:B------:R-:W5:Y:S05]  /*1a870*/  LDSM.16.MT88.4 R108, [R200+0x10800] ;  /* 0x01080000c86c783b */ /* 0x000f6a0000004200 */
[----:B------:R-:W-:Y:S01]  /*1a880*/  MUFU.EX2 R134, R134 ;  /* 0x0000008600867308 */ /* 0x000fe20000000800 */
[----:B------:R-:W-:Y:S01]  /*1a890*/  FADD.FTZ R177, R177, R172 ;  /* 0x000000acb1b17221 */ /* 0x000fe20000010000 */
[C---:B------:R-:W-:Y:S01]  /*1a8a0*/  HMMA.16816.F32 R16, R100.reuse, R114, R16 ;  /* 0x000000726410723c */ /* 0x040fe20000001810 */
[----:B------:R-:W3:Y:S07]  /*1a8b0*/  LDSM.16.MT88.4 R112, [R198+0x10800] ;  /* 0x01080000c670783b */ /* 0x000eee0000004200 */
[----:B------:R-:W4:Y:S01]  /*1a8c0*/  MUFU.EX2 R133, R133 ;  /* 0x0000008500857308 */ /* 0x000f220000000800 */
[C---:B------:R-:W-:Y:S03]  /*1a8d0*/  HMMA.16816.F32 R20, R100.reuse, R116, R20 ;  /* 0x000000746414723c */ /* 0x040fe60000001814 */
[----:B------:R-:W-:Y:S03]  /*1a8e0*/  FADD.FTZ R179, R179, R174 ;  /* 0x000000aeb3b37221 */ /* 0x000fe60000010000 */
[C---:B------:R-:W-:Y:S01]  /*1a8f0*/  HMMA.16816.F32 R24, R100.reuse, R118, R24 ;  /* 0x000000766418723c */ /* 0x040fe20000001818 */
[----:B------:R-:W4:Y:S04]  /*1a900*/  LDSM.16.MT88.4 R116, [R197+0x10800] ;  /* 0x01080000c574783b */ /* 0x000f280000004200 */
        /* <DEDUP_REMOVED lines=10> */
[----:B------:R-:W-:Y:S01]  /*1a9b0*/  MOV R0, R3 ;  /* 0x0000000300007202 */ /* 0x000fe20000000f00 */
        /* <DEDUP_REMOVED lines=9> */
[C---:B-----5:R-:W-:Y:S06]  /*1aa50*/  HMMA.16816.F32 R68, R100.reuse, R108, R68 ;  /* 0x0000006c6444723c */ /* 0x060fec0000001844 */
[C---:B------:R-:W-:Y:S05]  /*1aa60*/  HMMA.16816.F32 R72, R100.reuse, R110, R72 ;  /* 0x0000006e6448723c */ /* 0x040fea0000001848 */
[----:B-1----:R-:W-:Y:S01]  /*1aa70*/  F2FP.F16.F32.PACK_AB R108, R225, R180 ;  /* 0x000000b4e16c723e */ /* 0x002fe200000000ff */
[C---:B---3--:R-:W-:Y:S05]  /*1aa80*/  HMMA.16816.F32 R76, R100.reuse, R112, R76 ;  /* 0x00000070644c723c */ /* 0x048fea000000184c */
[----:B------:R-:W-:Y:S01]  /*1aa90*/  F2FP.F16.F32.PACK_AB R109, R227, R182 ;  /* 0x000000b6e36d723e */ /* 0x000fe200000000ff */
[C---:B------:R-:W-:Y:S01]  /*1aaa0*/  HMMA.16816.F32 R80, R100.reuse, R114, R80 ;  /* 0x000000726450723c */ /* 0x040fe20000001850 */
[----:B------:R-:W1:Y:S04]  /*1aab0*/  LDSM.16.MT88.4 R112, [R197+0xd000] ;  /* 0x00d00000c570783b */ /* 0x000e680000004200 */
[----:B------:R-:W-:Y:S01]  /*1aac0*/  F2FP.F16.F32.PACK_AB R110, R229, R220 ;  /* 0x000000dce56e723e */ /* 0x000fe200000000ff */
[C---:B----4-:R-:W-:Y:S05]  /*1aad0*/  HMMA.16816.F32 R84, R100.reuse, R116, R84 ;  /* 0x000000746454723c */ /* 0x050fea0000001854 */
        /* <DEDUP_REMOVED lines=88> */
.L_x_1308:
        /* <DEDUP_REMOVED lines=264> */
.L_x_1313:
[----:B------:R-:W1:Y:S01]  /*1c0e0*/  S2R R32, SR_CTAID.Z ;  /* 0x0000000000207919 */ /* 0x000e620000002700 */
[----:B------:R-:W1:Y:S01]  /*1c0f0*/  LDC R2, c[0x0][0x270] ;  /* 0x00009c00ff027b82 */ /* 0x000e620000000800 */
[----:B------:R-:W1:Y:S07]  /*1c100*/  S2R R17, SR_CTAID.Y ;  /* 0x0000000000117919 */ /* 0x000e6e0000002600 */
[----:B----4-:R-:W2:Y:S01]  /*1c110*/  LDC R6, c[0x0][0x2c4] ;  /* 0x0000b100ff067b82 */ /* 0x010ea20000000800 */
[----:B-1----:R-:W-:-:S04]  /*1c120*/  IMAD R3, R17, R2, R32 ;  /* 0x0000000211037224 */ /* 0x002fc800078e0220 */
[----:B--2---:R-:W-:-:S07]  /*1c130*/  IMAD R6, R3, R6, RZ ;  /* 0x0000000603067224 */ /* 0x004fce00078e02ff */
.L_x_1314:
        /* <DEDUP_REMOVED lines=30> */
.L_x_1316:
[----:B------:R-:W-:Y:S05]  /*1c320*/  BSYNC B0 ;  /* 0x0000000000007941 */ /* 0x000fea0003800000 */
.L_x_1315:
        /* <DEDUP_REMOVED lines=69> */
.L_x_1318:
[----:B------:R-:W-:Y:S05]  /*1c780*/  BSYNC B0 ;  /* 0x0000000000007941 */ /* 0x000fea0003800000 */
.L_x_1317:
        /* <DEDUP_REMOVED lines=23> */
.L_x_1320:
[----:B------:R-:W-:Y:S05]  /*1c900*/  BSYNC B0 ;  /* 0x0000000000007941 */ /* 0x000fea0003800000 */
.L_x_1319:
        /* <DEDUP_REMOVED lines=23> */
.L_x_1322:
[----:B------:R-:W-:Y:S05]  /*1ca80*/  BSYNC B0 ;  /* 0x0000000000007941 */ /* 0x000fea0003800000 */
.L_x_1321:
        /* <DEDUP_REMOVED lines=22> */
.L_x_1323:
        /* <DEDUP_REMOVED lines=9> */
.L_x_7451:


//--------------------- .text._ZN5flash24flash_fwd_splitkv_kernelI23Flash_fwd_kernel_traitsILi192ELi64ELi64ELi4ELb0ELb0EN7cutlass6half_tE19Flash_kernel_traitsILi192ELi64ELi64ELi4ES3_EELb0ELb0ELb0ELb0ELb0ELb0ELb1ELb0EEEvNS_16Flash_fwd_paramsE --------------------------
	.section	.text._ZN5flash24flash_fwd_splitkv_kernelI23Flash_fwd_kernel_traitsILi192ELi64ELi64ELi4ELb0ELb0EN7cutlass6half_tE19Flash_kernel_traitsILi192ELi64ELi64ELi4ES3_EELb0ELb0ELb0ELb0ELb0ELb0ELb1ELb0EEEvNS_16Flash_fwd_paramsE,"ax",@progbits
	.align	128
        .global         _ZN5flash24flash_fwd_splitkv_kernelI23Flash_fwd_kernel_traitsILi192ELi64ELi64ELi4ELb0ELb0EN7cutlass6half_tE19Flash_kernel_traitsILi192ELi64ELi64ELi4ES3_EELb0ELb0ELb0ELb0ELb0ELb0ELb1ELb0EEEvNS_16Flash_fwd_paramsE
        .type           _ZN5flash24flash_fwd_splitkv_kernelI23Flash_fwd_kernel_traitsILi192ELi64ELi64ELi4ELb0ELb0EN7cutlass6half_tE19Flash_kernel_traitsILi192ELi64ELi64ELi4ES3_EELb0ELb0ELb0ELb0ELb0ELb0ELb1ELb0EEEvNS_16Flash_fwd_paramsE,@function
        .size           _ZN5flash24flash_fwd_splitkv_kernelI23Flash_fwd_kernel_traitsILi192ELi64ELi64ELi4ELb0ELb0EN7cutlass6half_tE19Flash_kernel_traitsILi192ELi64ELi64ELi4ES3_EELb0ELb0ELb0ELb0ELb0ELb0ELb1ELb0EEEvNS_16Flash_fwd_paramsE,(.L_x_7452 - _ZN5flash24flash_fwd_splitkv_kernelI23Flash_fwd_kernel_traitsILi192ELi64ELi64ELi4ELb0ELb0EN7cutlass6half_tE19Flash_kernel_traitsILi192ELi64ELi64ELi4ES3_EELb0ELb0ELb0ELb0ELb0ELb0ELb1ELb0EEEvNS_16Flash_fwd_paramsE)
        .other          _ZN5flash24flash_fwd_splitkv_kernelI23Flash_fwd_kernel_traitsILi192ELi64ELi64ELi4ELb0ELb0EN7cutlass6half_tE19Flash_kernel_traitsILi192ELi64ELi64ELi4ES3_EELb0ELb0ELb0ELb0ELb0ELb0ELb1ELb0EEEvNS_16Flash_fwd_paramsE,@"STO_CUDA_ENTRY STV_DEFAULT"
_ZN5flash24flash_fwd_splitkv_kernelI23Flash_fwd_kernel_traitsILi192ELi64ELi64ELi4ELb0ELb0EN7cutlass6half_tE19Flash_kernel_traitsILi192ELi64ELi64ELi4ES3_EELb0ELb0ELb0ELb0ELb0ELb0ELb1ELb0EEEvNS_16Flash_fwd_paramsE:
.text._ZN5flash24flash_fwd_splitkv_kernelI23Flash_fwd_kernel_traitsILi192ELi64ELi64ELi4ELb0ELb0EN7cutlass6half_tE19Flash_kernel_traitsILi192ELi64ELi64ELi4ES3_EELb0ELb0ELb0ELb0ELb0ELb0ELb1ELb0EEEvNS_16Flash_fwd_paramsE:
[----:B------:R-:W-:Y:S08]  /*0000*/  LDC R1, c[0x0][0x28] ;  /* 0x00000a00ff017b82 */ /* 0x000ff00000000800 */
[----:B------:R-:W1:Y:S01]  /*0010*/  LDC R5, c[0x0][0x270] ;  /* 0x00009c00ff057b82 */ /* 0x000e620000000800 */
[----:B------:R-:W-:Y:S01]  /*0020*/  MOV R2, RZ ;  /* 0x000000ff00027202 */ /* 0x000fe20000000f00 */
[----:B------:R-:W-:Y:S01]  /*0030*/  ULDC.64 UR4, c[0x0][0x2f0] ;  /* 0x0000bc0000047ab9 */ /* 0x000fe20000000a00 */
[----:B------:R-:W-:Y:S01]  /*0040*/  ULDC.64 UR8, c[0x0][0x208] ;  /* 0x0000820000087ab9 */ /* 0x000fe20000000a00 */
[----:B------:R-:W-:-:S04]  /*0050*/  ISETP.NE.U32.AND P1, PT, RZ, UR4, PT ;  /* 0x00000004ff007c0c */ /* 0x000fc8000bf25070 */
[----:B------:R-:W2:Y:S01]  /*0060*/  S2UR UR6, SR_CTAID.Z ;  /* 0x00000000000679c3 */ /* 0x000ea20000002700 */
[----:B------:R-:W-:-:S07]  /*0070*/  ISETP.NE.AND.EX P1, PT, RZ, UR5, PT, P1 ;  /* 0x00000005ff007c0c */ /* 0x000fce000bf25310 */
[----:B------:R-:W3:Y:S01]  /*0080*/  LDC.64 R8, c[0x0][0x2f8] ;  /* 0x0000be00ff087b82 */ /* 0x000ee20000000a00 */
[----:B-1----:R-:W1:Y:S01]  /*0090*/  I2F.U32.RP R6, R5 ;  /* 0x0000000500067306 */ /* 0x002e620000209000 */
[----:B------:R-:W-:-:S07]  /*00a0*/  ISETP.NE.U32.AND P2, PT, R5, RZ, PT ;  /* 0x000000ff0500720c */ /* 0x000fce0003f45070 */
[----:B-1----:R-:W1:Y:S02]  /*00b0*/  MUFU.RCP R4, R6 ;  /* 0x0000000600047308 */ /* 0x002e640000001000 */
[----:B-1----:R-:W-:-:S06]  /*00c0*/  VIADD R4, R4, 0xffffffe ;  /* 0x0ffffffe04047836 */ /* 0x002fcc0000000000 */
[----:B------:R-:W1:Y:S02]  /*00d0*/  F2I.FTZ.U32.TRUNC.NTZ R3, R4 ;  /* 0x0000000400037305 */ /* 0x000e64000021f000 */
[----:B-1----:R-:W-:Y:S01]  /*00e0*/  IMAD.MOV R0, RZ, RZ, -R3 ;  /* 0x000000ffff007224 */ /* 0x002fe200078e0a03 */
[----:B------:R-:W1:Y:S03]  /*00f0*/  LDC.U8 R4, c[0x0][0x3c2] ;  /* 0x0000f080ff047b82 */ /* 0x000e660000000000 */
[----:B------:R-:W-:-:S04]  /*0100*/  IMAD R7, R0, R5, RZ ;  /* 0x0000000500077224 */ /* 0x000fc800078e02ff */
[----:B------:R-:W-:Y:S02]  /*0110*/  IMAD.HI.U32 R7, R3, R7, R2 ;  /* 0x0000000703077227 */ /* 0x000fe400078e0002 */
[----:B------:R-:W4:Y:S04]  /*0120*/  LDC.64 R2, c[0x0][0x300] ;  /* 0x0000c000ff027b82 */ /* 0x000f280000000a00 */
[----:B--2---:R-:W-:-:S04]  /*0130*/  IMAD.HI.U32 R207, R7, UR6, RZ ;  /* 0x0000000607cf7c27 */ /* 0x004fc8000f8e00ff */
[----:B------:R-:W-:Y:S01]  /*0140*/  IMAD.MOV R0, RZ, RZ, -R207 ;  /* 0x000000ffff007224 */ /* 0x000fe200078e0acf */
[----:B------:R-:W2:Y:S03]  /*0150*/  LDC.64 R6, c[0x0][0x2f0] ;  /* 0x0000bc00ff067b82 */ /* 0x000ea60000000a00 */
[----:B------:R-:W-:-:S05]  /*0160*/  IMAD R0, R5, R0, UR6 ;  /* 0x0000000605007e24 */ /* 0x000fca000f8e0200 */
[----:B------:R-:W-:Y:S02]  /*0170*/  ISETP.GE.U32.AND P4, PT, R0, R5, PT ;  /* 0x000000050000720c */ /* 0x000fe40003f86070 */
[----:B----4-:R-:W-:-:S04]  /*0180*/  ISETP.NE.U32.AND P0, PT, R2, RZ, PT ;  /* 0x000000ff0200720c */ /* 0x010fc80003f05070 */
[----:B------:R-:W-:-:S07]  /*0190*/  ISETP.NE.AND.EX P0, PT, R3, RZ, PT, P0 ;  /* 0x000000ff0300720c */ /* 0x000fce0003f05300 */
[----:B------:R-:W-:Y:S01]  /*01a0*/  @P4 IMAD.IADD R0, R0, 0x1, -R5 ;  /* 0x0000000100004824 */ /* 0x000fe200078e0a05 */
[----:B------:R-:W-:Y:S01]  /*01b0*/  @P4 IADD3 R207, R207, 0x1, RZ ;  /* 0x00000001cfcf4810 */ /* 0x000fe20007ffe0ff */
[----:B------:R-:W4:Y:S03]  /*01c0*/  LDC.64 R2, c[0x0][0x2f8] ;  /* 0x0000be00ff027b82 */ /* 0x000f260000000a00 */
[----:B------:R-:W-:Y:S02]  /*01d0*/  ISETP.GE.U32.AND P3, PT, R0, R5, PT ;  /* 0x000000050000720c */ /* 0x000fe40003f66070 */
[----:B------:R-:W-:-:S11]  /*01e0*/  MOV R0, 0xffffffff ;  /* 0xffffffff00007802 */ /* 0x000fd60000000f00 */
[----:B------:R-:W-:Y:S01]  /*01f0*/  @P3 VIADD R207, R207, 0x1 ;  /* 0x00000001cfcf3836 */ /* 0x000fe20000000000 */
[----:B------:R-:W-:-:S05]  /*0200*/  @!P2 LOP3.LUT R207, RZ, R5, RZ, 0x33, !PT ;  /* 0x00000005ffcfa212 */ /* 0x000fca00078e33ff */
[C---:B--2---:R-:W-:Y:S01]  /*0210*/  IMAD.WIDE R14, R207.reuse, 0x4, R6 ;  /* 0x00000004cf0e7825 */ /* 0x044fe200078e0206 */
[----:B-1----:R-:W-:Y:S01]  /*0220*/  ISETP.NE.AND P3, PT, R4, RZ, PT ;  /* 0x000000ff0400720c */ /* 0x002fe20003f65270 */
[----:B------:R-:W1:Y:S03]  /*0230*/  @P0 LDC.64 R6, c[0x0][0x300] ;  /* 0x0000c000ff060b82 */ /* 0x000e660000000a00 */
[----:B------:R-:W2:Y:S04]  /*0240*/  @P1 LDG.E R0, desc[UR8][R14.64] ;  /* 0x000000080e001981 */ /* 0x000ea8000c1e1900 */
[----:B------:R-:W2:Y:S01]  /*0250*/  @P1 LDG.E R199, desc[UR8][R14.64+0x4] ;  /* 0x000004080ec71981 */ /* 0x000ea2000c1e1900 */
[----:B----4-:R-:W-:Y:S01]  /*0260*/  ISETP.EQ.U32.AND P2, PT, R2, RZ, PT ;  /* 0x000000ff0200720c */ /* 0x010fe20003f42070 */
[----:B---3--:R-:W-:Y:S01]  /*0270*/  IMAD.WIDE R8, R207, 0x4, R8 ;  /* 0x00000004cf087825 */ /* 0x008fe200078e0208 */
[----:B------:R-:W-:-:S02]  /*0280*/  MOV R12, 0xffffffff ;  /* 0xffffffff000c7802 */ /* 0x000fc40000000f00 */
[----:B------:R-:W-:Y:S01]  /*0290*/  ISETP.EQ.OR.EX P2, PT, R3, RZ, !P3, P2 ;  /* 0x000000ff0300720c */ /* 0x000fe20005f42720 */
[----:B------:R-:W-:Y:S01]  /*02a0*/  IMAD.MOV.U32 R11, RZ, RZ, RZ ;  /* 0x000000ffff0b7224 */ /* 0x000fe200078e00ff */
[----:B------:R-:W3:Y:S01]  /*02b0*/  S2R R33, SR_CTAID.X ;  /* 0x0000000000217919 */ /* 0x000ee20000002500 */
[----:B------:R-:W4:Y:S01]  /*02c0*/  S2R R4, SR_CTAID.Y ;  /* 0x0000000000047919 */ /* 0x000f220000002600 */
[----:B-1----:R-:W-:-:S09]  /*02d0*/  @P0 IMAD.WIDE R6, R207, 0x4, R6 ;  /* 0x00000004cf060825 */ /* 0x002fd200078e0206 */
[----:B------:R1:W5:Y:S04]  /*02e0*/  @!P2 LDG.E R12, desc[UR8][R8.64] ;  /* 0x00000008080ca981 */ /* 0x000368000c1e1900 */
[----:B------:R1:W5:Y:S01]  /*02f0*/  @P0 LDG.E R11, desc[UR8][R6.64] ;  /* 0x00000008060b0981 */ /* 0x000362000c1e1900 */
[----:B------:R-:W-:Y:S01]  /*0300*/  ISETP.NE.U32.AND P0, PT, R2, RZ, PT ;  /* 0x000000ff0200720c */ /* 0x000fe20003f05070 */
[----:B------:R-:W1:Y:S03]  /*0310*/  S2R R82, SR_TID.X ;  /* 0x0000000000527919 */ /* 0x000e660000002100 */
[----:B------:R-:W-:Y:S02]  /*0320*/  ISETP.NE.AND.EX P0, PT, R3, RZ, PT, P0 ;  /* 0x000000ff0300720c */ /* 0x000fe40003f05300 */
[----:B------:R-:W-:-:S05]  /*0330*/  IADD3 R28, -R207, RZ, RZ ;  /* 0x000000ffcf1c7210 */ /* 0x000fca0007ffe1ff */
[----:B------:R-:W-:Y:S02]  /*0340*/  IMAD R28, R5, R28, UR6 ;  /* 0x00000006051c7e24 */ /* 0x000fe4000f8e021c */
[----:B--2---:R-:W-:-:S06]  /*0350*/  @P1 IMAD.IADD R199, R199, 0x1, -R0 ;  /* 0x00000001c7c71824 */ /* 0x004fcc00078e0a00 */
[----:B------:R-:W2:Y:S01]  /*0360*/  @!P1 LDC R199, c[0x0][0x2c4] ;  /* 0x0000b100ffc79b82 */ /* 0x000ea20000000800 */
[----:B-1-34-:R-:W-:Y:S05]  /*0370*/  @!P0 BRA `(.L_x_1324) ;  /* 0x0000000000108947 */ /* 0x01afea0003800000 */
[----:B------:R-:W3:Y:S02]  /*0380*/  @P3 LDG.E R3, desc[UR8][R8.64+0x4] ;  /* 0x0000040808033981 */ /* 0x000ee4000c1e1900 */
[----:B---3-5:R-:W-:-:S06]  /*0390*/  @P3 IADD3 R6, R3, -R12, RZ ;  /* 0x8000000c03063210 */ /* 0x028fcc0007ffe0ff */
[----:B------:R3:W5:Y:S01]  /*03a0*/  @!P3 LDG.E R6, desc[UR8][R8.64] ;  /* 0x000000080806b981 */ /* 0x000762000c1e1900 */
[----:B------:R-:W-:Y:S05]  /*03b0*/  BRA `(.L_x_1325) ;  /* 0x0000000000047947 */ /* 0x000fea0003800000 */
.L_x_1324:
[----:B------:R-:W1:Y:S02]  /*03c0*/  LDC R6, c[0x0][0x2c8] ;  /* 0x0000b200ff067b82 */ /* 0x000e640000000800 */
.L_x_1325:
[----:B------:R-:W4:Y:S02]  /*03d0*/  LDC.64 R2, c[0x0][0x308] ;  /* 0x0000c200ff027b82 */ /* 0x000f240000000a00 */
[----:B----4-:R-:W-:-:S04]  /*03e0*/  ISETP.NE.U32.AND P3, PT, R2, RZ, PT ;  /* 0x000000ff0200720c */ /* 0x010fc80003f65070 */
[----:B------:R-:W-:-:S13]  /*03f0*/  ISETP.NE.AND.EX P3, PT, R3, RZ, PT, P3 ;  /* 0x000000ff0300720c */ /* 0x000fda0003f65330 */
[----:B------:R-:W4:Y:S02]  /*0400*/  @P3 LDC.64 R2, c[0x0][0x308] ;  /* 0x0000c200ff023b82 */ /* 0x000f240000000a00 */
[----:B----4-:R-:W-:-:S05]  /*0410*/  @P3 IMAD.WIDE R2, R207, 0x4, R2 ;  /* 0x00000004cf023825 */ /* 0x010fca00078e0202 */
[----:B------:R4:W5:Y:S01]  /*0420*/  @P3 LDG.E R84, desc[UR8][R2.64] ;  /* 0x0000000802543981 */ /* 0x000962000c1e1900 */
[----:B---3--:R-:W-:-:S05]  /*0430*/  IMAD.SHL.U32 R8, R33, 0x40, RZ ;  /* 0x0000004021087824 */ /* 0x008fca00078e00ff */
[----:B--2---:R-:W-:-:S13]  /*0440*/  ISETP.GT.AND P0, PT, R199, R8, PT ;  /* 0x00000008c700720c */ /* 0x004fda0003f04270 */
[----:B------:R-:W-:Y:S05]  /*0450*/  @!P0 EXIT ;  /* 0x000000000000894d */ /* 0x000fea0003800000 */
[----:B------:R-:W2:Y:S01]  /*0460*/  LDC R9, c[0x0][0x10] ;  /* 0x00000400ff097b82 */ /* 0x000ea20000000800 */
[----:B-----5:R-:W-:-:S07]  /*0470*/  @P3 IMAD.IADD R84, R84, 0x1, -R11 ;  /* 0x0000000154543824 */ /* 0x020fce00078e0a0b */
[----:B----4-:R-:W3:Y:S01]  /*0480*/  LDC R3, c[0x0][0x2c8] ;  /* 0x0000b200ff037b82 */ /* 0x010ee20000000800 */
[----:B--2---:R-:W-:-:S04]  /*0490*/  IABS R13, R9 ;  /* 0x00000009000d7213 */ /* 0x004fc80000000000 */
[----:B------:R-:W2:Y:S01]  /*04a0*/  I2F.RP R7, R13 ;  /* 0x0000000d00077306 */ /* 0x000ea20000209400 */
[----:B---3--:R-:W-:-:S05]  /*04b0*/  VIADD R3, R3, 0x3f ;  /* 0x0000003f03037836 */ /* 0x008fca0000000000 */
[----:B------:R-:W-:-:S04]  /*04c0*/  SHF.R.S32.HI R16, RZ, 0x1f, R3 ;  /* 0x0000001fff107819 */ /* 0x000fc80000011403 */
[----:B------:R-:W-:Y:S01]  /*04d0*/  LEA.HI R16, R16, R3, RZ, 0x6 ;  /* 0x0000000310107211 */ /* 0x000fe200078f30ff */
[----:B--2---:R-:W2:Y:S03]  /*04e0*/  MUFU.RCP R14, R7 ;  /* 0x00000007000e7308 */ /* 0x004ea60000001000 */
[----:B------:R-:W-:-:S05]  /*04f0*/  LEA.HI.SX32 R16, R16, R9, 0x1a ;  /* 0x0000000910107211 */ /* 0x000fca00078fd2ff */
[----:B------:R-:W-:-:S05]  /*0500*/  VIADD R16, R16, 0xffffffff ;  /* 0xffffffff10107836 */ /* 0x000fca0000000000 */
[----:B------:R-:W-:Y:S02]  /*0510*/  IABS R3, R16 ;  /* 0x0000001000037213 */ /* 0x000fe40000000000 */
[----:B------:R-:W-:Y:S01]  /*0520*/  LOP3.LUT R16, R16, R9, RZ, 0x3c, !PT ;  /* 0x0000000910107212 */ /* 0x000fe200078e3cff */
[----:B--2---:R-:W-:-:S03]  /*0530*/  VIADD R14, R14, 0xffffffe ;  /* 0x0ffffffe0e0e7836 */ /* 0x004fc60000000000 */
[----:B------:R-:W-:Y:S01]  /*0540*/  ISETP.GE.AND P0, PT, R16, RZ, PT ;  /* 0x000000ff1000720c */ /* 0x000fe20003f06270 */
[----:B------:R-:W2:Y:S02]  /*0550*/  F2I.FTZ.U32.TRUNC.NTZ R15, R14 ;  /* 0x0000000e000f7305 */ /* 0x000ea4000021f000 */
[----:B--2---:R-:W-:Y:S02]  /*0560*/  IMAD.MOV R2, RZ, RZ, -R15 ;  /* 0x000000ffff027224 */ /* 0x004fe400078e0a0f */
[----:B------:R-:W-:Y:S02]  /*0570*/  IMAD.MOV.U32 R14, RZ, RZ, RZ ;  /* 0x000000ffff0e7224 */ /* 0x000fe400078e00ff */
[----:B------:R-:W-:Y:S01]  /*0580*/  IMAD R7, R2, R13, RZ ;  /* 0x0000000d02077224 */ /* 0x000fe200078e02ff */
[----:B------:R-:W-:-:S03]  /*0590*/  IABS R2, R9 ;  /* 0x0000000900027213 */ /* 0x000fc60000000000 */
[----:B------:R-:W-:-:S04]  /*05a0*/  IMAD.HI.U32 R7, R15, R7, R14 ;  /* 0x000000070f077227 */ /* 0x000fc800078e000e */
[----:B------:R-:W-:Y:S02]  /*05b0*/  IMAD.MOV R2, RZ, RZ, -R2 ;  /* 0x000000ffff027224 */ /* 0x000fe400078e0a02 */
[----:B------:R-:W-:Y:S02]  /*05c0*/  IMAD.HI.U32 R10, R7, R3, RZ ;  /* 0x00000003070a7227 */ /* 0x000fe400078e00ff */
[----:B------:R-:W2:Y:S02]  /*05d0*/  @!P3 LDC R7, c[0x0][0x2cc] ;  /* 0x0000b300ff07bb82 */ /* 0x000ea40000000800 */
[----:B------:R-:W-:-:S05]  /*05e0*/  IMAD R14, R10, R2, R3 ;  /* 0x000000020a0e7224 */ /* 0x000fca00078e0203 */
[----:B------:R-:W-:Y:S01]  /*05f0*/  ISETP.GT.U32.AND P1, PT, R13, R14, PT ;  /* 0x0000000e0d00720c */ /* 0x000fe20003f24070 */
[----:B------:R-:W3:-:S12]  /*0600*/  @!P3 LDC.64 R2, c[0x0][0x318] ;  /* 0x0000c600ff02bb82 */ /* 0x000ed80000000a00 */
[----:B------:R-:W-:Y:S02]  /*0610*/  @!P1 IMAD.IADD R14, R14, 0x1, -R13 ;  /* 0x000000010e0e9824 */ /* 0x000fe400078e0a0d */
[----:B------:R-:W-:Y:S01]  /*0620*/  @!P1 VIADD R10, R10, 0x1 ;  /* 0x000000010a0a9836 */ /* 0x000fe20000000000 */
[----:B------:R-:W-:Y:S02]  /*0630*/  ISETP.NE.AND P1, PT, R9, RZ, PT ;  /* 0x000000ff0900720c */ /* 0x000fe40003f25270 */
[----:B------:R-:W-:Y:S02]  /*0640*/  ISETP.GE.U32.AND P4, PT, R14, R13, PT ;  /* 0x0000000d0e00720c */ /* 0x000fe40003f86070 */
[----:B---3--:R-:W-:-:S04]  /*0650*/  @!P3 ISETP.NE.U32.AND P2, PT, R2, RZ, PT ;  /* 0x000000ff0200b20c */ /* 0x008fc80003f45070 */
[----:B------:R-:W-:-:S07]  /*0660*/  @!P3 ISETP.NE.AND.EX P2, PT, R3, RZ, PT, P2 ;  /* 0x000000ff0300b20c */ /* 0x000fce0003f45320 */
[----:B------:R-:W-:Y:S01]  /*0670*/  @P4 VIADD R10, R10, 0x1 ;  /* 0x000000010a0a4836 */ /* 0x000fe20000000000 */
[----:B--2---:R-:W-:-:S03]  /*0680*/  @!P3 SEL R7, R7, RZ, P2 ;  /* 0x000000ff0707b207 */ /* 0x004fc60001000000 */
[----:B------:R-:W-:Y:S01]  /*0690*/  @!P0 IMAD.MOV R10, RZ, RZ, -R10 ;  /* 0x000000ffff0a8224 */ /* 0x000fe200078e0a0a */
[----:B------:R-:W-:Y:S02]  /*06a0*/  @!P1 LOP3.LUT R10, RZ, R9, RZ, 0x33, !PT ;  /* 0x00000009ff0a9212 */ /* 0x000fe400078e33ff */
[----:B-1----:R-:W-:-:S03]  /*06b0*/  @!P3 IADD3 R84, R7, R6, -R11 ;  /* 0x000000060754b210 */ /* 0x002fc60007ffe80b */
[----:B------:R-:W-:Y:S02]  /*06c0*/  IMAD R200, R10, R4, RZ ;  /* 0x000000040ac87224 */ /* 0x000fe400078e02ff */
[----:B------:R-:W-:-:S05]  /*06d0*/  VIADD R3, R84, 0x3f ;  /* 0x0000003f54037836 */ /* 0x000fca0000000000 */
[----:B------:R-:W-:-:S04]  /*06e0*/  SHF.R.S32.HI R2, RZ, 0x1f, R3 ;  /* 0x0000001fff027819 */ /* 0x000fc80000011403 */
[----:B------:R-:W-:-:S04]  /*06f0*/  LEA.HI R2, R2, R3, RZ, 0x6 ;  /* 0x0000000302027211 */ /* 0x000fc800078f30ff */
[----:B------:R-:W-:-:S04]  /*0700*/  SHF.R.S32.HI R133, RZ, 0x6, R2 ;  /* 0x00000006ff857819 */ /* 0x000fc80000011402 */
[----:B------:R-:W-:-:S04]  /*0710*/  VIADDMNMX R133, R200, R10, R133, PT ;  /* 0x0000000ac8857246 */ /* 0x000fc80003800185 */
[----:B------:R-:W-:-:S13]  /*0720*/  ISETP.GE.AND P0, PT, R200, R133, PT ;  /* 0x00000085c800720c */ /* 0x000fda0003f06270 */
[----:B------:R-:W-:Y:S05]  /*0730*/  @!P0 BRA `(.L_x_1326) ;  /* 0x0000000800588947 */ /* 0x000fea0003800000 */
[----:B------:R-:W1:Y:S01]  /*0740*/  LDC.64 R2, c[0x0][0x2c0] ;  /* 0x0000b000ff027b82 */ /* 0x000e620000000a00 */
[----:B------:R-:W-:Y:S01]  /*0750*/  SHF.R.S32.HI R7, RZ, 0x1f, R82 ;  /* 0x0000001fff077819 */ /* 0x000fe20000011452 */
[----:B------:R-:W-:Y:S01]  /*0760*/  ULDC UR4, c[0x0][0x2dc] ;  /* 0x0000b70000047ab9 */ /* 0x000fe20000000800 */
[----:B------:R-:W-:Y:S02]  /*0770*/  BSSY B0, `(.L_x_1327) ;  /* 0x0000029000007945 */ /* 0x000fe40003800000 */
[----:B------:R-:W-:-:S04]  /*0780*/  LEA.HI R6, R7, R82, RZ, 0x4 ;  /* 0x0000005207067211 */ /* 0x000fc800078f20ff */
[----:B------:R-:W-:-:S05]  /*0790*/  LOP3.LUT R7, R6, 0xfffffff0, RZ, 0xc0, !PT ;  /* 0xfffffff006077812 */ /* 0x000fca00078ec0ff */
[----:B------:R-:W-:-:S05]  /*07a0*/  IMAD.IADD R82, R82, 0x1, -R7 ;  /* 0x0000000152527824 */ /* 0x000fca00078e0a07 */
[----:B------:R-:W-:Y:S01]  /*07b0*/  ISETP.NE.AND P6, PT, R82, RZ, PT ;  /* 0x000000ff5200720c */ /* 0x000fe20003fc5270 */
[----:B-1----:R-:W-:-:S04]  /*07c0*/  IMAD R2, R4, R2, R207 ;  /* 0x0000000204027224 */ /* 0x002fc800078e02cf */
[----:B------:R-:W-:Y:S01]  /*07d0*/  IMAD R0, R2, R5, R28 ;  /* 0x0000000502007224 */ /* 0x000fe200078e021c */
[----:B------:R-:W-:Y:S01]  /*07e0*/  SHF.R.S32.HI R5, RZ, 0x4, R6 ;  /* 0x00000004ff057819 */ /* 0x000fe20000011406 */
[----:B------:R-:W-:Y:S02]  /*07f0*/  IMAD.SHL.U32 R2, R82, 0x4, RZ ;  /* 0x0000000452027824 */ /* 0x000fe400078e00ff */
[--C-:B------:R-:W-:Y:S02]  /*0800*/  IMAD R0, R0, R3, R8.reuse ;  /* 0x0000000300007224 */ /* 0x100fe400078e0208 */
[----:B------:R-:W-:Y:S01]  /*0810*/  IMAD.IADD R8, R199, 0x1, -R8 ;  /* 0x00000001c7087824 */ /* 0x000fe200078e0a08 */
[--C-:B------:R-:W-:Y:S01]  /*0820*/  SHF.R.S32.HI R3, RZ, 0x1f, R2.reuse ;  /* 0x0000001fff037819 */ /* 0x100fe20000011402 */
[----:B------:R-:W-:Y:S01]  /*0830*/  IMAD R7, R0, UR4, RZ ;  /* 0x0000000400077c24 */ /* 0x000fe2000f8e02ff */
[----:B------:R-:W-:Y:S01]  /*0840*/  ULDC.64 UR4, c[0x0][0x288] ;  /* 0x0000a20000047ab9 */ /* 0x000fe20000000a00 */
[C---:B------:R-:W-:Y:S01]  /*0850*/  VIADD R19, R5.reuse, 0x8 ;  /* 0x0000000805137836 */ /* 0x040fe20000000000 */
[C---:B------:R-:W-:Y:S01]  /*0860*/  ISETP.GE.AND P2, PT, R5.reuse, R8, PT ;  /* 0x000000080500720c */ /* 0x040fe20003f46270 */
[----:B------:R-:W-:-:S03]  /*0870*/  IMAD.WIDE R10, R5, 0xc0, R2 ;  /* 0x000000c0050a7825 */ /* 0x000fc600078e0202 */
[----:B------:R-:W-:Y:S01]  /*0880*/  ISETP.GE.AND P4, PT, R19, R8, PT ;  /* 0x000000081300720c */ /* 0x000fe20003f86270 */
[----:B------:R-:W-:Y:S01]  /*0890*/  VIADD R17, R5, 0x10 ;  /* 0x0000001005117836 */ /* 0x000fe20000000000 */
[----:B------:R-:W-:Y:S01]  /*08a0*/  IADD3 R4, P0, R7, R10, RZ ;  /* 0x0000000a07047210 */ /* 0x000fe20007f1e0ff */
[C---:B------:R-:W-:Y:S02]  /*08b0*/  VIADD R15, R5.reuse, 0x18 ;  /* 0x00000018050f7836 */ /* 0x040fe40000000000 */
[----:B------:R-:W-:Y:S01]  /*08c0*/  VIADD R13, R5, 0x20 ;  /* 0x00000020050d7836 */ /* 0x000fe20000000000 */
[----:B------:R-:W-:Y:S01]  /*08d0*/  LEA.HI.X.SX32 R7, R7, R11, 0x1, P0 ;  /* 0x0000000b07077211 */ /* 0x000fe200000f0eff */
[C---:B------:R-:W-:Y:S01]  /*08e0*/  VIADD R11, R5.reuse, 0x28 ;  /* 0x00000028050b7836 */ /* 0x040fe20000000000 */
[----:B------:R-:W-:Y:S01]  /*08f0*/  LEA R20, P0, R4, UR4, 0x2 ;  /* 0x0000000404147c11 */ /* 0x000fe2000f8010ff */
[----:B------:R-:W-:Y:S01]  /*0900*/  VIADD R9, R5, 0x30 ;  /* 0x0000003005097836 */ /* 0x000fe20000000000 */
[-C--:B------:R-:W-:Y:S01]  /*0910*/  ISETP.GE.AND P3, PT, R17, R8.reuse, PT ;  /* 0x000000081100720c */ /* 0x080fe20003f66270 */
[----:B------:R-:W-:Y:S01]  /*0920*/  VIADD R10, R2, 0x40 ;  /* 0x00000040020a7836 */ /* 0x000fe20000000000 */
[----:B------:R-:W-:Y:S01]  /*0930*/  LEA.HI.X R21, R4, UR5, R7, 0x2, P0 ;  /* 0x0000000504157c11 */ /* 0x000fe200080f1407 */
[----:B------:R-:W-:Y:S01]  /*0940*/  VIADD R6, R2, 0x80 ;  /* 0x0000008002067836 */ /* 0x000fe20000000000 */
[----:B------:R-:W-:-:S02]  /*0950*/  ISETP.GE.AND P5, PT, R15, R8, PT ;  /* 0x000000080f00720c */ /* 0x000fc40003fa6270 */
[-C--:B------:R-:W-:Y:S02]  /*0960*/  ISETP.GE.AND P0, PT, R13, R8.reuse, PT ;  /* 0x000000080d00720c */ /* 0x080fe40003f06270 */
[----:B------:R-:W-:Y:S01]  /*0970*/  ISETP.GE.AND P1, PT, R11, R8, PT ;  /* 0x000000080b00720c */ /* 0x000fe20003f26270 */
[----:B------:R-:W-:-:S12]  /*0980*/  @P2 BRA `(.L_x_1328) ;  /* 0x00000000001c2947 */ /* 0x000fd80003800000 */
[----:B------:R-:W-:Y:S02]  /*0990*/  ULDC UR4, c[0x0][0x2d0] ;  /* 0x0000b40000047ab9 */ /* 0x000fe40000000800 */
[----:B------:R-:W-:-:S13]  /*09a0*/  ISETP.GE.AND P2, PT, R2, UR4, PT ;  /* 0x0000000402007c0c */ /* 0x000fda000bf46270 */
[----:B------:R1:W-:Y:S01]  /*09b0*/  @!P2 STG.E.128 desc[UR8][R20.64], RZ ;  /* 0x000000ff1400a986 */ /* 0x0003e2000c101d08 */
[----:B------:R-:W-:-:S13]  /*09c0*/  ISETP.GE.AND P2, PT, R10, UR4, PT ;  /* 0x000000040a007c0c */ /* 0x000fda000bf46270 */
[----:B------:R1:W-:Y:S01]  /*09d0*/  @!P2 STG.E.128 desc[UR8][R20.64+0x100], RZ ;  /* 0x000100ff1400a986 */ /* 0x0003e2000c101d08 */
[----:B------:R-:W-:-:S13]  /*09e0*/  ISETP.GE.AND P2, PT, R6, UR4, PT ;  /* 0x0000000406007c0c */ /* 0x000fda000bf46270 */
[----:B------:R1:W-:Y:S02]  /*09f0*/  @!P2 STG.E.128 desc[UR8][R20.64+0x200], RZ ;  /* 0x000200ff1400a986 */ /* 0x0003e4000c101d08 */
.L_x_1328:
[----:B------:R-:W-:Y:S05]  /*0a00*/  BSYNC B0 ;  /* 0x0000000000007941 */ /* 0x000fea0003800000 */
.L_x_1327:
[----:B------:R-:W-:Y:S01]  /*0a10*/  BSSY B0, `(.L_x_1329) ;  /* 0x000000b000007945 */ /* 0x000fe20003800000 */
[----:B------:R-:W-:Y:S02]  /*0a20*/  ISETP.GE.AND P2, PT, R9, R8, PT ;  /* 0x000000080900720c */ /* 0x000fe40003f46270 */
[----:B------:R-:W-:Y:S01]  /*0a30*/  IADD3 R7, R5, 0x38, RZ ;  /* 0x0000003805077810 */ /* 0x000fe20007ffe0ff */
[----:B------:R-:W-:Y:S05]  /*0a40*/  @P4 BRA `(.L_x_1330) ;  /* 0x00000000001c4947 */ /* 0x000fea0003800000 */
[----:B------:R-:W-:Y:S02]  /*0a50*/  ULDC UR4, c[0x0][0x2d0] ;  /* 0x0000b40000047ab9 */ /* 0x000fe40000000800 */
[----:B------:R-:W-:-:S13]  /*0a60*/  ISETP.GE.AND P4, PT, R2, UR4, PT ;  /* 0x0000000402007c0c */ /* 0x000fda000bf86270 */
[----:B------:R2:W-:Y:S01]  /*0a70*/  @!P4 STG.E.128 desc[UR8][R20.64+0x1800], RZ ;  /* 0x001800ff1400c986 */ /* 0x0005e2000c101d08 */
[----:B------:R-:W-:-:S13]  /*0a80*/  ISETP.GE.AND P4, PT, R10, UR4, PT ;  /* 0x000000040a007c0c */ /* 0x000fda000bf86270 */
[----:B------:R2:W-:Y:S01]  /*0a90*/  @!P4 STG.E.128 desc[UR8][R20.64+0x1900], RZ ;  /* 0x001900ff1400c986 */ /* 0x0005e2000c101d08 */
[----:B------:R-:W-:-:S13]  /*0aa0*/  ISETP.GE.AND P4, PT, R6, UR4, PT ;  /* 0x0000000406007c0c */ /* 0x000fda000bf86270 */
[----:B------:R2:W-:Y:S02]  /*0ab0*/  @!P4 STG.E.128 desc[UR8][R20.64+0x1a00], RZ ;  /* 0x001a00ff1400c986 */ /* 0x0005e4000c101d08 */
.L_x_1330:
[----:B------:R-:W-:Y:S05]  /*0ac0*/  BSYNC B0 ;  /* 0x0000000000007941 */ /* 0x000fea0003800000 */
.L_x_1329:
[----:B------:R-:W-:Y:S01]  /*0ad0*/  BSSY B0, `(.L_x_1331) ;  /* 0x000000a000007945 */ /* 0x000fe20003800000 */
[----:B------:R-:W-:-:S03]  /*0ae0*/  ISETP.GE.AND P4, PT, R7, R8, PT ;  /* 0x000000080700720c */ /* 0x000fc60003f86270 */
[----:B------:R-:W-:Y:S10]  /*0af0*/  @P3 BRA `(.L_x_1332) ;  /* 0x00000000001c3947 */ /* 0x000ff40003800000 */
[----:B------:R-:W-:Y:S02]  /*0b00*/  ULDC UR4, c[0x0][0x2d0] ;  /* 0x0000b40000047ab9 */ /* 0x000fe40000000800 */
[----:B------:R-:W-:-:S13]  /*0b10*/  ISETP.GE.AND P3, PT, R2, UR4, PT ;  /* 0x0000000402007c0c */ /* 0x000fda000bf66270 */
[----:B------:R3:W-:Y:S01]  /*0b20*/  @!P3 STG.E.128 desc[UR8][R20.64+0x3000], RZ ;  /* 0x003000ff1400b986 */ /* 0x0007e2000c101d08 */
[----:B------:R-:W-:-:S13]  /*0b30*/  ISETP.GE.AND P3, PT, R10, UR4, PT ;  /* 0x000000040a007c0c */ /* 0x000fda000bf66270 */
[----:B------:R3:W-:Y:S01]  /*0b40*/  @!P3 STG.E.128 desc[UR8][R20.64+0x3100], RZ ;  /* 0x003100ff1400b986 */ /* 0x0007e2000c101d08 */
[----:B------:R-:W-:-:S13]  /*0b50*/  ISETP.GE.AND P3, PT, R6, UR4, PT ;  /* 0x0000000406007c0c */ /* 0x000fda000bf66270 */
[----:B------:R3:W-:Y:S02]  /*0b60*/  @!P3 STG.E.128 desc[UR8][R20.64+0x3200], RZ ;  /* 0x003200ff1400b986 */ /* 0x0007e4000c101d08 */
.L_x_1332:
[----:B------:R-:W-:Y:S05]  /*0b70*/  BSYNC B0 ;  /* 0x0000000000007941 */ /* 0x000fea0003800000 */
.L_x_1331:
[----:B------:R-:W-:Y:S01]  /*0b80*/  BSSY B0, `(.L_x_1333) ;  /* 0x000000a000007945 */ /* 0x000fe20003800000 */
[----:B------:R-:W-:-:S03]  /*0b90*/  IADD3 R4, P3, R0, R5, RZ ;  /* 0x0000000500047210 */ /* 0x000fc60007f7e0ff */
        /* <DEDUP_REMOVED lines=8> */
.L_x_1334:
[----:B------:R-:W-:Y:S05]  /*0c20*/  BSYNC B0 ;  /* 0x0000000000007941 */ /* 0x000fea0003800000 */
.L_x_1333:
[----:B------:R-:W-:Y:S01]  /*0c30*/  BSSY B0, `(.L_x_1335) ;  /* 0x000000b000007945 */ /* 0x000fe20003800000 */
[----:B------:R-:W-:Y:S02]  /*0c40*/  ISETP.GE.OR P5, PT, R5, R8, P6 ;  /* 0x000000080500720c */ /* 0x000fe400037a6670 */
[----:B------:R-:W-:Y:S01]  /*0c50*/  SHF.R.S32.HI R0, RZ, 0x1f, R0 ;  /* 0x0000001fff007819 */ /* 0x000fe20000011400 */
        /* <DEDUP_REMOVED lines=8> */
.L_x_1336:
[----:B------:R-:W-:Y:S05]  /*0ce0*/  BSYNC B0 ;  /* 0x0000000000007941 */ /* 0x000fea0003800000 */
.L_x_1335:
[----:B------:R-:W-:Y:S04]  /*0cf0*/  BSSY B0, `(.L_x_1337) ;  /* 0x0000009000007945 */ /* 0x000fe80003800000 */
[----:B------:R-:W-:Y:S05]  /*0d00*/  @P1 BRA `(.L_x_1338) ;  /* 0x00000000001c1947 */ /* 0x000fea0003800000 */
[----:B------:R-:W-:Y:S02]  /*0d10*/  ULDC UR4, c[0x0][0x2d0] ;  /* 0x0000b40000047ab9 */ /* 0x000fe40000000800 */
[----:B------:R-:W-:Y:S02]  /*0d20*/  ISETP.GE.AND P0, PT, R2, UR4, PT ;  /* 0x0000000402007c0c */ /* 0x000fe4000bf06270 */
[----:B------:R-:W-:-:S11]  /*0d30*/  ISETP.GE.AND P1, PT, R10, UR4, PT ;  /* 0x000000040a007c0c */ /* 0x000fd6000bf26270 */
[----:B------:R1:W-:Y:S01]  /*0d40*/  @!P0 STG.E.128 desc[UR8][R20.64+0x7800], RZ ;  /* 0x007800ff14008986 */ /* 0x0003e2000c101d08 */
[----:B------:R-:W-:-:S03]  /*0d50*/  ISETP.GE.AND P0, PT, R6, UR4, PT ;  /* 0x0000000406007c0c */ /* 0x000fc6000bf06270 */
[----:B------:R1:W-:Y:S10]  /*0d60*/  @!P1 STG.E.128 desc[UR8][R20.64+0x7900], RZ ;  /* 0x007900ff14009986 */ /* 0x0003f4000c101d08 */
[----:B------:R1:W-:Y:S02]  /*0d70*/  @!P0 STG.E.128 desc[UR8][R20.64+0x7a00], RZ ;  /* 0x007a00ff14008986 */ /* 0x0003e4000c101d08 */
.L_x_1338:
[----:B------:R-:W-:Y:S05]  /*0d80*/  BSYNC B0 ;  /* 0x0000000000007941 */ /* 0x000fea0003800000 */
.L_x_1337:
[----:B------:R-:W-:Y:S04]  /*0d90*/  BSSY B0, `(.L_x_1339) ;  /* 0x0000009000007945 */ /* 0x000fe80003800000 */
[----:B------:R-:W-:Y:S05]  /*0da0*/  @P2 BRA `(.L_x_1340) ;  /* 0x00000000001c2947 */ /* 0x000fea0003800000 */
[----:B------:R-:W-:Y:S02]  /*0db0*/  ULDC UR4, c[0x0][0x2d0] ;  /* 0x0000b40000047ab9 */ /* 0x000fe40000000800 */
[----:B------:R-:W-:Y:S02]  /*0dc0*/  ISETP.GE.AND P2, PT, R2, UR4, PT ;  /* 0x0000000402007c0c */ /* 0x000fe4000bf46270 */
[----:B------:R-:W-:Y:S02]  /*0dd0*/  ISETP.GE.AND P1, PT, R10, UR4, PT ;  /* 0x000000040a007c0c */ /* 0x000fe4000bf26270 */
[----:B------:R-:W-:-:S09]  /*0de0*/  ISETP.GE.AND P0, PT, R6, UR4, PT ;  /* 0x0000000406007c0c */ /* 0x000fd2000bf06270 */
[----:B------:R1:W-:Y:S04]  /*0df0*/  @!P2 STG.E.128 desc[UR8][R20.64+0x9000], RZ ;  /* 0x009000ff1400a986 */ /* 0x0003e8000c101d08 */
[----:B------:R1:W-:Y:S04]  /*0e00*/  @!P1 STG.E.128 desc[UR8][R20.64+0x9100], RZ ;  /* 0x009100ff14009986 */ /* 0x0003e8000c101d08 */
[----:B------:R1:W-:Y:S02]  /*0e10*/  @!P0 STG.E.128 desc[UR8][R20.64+0x9200], RZ ;  /* 0x009200ff14008986 */ /* 0x0003e4000c101d08 */
.L_x_1340:
[----:B------:R-:W-:Y:S05]  /*0e20*/  BSYNC B0 ;  /* 0x0000000000007941 */ /* 0x000fea0003800000 */
.L_x_1339:
        /* <DEDUP_REMOVED lines=9> */
.L_x_1342:
[----:B------:R-:W-:Y:S05]  /*0ec0*/  BSYNC B0 ;  /* 0x0000000000007941 */ /* 0x000fea0003800000 */
.L_x_1341:
[----:B------:R-:W-:Y:S01]  /*0ed0*/  ULDC.64 UR4, c[0x0][0x2b8] ;  /* 0x0000ae0000047ab9 */ /* 0x000fe20000000a00 */
[----:B------:R-:W-:Y:S02]  /*0ee0*/  LEA.HI.X.SX32 R5, R5, R0, 0x1, P3 ;  /* 0x0000000005057211 */ /* 0x000fe400018f0eff */
[C---:B------:R-:W-:Y:S02]  /*0ef0*/  LEA R2, P0, R4.reuse, UR4, 0x2 ;  /* 0x0000000404027c11 */ /* 0x040fe4000f8010ff */
[-C--:B------:R-:W-:Y:S02]  /*0f00*/  ISETP.GE.OR P4, PT, R19, R8.reuse, P6 ;  /* 0x000000081300720c */ /* 0x080fe40003786670 */
[----:B------:R-:W-:Y:S01]  /*0f10*/  LEA.HI.X R3, R4, UR5, R5, 0x2, P0 ;  /* 0x0000000504037c11 */ /* 0x000fe200080f1405 */
[----:B------:R-:W-:Y:S01]  /*0f20*/  @!P5 IMAD.MOV.U32 R5, RZ, RZ, -0x800000 ;  /* 0xff800000ff05d424 */ /* 0x000fe200078e00ff */
[-C--:B------:R-:W-:Y:S02]  /*0f30*/  ISETP.GE.OR P3, PT, R17, R8.reuse, P6 ;  /* 0x000000081100720c */ /* 0x080fe40003766670 */
[----:B------:R-:W-:-:S02]  /*0f40*/  ISETP.GE.OR P2, PT, R15, R8, P6 ;  /* 0x000000080f00720c */ /* 0x000fc40003746670 */
[----:B------:R1:W-:Y:S01]  /*0f50*/  @!P5 STG.E desc[UR8][R2.64], R5 ;  /* 0x000000050200d986 */ /* 0x0003e2000c101908 */
[-C--:B------:R-:W-:Y:S02]  /*0f60*/  ISETP.GE.OR P1, PT, R13, R8.reuse, P6 ;  /* 0x000000080d00720c */ /* 0x080fe40003726670 */
[-C--:B------:R-:W-:Y:S02]  /*0f70*/  ISETP.GE.OR P0, PT, R11, R8.reuse, P6 ;  /* 0x000000080b00720c */ /* 0x080fe40003706670 */
[-C--:B------:R-:W-:Y:S01]  /*0f80*/  ISETP.GE.OR P5, PT, R9, R8.reuse, P6 ;  /* 0x000000080900720c */ /* 0x080fe200037a6670 */
[----:B------:R-:W-:Y:S01]  /*0f90*/  @!P4 IMAD.MOV.U32 R17, RZ, RZ, -0x800000 ;  /* 0xff800000ff11c424 */ /* 0x000fe200078e00ff */
[----:B------:R-:W-:Y:S02]  /*0fa0*/  ISETP.GE.OR P6, PT, R7, R8, P6 ;  /* 0x000000080700720c */ /* 0x000fe400037c6670 */
[----:B------:R-:W-:Y:S02]  /*0fb0*/  @!P3 IMAD.MOV.U32 R15, RZ, RZ, -0x800000 ;  /* 0xff800000ff0fb424 */ /* 0x000fe400078e00ff */
[----:B------:R-:W-:Y:S01]  /*0fc0*/  @!P2 IMAD.MOV.U32 R13, RZ, RZ, -0x800000 ;  /* 0xff800000ff0da424 */ /* 0x000fe200078e00ff */
[----:B------:R1:W-:Y:S02]  /*0fd0*/  @!P4 STG.E desc[UR8][R2.64+0x20], R17 ;  /* 0x000020110200c986 */ /* 0x0003e4000c101908 */
[----:B------:R-:W-:-:S02]  /*0fe0*/  @!P1 IMAD.MOV.U32 R11, RZ, RZ, -0x800000 ;  /* 0xff800000ff0b9424 */ /* 0x000fc400078e00ff */
[----:B------:R-:W-:Y:S01]  /*0ff0*/  @!P0 IMAD.MOV.U32 R9, RZ, RZ, -0x800000 ;  /* 0xff800000ff098424 */ /* 0x000fe200078e00ff */
[----:B------:R1:W-:Y:S01]  /*1000*/  @!P3 STG.E desc[UR8][R2.64+0x40], R15 ;  /* 0x0000400f0200b986 */ /* 0x0003e2000c101908 */
[----:B------:R-:W-:-:S03]  /*1010*/  @!P5 IMAD.MOV.U32 R7, RZ, RZ, -0x800000 ;  /* 0xff800000ff07d424 */ /* 0x000fc600078e00ff */
[----:B------:R1:W-:Y:S04]  /*1020*/  @!P2 STG.E desc[UR8][R2.64+0x60], R13 ;  /* 0x0000600d0200a986 */ /* 0x0003e8000c101908 */
[----:B------:R1:W-:Y:S04]  /*1030*/  @!P1 STG.E desc[UR8][R2.64+0x80], R11 ;  /* 0x0000800b02009986 */ /* 0x0003e8000c101908 */
[----:B------:R1:W-:Y:S04]  /*1040*/  @!P0 STG.E desc[UR8][R2.64+0xa0], R9 ;  /* 0x0000a00902008986 */ /* 0x0003e8000c101908 */
[----:B------:R1:W-:Y:S01]  /*1050*/  @!P5 STG.E desc[UR8][R2.64+0xc0], R7 ;  /* 0x0000c0070200d986 */ /* 0x0003e2000c101908 */
[----:B------:R-:W-:Y:S05]  /*1060*/  @P6 EXIT ;  /* 0x000000000000694d */ /* 0x000fea0003800000 */
[----:B-1----:R-:W-:-:S05]  /*1070*/  MOV R5, 0xff800000 ;  /* 0xff80000000057802 */ /* 0x002fca0000000f00 */
[----:B------:R-:W-:Y:S01]  /*1080*/  STG.E desc[UR8][R2.64+0xe0], R5 ;  /* 0x0000e00502007986 */ /* 0x000fe2000c101908 */
[----:B------:R-:W-:Y:S05]  /*1090*/  EXIT ;  /* 0x000000000000794d */ /* 0x000fea0003800000 */
.L_x_1326:
        /* <DEDUP_REMOVED lines=24> */
.L_x_1343:
[----:B------:R-:W-:Y:S05]  /*1220*/  @!P0 BRA `(.L_x_1344) ;  /* 0x00000004003c8947 */ /* 0x000fea0003800000 */
[----:B------:R-:W2:Y:S01]  /*1230*/  LDC R13, c[0x0][0x380] ;  /* 0x0000e000ff0d7b82 */ /* 0x000ea20000000800 */
[----:B------:R-:W-:Y:S01]  /*1240*/  LEA R14, R133, 0xffffffc0, 0x6 ;  /* 0xffffffc0850e7811 */ /* 0x000fe200078e30ff */
[----:B------:R-:W-:-:S03]  /*1250*/  ULDC.64 UR4, c[0x0][0x230] ;  /* 0x00008c0000047ab9 */ /* 0x000fc60000000a00 */
[----:B-1----:R-:W-:Y:S02]  /*1260*/  IABS R2, R14 ;  /* 0x0000000e00027213 */ /* 0x002fe40000000000 */
[----:B------:R-:W-:Y:S01]  /*1270*/  MOV R16, RZ ;  /* 0x000000ff00107202 */ /* 0x000fe20000000f00 */
[----:B------:R-:W1:Y:S01]  /*1280*/  LDC.64 R80, c[0x0][0x248] ;  /* 0x00009200ff507b82 */ /* 0x000e620000000a00 */
[----:B--2---:R-:W-:-:S04]  /*1290*/  IABS R4, R13 ;  /* 0x0000000d00047213 */ /* 0x004fc80000000000 */
[----:B------:R-:W2:Y:S08]  /*12a0*/  I2F.RP R5, R4 ;  /* 0x0000000400057306 */ /* 0x000eb00000209400 */
[----:B--2---:R-:W2:Y:S02]  /*12b0*/  MUFU.RCP R6, R5 ;  /* 0x0000000500067308 */ /* 0x004ea40000001000 */
[----:B--2---:R-:W-:-:S06]  /*12c0*/  IADD3 R6, R6, 0xffffffe, RZ ;  /* 0x0ffffffe06067810 */ /* 0x004fcc0007ffe0ff */
[----:B------:R-:W2:Y:S02]  /*12d0*/  F2I.FTZ.U32.TRUNC.NTZ R7, R6 ;  /* 0x0000000600077305 */ /* 0x000ea4000021f000 */
[----:B--2---:R-:W-:Y:S01]  /*12e0*/  IMAD.MOV R3, RZ, RZ, -R7 ;  /* 0x000000ffff037224 */ /* 0x004fe200078e0a07 */
[----:B------:R-:W-:-:S03]  /*12f0*/  MOV R6, RZ ;  /* 0x000000ff00067202 */ /* 0x000fc60000000f00 */
[----:B------:R-:W-:-:S04]  /*1300*/  IMAD R3, R3, R4, RZ ;  /* 0x0000000403037224 */ /* 0x000fc800078e02ff */
[----:B------:R-:W-:Y:S02]  /*1310*/  IMAD.HI.U32 R3, R7, R3, R6 ;  /* 0x0000000307037227 */ /* 0x000fe400078e0006 */
[----:B------:R-:W2:Y:S04]  /*1320*/  LDC R7, c[0x0][0x278] ;  /* 0x00009e00ff077b82 */ /* 0x000ea80000000800 */
        /* <DEDUP_REMOVED lines=13> */
[----:B------:R-:W-:-:S05]  /*1400*/  IMAD.WIDE R18, R11, 0x4, R208 ;  /* 0x000000040b127825 */ /* 0x000fca00078e02d0 */
[----:B------:R3:W4:Y:S01]  /*1410*/  LDG.E R4, desc[UR8][R18.64] ;  /* 0x0000000812047981 */ /* 0x000722000c1e1900 */
[----:B--2---:R-:W-:Y:S01]  /*1420*/  IABS R2, R7 ;  /* 0x0000000700027213 */ /* 0x004fe20000000000 */
[----:B------:R-:W-:-:S03]  /*1430*/  IMAD.MOV R11, RZ, RZ, -R11 ;  /* 0x000000ffff0b7224 */ /* 0x000fc600078e0a0b */
[----:B------:R-:W2:Y:S01]  /*1440*/  I2F.RP R6, R2 ;  /* 0x0000000200067306 */ /* 0x000ea20000209400 */
[----:B------:R-:W-:-:S05]  /*1450*/  IMAD R14, R13, R11, R14 ;  /* 0x0000000b0d0e7224 */ /* 0x000fca00078e020e */
[----:B------:R-:W-:Y:S02]  /*1460*/  SHF.R.S32.HI R15, RZ, 0x1f, R14 ;  /* 0x0000001fff0f7819 */ /* 0x000fe4000001140e */
[----:B--2---:R-:W2:Y:S02]  /*1470*/  MUFU.RCP R17, R6 ;  /* 0x0000000600117308 */ /* 0x004ea40000001000 */
[----:B--2---:R-:W-:-:S06]  /*1480*/  IADD3 R17, R17, 0xffffffe, RZ ;  /* 0x0ffffffe11117810 */ /* 0x004fcc0007ffe0ff */
[----:B------:R-:W2:Y:S02]  /*1490*/  F2I.FTZ.U32.TRUNC.NTZ R17, R17 ;  /* 0x0000001100117305 */ /* 0x000ea4000021f000 */
[----:B--2---:R-:W-:-:S04]  /*14a0*/  IMAD.MOV R3, RZ, RZ, -R17 ;  /* 0x000000ffff037224 */ /* 0x004fc800078e0a11 */
[----:B------:R-:W-:Y:S01]  /*14b0*/  IMAD R5, R3, R2, RZ ;  /* 0x0000000203057224 */ /* 0x000fe200078e02ff */
[----:B------:R-:W-:-:S03]  /*14c0*/  IABS R3, R28 ;  /* 0x0000001c00037213 */ /* 0x000fc60000000000 */
[----:B------:R-:W-:-:S04]  /*14d0*/  IMAD.HI.U32 R16, R17, R5, R16 ;  /* 0x0000000511107227 */ /* 0x000fc800078e0010 */
[----:B------:R-:W-:-:S04]  /*14e0*/  IMAD.MOV.U32 R5, RZ, RZ, R3 ;  /* 0x000000ffff057224 */ /* 0x000fc800078e0003 */
[----:B---3--:R-:W-:-:S05]  /*14f0*/  IMAD.HI.U32 R18, R16, R5, RZ ;  /* 0x0000000510127227 */ /* 0x008fca00078e00ff */
        /* <DEDUP_REMOVED lines=8> */
[----:B------:R-:W-:Y:S02]  /*1580*/  ISETP.GE.AND P1, PT, R2, RZ, PT ;  /* 0x000000ff0200720c */ /* 0x000fe40003f26270 */
[----:B------:R-:W2:Y:S05]  /*1590*/  LDC.64 R2, c[0x0][0x238] ;  /* 0x00008e00ff027b82 */ /* 0x000eaa0000000a00 */
[----:B------:R-:W-:-:S06]  /*15a0*/  @P3 IADD3 R18, R18, 0x1, RZ ;  /* 0x0000000112123810 */ /* 0x000fcc0007ffe0ff */
[----:B------:R-:W-:Y:S01]  /*15b0*/  @!P1 IMAD.MOV R18, RZ, RZ, -R18 ;  /* 0x000000ffff129224 */ /* 0x000fe200078e0a12 */
[----:B------:R-:W-:-:S04]  /*15c0*/  @!P2 LOP3.LUT R18, RZ, R7, RZ, 0x33, !PT ;  /* 0x00000007ff12a212 */ /* 0x000fc800078e33ff */
[----:B------:R-:W-:Y:S02]  /*15d0*/  SHF.R.S32.HI R7, RZ, 0x1f, R18 ;  /* 0x0000001fff077819 */ /* 0x000fe40000011412 */
[----:B----4-:R-:W-:Y:S01]  /*15e0*/  SHF.R.S32.HI R5, RZ, 0x1f, R4 ;  /* 0x0000001fff057819 */ /* 0x010fe20000011404 */
[----:B-----5:R-:W-:-:S04]  /*15f0*/  IMAD.WIDE.U32 R10, R4, UR4, RZ ;  /* 0x00000004040a7c25 */ /* 0x020fc8000f8e00ff */
[C---:B------:R-:W-:Y:S02]  /*1600*/  IMAD R9, R5.reuse, UR4, RZ ;  /* 0x0000000405097c24 */ /* 0x040fe4000f8e02ff */
[----:B--2---:R-:W-:Y:S02]  /*1610*/  IMAD R5, R5, R2, RZ ;  /* 0x0000000205057224 */ /* 0x004fe400078e02ff */
[C---:B------:R-:W-:Y:S01]  /*1620*/  IMAD R6, R4.reuse, UR5, R9 ;  /* 0x0000000504067c24 */ /* 0x040fe2000f8e0209 */
[----:B------:R-:W-:Y:S01]  /*1630*/  ULDC.64 UR4, c[0x0][0x260] ;  /* 0x0000980000047ab9 */ /* 0x000fe20000000a00 */
[----:B------:R-:W-:Y:S02]  /*1640*/  IMAD R3, R4, R3, R5 ;  /* 0x0000000304037224 */ /* 0x000fe400078e0205 */
[----:B------:R-:W-:Y:S01]  /*1650*/  IMAD R9, R7, UR4, RZ ;  /* 0x0000000407097c24 */ /* 0x000fe2000f8e02ff */
[----:B------:R-:W-:Y:S01]  /*1660*/  IADD3 R11, R11, R6, RZ ;  /* 0x000000060b0b7210 */ /* 0x000fe20007ffe0ff */
[----:B-1----:R-:W-:-:S02]  /*1670*/  IMAD R6, R15, R80, RZ ;  /* 0x000000500f067224 */ /* 0x002fc400078e02ff */
[----:B------:R-:W-:-:S04]  /*1680*/  IMAD.WIDE.U32 R4, R4, R2, RZ ;  /* 0x0000000204047225 */ /* 0x000fc800078e00ff */
[C---:B------:R-:W-:Y:S02]  /*1690*/  IMAD R6, R14.reuse, R81, R6 ;  /* 0x000000510e067224 */ /* 0x040fe400078e0206 */
[----:B------:R-:W-:-:S04]  /*16a0*/  IMAD.WIDE.U32 R10, R14, R80, R10 ;  /* 0x000000500e0a7225 */ /* 0x000fc800078e000a */
[C---:B------:R-:W-:Y:S01]  /*16b0*/  IMAD R23, R18.reuse, UR5, R9 ;  /* 0x0000000512177c24 */ /* 0x040fe2000f8e0209 */
[----:B------:R-:W-:Y:S01]  /*16c0*/  IADD3 R11, R11, R6, RZ ;  /* 0x000000060b0b7210 */ /* 0x000fe20007ffe0ff */
[----:B------:R-:W-:Y:S01]  /*16d0*/  IMAD.MOV.U32 R6, RZ, RZ, R4 ;  /* 0x000000ffff067224 */ /* 0x000fe200078e0004 */
[----:B------:R-:W-:Y:S01]  /*16e0*/  IADD3 R9, R5, R3, RZ ;  /* 0x0000000305097210 */ /* 0x000fe20007ffe0ff */
[----:B------:R-:W-:-:S05]  /*16f0*/  IMAD.WIDE.U32 R38, R18, UR4, R10 ;  /* 0x0000000412267c25 */ /* 0x000fca000f8e000a */
[----:B------:R-:W-:Y:S01]  /*1700*/  IADD3 R23, R39, R23, RZ ;  /* 0x0000001727177210 */ /* 0x000fe20007ffe0ff */
[----:B------:R-:W-:Y:S06]  /*1710*/  BRA `(.L_x_1345) ;  /* 0x0000000400347947 */ /* 0x000fec0003800000 */
.L_x_1344:
        /* <DEDUP_REMOVED lines=18> */
[----:B------:R-:W-:-:S03]  /*1840*/  ISETP.GE.AND P2, PT, R6, RZ, PT ;  /* 0x000000ff0600720c */ /* 0x000fc60003f46270 */
[----:B------:R-:W-:-:S04]  /*1850*/  IMAD.HI.U32 R18, R7, R4, RZ ;  /* 0x0000000407127227 */ /* 0x000fc800078e00ff */
[----:B------:R-:W-:Y:S02]  /*1860*/  IMAD.MOV R2, RZ, RZ, -R18 ;  /* 0x000000ffff027224 */ /* 0x000fe400078e0a12 */
[C---:B--2---:R-:W-:Y:S02]  /*1870*/  @P4 IMAD R7, R16.reuse, R81, RZ ;  /* 0x0000005110074224 */ /* 0x044fe400078e02ff */
[C---:B------:R-:W-:Y:S02]  /*1880*/  IMAD R2, R3.reuse, R2, R4 ;  /* 0x0000000203027224 */ /* 0x040fe400078e0204 */
[----:B------:R-:W1:Y:S01]  /*1890*/  @P4 LDC.64 R4, c[0x0][0x250] ;  /* 0x00009400ff044b82 */ /* 0x000e620000000a00 */
[----:B------:R-:W-:Y:S02]  /*18a0*/  @P4 IMAD.WIDE.U32 R16, R16, R80, RZ ;  /* 0x0000005010104225 */ /* 0x000fe400078e00ff */
[----:B------:R-:W-:-:S03]  /*18b0*/  ISETP.GT.U32.AND P1, PT, R3, R2, PT ;  /* 0x000000020300720c */ /* 0x000fc60003f24070 */
[----:B------:R-:W-:Y:S02]  /*18c0*/  @P4 IADD3 R7, R17, R7, RZ ;  /* 0x0000000711074210 */ /* 0x000fe40007ffe0ff */
[----:B------:R-:W-:-:S08]  /*18d0*/  @P4 MOV R6, R16 ;  /* 0x0000001000064202 */ /* 0x000fd00000000f00 */
[-C--:B------:R-:W-:Y:S02]  /*18e0*/  @!P1 IADD3 R2, R2, -R3.reuse, RZ ;  /* 0x8000000302029210 */ /* 0x080fe40007ffe0ff */
[----:B------:R-:W-:Y:S02]  /*18f0*/  @!P1 IADD3 R18, R18, 0x1, RZ ;  /* 0x0000000112129810 */ /* 0x000fe40007ffe0ff */
[----:B------:R-:W-:Y:S02]  /*1900*/  ISETP.GE.U32.AND P3, PT, R2, R3, PT ;  /* 0x000000030200720c */ /* 0x000fe40003f66070 */
[----:B------:R-:W2:Y:S01]  /*1910*/  LDC.64 R2, c[0x0][0x260] ;  /* 0x00009800ff027b82 */ /* 0x000ea20000000a00 */
[----:B------:R-:W-:-:S10]  /*1920*/  ISETP.NE.AND P1, PT, R9, RZ, PT ;  /* 0x000000ff0900720c */ /* 0x000fd40003f25270 */
[----:B------:R-:W-:-:S04]  /*1930*/  @P3 VIADD R18, R18, 0x1 ;  /* 0x0000000112123836 */ /* 0x000fc80000000000 */
[----:B------:R-:W-:Y:S01]  /*1940*/  @!P2 IMAD.MOV R18, RZ, RZ, -R18 ;  /* 0x000000ffff12a224 */ /* 0x000fe200078e0a12 */
        /* <DEDUP_REMOVED lines=14> */
.L_x_1346:
[----:B------:R-:W-:Y:S01]  /*1a30*/  IMAD R13, R15, R80, RZ ;  /* 0x000000500f0d7224 */ /* 0x000fe200078e02ff */
[----:B------:R-:W-:Y:S01]  /*1a40*/  @!P1 LOP3.LUT R18, RZ, R9, RZ, 0x33, !PT ;  /* 0x00000009ff129212 */ /* 0x000fe200078e33ff */
[----:B------:R-:W-:Y:S01]  /*1a50*/  IMAD.WIDE.U32 R16, R80, R14, R6 ;  /* 0x0000000e50107225 */ /* 0x000fe200078e0006 */
[----:B------:R-:W-:Y:S02]  /*1a60*/  @P4 IADD3 R9, R11, R12, RZ ;  /* 0x0000000c0b094210 */ /* 0x000fe40007ffe0ff */
[----:B------:R-:W-:Y:S01]  /*1a70*/  SHF.R.S32.HI R7, RZ, 0x1f, R18 ;  /* 0x0000001fff077819 */ /* 0x000fe20000011412 */
[----:B------:R-:W-:-:S04]  /*1a80*/  IMAD R13, R81, R14, R13 ;  /* 0x0000000e510d7224 */ /* 0x000fc800078e020d */
[----:B--2---:R-:W-:Y:S01]  /*1a90*/  IMAD R6, R7, R2, RZ ;  /* 0x0000000207067224 */ /* 0x004fe200078e02ff */
[----:B------:R-:W-:Y:S01]  /*1aa0*/  IADD3 R17, R17, R13, RZ ;  /* 0x0000000d11117210 */ /* 0x000fe20007ffe0ff */
[----:B-1----:R-:W-:-:S04]  /*1ab0*/  @P4 IMAD.WIDE.U32 R12, R9, R4, RZ ;  /* 0x00000004090c4225 */ /* 0x002fc800078e00ff */
[----:B------:R-:W-:-:S04]  /*1ac0*/  IMAD.WIDE.U32 R38, R18, R2, R16 ;  /* 0x0000000212267225 */ /* 0x000fc800078e0010 */
[----:B------:R-:W-:Y:S01]  /*1ad0*/  IMAD R3, R18, R3, R6 ;  /* 0x0000000312037224 */ /* 0x000fe200078e0206 */
[----:B------:R-:W-:Y:S01]  /*1ae0*/  @P4 MOV R6, R12 ;  /* 0x0000000c00064202 */ /* 0x000fe20000000f00 */
[----:B------:R-:W-:-:S03]  /*1af0*/  @P4 IMAD R9, R9, R5, R13 ;  /* 0x0000000509094224 */ /* 0x000fc600078e020d */
[----:B------:R-:W-:Y:S01]  /*1b00*/  IADD3 R23, R39, R3, RZ ;  /* 0x0000000327177210 */ /* 0x000fe20007ffe0ff */
[----:B------:R-:W-:Y:S06]  /*1b10*/  @P4 BRA `(.L_x_1345) ;  /* 0x0000000000344947 */ /* 0x000fec0003800000 */
[----:B------:R-:W1:Y:S01]  /*1b20*/  LDC.64 R4, c[0x0][0x250] ;  /* 0x00009400ff047b82 */ /* 0x000e620000000a00 */
[----:B------:R-:W-:-:S07]  /*1b30*/  SHF.R.S32.HI R9, RZ, 0x1f, R11 ;  /* 0x0000001fff097819 */ /* 0x000fce000001140b */
[----:B------:R-:W2:Y:S01]  /*1b40*/  LDC.64 R2, c[0x0][0x238] ;  /* 0x00008e00ff027b82 */ /* 0x000ea20000000a00 */
[-C--:B-1----:R-:W-:Y:S01]  /*1b50*/  IMAD R6, R9, R4.reuse, RZ ;  /* 0x0000000409067224 */ /* 0x082fe200078e02ff */
[----:B-----5:R-:W-:Y:S01]  /*1b60*/  SHF.R.S32.HI R9, RZ, 0x1f, R10 ;  /* 0x0000001fff097819 */ /* 0x020fe2000001140a */
[----:B------:R-:W-:-:S04]  /*1b70*/  IMAD.WIDE.U32 R12, R11, R4, RZ ;  /* 0x000000040b0c7225 */ /* 0x000fc800078e00ff */
[----:B------:R-:W-:Y:S02]  /*1b80*/  IMAD R5, R11, R5, R6 ;  /* 0x000000050b057224 */ /* 0x000fe400078e0206 */
[----:B--2---:R-:W-:-:S03]  /*1b90*/  IMAD R9, R9, R2, RZ ;  /* 0x0000000209097224 */ /* 0x004fc600078e02ff */
[----:B------:R-:W-:Y:S01]  /*1ba0*/  IADD3 R13, R13, R5, RZ ;  /* 0x000000050d0d7210 */ /* 0x000fe20007ffe0ff */
[C---:B------:R-:W-:Y:S02]  /*1bb0*/  IMAD R9, R10.reuse, R3, R9 ;  /* 0x000000030a097224 */ /* 0x040fe400078e0209 */
[----:B------:R-:W-:-:S05]  /*1bc0*/  IMAD.WIDE.U32 R2, R10, R2, R12 ;  /* 0x000000020a027225 */ /* 0x000fca00078e000c */
[----:B------:R-:W-:Y:S02]  /*1bd0*/  IADD3 R9, R3, R9, RZ ;  /* 0x0000000903097210 */ /* 0x000fe40007ffe0ff */
[----:B------:R-:W-:-:S07]  /*1be0*/  MOV R6, R2 ;  /* 0x0000000200067202 */ /* 0x000fce0000000f00 */
.L_x_1345:
[----:B------:R-:W-:Y:S01]  /*1bf0*/  ISETP.NE.AND P1, PT, R0, -0x1, PT ;  /* 0xffffffff0000780c */ /* 0x000fe20003f25270 */
[----:B------:R-:W1:Y:S01]  /*1c00*/  S2UR UR10, SR_CgaCtaId ;  /* 0x00000000000a79c3 */ /* 0x000e620000008800 */
[----:B------:R-:W-:Y:S01]  /*1c10*/  SHF.R.S32.HI R13, RZ, 0x1f, R82 ;  /* 0x0000001fff0d7819 */ /* 0x000fe20000011452 */
[----:B------:R-:W-:Y:S01]  /*1c20*/  ULDC.64 UR6, c[0x0][0x268] ;  /* 0x00009a0000067ab9 */ /* 0x000fe20000000a00 */
[----:B------:R-:W-:Y:S01]  /*1c30*/  IMAD.IADD R199, R199, 0x1, -R8 ;  /* 0x00000001c7c77824 */ /* 0x000fe200078e0a08 */
[----:B------:R-:W-:Y:S01]  /*1c40*/  ULDC.64 UR4, c[0x0][0x258] ;  /* 0x0000960000047ab9 */ /* 0x000fe20000000a00 */
[-C--:B------:R-:W-:Y:S01]  /*1c50*/  LEA.HI R22, R13, R82.reuse, RZ, 0x4 ;  /* 0x000000520d167211 */ /* 0x080fe200078f20ff */
[----:B------:R-:W-:Y:S01]  /*1c60*/  IMAD R7, R7, UR6, RZ ;  /* 0x0000000607077c24 */ /* 0x000fe2000f8e02ff */
[----:B------:R-:W-:Y:S01]  /*1c70*/  LEA.HI R205, R13, R82, RZ, 0x6 ;  /* 0x000000520dcd7211 */ /* 0x000fe200078f30ff */
[----:B------:R-:W2:Y:S01]  /*1c80*/  LDC.64 R134, c[0x0][0x250] ;  /* 0x00009400ff867b82 */ /* 0x000ea20000000a00 */
[----:B------:R-:W-:Y:S01]  /*1c90*/  BSSY B0, `(.L_x_1347) ;  /* 0x0000060000007945 */ /* 0x000fe20003800000 */
[----:B------:R-:W-:Y:S01]  /*1ca0*/  IMAD R12, R18, UR7, R7 ;  /* 0x00000007120c7c24 */ /* 0x000fe2000f8e0207 */
[----:B------:R-:W-:Y:S01]  /*1cb0*/  MOV R7, 0x10 ;  /* 0x0000001000077802 */ /* 0x000fe20000000f00 */
[----:B------:R-:W-:Y:S01]  /*1cc0*/  IMAD.SHL.U32 R205, R205, 0x8, RZ ;  /* 0x00000008cdcd7824 */ /* 0x000fe200078e00ff */
[----:B------:R-:W-:Y:S01]  /*1cd0*/  @!P1 SHF.R.S32.HI R17, RZ, 0x1f, R207 ;  /* 0x0000001fff119819 */ /* 0x000fe200000114cf */
[----:B------:R-:W-:-:S02]  /*1ce0*/  VIADD R83, R133, 0xffffffff ;  /* 0xffffffff85537836 */ /* 0x000fc40000000000 */
[----:B------:R-:W3:Y:S08]  /*1cf0*/  @P1 LDC.64 R2, c[0x0][0x240] ;  /* 0x00009000ff021b82 */ /* 0x000ef00000000a00 */
[----:B------:R-:W4:Y:S01]  /*1d00*/  @!P1 LDC.64 R4, c[0x0][0x228] ;  /* 0x00008a00ff049b82 */ /* 0x000f220000000a00 */
[----:B---3-5:R-:W-:Y:S01]  /*1d10*/  @P1 IMAD.WIDE.U32 R10, R0, R2, RZ ;  /* 0x00000002000a1225 */ /* 0x028fe200078e00ff */
[----:B------:R-:W-:-:S03]  /*1d20*/  LEA.HI R2, R13, R82, RZ, 0x3 ;  /* 0x000000520d027211 */ /* 0x000fc600078f18ff */
[----:B------:R-:W-:Y:S01]  /*1d30*/  @P1 IMAD R3, R0, R3, R11 ;  /* 0x0000000300031224 */ /* 0x000fe200078e020b */
[----:B------:R-:W-:Y:S02]  /*1d40*/  LOP3.LUT R11, R2, 0xfffffff8, RZ, 0xc0, !PT ;  /* 0xfffffff8020b7812 */ /* 0x000fe400078ec0ff */
[----:B------:R-:W-:Y:S01]  /*1d50*/  SHF.R.S32.HI R20, RZ, 0x3, R2 ;  /* 0x00000003ff147819 */ /* 0x000fe20000011402 */
[----:B----4-:R-:W-:Y:S01]  /*1d60*/  @!P1 IMAD R0, R17, R4, RZ ;  /* 0x0000000411009224 */ /* 0x010fe200078e02ff */
[----:B------:R-:W-:Y:S01]  /*1d70*/  LOP3.LUT R17, R22, 0xfffffff0, RZ, 0xc0, !PT ;  /* 0xfffffff016117812 */ /* 0x000fe200078ec0ff */
[----:B------:R-:W-:Y:S01]  /*1d80*/  IMAD.IADD R2, R82, 0x1, -R11 ;  /* 0x0000000152027824 */ /* 0x000fe200078e0a0b */
[----:B------:R-:W-:Y:S01]  /*1d90*/  ISETP.GE.AND P5, PT, R20, R199, PT ;  /* 0x000000c71400720c */ /* 0x000fe20003fa6270 */
[----:B------:R-:W-:Y:S01]  /*1da0*/  @!P1 IMAD R5, R207, R5, R0 ;  /* 0x00000005cf059224 */ /* 0x000fe200078e0200 */
[----:B------:R-:W-:Y:S01]  /*1db0*/  SHF.R.S32.HI R21, RZ, 0x1f, R20 ;  /* 0x0000001fff157819 */ /* 0x000fe20000011414 */
[----:B------:R-:W-:Y:S01]  /*1dc0*/  IMAD.IADD R17, R82, 0x1, -R17 ;  /* 0x0000000152117824 */ /* 0x000fe200078e0a11 */
[----:B------:R-:W-:Y:S01]  /*1dd0*/  IADD3 R16, R20, 0x30, RZ ;  /* 0x0000003014107810 */ /* 0x000fe20007ffe0ff */
[----:B------:R-:W-:-:S02]  /*1de0*/  IMAD.SHL.U32 R206, R2, 0x8, RZ ;  /* 0x0000000802ce7824 */ /* 0x000fc400078e00ff */
[----:B------:R-:W-:Y:S01]  /*1df0*/  @!P1 IMAD.WIDE.U32 R24, R207, R4, RZ ;  /* 0x00000004cf189225 */ /* 0x000fe200078e00ff */
[----:B------:R-:W-:Y:S02]  /*1e00*/  SHF.R.S32.HI R0, RZ, 0x1f, R17 ;  /* 0x0000001fff007819 */ /* 0x000fe40000011411 */
[----:B------:R-:W-:Y:S01]  /*1e10*/  SHF.R.S32.HI R36, RZ, 0x1f, R206 ;  /* 0x0000001fff247819 */ /* 0x000fe200000114ce */
[----:B------:R-:W-:Y:S01]  /*1e20*/  IMAD.SHL.U32 R19, R20, 0x40, RZ ;  /* 0x0000004014137824 */ /* 0x000fe200078e00ff */
[----:B------:R-:W-:Y:S01]  /*1e30*/  LEA.HI R0, R0, R17, RZ, 0x3 ;  /* 0x0000001100007211 */ /* 0x000fe200078f18ff */
[----:B------:R-:W-:Y:S01]  /*1e40*/  @!P1 IMAD.MOV.U32 R10, RZ, RZ, R24 ;  /* 0x000000ffff0a9224 */ /* 0x000fe200078e0018 */
[----:B------:R-:W-:Y:S01]  /*1e50*/  IADD3 R24, P2, R206, R6, RZ ;  /* 0x00000006ce187210 */ /* 0x000fe20007f5e0ff */
[----:B------:R-:W-:Y:S01]  /*1e60*/  VIADD R26, R20, 0x10 ;  /* 0x00000010141a7836 */ /* 0x000fe20000000000 */
[----:B------:R-:W-:Y:S01]  /*1e70*/  LOP3.LUT R4, R0, 0xfffffff8, RZ, 0xc0, !PT ;  /* 0xfffffff800047812 */ /* 0x000fe200078ec0ff */
[----:B------:R-:W-:Y:S01]  /*1e80*/  IMAD.WIDE R32, R33, 0x40, R20 ;  /* 0x0000004021207825 */ /* 0x000fe200078e0214 */
[----:B------:R-:W-:-:S02]  /*1e90*/  LOP3.LUT R19, R19, 0x1c0, RZ, 0xc0, !PT ;  /* 0x000001c013137812 */ /* 0x000fc400078ec0ff */
[----:B------:R-:W-:Y:S01]  /*1ea0*/  @!P1 IADD3 R3, R25, R5, RZ ;  /* 0x0000000519039210 */ /* 0x000fe20007ffe0ff */
[----:B------:R-:W-:Y:S01]  /*1eb0*/  IMAD.IADD R17, R17, 0x1, -R4 ;  /* 0x0000000111117824 */ /* 0x000fe200078e0a04 */
[----:B------:R-:W-:Y:S01]  /*1ec0*/  SHF.R.S32.HI R4, RZ, 0x1f, R28 ;  /* 0x0000001fff047819 */ /* 0x000fe2000001141c */
[----:B------:R-:W-:Y:S01]  /*1ed0*/  IMAD.X R25, R36, 0x1, R9, P2 ;  /* 0x0000000124197824 */ /* 0x000fe200010e0609 */
[----:B------:R-:W-:Y:S01]  /*1ee0*/  LOP3.LUT R11, R19, 0x38, R206, 0xf8, !PT ;  /* 0x00000038130b7812 */ /* 0x000fe200078ef8ce */
[----:B------:R-:W-:Y:S01]  /*1ef0*/  IMAD.MOV.U32 R5, RZ, RZ, 0x20 ;  /* 0x00000020ff057424 */ /* 0x000fe200078e00ff */
[----:B------:R-:W-:Y:S01]  /*1f00*/  SHF.R.U32.HI R8, RZ, 0x3, R19 ;  /* 0x00000003ff087819 */ /* 0x000fe20000011613 */
[----:B------:R-:W-:Y:S01]  /*1f10*/  IMAD.WIDE.U32 R18, R18, UR6, R24 ;  /* 0x0000000612127c25 */ /* 0x000fe2000f8e0018 */
[----:B------:R-:W-:Y:S02]  /*1f20*/  IADD3 R10, P1, R206, R10, RZ ;  /* 0x0000000ace0a7210 */ /* 0x000fe40007f3e0ff */
[----:B------:R-:W-:Y:S01]  /*1f30*/  LOP3.LUT R8, R11, R8, RZ, 0x3c, !PT ;  /* 0x000000080b087212 */ /* 0x000fe200078e3cff */
[----:B------:R-:W-:Y:S01]  /*1f40*/  IMAD R31, R4, UR4, RZ ;  /* 0x00000004041f7c24 */ /* 0x000fe2000f8e02ff */
[----:B------:R-:W-:Y:S01]  /*1f50*/  ISETP.GE.AND P4, PT, R26, R199, PT ;  /* 0x000000c71a00720c */ /* 0x000fe20003f86270 */
[----:B------:R-:W-:Y:S01]  /*1f60*/  VIADD R24, R20, 0x20 ;  /* 0x0000002014187836 */ /* 0x000fe20000000000 */
[----:B------:R-:W-:Y:S01]  /*1f70*/  LOP3.LUT R205, R8, 0xfffffe00, R205, 0xf8, !PT ;  /* 0xfffffe0008cd7812 */ /* 0x000fe200078ef8cd */
[----:B------:R-:W-:-:S02]  /*1f80*/  IMAD.X R11, R36, 0x1, R3, P1 ;  /* 0x00000001240b7824 */ /* 0x000fc400008e0603 */
[----:B------:R-:W-:Y:S01]  /*1f90*/  IMAD R31, R28, UR5, R31 ;  /* 0x000000051c1f7c24 */ /* 0x000fe2000f8e021f */
[----:B------:R-:W-:Y:S01]  /*1fa0*/  ISETP.GE.AND P3, PT, R24, R199, PT ;  /* 0x000000c71800720c */ /* 0x000fe20003f66270 */
[----:B------:R-:W-:Y:S01]  /*1fb0*/  IMAD.WIDE.U32 R28, R28, UR4, R10 ;  /* 0x000000041c1c7c25 */ /* 0x000fe2000f8e000a */
[----:B------:R-:W-:Y:S02]  /*1fc0*/  UMOV UR4, 0x400 ;  /* 0x0000040000047882 */ /* 0x000fe40000000000 */
[----:B-1----:R-:W-:Y:S01]  /*1fd0*/  ULEA UR4, UR10, UR4, 0x18 ;  /* 0x000000040a047291 */ /* 0x002fe2000f8ec03f */
[----:B------:R-:W-:Y:S01]  /*1fe0*/  R2P PR, R17, 0x6 ;  /* 0x0000000611007804 */ /* 0x000fe20000000000 */
[C---:B------:R-:W-:Y:S02]  /*1ff0*/  VIADD R6, R206.reuse, 0x40 ;  /* 0x00000040ce067836 */ /* 0x040fe40000000000 */
[----:B------:R-:W-:Y:S02]  /*2000*/  VIADD R4, R206, 0x80 ;  /* 0x00000080ce047836 */ /* 0x000fe40000000000 */
[----:B------:R-:W-:Y:S01]  /*2010*/  LEA R205, R205, UR4, 0x1 ;  /* 0x00000004cdcd7c11 */ /* 0x000fe2000f8e08ff */
[----:B------:R-:W-:Y:S01]  /*2020*/  IMAD.IADD R31, R29, 0x1, R31 ;  /* 0x000000011d1f7824 */ /* 0x000fe200078e021f */
[----:B------:R-:W-:-:S02]  /*2030*/  SEL R7, R7, 0xfffffff0, !P1 ;  /* 0xfffffff007077807 */ /* 0x000fc40004800000 */
        /* <DEDUP_REMOVED lines=37> */
.L_x_1348:
[----:B------:R-:W-:Y:S05]  /*2290*/  BSYNC B0 ;  /* 0x0000000000007941 */ /* 0x000fea0003800000 */
.L_x_1347:
[----:B------:R-:W-:Y:S01]  /*22a0*/  IADD3 R34, P1, R206, R38, RZ ;  /* 0x00000026ce227210 */ /* 0x000fe20007f3e0ff */
[----:B------:R-:W-:Y:S01]  /*22b0*/  IMAD.SHL.U32 R3, R83, 0x40, RZ ;  /* 0x0000004053037824 */ /* 0x000fe200078e00ff */
        /* <DEDUP_REMOVED lines=43> */
.L_x_1350:
[----:B------:R-:W-:Y:S05]  /*2570*/  BSYNC B0 ;  /* 0x0000000000007941 */ /* 0x000fea0003800000 */
.L_x_1349:
        /* <DEDUP_REMOVED lines=40> */
.L_x_1352:
[----:B------:R-:W-:Y:S05]  /*2800*/  BSYNC B0 ;  /* 0x0000000000007941 */ /* 0x000fea0003800000 */
.L_x_1351:
        /* <DEDUP_REMOVED lines=39> */
.L_x_1354:
[----:B------:R-:W-:Y:S05]  /*2a80*/  BSYNC B0 ;  /* 0x0000000000007941 */ /* 0x000fea0003800000 */
.L_x_1353:
        /* <DEDUP_REMOVED lines=41> */
.L_x_1356:
[----:B------:R-:W-:Y:S05]  /*2d20*/  BSYNC B0 ;  /* 0x0000000000007941 */ /* 0x000fea0003800000 */
.L_x_1355:
        /* <DEDUP_REMOVED lines=33> */
.L_x_1358:
[----:B------:R-:W-:Y:S05]  /*2f40*/  BSYNC B0 ;  /* 0x0000000000007941 */ /* 0x000fea0003800000 */
.L_x_1357:
        /* <DEDUP_REMOVED lines=34> */
.L_x_1360:
[----:B------:R-:W-:Y:S05]  /*3170*/  BSYNC B0 ;  /* 0x0000000000007941 */ /* 0x000fea0003800000 */
.L_x_1359:
        /* <DEDUP_REMOVED lines=40> */
.L_x_1362:
[----:B------:R-:W-:Y:S05]  /*3400*/  BSYNC B0 ;  /* 0x0000000000007941 */ /* 0x000fea0003800000 */
.L_x_1361:
        /* <DEDUP_REMOVED lines=67> */
.L_x_1364:
[----:B------:R-:W-:Y:S05]  /*3840*/  BSYNC B0 ;  /* 0x0000000000007941 */ /* 0x000fea0003800000 */
.L_x_1363:
        /* <DEDUP_REMOVED lines=10> */
[C---:B------:R-:W-:Y:S01]  /*38f0*/  @!P3 LEA R16, P1, R202.reuse, R214, 0x1 ;  /* 0x000000d6ca10b211 */ /* 0x040fe200078208ff */
[----:B------:R1:W-:Y:S01]  /*3900*/  @P3 STS.128 [R205+0xc800], RZ ;  /* 0x00c800ffcd003388 */ /* 0x0003e20000000c00 */
[C---:B------:R-:W-:Y:S02]  /*3910*/  @!P2 LEA R10, P6, R9.reuse, UR6, 0x1 ;  /* 0x00000006090aac11 */ /* 0x040fe4000f8c08ff */
        /* <DEDUP_REMOVED lines=20> */
.L_x_1366:
[----:B------:R-:W-:Y:S05]  /*3a60*/  BSYNC B0 ;  /* 0x0000000000007941 */ /* 0x000fea0003800000 */
.L_x_1365:
        /* <DEDUP_REMOVED lines=35> */
.L_x_1368:
[----:B------:R-:W-:Y:S05]  /*3ca0*/  BSYNC B0 ;  /* 0x0000000000007941 */ /* 0x000fea0003800000 */
.L_x_1367:
        /* <DEDUP_REMOVED lines=16> */
[----:B------:R-:W-:Y:S01]  /*3db0*/  @!P2 LEA R14, P4, R12, UR6, 0x1 ;  /* 0x000000060c0eac11 */ /* 0x000fe2000f8808ff */
[----:B-1----:R-:W-:-:S03]  /*3dc0*/  @!P3 IMAD.WIDE.U32 R10, R134, 0x60, R214 ;  /* 0x00000060860ab825 */ /* 0x002fc600078e00d6 */
        /* <DEDUP_REMOVED lines=19> */
.L_x_1370:
[----:B------:R-:W-:Y:S05]  /*3f00*/  BSYNC B0 ;  /* 0x0000000000007941 */ /* 0x000fea0003800000 */
.L_x_1369:
[----:B------:R-:W-:Y:S01]  /*3f10*/  LDSM.16.M88.4 R48, [R198] ;  /* 0x00000000c630783b */ /* 0x000fe20000000200 */
[----:B------:R-:W-:Y:S01]  /*3f20*/  R2P PR, R2, 0x6 ;  /* 0x0000000602007804 */ /* 0x000fe20000000000 */
[----:B------:R-:W-:Y:S01]  /*3f30*/  VIADD R2, R197, 0x6000 ;  /* 0x00006000c5027836 */ /* 0x000fe20000000000 */
[----:B------:R-:W-:Y:S01]  /*3f40*/  ISETP.GT.AND P5, PT, R83, R200, PT ;  /* 0x000000c85300720c */ /* 0x000fe20003fa4270 */
[----:B------:R-:W5:Y:S01]  /*3f50*/  LDSM.16.M88.4 R24, [R197+0x6000] ;  /* 0x00600000c518783b */ /* 0x000f620000000200 */
[----:B------:R-:W-:Y:S02]  /*3f60*/  VIADD R195, R197, 0x6020 ;  /* 0x00006020c5c37836 */ /* 0x000fe40000000000 */
[--C-:B------:R-:W-:Y:S01]  /*3f70*/  IMAD R196, R7, 0x2, R198.reuse ;  /* 0x0000000207c47824 */ /* 0x100fe200078e02c6 */
[----:B-1----:R-:W1:Y:S01]  /*3f80*/  LDSM.16.M88.4 R16, [R197+0x6800] ;  /* 0x00680000c510783b */ /* 0x002e620000000200 */
[C---:B------:R-:W-:Y:S02]  /*3f90*/  IMAD R194, R5.reuse, 0x2, R198 ;  /* 0x0000000205c27824 */ /* 0x040fe400078e02c6 */
[----:B------:R-:W-:Y:S01]  /*3fa0*/  IMAD R193, R5, 0x2, R196 ;  /* 0x0000000205c17824 */ /* 0x000fe200078e02c4 */
[----:B------:R-:W3:Y:S01]  /*3fb0*/  LDSM.16.M88.4 R60, [R197+0x7000] ;  /* 0x00700000c53c783b */ /* 0x000ee20000000200 */
[----:B------:R-:W-:-:S02]  /*3fc0*/  IMAD.SHL.U32 R82, R82, 0x2, RZ ;  /* 0x0000000252527824 */ /* 0x000fc400078e00ff */
[----:B------:R-:W-:Y:S01]  /*3fd0*/  @P1 VIADD R195, R2, 0xffffffe0 ;  /* 0xffffffe002c31836 */ /* 0x000fe20000000000 */
[----:B------:R-:W4:Y:S01]  /*3fe0*/  LDSM.16.M88.4 R32, [R197+0x7800] ;  /* 0x00780000c520783b */ /* 0x000f220000000200 */
[----:B------:R-:W-:Y:S01]  /*3ff0*/  IMAD.MOV.U32 R2, RZ, RZ, 0x40 ;  /* 0x00000040ff027424 */ /* 0x000fe200078e00ff */
[----:B------:R-:W-:Y:S01]  /*4000*/  LOP3.LUT R82, R82, 0x6, RZ, 0xc0, !PT ;  /* 0x0000000652527812 */ /* 0x000fe200078ec0ff */
[C---:B------:R-:W-:Y:S01]  /*4010*/  VIADD R187, R195.reuse, 0x800 ;  /* 0x00000800c3bb7836 */ /* 0x040fe20000000000 */
[----:B------:R-:W-:Y:S01]  /*4020*/  LDSM.16.M88.4 R44, [R196] ;  /* 0x00000000c42c783b */ /* 0x000fe20000000200 */
[C---:B------:R-:W-:Y:S01]  /*4030*/  VIADD R186, R195.reuse, 0x1000 ;  /* 0x00001000c3ba7836 */ /* 0x040fe20000000000 */
[----:B------:R-:W-:Y:S01]  /*4040*/  SEL R2, R2, 0xffffffc0, !P2 ;  /* 0xffffffc002027807 */ /* 0x000fe20005000000 */
[C---:B------:R-:W-:Y:S01]  /*4050*/  VIADD R185, R195.reuse, 0x1800 ;  /* 0x00001800c3b97836 */ /* 0x040fe20000000000 */
[----:B--2---:R-:W2:Y:S01]  /*4060*/  LDSM.16.M88.4 R12, [R195] ;  /* 0x00000000c30c783b */ /* 0x004ea20000000200 */
[----:B------:R-:W-:-:S02]  /*4070*/  VIADD R183, R195, 0x2000 ;  /* 0x00002000c3b77836 */ /* 0x000fc40000000000 */
[----:B------:R-:W-:Y:S01]  /*4080*/  IMAD.IADD R191, R197, 0x1, R2 ;  /* 0x00000001c5bf7824 */ /* 0x000fe200078e0202 */
[----:B------:R-:W2:Y:S01]  /*4090*/  LDSM.16.M88.4 R40, [R195+0x800] ;  /* 0x00080000c328783b */ /* 0x000ea20000000200 */
[----:B------:R-:W-:Y:S02]  /*40a0*/  IMAD.IADD R184, R2, 0x1, R195 ;  /* 0x0000000102b87824 */ /* 0x000fe400078e02c3 */
[C---:B------:R-:W-:Y:S01]  /*40b0*/  VIADD R182, R195.reuse, 0x2800 ;  /* 0x00002800c3b67836 */ /* 0x040fe20000000000 */
[----:B------:R-:W2:Y:S01]  /*40c0*/  LDSM.16.M88.4 R36, [R195+0x1000] ;  /* 0x00100000c324783b */ /* 0x000ea20000000200 */
[C---:B------:R-:W-:Y:S02]  /*40d0*/  VIADD R181, R195.reuse, 0x3000 ;  /* 0x00003000c3b57836 */ /* 0x040fe40000000000 */
[C---:B------:R-:W-:Y:S01]  /*40e0*/  VIADD R180, R195.reuse, 0x3800 ;  /* 0x00003800c3b47836 */ /* 0x040fe20000000000 */
[----:B------:R-:W2:Y:S01]  /*40f0*/  LDSM.16.M88.4 R68, [R195+0x1800] ;  /* 0x00180000c344783b */ /* 0x000ea20000000200 */
[----:B------:R-:W-:-:S02]  /*4100*/  VIADD R179, R195, 0x4000 ;  /* 0x00004000c3b37836 */ /* 0x000fc40000000000 */
[C---:B------:R-:W-:Y:S01]  /*4110*/  VIADD R178, R195.reuse, 0x4800 ;  /* 0x00004800c3b27836 */ /* 0x040fe20000000000 */
[----:B------:R-:W-:Y:S01]  /*4120*/  LDSM.16.M88.4 R52, [R194] ;  /* 0x00000000c234783b */ /* 0x000fe20000000200 */
[C---:B------:R-:W-:Y:S02]  /*4130*/  VIADD R177, R195.reuse, 0x5000 ;  /* 0x00005000c3b17836 */ /* 0x040fe40000000000 */
[----:B------:R-:W-:Y:S01]  /*4140*/  VIADD R176, R195, 0x5800 ;  /* 0x00005800c3b07836 */ /* 0x000fe20000000000 */
[C---:B-----5:R-:W-:Y:S01]  /*4150*/  HMMA.16816.F32 R28, R48.reuse, R24, RZ ;  /* 0x00000018301c723c */ /* 0x060fe200000018ff */
[----:B------:R-:W5:Y:S04]  /*4160*/  LDSM.16.M88.4 R8, [R191+0x6000] ;  /* 0x00600000bf08783b */ /* 0x000f680000000200 */
[----:B------:R-:W-:Y:S01]  /*4170*/  LDSM.16.M88.4 R72, [R191+0x7800] ;  /* 0x00780000bf48783b */ /* 0x000fe20000000200 */
[C---:B------:R-:W-:Y:S03]  /*4180*/  HMMA.16816.F32 R24, R48.reuse, R26, RZ ;  /* 0x0000001a3018723c */ /* 0x040fe600000018ff */
[----:B------:R-:W-:Y:S03]  /*4190*/  LDSM.16.M88.4 R76, [R191+0x9800] ;  /* 0x00980000bf4c783b */ /* 0x000fe60000000200 */
[C---:B-1----:R-:W-:Y:S01]  /*41a0*/  HMMA.16816.F32 R20, R48.reuse, R16, RZ ;  /* 0x000000103014723c */ /* 0x042fe200000018ff */
[----:B------:R-:W0:Y:S05]  /*41b0*/  LDGDEPBAR ;  /* 0x00000000000079af */ /* 0x000e2a0000000000 */
[C---:B---3--:R-:W-:Y:S06]  /*41c0*/  HMMA.16816.F32 R64, R48.reuse, R60, RZ ;  /* 0x0000003c3040723c */ /* 0x048fec00000018ff */
[C---:B------:R-:W-:Y:S06]  /*41d0*/  HMMA.16816.F32 R16, R48.reuse, R18, RZ ;  /* 0x000000123010723c */ /* 0x040fec00000018ff */
[C---:B------:R-:W-:Y:S06]  /*41e0*/  HMMA.16816.F32 R60, R48.reuse, R62, RZ ;  /* 0x0000003e303c723c */ /* 0x040fec00000018ff */
[C---:B----4-:R-:W-:Y:S06]  /*41f0*/  HMMA.16816.F32 R56, R48.reuse, R32, RZ ;  /* 0x000000203038723c */ /* 0x050fec00000018ff */
[----:B------:R-:W-:Y:S01]  /*4200*/  HMMA.16816.F32 R48, R48, R34, RZ ;  /* 0x000000223030723c */ /* 0x000fe200000018ff */
[----:B------:R-:W1:Y:S05]  /*4210*/  LDSM.16.M88.4 R32, [R191+0x6800] ;  /* 0x00680000bf20783b */ /* 0x000e6a0000000200 */
[C---:B--2---:R-:W-:Y:S06]  /*4220*/  HMMA.16816.F32 R28, R44.reuse, R12, R28 ;  /* 0x0000000c2c1c723c */ /* 0x044fec000000181c */
[C---:B------:R-:W-:Y:S01]  /*4230*/  HMMA.16816.F32 R24, R44.reuse, R14, R24 ;  /* 0x0000000e2c18723c */ /* 0x040fe20000001818 */
[----:B------:R-:W2:Y:S05]  /*4240*/  LDSM.16.M88.4 R12, [R191+0x7000] ;  /* 0x00700000bf0c783b */ /* 0x000eaa0000000200 */
[C---:B------:R-:W-:Y:S06]  /*4250*/  HMMA.16816.F32 R20, R44.reuse, R40, R20 ;  /* 0x000000282c14723c */ /* 0x040fec0000001814 */
[C---:B------:R-:W-:Y:S01]  /*4260*/  HMMA.16816.F32 R16, R44.reuse, R42, R16 ;  /* 0x0000002a2c10723c */ /* 0x040fe20000001810 */
[----:B------:R-:W-:Y:S05]  /*4270*/  LDSM.16.M88.4 R40, [R184] ;  /* 0x00000000b828783b */ /* 0x000fea0000000200 */
[C---:B------:R-:W-:Y:S06]  /*4280*/  HMMA.16816.F32 R64, R44.reuse, R36, R64 ;  /* 0x000000242c40723c */ /* 0x040fec0000001840 */
[C---:B------:R-:W-:Y:S01]  /*4290*/  HMMA.16816.F32 R60, R44.reuse, R38, R60 ;  /* 0x000000262c3c723c */ /* 0x040fe2000000183c */
[----:B------:R-:W3:Y:S05]  /*42a0*/  LDSM.16.M88.4 R36, [R193] ;  /* 0x00000000c124783b */ /* 0x000eea0000000200 */
[C---:B------:R-:W-:Y:S06]  /*42b0*/  HMMA.16816.F32 R56, R44.reuse, R68, R56 ;  /* 0x000000442c38723c */ /* 0x040fec0000001838 */
[----:B------:R-:W-:Y:S01]  /*42c0*/  HMMA.16816.F32 R48, R44, R70, R48 ;  /* 0x000000462c30723c */ /* 0x000fe20000001830 */
[----:B------:R-:W4:Y:S04]  /*42d0*/  LDSM.16.M88.4 R44, [R184+0x800] ;  /* 0x00080000b82c783b */ /* 0x000f280000000200 */
[----:B------:R-:W-:Y:S01]  /*42e0*/  LDSM.16.M88.4 R68, [R184+0x1800] ;  /* 0x00180000b844783b */ /* 0x000fe20000000200 */
[C---:B-----5:R-:W-:Y:S06]  /*42f0*/  HMMA.16816.F32 R28, R52.reuse, R8, R28 ;  /* 0x00000008341c723c */ /* 0x060fec000000181c */
[C---:B------:R-:W-:Y:S01]  /*4300*/  HMMA.16816.F32 R24, R52.reuse, R10, R24 ;  /* 0x0000000a3418723c */ /* 0x040fe20000001818 */
[----:B------:R-:W5:Y:S05]  /*4310*/  LDSM.16.M88.4 R8, [R184+0x1000] ;  /* 0x00100000b808783b */ /* 0x000f6a0000000200 */
[C---:B-1----:R-:W-:Y:S06]  /*4320*/  HMMA.16816.F32 R20, R52.reuse, R32, R20 ;  /* 0x000000203414723c */ /* 0x042fec0000001814 */
[C---:B------:R-:W-:Y:S01]  /*4330*/  HMMA.16816.F32 R16, R52.reuse, R34, R16 ;  /* 0x000000223410723c */ /* 0x040fe20000001810 */
[----:B------:R-:W-:Y:S05]  /*4340*/  LDSM.16.M88.4 R32, [R198+0x2000] ;  /* 0x00200000c620783b */ /* 0x000fea0000000200 */
[C---:B--2---:R-:W-:Y:S06]  /*4350*/  HMMA.16816.F32 R64, R52.reuse, R12, R64 ;  /* 0x0000000c3440723c */ /* 0x044fec0000001840 */
[C---:B------:R-:W-:Y:S01]  /*4360*/  HMMA.16816.F32 R60, R52.reuse, R14, R60 ;  /* 0x0000000e343c723c */ /* 0x040fe2000000183c */
[----:B------:R-:W1:Y:S05]  /*4370*/  LDSM.16.M88.4 R12, [R197+0x8000] ;  /* 0x00800000c50c783b */ /* 0x000e6a0000000200 */
[C---:B------:R-:W-:Y:S06]  /*4380*/  HMMA.16816.F32 R56, R52.reuse, R72, R56 ;  /* 0x000000483438723c */ /* 0x040fec0000001838 */
[----:B------:R-:W-:Y:S01]  /*4390*/  HMMA.16816.F32 R52, R52, R74, R48 ;  /* 0x0000004a3434723c */ /* 0x000fe20000001830 */
[----:B------:R-:W2:Y:S04]  /*43a0*/  LDSM.16.M88.4 R48, [R197+0x8800] ;  /* 0x00880000c530783b */ /* 0x000ea80000000200 */
[----:B------:R-:W-:Y:S01]  /*43b0*/  LDSM.16.M88.4 R72, [R197+0x9800] ;  /* 0x00980000c548783b */ /* 0x000fe20000000200 */
[C---:B---3--:R-:W-:Y:S06]  /*43c0*/  HMMA.16816.F32 R28, R36.reuse, R40, R28 ;  /* 0x00000028241c723c */ /* 0x048fec000000181c */
[C---:B------:R-:W-:Y:S01]  /*43d0*/  HMMA.16816.F32 R24, R36.reuse, R42, R24 ;  /* 0x0000002a2418723c */ /* 0x040fe20000001818 */
[----:B------:R-:W3:Y:S05]  /*43e0*/  LDSM.16.M88.4 R40, [R197+0x9000] ;  /* 0x00900000c528783b */ /* 0x000eea0000000200 */
[C---:B----4-:R-:W-:Y:S06]  /*43f0*/  HMMA.16816.F32 R20, R36.reuse, R44, R20 ;  /* 0x0000002c2414723c */ /* 0x050fec0000001814 */
[C---:B------:R-:W-:Y:S01]  /*4400*/  HMMA.16816.F32 R16, R36.reuse, R46, R16 ;  /* 0x0000002e2410723c */ /* 0x040fe20000001810 */
[----:B------:R-:W-:Y:S05]  /*4410*/  LDSM.16.M88.4 R44, [R195+0x2000] ;  /* 0x00200000c32c783b */ /* 0x000fea0000000200 */
[C---:B-----5:R-:W-:Y:S06]  /*4420*/  HMMA.16816.F32 R64, R36.reuse, R8, R64 ;  /* 0x000000082440723c */ /* 0x060fec0000001840 */
[C---:B------:R-:W-:Y:S01]  /*4430*/  HMMA.16816.F32 R60, R36.reuse, R10, R60 ;  /* 0x0000000a243c723c */ /* 0x040fe2000000183c */
[----:B------:R-:W4:Y:S05]  /*4440*/  LDSM.16.M88.4 R8, [R196+0x2000] ;  /* 0x00200000c408783b */ /* 0x000f2a0000000200 */
[C---:B------:R-:W-:Y:S06]  /*4450*/  HMMA.16816.F32 R56, R36.reuse, R68, R56 ;  /* 0x000000442438723c */ /* 0x040fec0000001838 */
[----:B------:R-:W-:Y:S01]  /*4460*/  HMMA.16816.F32 R52, R36, R70, R52 ;  /* 0x000000462434723c */ /* 0x000fe20000001834 */
[----:B------:R-:W5:Y:S04]  /*4470*/  LDSM.16.M88.4 R68, [R195+0x2800] ;  /* 0x00280000c344783b */ /* 0x000f680000000200 */
[----:B------:R-:W5:Y:S01]  /*4480*/  LDSM.16.M88.4 R36, [R195+0x3000] ;  /* 0x00300000c324783b */ /* 0x000f620000000200 */
[C---:B-1----:R-:W-:Y:S06]  /*4490*/  HMMA.16816.F32 R28, R32.reuse, R12, R28 ;  /* 0x0000000c201c723c */ /* 0x042fec000000181c */
[C---:B------:R-:W-:Y:S01]  /*44a0*/  HMMA.16816.F32 R24, R32.reuse, R14, R24 ;  /* 0x0000000e2018723c */ /* 0x040fe20000001818 */
[----:B------:R-:W1:Y:S05]  /*44b0*/  LDSM.16.M88.4 R12, [R195+0x3800] ;  /* 0x00380000c30c783b */ /* 0x000e6a0000000200 */
[C---:B--2---:R-:W-:Y:S06]  /*44c0*/  HMMA.16816.F32 R20, R32.reuse, R48, R20 ;  /* 0x000000302014723c */ /* 0x044fec0000001814 */
[C---:B------:R-:W-:Y:S01]  /*44d0*/  HMMA.16816.F32 R16, R32.reuse, R50, R16 ;  /* 0x000000322010723c */ /* 0x040fe20000001810 */
[----:B------:R-:W-:Y:S05]  /*44e0*/  LDSM.16.M88.4 R48, [R191+0x8000] ;  /* 0x00800000bf30783b */ /* 0x000fea0000000200 */
[C---:B---3--:R-:W-:Y:S06]  /*44f0*/  HMMA.16816.F32 R64, R32.reuse, R40, R64 ;  /* 0x000000282040723c */ /* 0x048fec0000001840 */
[C---:B------:R-:W-:Y:S01]  /*4500*/  HMMA.16816.F32 R60, R32.reuse, R42, R60 ;  /* 0x0000002a203c723c */ /* 0x040fe2000000183c */
[----:B------:R-:W2:Y:S05]  /*4510*/  LDSM.16.M88.4 R40, [R194+0x2000] ;  /* 0x00200000c228783b */ /* 0x000eaa0000000200 */
[C---:B------:R-:W-:Y:S06]  /*4520*/  HMMA.16816.F32 R56, R32.reuse, R72, R56 ;  /* 0x000000482038723c */ /* 0x040fec0000001838 */
[----:B------:R-:W-:Y:S01]  /*4530*/  HMMA.16816.F32 R52, R32, R74, R52 ;  /* 0x0000004a2034723c */ /* 0x000fe20000001834 */
[----:B------:R-:W3:Y:S04]  /*4540*/  LDSM.16.M88.4 R32, [R191+0x8800] ;  /* 0x00880000bf20783b */ /* 0x000ee80000000200 */
[----:B------:R-:W-:Y:S01]  /*4550*/  LDSM.16.M88.4 R72, [R184+0x3800] ;  /* 0x00380000b848783b */ /* 0x000fe20000000200 */
[C---:B----4-:R-:W-:Y:S06]  /*4560*/  HMMA.16816.F32 R28, R8.reuse, R44, R28 ;  /* 0x0000002c081c723c */ /* 0x050fec000000181c */
[C---:B------:R-:W-:Y:S01]  /*4570*/  HMMA.16816.F32 R24, R8.reuse, R46, R24 ;  /* 0x0000002e0818723c */ /* 0x040fe20000001818 */
[----:B------:R-:W4:Y:S05]  /*4580*/  LDSM.16.M88.4 R44, [R191+0x9000] ;  /* 0x00900000bf2c783b */ /* 0x000f2a0000000200 */
[C---:B-----5:R-:W-:Y:S06]  /*4590*/  HMMA.16816.F32 R20, R8.reuse, R68, R20 ;  /* 0x000000440814723c */ /* 0x060fec0000001814 */
[C---:B------:R-:W-:Y:S01]  /*45a0*/  HMMA.16816.F32 R16, R8.reuse, R70, R16 ;  /* 0x000000460810723c */ /* 0x040fe20000001810 */
[----:B------:R-:W-:Y:S05]  /*45b0*/  LDSM.16.M88.4 R68, [R193+0x2000] ;  /* 0x00200000c144783b */ /* 0x000fea0000000200 */
[C---:B------:R-:W-:Y:S06]  /*45c0*/  HMMA.16816.F32 R64, R8.reuse, R36, R64 ;  /* 0x000000240840723c */ /* 0x040fec0000001840 */
[C---:B------:R-:W-:Y:S01]  /*45d0*/  HMMA.16816.F32 R60, R8.reuse, R38, R60 ;  /* 0x00000026083c723c */ /* 0x040fe2000000183c */
[----:B------:R-:W5:Y:S05]  /*45e0*/  LDSM.16.M88.4 R36, [R184+0x2000] ;  /* 0x00200000b824783b */ /* 0x000f6a0000000200 */
[C---:B-1----:R-:W-:Y:S06]  /*45f0*/  HMMA.16816.F32 R56, R8.reuse, R12, R56 ;  /* 0x0000000c0838723c */ /* 0x042fec0000001838 */
        /* <DEDUP_REMOVED lines=8> */
[----:B------:R-:W2:Y:S05]  /*4680*/  LDSM.16.M88.4 R32, [R198+0x4000] ;  /* 0x00400000c620783b */ /* 0x000eaa0000000200 */
[C---:B----4-:R-:W-:Y:S06]  /*4690*/  HMMA.16816.F32 R64, R40.reuse, R44, R64 ;  /* 0x0000002c2840723c */ /* 0x050fec0000001840 */
[----:B------:R-:W-:Y:S01]  /*46a0*/  HMMA.16816.F32 R60, R40, R46, R60 ;  /* 0x0000002e283c723c */ /* 0x000fe2000000183c */
[----:B------:R-:W3:Y:S05]  /*46b0*/  LDSM.16.M88.4 R44, [R197+0xa800] ;  /* 0x00a80000c52c783b */ /* 0x000eea0000000200 */
[C---:B-----5:R-:W-:Y:S06]  /*46c0*/  HMMA.16816.F32 R28, R68.reuse, R36, R28 ;  /* 0x00000024441c723c */ /* 0x060fec000000181c */
[----:B------:R-:W-:Y:S01]  /*46d0*/  HMMA.16816.F32 R24, R68, R38, R24 ;  /* 0x000000264418723c */ /* 0x000fe20000001818 */
[----:B------:R-:W-:Y:S05]  /*46e0*/  LDSM.16.M88.4 R36, [R197+0xb800] ;  /* 0x00b80000c524783b */ /* 0x000fea0000000200 */
[C---:B------:R-:W-:Y:S06]  /*46f0*/  HMMA.16816.F32 R56, R40.reuse, R76, R56 ;  /* 0x0000004c2838723c */ /* 0x040fec0000001838 */
[----:B------:R-:W-:Y:S01]  /*4700*/  HMMA.16816.F32 R52, R40, R78, R52 ;  /* 0x0000004e2834723c */ /* 0x000fe20000001834 */
[----:B------:R-:W4:Y:S04]  /*4710*/  LDSM.16.M88.4 R40, [R197+0xb000] ;  /* 0x00b00000c528783b */ /* 0x000f280000000200 */
[----:B------:R-:W-:Y:S01]  /*4720*/  LDSM.16.M88.4 R76, [R196+0x4000] ;  /* 0x00400000c44c783b */ /* 0x000fe20000000200 */
[C---:B-1----:R-:W-:Y:S06]  /*4730*/  HMMA.16816.F32 R20, R68.reuse, R12, R20 ;  /* 0x0000000c4414723c */ /* 0x042fec0000001814 */
[C---:B------:R-:W-:Y:S01]  /*4740*/  HMMA.16816.F32 R16, R68.reuse, R14, R16 ;  /* 0x0000000e4410723c */ /* 0x040fe20000001810 */
[----:B------:R-:W1:Y:S05]  /*4750*/  LDSM.16.M88.4 R12, [R195+0x4000] ;  /* 0x00400000c30c783b */ /* 0x000e6a0000000200 */
[C---:B------:R-:W-:Y:S06]  /*4760*/  HMMA.16816.F32 R64, R68.reuse, R8, R64 ;  /* 0x000000084440723c */ /* 0x040fec0000001840 */
[----:B------:R-:W-:Y:S01]  /*4770*/  HMMA.16816.F32 R60, R68, R10, R60 ;  /* 0x0000000a443c723c */ /* 0x000fe2000000183c */
[----:B------:R-:W5:Y:S05]  /*4780*/  LDSM.16.M88.4 R8, [R195+0x4800] ;  /* 0x00480000c308783b */ /* 0x000f6a0000000200 */
[C---:B--2---:R-:W-:Y:S06]  /*4790*/  HMMA.16816.F32 R28, R32.reuse, R48, R28 ;  /* 0x00000030201c723c */ /* 0x044fec000000181c */
[C---:B------:R-:W-:Y:S01]  /*47a0*/  HMMA.16816.F32 R24, R32.reuse, R50, R24 ;  /* 0x000000322018723c */ /* 0x040fe20000001818 */
[----:B------:R-:W-:Y:S05]  /*47b0*/  LDSM.16.M88.4 R48, [R194+0x4000] ;  /* 0x00400000c230783b */ /* 0x000fea0000000200 */
[C---:B---3--:R-:W-:Y:S06]  /*47c0*/  HMMA.16816.F32 R20, R32.reuse, R44, R20 ;  /* 0x0000002c2014723c */ /* 0x048fec0000001814 */
[----:B------:R-:W-:Y:S01]  /*47d0*/  HMMA.16816.F32 R16, R32, R46, R16 ;  /* 0x0000002e2010723c */ /* 0x000fe20000001810 */
[----:B------:R-:W2:Y:S05]  /*47e0*/  LDSM.16.M88.4 R44, [R191+0xa000] ;  /* 0x00a00000bf2c783b */ /* 0x000eaa0000000200 */
[C---:B------:R-:W-:Y:S06]  /*47f0*/  HMMA.16816.F32 R56, R68.reuse, R72, R56 ;  /* 0x000000484438723c */ /* 0x040fec0000001838 */
[----:B------:R-:W-:Y:S01]  /*4800*/  HMMA.16816.F32 R52, R68, R74, R52 ;  /* 0x0000004a4434723c */ /* 0x000fe20000001834 */
[----:B------:R-:W3:Y:S04]  /*4810*/  LDSM.16.M88.4 R72, [R195+0x5000] ;  /* 0x00500000c348783b */ /* 0x000ee80000000200 */
[----:B------:R-:W3:Y:S01]  /*4820*/  LDSM.16.M88.4 R68, [R195+0x5800] ;  /* 0x00580000c344783b */ /* 0x000ee20000000200 */
[C---:B----4-:R-:W-:Y:S06]  /*4830*/  HMMA.16816.F32 R64, R32.reuse, R40, R64 ;  /* 0x000000282040723c */ /* 0x050fec0000001840 */
[----:B------:R-:W-:Y:S01]  /*4840*/  HMMA.16816.F32 R60, R32, R42, R60 ;  /* 0x0000002a203c723c */ /* 0x000fe2000000183c */
[----:B------:R-:W4:Y:S05]  /*4850*/  LDSM.16.M88.4 R40, [R191+0xa800] ;  /* 0x00a80000bf28783b */ /* 0x000f2a0000000200 */
[C---:B-1----:R-:W-:Y:S06]  /*4860*/  HMMA.16816.F32 R28, R76.reuse, R12, R28 ;  /* 0x0000000c4c1c723c */ /* 0x042fec000000181c */
[C---:B------:R-:W-:Y:S01]  /*4870*/  HMMA.16816.F32 R24, R76.reuse, R14, R24 ;  /* 0x0000000e4c18723c */ /* 0x040fe20000001818 */
[----:B------:R-:W-:Y:S05]  /*4880*/  LDSM.16.M88.4 R12, [R193+0x4000] ;  /* 0x00400000c10c783b */ /* 0x000fea0000000200 */
[C---:B-----5:R-:W-:Y:S06]  /*4890*/  HMMA.16816.F32 R20, R76.reuse, R8, R20 ;  /* 0x000000084c14723c */ /* 0x060fec0000001814 */
[----:B------:R-:W-:Y:S01]  /*48a0*/  HMMA.16816.F32 R16, R76, R10, R16 ;  /* 0x0000000a4c10723c */ /* 0x000fe20000001810 */
[----:B------:R-:W1:Y:S05]  /*48b0*/  LDSM.16.M88.4 R8, [R184+0x4000] ;  /* 0x00400000b808783b */ /* 0x000e6a0000000200 */
[C---:B------:R-:W-:Y:S06]  /*48c0*/  HMMA.16816.F32 R56, R32.reuse, R36, R56 ;  /* 0x000000242038723c */ /* 0x040fec0000001838 */
[----:B------:R-:W-:Y:S01]  /*48d0*/  HMMA.16816.F32 R52, R32, R38, R52 ;  /* 0x000000262034723c */ /* 0x000fe20000001834 */
[----:B------:R-:W5:Y:S04]  /*48e0*/  LDSM.16.M88.4 R36, [R191+0xb000] ;  /* 0x00b00000bf24783b */ /* 0x000f680000000200 */
[----:B------:R-:W5:Y:S01]  /*48f0*/  LDSM.16.M88.4 R32, [R191+0xb800] ;  /* 0x00b80000bf20783b */ /* 0x000f620000000200 */
[C---:B--2---:R-:W-:Y:S06]  /*4900*/  HMMA.16816.F32 R28, R48.reuse, R44, R28 ;  /* 0x0000002c301c723c */ /* 0x044fec000000181c */
[----:B------:R-:W-:Y:S06]  /*4910*/  HMMA.16816.F32 R24, R48, R46, R24 ;  /* 0x0000002e3018723c */ /* 0x000fec0000001818 */
[C---:B---3--:R-:W-:Y:S06]  /*4920*/  HMMA.16816.F32 R64, R76.reuse, R72, R64 ;  /* 0x000000484c40723c */ /* 0x048fec0000001840 */
[C---:B------:R-:W-:Y:S06]  /*4930*/  HMMA.16816.F32 R56, R76.reuse, R68, R56 ;  /* 0x000000444c38723c */ /* 0x040fec0000001838 */
[C---:B------:R-:W-:Y:S06]  /*4940*/  HMMA.16816.F32 R60, R76.reuse, R74, R60 ;  /* 0x0000004a4c3c723c */ /* 0x040fec000000183c */
[----:B------:R-:W-:Y:S01]  /*4950*/  HMMA.16816.F32 R68, R76, R70, R52 ;  /* 0x000000464c44723c */ /* 0x000fe20000001834 */
[----:B------:R-:W2:Y:S05]  /*4960*/  LDSM.16.M88.4 R52, [R184+0x4800] ;  /* 0x00480000b834783b */ /* 0x000eaa0000000200 */
[C---:B----4-:R-:W-:Y:S06]  /*4970*/  HMMA.16816.F32 R20, R48.reuse, R40, R20 ;  /* 0x000000283014723c */ /* 0x050fec0000001814 */
[----:B------:R-:W-:Y:S01]  /*4980*/  HMMA.16816.F32 R16, R48, R42, R16 ;  /* 0x0000002a3010723c */ /* 0x000fe20000001810 */
[----:B------:R-:W3:Y:S05]  /*4990*/  LDSM.16.M88.4 R40, [R184+0x5000] ;  /* 0x00500000b828783b */ /* 0x000eea0000000200 */
[C---:B-1----:R-:W-:Y:S06]  /*49a0*/  HMMA.16816.F32 R28, R12.reuse, R8, R28 ;  /* 0x000000080c1c723c */ /* 0x042fec000000181c */
[----:B------:R-:W-:Y:S01]  /*49b0*/  HMMA.16816.F32 R24, R12, R10, R24 ;  /* 0x0000000a0c18723c */ /* 0x000fe20000001818 */
[----:B------:R-:W1:Y:S01]  /*49c0*/  LDSM.16.M88.4 R8, [R184+0x5800] ;  /* 0x00580000b808783b */ /* 0x000e620000000200 */
[----:B------:R-:W-:-:S04]  /*49d0*/  DEPBAR.LE SB0, 0x0 ;  /* 0x000080000000791a */ /* 0x000fc80000000000 */
[C---:B-----5:R-:W-:Y:S06]  /*49e0*/  HMMA.16816.F32 R64, R48.reuse, R36, R64 ;  /* 0x000000243040723c */ /* 0x060fec0000001840 */
[----:B------:R-:W-:Y:S01]  /*49f0*/  HMMA.16816.F32 R60, R48, R38, R60 ;  /* 0x00000026303c723c */ /* 0x000fe2000000183c */
[----:B------:R-:W-:-:S04]  /*4a00*/  IMAD.IADD R37, R3, 0x1, R82 ;  /* 0x0000000103257824 */ /* 0x000fc800078e0252 */
[C---:B------:R-:W-:Y:S01]  /*4a10*/  VIADD R45, R37.reuse, 0x1 ;  /* 0x00000001252d7836 */ /* 0x040fe20000000000 */
[C---:B------:R-:W-:Y:S01]  /*4a20*/  HMMA.16816.F32 R56, R48.reuse, R32, R56 ;  /* 0x000000203038723c */ /* 0x040fe20000001838 */
[C---:B------:R-:W-:Y:S01]  /*4a30*/  VIADD R39, R37.reuse, 0x8 ;  /* 0x0000000825277836 */ /* 0x040fe20000000000 */
[-C--:B------:R-:W-:Y:S02]  /*4a40*/  ISETP.GE.AND P1, PT, R37, R84.reuse, PT ;  /* 0x000000542500720c */ /* 0x080fe40003f26270 */
[-C--:B------:R-:W-:Y:S02]  /*4a50*/  ISETP.GE.AND P6, PT, R45, R84.reuse, PT ;  /* 0x000000542d00720c */ /* 0x080fe40003fc6270 */
[----:B------:R-:W-:Y:S01]  /*4a60*/  HMMA.16816.F32 R68, R48, R34, R68 ;  /* 0x000000223044723c */ /* 0x000fe20000001844 */
[----:B------:R-:W-:Y:S01]  /*4a70*/  VIADD R33, R37, 0x10 ;  /* 0x0000001025217836 */ /* 0x000fe20000000000 */
[----:B------:R-:W-:Y:S01]  /*4a80*/  ISETP.GE.AND P4, PT, R39, R84, PT ;  /* 0x000000542700720c */ /* 0x000fe20003f86270 */
[----:B------:R-:W-:Y:S01]  /*4a90*/  VIADD R39, R37, 0x11 ;  /* 0x0000001125277836 */ /* 0x000fe20000000000 */
[----:B------:R-:W-:-:S02]  /*4aa0*/  FSEL R32, R30, -INF , !P1 ;  /* 0xff8000001e207808 */ /* 0x000fc40004800000 */
[C---:B--2---:R-:W-:Y:S01]  /*4ab0*/  HMMA.16816.F32 R20, R12.reuse, R52, R20 ;  /* 0x000000340c14723c */ /* 0x044fe20000001814 */
[----:B------:R-:W-:Y:S01]  /*4ac0*/  VIADD R35, R37, 0x9 ;  /* 0x0000000925237836 */ /* 0x000fe20000000000 */
[-C--:B------:R-:W-:Y:S02]  /*4ad0*/  ISETP.GE.AND P2, PT, R33, R84.reuse, PT ;  /* 0x000000542100720c */ /* 0x080fe40003f46270 */
[----:B------:R-:W-:Y:S02]  /*4ae0*/  FSEL R33, R28, -INF , !P1 ;  /* 0xff8000001c217808 */ /* 0x000fe40004800000 */
[C---:B---3--:R-:W-:Y:S01]  /*4af0*/  HMMA.16816.F32 R64, R12.reuse, R40, R64 ;  /* 0x000000280c40723c */ /* 0x048fe20000001840 */
[-C--:B------:R-:W-:Y:S01]  /*4b00*/  ISETP.GE.AND P3, PT, R35, R84.reuse, PT ;  /* 0x000000542300720c */ /* 0x080fe20003f66270 */
[----:B------:R-:W-:Y:S01]  /*4b10*/  VIADD R35, R37, 0x18 ;  /* 0x0000001825237836 */ /* 0x000fe20000000000 */
[----:B------:R-:W-:Y:S01]  /*4b20*/  FSEL R28, R31, -INF , !P6 ;  /* 0xff8000001f1c7808 */ /* 0x000fe20007000000 */
[----:B------:R-:W-:Y:S01]  /*4b30*/  VIADD R31, R37, 0x20 ;  /* 0x00000020251f7836 */ /* 0x000fe20000000000 */
[-C--:B------:R-:W-:Y:S01]  /*4b40*/  ISETP.GE.AND P1, PT, R39, R84.reuse, PT ;  /* 0x000000542700720c */ /* 0x080fe20003f26270 */
[----:B------:R-:W-:Y:S01]  /*4b50*/  HMMA.16816.F32 R16, R12, R54, R16 ;  /* 0x000000360c10723c */ /* 0x000fe20000001810 */
[----:B------:R-:W-:Y:S01]  /*4b60*/  FSEL R29, R29, -INF , !P6 ;  /* 0xff8000001d1d7808 */ /* 0x000fe20007000000 */
[----:B------:R-:W-:Y:S01]  /*4b70*/  VIADD R39, R37, 0x19 ;  /* 0x0000001925277836 */ /* 0x000fe20000000000 */
[----:B------:R-:W-:Y:S01]  /*4b80*/  BAR.SYNC.DEFER_BLOCKING 0x0 ;  /* 0x0000000000007b1d */ /* 0x000fe20000010000 */
[----:B------:R-:W-:-:S02]  /*4b90*/  ISETP.GE.AND P6, PT, R35, R84, PT ;  /* 0x000000542300720c */ /* 0x000fc40003fc6270 */
[C---:B------:R-:W-:Y:S01]  /*4ba0*/  HMMA.16816.F32 R60, R12.reuse, R42, R60 ;  /* 0x0000002a0c3c723c */ /* 0x040fe2000000183c */
[----:B------:R-:W-:Y:S02]  /*4bb0*/  FSEL R35, R24, -INF , !P4 ;  /* 0xff80000018237808 */ /* 0x000fe40006000000 */
[----:B------:R-:W-:Y:S02]  /*4bc0*/  FSEL R24, R27, -INF , !P3 ;  /* 0xff8000001b187808 */ /* 0x000fe40005800000 */
[----:B------:R-:W-:Y:S01]  /*4bd0*/  FSEL R27, R25, -INF , !P3 ;  /* 0xff800000191b7808 */ /* 0x000fe20005800000 */
[C---:B-1----:R-:W-:Y:S01]  /*4be0*/  HMMA.16816.F32 R56, R12.reuse, R8, R56 ;  /* 0x000000080c38723c */ /* 0x042fe20000001838 */
[----:B------:R-:W-:Y:S02]  /*4bf0*/  FSEL R26, R26, -INF , !P4 ;  /* 0xff8000001a1a7808 */ /* 0x000fe40006000000 */
[-C--:B------:R-:W-:Y:S01]  /*4c00*/  ISETP.GE.AND P3, PT, R31, R84.reuse, PT ;  /* 0x000000541f00720c */ /* 0x080fe20003f66270 */
[----:B------:R-:W-:Y:S01]  /*4c10*/  VIADD R31, R37, 0x28 ;  /* 0x00000028251f7836 */ /* 0x000fe20000000000 */
[----:B------:R-:W-:Y:S01]  /*4c20*/  ISETP.GE.AND P4, PT, R39, R84, PT ;  /* 0x000000542700720c */ /* 0x000fe20003f86270 */
[----:B------:R-:W-:Y:S01]  /*4c30*/  HMMA.16816.F32 R68, R12, R10, R68 ;  /* 0x0000000a0c44723c */ /* 0x000fe20000001844 */
[----:B------:R-:W-:Y:S01]  /*4c40*/  VIADD R39, R37, 0x21 ;  /* 0x0000002125277836 */ /* 0x000fe20000000000 */
[----:B------:R-:W-:-:S02]  /*4c50*/  FSEL R25, R20, -INF , !P2 ;  /* 0xff80000014197808 */ /* 0x000fc40005000000 */
[----:B------:R-:W-:Y:S02]  /*4c60*/  FSEL R162, R66, -INF , !P3 ;  /* 0xff80000042a27808 */ /* 0x000fe40005800000 */
[----:B------:R-:W-:Y:S01]  /*4c70*/  FSEL R169, R64, -INF , !P3 ;  /* 0xff80000040a97808 */ /* 0x000fe20005800000 */
[----:B------:R-:W-:Y:S01]  /*4c80*/  VIADD R11, R37, 0x31 ;  /* 0x00000031250b7836 */ /* 0x000fe20000000000 */
[----:B------:R-:W-:Y:S01]  /*4c90*/  FSEL R20, R23, -INF , !P1 ;  /* 0xff80000017147808 */ /* 0x000fe20004800000 */
[C---:B------:R-:W-:Y:S01]  /*4ca0*/  VIADD R23, R37.reuse, 0x29 ;  /* 0x0000002925177836 */ /* 0x040fe20000000000 */
[----:B------:R-:W-:Y:S01]  /*4cb0*/  FSEL R22, R22, -INF , !P2 ;  /* 0xff80000016167808 */ /* 0x000fe20005000000 */
[----:B------:R-:W-:Y:S01]  /*4cc0*/  VIADD R13, R37, 0x30 ;  /* 0x00000030250d7836 */ /* 0x000fe20000000000 */
[-C--:B------:R-:W-:Y:S01]  /*4cd0*/  ISETP.GE.AND P3, PT, R11, R84.reuse, PT ;  /* 0x000000540b00720c */ /* 0x080fe20003f66270 */
[----:B------:R-:W-:Y:S01]  /*4ce0*/  VIADD R11, R37, 0x38 ;  /* 0x00000038250b7836 */ /* 0x000fe20000000000 */
[----:B------:R-:W-:Y:S01]  /*4cf0*/  FSEL R21, R21, -INF , !P1 ;  /* 0xff80000015157808 */ /* 0x000fe20004800000 */
[----:B------:R-:W-:Y:S01]  /*4d00*/  VIADD R37, R37, 0x39 ;  /* 0x0000003925257836 */ /* 0x000fe20000000000 */
[----:B------:R-:W-:-:S02]  /*4d10*/  ISETP.GE.AND P2, PT, R39, R84, PT ;  /* 0x000000542700720c */ /* 0x000fc40003f46270 */
[----:B------:R-:W-:Y:S02]  /*4d20*/  ISETP.GE.AND P1, PT, R31, R84, PT ;  /* 0x000000541f00720c */ /* 0x000fe40003f26270 */
[----:B------:R-:W-:Y:S02]  /*4d30*/  FSEL R18, R18, -INF , !P6 ;  /* 0xff80000012127808 */ /* 0x000fe40007000000 */
[----:B------:R-:W-:Y:S02]  /*4d40*/  FSEL R9, R16, -INF , !P6 ;  /* 0xff80000010097808 */ /* 0x000fe40007000000 */
[----:B------:R-:W-:Y:S02]  /*4d50*/  FSEL R2, R19, -INF , !P4 ;  /* 0xff80000013027808 */ /* 0x000fe40006000000 */
[----:B------:R-:W-:Y:S02]  /*4d60*/  FSEL R17, R17, -INF , !P4 ;  /* 0xff80000011117808 */ /* 0x000fe40006000000 */
[----:B------:R-:W-:-:S02]  /*4d70*/  FSEL R212, R67, -INF , !P2 ;  /* 0xff80000043d47808 */ /* 0x000fc40005000000 */
[----:B------:R-:W-:Y:S02]  /*4d80*/  FSEL R161, R65, -INF , !P2 ;  /* 0xff80000041a17808 */ /* 0x000fe40005000000 */
[----:B------:R-:W-:Y:S02]  /*4d90*/  FSEL R166, R62, -INF , !P1 ;  /* 0xff8000003ea67808 */ /* 0x000fe40004800000 */
[----:B------:R-:W-:Y:S02]  /*4da0*/  FSEL R165, R60, -INF , !P1 ;  /* 0xff8000003ca57808 */ /* 0x000fe40004800000 */
[-C--:B------:R-:W-:Y:S02]  /*4db0*/  ISETP.GE.AND P6, PT, R23, R84.reuse, PT ;  /* 0x000000541700720c */ /* 0x080fe40003fc6270 */
[-C--:B------:R-:W-:Y:S02]  /*4dc0*/  ISETP.GE.AND P4, PT, R13, R84.reuse, PT ;  /* 0x000000540d00720c */ /* 0x080fe40003f86270 */
        /* <DEDUP_REMOVED lines=36> */
[C---:B------:R-:W-:Y:S01]  /*5010*/  IMAD R11, R8.reuse, R11, R12 ;  /* 0x0000000b080b7224 */ /* 0x040fe200078e020c */
[----:B------:R-:W-:Y:S02]  /*5020*/  LOP3.LUT R12, RZ, R10, RZ, 0x33, !PT ;  /* 0x0000000aff0c7212 */ /* 0x000fe400078e33ff */
        /* <DEDUP_REMOVED lines=34> */
.L_x_1372:
[----:B------:R-:W-:-:S04]  /*5250*/  LEA R80, -R80, RZ, 0x6 ;  /* 0x000000ff50507211 */ /* 0x000fc800078e31ff */
[----:B------:R-:W-:-:S07]  /*5260*/  SHF.R.S32.HI R3, RZ, 0x1f, R80 ;  /* 0x0000001fff037819 */ /* 0x000fce0000011450 */
.L_x_1373:
[----:B------:R-:W-:Y:S01]  /*5270*/  ULDC UR5, c[0x0][0x2d0] ;  /* 0x0000b40000057ab9 */ /* 0x000fe20000000800 */
[----:B------:R-:W-:Y:S01]  /*5280*/  BSSY B0, `(.L_x_1374) ;  /* 0x0000083000007945 */ /* 0x000fe20003800000 */
[----:B------:R-:W-:Y:S02]  /*5290*/  ISETP.GE.AND P3, PT, R6, UR5, PT ;  /* 0x0000000506007c0c */ /* 0x000fe4000bf66270 */
[----:B------:R-:W-:Y:S02]  /*52a0*/  ISETP.GE.AND P4, PT, R206, UR5, PT ;  /* 0x00000005ce007c0c */ /* 0x000fe4000bf86270 */
[----:B------:R-:W-:-:S09]  /*52b0*/  ISETP.GE.AND P2, PT, R4, UR5, PT ;  /* 0x0000000504007c0c */ /* 0x000fd2000bf46270 */
[----:B------:R-:W1:Y:S01]  /*52c0*/  @!P3 LDC.64 R14, c[0x0][0x218] ;  /* 0x00008600ff0ebb82 */ /* 0x000e620000000a00 */
[CC--:B------:R-:W-:Y:S01]  /*52d0*/  @!P3 IADD3 R19, P1, R80.reuse, R145.reuse, RZ ;  /* 0x000000915013b210 */ /* 0x0c0fe20007f3e0ff */
[----:B------:R2:W-:Y:S01]  /*52e0*/  @P4 STS.128 [R205+0x6000], RZ ;  /* 0x006000ffcd004388 */ /* 0x0005e20000000c00 */
[----:B------:R-:W-:-:S03]  /*52f0*/  @!P4 IADD3 R4, P6, R80, R145, RZ ;  /* 0x000000915004c210 */ /* 0x000fc60007fde0ff */
[C-C-:B------:R-:W-:Y:S02]  /*5300*/  @!P3 IMAD.X R6, R3.reuse, 0x1, R144.reuse, P1 ;  /* 0x000000010306b824 */ /* 0x140fe400008e0690 */
[----:B------:R-:W3:Y:S01]  /*5310*/  @!P4 LDC.64 R12, c[0x0][0x218] ;  /* 0x00008600ff0ccb82 */ /* 0x000ee20000000a00 */
[----:B------:R-:W-:-:S07]  /*5320*/  @!P4 IMAD.X R8, R3, 0x1, R144, P6 ;  /* 0x000000010308c824 */ /* 0x000fce00030e0690 */
[----:B------:R-:W4:Y:S08]  /*5330*/  @!P2 LDC.64 R10, c[0x0][0x218] ;  /* 0x00008600ff0aab82 */ /* 0x000f300000000a00 */
[----:B------:R-:W5:Y:S01]  /*5340*/  @!P4 LDC.64 R30, c[0x0][0x218] ;  /* 0x00008600ff1ecb82 */ /* 0x000f620000000a00 */
[----:B-1----:R-:W-:-:S04]  /*5350*/  @!P3 LEA R38, P1, R19, R14, 0x1 ;  /* 0x0000000e1326b211 */ /* 0x002fc800078208ff */
[----:B------:R-:W-:Y:S02]  /*5360*/  @!P3 LEA.HI.X R39, R19, R15, R6, 0x1, P1 ;  /* 0x0000000f1327b211 */ /* 0x000fe400008f0c06 */
[----:B------:R-:W-:Y:S01]  /*5370*/  @!P2 IADD3 R6, P1, R80, R145, RZ ;  /* 0x000000915006a210 */ /* 0x000fe20007f3e0ff */
[----:B------:R-:W1:Y:S01]  /*5380*/  @!P3 LDC.64 R14, c[0x0][0x218] ;  /* 0x00008600ff0ebb82 */ /* 0x000e620000000a00 */
[----:B---3--:R-:W-:-:S04]  /*5390*/  @!P4 LEA R42, P6, R4, R12, 0x1 ;  /* 0x0000000c042ac211 */ /* 0x008fc800078c08ff */
[----:B------:R-:W-:Y:S01]  /*53a0*/  @!P4 LEA.HI.X R43, R4, R13, R8, 0x1, P6 ;  /* 0x0000000d042bc211 */ /* 0x000fe200030f0c08 */
[----:B------:R-:W-:Y:S01]  /*53b0*/  @!P2 IMAD.X R8, R3, 0x1, R144, P1 ;  /* 0x000000010308a824 */ /* 0x000fe200008e0690 */
[----:B------:R-:W-:Y:S01]  /*53c0*/  IADD3 R4, P6, R204, R80, RZ ;  /* 0x00000050cc047210 */ /* 0x000fe20007fde0ff */
[----:B------:R-:W3:Y:S01]  /*53d0*/  @!P2 LDC.64 R12, c[0x0][0x218] ;  /* 0x00008600ff0cab82 */ /* 0x000ee20000000a00 */
[----:B----4-:R-:W-:Y:S01]  /*53e0*/  @!P2 LEA R36, P1, R6, R10, 0x1 ;  /* 0x0000000a0624a211 */ /* 0x010fe200078208ff */
[----:B------:R-:W-:Y:S01]  /*53f0*/  @!PT LDS RZ, [RZ] ;  /* 0x00000000fffff984 */ /* 0x000fe20000000800 */
[----:B------:R-:W-:Y:S01]  /*5400*/  @!PT LDS RZ, [RZ] ;  /* 0x00000000fffff984 */ /* 0x000fe20000000800 */
[----:B------:R-:W-:Y:S01]  /*5410*/  @!PT LDS RZ, [RZ] ;  /* 0x00000000fffff984 */ /* 0x000fe20000000800 */
[----:B------:R2:W-:Y:S02]  /*5420*/  @!P4 LDGSTS.E.BYPASS.LTC128B.128 [R205+0x6000], desc[UR8][R42.64] ;  /* 0x060000002acdcfae */ /* 0x0005e4000b901d48 */
[----:B------:R-:W-:Y:S01]  /*5430*/  IMAD.X R19, R203, 0x1, R3, P6 ;  /* 0x00000001cb137824 */ /* 0x000fe200030e0603 */
[----:B------:R-:W-:Y:S01]  /*5440*/  @!P4 IADD3 R23, P6, R4, R145, RZ ;  /* 0x000000910417c210 */ /* 0x000fe20007fde0ff */
[----:B------:R2:W-:Y:S01]  /*5450*/  @P3 STS.128 [R205+0x8000], RZ ;  /* 0x008000ffcd003388 */ /* 0x0005e20000000c00 */
[----:B------:R-:W-:-:S02]  /*5460*/  @!P2 LEA.HI.X R37, R6, R11, R8, 0x1, P1 ;  /* 0x0000000b0625a211 */ /* 0x000fc400008f0c08 */
[----:B------:R-:W4:Y:S01]  /*5470*/  @!P4 LDC.64 R10, c[0x0][0x218] ;  /* 0x00008600ff0acb82 */ /* 0x000f220000000a00 */
[----:B------:R-:W-:Y:S01]  /*5480*/  @!P4 IMAD.X R6, R19, 0x1, R144, P6 ;  /* 0x000000011306c824 */ /* 0x000fe200030e0690 */
[----:B------:R-:W-:Y:S01]  /*5490*/  @!P3 IADD3 R8, P1, R4, R145, RZ ;  /* 0x000000910408b210 */ /* 0x000fe20007f3e0ff */
[----:B------:R-:W-:Y:S01]  /*54a0*/  @!PT LDS RZ, [RZ] ;  /* 0x00000000fffff984 */ /* 0x000fe20000000800 */
[----:B------:R-:W-:Y:S01]  /*54b0*/  @!PT LDS RZ, [RZ] ;  /* 0x00000000fffff984 */ /* 0x000fe20000000800 */
[----:B------:R-:W-:Y:S01]  /*54c0*/  @!PT LDS RZ, [RZ] ;  /* 0x00000000fffff984 */ /* 0x000fe20000000800 */
[----:B------:R2:W-:Y:S01]  /*54d0*/  @!P3 LDGSTS.E.BYPASS.LTC128B.128 [R205+0x8000], desc[UR8][R38.64+0x80] ;  /* 0x0800008026cdbfae */ /* 0x0005e2000b901d48 */
[----:B-----5:R-:W-:-:S03]  /*54e0*/  @!P4 LEA R40, P6, R23, R30, 0x1 ;  /* 0x0000001e1728c211 */ /* 0x020fc600078c08ff */
[----:B------:R-:W-:Y:S01]  /*54f0*/  @!P3 IMAD.X R16, R19, 0x1, R144, P1 ;  /* 0x000000011310b824 */ /* 0x000fe200008e0690 */
[----:B------:R-:W-:Y:S01]  /*5500*/  @!P4 LEA.HI.X R41, R23, R31, R6, 0x1, P6 ;  /* 0x0000001f1729c211 */ /* 0x000fe200030f0c06 */
[----:B------:R2:W-:Y:S01]  /*5510*/  @P2 STS.128 [R205+0xa000], RZ ;  /* 0x00a000ffcd002388 */ /* 0x0005e20000000c00 */
[----:B------:R-:W5:Y:S01]  /*5520*/  @!P3 LDC.64 R30, c[0x0][0x218] ;  /* 0x00008600ff1ebb82 */ /* 0x000f620000000a00 */
[----:B-1----:R-:W-:Y:S02]  /*5530*/  @!P3 LEA R44, P6, R8, R14, 0x1 ;  /* 0x0000000e082cb211 */ /* 0x002fe400078c08ff */
[----:B------:R-:W-:Y:S01]  /*5540*/  @!P2 IADD3 R6, P1, R4, R145, RZ ;  /* 0x000000910406a210 */ /* 0x000fe20007f3e0ff */
[----:B------:R-:W-:Y:S01]  /*5550*/  @!PT LDS RZ, [RZ] ;  /* 0x00000000fffff984 */ /* 0x000fe20000000800 */
[----:B------:R-:W-:Y:S01]  /*5560*/  @!PT LDS RZ, [RZ] ;  /* 0x00000000fffff984 */ /* 0x000fe20000000800 */
[----:B------:R-:W-:Y:S01]  /*5570*/  @!PT LDS RZ, [RZ] ;  /* 0x00000000fffff984 */ /* 0x000fe20000000800 */
[----:B------:R2:W-:Y:S01]  /*5580*/  @!P2 LDGSTS.E.BYPASS.LTC128B.128 [R205+0xa000], desc[UR8][R36.64+0x100] ;  /* 0x0a00010024cdafae */ /* 0x0005e2000b901d48 */
[----:B------:R-:W-:Y:S02]  /*5590*/  @!P3 LEA.HI.X R45, R8, R15, R16, 0x1, P6 ;  /* 0x0000000f082db211 */ /* 0x000fe400030f0c10 */
[----:B------:R-:W-:Y:S01]  /*55a0*/  IADD3 R4, P6, R204, R4, RZ ;  /* 0x00000004cc047210 */ /* 0x000fe20007fde0ff */
[----:B------:R-:W-:Y:S01]  /*55b0*/  @!P2 IMAD.X R8, R19, 0x1, R144, P1 ;  /* 0x000000011308a824 */ /* 0x000fe200008e0690 */
[C---:B---3--:R-:W-:Y:S01]  /*55c0*/  @!P2 LEA R46, P1, R6.reuse, R12, 0x1 ;  /* 0x0000000c062ea211 */ /* 0x048fe200078208ff */
[----:B------:R-:W1:Y:S01]  /*55d0*/  @!P2 LDC.64 R14, c[0x0][0x218] ;  /* 0x00008600ff0eab82 */ /* 0x000e620000000a00 */
[----:B------:R2:W-:Y:S01]  /*55e0*/  @P4 STS.128 [R205+0x6800], RZ ;  /* 0x006800ffcd004388 */ /* 0x0005e20000000c00 */
[----:B------:R-:W-:Y:S01]  /*55f0*/  IMAD.X R19, R203, 0x1, R19, P6 ;  /* 0x00000001cb137824 */ /* 0x000fe200030e0613 */
[----:B------:R-:W-:-:S02]  /*5600*/  @!P2 LEA.HI.X R47, R6, R13, R8, 0x1, P1 ;  /* 0x0000000d062fa211 */ /* 0x000fc400008f0c08 */
[CC--:B------:R-:W-:Y:S01]  /*5610*/  @!P4 IADD3 R6, P1, R4.reuse, R145.reuse, RZ ;  /* 0x000000910406c210 */ /* 0x0c0fe20007f3e0ff */
[----:B------:R-:W-:Y:S01]  /*5620*/  @!PT LDS RZ, [RZ] ;  /* 0x00000000fffff984 */ /* 0x000fe20000000800 */
[----:B------:R-:W-:Y:S01]  /*5630*/  @!PT LDS RZ, [RZ] ;  /* 0x00000000fffff984 */ /* 0x000fe20000000800 */
[----:B------:R-:W-:Y:S01]  /*5640*/  @!PT LDS RZ, [RZ] ;  /* 0x00000000fffff984 */ /* 0x000fe20000000800 */
[----:B------:R2:W-:Y:S01]  /*5650*/  @!P4 LDGSTS.E.BYPASS.LTC128B.128 [R205+0x6800], desc[UR8][R40.64] ;  /* 0x0680000028cdcfae */ /* 0x0005e2000b901d48 */
[----:B------:R-:W-:Y:S01]  /*5660*/  @!P3 IADD3 R16, P6, R4, R145, RZ ;  /* 0x000000910410b210 */ /* 0x000fe20007fde0ff */
[----:B------:R-:W3:Y:S02]  /*5670*/  @!P4 LDC.64 R12, c[0x0][0x218] ;  /* 0x00008600ff0ccb82 */ /* 0x000ee40000000a00 */
[C---:B------:R-:W-:Y:S01]  /*5680*/  @!P4 IMAD.X R8, R19.reuse, 0x1, R144, P1 ;  /* 0x000000011308c824 */ /* 0x040fe200008e0690 */
[C---:B----4-:R-:W-:Y:S01]  /*5690*/  @!P4 LEA R48, P1, R6.reuse, R10, 0x1 ;  /* 0x0000000a0630c211 */ /* 0x050fe200078208ff */
[----:B------:R2:W-:Y:S03]  /*56a0*/  @P3 STS.128 [R205+0x8800], RZ ;  /* 0x008800ffcd003388 */ /* 0x0005e60000000c00 */
[----:B------:R-:W-:Y:S01]  /*56b0*/  @!P4 LEA.HI.X R49, R6, R11, R8, 0x1, P1 ;  /* 0x0000000b0631c211 */ /* 0x000fe200008f0c08 */
[----:B------:R-:W-:Y:S01]  /*56c0*/  @!P3 IMAD.X R8, R19, 0x1, R144, P6 ;  /* 0x000000011308b824 */ /* 0x000fe200030e0690 */
[----:B------:R-:W4:Y:S01]  /*56d0*/  @!P3 LDC.64 R10, c[0x0][0x218] ;  /* 0x00008600ff0abb82 */ /* 0x000f220000000a00 */
[----:B-----5:R-:W-:Y:S01]  /*56e0*/  @!P3 LEA R30, P6, R16, R30, 0x1 ;  /* 0x0000001e101eb211 */ /* 0x020fe200078c08ff */
[----:B------:R-:W-:Y:S01]  /*56f0*/  @!PT LDS RZ, [RZ] ;  /* 0x00000000fffff984 */ /* 0x000fe20000000800 */
[----:B------:R-:W-:Y:S01]  /*5700*/  @!PT LDS RZ, [RZ] ;  /* 0x00000000fffff984 */ /* 0x000fe20000000800 */
[----:B------:R-:W-:Y:S01]  /*5710*/  @!PT LDS RZ, [RZ] ;  /* 0x00000000fffff984 */ /* 0x000fe20000000800 */
[----:B------:R2:W-:Y:S01]  /*5720*/  @!P3 LDGSTS.E.BYPASS.LTC128B.128 [R205+0x8800], desc[UR8][R44.64+0x80] ;  /* 0x088000802ccdbfae */ /* 0x0005e2000b901d48 */
[----:B------:R-:W-:-:S02]  /*5730*/  @!P2 IADD3 R6, P1, R4, R145, RZ ;  /* 0x000000910406a210 */ /* 0x000fc40007f3e0ff */
[----:B------:R-:W-:Y:S01]  /*5740*/  @!P3 LEA.HI.X R31, R16, R31, R8, 0x1, P6 ;  /* 0x0000001f101fb211 */ /* 0x000fe200030f0c08 */
[----:B------:R2:W-:Y:S01]  /*5750*/  @P2 STS.128 [R205+0xa800], RZ ;  /* 0x00a800ffcd002388 */ /* 0x0005e20000000c00 */
[----:B------:R-:W-:Y:S01]  /*5760*/  IADD3 R8, P6, R204, R4, RZ ;  /* 0x00000004cc087210 */ /* 0x000fe20007fde0ff */
[----:B------:R-:W-:Y:S01]  /*5770*/  @!P2 IMAD.X R4, R19, 0x1, R144, P1 ;  /* 0x000000011304a824 */ /* 0x000fe200008e0690 */
[C---:B-1----:R-:W-:Y:S01]  /*5780*/  @!P2 LEA R14, P1, R6.reuse, R14, 0x1 ;  /* 0x0000000e060ea211 */ /* 0x042fe200078208ff */
[----:B------:R-:W-:Y:S01]  /*5790*/  @!PT LDS RZ, [RZ] ;  /* 0x00000000fffff984 */ /* 0x000fe20000000800 */
[----:B------:R-:W-:Y:S01]  /*57a0*/  @!PT LDS RZ, [RZ] ;  /* 0x00000000fffff984 */ /* 0x000fe20000000800 */
[----:B------:R-:W-:Y:S01]  /*57b0*/  @!PT LDS RZ, [RZ] ;  /* 0x00000000fffff984 */ /* 0x000fe20000000800 */
[----:B------:R2:W-:Y:S02]  /*57c0*/  @!P2 LDGSTS.E.BYPASS.LTC128B.128 [R205+0xa800], desc[UR8][R46.64+0x100] ;  /* 0x0a8001002ecdafae */ /* 0x0005e4000b901d48 */
[----:B------:R-:W-:Y:S01]  /*57d0*/  IMAD.X R19, R203, 0x1, R19, P6 ;  /* 0x00000001cb137824 */ /* 0x000fe200030e0613 */
[----:B------:R-:W-:Y:S01]  /*57e0*/  @!P2 LEA.HI.X R15, R6, R15, R4, 0x1, P1 ;  /* 0x0000000f060fa211 */ /* 0x000fe200008f0c04 */
[----:B------:R2:W-:Y:S01]  /*57f0*/  @P4 STS.128 [R205+0x7000], RZ ;  /* 0x007000ffcd004388 */ /* 0x0005e20000000c00 */
[----:B------:R-:W-:-:S02]  /*5800*/  @!P4 IADD3 R4, P6, R8, R145, RZ ;  /* 0x000000910804c210 */ /* 0x000fc40007fde0ff */
[----:B------:R-:W-:Y:S01]  /*5810*/  @!P3 IADD3 R6, P1, R8, R145, RZ ;  /* 0x000000910806b210 */ /* 0x000fe20007f3e0ff */
[----:B------:R-:W-:Y:S01]  /*5820*/  @!PT LDS RZ, [RZ] ;  /* 0x00000000fffff984 */ /* 0x000fe20000000800 */
[----:B------:R-:W-:Y:S01]  /*5830*/  @!PT LDS RZ, [RZ] ;  /* 0x00000000fffff984 */ /* 0x000fe20000000800 */
[----:B------:R-:W-:Y:S01]  /*5840*/  @!PT LDS RZ, [RZ] ;  /* 0x00000000fffff984 */ /* 0x000fe20000000800 */
[----:B------:R2:W-:Y:S02]  /*5850*/  @!P4 LDGSTS.E.BYPASS.LTC128B.128 [R205+0x7000], desc[UR8][R48.64] ;  /* 0x0700000030cdcfae */ /* 0x0005e4000b901d48 */
[C---:B------:R-:W-:Y:S01]  /*5860*/  @!P4 IMAD.X R16, R19.reuse, 0x1, R144, P6 ;  /* 0x000000011310c824 */ /* 0x040fe200030e0690 */
[C---:B---3--:R-:W-:Y:S01]  /*5870*/  @!P4 LEA R12, P6, R4.reuse, R12, 0x1 ;  /* 0x0000000c040cc211 */ /* 0x048fe200078c08ff */
[----:B------:R2:W-:Y:S03]  /*5880*/  @P3 STS.128 [R205+0x9000], RZ ;  /* 0x009000ffcd003388 */ /* 0x0005e60000000c00 */
[----:B------:R-:W-:Y:S01]  /*5890*/  @!P4 LEA.HI.X R13, R4, R13, R16, 0x1, P6 ;  /* 0x0000000d040dc211 */ /* 0x000fe200030f0c10 */
[----:B------:R-:W-:Y:S01]  /*58a0*/  @!P3 IMAD.X R4, R19, 0x1, R144, P1 ;  /* 0x000000011304b824 */ /* 0x000fe200008e0690 */
[C---:B----4-:R-:W-:Y:S01]  /*58b0*/  @!P3 LEA R10, P1, R6.reuse, R10, 0x1 ;  /* 0x0000000a060ab211 */ /* 0x050fe200078208ff */
[----:B------:R-:W-:Y:S01]  /*58c0*/  @!PT LDS RZ, [RZ] ;  /* 0x00000000fffff984 */ /* 0x000fe20000000800 */
[----:B------:R-:W-:Y:S01]  /*58d0*/  @!PT LDS RZ, [RZ] ;  /* 0x00000000fffff984 */ /* 0x000fe20000000800 */
[----:B------:R-:W-:Y:S01]  /*58e0*/  @!PT LDS RZ, [RZ] ;  /* 0x00000000fffff984 */ /* 0x000fe20000000800 */
[----:B------:R2:W-:Y:S03]  /*58f0*/  @!P3 LDGSTS.E.BYPASS.LTC128B.128 [R205+0x9000], desc[UR8][R30.64+0x80] ;  /* 0x090000801ecdbfae */ /* 0x0005e6000b901d48 */
[----:B------:R-:W-:Y:S01]  /*5900*/  @!P3 LEA.HI.X R11, R6, R11, R4, 0x1, P1 ;  /* 0x0000000b060bb211 */ /* 0x000fe200008f0c04 */
        /* <DEDUP_REMOVED lines=26> */
.L_x_1375:
[----:B------:R-:W-:Y:S05]  /*5ab0*/  BSYNC B0 ;  /* 0x0000000000007941 */ /* 0x000fea0003800000 */
.L_x_1374:
[----:B------:R-:W0:Y:S01]  /*5ac0*/  LDGDEPBAR ;  /* 0x00000000000079af */ /* 0x000e220000000000 */
[----:B------:R-:W-:-:S04]  /*5ad0*/  IADD3 R145, P1, R80, R145, RZ ;  /* 0x0000009150917210 */ /* 0x000fc80007f3e0ff */
[----:B------:R-:W-:-:S09]  /*5ae0*/  IADD3.X R144, R3, R144, RZ, P1, !PT ;  /* 0x0000009003907210 */ /* 0x000fd20000ffe4ff */
.L_x_1371:
        /* <DEDUP_REMOVED lines=47> */
[----:B------:R-:W3:Y:S04]  /*5de0*/  LDSM.16.MT88.4 R108, [R190+0x10000] ;  /* 0x01000000be6c783b */ /* 0x000ee80000004200 */
        /* <DEDUP_REMOVED lines=23> */
[----:B------:R-:W1:Y:S01]  /*5f60*/  LDSM.16.MT88.4 R8, [R192+0xe800] ;  /* 0x00e80000c008783b */ /* 0x000e620000004200 */
[--C-:B------:R-:W-:Y:S01]  /*5f70*/  FFMA.FTZ R151, R25, UR5, -R174.reuse ;  /* 0x0000000519977c23 */ /* 0x100fe200080108ae */
[--C-:B------:R-:W-:Y:S01]  /*5f80*/  FFMA.FTZ R148, R21, UR5, -R174.reuse ;  /* 0x0000000515947c23 */ /* 0x100fe200080108ae */
[--C-:B------:R-:W-:Y:S01]  /*5f90*/  FFMA.FTZ R0, R17, UR5, -R174.reuse ;  /* 0x0000000511007c23 */ /* 0x100fe200080108ae */
[--C-:B------:R-:W-:Y:S01]  /*5fa0*/  FFMA.FTZ R149, R22, UR5, -R167.reuse ;  /* 0x0000000516957c23 */ /* 0x100fe200080108a7 */
[--C-:B------:R-:W-:Y:S01]  /*5fb0*/  FFMA.FTZ R146, R20, UR5, -R167.reuse ;  /* 0x0000000514927c23 */ /* 0x100fe200080108a7 */
[--C-:B------:R-:W-:Y:S01]  /*5fc0*/  FFMA.FTZ R135, R18, UR5, -R167.reuse ;  /* 0x0000000512877c23 */ /* 0x100fe200080108a7 */
[----:B------:R-:W2:Y:S01]  /*5fd0*/  MUFU.EX2 R154, R154 ;  /* 0x0000009a009a7308 */ /* 0x000ea20000000800 */
[--C-:B------:R-:W-:Y:S01]  /*5fe0*/  FFMA.FTZ R2, R2, UR5, -R167.reuse ;  /* 0x0000000502027c23 */ /* 0x100fe200080108a7 */
[----:B------:R-:W4:Y:S01]  /*5ff0*/  LDSM.16.MT88.4 R20, [R189+0xe800] ;  /* 0x00e80000bd14783b */ /* 0x000f220000004200 */
[--C-:B------:R-:W-:Y:S01]  /*6000*/  FFMA.FTZ R158, R169, UR5, -R174.reuse ;  /* 0x00000005a99e7c23 */ /* 0x100fe200080108ae */
[--C-:B------:R-:W-:Y:S01]  /*6010*/  FFMA.FTZ R160, R165, UR5, -R174.reuse ;  /* 0x00000005a5a07c23 */ /* 0x100fe200080108ae */
[--C-:B------:R-:W-:Y:S01]  /*6020*/  FFMA.FTZ R161, R161, UR5, -R174.reuse ;  /* 0x00000005a1a17c23 */ /* 0x100fe200080108ae */
[----:B------:R-:W5:Y:S01]  /*6030*/  LDSM.16.MT88.4 R16, [R188+0xe800] ;  /* 0x00e80000bc10783b */ /* 0x000f620000004200 */
        /* <DEDUP_REMOVED lines=10> */
[----:B--2---:R-:W-:Y:S01]  /*60e0*/  F2FP.F16.F32.PACK_AB R116, R154, R157 ;  /* 0x0000009d9a74723e */ /* 0x004fe200000000ff */
        /* <DEDUP_REMOVED lines=13> */
[----:B------:R-:W2:Y:S01]  /*61c0*/  MUFU.EX2 R159, R159 ;  /* 0x0000009f009f7308 */ /* 0x000ea20000000800 */
[----:B---3--:R-:W-:Y:S01]  /*61d0*/  F2FP.F16.F32.PACK_AB R118, R150, R153 ;  /* 0x000000999676723e */ /* 0x008fe200000000ff */
[----:B------:R-:W-:Y:S01]  /*61e0*/  FADD.FTZ R153, R153, R154 ;  /* 0x0000009a99997221 */ /* 0x000fe20000010000 */
[----:B------:R-:W-:-:S03]  /*61f0*/  LEA R212, P1, R145, UR4, 0x1 ;  /* 0x0000000491d47c11 */ /* 0x000fc6000f8208ff */
[----:B------:R-:W-:Y:S01]  /*6200*/  FADD.FTZ R150, R150, R153 ;  /* 0x0000009996967221 */ /* 0x000fe20000010000 */
[----:B------:R-:W-:Y:S01]  /*6210*/  LEA.HI.X R213, R145, UR5, R144, 0x1, P1 ;  /* 0x0000000591d57c11 */ /* 0x000fe200088f0c90 */
[----:B------:R-:W-:Y:S08]  /*6220*/  MUFU.EX2 R155, R155 ;  /* 0x0000009b009b7308 */ /* 0x000ff00000000800 */
[----:B------:R-:W3:Y:S01]  /*6230*/  MUFU.EX2 R152, R152 ;  /* 0x0000009800987308 */ /* 0x000ee20000000800 */
[----:B--2---:R-:W-:Y:S01]  /*6240*/  F2FP.F16.F32.PACK_AB R117, R159, R156 ;  /* 0x0000009c9f75723e */ /* 0x004fe200000000ff */
[----:B------:R-:W-:-:S06]  /*6250*/  FADD.FTZ R156, R156, R159 ;  /* 0x0000009f9c9c7221 */ /* 0x000fcc0000010000 */
[----:B------:R-:W-:Y:S08]  /*6260*/  MUFU.EX2 R151, R151 ;  /* 0x0000009700977308 */ /* 0x000ff00000000800 */
[----:B------:R-:W2:Y:S01]  /*6270*/  MUFU.EX2 R148, R148 ;  /* 0x0000009400947308 */ /* 0x000ea20000000800 */
[----:B---3--:R-:W-:Y:S01]  /*6280*/  F2FP.F16.F32.PACK_AB R119, R152, R155 ;  /* 0x0000009b9877723e */ /* 0x008fe200000000ff */
[----:B------:R-:W-:-:S04]  /*6290*/  FADD.FTZ R155, R155, R156 ;  /* 0x0000009c9b9b7221 */ /* 0x000fc80000010000 */
[----:B------:R-:W-:Y:S02]  /*62a0*/  FADD.FTZ R152, R152, R155 ;  /* 0x0000009b98987221 */ /* 0x000fe40000010000 */
[C---:B------:R-:W-:Y:S01]  /*62b0*/  HMMA.16816.F32 R40, R116.reuse, R44, RZ ;  /* 0x0000002c7428723c */ /* 0x040fe200000018ff */
[----:B------:R-:W-:Y:S05]  /*62c0*/  MUFU.EX2 R147, R147 ;  /* 0x0000009300937308 */ /* 0x000fea0000000800 */
[C---:B------:R-:W-:Y:S03]  /*62d0*/  HMMA.16816.F32 R64, R116.reuse, R68, RZ ;  /* 0x000000447440723c */ /* 0x040fe600000018ff */
[----:B------:R-:W3:Y:S01]  /*62e0*/  MUFU.EX2 R0, R0 ;  /* 0x0000000000007308 */ /* 0x000ee20000000800 */
[C---:B--2---:R-:W-:Y:S01]  /*62f0*/  F2FP.F16.F32.PACK_AB R4, R148.reuse, R151 ;  /* 0x000000979404723e */ /* 0x044fe200000000ff */
[----:B------:R-:W-:Y:S01]  /*6300*/  FADD.FTZ R151, R151, R150 ;  /* 0x0000009697977221 */ /* 0x000fe20000010000 */
[----:B------:R-:W-:Y:S03]  /*6310*/  HMMA.16816.F32 R44, R116, R46, RZ ;  /* 0x0000002e742c723c */ /* 0x000fe600000018ff */
[----:B------:R-:W-:-:S02]  /*6320*/  FADD.FTZ R148, R148, R151 ;  /* 0x0000009794947221 */ /* 0x000fc40000010000 */
[----:B------:R-:W-:Y:S01]  /*6330*/  MUFU.EX2 R149, R149 ;  /* 0x0000009500957308 */ /* 0x000fe20000000800 */
[C---:B------:R-:W-:Y:S06]  /*6340*/  HMMA.16816.F32 R68, R116.reuse, R70, RZ ;  /* 0x000000467444723c */ /* 0x040fec00000018ff */
[----:B------:R-:W-:Y:S01]  /*6350*/  HMMA.16816.F32 R80, R116, R84, RZ ;  /* 0x000000547450723c */ /* 0x000fe200000018ff */
[----:B------:R-:W2:Y:S01]  /*6360*/  MUFU.EX2 R146, R146 ;  /* 0x0000009200927308 */ /* 0x000ea20000000800 */
[----:B---3--:R-:W-:Y:S01]  /*6370*/  F2FP.F16.F32.PACK_AB R6, R0, R147 ;  /* 0x000000930006723e */ /* 0x008fe200000000ff */
[----:B------:R-:W-:-:S03]  /*6380*/  FADD.FTZ R147, R147, R148 ;  /* 0x0000009493937221 */ /* 0x000fc60000010000 */
[C---:B------:R-:W-:Y:S01]  /*6390*/  HMMA.16816.F32 R88, R116.reuse, R92, RZ ;  /* 0x0000005c7458723c */ /* 0x040fe200000018ff */
[----:B------:R-:W-:Y:S02]  /*63a0*/  FADD.FTZ R147, R0, R147 ;  /* 0x0000009300937221 */ /* 0x000fe40000010000 */
[----:B------:R-:W-:Y:S03]  /*63b0*/  MUFU.EX2 R135, R135 ;  /* 0x0000008700877308 */ /* 0x000fe60000000800 */
[C---:B------:R-:W-:Y:S05]  /*63c0*/  HMMA.16816.F32 R84, R116.reuse, R86, RZ ;  /* 0x000000567454723c */ /* 0x040fea00000018ff */
[----:B------:R-:W3:Y:S01]  /*63d0*/  MUFU.EX2 R2, R2 ;  /* 0x0000000200027308 */ /* 0x000ee20000000800 */
[----:B--2---:R-:W-:Y:S01]  /*63e0*/  F2FP.F16.F32.PACK_AB R5, R146, R149 ;  /* 0x000000959205723e */ /* 0x004fe200000000ff */
[----:B------:R-:W-:Y:S01]  /*63f0*/  HMMA.16816.F32 R92, R116, R94, RZ ;  /* 0x0000005e745c723c */ /* 0x000fe200000018ff */
[----:B------:R-:W-:-:S04]  /*6400*/  FADD.FTZ R149, R149, R152 ;  /* 0x0000009895957221 */ /* 0x000fc80000010000 */
[----:B------:R-:W-:Y:S01]  /*6410*/  FADD.FTZ R146, R146, R149 ;  /* 0x0000009592927221 */ /* 0x000fe20000010000 */
[C---:B------:R-:W-:Y:S01]  /*6420*/  HMMA.16816.F32 R96, R116.reuse, R100, RZ ;  /* 0x000000647460723c */ /* 0x040fe200000018ff */
[----:B------:R-:W-:Y:S05]  /*6430*/  MUFU.EX2 R158, R158 ;  /* 0x0000009e009e7308 */ /* 0x000fea0000000800 */
[----:B------:R-:W-:Y:S01]  /*6440*/  HMMA.16816.F32 R104, R116, R108, RZ ;  /* 0x0000006c7468723c */ /* 0x000fe200000018ff */
[----:B---3--:R-:W-:Y:S02]  /*6450*/  F2FP.F16.F32.PACK_AB R7, R2, R135 ;  /* 0x000000870207723e */ /* 0x008fe400000000ff */
[----:B------:R-:W2:Y:S01]  /*6460*/  MUFU.EX2 R161, R161 ;  /* 0x000000a100a17308 */ /* 0x000ea20000000800 */
[----:B------:R-:W-:-:S02]  /*6470*/  FADD.FTZ R135, R135, R146 ;  /* 0x0000009287877221 */ /* 0x000fc40000010000 */
[----:B------:R-:W-:Y:S02]  /*6480*/  HMMA.16816.F32 R100, R116, R102, RZ ;  /* 0x000000667464723c */ /* 0x000fe400000018ff */
[----:B------:R-:W-:-:S04]  /*6490*/  FADD.FTZ R135, R2, R135 ;  /* 0x0000008702877221 */ /* 0x000fc80000010000 */
[C---:B------:R-:W-:Y:S01]  /*64a0*/  HMMA.16816.F32 R40, R4.reuse, R12, R40 ;  /* 0x0000000c0428723c */ /* 0x040fe20000001828 */
[----:B------:R-:W-:Y:S05]  /*64b0*/  MUFU.EX2 R160, R160 ;  /* 0x000000a000a07308 */ /* 0x000fea0000000800 */
[C---:B------:R-:W-:Y:S01]  /*64c0*/  HMMA.16816.F32 R44, R4.reuse, R14, R44 ;  /* 0x0000000e042c723c */ /* 0x040fe2000000182c */
[----:B------:R-:W3:Y:S02]  /*64d0*/  LDSM.16.MT88.4 R12, [R192+0x10800] ;  /* 0x01080000c00c783b */ /* 0x000ee40000004200 */
[----:B------:R-:W-:Y:S03]  /*64e0*/  MUFU.EX2 R163, R163 ;  /* 0x000000a300a37308 */ /* 0x000fe60000000800 */
[C---:B-1----:R-:W-:Y:S05]  /*64f0*/  HMMA.16816.F32 R64, R4.reuse, R8, R64 ;  /* 0x000000080440723c */ /* 0x042fea0000001840 */
[----:B------:R-:W-:Y:S01]  /*6500*/  MUFU.EX2 R162, R162 ;  /* 0x000000a200a27308 */ /* 0x000fe20000000800 */
[----:B------:R-:W-:Y:S01]  /*6510*/  HMMA.16816.F32 R68, R4, R10, R68 ;  /* 0x0000000a0444723c */ /* 0x000fe20000001844 */
[----:B------:R-:W1:Y:S05]  /*6520*/  LDSM.16.MT88.4 R8, [R190+0x10800] ;  /* 0x01080000be08783b */ /* 0x000e6a0000004200 */
[C---:B------:R-:W-:Y:S01]  /*6530*/  HMMA.16816.F32 R108, R116.reuse, R110, RZ ;  /* 0x0000006e746c723c */ /* 0x040fe200000018ff */
[----:B------:R-:W2:Y:S05]  /*6540*/  MUFU.EX2 R165, R165 ;  /* 0x000000a500a57308 */ /* 0x000eaa0000000800 */
[----:B------:R-:W-:Y:S03]  /*6550*/  HMMA.16816.F32 R48, R116, R52, RZ ;  /* 0x000000347430723c */ /* 0x000fe600000018ff */
[----:B------:R-:W-:Y:S03]  /*6560*/  MUFU.EX2 R166, R166 ;  /* 0x000000a600a67308 */ /* 0x000fe60000000800 */
[C---:B----4-:R-:W-:Y:S05]  /*6570*/  HMMA.16816.F32 R80, R4.reuse, R20, R80 ;  /* 0x000000140450723c */ /* 0x050fea0000001850 */
[----:B------:R-:W4:Y:S01]  /*6580*/  MUFU.EX2 R169, R169 ;  /* 0x000000a900a97308 */ /* 0x000f220000000800 */
[C---:B------:R-:W-:Y:S01]  /*6590*/  HMMA.16816.F32 R84, R4.reuse, R22, R84 ;  /* 0x000000160454723c */ /* 0x040fe20000001854 */
[----:B------:R-:W2:Y:S05]  /*65a0*/  LDSM.16.MT88.4 R20, [R189+0x10800] ;  /* 0x01080000bd14783b */ /* 0x000eaa0000004200 */
[C---:B-----5:R-:W-:Y:S01]  /*65b0*/  HMMA.16816.F32 R88, R4.reuse, R16, R88 ;  /* 0x000000100458723c */ /* 0x060fe20000001858 */
[----:B------:R-:W-:Y:S05]  /*65c0*/  MUFU.EX2 R210, R210 ;  /* 0x000000d200d27308 */ /* 0x000fea0000000800 */
[----:B------:R-:W-:Y:S01]  /*65d0*/  HMMA.16816.F32 R92, R4, R18, R92 ;  /* 0x00000012045c723c */ /* 0x000fe2000000185c */
[----:B------:R-:W5:Y:S02]  /*65e0*/  LDSM.16.MT88.4 R16, [R188+0x10800] ;  /* 0x01080000bc10783b */ /* 0x000f640000004200 */
[----:B------:R-:W4:Y:S03]  /*65f0*/  MUFU.EX2 R175, R175 ;  /* 0x000000af00af7308 */ /* 0x000f260000000800 */
[----:B------:R-:W-:Y:S05]  /*6600*/  HMMA.16816.F32 R52, R116, R54, RZ ;  /* 0x000000367434723c */ /* 0x000fea00000018ff */
[----:B------:R-:W-:Y:S01]  /*6610*/  MUFU.EX2 R173, R173 ;  /* 0x000000ad00ad7308 */ /* 0x000fe20000000800 */
[C---:B---3--:R-:W-:Y:S06]  /*6620*/  HMMA.16816.F32 R96, R4.reuse, R12, R96 ;  /* 0x0000000c0460723c */ /* 0x048fec0000001860 */
[C---:B------:R-:W-:Y:S01]  /*6630*/  HMMA.16816.F32 R100, R4.reuse, R14, R100 ;  /* 0x0000000e0464723c */ /* 0x040fe20000001864 */
[----:B------:R-:W3:Y:S01]  /*6640*/  LDSM.16.MT88.4 R12, [R189+0xd000] ;  /* 0x00d00000bd0c783b */ /* 0x000ee20000004200 */
[----:B------:R-:W-:Y:S04]  /*6650*/  MUFU.EX2 R174, R174 ;  /* 0x000000ae00ae7308 */ /* 0x000fe80000000800 */
[C---:B-1----:R-:W-:Y:S04]  /*6660*/  HMMA.16816.F32 R104, R4.reuse, R8, R104 ;  /* 0x000000080468723c */ /* 0x042fe80000001868 */
[----:B------:R-:W-:Y:S02]  /*6670*/  MUFU.EX2 R171, R171 ;  /* 0x000000ab00ab7308 */ /* 0x000fe40000000800 */
[----:B------:R-:W-:Y:S01]  /*6680*/  HMMA.16816.F32 R108, R4, R10, R108 ;  /* 0x0000000a046c723c */ /* 0x000fe2000000186c */
[----:B------:R-:W1:Y:S05]  /*6690*/  LDSM.16.MT88.4 R8, [R189+0xf000] ;  /* 0x00f00000bd08783b */ /* 0x000e6a0000004200 */
[C---:B------:R-:W-:Y:S01]  /*66a0*/  HMMA.16816.F32 R128, R116.reuse, R36, RZ ;  /* 0x000000247480723c */ /* 0x040fe200000018ff */
[----:B------:R-:W1:Y:S05]  /*66b0*/  MUFU.EX2 R170, R170 ;  /* 0x000000aa00aa7308 */ /* 0x000e6a0000000800 */
[C---:B------:R-:W-:Y:S03]  /*66c0*/  HMMA.16816.F32 R56, R116.reuse, R60, RZ ;  /* 0x0000003c7438723c */ /* 0x040fe600000018ff */
[----:B------:R-:W-:Y:S03]  /*66d0*/  MUFU.EX2 R168, R168 ;  /* 0x000000a800a87308 */ /* 0x000fe60000000800 */
[C---:B------:R-:W-:Y:S05]  /*66e0*/  HMMA.16816.F32 R72, R116.reuse, R76, RZ ;  /* 0x0000004c7448723c */ /* 0x040fea00000018ff */
[----:B------:R-:W1:Y:S01]  /*66f0*/  MUFU.EX2 R217, R217 ;  /* 0x000000d900d97308 */ /* 0x000e620000000800 */
        /* <DEDUP_REMOVED lines=24> */
[----:B------:R-:W-:Y:S01]  /*6880*/  HMMA.16816.F32 R116, R4, R18, R116 ;  /* 0x000000120474723c */ /* 0x000fe20000001874 */
[----:B------:R-:W5:Y:S06]  /*6890*/  LDSM.16.MT88.4 R16, [R192+0x11000] ;  /* 0x01100000c010783b */ /* 0x000f6c0000004200 */
[----:B------:R-:W-:Y:S01]  /*68a0*/  F2FP.F16.F32.PACK_AB R4, R161, R158 ;  /* 0x0000009ea104723e */ /* 0x000fe200000000ff */
[----:B------:R-:W-:Y:S01]  /*68b0*/  FADD.FTZ R158, R158, R147 ;  /* 0x000000939e9e7221 */ /* 0x000fe20000010000 */
[----:B------:R-:W-:Y:S01]  /*68c0*/  F2FP.F16.F32.PACK_AB R5, R165, R162 ;  /* 0x000000a2a505723e */ /* 0x000fe200000000ff */
[----:B------:R-:W-:Y:S01]  /*68d0*/  FADD.FTZ R162, R162, R135 ;  /* 0x00000087a2a27221 */ /* 0x000fe20000010000 */
[----:B------:R-:W-:Y:S01]  /*68e0*/  F2FP.F16.F32.PACK_AB R6, R163, R160 ;  /* 0x000000a0a306723e */ /* 0x000fe200000000ff */
[----:B------:R-:W-:Y:S01]  /*68f0*/  FADD.FTZ R161, R161, R158 ;  /* 0x0000009ea1a17221 */ /* 0x000fe20000010000 */
[----:B----4-:R-:W-:Y:S01]  /*6900*/  F2FP.F16.F32.PACK_AB R7, R169, R166 ;  /* 0x000000a6a907723e */ /* 0x010fe200000000ff */
[----:B------:R-:W-:-:S02]  /*6910*/  FADD.FTZ R165, R165, R162 ;  /* 0x000000a2a5a57221 */ /* 0x000fc40000010000 */
[----:B------:R-:W-:Y:S02]  /*6920*/  FADD.FTZ R160, R160, R161 ;  /* 0x000000a1a0a07221 */ /* 0x000fe40000010000 */
[----:B------:R-:W-:Y:S02]  /*6930*/  FADD.FTZ R166, R166, R165 ;  /* 0x000000a5a6a67221 */ /* 0x000fe40000010000 */
[----:B---3--:R-:W-:Y:S01]  /*6940*/  HMMA.16816.F32 R48, R4, R12, R48 ;  /* 0x0000000c0430723c */ /* 0x008fe20000001830 */
[----:B------:R-:W-:Y:S01]  /*6950*/  FADD.FTZ R163, R163, R160 ;  /* 0x000000a0a3a37221 */ /* 0x000fe20000010000 */
[----:B------:R-:W-:-:S04]  /*6960*/  FADD.FTZ R166, R169, R166 ;  /* 0x000000a6a9a67221 */ /* 0x000fc80000010000 */
[C---:B------:R-:W-:Y:S01]  /*6970*/  HMMA.16816.F32 R52, R4.reuse, R14, R52 ;  /* 0x0000000e0434723c */ /* 0x040fe20000001834 */
[----:B------:R-:W3:Y:S05]  /*6980*/  LDSM.16.MT88.4 R12, [R190+0x11000] ;  /* 0x01100000be0c783b */ /* 0x000eea0000004200 */
[C---:B-1----:R-:W-:Y:S06]  /*6990*/  HMMA.16816.F32 R80, R4.reuse, R8, R80 ;  /* 0x000000080450723c */ /* 0x042fec0000001850 */
[C---:B------:R-:W-:Y:S01]  /*69a0*/  HMMA.16816.F32 R84, R4.reuse, R10, R84 ;  /* 0x0000000a0454723c */ /* 0x040fe20000001854 */
[----:B------:R-:W1:Y:S05]  /*69b0*/  LDSM.16.MT88.4 R8, [R189+0x11000] ;  /* 0x01100000bd08783b */ /* 0x000e6a0000004200 */
[C---:B--2---:R-:W-:Y:S06]  /*69c0*/  HMMA.16816.F32 R88, R4.reuse, R20, R88 ;  /* 0x000000140458723c */ /* 0x044fec0000001858 */
[C---:B------:R-:W-:Y:S01]  /*69d0*/  HMMA.16816.F32 R92, R4.reuse, R22, R92 ;  /* 0x00000016045c723c */ /* 0x040fe2000000185c */
[----:B------:R-:W2:Y:S05]  /*69e0*/  LDSM.16.MT88.4 R20, [R188+0x11000] ;  /* 0x01100000bc14783b */ /* 0x000eaa0000004200 */
[C---:B-----5:R-:W-:Y:S06]  /*69f0*/  HMMA.16816.F32 R96, R4.reuse, R16, R96 ;  /* 0x000000100460723c */ /* 0x060fec0000001860 */
[C---:B------:R-:W-:Y:S01]  /*6a00*/  HMMA.16816.F32 R100, R4.reuse, R18, R100 ;  /* 0x000000120464723c */ /* 0x040fe20000001864 */
[----:B------:R-:W4:Y:S05]  /*6a10*/  LDSM.16.MT88.4 R16, [R192+0xd800] ;  /* 0x00d80000c010783b */ /* 0x000f2a0000004200 */
[C---:B---3--:R-:W-:Y:S06]  /*6a20*/  HMMA.16816.F32 R104, R4.reuse, R12, R104 ;  /* 0x0000000c0468723c */ /* 0x048fec0000001868 */
[C---:B------:R-:W-:Y:S01]  /*6a30*/  HMMA.16816.F32 R108, R4.reuse, R14, R108 ;  /* 0x0000000e046c723c */ /* 0x040fe2000000186c */
[----:B------:R-:W3:Y:S05]  /*6a40*/  LDSM.16.MT88.4 R12, [R190+0xd800] ;  /* 0x00d80000be0c783b */ /* 0x000eea0000004200 */
[C---:B-1----:R-:W-:Y:S06]  /*6a50*/  HMMA.16816.F32 R124, R4.reuse, R8, R124 ;  /* 0x00000008047c723c */ /* 0x042fec000000187c */
[C---:B------:R-:W-:Y:S01]  /*6a60*/  HMMA.16816.F32 R112, R4.reuse, R10, R112 ;  /* 0x0000000a0470723c */ /* 0x040fe20000001870 */
[----:B------:R-:W1:Y:S05]  /*6a70*/  LDSM.16.MT88.4 R8, [R189+0xf800] ;  /* 0x00f80000bd08783b */ /* 0x000e6a0000004200 */
        /* <DEDUP_REMOVED lines=15> */
[C---:B--2---:R-:W-:Y:S06]  /*6b70*/  HMMA.16816.F32 R120, R4.reuse, R20, R120 ;  /* 0x000000140478723c */ /* 0x044fec0000001878 */
[----:B------:R-:W-:Y:S01]  /*6b80*/  HMMA.16816.F32 R116, R4, R22, R116 ;  /* 0x000000160474723c */ /* 0x000fe20000001874 */
[----:B------:R-:W2:Y:S06]  /*6b90*/  LDSM.16.MT88.4 R20, [R192+0x11800] ;  /* 0x01180000c014783b */ /* 0x000eac0000004200 */
        /* <DEDUP_REMOVED lines=31> */
[C---:B--2---:R-:W-:Y:S06]  /*6d90*/  HMMA.16816.F32 R96, R4.reuse, R20, R96 ;  /* 0x000000140460723c */ /* 0x044fec0000001860 */
[C---:B------:R-:W-:Y:S06]  /*6da0*/  HMMA.16816.F32 R100, R4.reuse, R22, R100 ;  /* 0x000000160464723c */ /* 0x040fec0000001864 */
[C---:B----4-:R-:W-:Y:S06]  /*6db0*/  HMMA.16816.F32 R104, R4.reuse, R16, R104 ;  /* 0x000000100468723c */ /* 0x050fec0000001868 */
[C---:B------:R-:W-:Y:S06]  /*6dc0*/  HMMA.16816.F32 R108, R4.reuse, R18, R108 ;  /* 0x00000012046c723c */ /* 0x040fec000000186c */
[C---:B---3--:R-:W-:Y:S06]  /*6dd0*/  HMMA.16816.F32 R124, R4.reuse, R12, R124 ;  /* 0x0000000c047c723c */ /* 0x048fec000000187c */
[C---:B------:R-:W-:Y:S06]  /*6de0*/  HMMA.16816.F32 R112, R4.reuse, R14, R112 ;  /* 0x0000000e0470723c */ /* 0x040fec0000001870 */
[C---:B-1----:R-:W-:Y:S06]  /*6df0*/  HMMA.16816.F32 R120, R4.reuse, R8, R120 ;  /* 0x000000080478723c */ /* 0x042fec0000001878 */
        /* <DEDUP_REMOVED lines=11> */
.L_x_1380:
[----:B------:R-:W-:Y:S04]  /*6eb0*/  DEPBAR.LE SB0, 0x0 ;  /* 0x000080000000791a */ /* 0x000fe80000000000 */
[----:B------:R-:W-:Y:S01]  /*6ec0*/  BAR.SYNC.DEFER_BLOCKING 0x0 ;  /* 0x0000000000007b1d */ /* 0x000fe20000010000 */
[C---:B------:R-:W-:Y:S01]  /*6ed0*/  ISETP.GE.AND P5, PT, R206.reuse, UR10, PT ;  /* 0x0000000ace007c0c */ /* 0x040fe2000bfa6270 */
[C---:B------:R-:W-:Y:S02]  /*6ee0*/  VIADD R3, R206.reuse, 0x40 ;  /* 0x00000040ce037836 */ /* 0x040fe40000000000 */
[----:B------:R-:W-:Y:S02]  /*6ef0*/  VIADD R2, R206, 0x80 ;  /* 0x00000080ce027836 */ /* 0x000fe40000000000 */
[----:B------:R-:W-:Y:S01]  /*6f00*/  IMAD.MOV.U32 R132, RZ, RZ, R210 ;  /* 0x000000ffff847224 */ /* 0x000fe200078e00d2 */
[----:B------:R-:W-:Y:S02]  /*6f10*/  ISETP.GE.AND P4, PT, R3, UR10, PT ;  /* 0x0000000a03007c0c */ /* 0x000fe4000bf86270 */
[----:B------:R-:W-:Y:S02]  /*6f20*/  ISETP.GE.AND P3, PT, R2, UR10, PT ;  /* 0x0000000a02007c0c */ /* 0x000fe4000bf66270 */
[----:B------:R-:W-:Y:S01]  /*6f30*/  MOV R3, R211 ;  /* 0x000000d300037202 */ /* 0x000fe20000000f00 */
[----:B------:R-:W-:Y:S10]  /*6f40*/  @!P0 BRA `(.L_x_1377) ;  /* 0x0000000000f88947 */ /* 0x000ff40003800000 */
        /* <DEDUP_REMOVED lines=56> */
[-C--:B---3--:R-:W-:Y:S01]  /*72d0*/  IMAD.WIDE.U32 R10, R7, R2.reuse, R10 ;  /* 0x00000002070a7225 */ /* 0x088fe200078e000a */
[----:B------:R-:W-:Y:S05]  /*72e0*/  SHF.R.S32.HI R5, RZ, 0x1f, R7 ;  /* 0x0000001fff057819 */ /* 0x000fea0000011407 */
[----:B------:R-:W-:Y:S04]  /*72f0*/  IMAD R4, R5, R2, RZ ;  /* 0x0000000205047224 */ /* 0x000fe800078e02ff */
[----:B------:R-:W-:Y:S01]  /*7300*/  IMAD R4, R7, R3, R4 ;  /* 0x0000000307047224 */ /* 0x000fe200078e0204 */
[----:B------:R-:W-:Y:S03]  /*7310*/  MOV R3, R10 ;  /* 0x0000000a00037202 */ /* 0x000fe60000000f00 */
[----:B------:R-:W-:Y:S07]  /*7320*/  IMAD.IADD R132, R11, 0x1, R4 ;  /* 0x000000010b847824 */ /* 0x000fee00078e0204 */
.L_x_1377:
[C---:B------:R-:W-:Y:S01]  /*7330*/  LEA R2, P1, R3.reuse, R214, 0x1 ;  /* 0x000000d603027211 */ /* 0x040fe200078208ff */
[----:B------:R-:W-:Y:S01]  /*7340*/  @P5 STS.128 [R205+0xc000], RZ ;  /* 0x00c000ffcd005388 */ /* 0x000fe20000000c00 */
[C---:B------:R-:W-:Y:S02]  /*7350*/  IADD3 R223, P2, R3.reuse, R202, RZ ;  /* 0x000000ca03df7210 */ /* 0x040fe40007f5e0ff */
[-C--:B------:R-:W-:Y:S02]  /*7360*/  LEA.HI.X R3, R3, R221.reuse, R132, 0x1, P1 ;  /* 0x000000dd03037211 */ /* 0x080fe400008f0c84 */
[CC--:B------:R-:W-:Y:S01]  /*7370*/  @!P5 LEA R226, P6, R223.reuse, R214.reuse, 0x1 ;  /* 0x000000d6dfe2d211 */ /* 0x0c0fe200078c08ff */
[--C-:B------:R-:W-:Y:S01]  /*7380*/  IMAD.X R134, R132, 0x1, R201.reuse, P2 ;  /* 0x0000000184867824 */ /* 0x100fe200010e06c9 */
[CC--:B------:R-:W-:Y:S01]  /*7390*/  @!P4 LEA R224, P2, R223.reuse, R214.reuse, 0x1 ;  /* 0x000000d6dfe0c211 */ /* 0x0c0fe200078408ff */
[----:B------:R-:W-:Y:S01]  /*73a0*/  @!PT LDS RZ, [RZ] ;  /* 0x00000000fffff984 */ /* 0x000fe20000000800 */
[----:B------:R-:W-:Y:S01]  /*73b0*/  @!PT LDS RZ, [RZ] ;  /* 0x00000000fffff984 */ /* 0x000fe20000000800 */
[----:B------:R-:W-:Y:S01]  /*73c0*/  @!PT LDS RZ, [RZ] ;  /* 0x00000000fffff984 */ /* 0x000fe20000000800 */
[----:B------:R-:W-:Y:S01]  /*73d0*/  @!P5 LDGSTS.E.BYPASS.LTC128B.128 [R205+0xc000], desc[UR8][R2.64] ;  /* 0x0c00000002cddfae */ /* 0x000fe2000b901d48 */
[C---:B------:R-:W-:Y:S02]  /*73e0*/  @!P3 LEA R222, P1, R223.reuse, R214, 0x1 ;  /* 0x000000d6dfdeb211 */ /* 0x040fe400078208ff */
[CCC-:B------:R-:W-:Y:S01]  /*73f0*/  @!P5 LEA.HI.X R227, R223.reuse, R221.reuse, R134.reuse, 0x1, P6 ;  /* 0x000000dddfe3d211 */ /* 0x1c0fe200030f0c86 */
[----:B------:R-:W-:Y:S01]  /*7400*/  @P4 STS.128 [R205+0xe000], RZ ;  /* 0x00e000ffcd004388 */ /* 0x000fe20000000c00 */
[CCC-:B------:R-:W-:Y:S02]  /*7410*/  @!P4 LEA.HI.X R225, R223.reuse, R221.reuse, R134.reuse, 0x1, P2 ;  /* 0x000000dddfe1c211 */ /* 0x1c0fe400010f0c86 */
[C---:B------:R-:W-:Y:S01]  /*7420*/  IADD3 R135, P6, R223.reuse, R202, RZ ;  /* 0x000000cadf877210 */ /* 0x040fe20007fde0ff */
[----:B------:R-:W-:Y:S01]  /*7430*/  @!PT LDS RZ, [RZ] ;  /* 0x00000000fffff984 */ /* 0x000fe20000000800 */
[----:B------:R-:W-:Y:S01]  /*7440*/  @!PT LDS RZ, [RZ] ;  /* 0x00000000fffff984 */ /* 0x000fe20000000800 */
[----:B------:R-:W-:Y:S01]  /*7450*/  @!PT LDS RZ, [RZ] ;  /* 0x00000000fffff984 */ /* 0x000fe20000000800 */
[----:B------:R-:W-:Y:S01]  /*7460*/  @!P4 LDGSTS.E.BYPASS.LTC128B.128 [R205+0xe000], desc[UR8][R2.64+0x80] ;  /* 0x0e00008002cdcfae */ /* 0x000fe2000b901d48 */
[-C--:B------:R-:W-:Y:S02]  /*7470*/  @!P3 LEA.HI.X R223, R223, R221.reuse, R134, 0x1, P1 ;  /* 0x000000dddfdfb211 */ /* 0x080fe400008f0c86 */
[CC--:B------:R-:W-:Y:S01]  /*7480*/  @!P4 LEA R230, P2, R135.reuse, R214.reuse, 0x1 ;  /* 0x000000d687e6c211 */ /* 0x0c0fe200078408ff */
[----:B------:R-:W-:Y:S01]  /*7490*/  @P3 STS.128 [R205+0x10000], RZ ;  /* 0x010000ffcd003388 */ /* 0x000fe20000000c00 */
[--C-:B------:R-:W-:Y:S01]  /*74a0*/  IMAD.X R134, R134, 0x1, R201.reuse, P6 ;  /* 0x0000000186867824 */ /* 0x100fe200030e06c9 */
[CC--:B------:R-:W-:Y:S02]  /*74b0*/  @!P5 LEA R232, P6, R135.reuse, R214.reuse, 0x1 ;  /* 0x000000d687e8d211 */ /* 0x0c0fe400078c08ff */
        /* <DEDUP_REMOVED lines=14> */
[-C--:B------:R-:W-:Y:S01]  /*75a0*/  @!P4 LEA R234, P2, R132, R214.reuse, 0x1 ;  /* 0x000000d684eac211 */ /* 0x080fe200078408ff */
[----:B------:R-:W-:Y:S01]  /*75b0*/  @P4 STS.128 [R205+0xe800], RZ ;  /* 0x00e800ffcd004388 */ /* 0x000fe20000000c00 */
[----:B------:R-:W-:Y:S01]  /*75c0*/  IMAD.X R134, R134, 0x1, R201, P6 ;  /* 0x0000000186867824 */ /* 0x000fe200030e06c9 */
[CC--:B------:R-:W-:Y:S02]  /*75d0*/  @!P5 LEA R236, P6, R132.reuse, R214.reuse, 0x1 ;  /* 0x000000d684ecd211 */ /* 0x0c0fe400078c08ff */
[----:B------:R-:W-:Y:S01]  /*75e0*/  @!PT LDS RZ, [RZ] ;  /* 0x00000000fffff984 */ /* 0x000fe20000000800 */
[----:B------:R-:W-:Y:S01]  /*75f0*/  @!PT LDS RZ, [RZ] ;  /* 0x00000000fffff984 */ /* 0x000fe20000000800 */
[----:B------:R-:W-:Y:S01]  /*7600*/  @!PT LDS RZ, [RZ] ;  /* 0x00000000fffff984 */ /* 0x000fe20000000800 */
[----:B------:R-:W-:Y:S01]  /*7610*/  @!P4 LDGSTS.E.BYPASS.LTC128B.128 [R205+0xe800], desc[UR8][R224.64+0x80] ;  /* 0x0e800080e0cdcfae */ /* 0x000fe2000b901d48 */
[C---:B------:R-:W-:Y:S01]  /*7620*/  @!P3 LEA R220, P1, R132.reuse, R214, 0x1 ;  /* 0x000000d684dcb211 */ /* 0x040fe200078208ff */
[----:B------:R-:W-:Y:S01]  /*7630*/  IMAD.MOV.U32 R214, RZ, RZ, R2 ;  /* 0x000000ffffd67224 */ /* 0x000fe200078e0002 */
[CCC-:B------:R-:W-:Y:S01]  /*7640*/  @!P5 LEA.HI.X R237, R132.reuse, R221.reuse, R134.reuse, 0x1, P6 ;  /* 0x000000dd84edd211 */ /* 0x1c0fe200030f0c86 */
[----:B------:R-:W-:Y:S01]  /*7650*/  @P3 STS.128 [R205+0x10800], RZ ;  /* 0x010800ffcd003388 */ /* 0x000fe20000000c00 */
[CCC-:B------:R-:W-:Y:S02]  /*7660*/  @!P4 LEA.HI.X R235, R132.reuse, R221.reuse, R134.reuse, 0x1, P2 ;  /* 0x000000dd84ebc211 */ /* 0x1c0fe400010f0c86 */
[----:B------:R-:W-:Y:S01]  /*7670*/  @!P3 LEA.HI.X R221, R132, R221, R134, 0x1, P1 ;  /* 0x000000dd84ddb211 */ /* 0x000fe200008f0c86 */
[----:B------:R-:W-:Y:S01]  /*7680*/  @!PT LDS RZ, [RZ] ;  /* 0x00000000fffff984 */ /* 0x000fe20000000800 */
[----:B------:R-:W-:Y:S01]  /*7690*/  @!PT LDS RZ, [RZ] ;  /* 0x00000000fffff984 */ /* 0x000fe20000000800 */
[----:B------:R-:W-:Y:S01]  /*76a0*/  @!PT LDS RZ, [RZ] ;  /* 0x00000000fffff984 */ /* 0x000fe20000000800 */
[----:B------:R-:W-:Y:S01]  /*76b0*/  @!P3 LDGSTS.E.BYPASS.LTC128B.128 [R205+0x10800], desc[UR8][R222.64+0x100] ;  /* 0x10800100decdbfae */ /* 0x000fe2000b901d48 */
[----:B------:R-:W-:Y:S03]  /*76c0*/  ISETP.GT.AND P1, PT, R215, R200, PT ;  /* 0x000000c8d700720c */ /* 0x000fe60003f24270 */
        /* <DEDUP_REMOVED lines=247> */
[----:B------:R-:W2:Y:S03]  /*8640*/  LDG.E R136, desc[UR8][R142.64] ;  /* 0x000000088e887981 */ /* 0x000ea6000c1e1900 */
[C---:B------:R-:W-:Y:S01]  /*8650*/  IMAD.WIDE.U32 R140, R132.reuse, UR7, RZ ;  /* 0x00000007848c7c25 */ /* 0x040fe2000f8e00ff */
[----:B------:R-:W-:Y:S05]  /*8660*/  SHF.R.S32.HI R137, RZ, 0x1f, R132 ;  /* 0x0000001fff897819 */ /* 0x000fea0000011484 */
[----:B------:R-:W-:Y:S04]  /*8670*/  IMAD R137, R137, UR7, RZ ;  /* 0x0000000789897c24 */ /* 0x000fe8000f8e02ff */
[----:B-1----:R-:W-:Y:S05]  /*8680*/  IMAD R137, R132, R134, R137 ;  /* 0x0000008684897224 */ /* 0x002fea00078e0289 */
        /* <DEDUP_REMOVED lines=8> */
.L_x_1379:
[----:B------:R1:W-:Y:S01]  /*8710*/  @P5 STS.128 [R205+0x6000], RZ ;  /* 0x006000ffcd005388 */ /* 0x0003e20000000c00 */
[CC--:B------:R-:W-:Y:S02]  /*8720*/  LEA R140, P1, R3.reuse, R212.reuse, 0x1 ;  /* 0x000000d4038c7211 */ /* 0x0c0fe400078208ff */
[C---:B------:R-:W-:Y:S02]  /*8730*/  IADD3 R135, P2, R204.reuse, R3, RZ ;  /* 0x00000003cc877210 */ /* 0x040fe40007f5e0ff */
[-CC-:B------:R-:W-:Y:S02]  /*8740*/  LEA.HI.X R141, R3, R213.reuse, R2.reuse, 0x1, P1 ;  /* 0x000000d5038d7211 */ /* 0x180fe400008f0c02 */
[-C--:B------:R-:W-:Y:S01]  /*8750*/  @!P5 LEA R138, P6, R135, R212.reuse, 0x1 ;  /* 0x000000d4878ad211 */ /* 0x080fe200078c08ff */
        /* <DEDUP_REMOVED lines=9> */
[C-C-:B------:R-:W-:Y:S02]  /*87f0*/  @!P4 LEA.HI.X R137, R135.reuse, R213, R132.reuse, 0x1, P2 ;  /* 0x000000d58789c211 */ /* 0x140fe400010f0c84 */
[C---:B------:R-:W-:Y:S01]  /*8800*/  IADD3 R3, P6, R204.reuse, R135, RZ ;  /* 0x00000087cc037210 */ /* 0x040fe20007fde0ff */
[----:B------:R-:W-:Y:S01]  /*8810*/  @!PT LDS RZ, [RZ] ;  /* 0x00000000fffff984 */ /* 0x000fe20000000800 */
[----:B------:R-:W-:Y:S01]  /*8820*/  @!PT LDS RZ, [RZ] ;  /* 0x00000000fffff984 */ /* 0x000fe20000000800 */
[----:B------:R-:W-:Y:S01]  /*8830*/  @!PT LDS RZ, [RZ] ;  /* 0x00000000fffff984 */ /* 0x000fe20000000800 */
[----:B------:R1:W-:Y:S01]  /*8840*/  @!P4 LDGSTS.E.BYPASS.LTC128B.128 [R205+0x8000], desc[UR8][R140.64+0x80] ;  /* 0x080000808ccdcfae */ /* 0x0003e2000b901d48 */
[-CC-:B------:R-:W-:Y:S02]  /*8850*/  @!P3 LEA.HI.X R135, R135, R213.reuse, R132.reuse, 0x1, P1 ;  /* 0x000000d58787b211 */ /* 0x180fe400008f0c84 */
[CC--:B------:R-:W-:Y:S01]  /*8860*/  @!P4 LEA R144, P2, R3.reuse, R212.reuse, 0x1 ;  /* 0x000000d40390c211 */ /* 0x0c0fe200078408ff */
[----:B------:R1:W-:Y:S01]  /*8870*/  @P3 STS.128 [R205+0xa000], RZ ;  /* 0x00a000ffcd003388 */ /* 0x0003e20000000c00 */
[-C--:B------:R-:W-:Y:S01]  /*8880*/  @!P3 LEA R142, P1, R3, R212.reuse, 0x1 ;  /* 0x000000d4038eb211 */ /* 0x080fe200078208ff */
        /* <DEDUP_REMOVED lines=65> */
.L_x_1378:
        /* <DEDUP_REMOVED lines=155> */
[----:B------:R-:W-:Y:S01]  /*9650*/  ISETP.GT.AND P1, PT, R215, R200, PT ;  /* 0x000000c8d700720c */ /* 0x000fe20003f24270 */
        /* <DEDUP_REMOVED lines=256> */
.L_x_1376:
[----:B------:R-:W1:Y:S01]  /*a660*/  SHFL.BFLY PT, R0, R217, 0x2, 0x1f ;  /* 0x0c401f00d9007f89 */ /* 0x000e6200000e0000 */
[----:B------:R-:W2:Y:S01]  /*a670*/  S2UR UR4, SR_CgaCtaId ;  /* 0x00000000000479c3 */ /* 0x000ea20000008800 */
[----:B------:R-:W-:Y:S01]  /*a680*/  MOV R7, 0x3f800000 ;  /* 0x3f80000000077802 */ /* 0x000fe20000000f00 */
[----:B------:R-:W-:Y:S01]  /*a690*/  UMOV UR5, 0x400 ;  /* 0x0000040000057882 */ /* 0x000fe20000000000 */
[----:B------:R-:W3:Y:S01]  /*a6a0*/  SHFL.BFLY PT, R2, R219, 0x2, 0x1f ;  /* 0x0c401f00db027f89 */ /* 0x000ee200000e0000 */
[----:B------:R-:W-:Y:S01]  /*a6b0*/  MOV R6, 0x3f800000 ;  /* 0x3f80000000067802 */ /* 0x000fe20000000f00 */
[----:B------:R-:W-:Y:S01]  /*a6c0*/  BSSY B0, `(.L_x_1381) ;  /* 0x0000102000007945 */ /* 0x000fe20003800000 */
[----:B------:R-:W4:Y:S02]  /*a6d0*/  S2R R11, SR_TID.X ;  /* 0x00000000000b7919 */ /* 0x000f240000002100 */
[----:B------:R-:W-:Y:S06]  /*a6e0*/  BAR.SYNC.DEFER_BLOCKING 0x0 ;  /* 0x0000000000007b1d */ /* 0x000fec0000010000 */
[----:B------:R-:W5:Y:S01]  /*a6f0*/  S2R R28, SR_CTAID.Y ;  /* 0x00000000001c7919 */ /* 0x000f620000002600 */
[----:B-1----:R-:W-:Y:S01]  /*a700*/  FADD.FTZ R5, R0, R217 ;  /* 0x000000d900057221 */ /* 0x002fe20000010000 */
[----:B--2---:R-:W-:Y:S01]  /*a710*/  ULEA UR4, UR4, UR5, 0x18 ;  /* 0x0000000504047291 */ /* 0x004fe2000f8ec03f */
[----:B------:R-:W1:Y:S01]  /*a720*/  S2R R0, SR_TID.X ;  /* 0x0000000000007919 */ /* 0x000e620000002100 */
[----:B------:R-:W2:Y:S01]  /*a730*/  S2UR UR5, SR_CTAID.X ;  /* 0x00000000000579c3 */ /* 0x000ea20000002500 */
[----:B---3--:R-:W-:-:S02]  /*a740*/  FADD.FTZ R9, R2, R219 ;  /* 0x000000db02097221 */ /* 0x008fc40000010000 */
[----:B------:R-:W3:Y:S04]  /*a750*/  SHFL.BFLY PT, R2, R5, 0x1, 0x1f ;  /* 0x0c201f0005027f89 */ /* 0x000ee800000e0000 */
[----:B------:R-:W5:Y:S01]  /*a760*/  SHFL.BFLY PT, R4, R9, 0x1, 0x1f ;  /* 0x0c201f0009047f89 */ /* 0x000f6200000e0000 */
[----:B----4-:R-:W-:-:S04]  /*a770*/  SHF.R.S32.HI R8, RZ, 0x1f, R11 ;  /* 0x0000001fff087819 */ /* 0x010fc8000001140b */
[----:B------:R-:W-:-:S04]  /*a780*/  LEA.HI R8, R8, R11, RZ, 0x4 ;  /* 0x0000000b08087211 */ /* 0x000fc800078f20ff */
[----:B------:R-:W-:Y:S01]  /*a790*/  SHF.R.S32.HI R8, RZ, 0x4, R8 ;  /* 0x00000004ff087819 */ /* 0x000fe20000011408 */
[----:B--2---:R-:W-:Y:S01]  /*a7a0*/  USHF.L.U32 UR5, UR5, 0x6, URZ ;  /* 0x0000000605057899 */ /* 0x004fe2000800063f */
[----:B---3--:R-:W-:Y:S01]  /*a7b0*/  FADD.FTZ R2, R5, R2 ;  /* 0x0000000205027221 */ /* 0x008fe20000010000 */
[----:B-----5:R-:W-:Y:S01]  /*a7c0*/  FADD.FTZ R4, R9, R4 ;  /* 0x0000000409047221 */ /* 0x020fe20000010000 */
[----:B-1----:R-:W-:-:S03]  /*a7d0*/  SHF.R.S32.HI R9, RZ, 0x1f, R0 ;  /* 0x0000001fff097819 */ /* 0x002fc60000011400 */
[----:B------:R-:W-:Y:S02]  /*a7e0*/  FSETP.NE.FTZ.AND P3, PT, R2, RZ, PT ;  /* 0x000000ff0200720b */ /* 0x000fe40003f75000 */
[CC--:B------:R-:W-:Y:S02]  /*a7f0*/  LEA.HI R10, R9.reuse, R0.reuse, RZ, 0x2 ;  /* 0x00000000090a7211 */ /* 0x0c0fe400078f10ff */
[----:B------:R-:W-:Y:S02]  /*a800*/  FSETP.NE.FTZ.AND P4, PT, R4, RZ, PT ;  /* 0x000000ff0400720b */ /* 0x000fe40003f95000 */
[--C-:B------:R-:W-:Y:S02]  /*a810*/  SHF.R.S32.HI R12, RZ, 0x2, R10.reuse ;  /* 0x00000002ff0c7819 */ /* 0x100fe4000001140a */
[----:B------:R-:W-:Y:S02]  /*a820*/  SHF.R.S32.HI R5, RZ, 0x1f, R10 ;  /* 0x0000001fff057819 */ /* 0x000fe4000001140a */
[----:B------:R-:W-:-:S02]  /*a830*/  LEA.HI R11, R9, R0, RZ, 0x4 ;  /* 0x00000000090b7211 */ /* 0x000fc400078f20ff */
[----:B------:R-:W-:Y:S01]  /*a840*/  LEA.HI R5, R5, R12, RZ, 0x3 ;  /* 0x0000000c05057211 */ /* 0x000fe200078f18ff */
[----:B------:R-:W1:Y:S01]  /*a850*/  @P3 MUFU.RCP R6, R2 ;  /* 0x0000000200063308 */ /* 0x000e620000001000 */
[----:B------:R-:W-:Y:S02]  /*a860*/  LEA.HI R9, R9, R0, RZ, 0x5 ;  /* 0x0000000009097211 */ /* 0x000fe400078f28ff */
[----:B------:R-:W-:Y:S02]  /*a870*/  LOP3.LUT R5, R5, 0xfffffff8, RZ, 0xc0, !PT ;  /* 0xfffffff805057812 */ /* 0x000fe400078ec0ff */
[----:B------:R-:W-:Y:S02]  /*a880*/  LOP3.LUT R15, R10, 0x1ffffffc, RZ, 0xc0, !PT ;  /* 0x1ffffffc0a0f7812 */ /* 0x000fe400078ec0ff */
[----:B------:R-:W-:Y:S01]  /*a890*/  IADD3 R5, R12, -R5, RZ ;  /* 0x800000050c057210 */ /* 0x000fe20007ffe0ff */
[----:B------:R-:W2:Y:S01]  /*a8a0*/  @P4 MUFU.RCP R7, R4 ;  /* 0x0000000400074308 */ /* 0x000ea20000001000 */
[----:B------:R-:W-:-:S02]  /*a8b0*/  LOP3.LUT R11, R11, 0xfffffff0, RZ, 0xc0, !PT ;  /* 0xfffffff00b0b7812 */ /* 0x000fc400078ec0ff */
[----:B------:R-:W-:Y:S02]  /*a8c0*/  SHF.L.U32 R17, R5, 0x6, RZ ;  /* 0x0000000605117819 */ /* 0x000fe400000006ff */
[----:B------:R-:W-:Y:S02]  /*a8d0*/  SHF.R.S32.HI R10, RZ, 0x5, R9 ;  /* 0x00000005ff0a7819 */ /* 0x000fe40000011409 */
[-C--:B------:R-:W-:Y:S01]  /*a8e0*/  IADD3 R15, -R15, R0.reuse, RZ ;  /* 0x000000000f0f7210 */ /* 0x080fe20007ffe1ff */
[----:B------:R-:W-:Y:S01]  /*a8f0*/  @P4 MUFU.LG2 R4, R4 ;  /* 0x0000000400044308 */ /* 0x000fe20000000c00 */
[----:B------:R-:W-:Y:S01]  /*a900*/  LOP3.LUT R13, R5, 0x1, RZ, 0xc0, !PT ;  /* 0x00000001050d7812 */ /* 0x000fe200078ec0ff */
[C---:B-1----:R-:W-:Y:S01]  /*a910*/  FMUL.FTZ R131, R6.reuse, R131 ;  /* 0x0000008306837220 */ /* 0x042fe20000410000 */
[----:B------:R-:W-:Y:S01]  /*a920*/  IADD3 R11, -R11, R0, RZ ;  /* 0x000000000b0b7210 */ /* 0x000fe20007ffe1ff */
[C---:B------:R-:W-:Y:S01]  /*a930*/  FMUL.FTZ R130, R6.reuse, R130 ;  /* 0x0000008206827220 */ /* 0x040fe20000410000 */
[----:B------:R-:W-:Y:S01]  /*a940*/  LOP3.LUT R17, R17, 0x1c0, RZ, 0xc0, !PT ;  /* 0x000001c011117812 */ /* 0x000fe200078ec0ff */
[----:B------:R-:W-:Y:S01]  /*a950*/  FMUL.FTZ R39, R6, R39 ;  /* 0x0000002706277220 */ /* 0x000fe20000410000 */
[----:B------:R-:W-:Y:S01]  /*a960*/  LEA R12, R10, R15, 0x9 ;  /* 0x0000000f0a0c7211 */ /* 0x000fe200078e48ff */
[----:B------:R-:W-:Y:S01]  /*a970*/  FMUL.FTZ R38, R6, R38 ;  /* 0x0000002606267220 */ /* 0x000fe20000410000 */
[----:B------:R-:W-:Y:S01]  /*a980*/  ISETP.NE.U32.AND P0, PT, R13, 0x1, PT ;  /* 0x000000010d00780c */ /* 0x000fe20003f05070 */
[C---:B--2---:R-:W-:Y:S01]  /*a990*/  FMUL.FTZ R128, R7.reuse, R128 ;  /* 0x0000008007807220 */ /* 0x044fe20000410000 */
[----:B------:R-:W-:Y:S01]  /*a9a0*/  SHF.L.U32 R13, R8, 0x6, RZ ;  /* 0x00000006080d7819 */ /* 0x000fe200000006ff */
[----:B------:R-:W-:Y:S01]  /*a9b0*/  FMUL.FTZ R129, R7, R129 ;  /* 0x0000008107817220 */ /* 0x000fe20000410000 */
[----:B------:R-:W-:Y:S01]  /*a9c0*/  LEA.HI R15, R11, R11, RZ, 0x1 ;  /* 0x0000000b0b0f7211 */ /* 0x000fe200078f08ff */
[----:B------:R-:W-:Y:S01]  /*a9d0*/  FMUL.FTZ R36, R7, R36 ;  /* 0x0000002407247220 */ /* 0x000fe20000410000 */
[----:B------:R-:W-:Y:S01]  /*a9e0*/  LEA.HI R17, R17, R17, RZ, 0x1d ;  /* 0x0000001111117211 */ /* 0x000fe200078fe8ff */
[----:B------:R-:W-:Y:S01]  /*a9f0*/  FMUL.FTZ R37, R7, R37 ;  /* 0x0000002507257220 */ /* 0x000fe20000410000 */
[----:B------:R-:W-:Y:S01]  /*aa00*/  LOP3.LUT R13, R13, 0x1c0, RZ, 0xc0, !PT ;  /* 0x000001c00d0d7812 */ /* 0x000fe200078ec0ff */
[----:B------:R-:W-:Y:S01]  /*aa10*/  FMUL.FTZ R40, R7, R40 ;  /* 0x0000002807287220 */ /* 0x000fe20000410000 */
[----:B------:R-:W-:Y:S01]  /*aa20*/  SHF.L.U32 R14, R15, 0x2, RZ ;  /* 0x000000020f0e7819 */ /* 0x000fe200000006ff */
[C---:B------:R-:W-:Y:S01]  /*aa30*/  FMUL.FTZ R41, R7.reuse, R41 ;  /* 0x0000002907297220 */ /* 0x040fe20000410000 */
[----:B------:R-:W-:Y:S01]  /*aa40*/  LEA R12, R12, R17, 0x1 ;  /* 0x000000110c0c7211 */ /* 0x000fe200078e08ff */
[----:B------:R-:W-:Y:S01]  /*aa50*/  FMUL.FTZ R44, R7, R44 ;  /* 0x0000002c072c7220 */ /* 0x000fe20000410000 */
[----:B------:R-:W-:Y:S01]  /*aa60*/  LOP3.LUT R14, R13, 0x38, R14, 0xf8, !PT ;  /* 0x000000380d0e7812 */ /* 0x000fe200078ef80e */
[----:B------:R-:W-:Y:S01]  /*aa70*/  FMUL.FTZ R45, R7, R45 ;  /* 0x0000002d072d7220 */ /* 0x000fe20000410000 */
[----:B------:R-:W-:Y:S01]  /*aa80*/  R2P PR, R5, 0x6 ;  /* 0x0000000605007804 */ /* 0x000fe20000000000 */
[C---:B------:R-:W-:Y:S01]  /*aa90*/  FMUL.FTZ R48, R7.reuse, R48 ;  /* 0x0000003007307220 */ /* 0x040fe20000410000 */
[----:B------:R-:W-:Y:S01]  /*aaa0*/  SHF.R.U32.HI R13, RZ, 0x3, R13 ;  /* 0x00000003ff0d7819 */ /* 0x000fe2000001160d */
[----:B------:R-:W-:Y:S01]  /*aab0*/  FMUL.FTZ R49, R7, R49 ;  /* 0x0000003107317220 */ /* 0x000fe20000410000 */
[----:B------:R-:W-:Y:S01]  /*aac0*/  LOP3.LUT R16, R15, 0xffffffe, RZ, 0xc0, !PT ;  /* 0x0ffffffe0f107812 */ /* 0x000fe200078ec0ff */
[C---:B------:R-:W-:Y:S01]  /*aad0*/  FMUL.FTZ R52, R7.reuse, R52 ;  /* 0x0000003407347220 */ /* 0x040fe20000410000 */
[----:B------:R-:W-:Y:S01]  /*aae0*/  LEA R12, R12, UR4, 0x2 ;  /* 0x000000040c0c7c11 */ /* 0x000fe2000f8e10ff */
[C---:B------:R-:W-:Y:S01]  /*aaf0*/  FMUL.FTZ R53, R7.reuse, R53 ;  /* 0x0000003507357220 */ /* 0x040fe20000410000 */
[----:B------:R-:W-:Y:S01]  /*ab00*/  MOV R5, 0x40 ;  /* 0x0000004000057802 */ /* 0x000fe20000000f00 */
[C---:B------:R-:W-:Y:S01]  /*ab10*/  FMUL.FTZ R56, R7.reuse, R56 ;  /* 0x0000003807387220 */ /* 0x040fe20000410000 */
        /* <DEDUP_REMOVED lines=34> */
[----:B------:R-:W-:Y:S01]  /*ad40*/  FMUL.FTZ R117, R7, R117 ;  /* 0x0000007507757220 */ /* 0x000fe20000410000 */
        /* <DEDUP_REMOVED lines=45> */
[----:B------:R-:W-:Y:S01]  /*b020*/  LOP3.LUT R13, R14, R13, RZ, 0x3c, !PT ;  /* 0x0000000d0e0d7212 */ /* 0x000fe200078e3cff */
[----:B------:R-:W-:Y:S01]  /*b030*/  STS.64 [R12], R128 ;  /* 0x000000800c007388 */ /* 0x000fe20000000a00 */
[----:B------:R-:W-:Y:S01]  /*b040*/  IADD3 R16, R11, -R16, RZ ;  /* 0x800000100b107210 */ /* 0x000fe20007ffe0ff */
[----:B------:R-:W1:Y:S01]  /*b050*/  @P3 MUFU.LG2 R2, R2 ;  /* 0x0000000200023308 */ /* 0x000e620000000c00 */
[----:B------:R-:W-:Y:S01]  /*b060*/  IADD3 R6, R12, -0x20, RZ ;  /* 0xffffffe00c067810 */ /* 0x000fe20007ffe0ff */
[----:B------:R-:W-:Y:S01]  /*b070*/  STS.64 [R12+0x800], R130 ;  /* 0x000800820c007388 */ /* 0x000fe20000000a00 */
[----:B------:R-:W-:-:S02]  /*b080*/  SEL R5, R5, 0xffffffc0, !P1 ;  /* 0xffffffc005057807 */ /* 0x000fc40004800000 */
[----:B------:R-:W-:Y:S02]  /*b090*/  @P0 IADD3 R6, R12, 0x20, RZ ;  /* 0x000000200c060810 */ /* 0x000fe40007ffe0ff */
[----:B------:R-:W-:Y:S02]  /*b0a0*/  SEL R7, R7, 0xffffff80, !P2 ;  /* 0xffffff8007077807 */ /* 0x000fe40005000000 */
[----:B------:R-:W-:Y:S01]  /*b0b0*/  LEA R13, R16, R13, 0x2 ;  /* 0x0000000d100d7211 */ /* 0x000fe200078e10ff */
[----:B------:R-:W-:Y:S01]  /*b0c0*/  STS.64 [R6], R36 ;  /* 0x0000002406007388 */ /* 0x000fe20000000a00 */
[C---:B------:R-:W-:Y:S02]  /*b0d0*/  IADD3 R14, R12.reuse, R5, RZ ;  /* 0x000000050c0e7210 */ /* 0x040fe40007ffe0ff */
[----:B------:R-:W-:Y:S01]  /*b0e0*/  IADD3 R16, R5, R6, RZ ;  /* 0x0000000605107210 */ /* 0x000fe20007ffe0ff */
[----:B------:R-:W-:Y:S01]  /*b0f0*/  STS.64 [R6+0x800], R38 ;  /* 0x0008002606007388 */ /* 0x000fe20000000a00 */
[----:B------:R-:W-:-:S02]  /*b100*/  IADD3 R5, R12, R7, RZ ;  /* 0x000000070c057210 */ /* 0x000fc40007ffe0ff */
[----:B------:R-:W-:Y:S01]  /*b110*/  IADD3 R15, R7, R6, RZ ;  /* 0x00000006070f7210 */ /* 0x000fe20007ffe0ff */
[----:B------:R-:W-:Y:S01]  /*b120*/  STS.64 [R14], R40 ;  /* 0x000000280e007388 */ /* 0x000fe20000000a00 */
[-C--:B------:R-:W-:Y:S01]  /*b130*/  IADD3 R17, R14, R7.reuse, RZ ;  /* 0x000000070e117210 */ /* 0x080fe20007ffe0ff */
[----:B-1----:R-:W-:Y:S01]  /*b140*/  @P3 FMUL.FTZ R2, R2, 0.69314718246459960938 ;  /* 0x3f31721802023820 */ /* 0x002fe20000410000 */
[----:B------:R-:W-:Y:S01]  /*b150*/  IADD3 R7, R16, R7, RZ ;  /* 0x0000000710077210 */ /* 0x000fe20007ffe0ff */
[----:B------:R-:W-:Y:S01]  /*b160*/  STS.64 [R14+0x800], R42 ;  /* 0x0008002a0e007388 */ /* 0x000fe20000000a00 */
[----:B------:R-:W-:Y:S02]  /*b170*/  LOP3.LUT R29, R9, 0xffffffe0, RZ, 0xc0, !PT ;  /* 0xffffffe0091d7812 */ /* 0x000fe400078ec0ff */
[----:B------:R-:W-:Y:S01]  /*b180*/  SHF.R.S32.HI R9, RZ, 0x1f, R10 ;  /* 0x0000001fff097819 */ /* 0x000fe2000001140a */
[----:B------:R-:W-:Y:S01]  /*b190*/  STS.64 [R16], R44 ;  /* 0x0000002c10007388 */ /* 0x000fe20000000a00 */
[----:B------:R-:W-:Y:S01]  /*b1a0*/  IADD3 R30, -R29, R0, RZ ;  /* 0x000000001d1e7210 */ /* 0x000fe20007ffe1ff */
[----:B------:R-:W-:Y:S01]  /*b1b0*/  @P4 FMUL.FTZ R29, R4, 0.69314718246459960938 ;  /* 0x3f317218041d4820 */ /* 0x000fe20000410000 */
[----:B------:R-:W1:Y:S01]  /*b1c0*/  @P3 LDC R0, c[0x0][0x2e8] ;  /* 0x0000ba00ff003b82 */ /* 0x000e620000000800 */
[----:B------:R-:W-:Y:S01]  /*b1d0*/  STS.64 [R16+0x800], R46 ;  /* 0x0008002e10007388 */ /* 0x000fe20000000a00 */
[----:B------:R-:W-:-:S02]  /*b1e0*/  LOP3.LUT P0, RZ, R30, 0x3, RZ, 0xc0, !PT ;  /* 0x000000031eff7812 */ /* 0x000fc4000780c0ff */
[----:B------:R-:W-:Y:S01]  /*b1f0*/  SHF.L.U32 R4, R11, 0x2, RZ ;  /* 0x000000020b047819 */ /* 0x000fe200000006ff */
[----:B------:R-:W-:Y:S04]  /*b200*/  STS.64 [R5], R48 ;  /* 0x0000003005007388 */ /* 0x000fe80000000a00 */
[----:B------:R-:W-:Y:S04]  /*b210*/  STS.64 [R5+0x800], R50 ;  /* 0x0008003205007388 */ /* 0x000fe80000000a00 */
[----:B------:R-:W-:Y:S04]  /*b220*/  STS.64 [R15], R52 ;  /* 0x000000340f007388 */ /* 0x000fe80000000a00 */
[----:B------:R-:W-:Y:S04]  /*b230*/  STS.64 [R15+0x800], R54 ;  /* 0x000800360f007388 */ /* 0x000fe80000000a00 */
[----:B------:R-:W-:Y:S04]  /*b240*/  STS.64 [R17], R56 ;  /* 0x0000003811007388 */ /* 0x000fe80000000a00 */
[----:B------:R-:W-:Y:S04]  /*b250*/  STS.64 [R17+0x800], R58 ;  /* 0x0008003a11007388 */ /* 0x000fe80000000a00 */
[----:B------:R-:W-:Y:S04]  /*b260*/  STS.64 [R7], R60 ;  /* 0x0000003c07007388 */ /* 0x000fe80000000a00 */
[----:B------:R-:W-:Y:S04]  /*b270*/  STS.64 [R7+0x800], R62 ;  /* 0x0008003e07007388 */ /* 0x000fe80000000a00 */
        /* <DEDUP_REMOVED lines=19> */
[----:B------:R2:W-:Y:S04]  /*b3b0*/  STS.64 [R6+0x8800], R102 ;  /* 0x0088006606007388 */ /* 0x0005e80000000a00 */
[----:B------:R-:W-:Y:S04]  /*b3c0*/  STS.64 [R14+0x8000], R104 ;  /* 0x008000680e007388 */ /* 0x000fe80000000a00 */
[----:B------:R3:W-:Y:S04]  /*b3d0*/  STS.64 [R14+0x8800], R106 ;  /* 0x0088006a0e007388 */ /* 0x0007e80000000a00 */
[----:B------:R-:W-:Y:S04]  /*b3e0*/  STS.64 [R16+0x8000], R108 ;  /* 0x0080006c10007388 */ /* 0x000fe80000000a00 */
[----:B------:R-:W-:Y:S04]  /*b3f0*/  STS.64 [R16+0x8800], R110 ;  /* 0x0088006e10007388 */ /* 0x000fe80000000a00 */
[----:B------:R-:W-:Y:S04]  /*b400*/  STS.64 [R5+0x8000], R124 ;  /* 0x0080007c05007388 */ /* 0x000fe80000000a00 */
[----:B------:R4:W-:Y:S01]  /*b410*/  STS.64 [R5+0x8800], R126 ;  /* 0x0088007e05007388 */ /* 0x0009e20000000a00 */
[----:B--2---:R-:W-:-:S03]  /*b420*/  LEA R6, R13, UR4, 0x2 ;  /* 0x000000040d067c11 */ /* 0x004fc6000f8e10ff */
[----:B------:R-:W-:Y:S01]  /*b430*/  STS.64 [R15+0x8000], R112 ;  /* 0x008000700f007388 */ /* 0x000fe20000000a00 */
[----:B------:R-:W2:Y:S03]  /*b440*/  S2UR UR4, SR_CTAID.Z ;  /* 0x00000000000479c3 */ /* 0x000ea60000002700 */
[----:B------:R5:W-:Y:S01]  /*b450*/  STS.64 [R15+0x8800], R114 ;  /* 0x008800720f007388 */ /* 0x000be20000000a00 */
[----:B---3--:R-:W-:-:S03]  /*b460*/  LEA.HI R14, R9, R10, RZ, 0x2 ;  /* 0x0000000a090e7211 */ /* 0x008fc600078f10ff */
[----:B------:R-:W-:Y:S01]  /*b470*/  STS.64 [R17+0x8000], R120 ;  /* 0x0080007811007388 */ /* 0x000fe20000000a00 */
[----:B------:R-:W3:Y:S01]  /*b480*/  LDC.64 R12, c[0x0][0x2c0] ;  /* 0x0000b000ff0c7b82 */ /* 0x000ee20000000a00 */
[----:B------:R-:W-:Y:S02]  /*b490*/  SHF.R.S32.HI R9, RZ, 0x1f, R30 ;  /* 0x0000001fff097819 */ /* 0x000fe4000001141e */
[----:B------:R-:W-:Y:S02]  /*b4a0*/  STS.64 [R17+0x8800], R122 ;  /* 0x0088007a11007388 */ /* 0x000fe40000000a00 */
[----:B------:R-:W-:Y:S02]  /*b4b0*/  LEA.HI R9, R9, R30, RZ, 0x2 ;  /* 0x0000001e09097211 */ /* 0x000fe400078f10ff */
[----:B------:R-:W-:Y:S02]  /*b4c0*/  STS.64 [R7+0x8000], R116 ;  /* 0x0080007407007388 */ /* 0x000fe40000000a00 */
[----:B------:R-:W-:-:S02]  /*b4d0*/  SHF.R.S32.HI R9, RZ, 0x2, R9 ;  /* 0x00000002ff097819 */ /* 0x000fc40000011409 */
[----:B------:R2:W-:Y:S01]  /*b4e0*/  STS.64 [R7+0x8800], R118 ;  /* 0x0088007607007388 */ /* 0x0005e20000000a00 */
[----:B----4-:R-:W4:Y:S08]  /*b4f0*/  LDC R5, c[0x0][0x270] ;  /* 0x00009c00ff057b82 */ /* 0x010f300000000800 */
[----:B------:R-:W-:Y:S01]  /*b500*/  BAR.SYNC.DEFER_BLOCKING 0x0 ;  /* 0x0000000000007b1d */ /* 0x000fe20000010000 */
[----:B-----5:R-:W-:-:S02]  /*b510*/  LOP3.LUT R15, R14, 0xffffffc, RZ, 0xc0, !PT ;  /* 0x0ffffffc0e0f7812 */ /* 0x020fc400078ec0ff */
[----:B------:R-:W-:Y:S01]  /*b520*/  IADD3 R14, -R207, RZ, RZ ;  /* 0x000000ffcf0e7210 */ /* 0x000fe20007ffe1ff */
[----:B---3--:R-:W-:Y:S01]  /*b530*/  IMAD R12, R28, R12, R207 ;  /* 0x0000000c1c0c7224 */ /* 0x008fe200078e02cf */
[----:B------:R-:W-:Y:S02]  /*b540*/  IADD3 R10, -R15, R10, RZ ;  /* 0x0000000a0f0a7210 */ /* 0x000fe40007ffe1ff */
[----:B------:R-:W-:Y:S01]  /*b550*/  MOV R15, 0xff800000 ;  /* 0xff800000000f7802 */ /* 0x000fe20000000f00 */
[----:B-1----:R-:W-:Y:S01]  /*b560*/  @P3 FFMA.FTZ R15, R3, R0, R2 ;  /* 0x00000000030f3223 */ /* 0x002fe20000010002 */
[----:B------:R-:W-:Y:S02]  /*b570*/  LEA R10, R10, R9, 0x4 ;  /* 0x000000090a0a7211 */ /* 0x000fe400078e20ff */
[----:B------:R-:W-:Y:S01]  /*b580*/  MOV R9, 0xff800000 ;  /* 0xff80000000097802 */ /* 0x000fe20000000f00 */
[----:B--2---:R-:W1:Y:S01]  /*b590*/  @P4 LDC R7, c[0x0][0x2e8] ;  /* 0x0000ba00ff074b82 */ /* 0x004e620000000800 */
[----:B------:R2:W3:Y:S01]  /*b5a0*/  LDS.128 R24, [R6+0x3800] ;  /* 0x0038000006187984 */ /* 0x0004e20000000c00 */
[----:B----4-:R-:W-:-:S03]  /*b5b0*/  IMAD R14, R5, R14, UR4 ;  /* 0x00000004050e7e24 */ /* 0x010fc6000f8e020e */
[----:B------:R2:W4:Y:S01]  /*b5c0*/  LDS.128 R20, [R6+0x7800] ;  /* 0x0078000006147984 */ /* 0x0005220000000c00 */
[----:B------:R-:W-:Y:S01]  /*b5d0*/  IMAD R12, R12, R5, R14 ;  /* 0x000000050c0c7224 */ /* 0x000fe200078e020e */
[----:B------:R-:W-:Y:S02]  /*b5e0*/  SHF.R.S32.HI R5, RZ, 0x1f, R4 ;  /* 0x0000001fff057819 */ /* 0x000fe40000011404 */
[----:B------:R2:W2:Y:S01]  /*b5f0*/  LDS.128 R16, [R6+0xb800] ;  /* 0x00b8000006107984 */ /* 0x0004a20000000c00 */
[----:B------:R-:W-:Y:S02]  /*b600*/  IMAD R13, R12, R13, UR5 ;  /* 0x000000050c0d7e24 */ /* 0x000fe4000f8e020d */
[----:B-1----:R-:W-:Y:S01]  /*b610*/  @P4 FFMA.FTZ R9, R132, R7, R29 ;  /* 0x0000000784094223 */ /* 0x002fe2000001001d */
[----:B---34-:R-:W-:Y:S06]  /*b620*/  @P0 BRA `(.L_x_1382) ;  /* 0x00000000002c0947 */ /* 0x018fec0003800000 */
[C---:B------:R-:W-:Y:S01]  /*b630*/  VIADD R12, R10.reuse, 0x8 ;  /* 0x000000080a0c7836 */ /* 0x040fe20000000000 */
[----:B------:R-:W-:Y:S01]  /*b640*/  SHF.R.S32.HI R2, RZ, 0x1f, R10 ;  /* 0x0000001fff027819 */ /* 0x000fe2000001140a */
[----:B------:R-:W-:Y:S01]  /*b650*/  ULDC.64 UR4, c[0x0][0x2b8] ;  /* 0x0000ae0000047ab9 */ /* 0x000fe20000000a00 */
[C---:B------:R-:W-:Y:S02]  /*b660*/  IADD3 R0, P0, R13.reuse, R10, RZ ;  /* 0x0000000a0d007210 */ /* 0x040fe40007f1e0ff */
[-C--:B------:R-:W-:Y:S02]  /*b670*/  ISETP.GE.AND P2, PT, R10, R199.reuse, PT ;  /* 0x000000c70a00720c */ /* 0x080fe40003f46270 */
[----:B------:R-:W-:Y:S02]  /*b680*/  ISETP.GE.AND P1, PT, R12, R199, PT ;  /* 0x000000c70c00720c */ /* 0x000fe40003f26270 */
[----:B------:R-:W-:Y:S02]  /*b690*/  LEA.HI.X.SX32 R3, R13, R2, 0x1, P0 ;  /* 0x000000020d037211 */ /* 0x000fe400000f0eff */
[----:B------:R-:W-:-:S04]  /*b6a0*/  LEA R2, P0, R0, UR4, 0x2 ;  /* 0x0000000400027c11 */ /* 0x000fc8000f8010ff */
[----:B------:R-:W-:-:S05]  /*b6b0*/  LEA.HI.X R3, R0, UR5, R3, 0x2, P0 ;  /* 0x0000000500037c11 */ /* 0x000fca00080f1403 */
[----:B------:R1:W-:Y:S04]  /*b6c0*/  @!P2 STG.E desc[UR8][R2.64], R9 ;  /* 0x000000090200a986 */ /* 0x0003e8000c101908 */
[----:B------:R1:W-:Y:S02]  /*b6d0*/  @!P1 STG.E desc[UR8][R2.64+0x20], R15 ;  /* 0x0000200f02009986 */ /* 0x0003e4000c101908 */
.L_x_1382:
[----:B------:R-:W-:Y:S05]  /*b6e0*/  BSYNC B0 ;  /* 0x0000000000007941 */ /* 0x000fea0003800000 */
.L_x_1381:
[C---:B------:R-:W-:Y:S01]  /*b6f0*/  VIADD R0, R8.reuse, 0x18 ;  /* 0x0000001808007836 */ /* 0x040fe20000000000 */
[----:B------:R-:W-:Y:S01]  /*b700*/  ULDC UR4, c[0x0][0x2dc] ;  /* 0x0000b70000047ab9 */ /* 0x000fe20000000800 */
[----:B------:R-:W-:Y:S01]  /*b710*/  IMAD.WIDE R10, R8, 0xc0, R4 ;  /* 0x000000c0080a7825 */ /* 0x000fe200078e0204 */
[----:B------:R3:W4:Y:S01]  /*b720*/  LDS.128 R28, [R6] ;  /* 0x00000000061c7984 */ /* 0x0007220000000c00 */
[----:B------:R-:W-:Y:S01]  /*b730*/  BSSY B0, `(.L_x_1383) ;  /* 0x0000021000007945 */ /* 0x000fe20003800000 */
[-C--:B------:R-:W-:Y:S01]  /*b740*/  ISETP.GE.AND P2, PT, R0, R199.reuse, PT ;  /* 0x000000c70000720c */ /* 0x080fe20003f46270 */
[----:B-1----:R-:W-:Y:S01]  /*b750*/  IMAD R3, R13, UR4, RZ ;  /* 0x000000040d037c24 */ /* 0x002fe2000f8e02ff */
[----:B------:R-:W-:Y:S01]  /*b760*/  ULDC.64 UR4, c[0x0][0x288] ;  /* 0x0000a20000047ab9 */ /* 0x000fe20000000a00 */
[C---:B------:R-:W-:Y:S02]  /*b770*/  VIADD R0, R8.reuse, 0x20 ;  /* 0x0000002008007836 */ /* 0x040fe40000000000 */
[C---:B------:R-:W-:Y:S01]  /*b780*/  VIADD R2, R8.reuse, 0x10 ;  /* 0x0000001008027836 */ /* 0x040fe20000000000 */
[C---:B------:R-:W-:Y:S01]  /*b790*/  IADD3 R10, P3, R3.reuse, R10, RZ ;  /* 0x0000000a030a7210 */ /* 0x040fe20007f7e0ff */
[----:B------:R-:W-:Y:S01]  /*b7a0*/  VIADD R12, R8, 0x8 ;  /* 0x00000008080c7836 */ /* 0x000fe20000000000 */
[----:B------:R-:W-:Y:S01]  /*b7b0*/  ISETP.GE.AND P6, PT, R0, R199, PT ;  /* 0x000000c70000720c */ /* 0x000fe20003fc6270 */
[----:B------:R-:W-:Y:S01]  /*b7c0*/  VIADD R0, R8, 0x30 ;  /* 0x0000003008007836 */ /* 0x000fe20000000000 */
[----:B------:R-:W-:-:S02]  /*b7d0*/  LEA.HI.X.SX32 R3, R3, R11, 0x1, P3 ;  /* 0x0000000b03037211 */ /* 0x000fc400018f0eff */
[----:B------:R-:W-:Y:S02]  /*b7e0*/  LEA R32, P3, R10, UR4, 0x2 ;  /* 0x000000040a207c11 */ /* 0x000fe4000f8610ff */
[-C--:B------:R-:W-:Y:S01]  /*b7f0*/  ISETP.GE.AND P1, PT, R2, R199.reuse, PT ;  /* 0x000000c70200720c */ /* 0x080fe20003f26270 */
[----:B------:R-:W-:Y:S01]  /*b800*/  VIADD R2, R8, 0x28 ;  /* 0x0000002808027836 */ /* 0x000fe20000000000 */
[----:B------:R-:W-:Y:S02]  /*b810*/  LEA.HI.X R33, R10, UR5, R3, 0x2, P3 ;  /* 0x000000050a217c11 */ /* 0x000fe400098f1403 */
[-C--:B------:R-:W-:Y:S01]  /*b820*/  ISETP.GE.AND P4, PT, R0, R199.reuse, PT ;  /* 0x000000c70000720c */ /* 0x080fe20003f86270 */
[----:B------:R-:W-:Y:S01]  /*b830*/  VIADD R0, R8, 0x38 ;  /* 0x0000003808007836 */ /* 0x000fe20000000000 */
[-C--:B------:R-:W-:Y:S02]  /*b840*/  ISETP.GE.AND P0, PT, R12, R199.reuse, PT ;  /* 0x000000c70c00720c */ /* 0x080fe40003f06270 */
[-C--:B------:R-:W-:Y:S01]  /*b850*/  ISETP.GE.AND P3, PT, R8, R199.reuse, PT ;  /* 0x000000c70800720c */ /* 0x080fe20003f66270 */
[----:B------:R3:W1:Y:S01]  /*b860*/  LDS.128 R12, [R6+0x4000] ;  /* 0x00400000060c7984 */ /* 0x0006620000000c00 */
[----:B------:R-:W-:Y:S01]  /*b870*/  ISETP.GE.AND P5, PT, R2, R199, PT ;  /* 0x000000c70200720c */ /* 0x000fe20003fa6270 */
[----:B------:R-:W-:-:S02]  /*b880*/  VIADD R2, R4, 0x40 ;  /* 0x0000004004027836 */ /* 0x000fc40000000000 */
[----:B------:R3:W1:Y:S08]  /*b890*/  LDS.128 R8, [R6+0x8000] ;  /* 0x0080000006087984 */ /* 0x0006700000000c00 */
[----:B------:R-:W-:Y:S05]  /*b8a0*/  @P3 BRA `(.L_x_1384) ;  /* 0x0000000000243947 */ /* 0x000fea0003800000 */
[----:B------:R-:W-:Y:S01]  /*b8b0*/  ULDC UR4, c[0x0][0x2d0] ;  /* 0x0000b40000047ab9 */ /* 0x000fe20000000800 */
[----:B------:R-:W-:Y:S01]  /*b8c0*/  VIADD R3, R2, 0x40 ;  /* 0x0000004002037836 */ /* 0x000fe20000000000 */
[----:B------:R-:W-:-:S13]  /*b8d0*/  ISETP.GE.AND P3, PT, R4, UR4, PT ;  /* 0x0000000404007c0c */ /* 0x000fda000bf66270 */
[----:B----4-:R4:W-:Y:S04]  /*b8e0*/  @!P3 STG.E.64 desc[UR8][R32.64], R28 ;  /* 0x0000001c2000b986 */ /* 0x0109e8000c101b08 */
[----:B------:R4:W-:Y:S01]  /*b8f0*/  @!P3 STG.E.64 desc[UR8][R32.64+0x8], R30 ;  /* 0x0000081e2000b986 */ /* 0x0009e2000c101b08 */
[----:B------:R-:W-:-:S13]  /*b900*/  ISETP.GE.AND P3, PT, R2, UR4, PT ;  /* 0x0000000402007c0c */ /* 0x000fda000bf66270 */
[----:B-1----:R4:W-:Y:S01]  /*b910*/  @!P3 STG.E.128 desc[UR8][R32.64+0x100], R12 ;  /* 0x0001000c2000b986 */ /* 0x0029e2000c101d08 */
[----:B------:R-:W-:-:S13]  /*b920*/  ISETP.GE.AND P3, PT, R3, UR4, PT ;  /* 0x0000000403007c0c */ /* 0x000fda000bf66270 */
[----:B------:R4:W-:Y:S02]  /*b930*/  @!P3 STG.E.128 desc[UR8][R32.64+0x200], R8 ;  /* 0x000200082000b986 */ /* 0x0009e4000c101d08 */
.L_x_1384:
[----:B------:R-:W-:Y:S05]  /*b940*/  BSYNC B0 ;  /* 0x0000000000007941 */ /* 0x000fea0003800000 */
.L_x_1383:
[----:B----4-:R4:W2:Y:S01]  /*b950*/  LDS.128 R28, [R6+0x800] ;  /* 0x00080000061c7984 */ /* 0x0108a20000000c00 */
[----:B------:R-:W-:Y:S01]  /*b960*/  BSSY B0, `(.L_x_1385) ;  /* 0x000000d000007945 */ /* 0x000fe20003800000 */
[----:B------:R-:W-:Y:S02]  /*b970*/  ISETP.GE.AND P3, PT, R0, R199, PT ;  /* 0x000000c70000720c */ /* 0x000fe40003f66270 */
[----:B-1----:R4:W1:Y:S04]  /*b980*/  LDS.128 R12, [R6+0x4800] ;  /* 0x00480000060c7984 */ /* 0x0028680000000c00 */
[----:B------:R4:W1:Y:S01]  /*b990*/  LDS.128 R8, [R6+0x8800] ;  /* 0x0088000006087984 */ /* 0x0008620000000c00 */
[----:B------:R-:W-:Y:S06]  /*b9a0*/  @P0 BRA `(.L_x_1386) ;  /* 0x0000000000200947 */ /* 0x000fec0003800000 */
[----:B------:R-:W-:Y:S01]  /*b9b0*/  ULDC UR4, c[0x0][0x2d0] ;  /* 0x0000b40000047ab9 */ /* 0x000fe20000000800 */
[----:B------:R-:W-:Y:S01]  /*b9c0*/  VIADD R0, R2, 0x40 ;  /* 0x0000004002007836 */ /* 0x000fe20000000000 */
[----:B------:R-:W-:-:S13]  /*b9d0*/  ISETP.GE.AND P0, PT, R4, UR4, PT ;  /* 0x0000000404007c0c */ /* 0x000fda000bf06270 */
[----:B--2---:R2:W-:Y:S01]  /*b9e0*/  @!P0 STG.E.128 desc[UR8][R32.64+0x1800], R28 ;  /* 0x0018001c20008986 */ /* 0x0045e2000c101d08 */
[----:B------:R-:W-:-:S13]  /*b9f0*/  ISETP.GE.AND P0, PT, R2, UR4, PT ;  /* 0x0000000402007c0c */ /* 0x000fda000bf06270 */
[----:B-1----:R2:W-:Y:S01]  /*ba00*/  @!P0 STG.E.128 desc[UR8][R32.64+0x1900], R12 ;  /* 0x0019000c20008986 */ /* 0x0025e2000c101d08 */
[----:B------:R-:W-:-:S13]  /*ba10*/  ISETP.GE.AND P0, PT, R0, UR4, PT ;  /* 0x0000000400007c0c */ /* 0x000fda000bf06270 */
[----:B------:R2:W-:Y:S02]  /*ba20*/  @!P0 STG.E.128 desc[UR8][R32.64+0x1a00], R8 ;  /* 0x001a000820008986 */ /* 0x0005e4000c101d08 */
.L_x_1386:
[----:B------:R-:W-:Y:S05]  /*ba30*/  BSYNC B0 ;  /* 0x0000000000007941 */ /* 0x000fea0003800000 */
.L_x_1385:
[----:B--2---:R2:W2:Y:S01]  /*ba40*/  LDS.128 R28, [R6+0x1000] ;  /* 0x00100000061c7984 */ /* 0x0044a20000000c00 */
[----:B------:R-:W-:Y:S03]  /*ba50*/  BSSY B0, `(.L_x_1387) ;  /* 0x000000c000007945 */ /* 0x000fe60003800000 */
[----:B-1----:R1:W1:Y:S04]  /*ba60*/  LDS.128 R12, [R6+0x5000] ;  /* 0x00500000060c7984 */ /* 0x0022680000000c00 */
[----:B------:R1:W1:Y:S01]  /*ba70*/  LDS.128 R8, [R6+0x9000] ;  /* 0x0090000006087984 */ /* 0x0002620000000c00 */
[----:B------:R-:W-:Y:S05]  /*ba80*/  @P1 BRA `(.L_x_1388) ;  /* 0x0000000000201947 */ /* 0x000fea0003800000 */
[----:B------:R-:W-:Y:S01]  /*ba90*/  ULDC UR4, c[0x0][0x2d0] ;  /* 0x0000b40000047ab9 */ /* 0x000fe20000000800 */
[----:B------:R-:W-:Y:S01]  /*baa0*/  VIADD R0, R2, 0x40 ;  /* 0x0000004002007836 */ /* 0x000fe20000000000 */
[----:B------:R-:W-:Y:S02]  /*bab0*/  ISETP.GE.AND P0, PT, R4, UR4, PT ;  /* 0x0000000404007c0c */ /* 0x000fe4000bf06270 */
[----:B------:R-:W-:-:S11]  /*bac0*/  ISETP.GE.AND P1, PT, R2, UR4, PT ;  /* 0x0000000402007c0c */ /* 0x000fd6000bf26270 */
[----:B--2---:R2:W-:Y:S01]  /*bad0*/  @!P0 STG.E.128 desc[UR8][R32.64+0x3000], R28 ;  /* 0x0030001c20008986 */ /* 0x0045e2000c101d08 */
[----:B------:R-:W-:-:S03]  /*bae0*/  ISETP.GE.AND P0, PT, R0, UR4, PT ;  /* 0x0000000400007c0c */ /* 0x000fc6000bf06270 */
[----:B-1----:R2:W-:Y:S10]  /*baf0*/  @!P1 STG.E.128 desc[UR8][R32.64+0x3100], R12 ;  /* 0x0031000c20009986 */ /* 0x0025f4000c101d08 */
[----:B------:R2:W-:Y:S02]  /*bb00*/  @!P0 STG.E.128 desc[UR8][R32.64+0x3200], R8 ;  /* 0x0032000820008986 */ /* 0x0005e4000c101d08 */
.L_x_1388:
[----:B------:R-:W-:Y:S05]  /*bb10*/  BSYNC B0 ;  /* 0x0000000000007941 */ /* 0x000fea0003800000 */
.L_x_1387:
[----:B--2---:R2:W2:Y:S01]  /*bb20*/  LDS.128 R28, [R6+0x1800] ;  /* 0x00180000061c7984 */ /* 0x0044a20000000c00 */
[----:B------:R-:W-:Y:S03]  /*bb30*/  BSSY B0, `(.L_x_1389) ;  /* 0x000000c000007945 */ /* 0x000fe60003800000 */
[----:B-1----:R1:W1:Y:S04]  /*bb40*/  LDS.128 R12, [R6+0x5800] ;  /* 0x00580000060c7984 */ /* 0x0022680000000c00 */
[----:B------:R1:W1:Y:S01]  /*bb50*/  LDS.128 R8, [R6+0x9800] ;  /* 0x0098000006087984 */ /* 0x0002620000000c00 */
[----:B------:R-:W-:Y:S05]  /*bb60*/  @P2 BRA `(.L_x_1390) ;  /* 0x0000000000202947 */ /* 0x000fea0003800000 */
[----:B------:R-:W-:Y:S01]  /*bb70*/  VIADD R0, R2, 0x40 ;  /* 0x0000004002007836 */ /* 0x000fe20000000000 */
[----:B------:R-:W-:Y:S02]  /*bb80*/  ULDC UR4, c[0x0][0x2d0] ;  /* 0x0000b40000047ab9 */ /* 0x000fe40000000800 */
[----:B------:R-:W-:Y:S02]  /*bb90*/  ISETP.GE.AND P2, PT, R4, UR4, PT ;  /* 0x0000000404007c0c */ /* 0x000fe4000bf46270 */
[----:B------:R-:W-:Y:S02]  /*bba0*/  ISETP.GE.AND P1, PT, R2, UR4, PT ;  /* 0x0000000402007c0c */ /* 0x000fe4000bf26270 */
[----:B------:R-:W-:-:S09]  /*bbb0*/  ISETP.GE.AND P0, PT, R0, UR4, PT ;  /* 0x0000000400007c0c */ /* 0x000fd2000bf06270 */
[----:B--2---:R2:W-:Y:S04]  /*bbc0*/  @!P2 STG.E.128 desc[UR8][R32.64+0x4800], R28 ;  /* 0x0048001c2000a986 */ /* 0x0045e8000c101d08 */
[----:B-1----:R2:W-:Y:S04]  /*bbd0*/  @!P1 STG.E.128 desc[UR8][R32.64+0x4900], R12 ;  /* 0x0049000c20009986 */ /* 0x0025e8000c101d08 */
[----:B------:R2:W-:Y:S02]  /*bbe0*/  @!P0 STG.E.128 desc[UR8][R32.64+0x4a00], R8 ;  /* 0x004a000820008986 */ /* 0x0005e4000c101d08 */
.L_x_1390:
[----:B------:R-:W-:Y:S05]  /*bbf0*/  BSYNC B0 ;  /* 0x0000000000007941 */ /* 0x000fea0003800000 */
.L_x_1389:
        /* <DEDUP_REMOVED lines=13> */
.L_x_1392:
[----:B------:R-:W-:Y:S05]  /*bcd0*/  BSYNC B0 ;  /* 0x0000000000007941 */ /* 0x000fea0003800000 */
.L_x_1391:
        /* <DEDUP_REMOVED lines=13> */
.L_x_1394:
[----:B------:R-:W-:Y:S05]  /*bdb0*/  BSYNC B0 ;  /* 0x0000000000007941 */ /* 0x000fea0003800000 */
.L_x_1393:
[----:B-12---:R1:W2:Y:S01]  /*bdc0*/  LDS.128 R12, [R6+0x3000] ;  /* 0x00300000060c7984 */ /* 0x0062a20000000c00 */
[----:B------:R-:W-:Y:S03]  /*bdd0*/  BSSY B0, `(.L_x_1395) ;  /* 0x000000c000007945 */ /* 0x000fe60003800000 */
[----:B------:R1:W1:Y:S04]  /*bde0*/  LDS.128 R8, [R6+0x7000] ;  /* 0x0070000006087984 */ /* 0x0002680000000c00 */
        /* <DEDUP_REMOVED lines=10> */
.L_x_1396:
[----:B------:R-:W-:Y:S05]  /*be90*/  BSYNC B0 ;  /* 0x0000000000007941 */ /* 0x000fea0003800000 */
.L_x_1395:
[----:B------:R-:W-:Y:S05]  /*bea0*/  @P3 EXIT ;  /* 0x000000000000394d */ /* 0x000fea0003800000 */
[----:B------:R-:W-:Y:S02]  /*beb0*/  ULDC UR4, c[0x0][0x2d0] ;  /* 0x0000b40000047ab9 */ /* 0x000fe40000000800 */
[C---:B------:R-:W-:Y:S01]  /*bec0*/  ISETP.GE.AND P1, PT, R2.reuse, UR4, PT ;  /* 0x0000000402007c0c */ /* 0x040fe2000bf26270 */
[----:B------:R-:W-:Y:S01]  /*bed0*/  VIADD R2, R2, 0x40 ;  /* 0x0000004002027836 */ /* 0x000fe20000000000 */
[----:B------:R-:W-:-:S04]  /*bee0*/  ISETP.GE.AND P2, PT, R4, UR4, PT ;  /* 0x0000000404007c0c */ /* 0x000fc8000bf46270 */
[----:B------:R-:W-:-:S07]  /*bef0*/  ISETP.GE.AND P0, PT, R2, UR4, PT ;  /* 0x0000000402007c0c */ /* 0x000fce000bf06270 */
[----:B------:R1:W-:Y:S04]  /*bf00*/  @!P1 STG.E.128 desc[UR8][R32.64+0xa900], R20 ;  /* 0x00a9001420009986 */ /* 0x0003e8000c101d08 */
[----:B------:R1:W-:Y:S02]  /*bf10*/  @!P2 STG.E.128 desc[UR8][R32.64+0xa800], R24 ;  /* 0x00a800182000a986 */ /* 0x0003e4000c101d08 */
[----:B------:R-:W-:Y:S05]  /*bf20*/  @P0 EXIT ;  /* 0x000000000000094d */ /* 0x000fea0003800000 */
[----:B------:R-:W-:Y:S01]  /*bf30*/  STG.E.128 desc[UR8][R32.64+0xaa00], R16 ;  /* 0x00aa001020007986 */ /* 0x000fe2000c101d08 */
[----:B------:R-:W-:Y:S05]  /*bf40*/  EXIT ;  /* 0x000000000000794d */ /* 0x000fea0003800000 */
.L_x_1397:
        /* <DEDUP_REMOVED lines=11> */
.L_x_7452:


//--------------------- .text._ZN5flash24flash_fwd_splitkv_kernelI23Flash_fwd_kernel_traitsILi192ELi64ELi64ELi4ELb0ELb0EN7cutlass6half_tE19Flash_kernel_traitsILi192ELi64ELi64ELi4ES3_EELb0ELb0ELb0ELb0ELb0ELb1ELb1ELb0EEEvNS_16Flash_fwd_paramsE --------------------------
	.section	.text._ZN5flash24flash_fwd_splitkv_kernelI23Flash_fwd_kernel_traitsILi192ELi64ELi64ELi4ELb0ELb0EN7cutlass6half_tE19Flash_kernel_traitsILi192ELi64ELi64ELi4ES3_EELb0ELb0ELb0ELb0ELb0ELb1ELb1ELb0EEEvNS_16Flash_fwd_paramsE,"ax",@progbits
	.align	128
        .global         _ZN5flash24flash_fwd_splitkv_kernelI23Flash_fwd_kernel_traitsILi192ELi64ELi64ELi4ELb0ELb0EN7cutlass6half_tE19Flash_kernel_traitsILi192ELi64ELi64ELi4ES3_EELb0ELb0ELb0ELb0ELb0ELb1ELb1ELb0EEEvNS_16Flash_fwd_paramsE
        .type           _ZN5flash24flash_fwd_splitkv_kernelI23Flash_fwd_kernel_traitsILi192ELi64ELi64ELi4ELb0ELb0EN7cutlass6half_tE19Flash_kernel_traitsILi192ELi64ELi64ELi4ES3_EELb0ELb0ELb0ELb0ELb0ELb1ELb1ELb0EEEvNS_16Flash_fwd_paramsE,@function
        .size           _ZN5flash24flash_fwd_splitkv_kernelI23Flash_fwd_kernel_traitsILi192ELi64ELi64ELi4ELb0ELb0EN7cutlass6half_tE19Flash_kernel_traitsILi192ELi64ELi64ELi4ES3_EELb0ELb0ELb0ELb0ELb0ELb1ELb1ELb0EEEvNS_16Flash_fwd_paramsE,(.L_x_7453 - _ZN5flash24flash_fwd_splitkv_kernelI23Flash_fwd_kernel_traitsILi192ELi64ELi64ELi4ELb0ELb0EN7cutlass6half_tE19Flash_kernel_traitsILi192ELi64ELi64ELi4ES3_EELb0ELb0ELb0ELb0ELb0ELb1ELb1ELb0EEEvNS_16Flash_fwd_paramsE)
        .other          _ZN5flash24flash_fwd_splitkv_kernelI23Flash_fwd_kernel_traitsILi192ELi64ELi64ELi4ELb0ELb0EN7cutlass6half_tE19Flash_kernel_traitsILi192ELi64ELi64ELi4ES3_EELb0ELb0ELb0ELb0ELb0ELb1ELb1ELb0EEEvNS_16Flash_fwd_paramsE,@"STO_CUDA_ENTRY STV_DEFAULT"
_ZN5flash24flash_fwd_splitkv_kernelI23Flash_fwd_kernel_traitsILi192ELi64ELi64ELi4ELb0ELb0EN7cutlass6half_tE19Flash_kernel_traitsILi192ELi64ELi64ELi4ES3_EELb0ELb0ELb0ELb0ELb0ELb1ELb1ELb0EEEvNS_16Flash_fwd_paramsE:
.text._ZN5flash24flash_fwd_splitkv_kernelI23Flash_fwd_kernel_traitsILi192ELi64ELi64ELi4ELb0ELb0EN7cutlass6half_tE19Flash_kernel_traitsILi192ELi64ELi64ELi4ES3_EELb0ELb0ELb0ELb0ELb0ELb1ELb1ELb0EEEvNS_16Flash_fwd_paramsE:
        /* <DEDUP_REMOVED lines=60> */
.L_x_1398:
[----:B------:R-:W1:Y:S02]  /*03c0*/  LDC R6, c[0x0][0x2c8] ;  /* 0x0000b200ff067b82 */ /* 0x000e640000000800 */
.L_x_1399:
        /* <DEDUP_REMOVED lines=99> */
.L_x_1402:
[----:B------:R-:W-:Y:S05]  /*0a00*/  BSYNC B0 ;  /* 0x0000000000007941 */ /* 0x000fea0003800000 */
.L_x_1401:
        /* <DEDUP_REMOVED lines=11> */
.L_x_1404:
[----:B------:R-:W-:Y:S05]  /*0ac0*/  BSYNC B0 ;  /* 0x0000000000007941 */ /* 0x000fea0003800000 */
.L_x_1403:
        /* <DEDUP_REMOVED lines=10> */
.L_x_1406:
[----:B------:R-:W-:Y:S05]  /*0b70*/  BSYNC B0 ;  /* 0x0000000000007941 */ /* 0x000fea0003800000 */
.L_x_1405:
        /* <DEDUP_REMOVED lines=10> */
.L_x_1408:
[----:B------:R-:W-:Y:S05]  /*0c20*/  BSYNC B0 ;  /* 0x0000000000007941 */ /* 0x000fea0003800000 */
.L_x_1407:
        /* <DEDUP_REMOVED lines=11> */
.L_x_1410:
[----:B------:R-:W-:Y:S05]  /*0ce0*/  BSYNC B0 ;  /* 0x0000000000007941 */ /* 0x000fea0003800000 */
.L_x_1409:
        /* <DEDUP_REMOVED lines=9> */
.L_x_1412:
[----:B------:R-:W-:Y:S05]  /*0d80*/  BSYNC B0 ;  /* 0x0000000000007941 */ /* 0x000fea0003800000 */
.L_x_1411:
        /* <DEDUP_REMOVED lines=9> */
.L_x_1414:
[----:B------:R-:W-:Y:S05]  /*0e20*/  BSYNC B0 ;  /* 0x0000000000007941 */ /* 0x000fea0003800000 */
.L_x_1413:
        /* <DEDUP_REMOVED lines=9> */
.L_x_1416:
[----:B------:R-:W-:Y:S05]  /*0ec0*/  BSYNC B0 ;  /* 0x0000000000007941 */ /* 0x000fea0003800000 */
.L_x_1415:
        /* <DEDUP_REMOVED lines=29> */
.L_x_1400:
        /* <DEDUP_REMOVED lines=24> */
.L_x_1417:
        /* <DEDUP_REMOVED lines=80> */
.L_x_1418:
        /* <DEDUP_REMOVED lines=49> */
.L_x_1420:
        /* <DEDUP_REMOVED lines=28> */
.L_x_1419:
        /* <DEDUP_REMOVED lines=106> */
.L_x_1422:
[----:B------:R-:W-:Y:S05]  /*2290*/  BSYNC B0 ;  /* 0x0000000000007941 */ /* 0x000fea0003800000 */
.L_x_1421:
        /* <DEDUP_REMOVED lines=45> */
.L_x_1424:
[----:B------:R-:W-:Y:S05]  /*2570*/  BSYNC B0 ;  /* 0x0000000000007941 */ /* 0x000fea0003800000 */
.L_x_1423:
        /* <DEDUP_REMOVED lines=40> */
.L_x_1426:
[----:B------:R-:W-:Y:S05]  /*2800*/  BSYNC B0 ;  /* 0x0000000000007941 */ /* 0x000fea0003800000 */
.L_x_1425:
        /* <DEDUP_REMOVED lines=39> */
.L_x_1428:
[----:B------:R-:W-:Y:S05]  /*2a80*/  BSYNC B0 ;  /* 0x0000000000007941 */ /* 0x000fea0003800000 */
.L_x_1427:
        /* <DEDUP_REMOVED lines=41> */
.L_x_1430:
[----:B------:R-:W-:Y:S05]  /*2d20*/  BSYNC B0 ;  /* 0x0000000000007941 */ /* 0x000fea0003800000 */
.L_x_1429:
        /* <DEDUP_REMOVED lines=33> */
.L_x_1432:
[----:B------:R-:W-:Y:S05]  /*2f40*/  BSYNC B0 ;  /* 0x0000000000007941 */ /* 0x000fea0003800000 */
.L_x_1431:
        /* <DEDUP_REMOVED lines=34> */
.L_x_1434:
[----:B------:R-:W-:Y:S05]  /*3170*/  BSYNC B0 ;  /* 0x0000000000007941 */ /* 0x000fea0003800000 */
.L_x_1433:
        /* <DEDUP_REMOVED lines=40> */
.L_x_1436:
[----:B------:R-:W-:Y:S05]  /*3400*/  BSYNC B0 ;  /* 0x0000000000007941 */ /* 0x000fea0003800000 */
.L_x_1435:
        /* <DEDUP_REMOVED lines=67> */
.L_x_1438:
[----:B------:R-:W-:Y:S05]  /*3840*/  BSYNC B0 ;  /* 0x0000000000007941 */ /* 0x000fea0003800000 */
.L_x_1437:
        /* <DEDUP_REMOVED lines=33> */
.L_x_1440:
[----:B------:R-:W-:Y:S05]  /*3a60*/  BSYNC B0 ;  /* 0x0000000000007941 */ /* 0x000fea0003800000 */
.L_x_1439:
        /* <DEDUP_REMOVED lines=35> */
.L_x_1442:
[----:B------:R-:W-:Y:S05]  /*3ca0*/  BSYNC B0 ;  /* 0x0000000000007941 */ /* 0x000fea0003800000 */
.L_x_1441:
        /* <DEDUP_REMOVED lines=37> */
.L_x_1444:
[----:B------:R-:W-:Y:S05]  /*3f00*/  BSYNC B0 ;  /* 0x0000000000007941 */ /* 0x000fea0003800000 */
.L_x_1443:
[----:B--2---:R-:W-:Y:S01]  /*3f10*/  LDSM.16.M88.4 R12, [R206] ;  /* 0x00000000ce0c783b */ /* 0x004fe20000000200 */
[----:B------:R-:W-:Y:S01]  /*3f20*/  R2P PR, R2, 0x6 ;  /* 0x0000000602007804 */ /* 0x000fe20000000000 */
[C---:B------:R-:W-:Y:S01]  /*3f30*/  VIADD R2, R205.reuse, 0x6000 ;  /* 0x00006000cd027836 */ /* 0x040fe20000000000 */
[----:B------:R-:W-:Y:S01]  /*3f40*/  ULDC UR5, c[0x0][0x39c] ;  /* 0x0000e70000057ab9 */ /* 0x000fe20000000800 */
[----:B------:R-:W1:Y:S01]  /*3f50*/  LDSM.16.M88.4 R28, [R205+0x6000] ;  /* 0x00600000cd1c783b */ /* 0x000e620000000200 */
[----:B------:R-:W-:Y:S01]  /*3f60*/  VIADD R203, R205, 0x6020 ;  /* 0x00006020cdcb7836 */ /* 0x000fe20000000000 */
[----:B------:R-:W-:Y:S01]  /*3f70*/  ISETP.GT.AND P5, PT, R103, R208, PT ;  /* 0x000000d06700720c */ /* 0x000fe20003fa4270 */
        /* <DEDUP_REMOVED lines=149> */
[C---:B--2---:R-:W-:Y:S06]  /*48d0*/  HMMA.16816.F32 R80, R48.reuse, R64, R80 ;  /* 0x000000403050723c */ /* 0x044fec0000001850 */
[----:B------:R-:W-:Y:S06]  /*48e0*/  HMMA.16816.F32 R76, R48, R66, R76 ;  /* 0x00000042304c723c */ /* 0x000fec000000184c */
[----:B------:R-:W-:Y:S01]  /*48f0*/  HMMA.16816.F32 R60, R24, R90, R60 ;  /* 0x0000005a183c723c */ /* 0x000fe2000000183c */
[----:B------:R-:W-:Y:S01]  /*4900*/  FMUL.FTZ R17, R17, UR5 ;  /* 0x0000000511117c20 */ /* 0x000fe20008410000 */
[----:B------:R-:W-:-:S04]  /*4910*/  FMUL.FTZ R2, R16, UR5 ;  /* 0x0000000510027c20 */ /* 0x000fc80008410000 */
[----:B------:R-:W-:Y:S01]  /*4920*/  HMMA.16816.F32 R40, R12, R44, R40 ;  /* 0x0000002c0c28723c */ /* 0x000fe20000001828 */
[----:B------:R-:W-:Y:S01]  /*4930*/  FMUL.FTZ R28, R28, UR5 ;  /* 0x000000051c1c7c20 */ /* 0x000fe20008410000 */
[----:B------:R-:W-:Y:S01]  /*4940*/  FMUL.FTZ R29, R29, UR5 ;  /* 0x000000051d1d7c20 */ /* 0x000fe20008410000 */
[----:B------:R-:W-:Y:S01]  /*4950*/  FMUL.FTZ R30, R30, UR5 ;  /* 0x000000051e1e7c20 */ /* 0x000fe20008410000 */
[----:B------:R2:W-:Y:S02]  /*4960*/  MUFU.TANH R44, R17 ;  /* 0x00000011002c7308 */ /* 0x0005e40000002400 */
[----:B----4-:R-:W-:Y:S01]  /*4970*/  HMMA.16816.F32 R96, R24, R8, R96 ;  /* 0x000000081860723c */ /* 0x010fe20000001860 */
[----:B------:R-:W-:-:S05]  /*4980*/  FMUL.FTZ R45, R18, UR5 ;  /* 0x00000005122d7c20 */ /* 0x000fca0008410000 */
[----:B------:R-:W-:Y:S01]  /*4990*/  HMMA.16816.F32 R52, R24, R10, R52 ;  /* 0x0000000a1834723c */ /* 0x000fe20000001834 */
[----:B------:R-:W4:Y:S01]  /*49a0*/  LDSM.16.M88.4 R8, [R203+0x5800] ;  /* 0x00580000cb08783b */ /* 0x000f220000000200 */
[----:B------:R-:W-:Y:S04]  /*49b0*/  MUFU.TANH R2, R2 ;  /* 0x0000000200027308 */ /* 0x000fe80000002400 */
[C---:B-1----:R-:W-:Y:S04]  /*49c0*/  HMMA.16816.F32 R80, R36.reuse, R20, R80 ;  /* 0x000000142450723c */ /* 0x042fe80000001850 */
[----:B------:R-:W1:Y:S02]  /*49d0*/  MUFU.TANH R45, R45 ;  /* 0x0000002d002d7308 */ /* 0x000e640000002400 */
[----:B------:R-:W-:Y:S01]  /*49e0*/  HMMA.16816.F32 R76, R36, R22, R76 ;  /* 0x00000016244c723c */ /* 0x000fe2000000184c */
[----:B------:R-:W-:Y:S05]  /*49f0*/  LDSM.16.M88.4 R20, [R192+0x5800] ;  /* 0x00580000c014783b */ /* 0x000fea0000000200 */
[----:B------:R-:W-:Y:S01]  /*4a00*/  HMMA.16816.F32 R60, R12, R46, R60 ;  /* 0x0000002e0c3c723c */ /* 0x000fe2000000183c */
[----:B------:R-:W-:Y:S05]  /*4a10*/  MUFU.TANH R47, R30 ;  /* 0x0000001e002f7308 */ /* 0x000fea0000002400 */
[----:B------:R-:W-:Y:S01]  /*4a20*/  HMMA.16816.F32 R40, R92, R32, R40 ;  /* 0x000000205c28723c */ /* 0x000fe20000001828 */
[----:B------:R-:W-:-:S02]  /*4a30*/  FMUL.FTZ R46, R19, UR5 ;  /* 0x00000005132e7c20 */ /* 0x000fc40008410000 */
[----:B------:R-:W-:Y:S01]  /*4a40*/  MUFU.TANH R32, R28 ;  /* 0x0000001c00207308 */ /* 0x000fe20000002400 */
[----:B--2---:R-:W2:Y:S02]  /*4a50*/  LDSM.16.M88.4 R16, [R192+0x5000] ;  /* 0x00500000c010783b */ /* 0x004ea40000000200 */
[C---:B---3--:R-:W-:Y:S05]  /*4a60*/  HMMA.16816.F32 R96, R12.reuse, R56, R96 ;  /* 0x000000380c60723c */ /* 0x048fea0000001860 */
[----:B------:R3:W-:Y:S01]  /*4a70*/  MUFU.TANH R33, R29 ;  /* 0x0000001d00217308 */ /* 0x0007e20000002400 */
[----:B------:R-:W-:Y:S01]  /*4a80*/  HMMA.16816.F32 R52, R12, R58, R52 ;  /* 0x0000003a0c34723c */ /* 0x000fe20000001834 */
[----:B------:R-:W-:-:S05]  /*4a90*/  FMUL.FTZ R56, R31, UR5 ;  /* 0x000000051f387c20 */ /* 0x000fca0008410000 */
[C---:B----4-:R-:W-:Y:S01]  /*4aa0*/  HMMA.16816.F32 R80, R24.reuse, R8, R80 ;  /* 0x000000081850723c */ /* 0x050fe20000001850 */
[----:B------:R-:W4:Y:S05]  /*4ab0*/  MUFU.TANH R46, R46 ;  /* 0x0000002e002e7308 */ /* 0x000f2a0000002400 */
[----:B------:R-:W-:Y:S03]  /*4ac0*/  HMMA.16816.F32 R76, R24, R10, R76 ;  /* 0x0000000a184c723c */ /* 0x000fe6000000184c */
[----:B------:R-:W5:Y:S01]  /*4ad0*/  MUFU.TANH R56, R56 ;  /* 0x0000003800387308 */ /* 0x000f620000002400 */
[----:B---3--:R-:W3:Y:S01]  /*4ae0*/  LDSM.16.M88.4 R28, [R199+0xb800] ;  /* 0x00b80000c71c783b */ /* 0x008ee20000000200 */
[----:B------:R-:W-:-:S04]  /*4af0*/  DEPBAR.LE SB0, 0x0 ;  /* 0x000080000000791a */ /* 0x000fc80000000000 */
[----:B------:R-:W-:Y:S01]  /*4b00*/  IMAD.SHL.U32 R10, R102, 0x2, RZ ;  /* 0x00000002660a7824 */ /* 0x000fe200078e00ff */
[----:B------:R-:W-:Y:S04]  /*4b10*/  HMMA.16816.F32 R60, R92, R34, R60 ;  /* 0x000000225c3c723c */ /* 0x000fe8000000183c */
[----:B------:R-:W-:-:S03]  /*4b20*/  LOP3.LUT R10, R10, 0x6, RZ, 0xc0, !PT ;  /* 0x000000060a0a7812 */ /* 0x000fc600078ec0ff */
[----:B------:R-:W-:Y:S01]  /*4b30*/  FMUL.FTZ R34, R40, UR5 ;  /* 0x0000000528227c20 */ /* 0x000fe20008410000 */
[----:B------:R-:W-:Y:S01]  /*4b40*/  FMUL.FTZ R40, R42, UR5 ;  /* 0x000000052a287c20 */ /* 0x000fe20008410000 */
[----:B------:R-:W-:Y:S01]  /*4b50*/  FMUL.FTZ R35, R41, UR5 ;  /* 0x0000000529237c20 */ /* 0x000fe20008410000 */
[C---:B--2---:R-:W-:Y:S01]  /*4b60*/  HMMA.16816.F32 R52, R92.reuse, R18, R52 ;  /* 0x000000125c34723c */ /* 0x044fe20000001834 */
[----:B------:R-:W-:Y:S02]  /*4b70*/  FMUL.FTZ R41, R43, UR5 ;  /* 0x000000052b297c20 */ /* 0x000fe40008410000 */
[----:B------:R-:W-:Y:S03]  /*4b80*/  MUFU.TANH R34, R34 ;  /* 0x0000002200227308 */ /* 0x000fe60000002400 */
[----:B------:R-:W-:Y:S01]  /*4b90*/  HMMA.16816.F32 R96, R92, R16, R96 ;  /* 0x000000105c60723c */ /* 0x000fe20000001860 */
[----:B------:R-:W-:-:S04]  /*4ba0*/  IMAD.IADD R19, R3, 0x1, R10 ;  /* 0x0000000103137824 */ /* 0x000fc800078e020a */
[----:B------:R-:W2:Y:S01]  /*4bb0*/  MUFU.TANH R40, R40 ;  /* 0x0000002800287308 */ /* 0x000ea20000002400 */
[C---:B------:R-:W-:Y:S02]  /*4bc0*/  IADD3 R11, R19.reuse, 0x1, RZ ;  /* 0x00000001130b7810 */ /* 0x040fe40007ffe0ff */
[-C--:B------:R-:W-:Y:S01]  /*4bd0*/  ISETP.GE.AND P1, PT, R19, R104.reuse, PT ;  /* 0x000000681300720c */ /* 0x080fe20003f26270 */
[----:B------:R-:W-:Y:S01]  /*4be0*/  FMUL.FTZ R17, R63, UR5 ;  /* 0x000000053f117c20 */ /* 0x000fe20008410000 */
[-C--:B------:R-:W-:Y:S01]  /*4bf0*/  ISETP.GE.AND P6, PT, R11, R104.reuse, PT ;  /* 0x000000680b00720c */ /* 0x080fe20003fc6270 */
[----:B------:R-:W-:Y:S01]  /*4c00*/  VIADD R11, R19, 0x9 ;  /* 0x00000009130b7836 */ /* 0x000fe20000000000 */
[----:B-1----:R-:W-:Y:S01]  /*4c10*/  FSEL R24, R45, -INF , !P1 ;  /* 0xff8000002d187808 */ /* 0x002fe20004800000 */
[----:B------:R-:W-:Y:S01]  /*4c20*/  FMUL.FTZ R16, R60, UR5 ;  /* 0x000000053c107c20 */ /* 0x000fe20008410000 */
[----:B------:R-:W-:Y:S01]  /*4c30*/  FSEL R25, R2, -INF , !P1 ;  /* 0xff80000002197808 */ /* 0x000fe20004800000 */
[----:B------:R-:W-:Y:S01]  /*4c40*/  FMUL.FTZ R8, R62, UR5 ;  /* 0x000000053e087c20 */ /* 0x000fe20008410000 */
[-C--:B------:R-:W-:Y:S01]  /*4c50*/  ISETP.GE.AND P3, PT, R11, R104.reuse, PT ;  /* 0x000000680b00720c */ /* 0x080fe20003f66270 */
[----:B------:R-:W1:Y:S01]  /*4c60*/  MUFU.TANH R17, R17 ;  /* 0x0000001100117308 */ /* 0x000e620000002400 */
[C---:B---3--:R-:W-:Y:S01]  /*4c70*/  HMMA.16816.F32 R80, R12.reuse, R28, R80 ;  /* 0x0000001c0c50723c */ /* 0x048fe20000001850 */
[----:B------:R-:W-:Y:S01]  /*4c80*/  IADD3 R11, R19, 0x11, RZ ;  /* 0x00000011130b7810 */ /* 0x000fe20007ffe0ff */
[----:B------:R-:W-:Y:S01]  /*4c90*/  FMUL.FTZ R9, R61, UR5 ;  /* 0x000000053d097c20 */ /* 0x000fe20008410000 */
[----:B----4-:R-:W-:Y:S01]  /*4ca0*/  FSEL R46, R46, -INF , !P6 ;  /* 0xff8000002e2e7808 */ /* 0x010fe20007000000 */
[----:B------:R-:W-:Y:S01]  /*4cb0*/  FMUL.FTZ R52, R52, UR5 ;  /* 0x0000000534347c20 */ /* 0x000fe20008410000 */
[-C--:B------:R-:W-:Y:S01]  /*4cc0*/  ISETP.GE.AND P1, PT, R11, R104.reuse, PT ;  /* 0x000000680b00720c */ /* 0x080fe20003f26270 */
[----:B------:R-:W-:Y:S01]  /*4cd0*/  HMMA.16816.F32 R76, R12, R30, R76 ;  /* 0x0000001e0c4c723c */ /* 0x000fe2000000184c */
[----:B------:R-:W-:Y:S01]  /*4ce0*/  VIADD R11, R19, 0x18 ;  /* 0x00000018130b7836 */ /* 0x000fe20000000000 */
[----:B------:R-:W-:Y:S01]  /*4cf0*/  FSEL R27, R44, -INF , !P6 ;  /* 0xff8000002c1b7808 */ /* 0x000fe20007000000 */
[----:B------:R-:W-:Y:S01]  /*4d00*/  FMUL.FTZ R96, R96, UR5 ;  /* 0x0000000560607c20 */ /* 0x000fe20008410000 */
[----:B------:R-:W-:Y:S01]  /*4d10*/  FMUL.FTZ R98, R98, UR5 ;  /* 0x0000000562627c20 */ /* 0x000fe20008410000 */
[----:B------:R-:W-:Y:S01]  /*4d20*/  MUFU.TANH R35, R35 ;  /* 0x0000002300237308 */ /* 0x000fe20000002400 */
[----:B------:R-:W-:Y:S01]  /*4d30*/  ISETP.GE.AND P6, PT, R11, R104, PT ;  /* 0x000000680b00720c */ /* 0x000fe20003fc6270 */
[----:B------:R-:W-:-:S02]  /*4d40*/  VIADD R13, R19, 0x8 ;  /* 0x00000008130d7836 */ /* 0x000fc40000000000 */
[----:B------:R-:W-:Y:S01]  /*4d50*/  FMUL.FTZ R97, R97, UR5 ;  /* 0x0000000561617c20 */ /* 0x000fe20008410000 */
[----:B------:R-:W-:Y:S02]  /*4d60*/  VIADD R11, R19, 0x19 ;  /* 0x00000019130b7836 */ /* 0x000fe40000000000 */
[----:B------:R-:W-:Y:S01]  /*4d70*/  FMUL.FTZ R99, R99, UR5 ;  /* 0x0000000563637c20 */ /* 0x000fe20008410000 */
[----:B------:R-:W-:Y:S01]  /*4d80*/  FMUL.FTZ R54, R54, UR5 ;  /* 0x0000000536367c20 */ /* 0x000fe20008410000 */
[-C--:B------:R-:W-:Y:S01]  /*4d90*/  ISETP.GE.AND P4, PT, R13, R104.reuse, PT ;  /* 0x000000680d00720c */ /* 0x080fe20003f86270 */
[----:B------:R-:W3:Y:S01]  /*4da0*/  MUFU.TANH R41, R41 ;  /* 0x0000002900297308 */ /* 0x000ee20000002400 */
[----:B------:R-:W-:Y:S01]  /*4db0*/  VIADD R13, R19, 0x10 ;  /* 0x00000010130d7836 */ /* 0x000fe20000000000 */
[----:B-----5:R-:W-:Y:S01]  /*4dc0*/  FSEL R56, R56, -INF , !P3 ;  /* 0xff80000038387808 */ /* 0x020fe20005800000 */
[----:B------:R-:W-:Y:S01]  /*4dd0*/  FMUL.FTZ R53, R53, UR5 ;  /* 0x0000000535357c20 */ /* 0x000fe20008410000 */
[----:B------:R-:W-:Y:S01]  /*4de0*/  FSEL R14, R47, -INF , !P4 ;  /* 0xff8000002f0e7808 */ /* 0x000fe20006000000 */
[C---:B------:R-:W-:Y:S01]  /*4df0*/  HMMA.16816.F32 R80, R92.reuse, R20, R80 ;  /* 0x000000145c50723c */ /* 0x040fe20000001850 */
[----:B------:R-:W-:Y:S01]  /*4e00*/  FSEL R29, R32, -INF , !P4 ;  /* 0xff800000201d7808 */ /* 0x000fe20006000000 */
[----:B------:R-:W-:Y:S01]  /*4e10*/  FMUL.FTZ R55, R55, UR5 ;  /* 0x0000000537377c20 */ /* 0x000fe20008410000 */
[-C--:B------:R-:W-:Y:S01]  /*4e20*/  ISETP.GE.AND P4, PT, R11, R104.reuse, PT ;  /* 0x000000680b00720c */ /* 0x080fe20003f86270 */
[----:B------:R-:W-:Y:S01]  /*4e30*/  MUFU.TANH R16, R16 ;  /* 0x0000001000107308 */ /* 0x000fe20000002400 */
[----:B------:R-:W-:Y:S01]  /*4e40*/  VIADD R11, R19, 0x20 ;  /* 0x00000020130b7836 */ /* 0x000fe20000000000 */
[----:B------:R-:W-:Y:S01]  /*4e50*/  HMMA.16816.F32 R76, R92, R22, R76 ;  /* 0x000000165c4c723c */ /* 0x000fe2000000184c */
[----:B------:R-:W-:Y:S01]  /*4e60*/  FSEL R33, R33, -INF , !P3 ;  /* 0xff80000021217808 */ /* 0x000fe20005800000 */
[----:B------:R-:W-:Y:S01]  /*4e70*/  VIADD R21, R19, 0x29 ;  /* 0x0000002913157836 */ /* 0x000fe20000000000 */
[----:B------:R-:W-:-:S02]  /*4e80*/  ISETP.GE.AND P2, PT, R13, R104, PT ;  /* 0x000000680d00720c */ /* 0x000fc40003f46270 */
[-C--:B------:R-:W-:Y:S01]  /*4e90*/  ISETP.GE.AND P3, PT, R11, R104.reuse, PT ;  /* 0x000000680b00720c */ /* 0x080fe20003f66270 */
[----:B------:R-:W4:Y:S01]  /*4ea0*/  MUFU.TANH R8, R8 ;  /* 0x0000000800087308 */ /* 0x000f220000002400 */
[----:B------:R-:W-:Y:S02]  /*4eb0*/  IADD3 R11, R19, 0x21, RZ ;  /* 0x00000021130b7810 */ /* 0x000fe40007ffe0ff */
[----:B--2---:R-:W-:Y:S02]  /*4ec0*/  FSEL R12, R40, -INF , !P2 ;  /* 0xff800000280c7808 */ /* 0x004fe40005000000 */
[----:B------:R-:W-:Y:S02]  /*4ed0*/  FSEL R15, R34, -INF , !P2 ;  /* 0xff800000220f7808 */ /* 0x000fe40005000000 */
[----:B------:R-:W-:Y:S01]  /*4ee0*/  ISETP.GE.AND P2, PT, R11, R104, PT ;  /* 0x000000680b00720c */ /* 0x000fe20003f46270 */
[----:B------:R-:W-:Y:S01]  /*4ef0*/  MUFU.TANH R169, R96 ;  /* 0x0000006000a97308 */ /* 0x000fe20000002400 */
[----:B------:R-:W-:Y:S01]  /*4f00*/  VIADD R11, R19, 0x28 ;  /* 0x00000028130b7836 */ /* 0x000fe20000000000 */
[----:B-1----:R-:W-:-:S02]  /*4f10*/  FSEL R2, R17, -INF , !P4 ;  /* 0xff80000011027808 */ /* 0x002fc40006000000 */
[----:B------:R-:W-:Y:S01]  /*4f20*/  FMUL.FTZ R80, R80, UR5 ;  /* 0x0000000550507c20 */ /* 0x000fe20008410000 */
[----:B------:R-:W-:Y:S01]  /*4f30*/  FMUL.FTZ R81, R81, UR5 ;  /* 0x0000000551517c20 */ /* 0x000fe20008410000 */
[----:B------:R-:W-:Y:S01]  /*4f40*/  FMUL.FTZ R82, R82, UR5 ;  /* 0x0000000552527c20 */ /* 0x000fe20008410000 */
[----:B------:R-:W-:Y:S01]  /*4f50*/  FMUL.FTZ R83, R83, UR5 ;  /* 0x0000000553537c20 */ /* 0x000fe20008410000 */
[----:B------:R-:W1:Y:S01]  /*4f60*/  MUFU.TANH R162, R98 ;  /* 0x0000006200a27308 */ /* 0x000e620000002400 */
[----:B------:R-:W-:Y:S01]  /*4f70*/  IADD3 R17, R19, 0x31, RZ ;  /* 0x0000003113117810 */ /* 0x000fe20007ffe0ff */
[----:B------:R-:W-:Y:S01]  /*4f80*/  FMUL.FTZ R76, R76, UR5 ;  /* 0x000000054c4c7c20 */ /* 0x000fe20008410000 */
[----:B------:R-:W-:Y:S01]  /*4f90*/  FMUL.FTZ R78, R78, UR5 ;  /* 0x000000054e4e7c20 */ /* 0x000fe20008410000 */
[----:B------:R-:W-:Y:S01]  /*4fa0*/  FMUL.FTZ R79, R79, UR5 ;  /* 0x000000054f4f7c20 */ /* 0x000fe20008410000 */
[----:B------:R-:W-:Y:S01]  /*4fb0*/  FMUL.FTZ R77, R77, UR5 ;  /* 0x000000054d4d7c20 */ /* 0x000fe20008410000 */
[----:B---3--:R-:W-:-:S02]  /*4fc0*/  FSEL R10, R41, -INF , !P1 ;  /* 0xff800000290a7808 */ /* 0x008fc40004800000 */
[----:B------:R-:W2:Y:S01]  /*4fd0*/  MUFU.TANH R9, R9 ;  /* 0x0000000900097308 */ /* 0x000ea20000002400 */
[----:B------:R-:W-:Y:S02]  /*4fe0*/  FSEL R13, R35, -INF , !P1 ;  /* 0xff800000230d7808 */ /* 0x000fe40004800000 */
[----:B------:R-:W-:Y:S02]  /*4ff0*/  ISETP.GE.AND P1, PT, R11, R104, PT ;  /* 0x000000680b00720c */ /* 0x000fe40003f26270 */
[----:B----4-:R-:W-:Y:S02]  /*5000*/  FSEL R8, R8, -INF , !P6 ;  /* 0xff80000008087808 */ /* 0x010fe40007000000 */
[----:B------:R-:W-:Y:S01]  /*5010*/  FSEL R11, R16, -INF , !P6 ;  /* 0xff800000100b7808 */ /* 0x000fe20007000000 */
[----:B------:R-:W3:Y:S01]  /*5020*/  MUFU.TANH R161, R97 ;  /* 0x0000006100a17308 */ /* 0x000ee20000002400 */
[----:B-1----:R-:W-:Y:S02]  /*5030*/  FSEL R162, R162, -INF , !P3 ;  /* 0xff800000a2a27808 */ /* 0x002fe40005800000 */
[----:B------:R-:W-:-:S02]  /*5040*/  FSEL R169, R169, -INF , !P3 ;  /* 0xff800000a9a97808 */ /* 0x000fc40005800000 */
[-C--:B------:R-:W-:Y:S01]  /*5050*/  ISETP.GE.AND P6, PT, R21, R104.reuse, PT ;  /* 0x000000681500720c */ /* 0x080fe20003fc6270 */
[----:B------:R-:W-:Y:S01]  /*5060*/  VIADD R21, R19, 0x30 ;  /* 0x0000003013157836 */ /* 0x000fe20000000000 */
[-C--:B------:R-:W-:Y:S01]  /*5070*/  ISETP.GE.AND P3, PT, R17, R104.reuse, PT ;  /* 0x000000681100720c */ /* 0x080fe20003f66270 */
[----:B------:R-:W1:Y:S01]  /*5080*/  MUFU.TANH R178, R99 ;  /* 0x0000006300b27308 */ /* 0x000e620000002400 */
[----:B------:R-:W-:Y:S01]  /*5090*/  VIADD R17, R19, 0x38 ;  /* 0x0000003813117836 */ /* 0x000fe20000000000 */
[----:B--2---:R-:W-:Y:S01]  /*50a0*/  FSEL R9, R9, -INF , !P4 ;  /* 0xff80000009097808 */ /* 0x004fe20006000000 */
[----:B------:R-:W-:Y:S01]  /*50b0*/  VIADD R19, R19, 0x39 ;  /* 0x0000003913137836 */ /* 0x000fe20000000000 */
        /* <DEDUP_REMOVED lines=9> */
[----:B---3--:R-:W-:Y:S02]  /*5150*/  FSEL R166, R166, -INF , !P1 ;  /* 0xff800000a6a67808 */ /* 0x008fe40004800000 */
[----:B------:R-:W-:-:S05]  /*5160*/  ISETP.GE.AND P1, PT, R19, R104, PT ;  /* 0x000000681300720c */ /* 0x000fca0003f26270 */
        /* <DEDUP_REMOVED lines=15> */
[----:B--2---:R-:W-:Y:S02]  /*5260*/  FSEL R168, R168, -INF , !P2 ;  /* 0xff800000a8a87808 */ /* 0x004fe40005000000 */
[----:B---3--:R-:W-:Y:S02]  /*5270*/  FSEL R164, R164, -INF , !P1 ;  /* 0xff800000a4a47808 */ /* 0x008fe40004800000 */
[----:B-1----:R-:W-:Y:S01]  /*5280*/  FSEL R171, R171, -INF , !P1 ;  /* 0xff800000abab7808 */ /* 0x002fe20004800000 */
        /* <DEDUP_REMOVED lines=61> */
.L_x_1446:
[----:B------:R-:W-:-:S04]  /*5660*/  LEA R100, -R100, RZ, 0x6 ;  /* 0x000000ff64647211 */ /* 0x000fc800078e31ff */
[----:B------:R-:W-:-:S07]  /*5670*/  SHF.R.S32.HI R3, RZ, 0x1f, R100 ;  /* 0x0000001fff037819 */ /* 0x000fce0000011464 */
.L_x_1447:
        /* <DEDUP_REMOVED lines=12> */
[----:B------:R-:W4:Y:S01]  /*5740*/  @!P2 LDC.64 R16, c[0x0][0x218] ;  /* 0x00008600ff10ab82 */ /* 0x000f220000000a00 */
[----:B-1----:R-:W-:-:S07]  /*5750*/  @!P3 LEA R34, P1, R31, R20, 0x1 ;  /* 0x000000141f22b211 */ /* 0x002fce00078208ff */
[----:B------:R-:W1:Y:S01]  /*5760*/  @!P4 LDC.64 R22, c[0x0][0x218] ;  /* 0x00008600ff16cb82 */ /* 0x000e620000000a00 */
[----:B------:R-:W-:Y:S02]  /*5770*/  @!P3 LEA.HI.X R35, R31, R21, R6, 0x1, P1 ;  /* 0x000000151f23b211 */ /* 0x000fe400008f0c06 */
[----:B------:R-:W-:Y:S02]  /*5780*/  @!P2 IADD3 R6, P1, R100, R145, RZ ;  /* 0x000000916406a210 */ /* 0x000fe40007f3e0ff */
[----:B---3--:R-:W-:-:S03]  /*5790*/  @!P4 LEA R40, P6, R4, R18, 0x1 ;  /* 0x000000120428c211 */ /* 0x008fc600078c08ff */
[----:B------:R-:W3:Y:S01]  /*57a0*/  @!P3 LDC.64 R20, c[0x0][0x218] ;  /* 0x00008600ff14bb82 */ /* 0x000ee20000000a00 */
[----:B------:R-:W-:Y:S01]  /*57b0*/  @!P4 LEA.HI.X R41, R4, R19, R26, 0x1, P6 ;  /* 0x000000130429c211 */ /* 0x000fe200030f0c1a */
[----:B------:R-:W-:Y:S01]  /*57c0*/  @!P2 IMAD.X R26, R3, 0x1, R144, P1 ;  /* 0x00000001031aa824 */ /* 0x000fe200008e0690 */
[----:B------:R-:W-:Y:S02]  /*57d0*/  IADD3 R4, P6, R212, R100, RZ ;  /* 0x00000064d4047210 */ /* 0x000fe40007fde0ff */
[----:B----4-:R-:W-:-:S03]  /*57e0*/  @!P2 LEA R30, P1, R6, R16, 0x1 ;  /* 0x00000010061ea211 */ /* 0x010fc600078208ff */
[----:B------:R-:W4:Y:S01]  /*57f0*/  @!P2 LDC.64 R18, c[0x0][0x218] ;  /* 0x00008600ff12ab82 */ /* 0x000f220000000a00 */
[----:B------:R-:W-:Y:S01]  /*5800*/  @!PT LDS RZ, [RZ] ;  /* 0x00000000fffff984 */ /* 0x000fe20000000800 */
[----:B------:R-:W-:Y:S01]  /*5810*/  @!PT LDS RZ, [RZ] ;  /* 0x00000000fffff984 */ /* 0x000fe20000000800 */
[----:B------:R-:W-:Y:S01]  /*5820*/  @!PT LDS RZ, [RZ] ;  /* 0x00000000fffff984 */ /* 0x000fe20000000800 */
[----:B------:R5:W-:Y:S01]  /*5830*/  @!P4 LDGSTS.E.BYPASS.LTC128B.128 [R213+0x6000], desc[UR8][R40.64] ;  /* 0x0600000028d5cfae */ /* 0x000be2000b901d48 */
[----:B------:R-:W-:Y:S01]  /*5840*/  IMAD.X R37, R211, 0x1, R3, P6 ;  /* 0x00000001d3257824 */ /* 0x000fe200030e0603 */
[----:B------:R-:W-:Y:S02]  /*5850*/  @!P4 IADD3 R39, P6, R4, R145, RZ ;  /* 0x000000910427c210 */ /* 0x000fe40007fde0ff */
[----:B------:R-:W-:Y:S01]  /*5860*/  @!P2 LEA.HI.X R31, R6, R17, R26, 0x1, P1 ;  /* 0x00000011061fa211 */ /* 0x000fe200008f0c1a */
[----:B------:R2:W-:Y:S01]  /*5870*/  @P3 STS.128 [R213+0x8000], RZ ;  /* 0x008000ffd5003388 */ /* 0x0005e20000000c00 */
[----:B------:R-:W-:Y:S01]  /*5880*/  @!P3 IADD3 R26, P1, R4, R145, RZ ;  /* 0x00000091041ab210 */ /* 0x000fe20007f3e0ff */
[--C-:B------:R-:W-:Y:S01]  /*5890*/  @!P4 IMAD.X R6, R37, 0x1, R144.reuse, P6 ;  /* 0x000000012506c824 */ /* 0x100fe200030e0690 */
[----:B-1----:R-:W-:Y:S01]  /*58a0*/  @!P4 LEA R38, P6, R39, R22, 0x1 ;  /* 0x000000162726c211 */ /* 0x002fe200078c08ff */
[----:B------:R-:W1:Y:S01]  /*58b0*/  @!P4 LDC.64 R16, c[0x0][0x218] ;  /* 0x00008600ff10cb82 */ /* 0x000e620000000a00 */
[----:B------:R-:W-:Y:S01]  /*58c0*/  @!PT LDS RZ, [RZ] ;  /* 0x00000000fffff984 */ /* 0x000fe20000000800 */
[----:B------:R-:W-:Y:S01]  /*58d0*/  @!PT LDS RZ, [RZ] ;  /* 0x00000000fffff984 */ /* 0x000fe20000000800 */
[----:B------:R-:W-:Y:S01]  /*58e0*/  @!PT LDS RZ, [RZ] ;  /* 0x00000000fffff984 */ /* 0x000fe20000000800 */
[----:B------:R2:W-:Y:S01]  /*58f0*/  @!P3 LDGSTS.E.BYPASS.LTC128B.128 [R213+0x8000], desc[UR8][R34.64+0x80] ;  /* 0x0800008022d5bfae */ /* 0x0005e2000b901d48 */
[----:B------:R-:W-:Y:S01]  /*5900*/  @!P3 IMAD.X R22, R37, 0x1, R144, P1 ;  /* 0x000000012516b824 */ /* 0x000fe200008e0690 */
[----:B------:R-:W-:-:S02]  /*5910*/  @!P4 LEA.HI.X R39, R39, R23, R6, 0x1, P6 ;  /* 0x000000172727c211 */ /* 0x000fc400030f0c06 */
[----:B------:R-:W-:Y:S01]  /*5920*/  @!P2 IADD3 R6, P1, R4, R145, RZ ;  /* 0x000000910406a210 */ /* 0x000fe20007f3e0ff */
[----:B------:R2:W-:Y:S01]  /*5930*/  @P2 STS.128 [R213+0xa000], RZ ;  /* 0x00a000ffd5002388 */ /* 0x0005e20000000c00 */
[----:B---3--:R-:W-:-:S03]  /*5940*/  @!P3 LEA R42, P6, R26, R20, 0x1 ;  /* 0x000000141a2ab211 */ /* 0x008fc600078c08ff */
[----:B------:R-:W-:Y:S01]  /*5950*/  @!P2 IMAD.X R20, R37, 0x1, R144, P1 ;  /* 0x000000012514a824 */ /* 0x000fe200008e0690 */
[----:B------:R-:W-:Y:S01]  /*5960*/  @!P3 LEA.HI.X R43, R26, R21, R22, 0x1, P6 ;  /* 0x000000151a2bb211 */ /* 0x000fe200030f0c16 */
[----:B------:R-:W-:Y:S01]  /*5970*/  @!PT LDS RZ, [RZ] ;  /* 0x00000000fffff984 */ /* 0x000fe20000000800 */
[----:B------:R-:W-:Y:S01]  /*5980*/  @!PT LDS RZ, [RZ] ;  /* 0x00000000fffff984 */ /* 0x000fe20000000800 */
[----:B------:R-:W-:Y:S01]  /*5990*/  @!PT LDS RZ, [RZ] ;  /* 0x00000000fffff984 */ /* 0x000fe20000000800 */
[----:B------:R2:W-:Y:S01]  /*59a0*/  @!P2 LDGSTS.E.BYPASS.LTC128B.128 [R213+0xa000], desc[UR8][R30.64+0x100] ;  /* 0x0a0001001ed5afae */ /* 0x0005e2000b901d48 */
[----:B------:R-:W5:Y:S01]  /*59b0*/  @!P3 LDC.64 R22, c[0x0][0x218] ;  /* 0x00008600ff16bb82 */ /* 0x000f620000000a00 */
[----:B----4-:R-:W-:Y:S02]  /*59c0*/  @!P2 LEA R44, P1, R6, R18, 0x1 ;  /* 0x00000012062ca211 */ /* 0x010fe400078208ff */
[----:B------:R-:W-:Y:S01]  /*59d0*/  IADD3 R4, P6, R212, R4, RZ ;  /* 0x00000004d4047210 */ /* 0x000fe20007fde0ff */
[----:B------:R2:W-:Y:S01]  /*59e0*/  @P4 STS.128 [R213+0x6800], RZ ;  /* 0x006800ffd5004388 */ /* 0x0005e20000000c00 */
[----:B------:R-:W-:Y:S02]  /*59f0*/  @!P2 LEA.HI.X R45, R6, R19, R20, 0x1, P1 ;  /* 0x00000013062da211 */ /* 0x000fe400008f0c14 */
[CC--:B------:R-:W-:Y:S01]  /*5a00*/  @!P4 IADD3 R6, P1, R4.reuse, R145.reuse, RZ ;  /* 0x000000910406c210 */ /* 0x0c0fe20007f3e0ff */
[----:B------:R-:W3:Y:S01]  /*5a10*/  @!P2 LDC.64 R20, c[0x0][0x218] ;  /* 0x00008600ff14ab82 */ /* 0x000ee20000000a00 */
        /* <DEDUP_REMOVED lines=8> */
[----:B------:R2:W-:Y:S01]  /*5aa0*/  @P3 STS.128 [R213+0x8800], RZ ;  /* 0x008800ffd5003388 */ /* 0x0005e20000000c00 */
[----:B------:R-:W1:Y:S02]  /*5ab0*/  @!P4 LDC.64 R18, c[0x0][0x218] ;  /* 0x00008600ff12cb82 */ /* 0x000e640000000a00 */
[----:B------:R-:W-:Y:S01]  /*5ac0*/  @!P4 LEA.HI.X R49, R6, R17, R26, 0x1, P1 ;  /* 0x000000110631c211 */ /* 0x000fe200008f0c1a */
[C---:B------:R-:W-:Y:S01]  /*5ad0*/  @!P3 IMAD.X R26, R37.reuse, 0x1, R144, P6 ;  /* 0x00000001251ab824 */ /* 0x040fe200030e0690 */
[----:B------:R-:W-:Y:S01]  /*5ae0*/  @!P2 IADD3 R6, P1, R4, R145, RZ ;  /* 0x000000910406a210 */ /* 0x000fe20007f3e0ff */
[----:B------:R-:W-:Y:S01]  /*5af0*/  @!PT LDS RZ, [RZ] ;  /* 0x00000000fffff984 */ /* 0x000fe20000000800 */
[----:B------:R-:W-:Y:S01]  /*5b00*/  @!PT LDS RZ, [RZ] ;  /* 0x00000000fffff984 */ /* 0x000fe20000000800 */
[----:B------:R-:W-:Y:S01]  /*5b10*/  @!PT LDS RZ, [RZ] ;  /* 0x00000000fffff984 */ /* 0x000fe20000000800 */
[----:B------:R2:W-:Y:S03]  /*5b20*/  @!P3 LDGSTS.E.BYPASS.LTC128B.128 [R213+0x8800], desc[UR8][R42.64+0x80] ;  /* 0x088000802ad5bfae */ /* 0x0005e6000b901d48 */
        /* <DEDUP_REMOVED lines=10> */
[C---:B---3--:R-:W-:Y:S01]  /*5bd0*/  @!P2 LEA R20, P1, R6.reuse, R20, 0x1 ;  /* 0x000000140614a211 */ /* 0x048fe200078208ff */
        /* <DEDUP_REMOVED lines=46> */
.L_x_1449:
[----:B------:R-:W-:Y:S05]  /*5ec0*/  BSYNC B0 ;  /* 0x0000000000007941 */ /* 0x000fea0003800000 */
.L_x_1448:
[----:B------:R-:W0:Y:S01]  /*5ed0*/  LDGDEPBAR ;  /* 0x00000000000079af */ /* 0x000e220000000000 */
[----:B------:R-:W-:-:S04]  /*5ee0*/  IADD3 R145, P1, R100, R145, RZ ;  /* 0x0000009164917210 */ /* 0x000fc80007f3e0ff */
[----:B------:R-:W-:-:S09]  /*5ef0*/  IADD3.X R144, R3, R144, RZ, P1, !PT ;  /* 0x0000009003907210 */ /* 0x000fd20000ffe4ff */
.L_x_1445:
        /* <DEDUP_REMOVED lines=76> */
[--C-:B------:R-:W-:Y:S01]  /*63c0*/  FFMA.FTZ R135, R8, UR5, -R167.reuse ;  /* 0x0000000508877c23 */ /* 0x100fe200080108a7 */
[----:B------:R-:W-:Y:S01]  /*63d0*/  LDSM.16.MT88.4 R12, [R198+0xc800] ;  /* 0x00c80000c60c783b */ /* 0x000fe20000004200 */
[----:B------:R-:W1:Y:S01]  /*63e0*/  MUFU.EX2 R154, R154 ;  /* 0x0000009a009a7308 */ /* 0x000e620000000800 */
[--C-:B------:R-:W-:Y:S01]  /*63f0*/  FFMA.FTZ R2, R2, UR5, -R167.reuse ;  /* 0x0000000502027c23 */ /* 0x100fe200080108a7 */
[--C-:B------:R-:W-:Y:S01]  /*6400*/  FFMA.FTZ R158, R169, UR5, -R174.reuse ;  /* 0x00000005a99e7c23 */ /* 0x100fe200080108ae */
[----:B------:R-:W-:Y:S01]  /*6410*/  LDSM.16.MT88.4 R8, [R200+0xe800] ;  /* 0x00e80000c808783b */ /* 0x000fe20000004200 */
[--C-:B------:R-:W-:Y:S01]  /*6420*/  FFMA.FTZ R160, R165, UR5, -R174.reuse ;  /* 0x00000005a5a07c23 */ /* 0x100fe200080108ae */
[--C-:B------:R-:W-:Y:S01]  /*6430*/  FFMA.FTZ R161, R161, UR5, -R174.reuse ;  /* 0x00000005a1a17c23 */ /* 0x100fe200080108ae */
[--C-:B------:R-:W-:Y:S01]  /*6440*/  FFMA.FTZ R163, R163, UR5, -R174.reuse ;  /* 0x00000005a3a37c23 */ /* 0x100fe200080108ae */
[----:B------:R-:W2:Y:S01]  /*6450*/  LDSM.16.MT88.4 R56, [R197+0xe000] ;  /* 0x00e00000c538783b */ /* 0x000ea20000004200 */
        /* <DEDUP_REMOVED lines=9> */
[----:B-1----:R-:W-:Y:S01]  /*64f0*/  F2FP.F16.F32.PACK_AB R96, R154, R157 ;  /* 0x0000009d9a60723e */ /* 0x002fe200000000ff */
[--C-:B------:R-:W-:Y:S01]  /*6500*/  FFMA.FTZ R175, R175, UR5, -R174.reuse ;  /* 0x00000005afaf7c23 */ /* 0x100fe200080108ae */
[----:B------:R-:W-:Y:S01]  /*6510*/  LDSM.16.MT88.4 R136, [R200+0xc800] ;  /* 0x00c80000c888783b */ /* 0x000fe20000004200 */
[--C-:B------:R-:W-:Y:S01]  /*6520*/  FFMA.FTZ R173, R173, UR5, -R174.reuse ;  /* 0x00000005adad7c23 */ /* 0x100fe200080108ae */
[----:B------:R-:W-:Y:S01]  /*6530*/  FFMA.FTZ R174, R171, UR5, -R174 ;  /* 0x00000005abae7c23 */ /* 0x000fe200080108ae */
[--C-:B------:R-:W-:Y:S01]  /*6540*/  FFMA.FTZ R171, R172, UR5, -R167.reuse ;  /* 0x00000005acab7c23 */ /* 0x100fe200080108a7 */
[----:B------:R-:W-:Y:S01]  /*6550*/  LDSM.16.MT88.4 R28, [R196+0xc800] ;  /* 0x00c80000c41c783b */ /* 0x000fe20000004200 */
[----:B------:R-:W-:Y:S01]  /*6560*/  MUFU.EX2 R156, R156 ;  /* 0x0000009c009c7308 */ /* 0x000fe20000000800 */
[--C-:B------:R-:W-:Y:S01]  /*6570*/  FFMA.FTZ R170, R170, UR5, -R167.reuse ;  /* 0x00000005aaaa7c23 */ /* 0x100fe200080108a7 */
[--C-:B------:R-:W-:Y:S01]  /*6580*/  FFMA.FTZ R168, R168, UR5, -R167.reuse ;  /* 0x00000005a8a87c23 */ /* 0x100fe200080108a7 */
[----:B------:R-:W-:Y:S01]  /*6590*/  LDSM.16.MT88.4 R24, [R198+0xe800] ;  /* 0x00e80000c618783b */ /* 0x000fe20000004200 */
        /* <DEDUP_REMOVED lines=211> */
.L_x_1454:
        /* <DEDUP_REMOVED lines=72> */
.L_x_1451:
[C---:B------:R-:W-:Y:S01]  /*7750*/  LEA R2, P1, R3.reuse, R222, 0x1 ;  /* 0x000000de03027211 */ /* 0x040fe200078208ff */
[----:B------:R-:W-:Y:S01]  /*7760*/  @P5 STS.128 [R213+0xc000], RZ ;  /* 0x00c000ffd5005388 */ /* 0x000fe20000000c00 */
[C---:B------:R-:W-:Y:S02]  /*7770*/  IADD3 R231, P2, R3.reuse, R210, RZ ;  /* 0x000000d203e77210 */ /* 0x040fe40007f5e0ff */
[----:B------:R-:W-:Y:S02]  /*7780*/  LEA.HI.X R3, R3, R229, R132, 0x1, P1 ;  /* 0x000000e503037211 */ /* 0x000fe400008f0c84 */
[CC--:B------:R-:W-:Y:S02]  /*7790*/  @!P5 LEA R234, P6, R231.reuse, R222.reuse, 0x1 ;  /* 0x000000dee7ead211 */ /* 0x0c0fe400078c08ff */
[----:B------:R-:W-:Y:S01]  /*77a0*/  IADD3.X R134, R132, R209, RZ, P2, !PT ;  /* 0x000000d184867210 */ /* 0x000fe200017fe4ff */
[----:B------:R-:W-:Y:S01]  /*77b0*/  @!PT LDS RZ, [RZ] ;  /* 0x00000000fffff984 */ /* 0x000fe20000000800 */
[----:B------:R-:W-:Y:S01]  /*77c0*/  @!PT LDS RZ, [RZ] ;  /* 0x00000000fffff984 */ /* 0x000fe20000000800 */
[----:B------:R-:W-:Y:S01]  /*77d0*/  @!PT LDS RZ, [RZ] ;  /* 0x00000000fffff984 */ /* 0x000fe20000000800 */
[----:B------:R-:W-:Y:S01]  /*77e0*/  @!P5 LDGSTS.E.BYPASS.LTC128B.128 [R213+0xc000], desc[UR8][R2.64] ;  /* 0x0c00000002d5dfae */ /* 0x000fe2000b901d48 */
[CC--:B------:R-:W-:Y:S02]  /*77f0*/  @!P4 LEA R232, P2, R231.reuse, R222.reuse, 0x1 ;  /* 0x000000dee7e8c211 */ /* 0x0c0fe400078408ff */
[CCC-:B------:R-:W-:Y:S01]  /*7800*/  @!P5 LEA.HI.X R235, R231.reuse, R229.reuse, R134.reuse, 0x1, P6 ;  /* 0x000000e5e7ebd211 */ /* 0x1c0fe200030f0c86 */
[----:B------:R-:W-:Y:S01]  /*7810*/  @P4 STS.128 [R213+0xe000], RZ ;  /* 0x00e000ffd5004388 */ /* 0x000fe20000000c00 */
[CCC-:B------:R-:W-:Y:S02]  /*7820*/  @!P4 LEA.HI.X R233, R231.reuse, R229.reuse, R134.reuse, 0x1, P2 ;  /* 0x000000e5e7e9c211 */ /* 0x1c0fe400010f0c86 */
[C---:B------:R-:W-:Y:S01]  /*7830*/  @!P3 LEA R230, P1, R231.reuse, R222, 0x1 ;  /* 0x000000dee7e6b211 */ /* 0x040fe200078208ff */
[----:B------:R-:W-:Y:S01]  /*7840*/  @!PT LDS RZ, [RZ] ;  /* 0x00000000fffff984 */ /* 0x000fe20000000800 */
[----:B------:R-:W-:Y:S01]  /*7850*/  @!PT LDS RZ, [RZ] ;  /* 0x00000000fffff984 */ /* 0x000fe20000000800 */
[----:B------:R-:W-:Y:S01]  /*7860*/  @!PT LDS RZ, [RZ] ;  /* 0x00000000fffff984 */ /* 0x000fe20000000800 */
[----:B------:R-:W-:Y:S01]  /*7870*/  @!P4 LDGSTS.E.BYPASS.LTC128B.128 [R213+0xe000], desc[UR8][R2.64+0x80] ;  /* 0x0e00008002d5cfae */ /* 0x000fe2000b901d48 */
[C---:B------:R-:W-:Y:S02]  /*7880*/  IADD3 R133, P6, R231.reuse, R210, RZ ;  /* 0x000000d2e7857210 */ /* 0x040fe40007fde0ff */
[----:B------:R-:W-:Y:S01]  /*7890*/  @!P3 LEA.HI.X R231, R231, R229, R134, 0x1, P1 ;  /* 0x000000e5e7e7b211 */ /* 0x000fe200008f0c86 */
[----:B------:R-:W-:Y:S01]  /*78a0*/  @P3 STS.128 [R213+0x10000], RZ ;  /* 0x010000ffd5003388 */ /* 0x000fe20000000c00 */
[----:B------:R-:W-:Y:S02]  /*78b0*/  IADD3.X R134, R134, R209, RZ, P6, !PT ;  /* 0x000000d186867210 */ /* 0x000fe400037fe4ff */
[CC--:B------:R-:W-:Y:S01]  /*78c0*/  @!P5 LEA R240, P6, R133.reuse, R222.reuse, 0x1 ;  /* 0x000000de85f0d211 */ /* 0x0c0fe200078c08ff */
        /* <DEDUP_REMOVED lines=30> */
[----:B------:R-:W-:Y:S03]  /*7ab0*/  @!P3 LDGSTS.E.BYPASS.LTC128B.128 [R213+0x10800], desc[UR8][R230.64+0x100] ;  /* 0x10800100e6d5bfae */ /* 0x000fe6000b901d48 */
[----:B------:R-:W-:Y:S01]  /*7ac0*/  @!P3 LEA.HI.X R229, R132, R229, R134, 0x1, P1 ;  /* 0x000000e584e5b211 */ /* 0x000fe200008f0c86 */
[----:B------:R-:W-:Y:S01]  /*7ad0*/  @P5 STS.128 [R213+0xd000], RZ ;  /* 0x00d000ffd5005388 */ /* 0x000fe20000000c00 */
[----:B------:R-:W-:Y:S03]  /*7ae0*/  ISETP.GT.AND P1, PT, R223, R208, PT ;  /* 0x000000d0df00720c */ /* 0x000fe60003f24270 */
        /* <DEDUP_REMOVED lines=201> */
[----:B------:R-:W2:Y:S01]  /*8780*/  MUFU.TANH R167, R133 ;  /* 0x0000008500a77308 */ /* 0x000ea20000002400 */
        /* <DEDUP_REMOVED lines=8> */
[C---:B-1----:R-:W-:Y:S03]  /*8810*/  HMMA.16816.F32 R28, R176.reuse, R136, R28 ;  /* 0x00000088b01c723c */ /* 0x042fe6000000181c */
[----:B------:R-:W-:Y:S01]  /*8820*/  FMUL.FTZ R232, R25, UR10 ;  /* 0x0000000a19e87c20 */ /* 0x000fe20008410000 */
[----:B------:R-:W-:Y:S01]  /*8830*/  FMUL.FTZ R237, R26, UR10 ;  /* 0x0000000a1aed7c20 */ /* 0x000fe20008410000 */
[----:B------:R-:W-:Y:S01]  /*8840*/  FMUL.FTZ R235, R27, UR10 ;  /* 0x0000000a1beb7c20 */ /* 0x000fe20008410000 */
[----:B------:R-:W-:Y:S03]  /*8850*/  HMMA.16816.F32 R32, R176, R138, R32 ;  /* 0x0000008ab020723c */ /* 0x000fe60000001820 */
[----:B------:R-:W1:Y:S02]  /*8860*/  MUFU.TANH R251, R251 ;  /* 0x000000fb00fb7308 */ /* 0x000e640000002400 */
[----:B------:R-:W-:Y:S01]  /*8870*/  FMUL.FTZ R222, R8, UR10 ;  /* 0x0000000a08de7c20 */ /* 0x000fe20008410000 */
[----:B------:R-:W-:Y:S07]  /*8880*/  FMUL.FTZ R132, R11, UR10 ;  /* 0x0000000a0b847c20 */ /* 0x000fee0008410000 */
[----:B------:R5:W1:Y:S10]  /*8890*/  MUFU.TANH R170, R222 ;  /* 0x000000de00aa7308 */ /* 0x000a740000002400 */
[----:B------:R-:W1:Y:S01]  /*88a0*/  MUFU.TANH R252, R252 ;  /* 0x000000fc00fc7308 */ /* 0x000e620000002400 */
        /* <DEDUP_REMOVED lines=8> */
[----:B------:R-:W-:Y:S01]  /*8930*/  FMUL.FTZ R35, R35, UR10 ;  /* 0x0000000a23237c20 */ /* 0x000fe20008410000 */
[----:B-----5:R-:W-:Y:S06]  /*8940*/  MOV R222, R2 ;  /* 0x0000000200de7202 */ /* 0x020fec0000000f00 */
[----:B------:R-:W2:Y:S10]  /*8950*/  MUFU.TANH R246, R246 ;  /* 0x000000f600f67308 */ /* 0x000eb40000002400 */
        /* <DEDUP_REMOVED lines=81> */
[C---:B--2---:R-:W-:Y:S02]  /*8e70*/  IMAD R4, R8.reuse, R5, R4 ;  /* 0x0000000508047224 */ /* 0x044fe400078e0204 */
[----:B------:R-:W-:Y:S05]  /*8e80*/  IMAD.WIDE.U32 R8, R8, UR7, RZ ;  /* 0x0000000708087c25 */ /* 0x000fea000f8e00ff */
[----:B------:R-:W-:Y:S01]  /*8e90*/  IADD3 R9, R9, R4, RZ ;  /* 0x0000000409097210 */ /* 0x000fe20007ffe0ff */
[----:B---3--:R-:W-:Y:S04]  /*8ea0*/  IMAD.IADD R6, R6, 0x1, -R7 ;  /* 0x0000000106067824 */ /* 0x008fe800078e0a07 */
[CC--:B----4-:R-:W-:Y:S01]  /*8eb0*/  IMAD.WIDE.U32 R8, R6.reuse, R2.reuse, R8 ;  /* 0x0000000206087225 */ /* 0x0d0fe200078e0008 */
[----:B------:R-:W-:Y:S05]  /*8ec0*/  SHF.R.S32.HI R5, RZ, 0x1f, R6 ;  /* 0x0000001fff057819 */ /* 0x000fea0000011406 */
[----:B------:R-:W-:Y:S04]  /*8ed0*/  IMAD R5, R5, R2, RZ ;  /* 0x0000000205057224 */ /* 0x000fe800078e02ff */
[----:B------:R-:W-:Y:S01]  /*8ee0*/  IMAD R5, R6, R3, R5 ;  /* 0x0000000306057224 */ /* 0x000fe200078e0205 */
[----:B------:R-:W-:Y:S03]  /*8ef0*/  MOV R3, R8 ;  /* 0x0000000800037202 */ /* 0x000fe60000000f00 */
[----:B------:R-:W-:Y:S07]  /*8f00*/  IMAD.IADD R2, R9, 0x1, R5 ;  /* 0x0000000109027824 */ /* 0x000fee00078e0205 */
.L_x_1453:
        /* <DEDUP_REMOVED lines=20> */
[C---:B------:R-:W-:Y:S03]  /*9050*/  IADD3 R3, P6, R212.reuse, R5, RZ ;  /* 0x00000005d4037210 */ /* 0x040fe60007fde0ff */
        /* <DEDUP_REMOVED lines=68> */
.L_x_1452:
[----:B------:R-:W-:Y:S01]  /*94a0*/  FMNMX.FTZ R5, R250, R135, !PT ;  /* 0x00000087fa057209 */ /* 0x000fe20007810000 */
[----:B--2---:R-:W-:Y:S01]  /*94b0*/  LDSM.16.MT88.4 R16, [R200+0xc000] ;  /* 0x00c00000c810783b */ /* 0x004fe20000004200 */
[----:B-1----:R-:W-:Y:S02]  /*94c0*/  FMNMX.FTZ R2, R251, R0, !PT ;  /* 0x00000000fb027209 */ /* 0x002fe40007810000 */
        /* <DEDUP_REMOVED lines=161> */
[----:B------:R-:W-:Y:S01]  /*9ee0*/  ISETP.GT.AND P1, PT, R223, R208, PT ;  /* 0x000000d0df00720c */ /* 0x000fe20003f24270 */
        /* <DEDUP_REMOVED lines=247> */
.L_x_1450:
        /* <DEDUP_REMOVED lines=264> */
.L_x_1456:
[----:B------:R-:W-:Y:S05]  /*bee0*/  BSYNC B0 ;  /* 0x0000000000007941 */ /* 0x000fea0003800000 */
.L_x_1455:
        /* <DEDUP_REMOVED lines=37> */
.L_x_1458:
[----:B------:R-:W-:Y:S05]  /*c140*/  BSYNC B0 ;  /* 0x0000000000007941 */ /* 0x000fea0003800000 */
.L_x_1457:
        /* <DEDUP_REMOVED lines=14> */
.L_x_1460:
[----:B------:R-:W-:Y:S05]  /*c230*/  BSYNC B0 ;  /* 0x0000000000007941 */ /* 0x000fea0003800000 */
.L_x_1459:
        /* <DEDUP_REMOVED lines=13> */
.L_x_1462:
[----:B------:R-:W-:Y:S05]  /*c310*/  BSYNC B0 ;  /* 0x0000000000007941 */ /* 0x000fea0003800000 */
.L_x_1461:
        /* <DEDUP_REMOVED lines=13> */
.L_x_1464:
[----:B------:R-:W-:Y:S05]  /*c3f0*/  BSYNC B0 ;  /* 0x0000000000007941 */ /* 0x000fea0003800000 */
.L_x_1463:
        /* <DEDUP_REMOVED lines=13> */
.L_x_1466:
[----:B------:R-:W-:Y:S05]  /*c4d0*/  BSYNC B0 ;  /* 0x0000000000007941 */ /* 0x000fea0003800000 */
.L_x_1465:
        /* <DEDUP_REMOVED lines=13> */
.L_x_1468:
[----:B------:R-:W-:Y:S05]  /*c5b0*/  BSYNC B0 ;  /* 0x0000000000007941 */ /* 0x000fea0003800000 */
.L_x_1467:
        /* <DEDUP_REMOVED lines=13> */
.L_x_1470:
[----:B------:R-:W-:Y:S05]  /*c690*/  BSYNC B0 ;  /* 0x0000000000007941 */ /* 0x000fea0003800000 */
.L_x_1469:
        /* <DEDUP_REMOVED lines=11> */
.L_x_1471:
        /* <DEDUP_REMOVED lines=11> */
.L_x_7453:


//--------------------- .text._ZN5flash24flash_fwd_splitkv_kernelI23Flash_fwd_kernel_traitsILi192ELi64ELi64ELi4ELb0ELb0EN7cutlass6half_tE19Flash_kernel_traitsILi192ELi64ELi64ELi4ES3_EELb0ELb0ELb0ELb0ELb0ELb0ELb1ELb1EEEvNS_16Flash_fwd_paramsE --------------------------
	.section	.text._ZN5flash24flash_fwd_splitkv_kernelI23Flash_fwd_kernel_traitsILi192ELi64ELi64ELi4ELb0ELb0EN7cutlass6half_tE19Flash_kernel_traitsILi192ELi64ELi64ELi4ES3_EELb0ELb0ELb0ELb0ELb0ELb0ELb1ELb1EEEvNS_16Flash_fwd_paramsE,"ax",@progbits
	.align	128
        .global         _ZN5flash24flash_fwd_splitkv_kernelI23Flash_fwd_kernel_traitsILi192ELi64ELi64ELi4ELb0ELb0EN7cutlass6half_tE19Flash_kernel_traitsILi192ELi64ELi64ELi4ES3_EELb0ELb0ELb0ELb0ELb0ELb0ELb1ELb1EEEvNS_16Flash_fwd_paramsE
        .type           _ZN5flash24flash_fwd_splitkv_kernelI23Flash_fwd_kernel_traitsILi192ELi64ELi64ELi4ELb0ELb0EN7cutlass6half_tE19Flash_kernel_traitsILi192ELi64ELi64ELi4ES3_EELb0ELb0ELb0ELb0ELb0ELb0ELb1ELb1EEEvNS_16Flash_fwd_paramsE,@function
        .size           _ZN5flash24flash_fwd_splitkv_kernelI23Flash_fwd_kernel_traitsILi192ELi64ELi64ELi4ELb0ELb0EN7cutlass6half_tE19Flash_kernel_traitsILi192ELi64ELi64ELi4ES3_EELb0ELb0ELb0ELb0ELb0ELb0ELb1ELb1EEEvNS_16Flash_fwd_paramsE,(.L_x_7454 - _ZN5flash24flash_fwd_splitkv_kernelI23Flash_fwd_kernel_traitsILi192ELi64ELi64ELi4ELb0ELb0EN7cutlass6half_tE19Flash_kernel_traitsILi192ELi64ELi64ELi4ES3_EELb0ELb0ELb0ELb0ELb0ELb0ELb1ELb1EEEvNS_16Flash_fwd_paramsE)
        .other          _ZN5flash24flash_fwd_splitkv_kernelI23Flash_fwd_kernel_traitsILi192ELi64ELi64ELi4ELb0ELb0EN7cutlass6half_tE19Flash_kernel_traitsILi192ELi64ELi64ELi4ES3_EELb0ELb0ELb0ELb0ELb0ELb0ELb1ELb1EEEvNS_16Flash_fwd_paramsE,@"STO_CUDA_ENTRY STV_DEFAULT"
_ZN5flash24flash_fwd_splitkv_kernelI23Flash_fwd_kernel_traitsILi192ELi64ELi64ELi4ELb0ELb0EN7cutlass6half_tE19Flash_kernel_traitsILi192ELi64ELi64ELi4ES3_EELb0ELb0ELb0ELb0ELb0ELb0ELb1ELb1EEEvNS_16Flash_fwd_paramsE:
.text._ZN5flash24flash_fwd_splitkv_kernelI23Flash_fwd_kernel_traitsILi192ELi64ELi64ELi4ELb0ELb0EN7cutlass6half_tE19Flash_kernel_traitsILi192ELi64ELi64ELi4ES3_EELb0ELb0ELb0ELb0ELb0ELb0ELb1ELb1EEEvNS_16Flash_fwd_paramsE:
[----:B------:R-:W-:Y:S08]  /*0000*/  LDC R1, c[0x0][0x28] ;  /* 0x00000a00ff017b82 */ /* 0x000ff00000000800 */
[----:B------:R-:W1:Y:S01]  /*0010*/  LDC R5, c[0x0][0x270] ;  /* 0x00009c00ff057b82 */ /* 0x000e620000000800 */
[----:B------:R-:W-:Y:S01]  /*0020*/  ULDC.64 UR6, c[0x0][0x2f0] ;  /* 0x0000bc0000067ab9 */ /* 0x000fe20000000a00 */
[----:B------:R-:W-:Y:S01]  /*0030*/  MOV R10, 0xffffffff ;  /* 0xffffffff000a7802 */ /* 0x000fe20000000f00 */
[----:B------:R-:W-:Y:S01]  /*0040*/  ULDC.64 UR8, c[0x0][0x300] ;  /* 0x0000c00000087ab9 */ /* 0x000fe20000000a00 */
[----:B------:R-:W-:-:S04]  /*0050*/  ISETP.NE.U32.AND P0, PT, RZ, UR6, PT ;  /* 0x00000006ff007c0c */ /* 0x000fc8000bf05070 */
[----:B------:R-:W2:Y:S01]  /*0060*/  S2UR UR4, SR_CTAID.Z ;  /* 0x00000000000479c3 */ /* 0x000ea20000002700 */
[----:B------:R-:W-:Y:S01]  /*0070*/  ISETP.NE.AND.EX P0, PT, RZ, UR7, PT, P0 ;  /* 0x00000007ff007c0c */ /* 0x000fe2000bf05300 */
[----:B------:R-:W-:-:S06]  /*0080*/  ULDC.64 UR6, c[0x0][0x208] ;  /* 0x0000820000067ab9 */ /* 0x000fcc0000000a00 */
[----:B------:R-:W3:Y:S01]  /*0090*/  LDC.64 R12, c[0x0][0x2f0] ;  /* 0x0000bc00ff0c7b82 */ /* 0x000ee20000000a00 */
[----:B-1----:R-:W1:Y:S01]  /*00a0*/  I2F.U32.RP R4, R5 ;  /* 0x0000000500047306 */ /* 0x002e620000209000 */
[----:B------:R-:W-:-:S06]  /*00b0*/  ISETP.NE.U32.AND P1, PT, R5, RZ, PT ;  /* 0x000000ff0500720c */ /* 0x000fcc0003f25070 */
[----:B------:R-:W4:Y:S08]  /*00c0*/  LDC.64 R8, c[0x0][0x2f8] ;  /* 0x0000be00ff087b82 */ /* 0x000f300000000a00 */
[----:B------:R-:W4:Y:S01]  /*00d0*/  LDC.64 R156, c[0x0][0x300] ;  /* 0x0000c000ff9c7b82 */ /* 0x000f220000000a00 */
[----:B-1----:R-:W1:Y:S02]  /*00e0*/  MUFU.RCP R2, R4 ;  /* 0x0000000400027308 */ /* 0x002e640000001000 */
[----:B-1----:R-:W-:-:S06]  /*00f0*/  VIADD R2, R2, 0xffffffe ;  /* 0x0ffffffe02027836 */ /* 0x002fcc0000000000 */
[----:B------:R-:W1:Y:S02]  /*0100*/  F2I.FTZ.U32.TRUNC.NTZ R3, R2 ;  /* 0x0000000200037305 */ /* 0x000e64000021f000 */
[----:B-1----:R-:W-:Y:S01]  /*0110*/  IMAD.MOV R0, RZ, RZ, -R3 ;  /* 0x000000ffff007224 */ /* 0x002fe200078e0a03 */
[----:B------:R-:W-:-:S03]  /*0120*/  MOV R2, RZ ;  /* 0x000000ff00027202 */ /* 0x000fc60000000f00 */
[----:B------:R-:W-:-:S04]  /*0130*/  IMAD R7, R0, R5, RZ ;  /* 0x0000000500077224 */ /* 0x000fc800078e02ff */
[----:B------:R-:W-:Y:S02]  /*0140*/  IMAD.HI.U32 R7, R3, R7, R2 ;  /* 0x0000000703077227 */ /* 0x000fe400078e0002 */
[----:B------:R-:W1:Y:S04]  /*0150*/  LDC.64 R2, c[0x0][0x2f8] ;  /* 0x0000be00ff027b82 */ /* 0x000e680000000a00 */
[----:B--2---:R-:W-:-:S04]  /*0160*/  IMAD.HI.U32 R203, R7, UR4, RZ ;  /* 0x0000000407cb7c27 */ /* 0x004fc8000f8e00ff */
[----:B------:R-:W-:-:S04]  /*0170*/  IMAD.MOV R0, RZ, RZ, -R203 ;  /* 0x000000ffff007224 */ /* 0x000fc800078e0acb */
[----:B------:R-:W-:-:S05]  /*0180*/  IMAD R0, R5, R0, UR4 ;  /* 0x0000000405007e24 */ /* 0x000fca000f8e0200 */
[----:B------:R-:W-:-:S13]  /*0190*/  ISETP.GE.U32.AND P3, PT, R0, R5, PT ;  /* 0x000000050000720c */ /* 0x000fda0003f66070 */
[----:B------:R-:W-:Y:S01]  /*01a0*/  @P3 IMAD.IADD R0, R0, 0x1, -R5 ;  /* 0x0000000100003824 */ /* 0x000fe200078e0a05 */
[----:B------:R-:W-:-:S04]  /*01b0*/  @P3 IADD3 R203, R203, 0x1, RZ ;  /* 0x00000001cbcb3810 */ /* 0x000fc80007ffe0ff */
[-C--:B------:R-:W-:Y:S02]  /*01c0*/  ISETP.GE.U32.AND P2, PT, R0, R5.reuse, PT ;  /* 0x000000050000720c */ /* 0x080fe40003f46070 */
[----:B------:R-:W2:Y:S11]  /*01d0*/  LDC.U8 R0, c[0x0][0x3c2] ;  /* 0x0000f080ff007b82 */ /* 0x000eb60000000000 */
[----:B------:R-:W-:Y:S01]  /*01e0*/  @P2 VIADD R203, R203, 0x1 ;  /* 0x00000001cbcb2836 */ /* 0x000fe20000000000 */
[----:B------:R-:W-:-:S05]  /*01f0*/  @!P1 LOP3.LUT R203, RZ, R5, RZ, 0x33, !PT ;  /* 0x00000005ffcb9212 */ /* 0x000fca00078e33ff */
[----:B---3--:R-:W-:-:S05]  /*0200*/  IMAD.WIDE R12, R203, 0x4, R12 ;  /* 0x00000004cb0c7825 */ /* 0x008fca00078e020c */
[----:B------:R-:W3:Y:S04]  /*0210*/  @P0 LDG.E R10, desc[UR6][R12.64] ;  /* 0x000000060c0a0981 */ /* 0x000ee8000c1e1900 */
[----:B------:R-:W3:Y:S01]  /*0220*/  @P0 LDG.E R7, desc[UR6][R12.64+0x4] ;  /* 0x000004060c070981 */ /* 0x000ee2000c1e1900 */
[----:B--2---:R-:W-:Y:S01]  /*0230*/  ISETP.NE.AND P1, PT, R0, RZ, PT ;  /* 0x000000ff0000720c */ /* 0x004fe20003f25270 */
[----:B------:R-:W-:Y:S01]  /*0240*/  IMAD.MOV.U32 R6, RZ, RZ, -0x1 ;  /* 0xffffffffff067424 */ /* 0x000fe200078e00ff */
[----:B-1----:R-:W-:Y:S01]  /*0250*/  ISETP.EQ.U32.AND P2, PT, R2, RZ, PT ;  /* 0x000000ff0200720c */ /* 0x002fe20003f42070 */
[----:B----4-:R-:W-:Y:S01]  /*0260*/  IMAD.WIDE R8, R203, 0x4, R8 ;  /* 0x00000004cb087825 */ /* 0x010fe200078e0208 */
[----:B------:R-:W-:Y:S02]  /*0270*/  ISETP.NE.U32.AND P5, PT, RZ, UR8, PT ;  /* 0x00000008ff007c0c */ /* 0x000fe4000bfa5070 */
[----:B------:R-:W-:Y:S01]  /*0280*/  ISETP.EQ.OR.EX P2, PT, R3, RZ, !P1, P2 ;  /* 0x000000ff0300720c */ /* 0x000fe20004f42720 */
[----:B------:R-:W-:Y:S01]  /*0290*/  IMAD.WIDE R156, R203, 0x4, R156 ;  /* 0x00000004cb9c7825 */ /* 0x000fe200078e029c */
[----:B------:R-:W-:-:S02]  /*02a0*/  ISETP.NE.AND.EX P5, PT, RZ, UR9, PT, P5 ;  /* 0x00000009ff007c0c */ /* 0x000fc4000bfa5350 */
[----:B------:R-:W-:-:S09]  /*02b0*/  MOV R11, RZ ;  /* 0x000000ff000b7202 */ /* 0x000fd20000000f00 */
[----:B------:R1:W5:Y:S04]  /*02c0*/  @!P2 LDG.E R6, desc[UR6][R8.64] ;  /* 0x000000060806a981 */ /* 0x000368000c1e1900 */
[----:B------:R1:W5:Y:S01]  /*02d0*/  @P5 LDG.E R11, desc[UR6][R156.64] ;  /* 0x000000069c0b5981 */ /* 0x000362000c1e1900 */
[----:B------:R-:W-:Y:S01]  /*02e0*/  IADD3 R152, -R203, RZ, RZ ;  /* 0x000000ffcb987210 */ /* 0x000fe20007ffe1ff */
[----:B------:R-:W2:Y:S04]  /*02f0*/  S2R R27, SR_CTAID.X ;  /* 0x00000000001b7919 */ /* 0x000ea80000002500 */
[----:B------:R-:W-:Y:S01]  /*0300*/  IMAD R152, R5, R152, UR4 ;  /* 0x0000000405987e24 */ /* 0x000fe2000f8e0298 */
[----:B------:R-:W4:Y:S01]  /*0310*/  S2R R0, SR_CTAID.Y ;  /* 0x0000000000007919 */ /* 0x000f220000002600 */
[----:B------:R-:W1:Y:S01]  /*0320*/  S2R R60, SR_TID.X ;  /* 0x00000000003c7919 */ /* 0x000e620000002100 */
[----:B---3--:R-:W-:-:S06]  /*0330*/  @P0 IMAD.IADD R202, R7, 0x1, -R10 ;  /* 0x0000000107ca0824 */ /* 0x008fcc00078e0a0a */
[----:B------:R-:W3:Y:S01]  /*0340*/  @!P0 LDC R202, c[0x0][0x2c4] ;  /* 0x0000b100ffca8b82 */ /* 0x000ee20000000800 */
[----:B------:R-:W-:-:S04]  /*0350*/  ISETP.NE.U32.AND P0, PT, R2, RZ, PT ;  /* 0x000000ff0200720c */ /* 0x000fc80003f05070 */
[----:B------:R-:W-:-:S13]  /*0360*/  ISETP.NE.AND.EX P0, PT, R3, RZ, PT, P0 ;  /* 0x000000ff0300720c */ /* 0x000fda0003f05300 */
[----:B-12-4-:R-:W-:Y:S05]  /*0370*/  @!P0 BRA `(.L_x_1472) ;  /* 0x0000000000108947 */ /* 0x016fea0003800000 */
[----:B------:R-:W2:Y:S02]  /*0380*/  @P1 LDG.E R3, desc[UR6][R8.64+0x4] ;  /* 0x0000040608031981 */ /* 0x000ea4000c1e1900 */
[----:B--2--5:R-:W-:-:S06]  /*0390*/  @P1 IADD3 R12, R3, -R6, RZ ;  /* 0x80000006030c1210 */ /* 0x024fcc0007ffe0ff */
[----:B------:R2:W5:Y:S01]  /*03a0*/  @!P1 LDG.E R12, desc[UR6][R8.64] ;  /* 0x00000006080c9981 */ /* 0x000562000c1e1900 */
[----:B------:R-:W-:Y:S05]  /*03b0*/  BRA `(.L_x_1473) ;  /* 0x0000000000047947 */ /* 0x000fea0003800000 */
.L_x_1472:
[----:B------:R-:W1:Y:S02]  /*03c0*/  LDC R12, c[0x0][0x2c8] ;  /* 0x0000b200ff0c7b82 */ /* 0x000e640000000800 */
.L_x_1473:
[----:B------:R-:W4:Y:S02]  /*03d0*/  LDC.64 R2, c[0x0][0x308] ;  /* 0x0000c200ff027b82 */ /* 0x000f240000000a00 */
[----:B----4-:R-:W-:-:S04]  /*03e0*/  ISETP.NE.U32.AND P3, PT, R2, RZ, PT ;  /* 0x000000ff0200720c */ /* 0x010fc80003f65070 */
[----:B------:R-:W-:-:S13]  /*03f0*/  ISETP.NE.AND.EX P3, PT, R3, RZ, PT, P3 ;  /* 0x000000ff0300720c */ /* 0x000fda0003f65330 */
[----:B------:R-:W4:Y:S02]  /*0400*/  @P3 LDC.64 R2, c[0x0][0x308] ;  /* 0x0000c200ff023b82 */ /* 0x000f240000000a00 */
[----:B----4-:R-:W-:-:S05]  /*0410*/  @P3 IMAD.WIDE R2, R203, 0x4, R2 ;  /* 0x00000004cb023825 */ /* 0x010fca00078e0202 */
[----:B------:R4:W5:Y:S01]  /*0420*/  @P3 LDG.E R14, desc[UR6][R2.64] ;  /* 0x00000006020e3981 */ /* 0x000962000c1e1900 */
[----:B------:R-:W-:-:S05]  /*0430*/  IMAD.SHL.U32 R141, R27, 0x40, RZ ;  /* 0x000000401b8d7824 */ /* 0x000fca00078e00ff */
[----:B---3--:R-:W-:-:S13]  /*0440*/  ISETP.GT.AND P0, PT, R202, R141, PT ;  /* 0x0000008dca00720c */ /* 0x008fda0003f04270 */
[----:B------:R-:W-:Y:S05]  /*0450*/  @!P0 EXIT ;  /* 0x000000000000894d */ /* 0x000fea0003800000 */
[----:B------:R-:W2:Y:S01]  /*0460*/  LDC R7, c[0x0][0x10] ;  /* 0x00000400ff077b82 */ /* 0x000ea20000000800 */
[--C-:B-1---5:R-:W-:Y:S02]  /*0470*/  IMAD.IADD R83, R12, 0x1, -R11.reuse ;  /* 0x000000010c537824 */ /* 0x122fe400078e0a0b */
[----:B------:R-:W-:-:S05]  /*0480*/  @P3 IMAD.IADD R61, R14, 0x1, -R11 ;  /* 0x000000010e3d3824 */ /* 0x000fca00078e0a0b */
[----:B----4-:R-:W1:Y:S01]  /*0490*/  LDC R3, c[0x0][0x2c8] ;  /* 0x0000b200ff037b82 */ /* 0x010e620000000800 */
[-C--:B--2---:R-:W-:Y:S02]  /*04a0*/  IABS R9, R7.reuse ;  /* 0x0000000700097213 */ /* 0x084fe40000000000 */
[----:B------:R-:W-:Y:S02]  /*04b0*/  IABS R13, R7 ;  /* 0x00000007000d7213 */ /* 0x000fe40000000000 */
[----:B------:R-:W2:Y:S03]  /*04c0*/  I2F.RP R4, R9 ;  /* 0x0000000900047306 */ /* 0x000ea60000209400 */
[----:B------:R-:W-:Y:S02]  /*04d0*/  IMAD.MOV R13, RZ, RZ, -R13 ;  /* 0x000000ffff0d7224 */ /* 0x000fe400078e0a0d */
[----:B-1----:R-:W-:-:S05]  /*04e0*/  VIADD R3, R3, 0x3f ;  /* 0x0000003f03037836 */ /* 0x002fca0000000000 */
[----:B------:R-:W-:-:S04]  /*04f0*/  SHF.R.S32.HI R16, RZ, 0x1f, R3 ;  /* 0x0000001fff107819 */ /* 0x000fc80000011403 */
[----:B------:R-:W-:Y:S01]  /*0500*/  LEA.HI R16, R16, R3, RZ, 0x6 ;  /* 0x0000000310107211 */ /* 0x000fe200078f30ff */
[----:B--2---:R-:W1:Y:S03]  /*0510*/  MUFU.RCP R18, R4 ;  /* 0x0000000400127308 */ /* 0x004e660000001000 */
[----:B------:R-:W-:-:S05]  /*0520*/  LEA.HI.SX32 R16, R16, R7, 0x1a ;  /* 0x0000000710107211 */ /* 0x000fca00078fd2ff */
[----:B------:R-:W-:Y:S02]  /*0530*/  VIADD R16, R16, 0xffffffff ;  /* 0xffffffff10107836 */ /* 0x000fe40000000000 */
[----:B-1----:R-:W-:-:S03]  /*0540*/  VIADD R18, R18, 0xffffffe ;  /* 0x0ffffffe12127836 */ /* 0x002fc60000000000 */
[----:B------:R-:W-:Y:S02]  /*0550*/  IABS R4, R16 ;  /* 0x0000001000047213 */ /* 0x000fe40000000000 */
[----:B------:R-:W-:Y:S01]  /*0560*/  LOP3.LUT R16, R16, R7, RZ, 0x3c, !PT ;  /* 0x0000000710107212 */ /* 0x000fe200078e3cff */
[----:B------:R-:W1:Y:S03]  /*0570*/  F2I.FTZ.U32.TRUNC.NTZ R19, R18 ;  /* 0x0000001200137305 */ /* 0x000e66000021f000 */
[----:B------:R-:W-:Y:S01]  /*0580*/  ISETP.GE.AND P0, PT, R16, RZ, PT ;  /* 0x000000ff1000720c */ /* 0x000fe20003f06270 */
[----:B-1----:R-:W-:Y:S02]  /*0590*/  IMAD.MOV R2, RZ, RZ, -R19 ;  /* 0x000000ffff027224 */ /* 0x002fe400078e0a13 */
[----:B------:R-:W-:Y:S02]  /*05a0*/  IMAD.MOV.U32 R18, RZ, RZ, RZ ;  /* 0x000000ffff127224 */ /* 0x000fe400078e00ff */
[----:B------:R-:W-:-:S04]  /*05b0*/  IMAD R3, R2, R9, RZ ;  /* 0x0000000902037224 */ /* 0x000fc800078e02ff */
[----:B------:R-:W-:-:S06]  /*05c0*/  IMAD.HI.U32 R3, R19, R3, R18 ;  /* 0x0000000313037227 */ /* 0x000fcc00078e0012 */
[----:B------:R-:W-:Y:S02]  /*05d0*/  IMAD.HI.U32 R8, R3, R4, RZ ;  /* 0x0000000403087227 */ /* 0x000fe400078e00ff */
[----:B------:R-:W1:Y:S02]  /*05e0*/  @!P3 LDC.64 R2, c[0x0][0x318] ;  /* 0x0000c600ff02bb82 */ /* 0x000e640000000a00 */
[----:B------:R-:W-:-:S05]  /*05f0*/  IMAD R18, R8, R13, R4 ;  /* 0x0000000d08127224 */ /* 0x000fca00078e0204 */
[----:B------:R-:W-:Y:S01]  /*0600*/  ISETP.GT.U32.AND P1, PT, R9, R18, PT ;  /* 0x000000120900720c */ /* 0x000fe20003f24070 */
[----:B------:R-:W2:-:S12]  /*0610*/  @!P3 LDC R4, c[0x0][0x2cc] ;  /* 0x0000b300ff04bb82 */ /* 0x000e980000000800 */
[----:B------:R-:W-:Y:S02]  /*0620*/  @!P1 IMAD.IADD R18, R18, 0x1, -R9 ;  /* 0x0000000112129824 */ /* 0x000fe400078e0a09 */
[----:B------:R-:W-:Y:S01]  /*0630*/  @!P1 VIADD R8, R8, 0x1 ;  /* 0x0000000108089836 */ /* 0x000fe20000000000 */
[----:B------:R-:W-:Y:S02]  /*0640*/  ISETP.NE.AND P1, PT, R7, RZ, PT ;  /* 0x000000ff0700720c */ /* 0x000fe40003f25270 */
[----:B-1----:R-:W-:Y:S02]  /*0650*/  @!P3 ISETP.NE.U32.AND P2, PT, R2, RZ, PT ;  /* 0x000000ff0200b20c */ /* 0x002fe40003f45070 */
[----:B------:R-:W-:Y:S02]  /*0660*/  ISETP.GE.U32.AND P4, PT, R18, R9, PT ;  /* 0x000000091200720c */ /* 0x000fe40003f86070 */
[----:B------:R-:W-:-:S04]  /*0670*/  @!P3 ISETP.NE.AND.EX P2, PT, R3, RZ, PT, P2 ;  /* 0x000000ff0300b20c */ /* 0x000fc80003f45320 */
[----:B--2---:R-:W-:-:S05]  /*0680*/  @!P3 SEL R4, R4, RZ, P2 ;  /* 0x000000ff0404b207 */ /* 0x004fca0001000000 */
[----:B------:R-:W-:Y:S02]  /*0690*/  @!P3 IMAD.IADD R61, R83, 0x1, R4 ;  /* 0x00000001533db824 */ /* 0x000fe400078e0204 */
[----:B------:R-:W-:Y:S02]  /*06a0*/  @P4 VIADD R8, R8, 0x1 ;  /* 0x0000000108084836 */ /* 0x000fe40000000000 */
[----:B------:R-:W-:Y:S02]  /*06b0*/  VIADD R3, R61, 0x3f ;  /* 0x0000003f3d037836 */ /* 0x000fe40000000000 */
[----:B------:R-:W-:Y:S01]  /*06c0*/  @!P0 IMAD.MOV R8, RZ, RZ, -R8 ;  /* 0x000000ffff088224 */ /* 0x000fe200078e0a08 */
[----:B------:R-:W-:Y:S02]  /*06d0*/  @!P1 LOP3.LUT R8, RZ, R7, RZ, 0x33, !PT ;  /* 0x00000007ff089212 */ /* 0x000fe400078e33ff */
[----:B------:R-:W-:-:S03]  /*06e0*/  SHF.R.S32.HI R2, RZ, 0x1f, R3 ;  /* 0x0000001fff027819 */ /* 0x000fc60000011403 */
[----:B------:R-:W-:Y:S01]  /*06f0*/  IMAD R197, R8, R0, RZ ;  /* 0x0000000008c57224 */ /* 0x000fe200078e02ff */
[----:B------:R-:W-:-:S04]  /*0700*/  LEA.HI R2, R2, R3, RZ, 0x6 ;  /* 0x0000000302027211 */ /* 0x000fc800078f30ff */
[----:B------:R-:W-:-:S04]  /*0710*/  SHF.R.S32.HI R134, RZ, 0x6, R2 ;  /* 0x00000006ff867819 */ /* 0x000fc80000011402 */
[----:B------:R-:W-:-:S04]  /*0720*/  VIADDMNMX R134, R197, R8, R134, PT ;  /* 0x00000008c5867246 */ /* 0x000fc80003800186 */
[----:B------:R-:W-:-:S13]  /*0730*/  ISETP.GE.AND P0, PT, R197, R134, PT ;  /* 0x00000086c500720c */ /* 0x000fda0003f06270 */
[----:B------:R-:W-:Y:S05]  /*0740*/  @!P0 BRA `(.L_x_1474) ;  /* 0x0000000800588947 */ /* 0x000fea0003800000 */
[----:B------:R-:W1:Y:S01]  /*0750*/  LDC.64 R2, c[0x0][0x2c0] ;  /* 0x0000b000ff027b82 */ /* 0x000e620000000a00 */
[----:B------:R-:W-:Y:S01]  /*0760*/  SHF.R.S32.HI R7, RZ, 0x1f, R60 ;  /* 0x0000001fff077819 */ /* 0x000fe2000001143c */
[----:B------:R-:W-:Y:S01]  /*0770*/  IMAD.IADD R202, R202, 0x1, -R141 ;  /* 0x00000001caca7824 */ /* 0x000fe200078e0a8d */
[----:B------:R-:W-:Y:S01]  /*0780*/  ULDC UR4, c[0x0][0x2dc] ;  /* 0x0000b70000047ab9 */ /* 0x000fe20000000800 */
[----:B------:R-:W-:Y:S01]  /*0790*/  BSSY B0, `(.L_x_1475) ;  /* 0x0000028000007945 */ /* 0x000fe20003800000 */
        /* <DEDUP_REMOVED lines=8> */
[----:B------:R-:W-:Y:S01]  /*0820*/  IMAD R0, R0, R3, R141 ;  /* 0x0000000300007224 */ /* 0x000fe200078e028d */
[CC--:B------:R-:W-:Y:S01]  /*0830*/  ISETP.GE.AND P2, PT, R5.reuse, R202.reuse, PT ;  /* 0x000000ca0500720c */ /* 0x0c0fe20003f46270 */
[C---:B------:R-:W-:Y:S01]  /*0840*/  VIADD R19, R5.reuse, 0x8 ;  /* 0x0000000805137836 */ /* 0x040fe20000000000 */
[--C-:B------:R-:W-:Y:S01]  /*0850*/  SHF.R.S32.HI R3, RZ, 0x1f, R2.reuse ;  /* 0x0000001fff037819 */ /* 0x100fe20000011402 */
[----:B------:R-:W-:Y:S01]  /*0860*/  IMAD R7, R0, UR4, RZ ;  /* 0x0000000400077c24 */ /* 0x000fe2000f8e02ff */
[----:B------:R-:W-:Y:S01]  /*0870*/  ULDC.64 UR4, c[0x0][0x288] ;  /* 0x0000a20000047ab9 */ /* 0x000fe20000000a00 */
[----:B------:R-:W-:Y:S01]  /*0880*/  VIADD R17, R5, 0x10 ;  /* 0x0000001005117836 */ /* 0x000fe20000000000 */
[----:B------:R-:W-:Y:S01]  /*0890*/  ISETP.GE.AND P4, PT, R19, R202, PT ;  /* 0x000000ca1300720c */ /* 0x000fe20003f86270 */
[----:B------:R-:W-:-:S03]  /*08a0*/  IMAD.WIDE R8, R5, 0xc0, R2 ;  /* 0x000000c005087825 */ /* 0x000fc600078e0202 */
[----:B------:R-:W-:Y:S01]  /*08b0*/  ISETP.GE.AND P3, PT, R17, R202, PT ;  /* 0x000000ca1100720c */ /* 0x000fe20003f66270 */
[----:B------:R-:W-:Y:S01]  /*08c0*/  VIADD R15, R5, 0x18 ;  /* 0x00000018050f7836 */ /* 0x000fe20000000000 */
[----:B------:R-:W-:Y:S01]  /*08d0*/  IADD3 R4, P0, R7, R8, RZ ;  /* 0x0000000807047210 */ /* 0x000fe20007f1e0ff */
[C---:B------:R-:W-:Y:S02]  /*08e0*/  VIADD R13, R5.reuse, 0x20 ;  /* 0x00000020050d7836 */ /* 0x040fe40000000000 */
[----:B------:R-:W-:Y:S01]  /*08f0*/  VIADD R11, R5, 0x28 ;  /* 0x00000028050b7836 */ /* 0x000fe20000000000 */
[----:B------:R-:W-:Y:S01]  /*0900*/  LEA.HI.X.SX32 R7, R7, R9, 0x1, P0 ;  /* 0x0000000907077211 */ /* 0x000fe200000f0eff */
[----:B------:R-:W-:Y:S01]  /*0910*/  VIADD R9, R5, 0x30 ;  /* 0x0000003005097836 */ /* 0x000fe20000000000 */
[----:B------:R-:W-:Y:S01]  /*0920*/  LEA R20, P0, R4, UR4, 0x2 ;  /* 0x0000000404147c11 */ /* 0x000fe2000f8010ff */
[C---:B------:R-:W-:Y:S01]  /*0930*/  VIADD R8, R2.reuse, 0x40 ;  /* 0x0000004002087836 */ /* 0x040fe20000000000 */
[----:B------:R-:W-:Y:S01]  /*0940*/  ISETP.GE.AND P5, PT, R15, R202, PT ;  /* 0x000000ca0f00720c */ /* 0x000fe20003fa6270 */
[----:B------:R-:W-:Y:S01]  /*0950*/  VIADD R6, R2, 0x80 ;  /* 0x0000008002067836 */ /* 0x000fe20000000000 */
[----:B------:R-:W-:-:S02]  /*0960*/  LEA.HI.X R21, R4, UR5, R7, 0x2, P0 ;  /* 0x0000000504157c11 */ /* 0x000fc400080f1407 */
        /* <DEDUP_REMOVED lines=10> */
.L_x_1476:
[----:B------:R-:W-:Y:S05]  /*0a10*/  BSYNC B0 ;  /* 0x0000000000007941 */ /* 0x000fea0003800000 */
.L_x_1475:
        /* <DEDUP_REMOVED lines=11> */
.L_x_1478:
[----:B------:R-:W-:Y:S05]  /*0ad0*/  BSYNC B0 ;  /* 0x0000000000007941 */ /* 0x000fea0003800000 */
.L_x_1477:
        /* <DEDUP_REMOVED lines=10> */
.L_x_1480:
[----:B------:R-:W-:Y:S05]  /*0b80*/  BSYNC B0 ;  /* 0x0000000000007941 */ /* 0x000fea0003800000 */
.L_x_1479:
        /* <DEDUP_REMOVED lines=10> */
.L_x_1482:
[----:B------:R-:W-:Y:S05]  /*0c30*/  BSYNC B0 ;  /* 0x0000000000007941 */ /* 0x000fea0003800000 */
.L_x_1481:
        /* <DEDUP_REMOVED lines=11> */
.L_x_1484:
[----:B------:R-:W-:Y:S05]  /*0cf0*/  BSYNC B0 ;  /* 0x0000000000007941 */ /* 0x000fea0003800000 */
.L_x_1483:
        /* <DEDUP_REMOVED lines=9> */
.L_x_1486:
[----:B------:R-:W-:Y:S05]  /*0d90*/  BSYNC B0 ;  /* 0x0000000000007941 */ /* 0x000fea0003800000 */
.L_x_1485:
        /* <DEDUP_REMOVED lines=9> */
.L_x_1488:
[----:B------:R-:W-:Y:S05]  /*0e30*/  BSYNC B0 ;  /* 0x0000000000007941 */ /* 0x000fea0003800000 */
.L_x_1487:
        /* <DEDUP_REMOVED lines=9> */
.L_x_1490:
[----:B------:R-:W-:Y:S05]  /*0ed0*/  BSYNC B0 ;  /* 0x0000000000007941 */ /* 0x000fea0003800000 */
.L_x_1489:
        /* <DEDUP_REMOVED lines=29> */
.L_x_1474:
[----:B------:R-:W1:Y:S01]  /*10b0*/  LDC.64 R2, c[0x0][0x368] ;  /* 0x0000da00ff027b82 */ /* 0x000e620000000a00 */
[----:B------:R-:W-:Y:S01]  /*10c0*/  IMAD.MOV.U32 R0, RZ, RZ, R203 ;  /* 0x000000ffff007224 */ /* 0x000fe200078e00cb */
        /* <DEDUP_REMOVED lines=9> */
[----:B------:R-:W-:Y:S02]  /*1160*/  ISETP.NE.AND.EX P0, PT, RZ, UR5, PT, P0 ;  /* 0x00000005ff007c0c */ /* 0x000fe4000bf05300 */
[----:B------:R-:W-:-:S11]  /*1170*/  SHF.R.S32.HI R13, RZ, 0x1f, R203 ;  /* 0x0000001fff0d7819 */ /* 0x000fd600000114cb */
        /* <DEDUP_REMOVED lines=11> */
.L_x_1491:
        /* <DEDUP_REMOVED lines=13> */
[----:B-----5:R-:W-:Y:S01]  /*1300*/  IMAD R0, R3, R2, RZ ;  /* 0x0000000203007224 */ /* 0x020fe200078e02ff */
        /* <DEDUP_REMOVED lines=16> */
[----:B------:R-:W4:Y:S01]  /*1410*/  LDG.E R0, desc[UR6][R16.64] ;  /* 0x0000000610007981 */ /* 0x000f22000c1e1900 */
[----:B--2---:R-:W-:-:S04]  /*1420*/  IABS R2, R9 ;  /* 0x0000000900027213 */ /* 0x004fc80000000000 */
        /* <DEDUP_REMOVED lines=8> */
[----:B------:R-:W-:-:S04]  /*14b0*/  IMAD.HI.U32 R15, R15, R4, R14 ;  /* 0x000000040f0f7227 */ /* 0x000fc800078e000e */
[----:B------:R-:W-:-:S04]  /*14c0*/  IMAD.MOV.U32 R4, RZ, RZ, R3 ;  /* 0x000000ffff047224 */ /* 0x000fc800078e0003 */
[----:B------:R-:W-:-:S05]  /*14d0*/  IMAD.HI.U32 R8, R15, R4, RZ ;  /* 0x000000040f087227 */ /* 0x000fca00078e00ff */
[----:B------:R-:W-:-:S05]  /*14e0*/  IADD3 R3, -R8, RZ, RZ ;  /* 0x000000ff08037210 */ /* 0x000fca0007ffe1ff */
[----:B------:R-:W-:Y:S02]  /*14f0*/  IMAD R3, R2, R3, R4 ;  /* 0x0000000302037224 */ /* 0x000fe400078e0204 */
[----:B------:R-:W-:-:S03]  /*1500*/  IMAD.MOV R4, RZ, RZ, -R11 ;  /* 0x000000ffff047224 */ /* 0x000fc600078e0a0b */
[----:B------:R-:W-:Y:S01]  /*1510*/  ISETP.GT.U32.AND P1, PT, R2, R3, PT ;  /* 0x000000030200720c */ /* 0x000fe20003f24070 */
[----:B------:R-:W-:-:S05]  /*1520*/  IMAD R21, R6, R4, R7 ;  /* 0x0000000406157224 */ /* 0x000fca00078e0207 */
[----:B------:R-:W-:-:S07]  /*1530*/  SHF.R.S32.HI R19, RZ, 0x1f, R21 ;  /* 0x0000001fff137819 */ /* 0x000fce0000011415 */
[----:B------:R-:W-:Y:S01]  /*1540*/  @!P1 IMAD.IADD R3, R3, 0x1, -R2 ;  /* 0x0000000103039824 */ /* 0x000fe200078e0a02 */
[----:B------:R-:W-:Y:S02]  /*1550*/  @!P1 IADD3 R8, R8, 0x1, RZ ;  /* 0x0000000108089810 */ /* 0x000fe40007ffe0ff */
[----:B------:R-:W-:Y:S02]  /*1560*/  ISETP.NE.AND P1, PT, R9, RZ, PT ;  /* 0x000000ff0900720c */ /* 0x000fe40003f25270 */
[----:B------:R-:W-:Y:S02]  /*1570*/  ISETP.GE.U32.AND P2, PT, R3, R2, PT ;  /* 0x000000020300720c */ /* 0x000fe40003f46070 */
[----:B------:R-:W-:-:S04]  /*1580*/  LOP3.LUT R2, R152, R9, RZ, 0x3c, !PT ;  /* 0x0000000998027212 */ /* 0x000fc800078e3cff */
[----:B------:R-:W-:Y:S02]  /*1590*/  ISETP.GE.AND P0, PT, R2, RZ, PT ;  /* 0x000000ff0200720c */ /* 0x000fe40003f06270 */
[----:B------:R-:W1:Y:S05]  /*15a0*/  LDC.64 R2, c[0x0][0x238] ;  /* 0x00008e00ff027b82 */ /* 0x000e6a0000000a00 */
[----:B------:R-:W-:-:S06]  /*15b0*/  @P2 IADD3 R8, R8, 0x1, RZ ;  /* 0x0000000108082810 */ /* 0x000fcc0007ffe0ff */
[----:B------:R-:W-:Y:S01]  /*15c0*/  @!P0 IMAD.MOV R8, RZ, RZ, -R8 ;  /* 0x000000ffff088224 */ /* 0x000fe200078e0a08 */
        /* <DEDUP_REMOVED lines=9> */
[----:B------:R-:W-:Y:S01]  /*1660*/  IMAD R11, R9, UR4, RZ ;  /* 0x00000004090b7c24 */ /* 0x000fe2000f8e02ff */
[----:B------:R-:W-:Y:S01]  /*1670*/  IADD3 R15, R15, R4, RZ ;  /* 0x000000040f0f7210 */ /* 0x000fe20007ffe0ff */
[----:B---3--:R-:W-:-:S02]  /*1680*/  IMAD R4, R19, R160, RZ ;  /* 0x000000a013047224 */ /* 0x008fc400078e02ff */
[----:B------:R-:W-:-:S04]  /*1690*/  IMAD.WIDE.U32 R16, R0, R2, RZ ;  /* 0x0000000200107225 */ /* 0x000fc800078e00ff */
[C---:B------:R-:W-:Y:S02]  /*16a0*/  IMAD R4, R21.reuse, R161, R4 ;  /* 0x000000a115047224 */ /* 0x040fe400078e0204 */
[----:B------:R-:W-:-:S04]  /*16b0*/  IMAD.WIDE.U32 R14, R21, R160, R14 ;  /* 0x000000a0150e7225 */ /* 0x000fc800078e000e */
[C---:B------:R-:W-:Y:S01]  /*16c0*/  IMAD R11, R8.reuse, UR5, R11 ;  /* 0x00000005080b7c24 */ /* 0x040fe2000f8e020b */
[----:B------:R-:W-:Y:S01]  /*16d0*/  IADD3 R15, R15, R4, RZ ;  /* 0x000000040f0f7210 */ /* 0x000fe20007ffe0ff */
[----:B------:R-:W-:Y:S02]  /*16e0*/  IMAD.IADD R25, R17, 0x1, R3 ;  /* 0x0000000111197824 */ /* 0x000fe400078e0203 */
[----:B------:R-:W-:-:S05]  /*16f0*/  IMAD.WIDE.U32 R14, R8, UR4, R14 ;  /* 0x00000004080e7c25 */ /* 0x000fca000f8e000e */
[----:B------:R-:W-:Y:S02]  /*1700*/  IADD3 R17, R15, R11, RZ ;  /* 0x0000000b0f117210 */ /* 0x000fe40007ffe0ff */
[----:B------:R-:W-:Y:S01]  /*1710*/  MOV R6, R14 ;  /* 0x0000000e00067202 */ /* 0x000fe20000000f00 */
[----:B------:R-:W-:Y:S06]  /*1720*/  BRA `(.L_x_1493) ;  /* 0x0000000400407947 */ /* 0x000fec0003800000 */
.L_x_1492:
[----:B------:R-:W1:Y:S01]  /*1730*/  LDC R15, c[0x0][0x278] ;  /* 0x00009e00ff0f7b82 */ /* 0x000e620000000800 */
[----:B------:R-:W-:-:S13]  /*1740*/  ISETP.NE.AND P4, PT, R6, -0x1, PT ;  /* 0xffffffff0600780c */ /* 0x000fda0003f85270 */
[----:B------:R-:W2:Y:S01]  /*1750*/  @P4 LDC.64 R160, c[0x0][0x248] ;  /* 0x00009200ffa04b82 */ /* 0x000ea20000000a00 */
[----:B------:R-:W-:Y:S01]  /*1760*/  @P4 IMAD.IADD R16, R11, 0x1, R6 ;  /* 0x000000010b104824 */ /* 0x000fe200078e0206 */
[-C--:B-1----:R-:W-:Y:S02]  /*1770*/  IABS R3, R15.reuse ;  /* 0x0000000f00037213 */ /* 0x082fe40000000000 */
[----:B------:R-:W-:Y:S02]  /*1780*/  LOP3.LUT R7, R152, R15, RZ, 0x3c, !PT ;  /* 0x0000000f98077212 */ /* 0x000fe400078e3cff */
[----:B------:R-:W1:Y:S02]  /*1790*/  I2F.RP R5, R3 ;  /* 0x0000000300057306 */ /* 0x000e640000209400 */
[----:B------:R-:W-:Y:S02]  /*17a0*/  ISETP.GE.AND P1, PT, R7, RZ, PT ;  /* 0x000000ff0700720c */ /* 0x000fe40003f26270 */
[----:B------:R-:W-:-:S04]  /*17b0*/  LEA R7, R134, 0xffffffc0, 0x6 ;  /* 0xffffffc086077811 */ /* 0x000fc800078e30ff */
[----:B------:R-:W-:Y:S01]  /*17c0*/  SHF.R.S32.HI R19, RZ, 0x1f, R7 ;  /* 0x0000001fff137819 */ /* 0x000fe20000011407 */
[----:B-1----:R-:W1:Y:S02]  /*17d0*/  MUFU.RCP R8, R5 ;  /* 0x0000000500087308 */ /* 0x002e640000001000 */
[----:B-1----:R-:W-:-:S06]  /*17e0*/  VIADD R8, R8, 0xffffffe ;  /* 0x0ffffffe08087836 */ /* 0x002fcc0000000000 */
[----:B------:R-:W1:Y:S02]  /*17f0*/  F2I.FTZ.U32.TRUNC.NTZ R9, R8 ;  /* 0x0000000800097305 */ /* 0x000e64000021f000 */
[----:B-1----:R-:W-:Y:S01]  /*1800*/  IMAD.MOV R2, RZ, RZ, -R9 ;  /* 0x000000ffff027224 */ /* 0x002fe200078e0a09 */
[----:B------:R-:W-:-:S03]  /*1810*/  MOV R8, RZ ;  /* 0x000000ff00087202 */ /* 0x000fc60000000f00 */
[----:B------:R-:W-:Y:S01]  /*1820*/  IMAD R4, R2, R3, RZ ;  /* 0x0000000302047224 */ /* 0x000fe200078e02ff */
[----:B------:R-:W-:-:S03]  /*1830*/  IABS R2, R152 ;  /* 0x0000009800027213 */ /* 0x000fc60000000000 */
[----:B------:R-:W-:-:S04]  /*1840*/  IMAD.HI.U32 R9, R9, R4, R8 ;  /* 0x0000000409097227 */ /* 0x000fc800078e0008 */
[----:B------:R-:W-:-:S04]  /*1850*/  IMAD.MOV.U32 R4, RZ, RZ, R2 ;  /* 0x000000ffff047224 */ /* 0x000fc800078e0002 */
        /* <DEDUP_REMOVED lines=30> */
.L_x_1494:
[----:B------:R-:W-:Y:S01]  /*1a40*/  @!P0 LOP3.LUT R12, RZ, R15, RZ, 0x33, !PT ;  /* 0x0000000fff0c8212 */ /* 0x000fe200078e33ff */
[----:B------:R-:W-:Y:S01]  /*1a50*/  IMAD R8, R19, R160, RZ ;  /* 0x000000a013087224 */ /* 0x000fe200078e02ff */
[----:B------:R-:W-:Y:S02]  /*1a60*/  MOV R15, R9 ;  /* 0x00000009000f7202 */ /* 0x000fe40000000f00 */
[----:B------:R-:W-:Y:S01]  /*1a70*/  SHF.R.S32.HI R9, RZ, 0x1f, R12 ;  /* 0x0000001fff097819 */ /* 0x000fe2000001140c */
[-C--:B------:R-:W-:Y:S01]  /*1a80*/  IMAD R8, R161, R7.reuse, R8 ;  /* 0x00000007a1087224 */ /* 0x080fe200078e0208 */
[----:B------:R-:W-:Y:S01]  /*1a90*/  @P4 IADD3 R6, R11, R6, RZ ;  /* 0x000000060b064210 */ /* 0x000fe20007ffe0ff */
[-C--:B------:R-:W-:Y:S01]  /*1aa0*/  IMAD.WIDE.U32 R14, R160, R7.reuse, R14 ;  /* 0x00000007a00e7225 */ /* 0x080fe200078e000e */
[----:B------:R-:W-:-:S03]  /*1ab0*/  MOV R21, R7 ;  /* 0x0000000700157202 */ /* 0x000fc60000000f00 */
[----:B-1----:R-:W-:Y:S01]  /*1ac0*/  @P4 IMAD.WIDE.U32 R16, R6, R4, RZ ;  /* 0x0000000406104225 */ /* 0x002fe200078e00ff */
[----:B------:R-:W-:-:S03]  /*1ad0*/  IADD3 R15, R15, R8, RZ ;  /* 0x000000080f0f7210 */ /* 0x000fc60007ffe0ff */
[-C--:B--2---:R-:W-:Y:S02]  /*1ae0*/  IMAD R8, R9, R2.reuse, RZ ;  /* 0x0000000209087224 */ /* 0x084fe400078e02ff */
[----:B------:R-:W-:-:S04]  /*1af0*/  IMAD.WIDE.U32 R14, R12, R2, R14 ;  /* 0x000000020c0e7225 */ /* 0x000fc800078e000e */
[----:B------:R-:W-:Y:S01]  /*1b00*/  IMAD R3, R12, R3, R8 ;  /* 0x000000030c037224 */ /* 0x000fe200078e0208 */
[----:B------:R-:W-:Y:S01]  /*1b10*/  MOV R8, R12 ;  /* 0x0000000c00087202 */ /* 0x000fe20000000f00 */
[----:B------:R-:W-:Y:S01]  /*1b20*/  @P4 IMAD R25, R6, R5, R17 ;  /* 0x0000000506194224 */ /* 0x000fe200078e0211 */
[----:B------:R-:W-:Y:S02]  /*1b30*/  MOV R6, R14 ;  /* 0x0000000e00067202 */ /* 0x000fe40000000f00 */
        /* <DEDUP_REMOVED lines=15> */
.L_x_1493:
[----:B-----5:R1:W5:Y:S01]  /*1c30*/  @P5 LDG.E R0, desc[UR6][R156.64] ;  /* 0x000000069c005981 */ /* 0x020362000c1e1900 */
[----:B------:R-:W-:Y:S01]  /*1c40*/  SHF.R.S32.HI R23, RZ, 0x1f, R60 ;  /* 0x0000001fff177819 */ /* 0x000fe2000001143c */
[----:B------:R-:W2:Y:S01]  /*1c50*/  LDC.64 R2, c[0x0][0x240] ;  /* 0x00009000ff027b82 */ /* 0x000ea20000000a00 */
[----:B------:R-:W-:Y:S01]  /*1c60*/  ISETP.NE.AND P2, PT, R10, -0x1, PT ;  /* 0xffffffff0a00780c */ /* 0x000fe20003f45270 */
[----:B------:R-:W-:Y:S01]  /*1c70*/  ULDC UR18, c[0x0][0x2d0] ;  /* 0x0000b40000127ab9 */ /* 0x000fe20000000800 */
[CC--:B------:R-:W-:Y:S01]  /*1c80*/  LEA.HI R150, R23.reuse, R60.reuse, RZ, 0x3 ;  /* 0x0000003c17967211 */ /* 0x0c0fe200078f18ff */
[----:B------:R-:W-:Y:S01]  /*1c90*/  ULDC.64 UR4, c[0x0][0x268] ;  /* 0x00009a0000047ab9 */ /* 0x000fe20000000a00 */
[----:B------:R-:W-:Y:S01]  /*1ca0*/  LEA.HI R12, R23, R60, RZ, 0x4 ;  /* 0x0000003c170c7211 */ /* 0x000fe200078f20ff */
[----:B------:R-:W-:Y:S01]  /*1cb0*/  IMAD R29, R9, UR4, RZ ;  /* 0x00000004091d7c24 */ /* 0x000fe2000f8e02ff */
[----:B------:R-:W-:Y:S01]  /*1cc0*/  LOP3.LUT R15, R150, 0xfffffff8, RZ, 0xc0, !PT ;  /* 0xfffffff8960f7812 */ /* 0x000fe200078ec0ff */
[----:B------:R-:W3:Y:S01]  /*1cd0*/  LDC.64 R158, c[0x0][0x250] ;  /* 0x00009400ff9e7b82 */ /* 0x000ee20000000a00 */
[----:B------:R-:W-:Y:S01]  /*1ce0*/  SHF.R.S32.HI R150, RZ, 0x3, R150 ;  /* 0x00000003ff967819 */ /* 0x000fe20000011496 */
[----:B------:R-:W-:Y:S01]  /*1cf0*/  IMAD.MOV.U32 R47, RZ, RZ, 0x10 ;  /* 0x00000010ff2f7424 */ /* 0x000fe200078e00ff */
[----:B------:R-:W-:Y:S01]  /*1d00*/  SHF.R.S32.HI R63, RZ, 0x4, R12 ;  /* 0x00000004ff3f7819 */ /* 0x000fe2000001140c */
[----:B------:R-:W-:Y:S01]  /*1d10*/  IMAD.IADD R62, R60, 0x1, -R15 ;  /* 0x000000013c3e7824 */ /* 0x000fe200078e0a0f */
[----:B------:R-:W-:Y:S01]  /*1d20*/  LOP3.LUT R11, R12, 0xfffffff0, RZ, 0xc0, !PT ;  /* 0xfffffff00c0b7812 */ /* 0x000fe200078ec0ff */
[----:B------:R-:W-:Y:S01]  /*1d30*/  IMAD.SHL.U32 R139, R150, 0x40, RZ ;  /* 0x00000040968b7824 */ /* 0x000fe200078e00ff */
[----:B------:R-:W-:Y:S01]  /*1d40*/  LEA.HI R12, R12, R63, RZ, 0x1 ;  /* 0x0000003f0c0c7211 */ /* 0x000fe200078f08ff */
[----:B------:R-:W4:Y:S01]  /*1d50*/  @!P2 LDC.64 R4, c[0x0][0x228] ;  /* 0x00008a00ff04ab82 */ /* 0x000f220000000a00 */
[----:B------:R-:W-:Y:S01]  /*1d60*/  IMAD.SHL.U32 R14, R62, 0x8, RZ ;  /* 0x000000083e0e7824 */ /* 0x000fe200078e00ff */
[--C-:B------:R-:W-:Y:S01]  /*1d70*/  SHF.R.S32.HI R151, RZ, 0x1f, R150.reuse ;  /* 0x0000001fff977819 */ /* 0x100fe20000011496 */
[----:B------:R-:W-:Y:S01]  /*1d80*/  IMAD.IADD R18, R60, 0x1, -R11 ;  /* 0x000000013c127824 */ /* 0x000fe200078e0a0b */
[----:B------:R-:W-:Y:S01]  /*1d90*/  LOP3.LUT R139, R139, 0x1c0, RZ, 0xc0, !PT ;  /* 0x000001c08b8b7812 */ /* 0x000fe200078ec0ff */
[----:B------:R-:W-:Y:S01]  /*1da0*/  VIADD R11, R14, 0x40 ;  /* 0x000000400e0b7836 */ /* 0x000fe20000000000 */
[----:B------:R-:W-:Y:S01]  /*1db0*/  LOP3.LUT R12, R12, 0xfffffffe, RZ, 0xc0, !PT ;  /* 0xfffffffe0c0c7812 */ /* 0x000fe200078ec0ff */
[----:B------:R-:W-:Y:S01]  /*1dc0*/  IMAD.WIDE R26, R27, 0x40, R150 ;  /* 0x000000401b1a7825 */ /* 0x000fe200078e0296 */
[----:B------:R-:W-:Y:S01]  /*1dd0*/  SHF.R.S32.HI R15, RZ, 0x1f, R18 ;  /* 0x0000001fff0f7819 */ /* 0x000fe20000011412 */
[----:B------:R-:W1:Y:S01]  /*1de0*/  LDC R137, c[0x0][0x2e0] ;  /* 0x0000b800ff897b82 */ /* 0x000e620000000800 */
[----:B------:R-:W-:Y:S01]  /*1df0*/  LOP3.LUT R20, R139, 0x38, R14, 0xf8, !PT ;  /* 0x000000388b147812 */ /* 0x000fe200078ef80e */
[----:B------:R-:W-:Y:S01]  /*1e00*/  IMAD.IADD R63, R63, 0x1, -R12 ;  /* 0x000000013f3f7824 */ /* 0x000fe200078e0a0c */
[----:B------:R-:W-:Y:S01]  /*1e10*/  SHF.R.U32.HI R139, RZ, 0x3, R139 ;  /* 0x00000003ff8b7819 */ /* 0x000fe2000001168b */
[----:B------:R-:W-:Y:S01]  /*1e20*/  IMAD R145, R151, R160, RZ ;  /* 0x000000a097917224 */ /* 0x000fe200078e02ff */
[----:B------:R-:W-:Y:S01]  /*1e30*/  LEA.HI R12, R15, R18, RZ, 0x3 ;  /* 0x000000120f0c7211 */ /* 0x000fe200078f18ff */
[----:B------:R-:W-:Y:S01]  /*1e40*/  IMAD.MOV.U32 R45, RZ, RZ, 0x20 ;  /* 0x00000020ff2d7424 */ /* 0x000fe200078e00ff */
[----:B------:R-:W-:Y:S01]  /*1e50*/  ISETP.GE.AND P0, PT, R11, UR18, PT ;  /* 0x000000120b007c0c */ /* 0x000fe2000bf06270 */
[----:B------:R-:W-:Y:S01]  /*1e60*/  IMAD R145, R150, R161, R145 ;  /* 0x000000a196917224 */ /* 0x000fe200078e0291 */
[----:B------:R-:W-:Y:S01]  /*1e70*/  LOP3.LUT R139, R20, R139, RZ, 0x3c, !PT ;  /* 0x0000008b148b7212 */ /* 0x000fe200078e3cff */
[----:B------:R-:W-:Y:S01]  /*1e80*/  IMAD.SHL.U32 R199, R160, 0x10, RZ ;  /* 0x00000010a0c77824 */ /* 0x000fe200078e00ff */
[----:B------:R-:W-:Y:S01]  /*1e90*/  LEA.HI R20, R23, R60, RZ, 0x6 ;  /* 0x0000003c17147211 */ /* 0x000fe200078f30ff */
[----:B--2---:R-:W-:Y:S01]  /*1ea0*/  @P2 IMAD.WIDE.U32 R22, R10, R2, RZ ;  /* 0x000000020a162225 */ /* 0x004fe200078e00ff */
[----:B------:R-:W-:-:S02]  /*1eb0*/  LOP3.LUT R15, R12, 0xfffffff8, RZ, 0xc0, !PT ;  /* 0xfffffff80c0f7812 */ /* 0x000fc400078ec0ff */
[----:B------:R-:W-:Y:S01]  /*1ec0*/  SEL R138, RZ, 0xffffffff, P0 ;  /* 0xffffffffff8a7807 */ /* 0x000fe20000000000 */
[----:B------:R-:W-:Y:S01]  /*1ed0*/  IMAD.SHL.U32 R20, R20, 0x8, RZ ;  /* 0x0000000814147824 */ /* 0x000fe200078e00ff */
[----:B------:R-:W-:Y:S01]  /*1ee0*/  ISETP.GE.AND P1, PT, R14, UR18, PT ;  /* 0x000000120e007c0c */ /* 0x000fe2000bf26270 */
[----:B------:R-:W-:Y:S01]  /*1ef0*/  IMAD.IADD R18, R18, 0x1, -R15 ;  /* 0x0000000112127824 */ /* 0x000fe200078e0a0f */
[----:B------:R-:W-:Y:S01]  /*1f00*/  IADD3 R24, P0, R14, R16, RZ ;  /* 0x000000100e187210 */ /* 0x000fe20007f1e0ff */
[----:B------:R-:W-:Y:S01]  /*1f10*/  IMAD.SHL.U32 R138, R138, 0x2, RZ ;  /* 0x000000028a8a7824 */ /* 0x000fe200078e00ff */
[----:B------:R-:W-:Y:S01]  /*1f20*/  SEL R15, RZ, 0x1, P1 ;  /* 0x00000001ff0f7807 */ /* 0x000fe20000800000 */
[-C--:B----4-:R-:W-:Y:S01]  /*1f30*/  @!P2 IMAD.WIDE.U32 R30, R203, R4.reuse, RZ ;  /* 0x00000004cb1ea225 */ /* 0x090fe200078e00ff */
[----:B------:R-:W-:Y:S02]  /*1f40*/  LOP3.LUT R139, R139, 0xfffffe00, R20, 0xf8, !PT ;  /* 0xfffffe008b8b7812 */ /* 0x000fe400078ef814 */
[----:B------:R-:W-:Y:S01]  /*1f50*/  LOP3.LUT R138, R138, 0x2, R15, 0xe2, !PT ;  /* 0x000000028a8a7812 */ /* 0x000fe200078ee20f */
[----:B------:R-:W-:Y:S01]  /*1f60*/  @!P2 IMAD R20, R13, R4, RZ ;  /* 0x000000040d14a224 */ /* 0x000fe200078e02ff */
[----:B------:R-:W-:Y:S01]  /*1f70*/  SHF.R.S32.HI R15, RZ, 0x1f, R14 ;  /* 0x0000001fff0f7819 */ /* 0x000fe2000001140e */
[----:B------:R-:W-:Y:S01]  /*1f80*/  @!P2 IMAD.MOV.U32 R22, RZ, RZ, R30 ;  /* 0x000000ffff16a224 */ /* 0x000fe200078e001e */
[----:B------:R-:W-:Y:S01]  /*1f90*/  LOP3.LUT P4, RZ, R18, 0x4, RZ, 0xc0, !PT ;  /* 0x0000000412ff7812 */ /* 0x000fe2000788c0ff */
[----:B------:R-:W-:Y:S01]  /*1fa0*/  @!P2 IMAD R5, R203, R5, R20 ;  /* 0x00000005cb05a224 */ /* 0x000fe200078e0214 */
[----:B-1----:R-:W-:Y:S01]  /*1fb0*/  LEA.HI R137, R137, R137, RZ, 0x1 ;  /* 0x0000008989897211 */ /* 0x002fe200078f08ff */
[----:B------:R-:W-:Y:S01]  /*1fc0*/  IMAD.X R25, R15, 0x1, R25, P0 ;  /* 0x000000010f197824 */ /* 0x000fe200000e0619 */
[----:B------:R-:W-:Y:S01]  /*1fd0*/  IADD3 R22, P0, R14, R22, RZ ;  /* 0x000000160e167210 */ /* 0x000fe20007f1e0ff */
[----:B------:R-:W-:Y:S01]  /*1fe0*/  @P2 IMAD R23, R10, R3, R23 ;  /* 0x000000030a172224 */ /* 0x000fe200078e0217 */
[----:B------:R-:W-:Y:S01]  /*1ff0*/  SHF.L.U64.HI R198, R160, 0x4, R161 ;  /* 0x00000004a0c67819 */ /* 0x000fe200000102a1 */
[----:B------:R-:W-:Y:S01]  /*2000*/  @!P2 IMAD.IADD R23, R31, 0x1, R5 ;  /* 0x000000011f17a824 */ /* 0x000fe200078e0205 */
[----:B------:R-:W-:Y:S01]  /*2010*/  LOP3.LUT P2, RZ, R18, 0x2, RZ, 0xc0, !PT ;  /* 0x0000000212ff7812 */ /* 0x000fe2000784c0ff */
[-C--:B------:R-:W-:Y:S01]  /*2020*/  IMAD R10, R27, R2.reuse, RZ ;  /* 0x000000021b0a7224 */ /* 0x080fe200078e02ff */
[----:B---3--:R-:W-:Y:S01]  /*2030*/  SHF.L.U64.HI R200, R158, 0x4, R159 ;  /* 0x000000049ec87819 */ /* 0x008fe2000001029f */
[----:B------:R-:W-:Y:S01]  /*2040*/  IMAD.X R23, R15, 0x1, R23, P0 ;  /* 0x000000010f177824 */ /* 0x000fe200000e0617 */
[----:B------:R-:W-:Y:S01]  /*2050*/  IADD3 R146, P0, R150, R21, RZ ;  /* 0x0000001596927210 */ /* 0x000fe20007f1e0ff */
[C---:B------:R-:W-:Y:S01]  /*2060*/  IMAD R3, R26.reuse, R3, R10 ;  /* 0x000000031a037224 */ /* 0x040fe200078e020a */
[----:B------:R-:W-:Y:S01]  /*2070*/  SHF.R.S32.HI R135, RZ, 0x1, R137 ;  /* 0x00000001ff877819 */ /* 0x000fe20000011489 */
[----:B------:R-:W-:Y:S01]  /*2080*/  IMAD.WIDE.U32 R26, R26, R2, R22 ;  /* 0x000000021a1a7225 */ /* 0x000fe200078e0016 */
[----:B------:R-:W-:-:S02]  /*2090*/  SHF.R.S32.HI R2, RZ, 0x1f, R152 ;  /* 0x0000001fff027819 */ /* 0x000fc40000011498 */
[----:B------:R-:W-:Y:S01]  /*20a0*/  SEL R47, R47, 0xfffffff0, !P2 ;  /* 0xfffffff02f2f7807 */ /* 0x000fe20005000000 */
[C---:B------:R-:W-:Y:S01]  /*20b0*/  IMAD R4, R8.reuse, UR5, R29 ;  /* 0x0000000508047c24 */ /* 0x040fe2000f8e021d */
[----:B------:R-:W-:Y:S01]  /*20c0*/  SEL R45, R45, 0xffffffe0, !P4 ;  /* 0xffffffe02d2d7807 */ /* 0x000fe20006000000 */
[----:B------:R-:W-:Y:S01]  /*20d0*/  IMAD.WIDE.U32 R28, R8, UR4, R24 ;  /* 0x00000004081c7c25 */ /* 0x000fe2000f8e0018 */
[----:B------:R-:W-:-:S03]  /*20e0*/  ULDC.64 UR4, c[0x0][0x258] ;  /* 0x0000960000047ab9 */ /* 0x000fc60000000a00 */
[----:B------:R-:W-:Y:S01]  /*20f0*/  IMAD R155, R2, UR4, RZ ;  /* 0x00000004029b7c24 */ /* 0x000fe2000f8e02ff */
[----:B------:R-:W-:Y:S01]  /*2100*/  SHF.R.S32.HI R2, RZ, 0x1f, R83 ;  /* 0x0000001fff027819 */ /* 0x000fe20000011453 */
[----:B------:R-:W-:Y:S01]  /*2110*/  IMAD.X R19, R151, 0x1, R19, P0 ;  /* 0x0000000197137824 */ /* 0x000fe200000e0613 */
[----:B------:R-:W-:Y:S01]  /*2120*/  IADD3 R142, P0, R14, R6, RZ ;  /* 0x000000060e8e7210 */ /* 0x000fe20007f1e0ff */
[----:B------:R-:W-:Y:S01]  /*2130*/  IMAD.SHL.U32 R46, R18, 0x40, RZ ;  /* 0x00000040122e7824 */ /* 0x000fe200078e00ff */
[----:B------:R-:W-:Y:S01]  /*2140*/  LEA.HI R2, R2, R83, RZ, 0x6 ;  /* 0x0000005302027211 */ /* 0x000fe200078f30ff */
[----:B------:R-:W-:Y:S02]  /*2150*/  IMAD.SHL.U32 R25, R63, 0x8, RZ ;  /* 0x000000083f197824 */ /* 0x000fe400078e00ff */
[----:B------:R-:W-:Y:S01]  /*2160*/  IMAD.X R143, R15, 0x1, R17, P0 ;  /* 0x000000010f8f7824 */ /* 0x000fe200000e0611 */
[----:B------:R-:W-:Y:S01]  /*2170*/  SHF.R.S32.HI R2, RZ, 0x6, R2 ;  /* 0x00000006ff027819 */ /* 0x000fe20000011402 */
[----:B------:R-:W-:Y:S01]  /*2180*/  VIADD R10, R14, 0x80 ;  /* 0x000000800e0a7836 */ /* 0x000fe20000000000 */
[----:B------:R-:W-:Y:S01]  /*2190*/  LOP3.LUT R46, R46, 0x1c0, RZ, 0xc0, !PT ;  /* 0x000001c02e2e7812 */ /* 0x000fe200078ec0ff */
[----:B------:R-:W-:Y:S01]  /*21a0*/  IMAD.IADD R5, R29, 0x1, R4 ;  /* 0x000000011d057824 */ /* 0x000fe200078e0204 */
[----:B------:R-:W-:Y:S01]  /*21b0*/  VIMNMX R81, R197, R2, !PT ;  /* 0x00000002c5517248 */ /* 0x000fe20007fe0100 */
[----:B------:R-:W-:Y:S01]  /*21c0*/  IMAD R19, R19, R158, RZ ;  /* 0x0000009e13137224 */ /* 0x000fe200078e02ff */
[----:B------:R-:W-:Y:S01]  /*21d0*/  LOP3.LUT R25, R46, 0x8, R25, 0xf8, !PT ;  /* 0x000000082e197812 */ /* 0x000fe200078ef819 */
[----:B------:R-:W-:Y:S01]  /*21e0*/  IMAD.MOV.U32 R4, RZ, RZ, R28 ;  /* 0x000000ffff047224 */ /* 0x000fe200078e001c */
[----:B------:R-:W-:Y:S01]  /*21f0*/  ISETP.GT.AND P0, PT, R134, R81, PT ;  /* 0x000000518600720c */ /* 0x000fe20003f04270 */
[----:B------:R-:W-:Y:S01]  /*2200*/  IMAD.IADD R27, R27, 0x1, R3 ;  /* 0x000000011b1b7824 */ /* 0x000fe200078e0203 */
[----:B------:R-:W-:Y:S01]  /*2210*/  SHF.R.U32.HI R46, RZ, 0x3, R46 ;  /* 0x00000003ff2e7819 */ /* 0x000fe2000001162e */
[----:B------:R-:W-:Y:S01]  /*2220*/  IMAD.SHL.U32 R23, R12, 0x40, RZ ;  /* 0x000000400c177824 */ /* 0x000fe200078e00ff */
[----:B------:R-:W-:Y:S01]  /*2230*/  ISETP.GE.AND P1, PT, R10, UR18, PT ;  /* 0x000000120a007c0c */ /* 0x000fe2000bf26270 */
[----:B------:R-:W-:Y:S01]  /*2240*/  IMAD R155, R152, UR5, R155 ;  /* 0x00000005989b7c24 */ /* 0x000fe2000f8e029b */
[----:B------:R-:W-:Y:S01]  /*2250*/  LOP3.LUT R46, R25, R46, RZ, 0x3c, !PT ;  /* 0x0000002e192e7212 */ /* 0x000fe200078e3cff */
[----:B------:R-:W-:Y:S01]  /*2260*/  IMAD R149, R146, R159, R19 ;  /* 0x0000009f92957224 */ /* 0x000fe200078e0213 */
[----:B------:R-:W-:Y:S01]  /*2270*/  SEL R21, RZ, 0x4, P1 ;  /* 0x00000004ff157807 */ /* 0x000fe20000800000 */
[----:B------:R-:W-:Y:S01]  /*2280*/  IMAD.WIDE.U32 R152, R152, UR4, R26 ;  /* 0x0000000498987c25 */ /* 0x000fe2000f8e001a */
[----:B------:R-:W-:-:S02]  /*2290*/  LOP3.LUT R46, R46, 0xfffffe00, R23, 0xf8, !PT ;  /* 0xfffffe002e2e7812 */ /* 0x000fc400078ef817 */
[----:B------:R-:W-:Y:S01]  /*22a0*/  LOP3.LUT R138, R138, R21, RZ, 0xfc, !PT ;  /* 0x000000158a8a7212 */ /* 0x000fe200078efcff */
[----:B------:R-:W-:-:S04]  /*22b0*/  IMAD.WIDE.U32 R146, R146, R158, R4 ;  /* 0x0000009e92927225 */ /* 0x000fc800078e0004 */
[----:B------:R-:W-:-:S04]  /*22c0*/  IMAD.WIDE.U32 R142, R150, R160, R142 ;  /* 0x000000a0968e7225 */ /* 0x000fc800078e008e */
[----:B------:R-:W-:Y:S02]  /*22d0*/  IMAD.SHL.U32 R201, R158, 0x10, RZ ;  /* 0x000000109ec97824 */ /* 0x000fe400078e00ff */
[----:B------:R-:W-:Y:S02]  /*22e0*/  IMAD.SHL.U32 R136, R62, 0x4, RZ ;  /* 0x000000043e887824 */ /* 0x000fe400078e00ff */
[----:B------:R-:W-:Y:S02]  /*22f0*/  IMAD.IADD R145, R143, 0x1, R145 ;  /* 0x000000018f917824 */ /* 0x000fe400078e0291 */
[----:B------:R-:W-:Y:S02]  /*2300*/  IMAD.IADD R155, R153, 0x1, R155 ;  /* 0x00000001999b7824 */ /* 0x000fe400078e029b */
[----:B------:R-:W-:Y:S02]  /*2310*/  IMAD.IADD R149, R147, 0x1, R149 ;  /* 0x0000000193957824 */ /* 0x000fe400078e0295 */
[----:B------:R-:W-:Y:S01]  /*2320*/  @!P5 IMAD.MOV.U32 R0, RZ, RZ, RZ ;  /* 0x000000ffff00d224 */ /* 0x000fe200078e00ff */
[----:B------:R-:W-:Y:S06]  /*2330*/  @!P0 BRA `(.L_x_1495) ;  /* 0x0000009400288947 */ /* 0x000fec0003800000 */
[----:B------:R-:W1:Y:S01]  /*2340*/  LDC.64 R2, c[0x0][0x338] ;  /* 0x0000ce00ff027b82 */ /* 0x000e620000000a00 */
[----:B------:R-:W-:Y:S01]  /*2350*/  ULDC.64 UR4, c[0x0][0x330] ;  /* 0x0000cc0000047ab9 */ /* 0x000fe20000000a00 */
[--C-:B-----5:R-:W-:Y:S01]  /*2360*/  IMAD.IADD R0, R0, 0x1, R7.reuse ;  /* 0x0000000100007824 */ /* 0x120fe200078e0207 */
[----:B------:R-:W-:Y:S01]  /*2370*/  SHF.R.S32.HI R5, RZ, 0x1f, R7 ;  /* 0x0000001fff057819 */ /* 0x000fe20000011407 */
[----:B------:R-:W-:Y:S01]  /*2380*/  IMAD R20, R13, UR4, RZ ;  /* 0x000000040d147c24 */ /* 0x000fe2000f8e02ff */
[----:B------:R-:W-:Y:S01]  /*2390*/  IADD3 R7, P1, P0, R7, R150, -R83 ;  /* 0x0000009607077210 */ /* 0x000fe2000783e853 */
[C---:B------:R-:W-:Y:S01]  /*23a0*/  IMAD.WIDE.U32 R16, R203.reuse, UR4, R14 ;  /* 0x00000004cb107c25 */ /* 0x040fe2000f8e000e */
[----:B------:R-:W-:Y:S01]  /*23b0*/  SHF.R.S32.HI R4, RZ, 0x1f, R83 ;  /* 0x0000001fff047819 */ /* 0x000fe20000011453 */
[----:B------:R-:W-:Y:S01]  /*23c0*/  ULDC.64 UR14, c[0x0][0x340] ;  /* 0x0000d000000e7ab9 */ /* 0x000fe20000000a00 */
[----:B------:R-:W-:Y:S01]  /*23d0*/  ULDC.64 UR10, c[0x0][0x350] ;  /* 0x0000d400000a7ab9 */ /* 0x000fe20000000a00 */
[----:B------:R-:W-:Y:S01]  /*23e0*/  IMAD R20, R203, UR5, R20 ;  /* 0x00000005cb147c24 */ /* 0x000fe2000f8e0214 */
[----:B------:R-:W-:Y:S01]  /*23f0*/  ULDC.64 UR4, c[0x0][0x328] ;  /* 0x0000ca0000047ab9 */ /* 0x000fe20000000a00 */
[----:B------:R-:W-:Y:S01]  /*2400*/  IADD3.X R5, R5, R151, ~R4, P1, P0 ;  /* 0x0000009705057210 */ /* 0x000fe20000fe0c04 */
[----:B------:R-:W-:Y:S01]  /*2410*/  IMAD R18, R13, UR4, RZ ;  /* 0x000000040d127c24 */ /* 0x000fe2000f8e02ff */
[----:B------:R-:W-:Y:S01]  /*2420*/  ULDC.64 UR12, c[0x0][0x218] ;  /* 0x00008600000c7ab9 */ /* 0x000fe20000000a00 */
[C---:B------:R-:W-:Y:S01]  /*2430*/  IMAD.WIDE.U32 R12, R203.reuse, UR4, R14 ;  /* 0x00000004cb0c7c25 */ /* 0x040fe2000f8e000e */
[----:B------:R-:W-:Y:S01]  /*2440*/  ULDC.64 UR16, c[0x0][0x220] ;  /* 0x0000880000107ab9 */ /* 0x000fe20000000a00 */
[----:B------:R-:W-:Y:S01]  /*2450*/  USHF.L.U64.HI UR19, UR14, 0x5, UR15 ;  /* 0x000000050e137899 */ /* 0x000fe2000801020f */
[----:B------:R-:W-:Y:S01]  /*2460*/  LOP3.LUT R129, R138, 0xffff, RZ, 0xc0, !PT ;  /* 0x0000ffff8a817812 */ /* 0x000fe200078ec0ff */
[----:B------:R-:W-:Y:S01]  /*2470*/  IMAD R18, R203, UR5, R18 ;  /* 0x00000005cb127c24 */ /* 0x000fe2000f8e0212 */
[----:B------:R-:W-:Y:S01]  /*2480*/  ULDC.64 UR4, c[0x0][0x348] ;  /* 0x0000d20000047ab9 */ /* 0x000fe20000000a00 */
[----:B------:R-:W-:Y:S01]  /*2490*/  IMAD.IADD R21, R17, 0x1, R20 ;  /* 0x0000000111157824 */ /* 0x000fe200078e0214 */
[----:B------:R-:W-:Y:S01]  /*24a0*/  USHF.L.U64.HI UR23, UR14, 0x4, UR15 ;  /* 0x000000040e177899 */ /* 0x000fe2000801020f */
[----:B------:R-:W-:Y:S01]  /*24b0*/  IMAD.MOV.U32 R20, RZ, RZ, R16 ;  /* 0x000000ffff147224 */ /* 0x000fe200078e0010 */
[----:B------:R-:W-:Y:S01]  /*24c0*/  IADD3 R19, R13, R18, RZ ;  /* 0x000000120d137210 */ /* 0x000fe20007ffe0ff */
[----:B------:R-:W-:Y:S01]  /*24d0*/  IMAD R13, R150, R135, R136 ;  /* 0x00000087960d7224 */ /* 0x000fe200078e0288 */
[----:B-1----:R-:W-:Y:S01]  /*24e0*/  SHF.L.U64.HI R84, R2, 0x4, R3 ;  /* 0x0000000402547819 */ /* 0x002fe20000010203 */
[----:B------:R-:W-:Y:S01]  /*24f0*/  IMAD.MOV.U32 R18, RZ, RZ, R12 ;  /* 0x000000ffff127224 */ /* 0x000fe200078e000c */
[----:B------:R-:W-:Y:S01]  /*2500*/  USHF.L.U32 UR22, UR14, 0x5, URZ ;  /* 0x000000050e167899 */ /* 0x000fe2000800063f */
[C---:B------:R-:W-:Y:S01]  /*2510*/  IMAD R16, R5.reuse, R2, RZ ;  /* 0x0000000205107224 */ /* 0x040fe200078e02ff */
[----:B------:R-:W-:Y:S01]  /*2520*/  USHF.L.U32 UR24, UR14, 0x4, URZ ;  /* 0x000000040e187899 */ /* 0x000fe2000800063f */
[----:B------:R-:W-:Y:S01]  /*2530*/  IMAD R6, R5, UR14, RZ ;  /* 0x0000000e05067c24 */ /* 0x000fe2000f8e02ff */
[----:B------:R-:W-:Y:S01]  /*2540*/  UIMAD.WIDE.U32 UR20, UR14, 0x60, URZ ;  /* 0x000000600e1478a5 */ /* 0x000fe2000f8e003f */
[----:B------:R-:W-:Y:S01]  /*2550*/  IMAD R0, R135, R0, RZ ;  /* 0x0000000087007224 */ /* 0x000fe200078e02ff */
[C---:B------:R-:W-:Y:S01]  /*2560*/  LOP3.LUT R133, R129.reuse, 0x1, RZ, 0xc0, !PT ;  /* 0x0000000181857812 */ /* 0x040fe200078ec0ff */
[----:B------:R-:W-:Y:S01]  /*2570*/  IMAD.IADD R12, R136, 0x1, R13 ;  /* 0x00000001880c7824 */ /* 0x000fe200078e020d */
[----:B------:R-:W-:Y:S01]  /*2580*/  LOP3.LUT R131, R129, 0x2, RZ, 0xc0, !PT ;  /* 0x0000000281837812 */ /* 0x000fe200078ec0ff */
[C---:B------:R-:W-:Y:S01]  /*2590*/  IMAD R5, R7.reuse, R3, R16 ;  /* 0x0000000307057224 */ /* 0x040fe200078e0210 */
[----:B------:R-:W-:Y:S01]  /*25a0*/  SHF.R.S32.HI R127, RZ, 0x1f, R0 ;  /* 0x0000001fff7f7819 */ /* 0x000fe20000011400 */
[C---:B------:R-:W-:Y:S01]  /*25b0*/  IMAD.WIDE.U32 R18, R7.reuse, R2, R18 ;  /* 0x0000000207127225 */ /* 0x040fe200078e0012 */
[C---:B------:R-:W-:Y:S01]  /*25c0*/  IADD3 R4, P1, R0.reuse, R13, RZ ;  /* 0x0000000d00047210 */ /* 0x040fe20007f3e0ff */
[----:B------:R-:W-:Y:S01]  /*25d0*/  USHF.L.U64.HI UR23, UR24, 0x1, UR23 ;  /* 0x0000000118177899 */ /* 0x000fe20008010217 */
[----:B------:R-:W-:Y:S01]  /*25e0*/  IADD3 R0, P0, R0, R12, RZ ;  /* 0x0000000c00007210 */ /* 0x000fe20007f1e0ff */
[----:B------:R-:W-:Y:S01]  /*25f0*/  IMAD R6, R7, UR15, R6 ;  /* 0x0000000f07067c24 */ /* 0x000fe2000f8e0206 */
[----:B------:R-:W-:Y:S01]  /*2600*/  IADD3 R19, R19, R5, RZ ;  /* 0x0000000513137210 */ /* 0x000fe20007ffe0ff */
[----:B------:R-:W-:Y:S01]  /*2610*/  IMAD.WIDE.U32 R20, R7, UR14, R20 ;  /* 0x0000000e07147c25 */ /* 0x000fe2000f8e0014 */
[-C--:B------:R-:W-:Y:S01]  /*2620*/  LEA.HI.X.SX32 R7, R13, R127.reuse, 0x1, P1 ;  /* 0x0000007f0d077211 */ /* 0x080fe200008f0eff */
[----:B------:R-:W-:Y:S01]  /*2630*/  UIMAD UR15, UR15, 0x60, URZ ;  /* 0x000000600f0f78a4 */ /* 0x000fe2000f8e023f */
[----:B------:R-:W-:Y:S01]  /*2640*/  LEA.HI.X.SX32 R127, R12, R127, 0x1, P0 ;  /* 0x0000007f0c7f7211 */ /* 0x000fe200000f0eff */
[----:B------:R-:W-:Y:S01]  /*2650*/  IMAD.IADD R21, R21, 0x1, R6 ;  /* 0x0000000115157824 */ /* 0x000fe200078e0206 */
[----:B------:R-:W-:Y:S01]  /*2660*/  SHF.L.U64.HI R86, R2, 0x5, R3 ;  /* 0x0000000502567819 */ /* 0x000fe20000010203 */
[C---:B------:R-:W-:Y:S01]  /*2670*/  IMAD R121, R9.reuse, UR10, RZ ;  /* 0x0000000a09797c24 */ /* 0x040fe2000f8e02ff */
[----:B------:R-:W-:Y:S01]  /*2680*/  SHF.L.U64.HI R127, R0, 0x1, R127 ;  /* 0x00000001007f7819 */ /* 0x000fe2000001027f */
[----:B------:R-:W-:Y:S01]  /*2690*/  IMAD R123, R9, UR4, RZ ;  /* 0x00000004097b7c24 */ /* 0x000fe2000f8e02ff */
[----:B------:R-:W-:Y:S01]  /*26a0*/  IADD3 R130, R150, 0x20, RZ ;  /* 0x0000002096827810 */ /* 0x000fe20007ffe0ff */
[C---:B------:R-:W-:Y:S01]  /*26b0*/  IMAD R121, R8.reuse, UR11, R121 ;  /* 0x0000000b08797c24 */ /* 0x040fe2000f8e0279 */
[----:B------:R-:W-:Y:S01]  /*26c0*/  LOP3.LUT R129, R129, 0x4, RZ, 0xc0, !PT ;  /* 0x0000000481817812 */ /* 0x000fe200078ec0ff */
[----:B------:R-:W-:Y:S01]  /*26d0*/  IMAD.WIDE.U32 R12, R8, UR10, R20 ;  /* 0x0000000a080c7c25 */ /* 0x000fe2000f8e0014 */
[----:B------:R-:W-:Y:S01]  /*26e0*/  ULDC.64 UR10, c[0x0][0x320] ;  /* 0x0000c800000a7ab9 */ /* 0x000fe20000000a00 */
[----:B------:R-:W-:-:S02]  /*26f0*/  USHF.L.U64.HI UR19, UR22, 0x1, UR19 ;  /* 0x0000000116137899 */ /* 0x000fc40008010213 */
[----:B------:R-:W-:Y:S01]  /*2700*/  IMAD R123, R8, UR5, R123 ;  /* 0x00000005087b7c24 */ /* 0x000fe2000f8e027b */
[----:B------:R-:W-:Y:S01]  /*2710*/  LEA R120, P1, R12, UR10, 0x1 ;  /* 0x0000000a0c787c11 */ /* 0x000fe2000f8208ff */
[----:B------:R-:W-:Y:S01]  /*2720*/  IMAD.WIDE.U32 R8, R8, UR4, R18 ;  /* 0x0000000408087c25 */ /* 0x000fe2000f8e0012 */
[----:B------:R-:W-:Y:S01]  /*2730*/  ULDC.64 UR4, c[0x0][0x318] ;  /* 0x0000c60000047ab9 */ /* 0x000fe20000000a00 */
[----:B------:R-:W-:Y:S02]  /*2740*/  UIADD3 UR28, UR21, UR15, URZ ;  /* 0x0000000f151c7290 */ /* 0x000fe4000fffe03f */
[----:B------:R-:W-:Y:S01]  /*2750*/  IMAD.IADD R121, R13, 0x1, R121 ;  /* 0x000000010d797824 */ /* 0x000fe200078e0279 */
[----:B------:R-:W-:Y:S01]  /*2760*/  LEA R122, P0, R8, UR4, 0x1 ;  /* 0x00000004087a7c11 */ /* 0x000fe2000f8008ff */
[----:B------:R-:W-:Y:S01]  /*2770*/  IMAD.IADD R123, R9, 0x1, R123 ;  /* 0x00000001097b7824 */ /* 0x000fe200078e027b */
[----:B------:R-:W-:Y:S01]  /*2780*/  ULDC.U8 UR26, c[0x0][0x3c3] ;  /* 0x0000f0c0001a7ab9 */ /* 0x000fe20000000000 */
        /* <DEDUP_REMOVED lines=9> */
[----:B------:R-:W-:Y:S01]  /*2820*/  SHF.L.U64.HI R0, R4, 0x1, R7 ;  /* 0x0000000104007819 */ /* 0x000fe20000010207 */
[----:B------:R-:W-:Y:S01]  /*2830*/  IMAD.WIDE.U32 R22, R158, 0x20, RZ ;  /* 0x000000209e167825 */ /* 0x000fe200078e00ff */
[----:B------:R-:W-:Y:S01]  /*2840*/  SHF.L.U32 R4, R4, 0x1, RZ ;  /* 0x0000000104047819 */ /* 0x000fe200000006ff */
[----:B------:R-:W-:Y:S01]  /*2850*/  ULDC UR25, c[0x0][0x2e0] ;  /* 0x0000b80000197ab9 */ /* 0x000fe20000000800 */
[----:B------:R-:W-:Y:S01]  /*2860*/  LEA.HI.X R117, R142, UR13, R145, 0x1, P1 ;  /* 0x0000000d8e757c11 */ /* 0x000fe200088f0c91 */
[----:B------:R-:W-:Y:S01]  /*2870*/  VIADD R77, R82, 0x40 ;  /* 0x00000040524d7836 */ /* 0x000fe20000000000 */
[----:B------:R-:W-:Y:S01]  /*2880*/  LEA.HI.X R119, R146, UR17, R149, 0x1, P0 ;  /* 0x0000001192777c11 */ /* 0x000fe200080f0c95 */
[----:B------:R-:W-:Y:S01]  /*2890*/  VIADD R73, R82, 0x80 ;  /* 0x0000008052497836 */ /* 0x000fe20000000000 */
[C---:B------:R-:W-:Y:S01]  /*28a0*/  IADD3 R16, P1, R4.reuse, UR10, RZ ;  /* 0x0000000a04107c10 */ /* 0x040fe2000ff3e0ff */
[C---:B------:R-:W-:Y:S01]  /*28b0*/  IMAD.SHL.U32 R113, R159.reuse, 0x20, RZ ;  /* 0x000000209f717824 */ /* 0x040fe200078e00ff */
[----:B------:R-:W-:Y:S01]  /*28c0*/  IADD3 R48, P0, R4, UR4, RZ ;  /* 0x0000000404307c10 */ /* 0x000fe2000ff1e0ff */
[----:B------:R-:W-:Y:S01]  /*28d0*/  IMAD.IADD R71, R82, 0x1, R77 ;  /* 0x0000000152477824 */ /* 0x000fe200078e024d */
[----:B------:R-:W-:Y:S01]  /*28e0*/  IADD3.X R17, R0, UR11, RZ, P1, !PT ;  /* 0x0000000b00117c10 */ /* 0x000fe20008ffe4ff */
[----:B------:R-:W-:Y:S01]  /*28f0*/  IMAD.IADD R69, R82, 0x1, R73 ;  /* 0x0000000152457824 */ /* 0x000fe200078e0249 */
[----:B------:R-:W-:Y:S01]  /*2900*/  IADD3.X R49, R0, UR5, RZ, P0, !PT ;  /* 0x0000000500317c10 */ /* 0x000fe200087fe4ff */
[----:B------:R-:W-:Y:S01]  /*2910*/  IMAD R115, R159, 0x60, RZ ;  /* 0x000000609f737824 */ /* 0x000fe200078e02ff */
[----:B------:R-:W-:Y:S01]  /*2920*/  IADD3 R94, P1, R199, 0x40, RZ ;  /* 0x00000040c75e7810 */ /* 0x000fe20007f3e0ff */
[----:B------:R-:W-:Y:S01]  /*2930*/  IMAD.IADD R113, R23, 0x1, R113 ;  /* 0x0000000117717824 */ /* 0x000fe200078e0271 */
[----:B------:R-:W-:Y:S01]  /*2940*/  IADD3 R102, P0, R199, 0x80, RZ ;  /* 0x00000080c7667810 */ /* 0x000fe20007f1e0ff */
[----:B------:R-:W-:Y:S01]  /*2950*/  IMAD.SHL.U32 R5, R161, 0x20, RZ ;  /* 0x00000020a1057824 */ /* 0x000fe200078e00ff */
[----:B------:R-:W-:Y:S01]  /*2960*/  IADD3 R124, P4, R126, UR10, RZ ;  /* 0x0000000a7e7c7c10 */ /* 0x000fe2000ff9e0ff */
[--C-:B------:R-:W-:Y:S01]  /*2970*/  IMAD.X R93, RZ, RZ, R198.reuse, P1 ;  /* 0x000000ffff5d7224 */ /* 0x100fe200008e06c6 */
[C---:B------:R-:W-:Y:S01]  /*2980*/  IADD3 R96, P1, R199.reuse, R94, RZ ;  /* 0x0000005ec7607210 */ /* 0x040fe20007f3e0ff */
[----:B------:R-:W-:Y:S01]  /*2990*/  IMAD.X R101, RZ, RZ, R198, P0 ;  /* 0x000000ffff657224 */ /* 0x000fe200000e06c6 */
[----:B------:R-:W-:Y:S01]  /*29a0*/  IADD3 R104, P0, R199, R102, RZ ;  /* 0x00000066c7687210 */ /* 0x000fe20007f1e0ff */
[----:B------:R-:W-:Y:S01]  /*29b0*/  IMAD.WIDE.U32 R158, R158, 0x60, RZ ;  /* 0x000000609e9e7825 */ /* 0x000fe200078e00ff */
[----:B------:R-:W-:Y:S01]  /*29c0*/  IADD3 R126, P2, R126, UR4, RZ ;  /* 0x000000047e7e7c10 */ /* 0x000fe2000ff5e0ff */
[----:B------:R-:W-:Y:S01]  /*29d0*/  ULDC UR4, c[0x0][0x2e0] ;  /* 0x0000b80000047ab9 */ /* 0x000fe20000000800 */
[----:B------:R-:W-:Y:S01]  /*29e0*/  IADD3.X R125, R127, UR11, RZ, P4, !PT ;  /* 0x0000000b7f7d7c10 */ /* 0x000fe2000a7fe4ff */
[C---:B------:R-:W-:Y:S01]  /*29f0*/  IMAD.X R103, R198.reuse, 0x1, R101, P0 ;  /* 0x00000001c6677824 */ /* 0x040fe200000e0665 */
[----:B------:R-:W-:Y:S01]  /*2a00*/  IADD3.X R95, R198, R93, RZ, P1, !PT ;  /* 0x0000005dc65f7210 */ /* 0x000fe20000ffe4ff */
[----:B------:R-:W-:Y:S01]  /*2a10*/  IMAD.SHL.U32 R79, R135, 0x20, RZ ;  /* 0x00000020874f7824 */ /* 0x000fe200078e00ff */
[----:B------:R-:W-:Y:S01]  /*2a20*/  IADD3 R108, P1, R199, R96, RZ ;  /* 0x00000060c76c7210 */ /* 0x000fe20007f3e0ff */
[----:B------:R-:W-:Y:S01]  /*2a30*/  IMAD R75, R135, 0x30, RZ ;  /* 0x00000030874b7824 */ /* 0x000fe200078e02ff */
[----:B------:R-:W-:Y:S01]  /*2a40*/  IADD3 R90, P4, R85, 0x40, RZ ;  /* 0x00000040555a7810 */ /* 0x000fe20007f9e0ff */
[----:B------:R-:W-:Y:S01]  /*2a50*/  IMAD.IADD R67, R82, 0x1, R71 ;  /* 0x0000000152437824 */ /* 0x000fe200078e0247 */
[----:B------:R-:W-:Y:S01]  /*2a60*/  IADD3.X R127, R127, UR5, RZ, P2, !PT ;  /* 0x000000057f7f7c10 */ /* 0x000fe200097fe4ff */
[----:B------:R-:W-:Y:S01]  /*2a70*/  IMAD.X R107, R198, 0x1, R95, P1 ;  /* 0x00000001c66b7824 */ /* 0x000fe200008e065f */
[----:B------:R-:W-:Y:S01]  /*2a80*/  IADD3 R112, P0, R199, R104, RZ ;  /* 0x00000068c7707210 */ /* 0x000fe20007f1e0ff */
[--C-:B------:R-:W-:Y:S01]  /*2a90*/  IMAD.X R89, RZ, RZ, R84.reuse, P4 ;  /* 0x000000ffff597224 */ /* 0x100fe200020e0654 */
[----:B------:R-:W-:Y:S01]  /*2aa0*/  IADD3 R98, P2, R85, 0x80, RZ ;  /* 0x0000008055627810 */ /* 0x000fe20007f5e0ff */
[----:B------:R-:W-:Y:S01]  /*2ab0*/  IMAD.IADD R65, R82, 0x1, R69 ;  /* 0x0000000152417824 */ /* 0x000fe200078e0245 */
[----:B------:R-:W-:Y:S01]  /*2ac0*/  IADD3.X R111, R198, R103, RZ, P0, !PT ;  /* 0x00000067c66f7210 */ /* 0x000fe200007fe4ff */
[----:B------:R-:W-:Y:S01]  /*2ad0*/  IMAD.WIDE.U32 R160, R160, 0x20, RZ ;  /* 0x00000020a0a07825 */ /* 0x000fe200078e00ff */
[-C--:B------:R-:W-:Y:S01]  /*2ae0*/  IADD3 R92, P1, R90, R85.reuse, RZ ;  /* 0x000000555a5c7210 */ /* 0x080fe20007f3e0ff */
[----:B------:R-:W-:Y:S01]  /*2af0*/  ULDC UR5, c[0x0][0x2e0] ;  /* 0x0000b80000057ab9 */ /* 0x000fe20000000800 */
[-C--:B------:R-:W-:Y:S01]  /*2b00*/  IADD3 R100, P0, R98, R85.reuse, RZ ;  /* 0x0000005562647210 */ /* 0x080fe20007f1e0ff */
[--C-:B------:R-:W-:Y:S01]  /*2b10*/  IMAD.X R97, RZ, RZ, R84.reuse, P2 ;  /* 0x000000ffff617224 */ /* 0x100fe200010e0654 */
[-C--:B------:R-:W-:Y:S01]  /*2b20*/  IADD3 R106, P4, R92, R85.reuse, RZ ;  /* 0x000000555c6a7210 */ /* 0x080fe20007f9e0ff */
[----:B------:R-:W-:Y:S01]  /*2b30*/  IMAD.SHL.U32 R114, R22, 0x2, RZ ;  /* 0x0000000216727824 */ /* 0x000fe200078e00ff */
[----:B------:R-:W-:Y:S01]  /*2b40*/  IADD3 R110, P2, R100, R85, RZ ;  /* 0x00000055646e7210 */ /* 0x000fe20007f5e0ff */
[----:B------:R-:W-:Y:S01]  /*2b50*/  IMAD.X R99, R97, 0x1, R84, P0 ;  /* 0x0000000161637824 */ /* 0x000fe200000e0654 */
[----:B------:R-:W-:Y:S01]  /*2b60*/  IADD3.X R91, R89, R84, RZ, P1, !PT ;  /* 0x00000054595b7210 */ /* 0x000fe20000ffe4ff */
[----:B------:R-:W-:Y:S01]  /*2b70*/  IMAD.SHL.U32 R87, R2, 0x20, RZ ;  /* 0x0000002002577824 */ /* 0x000fe200078e00ff */
[----:B------:R-:W-:Y:S01]  /*2b80*/  SHF.L.U64.HI R113, R22, 0x1, R113 ;  /* 0x0000000116717819 */ /* 0x000fe20000010271 */
[C---:B------:R-:W-:Y:S01]  /*2b90*/  VIADD R132, R150.reuse, 0x10 ;  /* 0x0000001096847836 */ /* 0x040fe20000000000 */
[----:B------:R-:W-:Y:S01]  /*2ba0*/  IADD3 R115, R159, R115, RZ ;  /* 0x000000739f737210 */ /* 0x000fe20007ffe0ff */
[----:B------:R-:W-:Y:S01]  /*2bb0*/  VIADD R128, R150, 0x30 ;  /* 0x0000003096807836 */ /* 0x000fe20000000000 */
[----:B------:R-:W-:Y:S01]  /*2bc0*/  SHF.R.S32.HI R80, RZ, 0x1f, R82 ;  /* 0x0000001fff507819 */ /* 0x000fe20000011452 */
[----:B------:R-:W-:Y:S01]  /*2bd0*/  IMAD.MOV.U32 R9, RZ, RZ, R134 ;  /* 0x000000ffff097224 */ /* 0x000fe200078e0086 */
[----:B------:R-:W-:Y:S01]  /*2be0*/  SHF.R.S32.HI R78, RZ, 0x1f, R79 ;  /* 0x0000001fff4e7819 */ /* 0x000fe2000001144f */
[----:B------:R-:W-:Y:S01]  /*2bf0*/  IMAD.IADD R88, R161, 0x1, R5 ;  /* 0x00000001a1587824 */ /* 0x000fe200078e0205 */
[----:B------:R-:W-:Y:S01]  /*2c00*/  SHF.R.S32.HI R74, RZ, 0x1f, R75 ;  /* 0x0000001fff4a7819 */ /* 0x000fe2000001144b */
[--C-:B------:R-:W-:Y:S01]  /*2c10*/  IMAD.X R105, R91, 0x1, R84.reuse, P4 ;  /* 0x000000015b697824 */ /* 0x100fe200020e0654 */
[----:B------:R-:W-:Y:S01]  /*2c20*/  SHF.R.S32.HI R76, RZ, 0x1f, R77 ;  /* 0x0000001fff4c7819 */ /* 0x000fe2000001144d */
[----:B------:R-:W-:Y:S01]  /*2c30*/  IMAD.X R109, R99, 0x1, R84, P2 ;  /* 0x00000001636d7824 */ /* 0x000fe200010e0654 */
[----:B------:R-:W-:Y:S01]  /*2c40*/  SHF.R.S32.HI R72, RZ, 0x1f, R73 ;  /* 0x0000001fff487819 */ /* 0x000fe20000011449 */
[----:B------:R-:W-:Y:S01]  /*2c50*/  ULDC.64 UR10, c[0x0][0x248] ;  /* 0x00009200000a7ab9 */ /* 0x000fe20000000a00 */
[----:B------:R-:W-:Y:S01]  /*2c60*/  SHF.R.S32.HI R70, RZ, 0x1f, R71 ;  /* 0x0000001fff467819 */ /* 0x000fe20000011447 */
[----:B------:R-:W-:Y:S01]  /*2c70*/  ULDC.64 UR16, c[0x0][0x250] ;  /* 0x0000940000107ab9 */ /* 0x000fe20000000a00 */
[----:B------:R-:W-:Y:S01]  /*2c80*/  SHF.R.S32.HI R68, RZ, 0x1f, R69 ;  /* 0x0000001fff447819 */ /* 0x000fe20000011445 */
[----:B------:R-:W-:Y:S01]  /*2c90*/  USHF.L.U32 UR24, UR24, 0x1, URZ ;  /* 0x0000000118187899 */ /* 0x000fe2000800063f */
[----:B------:R-:W-:Y:S01]  /*2ca0*/  SHF.R.S32.HI R66, RZ, 0x1f, R67 ;  /* 0x0000001fff427819 */ /* 0x000fe20000011443 */
[----:B------:R-:W-:Y:S01]  /*2cb0*/  USHF.L.U32 UR22, UR22, 0x1, URZ ;  /* 0x0000000116167899 */ /* 0x000fe2000800063f */
[----:B------:R-:W-:Y:S01]  /*2cc0*/  SHF.R.S32.HI R64, RZ, 0x1f, R65 ;  /* 0x0000001fff407819 */ /* 0x000fe20000011441 */
[----:B------:R-:W-:Y:S01]  /*2cd0*/  ULDC.64 UR12, c[0x0][0x230] ;  /* 0x00008c00000c7ab9 */ /* 0x000fe20000000a00 */
[----:B------:R-:W-:-:S09]  /*2ce0*/  ULDC.64 UR14, c[0x0][0x238] ;  /* 0x00008e00000e7ab9 */ /* 0x000fd20000000a00 */
.L_x_1588:
        /* <DEDUP_REMOVED lines=21> */
.L_x_1497:
[----:B------:R-:W-:Y:S05]  /*2e40*/  BSYNC B0 ;  /* 0x0000000000007941 */ /* 0x000fea0003800000 */
.L_x_1496:
        /* <DEDUP_REMOVED lines=15> */
.L_x_1499:
[----:B------:R-:W-:Y:S05]  /*2f40*/  BSYNC B0 ;  /* 0x0000000000007941 */ /* 0x000fea0003800000 */
.L_x_1498:
        /* <DEDUP_REMOVED lines=18> */
.L_x_1501:
[----:B------:R-:W-:Y:S05]  /*3070*/  BSYNC B0 ;  /* 0x0000000000007941 */ /* 0x000fea0003800000 */
.L_x_1500:
        /* <DEDUP_REMOVED lines=17> */
.L_x_1503:
[----:B------:R-:W-:Y:S05]  /*3190*/  BSYNC B0 ;  /* 0x0000000000007941 */ /* 0x000fea0003800000 */
.L_x_1502:
        /* <DEDUP_REMOVED lines=15> */
[----:B-12---:R-:W2:Y:S11]  /*3290*/  LDG.E.128 R20, desc[UR6][R122.64] ;  /* 0x000000067a147981 */ /* 0x006eb6000c1e1d00 */
[----:B------:R-:W-:Y:S01]  /*32a0*/  @!UPT UIADD3 URZ, URZ, URZ, URZ ;  /* 0x0000003f3f3ff290 */ /* 0x000fe2000fffe03f */
        /* <DEDUP_REMOVED lines=47> */
.L_x_1509:
[----:B------:R-:W-:Y:S05]  /*35a0*/  BSYNC B0 ;  /* 0x0000000000007941 */ /* 0x000fea0003800000 */
.L_x_1508:
[----:B------:R-:W-:Y:S04]  /*35b0*/  BSSY B0, `(.L_x_1510) ;  /* 0x0000034000007945 */ /* 0x000fe80003800000 */
[----:B------:R-:W-:Y:S05]  /*35c0*/  @P2 BRA `(.L_x_1511) ;  /* 0x0000000000c82947 */ /* 0x000fea0003800000 */
[----:B------:R-:W-:Y:S01]  /*35d0*/  ISETP.GE.AND P0, PT, R11, UR4, PT ;  /* 0x000000040b007c0c */ /* 0x000fe2000bf06270 */
[----:B-123--:R-:W2:Y:S11]  /*35e0*/  LDG.E.128 R20, desc[UR6][R122.64+0x80] ;  /* 0x000080067a147981 */ /* 0x00eeb6000c1e1d00 */
        /* <DEDUP_REMOVED lines=48> */
.L_x_1511:
[----:B------:R-:W-:Y:S05]  /*38f0*/  BSYNC B0 ;  /* 0x0000000000007941 */ /* 0x000fea0003800000 */
.L_x_1510:
[----:B------:R-:W-:Y:S05]  /*3900*/  @P1 BRA `(.L_x_1507) ;  /* 0x0000000000c81947 */ /* 0x000fea0003800000 */
[----:B------:R-:W-:Y:S01]  /*3910*/  ISETP.GE.AND P0, PT, R10, UR4, PT ;  /* 0x000000040a007c0c */ /* 0x000fe2000bf06270 */
[----:B-1234-:R-:W2:Y:S11]  /*3920*/  LDG.E.128 R20, desc[UR6][R122.64+0x100] ;  /* 0x000100067a147981 */ /* 0x01eeb6000c1e1d00 */
        /* <DEDUP_REMOVED lines=48> */
.L_x_1507:
[----:B------:R-:W-:Y:S05]  /*3c30*/  BSYNC B1 ;  /* 0x0000000000017941 */ /* 0x000fea0003800000 */
.L_x_1506:
        /* <DEDUP_REMOVED lines=70> */
.L_x_1515:
[----:B------:R-:W-:Y:S05]  /*40a0*/  BSYNC B0 ;  /* 0x0000000000007941 */ /* 0x000fea0003800000 */
.L_x_1514:
[----:B------:R-:W-:Y:S04]  /*40b0*/  BSSY B0, `(.L_x_1516) ;  /* 0x0000037000007945 */ /* 0x000fe80003800000 */
[----:B------:R-:W-:Y:S05]  /*40c0*/  @P2 BRA `(.L_x_1517) ;  /* 0x0000000000d42947 */ /* 0x000fea0003800000 */
[C---:B------:R-:W-:Y:S02]  /*40d0*/  LEA R36, P2, R90.reuse, R122, 0x1 ;  /* 0x0000007a5a247211 */ /* 0x040fe400078408ff */
        /* <DEDUP_REMOVED lines=52> */
.L_x_1517:
[----:B------:R-:W-:Y:S05]  /*4420*/  BSYNC B0 ;  /* 0x0000000000007941 */ /* 0x000fea0003800000 */
.L_x_1516:
[----:B------:R-:W-:Y:S05]  /*4430*/  @P1 BRA `(.L_x_1513) ;  /* 0x0000000000d41947 */ /* 0x000fea0003800000 */
[----:B------:R-:W-:Y:S02]  /*4440*/  LEA R36, P1, R98, R122, 0x1 ;  /* 0x0000007a62247211 */ /* 0x000fe400078208ff */
        /* <DEDUP_REMOVED lines=52> */
.L_x_1513:
[----:B------:R-:W-:Y:S05]  /*4790*/  BSYNC B1 ;  /* 0x0000000000017941 */ /* 0x000fea0003800000 */
.L_x_1512:
        /* <DEDUP_REMOVED lines=70> */
.L_x_1521:
[----:B------:R-:W-:Y:S05]  /*4c00*/  BSYNC B0 ;  /* 0x0000000000007941 */ /* 0x000fea0003800000 */
.L_x_1520:
        /* <DEDUP_REMOVED lines=55> */
.L_x_1523:
[----:B------:R-:W-:Y:S05]  /*4f80*/  BSYNC B0 ;  /* 0x0000000000007941 */ /* 0x000fea0003800000 */
.L_x_1522:
        /* <DEDUP_REMOVED lines=54> */
.L_x_1519:
[----:B------:R-:W-:Y:S05]  /*52f0*/  BSYNC B1 ;  /* 0x0000000000017941 */ /* 0x000fea0003800000 */
.L_x_1518:
        /* <DEDUP_REMOVED lines=18> */
[----:B------:R-:W-:Y:S11]  /*5420*/  ISETP.GE.AND P0, PT, R14, UR4, PT ;  /* 0x000000040e007c0c */ /* 0x000ff6000bf06270 */
[----:B------:R-:W-:Y:S02]  /*5430*/  @!UPT UIADD3 URZ, URZ, URZ, URZ ;  /* 0x0000003f3f3ff290 */ /* 0x000fe4000fffe03f */
[----:B------:R-:W2:Y:S06]  /*5440*/  @!P0 LDG.E.64 R26, desc[UR6][R34.64] ;  /* 0x00000006221a8981 */ /* 0x000eac000c1e1b00 */
[----:B------:R-:W5:Y:S01]  /*5450*/  @!P0 LDG.E.64 R6, desc[UR6][R18.64] ;  /* 0x0000000612068981 */ /* 0x000f62000c1e1b00 */
[----:B-1----:R-:W-:Y:S04]  /*5460*/  IMAD.WIDE.U32 R38, R36, 0x60, R122 ;  /* 0x0000006024267825 */ /* 0x002fe800078e007a */
[----:B------:R-:W-:Y:S05]  /*5470*/  IMAD R37, R37, 0x60, RZ ;  /* 0x0000006025257824 */ /* 0x000fea00078e02ff */
[----:B------:R-:W-:Y:S02]  /*5480*/  IADD3 R39, R39, R37, RZ ;  /* 0x0000002527277210 */ /* 0x000fe40007ffe0ff */
[----:B------:R-:W1:Y:S03]  /*5490*/  LDC.64 R36, c[0x0][0x248] ;  /* 0x00009200ff247b82 */ /* 0x000e660000000a00 */
[----:B---34-:R-:W3:Y:S01]  /*54a0*/  LDG.E.128 R20, desc[UR6][R38.64] ;  /* 0x0000000626147981 */ /* 0x018ee2000c1e1d00 */
[----:B-1----:R-:W-:Y:S04]  /*54b0*/  IMAD.WIDE.U32 R50, R36, 0x60, R116 ;  /* 0x0000006024327825 */ /* 0x002fe800078e0074 */
[----:B------:R-:W-:Y:S05]  /*54c0*/  IMAD R37, R37, 0x60, RZ ;  /* 0x0000006025257824 */ /* 0x000fea00078e02ff */
[----:B------:R-:W-:Y:S01]  /*54d0*/  IADD3 R51, R51, R37, RZ ;  /* 0x0000002533337210 */ /* 0x000fe20007ffe0ff */
[--C-:B--2---:R-:W-:Y:S02]  /*54e0*/  @!P0 HADD2.F32 R31, -RZ, R27.reuse.H0_H0 ;  /* 0x2000001bff1f8230 */ /* 0x104fe40000004100 */
[----:B------:R-:W-:Y:S02]  /*54f0*/  @!P0 HADD2.F32 R33, -RZ, R27.H1_H1 ;  /* 0x3000001bff218230 */ /* 0x000fe40000004100 */
[----:B------:R-:W-:Y:S02]  /*5500*/  @!P0 HADD2.F32 R29, -RZ, R26.H0_H0 ;  /* 0x2000001aff1d8230 */ /* 0x000fe40000004100 */
[--C-:B-----5:R-:W-:Y:S02]  /*5510*/  @!P0 HADD2.F32 R25, -RZ, R6.reuse.H0_H0 ;  /* 0x20000006ff198230 */ /* 0x120fe40000004100 */
[----:B------:R-:W-:Y:S02]  /*5520*/  @!P0 HADD2.F32 R8, -RZ, R6.H1_H1 ;  /* 0x30000006ff088230 */ /* 0x000fe40000004100 */
[----:B------:R-:W-:Y:S01]  /*5530*/  @!P0 HADD2.F32 R26, -RZ, R26.H1_H1 ;  /* 0x3000001aff1a8230 */ /* 0x000fe20000004100 */
[----:B---3--:R-:W-:Y:S02]  /*5540*/  @!P0 MOV R5, R20 ;  /* 0x0000001400058202 */ /* 0x008fe40000000f00 */
        /* <DEDUP_REMOVED lines=38> */
.L_x_1527:
[----:B------:R-:W-:Y:S05]  /*57b0*/  BSYNC B0 ;  /* 0x0000000000007941 */ /* 0x000fea0003800000 */
.L_x_1526:
        /* <DEDUP_REMOVED lines=55> */
.L_x_1529:
[----:B------:R-:W-:Y:S05]  /*5b30*/  BSYNC B0 ;  /* 0x0000000000007941 */ /* 0x000fea0003800000 */
.L_x_1528:
        /* <DEDUP_REMOVED lines=54> */
.L_x_1525:
[----:B------:R-:W-:Y:S05]  /*5ea0*/  BSYNC B1 ;  /* 0x0000000000017941 */ /* 0x000fea0003800000 */
.L_x_1524:
        /* <DEDUP_REMOVED lines=8> */
.L_x_1505:
[----:B------:R-:W-:Y:S04]  /*5f30*/  BSSY B2, `(.L_x_1531) ;  /* 0x0000123000027945 */ /* 0x000fe80003800000 */
[----:B------:R-:W-:Y:S05]  /*5f40*/  @!P4 BRA `(.L_x_1532) ;  /* 0x000000100084c947 */ /* 0x000fea0003800000 */
[----:B------:R-:W3:Y:S01]  /*5f50*/  LDC R167, c[0x0][0x2d0] ;  /* 0x0000b400ffa77b82 */ /* 0x000ee20000000800 */
[----:B------:R-:W-:Y:S01]  /*5f60*/  BSSY B1, `(.L_x_1533) ;  /* 0x000005f000017945 */ /* 0x000fe20003800000 */
[----:B---3--:R-:W-:Y:S11]  /*5f70*/  ISETP.GE.AND P0, PT, R14, R167, PT ;  /* 0x000000a70e00720c */ /* 0x008ff60003f06270 */
[----:B------:R-:W-:Y:S02]  /*5f80*/  @!UPT UIADD3 URZ, URZ, URZ, URZ ;  /* 0x0000003f3f3ff290 */ /* 0x000fe4000fffe03f */
[----:B------:R-:W-:Y:S05]  /*5f90*/  @P0 BRA `(.L_x_1534) ;  /* 0x00000004006c0947 */ /* 0x000fea0003800000 */
[----:B------:R3:W5:Y:S01]  /*5fa0*/  LDG.E.128 R52, desc[UR6][R122.64] ;  /* 0x000000067a347981 */ /* 0x000762000c1e1d00 */
[----:B------:R-:W-:Y:S01]  /*5fb0*/  ISETP.GE.AND P0, PT, R14, UR4, PT ;  /* 0x000000040e007c0c */ /* 0x000fe2000bf06270 */
[----:B------:R-:W-:Y:S11]  /*5fc0*/  BSSY B0, `(.L_x_1535) ;  /* 0x0000057000007945 */ /* 0x000ff60003800000 */
[----:B------:R-:W-:Y:S01]  /*5fd0*/  @!UPT UIADD3 URZ, URZ, URZ, URZ ;  /* 0x0000003f3f3ff290 */ /* 0x000fe2000fffe03f */
        /* <DEDUP_REMOVED lines=85> */
.L_x_1536:
[----:B------:R-:W-:Y:S05]  /*6530*/  BSYNC B0 ;  /* 0x0000000000007941 */ /* 0x000fea0003800000 */
.L_x_1535:
[----:B-----5:R4:W-:Y:S02]  /*6540*/  STG.E.128 desc[UR6][R116.64], R52 ;  /* 0x0000003474007986 */ /* 0x0209e4000c101d06 */
.L_x_1534:
[----:B------:R-:W-:Y:S05]  /*6550*/  BSYNC B1 ;  /* 0x0000000000017941 */ /* 0x000fea0003800000 */
.L_x_1533:
[----:B------:R-:W-:Y:S01]  /*6560*/  ISETP.GE.AND P0, PT, R11, R167, PT ;  /* 0x000000a70b00720c */ /* 0x000fe20003f06270 */
[----:B------:R-:W-:Y:S11]  /*6570*/  BSSY B1, `(.L_x_1537) ;  /* 0x000005f000017945 */ /* 0x000ff60003800000 */
[----:B------:R-:W-:Y:S01]  /*6580*/  @!UPT UIADD3 URZ, URZ, URZ, URZ ;  /* 0x0000003f3f3ff290 */ /* 0x000fe2000fffe03f */
[----:B------:R-:W-:Y:S05]  /*6590*/  @P0 BRA `(.L_x_1538) ;  /* 0x0000000400700947 */ /* 0x000fea0003800000 */
[----:B------:R-:W-:Y:S01]  /*65a0*/  ISETP.GE.AND P0, PT, R11, UR4, PT ;  /* 0x000000040b007c0c */ /* 0x000fe2000bf06270 */
[----:B----4-:R4:W5:Y:S01]  /*65b0*/  LDG.E.128 R52, desc[UR6][R122.64+0x80] ;  /* 0x000080067a347981 */ /* 0x010962000c1e1d00 */
[----:B------:R-:W-:Y:S01]  /*65c0*/  IADD3 R168, P1, R122, 0x80, RZ ;  /* 0x000000807aa87810 */ /* 0x000fe20007f3e0ff */
[----:B------:R-:W-:Y:S04]  /*65d0*/  BSSY B0, `(.L_x_1539) ;  /* 0x0000057000007945 */ /* 0x000fe80003800000 */
        /* <DEDUP_REMOVED lines=86> */
.L_x_1540:
[----:B------:R-:W-:Y:S05]  /*6b40*/  BSYNC B0 ;  /* 0x0000000000007941 */ /* 0x000fea0003800000 */
.L_x_1539:
[----:B-----5:R1:W-:Y:S02]  /*6b50*/  STG.E.128 desc[UR6][R116.64+0x80], R52 ;  /* 0x0000803474007986 */ /* 0x0203e4000c101d06 */
.L_x_1538:
[----:B------:R-:W-:Y:S05]  /*6b60*/  BSYNC B1 ;  /* 0x0000000000017941 */ /* 0x000fea0003800000 */
.L_x_1537:
[----:B------:R-:W-:Y:S11]  /*6b70*/  ISETP.GE.AND P0, PT, R10, R167, PT ;  /* 0x000000a70a00720c */ /* 0x000ff60003f06270 */
[----:B------:R-:W-:Y:S02]  /*6b80*/  @!UPT UIADD3 URZ, URZ, URZ, URZ ;  /* 0x0000003f3f3ff290 */ /* 0x000fe4000fffe03f */
[----:B------:R-:W-:Y:S05]  /*6b90*/  @P0 BRA `(.L_x_1532) ;  /* 0x0000000400700947 */ /* 0x000fea0003800000 */
[----:B------:R-:W-:Y:S01]  /*6ba0*/  ISETP.GE.AND P0, PT, R10, UR4, PT ;  /* 0x000000040a007c0c */ /* 0x000fe2000bf06270 */
[----:B-1--4-:R1:W5:Y:S01]  /*6bb0*/  LDG.E.128 R52, desc[UR6][R122.64+0x100] ;  /* 0x000100067a347981 */ /* 0x012362000c1e1d00 */
        /* <DEDUP_REMOVED lines=88> */
.L_x_1542:
[----:B------:R-:W-:Y:S05]  /*7140*/  BSYNC B0 ;  /* 0x0000000000007941 */ /* 0x000fea0003800000 */
.L_x_1541:
[----:B-----5:R4:W-:Y:S02]  /*7150*/  STG.E.128 desc[UR6][R116.64+0x100], R52 ;  /* 0x0001003474007986 */ /* 0x0209e4000c101d06 */
.L_x_1532:
[----:B------:R-:W-:Y:S05]  /*7160*/  BSYNC B2 ;  /* 0x0000000000027941 */ /* 0x000fea0003800000 */
.L_x_1531:
        /* <DEDUP_REMOVED lines=30> */
[----:B-1----:R-:W-:Y:S02]  /*7350*/  LEA R18, P0, R162, R170, 0x1 ;  /* 0x000000aaa2127211 */ /* 0x002fe400078008ff */
[----:B------:R-:W-:Y:S02]  /*7360*/  IADD3 R140, P2, R82, R169, RZ ;  /* 0x000000a9528c7210 */ /* 0x000fe40007f5e0ff */
[----:B------:R-:W-:Y:S02]  /*7370*/  LEA.HI.X.SX32 R19, R162, R171, 0x1, P0 ;  /* 0x000000aba2137211 */ /* 0x000fe400000f0eff */
[----:B------:R-:W-:Y:S02]  /*7380*/  LEA.HI.X.SX32 R169, R169, R80, 0x1, P2 ;  /* 0x00000050a9a97211 */ /* 0x000fe400010f0eff */
[C---:B------:R-:W-:Y:S01]  /*7390*/  LEA R170, P0, R140.reuse, R124, 0x1 ;  /* 0x0000007c8caa7211 */ /* 0x040fe200078008ff */
[----:B------:R-:W2:Y:S01]  /*73a0*/  LDG.E.128 R28, desc[UR6][R18.64] ;  /* 0x00000006121c7981 */ /* 0x000ea2000c1e1d00 */
[----:B------:R-:W-:Y:S02]  /*73b0*/  @P1 IADD3 R177, RZ, -UR27, RZ ;  /* 0x8000001bffb11c10 */ /* 0x000fe4000fffe0ff */
[----:B------:R-:W-:Y:S02]  /*73c0*/  LEA.HI.X R171, R140, R125, R169, 0x1, P0 ;  /* 0x0000007d8cab7211 */ /* 0x000fe400000f0ca9 */
[----:B------:R-:W-:Y:S04]  /*73d0*/  IADD3 R175, P0, R82, R177, RZ ;  /* 0x000000b152af7210 */ /* 0x000fe80007f1e0ff */
[----:B------:R-:W-:Y:S01]  /*73e0*/  LEA.HI.X.SX32 R140, R177, R80, 0x1, P0 ;  /* 0x00000050b18c7211 */ /* 0x000fe200000f0eff */
[----:B------:R-:W3:Y:S01]  /*73f0*/  LDG.E.128 R168, desc[UR6][R170.64] ;  /* 0x00000006aaa87981 */ /* 0x000ee2000c1e1d00 */
[C---:B------:R-:W-:Y:S04]  /*7400*/  LEA R36, P0, R175.reuse, R126, 0x1 ;  /* 0x0000007eaf247211 */ /* 0x040fe800078008ff */
[----:B------:R-:W-:Y:S05]  /*7410*/  LEA.HI.X R37, R175, R127, R140, 0x1, P0 ;  /* 0x0000007faf257211 */ /* 0x000fea00000f0c8c */
[----:B----4-:R1:W4:Y:S02]  /*7420*/  LDG.E.128 R52, desc[UR6][R36.64] ;  /* 0x0000000624347981 */ /* 0x010324000c1e1d00 */
[----:B-1----:R-:W-:Y:S02]  /*7430*/  HADD2.F32 R37, -RZ, R56.H1_H1 ;  /* 0x30000038ff257230 */ /* 0x002fe40000004100 */
[--C-:B--2---:R-:W-:Y:S01]  /*7440*/  HADD2.F32 R34, -RZ, R28.reuse.H0_H0 ;  /* 0x2000001cff227230 */ /* 0x104fe20000004100 */
[----:B------:R-:W-:Y:S01]  /*7450*/  MOV R26, R30 ;  /* 0x0000001e001a7202 */ /* 0x000fe20000000f00 */
        /* <DEDUP_REMOVED lines=14> */
[--C-:B----4-:R-:W-:Y:S02]  /*7540*/  HADD2.F32 R35, -RZ, R52.reuse.H0_H0 ;  /* 0x20000034ff237230 */ /* 0x110fe40000004100 */
        /* <DEDUP_REMOVED lines=42> */
.L_x_1548:
[----:B------:R-:W-:Y:S05]  /*77f0*/  BSYNC B0 ;  /* 0x0000000000007941 */ /* 0x000fea0003800000 */
.L_x_1547:
[----:B-----5:R1:W-:Y:S02]  /*7800*/  STG.E.128 desc[UR6][R172.64], R56 ;  /* 0x00000038ac007986 */ /* 0x0203e4000c101d06 */
.L_x_1546:
[----:B------:R-:W-:Y:S05]  /*7810*/  BSYNC B1 ;  /* 0x0000000000017941 */ /* 0x000fea0003800000 */
.L_x_1545:
[----:B------:R-:W-:Y:S01]  /*7820*/  ISETP.GE.AND P0, PT, R11, R167, PT ;  /* 0x000000a70b00720c */ /* 0x000fe20003f06270 */
[----:B------:R-:W-:Y:S11]  /*7830*/  BSSY B1, `(.L_x_1549) ;  /* 0x0000063000017945 */ /* 0x000ff60003800000 */
[----:B------:R-:W-:Y:S01]  /*7840*/  @!UPT UIADD3 URZ, URZ, URZ, URZ ;  /* 0x0000003f3f3ff290 */ /* 0x000fe2000fffe03f */
[----:B------:R-:W-:Y:S05]  /*7850*/  @P0 BRA `(.L_x_1550) ;  /* 0x0000000400800947 */ /* 0x000fea0003800000 */
[C---:B------:R-:W-:Y:S01]  /*7860*/  LEA R168, P0, R90.reuse, R122, 0x1 ;  /* 0x0000007a5aa87211 */ /* 0x040fe200078008ff */
[----:B------:R-:W-:Y:S01]  /*7870*/  BSSY B0, `(.L_x_1551) ;  /* 0x000005d000007945 */ /* 0x000fe20003800000 */
[----:B------:R-:W-:Y:S02]  /*7880*/  ISETP.GE.AND P1, PT, R11, UR4, PT ;  /* 0x000000040b007c0c */ /* 0x000fe4000bf26270 */
[----:B------:R-:W-:Y:S02]  /*7890*/  LEA.HI.X R169, R90, R123, R89, 0x1, P0 ;  /* 0x0000007b5aa97211 */ /* 0x000fe400000f0c59 */
[C---:B-1----:R-:W-:Y:S03]  /*78a0*/  LEA R172, P0, R94.reuse, R116, 0x1 ;  /* 0x000000745eac7211 */ /* 0x042fe600078008ff */
        /* <DEDUP_REMOVED lines=19> */
[----:B------:R-:W2:Y:S03]  /*79e0*/  LDG.E.128 R28, desc[UR6][R18.64] ;  /* 0x00000006121c7981 */ /* 0x000ea6000c1e1d00 */
        /* <DEDUP_REMOVED lines=32> */
[--C-:B----4-:R-:W-:Y:S02]  /*7bf0*/  HADD2.F32 R35, -RZ, R52.reuse.H0_H0 ;  /* 0x20000034ff237230 */ /* 0x110fe40000004100 */
        /* <DEDUP_REMOVED lines=36> */
.L_x_1552:
[----:B------:R-:W-:Y:S05]  /*7e40*/  BSYNC B0 ;  /* 0x0000000000007941 */ /* 0x000fea0003800000 */
.L_x_1551:
[----:B-----5:R1:W-:Y:S02]  /*7e50*/  STG.E.128 desc[UR6][R172.64], R56 ;  /* 0x00000038ac007986 */ /* 0x0203e4000c101d06 */
.L_x_1550:
[----:B------:R-:W-:Y:S05]  /*7e60*/  BSYNC B1 ;  /* 0x0000000000017941 */ /* 0x000fea0003800000 */
.L_x_1549:
[----:B------:R-:W-:Y:S11]  /*7e70*/  ISETP.GE.AND P0, PT, R10, R167, PT ;  /* 0x000000a70a00720c */ /* 0x000ff60003f06270 */
[----:B------:R-:W-:Y:S02]  /*7e80*/  @!UPT UIADD3 URZ, URZ, URZ, URZ ;  /* 0x0000003f3f3ff290 */ /* 0x000fe4000fffe03f */
[----:B------:R-:W-:Y:S05]  /*7e90*/  @P0 BRA `(.L_x_1544) ;  /* 0x0000000400800947 */ /* 0x000fea0003800000 */
[----:B-1----:R-:W-:Y:S01]  /*7ea0*/  LEA R168, P0, R98, R122, 0x1 ;  /* 0x0000007a62a87211 */ /* 0x002fe200078008ff */
        /* <DEDUP_REMOVED lines=93> */
.L_x_1554:
[----:B------:R-:W-:Y:S05]  /*8480*/  BSYNC B0 ;  /* 0x0000000000007941 */ /* 0x000fea0003800000 */
.L_x_1553:
[----:B-----5:R1:W-:Y:S02]  /*8490*/  STG.E.128 desc[UR6][R166.64], R56 ;  /* 0x00000038a6007986 */ /* 0x0203e4000c101d06 */
.L_x_1544:
[----:B------:R-:W-:Y:S05]  /*84a0*/  BSYNC B2 ;  /* 0x0000000000027941 */ /* 0x000fea0003800000 */
.L_x_1543:
[C---:B------:R-:W-:Y:S01]  /*84b0*/  ISETP.GE.AND P0, PT, R130.reuse, R165, PT ;  /* 0x000000a58200720c */ /* 0x040fe20003f06270 */
[----:B------:R-:W-:Y:S03]  /*84c0*/  BSSY B2, `(.L_x_1555) ;  /* 0x0000132000027945 */ /* 0x000fe60003800000 */
[----:B------:R-:W-:Y:S11]  /*84d0*/  ISETP.GE.AND P0, PT, R130, R163, !P0 ;  /* 0x000000a38200720c */ /* 0x000ff60004706270 */
[----:B------:R-:W-:Y:S02]  /*84e0*/  @!UPT UIADD3 URZ, URZ, URZ, URZ ;  /* 0x0000003f3f3ff290 */ /* 0x000fe4000fffe03f */
[----:B------:R-:W-:Y:S05]  /*84f0*/  @!P0 BRA `(.L_x_1556) ;  /* 0x0000001000b88947 */ /* 0x000fea0003800000 */
[----:B-1----:R-:W1:Y:S01]  /*8500*/  LDC R167, c[0x0][0x2d0] ;  /* 0x0000b400ffa77b82 */ /* 0x002e620000000800 */
        /* <DEDUP_REMOVED lines=98> */
.L_x_1560:
[----:B------:R-:W-:Y:S05]  /*8b30*/  BSYNC B0 ;  /* 0x0000000000007941 */ /* 0x000fea0003800000 */
.L_x_1559:
[----:B-----5:R1:W-:Y:S02]  /*8b40*/  STG.E.128 desc[UR6][R172.64], R56 ;  /* 0x00000038ac007986 */ /* 0x0203e4000c101d06 */
.L_x_1558:
[----:B------:R-:W-:Y:S05]  /*8b50*/  BSYNC B1 ;  /* 0x0000000000017941 */ /* 0x000fea0003800000 */
.L_x_1557:
[----:B------:R-:W-:Y:S01]  /*8b60*/  ISETP.GE.AND P0, PT, R11, R167, PT ;  /* 0x000000a70b00720c */ /* 0x000fe20003f06270 */
[----:B------:R-:W-:Y:S11]  /*8b70*/  BSSY B1, `(.L_x_1561) ;  /* 0x0000063000017945 */ /* 0x000ff60003800000 */
[----:B------:R-:W-:Y:S01]  /*8b80*/  @!UPT UIADD3 URZ, URZ, URZ, URZ ;  /* 0x0000003f3f3ff290 */ /* 0x000fe2000fffe03f */
[----:B------:R-:W-:Y:S05]  /*8b90*/  @P0 BRA `(.L_x_1562) ;  /* 0x0000000400800947 */ /* 0x000fea0003800000 */
[C---:B-1----:R-:W-:Y:S01]  /*8ba0*/  LEA R168, P0, R92.reuse, R122, 0x1 ;  /* 0x0000007a5ca87211 */ /* 0x042fe200078008ff */
        /* <DEDUP_REMOVED lines=93> */
.L_x_1564:
[----:B------:R-:W-:Y:S05]  /*9180*/  BSYNC B0 ;  /* 0x0000000000007941 */ /* 0x000fea0003800000 */
.L_x_1563:
[----:B-----5:R1:W-:Y:S02]  /*9190*/  STG.E.128 desc[UR6][R172.64], R56 ;  /* 0x00000038ac007986 */ /* 0x0203e4000c101d06 */
.L_x_1562:
[----:B------:R-:W-:Y:S05]  /*91a0*/  BSYNC B1 ;  /* 0x0000000000017941 */ /* 0x000fea0003800000 */
.L_x_1561:
        /* <DEDUP_REMOVED lines=97> */
.L_x_1566:
[----:B------:R-:W-:Y:S05]  /*97c0*/  BSYNC B0 ;  /* 0x0000000000007941 */ /* 0x000fea0003800000 */
.L_x_1565:
[----:B-----5:R1:W-:Y:S02]  /*97d0*/  STG.E.128 desc[UR6][R166.64], R56 ;  /* 0x00000038a6007986 */ /* 0x0203e4000c101d06 */
.L_x_1556:
[----:B------:R-:W-:Y:S05]  /*97e0*/  BSYNC B2 ;  /* 0x0000000000027941 */ /* 0x000fea0003800000 */
.L_x_1555:
        /* <DEDUP_REMOVED lines=10> */
[----:B------:R-:W1:Y:S01]  /*9890*/  LDC.64 R2, c[0x0][0x338] ;  /* 0x0000ce00ff027b82 */ /* 0x000e620000000a00 */
[----:B------:R-:W-:Y:S01]  /*98a0*/  ISETP.GE.AND P0, PT, R14, UR4, PT ;  /* 0x000000040e007c0c */ /* 0x000fe2000bf06270 */
[----:B------:R-:W-:Y:S01]  /*98b0*/  BSSY B0, `(.L_x_1571) ;  /* 0x0000060000007945 */ /* 0x000fe20003800000 */
[----:B-1----:R-:W-:Y:S04]  /*98c0*/  IMAD.WIDE.U32 R166, R2, 0x60, R122 ;  /* 0x0000006002a67825 */ /* 0x002fe800078e007a */
[----:B------:R-:W-:Y:S05]  /*98d0*/  IMAD R3, R3, 0x60, RZ ;  /* 0x0000006003037824 */ /* 0x000fea00078e02ff */
[----:B------:R-:W-:Y:S02]  /*98e0*/  IADD3 R167, R167, R3, RZ ;  /* 0x00000003a7a77210 */ /* 0x000fe40007ffe0ff */
[----:B------:R-:W1:Y:S03]  /*98f0*/  LDC.64 R2, c[0x0][0x248] ;  /* 0x00009200ff027b82 */ /* 0x000e660000000a00 */
[----:B------:R1:W5:Y:S02]  /*9900*/  LDG.E.128 R56, desc[UR6][R166.64] ;  /* 0x00000006a6387981 */ /* 0x000364000c1e1d00 */
[----:B-1----:R-:W-:Y:S04]  /*9910*/  IMAD.WIDE.U32 R168, R2, 0x60, R116 ;  /* 0x0000006002a87825 */ /* 0x002fe800078e0074 */
[----:B------:R-:W-:Y:S05]  /*9920*/  IMAD R3, R3, 0x60, RZ ;  /* 0x0000006003037824 */ /* 0x000fea00078e02ff */
[----:B------:R-:W-:Y:S01]  /*9930*/  IADD3 R169, R169, R3, RZ ;  /* 0x00000003a9a97210 */ /* 0x000fe20007ffe0ff */
[----:B------:R-:W-:Y:S06]  /*9940*/  @P0 BRA `(.L_x_1572) ;  /* 0x0000000400580947 */ /* 0x000fec0003800000 */
        /* <DEDUP_REMOVED lines=14> */
[----:B------:R-:W-:Y:S02]  /*9a30*/  LEA R166, P0, R140, R124, 0x1 ;  /* 0x0000007c8ca67211 */ /* 0x000fe400078008ff */
        /* <DEDUP_REMOVED lines=71> */
.L_x_1572:
[----:B------:R-:W-:Y:S05]  /*9eb0*/  BSYNC B0 ;  /* 0x0000000000007941 */ /* 0x000fea0003800000 */
.L_x_1571:
[----:B-----5:R1:W-:Y:S02]  /*9ec0*/  STG.E.128 desc[UR6][R168.64], R56 ;  /* 0x00000038a8007986 */ /* 0x0203e4000c101d06 */
.L_x_1570:
[----:B------:R-:W-:Y:S05]  /*9ed0*/  BSYNC B1 ;  /* 0x0000000000017941 */ /* 0x000fea0003800000 */
.L_x_1569:
        /* <DEDUP_REMOVED lines=98> */
.L_x_1576:
[----:B------:R-:W-:Y:S05]  /*a500*/  BSYNC B0 ;  /* 0x0000000000007941 */ /* 0x000fea0003800000 */
.L_x_1575:
[----:B-----5:R1:W-:Y:S02]  /*a510*/  STG.E.128 desc[UR6][R168.64], R56 ;  /* 0x00000038a8007986 */ /* 0x0203e4000c101d06 */
.L_x_1574:
[----:B------:R-:W-:Y:S05]  /*a520*/  BSYNC B1 ;  /* 0x0000000000017941 */ /* 0x000fea0003800000 */
.L_x_1573:
        /* <DEDUP_REMOVED lines=25> */
[----:B------:R-:W-:Y:S02]  /*a6c0*/  LEA.HI.X.SX32 R164, R164, R64, 0x1, P2 ;  /* 0x00000040a4a47211 */ /* 0x000fe400010f0eff */
[C---:B-1----:R-:W-:Y:S01]  /*a6d0*/  LEA R166, P0, R140.reuse, R124, 0x1 ;  /* 0x0000007c8ca67211 */ /* 0x042fe200078008ff */
        /* <DEDUP_REMOVED lines=70> */
.L_x_1578:
[----:B------:R-:W-:Y:S05]  /*ab40*/  BSYNC B0 ;  /* 0x0000000000007941 */ /* 0x000fea0003800000 */
.L_x_1577:
[----:B-----5:R1:W-:Y:S02]  /*ab50*/  STG.E.128 desc[UR6][R162.64], R56 ;  /* 0x00000038a2007986 */ /* 0x0203e4000c101d06 */
.L_x_1568:
[----:B------:R-:W-:Y:S05]  /*ab60*/  BSYNC B2 ;  /* 0x0000000000027941 */ /* 0x000fea0003800000 */
.L_x_1567:
        /* <DEDUP_REMOVED lines=8> */
.L_x_1504:
[-C--:B------:R-:W-:Y:S01]  /*abf0*/  ISETP.GE.AND P2, PT, R132, R165.reuse, PT ;  /* 0x000000a58400720c */ /* 0x080fe20003f46270 */
[----:B------:R-:W-:Y:S01]  /*ac00*/  BSSY B0, `(.L_x_1579) ;  /* 0x0000011000007945 */ /* 0x000fe20003800000 */
[-C--:B------:R-:W-:Y:S02]  /*ac10*/  ISETP.GE.AND P1, PT, R130, R165.reuse, PT ;  /* 0x000000a58200720c */ /* 0x080fe40003f26270 */
        /* <DEDUP_REMOVED lines=8> */
[----:B-12---:R-:W2:Y:S04]  /*aca0*/  @P4 LDG.E.128 R24, desc[UR6][R122.64] ;  /* 0x000000067a184981 */ /* 0x006ea8000c1e1d00 */
[----:B--2---:R3:W-:Y:S01]  /*acb0*/  @P4 STG.E.128 desc[UR6][R116.64], R24 ;  /* 0x0000001874004986 */ /* 0x0047e2000c101d06 */
[----:B------:R-:W-:Y:S03]  /*acc0*/  ISETP.NE.AND P4, PT, R129, RZ, PT ;  /* 0x000000ff8100720c */ /* 0x000fe60003f85270 */
[----:B------:R-:W2:Y:S04]  /*acd0*/  @P5 LDG.E.128 R20, desc[UR6][R122.64+0x80] ;  /* 0x000080067a145981 */ /* 0x000ea8000c1e1d00 */
[----:B--2---:R3:W-:Y:S06]  /*ace0*/  @P5 STG.E.128 desc[UR6][R116.64+0x80], R20 ;  /* 0x0000801474005986 */ /* 0x0047ec000c101d06 */
[----:B------:R-:W2:Y:S04]  /*acf0*/  @P4 LDG.E.128 R4, desc[UR6][R122.64+0x100] ;  /* 0x000100067a044981 */ /* 0x000ea8000c1e1d00 */
[----:B--2---:R3:W-:Y:S02]  /*ad00*/  @P4 STG.E.128 desc[UR6][R116.64+0x100], R4 ;  /* 0x0001000474004986 */ /* 0x0047e4000c101d06 */
.L_x_1580:
[----:B------:R-:W-:Y:S05]  /*ad10*/  BSYNC B0 ;  /* 0x0000000000007941 */ /* 0x000fea0003800000 */
.L_x_1579:
        /* <DEDUP_REMOVED lines=24> */
.L_x_1582:
[----:B------:R-:W-:Y:S05]  /*aea0*/  BSYNC B0 ;  /* 0x0000000000007941 */ /* 0x000fea0003800000 */
.L_x_1581:
        /* <DEDUP_REMOVED lines=24> */
.L_x_1584:
[----:B------:R-:W-:Y:S05]  /*b030*/  BSYNC B0 ;  /* 0x0000000000007941 */ /* 0x000fea0003800000 */
.L_x_1583:
[----:B------:R-:W-:Y:S01]  /*b040*/  UMOV UR4, URZ ;  /* 0x0000003f00047c82 */ /* 0x000fe20008000000 */
[----:B------:R-:W-:Y:S04]  /*b050*/  BSSY B0, `(.L_x_1530) ;  /* 0x000001b000007945 */ /* 0x000fe80003800000 */
[----:B------:R-:W-:Y:S05]  /*b060*/  @!P0 BRA `(.L_x_1585) ;  /* 0x0000000000648947 */ /* 0x000fea0003800000 */
[----:B------:R-:W-:Y:S02]  /*b070*/  ISETP.NE.AND P1, PT, R133, RZ, PT ;  /* 0x000000ff8500720c */ /* 0x000fe40003f25270 */
[----:B------:R-:W-:Y:S11]  /*b080*/  ISETP.NE.AND P4, PT, R131, RZ, PT ;  /* 0x000000ff8300720c */ /* 0x000ff60003f85270 */
[----:B------:R-:W2:Y:S02]  /*b090*/  @P1 LDC.64 R2, c[0x0][0x338] ;  /* 0x0000ce00ff021b82 */ /* 0x000ea40000000a00 */
[----:B------:R-:W-:Y:S02]  /*b0a0*/  @P4 LEA R28, P0, R106, R122, 0x1 ;  /* 0x0000007a6a1c4211 */ /* 0x000fe400078008ff */
[----:B-1--4-:R-:W-:Y:S02]  /*b0b0*/  @P4 LEA R30, P2, R108, R116, 0x1 ;  /* 0x000000746c1e4211 */ /* 0x012fe400078408ff */
[----:B------:R-:W-:Y:S02]  /*b0c0*/  @P4 LEA.HI.X R29, R106, R123, R105, 0x1, P0 ;  /* 0x0000007b6a1d4211 */ /* 0x000fe400000f0c69 */
[----:B------:R-:W-:Y:S01]  /*b0d0*/  @P4 LEA.HI.X R31, R108, R117, R107, 0x1, P2 ;  /* 0x000000756c1f4211 */ /* 0x000fe200010f0c6b */
[----:B--23--:R-:W-:Y:S04]  /*b0e0*/  @P1 IMAD.WIDE.U32 R4, R2, 0x60, R122 ;  /* 0x0000006002041825 */ /* 0x00cfe800078e007a */
        /* <DEDUP_REMOVED lines=8> */
[----:B------:R-:W-:Y:S03]  /*b170*/  ISETP.NE.AND P1, PT, R129, RZ, PT ;  /* 0x000000ff8100720c */ /* 0x000fe60003f25270 */
[----:B------:R-:W2:Y:S10]  /*b180*/  @P4 LDG.E.128 R24, desc[UR6][R28.64] ;  /* 0x000000061c184981 */ /* 0x000eb4000c1e1d00 */
[C---:B------:R-:W-:Y:S04]  /*b190*/  @P1 LEA R2, P0, R110.reuse, R122, 0x1 ;  /* 0x0000007a6e021211 */ /* 0x040fe800078008ff */
[----:B------:R-:W-:Y:S02]  /*b1a0*/  @P1 LEA.HI.X R3, R110, R123, R109, 0x1, P0 ;  /* 0x0000007b6e031211 */ /* 0x000fe400000f0c6d */
[C---:B------:R-:W-:Y:S04]  /*b1b0*/  @P1 LEA R32, P0, R112.reuse, R116, 0x1 ;  /* 0x0000007470201211 */ /* 0x040fe800078008ff */
[----:B------:R-:W-:Y:S01]  /*b1c0*/  @P1 LEA.HI.X R33, R112, R117, R111, 0x1, P0 ;  /* 0x0000007570211211 */ /* 0x000fe200000f0c6f */
[----:B--2---:R1:W-:Y:S04]  /*b1d0*/  @P4 STG.E.128 desc[UR6][R30.64], R24 ;  /* 0x000000181e004986 */ /* 0x0043e8000c101d06 */
[----:B------:R-:W2:Y:S04]  /*b1e0*/  @P1 LDG.E.128 R20, desc[UR6][R2.64] ;  /* 0x0000000602141981 */ /* 0x000ea8000c1e1d00 */
[----:B--2---:R1:W-:Y:S02]  /*b1f0*/  @P1 STG.E.128 desc[UR6][R32.64], R20 ;  /* 0x0000001420001986 */ /* 0x0043e4000c101d06 */
.L_x_1585:
[----:B------:R-:W-:Y:S05]  /*b200*/  BSYNC B0 ;  /* 0x0000000000007941 */ /* 0x000fea0003800000 */
.L_x_1530:
        /* <DEDUP_REMOVED lines=81> */
.L_x_1586:
[----:B------:R-:W1:Y:S08]  /*b720*/  LDC R2, c[0x0][0x250] ;  /* 0x00009400ff027b82 */ /* 0x000e700000000800 */
[----:B------:R-:W2:Y:S02]  /*b730*/  LDC R0, c[0x0][0x248] ;  /* 0x00009200ff007b82 */ /* 0x000ea40000000800 */
[----:B--2---:R-:W-:Y:S02]  /*b740*/  IMAD.U32 R5, R0, -0x40, RZ ;  /* 0xffffffc000057824 */ /* 0x004fe400078e00ff */
[----:B-1----:R-:W-:Y:S03]  /*b750*/  IMAD.U32 R3, R2, -0x40, RZ ;  /* 0xffffffc002037824 */ /* 0x002fe600078e00ff */
[----:B------:R-:W-:Y:S02]  /*b760*/  LEA R116, P0, R5, R116, 0x1 ;  /* 0x0000007405747211 */ /* 0x000fe400078008ff */
[----:B------:R-:W-:Y:S02]  /*b770*/  LEA R118, P1, R3, R118, 0x1 ;  /* 0x0000007603767211 */ /* 0x000fe400078208ff */
[----:B------:R-:W-:Y:S02]  /*b780*/  LEA.HI.X.SX32 R117, R5, R117, 0x1, P0 ;  /* 0x0000007505757211 */ /* 0x000fe400000f0eff */
[----:B------:R-:W-:Y:S09]  /*b790*/  LEA.HI.X.SX32 R119, R3, R119, 0x1, P1 ;  /* 0x0000007703777211 */ /* 0x000ff200008f0eff */
.L_x_1587:
[----:B------:R-:W-:Y:S04]  /*b7a0*/  IADD3 R9, R9, -0x1, RZ ;  /* 0xffffffff09097810 */ /* 0x000fe80007ffe0ff */
[----:B------:R-:W-:Y:S11]  /*b7b0*/  ISETP.GT.AND P0, PT, R9, R81, PT ;  /* 0x000000510900720c */ /* 0x000ff60003f04270 */
[----:B------:R-:W-:Y:S02]  /*b7c0*/  @!UPT UIADD3 URZ, URZ, URZ, URZ ;  /* 0x0000003f3f3ff290 */ /* 0x000fe4000fffe03f */
[----:B------:R-:W-:Y:S05]  /*b7d0*/  @P0 BRA `(.L_x_1588) ;  /* 0xffffff7400440947 */ /* 0x000fea000383ffff */
.L_x_1495:
        /* <DEDUP_REMOVED lines=15> */
[----:B-----5:R-:W-:-:S03]  /*b8d0*/  IMAD.MOV.U32 R0, RZ, RZ, RZ ;  /* 0x000000ffff007224 */ /* 0x020fc600078e00ff */
        /* <DEDUP_REMOVED lines=11> */
[----:B------:R-:W-:Y:S01]  /*b990*/  LEA.HI.X R33, R152, UR9, R155, 0x1, P2 ;  /* 0x0000000998217c11 */ /* 0x000fe200090f0c9b */
[----:B------:R-:W-:Y:S01]  /*b9a0*/  IMAD R5, R5, 0x30, RZ ;  /* 0x0000003005057824 */ /* 0x000fe200078e02ff */
[----:B------:R-:W-:-:S02]  /*b9b0*/  LEA R22, P2, R2, UR8, 0x1 ;  /* 0x0000000802167c11 */ /* 0x000fc4000f8408ff */
[----:B------:R-:W-:Y:S01]  /*b9c0*/  LEA R20, P4, R17, UR8, 0x1 ;  /* 0x0000000811147c11 */ /* 0x000fe2000f8808ff */
[----:B------:R-:W-:Y:S01]  /*b9d0*/  IMAD.IADD R5, R19, 0x1, R5 ;  /* 0x0000000113057824 */ /* 0x000fe200078e0205 */
[----:B------:R-:W-:Y:S02]  /*b9e0*/  LEA.HI.X R23, R2, UR9, R3, 0x1, P2 ;  /* 0x0000000902177c11 */ /* 0x000fe400090f0c03 */
[C---:B------:R-:W-:Y:S01]  /*b9f0*/  LEA R8, P2, R18.reuse, UR8, 0x1 ;  /* 0x0000000812087c11 */ /* 0x040fe2000f8408ff */
[----:B------:R-:W-:Y:S01]  /*ba00*/  ULDC.U8 UR8, c[0x0][0x3c3] ;  /* 0x0000f0c000087ab9 */ /* 0x000fe20000000000 */
[----:B------:R-:W-:Y:S02]  /*ba10*/  LEA.HI.X R21, R17, UR9, R6, 0x1, P4 ;  /* 0x0000000911157c11 */ /* 0x000fe4000a0f0c06 */
[----:B------:R-:W-:Y:S02]  /*ba20*/  LEA.HI.X R9, R18, UR9, R5, 0x1, P2 ;  /* 0x0000000912097c11 */ /* 0x000fe400090f0c05 */
[----:B------:R-:W-:-:S02]  /*ba30*/  ISETP.NE.AND P2, PT, RZ, UR8, PT ;  /* 0x00000008ff007c0c */ /* 0x000fc4000bf45270 */
[----:B------:R-:W-:-:S04]  /*ba40*/  ISETP.GE.AND P4, PT, R150, R12, PT ;  /* 0x0000000c9600720c */ /* 0x000fc80003f86270 */
        /* <DEDUP_REMOVED lines=69> */
.L_x_1597:
[----:B------:R-:W-:Y:S05]  /*bea0*/  BSYNC B0 ;  /* 0x0000000000007941 */ /* 0x000fea0003800000 */
.L_x_1596:
[----:B-----5:R3:W-:Y:S02]  /*beb0*/  STS.128 [R206], R24 ;  /* 0x00000018ce007388 */ /* 0x0207e40000000c00 */
.L_x_1595:
[----:B------:R-:W-:Y:S05]  /*bec0*/  BSYNC B1 ;  /* 0x0000000000017941 */ /* 0x000fea0003800000 */
.L_x_1594:
        /* <DEDUP_REMOVED lines=48> */
.L_x_1601:
[----:B------:R-:W-:Y:S05]  /*c1d0*/  BSYNC B0 ;  /* 0x0000000000007941 */ /* 0x000fea0003800000 */
.L_x_1600:
[----:B-----5:R1:W-:Y:S02]  /*c1e0*/  STS.128 [R206+0x2000], R24 ;  /* 0x00200018ce007388 */ /* 0x0203e40000000c00 */
.L_x_1599:
[----:B------:R-:W-:Y:S05]  /*c1f0*/  BSYNC B1 ;  /* 0x0000000000017941 */ /* 0x000fea0003800000 */
.L_x_1598:
        /* <DEDUP_REMOVED lines=44> */
.L_x_1603:
[----:B------:R-:W-:Y:S05]  /*c4c0*/  BSYNC B0 ;  /* 0x0000000000007941 */ /* 0x000fea0003800000 */
.L_x_1602:
[----:B-----5:R2:W-:Y:S02]  /*c4d0*/  STS.128 [R206+0x4000], R32 ;  /* 0x00400020ce007388 */ /* 0x0205e40000000c00 */
.L_x_1593:
[----:B------:R-:W-:Y:S05]  /*c4e0*/  BSYNC B2 ;  /* 0x0000000000027941 */ /* 0x000fea0003800000 */
.L_x_1592:
        /* <DEDUP_REMOVED lines=54> */
.L_x_1609:
[----:B------:R-:W-:Y:S05]  /*c850*/  BSYNC B0 ;  /* 0x0000000000007941 */ /* 0x000fea0003800000 */
.L_x_1608:
[----:B-----5:R3:W-:Y:S02]  /*c860*/  STS.128 [R206+0x800], R24 ;  /* 0x00080018ce007388 */ /* 0x0207e40000000c00 */
.L_x_1607:
[----:B------:R-:W-:Y:S05]  /*c870*/  BSYNC B1 ;  /* 0x0000000000017941 */ /* 0x000fea0003800000 */
.L_x_1606:
        /* <DEDUP_REMOVED lines=47> */
.L_x_1613:
[----:B------:R-:W-:Y:S05]  /*cb70*/  BSYNC B0 ;  /* 0x0000000000007941 */ /* 0x000fea0003800000 */
.L_x_1612:
[----:B-----5:R3:W-:Y:S02]  /*cb80*/  STS.128 [R206+0x2800], R24 ;  /* 0x00280018ce007388 */ /* 0x0207e40000000c00 */
.L_x_1611:
[----:B------:R-:W-:Y:S05]  /*cb90*/  BSYNC B1 ;  /* 0x0000000000017941 */ /* 0x000fea0003800000 */
.L_x_1610:
        /* <DEDUP_REMOVED lines=47> */
.L_x_1615:
[----:B------:R-:W-:Y:S05]  /*ce90*/  BSYNC B0 ;  /* 0x0000000000007941 */ /* 0x000fea0003800000 */
.L_x_1614:
[----:B-----5:R3:W-:Y:S02]  /*cea0*/  STS.128 [R206+0x4800], R24 ;  /* 0x00480018ce007388 */ /* 0x0207e40000000c00 */
.L_x_1605:
[----:B------:R-:W-:Y:S05]  /*ceb0*/  BSYNC B2 ;  /* 0x0000000000027941 */ /* 0x000fea0003800000 */
.L_x_1604:
        /* <DEDUP_REMOVED lines=54> */
.L_x_1621:
[----:B------:R-:W-:Y:S05]  /*d220*/  BSYNC B0 ;  /* 0x0000000000007941 */ /* 0x000fea0003800000 */
.L_x_1620:
[----:B-----5:R1:W-:Y:S02]  /*d230*/  STS.128 [R206+0x1000], R24 ;  /* 0x00100018ce007388 */ /* 0x0203e40000000c00 */
.L_x_1619:
[----:B------:R-:W-:Y:S05]  /*d240*/  BSYNC B1 ;  /* 0x0000000000017941 */ /* 0x000fea0003800000 */
.L_x_1618:
        /* <DEDUP_REMOVED lines=47> */
.L_x_1625:
[----:B------:R-:W-:Y:S05]  /*d540*/  BSYNC B0 ;  /* 0x0000000000007941 */ /* 0x000fea0003800000 */
.L_x_1624:
[----:B-----5:R3:W-:Y:S02]  /*d550*/  STS.128 [R206+0x3000], R24 ;  /* 0x00300018ce007388 */ /* 0x0207e40000000c00 */
.L_x_1623:
[----:B------:R-:W-:Y:S05]  /*d560*/  BSYNC B1 ;  /* 0x0000000000017941 */ /* 0x000fea0003800000 */
.L_x_1622:
        /* <DEDUP_REMOVED lines=15> */
[----:B------:R-:W-:-:S02]  /*d660*/  HADD2.F32 R20, -RZ, R4.H1_H1 ;  /* 0x30000004ff147230 */ /* 0x000fc40000004100 */
[----:B--2---:R-:W-:Y:S02]  /*d670*/  HADD2.F32 R2, -RZ, R7.H1_H1 ;  /* 0x30000007ff027230 */ /* 0x004fe40000004100 */
[C---:B-1----:R-:W-:Y:S01]  /*d680*/  FMUL.FTZ R23, R0.reuse, R25 ;  /* 0x0000001900177220 */ /* 0x042fe20000410000 */
        /* <DEDUP_REMOVED lines=28> */
.L_x_1627:
[----:B------:R-:W-:Y:S05]  /*d850*/  BSYNC B0 ;  /* 0x0000000000007941 */ /* 0x000fea0003800000 */
.L_x_1626:
[----:B-----5:R3:W-:Y:S02]  /*d860*/  STS.128 [R206+0x5000], R24 ;  /* 0x00500018ce007388 */ /* 0x0207e40000000c00 */
.L_x_1617:
[----:B------:R-:W-:Y:S05]  /*d870*/  BSYNC B2 ;  /* 0x0000000000027941 */ /* 0x000fea0003800000 */
.L_x_1616:
        /* <DEDUP_REMOVED lines=13> */
[----:B------:R-:W2:Y:S04]  /*d950*/  LDG.E.64 R4, desc[UR6][R16.64] ;  /* 0x0000000610047981 */ /* 0x000ea8000c1e1b00 */
[----:B------:R-:W4:Y:S01]  /*d960*/  LDG.E.64 R6, desc[UR6][R18.64] ;  /* 0x0000000612067981 */ /* 0x000f22000c1e1b00 */
[----:B-----5:R-:W-:Y:S02]  /*d970*/  HADD2.F32 R29, -RZ, R27.H0_H0 ;  /* 0x2000001bff1d7230 */ /* 0x020fe40000004100 */
[----:B------:R-:W-:Y:S02]  /*d980*/  HADD2.F32 R14, -RZ, R25.H1_H1 ;  /* 0x30000019ff0e7230 */ /* 0x000fe40000004100 */
[----:B------:R-:W-:Y:S02]  /*d990*/  HADD2.F32 R27, -RZ, R27.H1_H1 ;  /* 0x3000001bff1b7230 */ /* 0x000fe40000004100 */
[----:B------:R-:W-:-:S02]  /*d9a0*/  HADD2.F32 R20, -RZ, R25.H0_H0 ;  /* 0x20000019ff147230 */ /* 0x000fc40000004100 */
[----:B--2---:R-:W-:Y:S02]  /*d9b0*/  HADD2.F32 R15, -RZ, R4.H1_H1 ;  /* 0x30000004ff0f7230 */ /* 0x004fe40000004100 */
[----:B------:R-:W-:Y:S02]  /*d9c0*/  HADD2.F32 R0, -RZ, R5.H1_H1 ;  /* 0x30000005ff007230 */ /* 0x000fe40000004100 */
[----:B----4-:R-:W-:Y:S02]  /*d9d0*/  HADD2.F32 R12, -RZ, R6.H1_H1 ;  /* 0x30000006ff0c7230 */ /* 0x010fe40000004100 */
        /* <DEDUP_REMOVED lines=29> */
.L_x_1632:
[----:B------:R-:W-:Y:S05]  /*dbb0*/  BSYNC B0 ;  /* 0x0000000000007941 */ /* 0x000fea0003800000 */
.L_x_1631:
[----:B-----5:R1:W-:Y:S02]  /*dbc0*/  STS.128 [R206+0x1800], R24 ;  /* 0x00180018ce007388 */ /* 0x0203e40000000c00 */
.L_x_1630:
[----:B------:R-:W-:Y:S05]  /*dbd0*/  BSYNC B1 ;  /* 0x0000000000017941 */ /* 0x000fea0003800000 */
.L_x_1629:
[----:B------:R1:W-:Y:S01]  /*dbe0*/  @P1 STS.128 [R206+0x3800], RZ ;  /* 0x003800ffce001388 */ /* 0x0003e20000000c00 */
[----:B------:R-:W-:Y:S04]  /*dbf0*/  BSSY B1, `(.L_x_1633) ;  /* 0x0000030000017945 */ /* 0x000fe80003800000 */
[----:B------:R-:W-:Y:S05]  /*dc00*/  @P1 BRA `(.L_x_1634) ;  /* 0x0000000000b81947 */ /* 0x000fea0003800000 */
[----:B------:R1:W5:Y:S01]  /*dc10*/  LDG.E.128 R12, desc[UR6][R8.64+0x80] ;  /* 0x00008006080c7981 */ /* 0x000362000c1e1d00 */
[----:B------:R-:W-:Y:S01]  /*dc20*/  ISETP.GE.AND P1, PT, R11, UR5, PT ;  /* 0x000000050b007c0c */ /* 0x000fe2000bf26270 */
[----:B------:R-:W-:-:S12]  /*dc30*/  BSSY B0, `(.L_x_1635) ;  /* 0x000002a000007945 */ /* 0x000fd80003800000 */
[----:B------:R-:W-:Y:S05]  /*dc40*/  @P1 BRA `(.L_x_1636) ;  /* 0x0000000000a01947 */ /* 0x000fea0003800000 */
[----:B------:R-:W2:Y:S04]  /*dc50*/  LDG.E.64 R4, desc[UR6][R16.64+0x40] ;  /* 0x0000400610047981 */ /* 0x000ea8000c1e1b00 */
[----:B------:R-:W3:Y:S01]  /*dc60*/  LDG.E.64 R6, desc[UR6][R18.64+0x40] ;  /* 0x0000400612067981 */ /* 0x000ee2000c1e1b00 */
[--C-:B-1---5:R-:W-:Y:S01]  /*dc70*/  HADD2.F32 R25, -RZ, R15.reuse.H0_H0 ;  /* 0x2000000fff197230 */ /* 0x122fe20000004100 */
[----:B------:R-:W-:Y:S01]  /*dc80*/  MOV R22, R14 ;  /* 0x0000000e00167202 */ /* 0x000fe20000000f00 */
[----:B------:R-:W-:Y:S02]  /*dc90*/  HADD2.F32 R15, -RZ, R15.H1_H1 ;  /* 0x3000000fff0f7230 */ /* 0x000fe40000004100 */
[--C-:B------:R-:W-:Y:S02]  /*dca0*/  HADD2.F32 R24, -RZ, R13.reuse.H0_H0 ;  /* 0x2000000dff187230 */ /* 0x100fe40000004100 */
[----:B------:R-:W-:-:S02]  /*dcb0*/  HADD2.F32 R27, -RZ, R13.H1_H1 ;  /* 0x3000000dff1b7230 */ /* 0x000fc40000004100 */
[----:B--2---:R-:W-:Y:S02]  /*dcc0*/  HADD2.F32 R0, -RZ, R5.H1_H1 ;  /* 0x30000005ff007230 */ /* 0x004fe40000004100 */
[----:B------:R-:W-:Y:S02]  /*dcd0*/  HADD2.F32 R14, -RZ, R4.H1_H1 ;  /* 0x30000004ff0e7230 */ /* 0x000fe40000004100 */
[----:B---3--:R-:W-:Y:S02]  /*dce0*/  HADD2.F32 R2, -RZ, R7.H1_H1 ;  /* 0x30000007ff027230 */ /* 0x008fe40000004100 */
        /* <DEDUP_REMOVED lines=30> */
.L_x_1636:
[----:B------:R-:W-:Y:S05]  /*ded0*/  BSYNC B0 ;  /* 0x0000000000007941 */ /* 0x000fea0003800000 */
.L_x_1635:
[----:B-----5:R1:W-:Y:S02]  /*dee0*/  STS.128 [R206+0x3800], R12 ;  /* 0x0038000cce007388 */ /* 0x0203e40000000c00 */
.L_x_1634:
[----:B------:R-:W-:Y:S05]  /*def0*/  BSYNC B1 ;  /* 0x0000000000017941 */ /* 0x000fea0003800000 */
.L_x_1633:
[----:B------:R1:W-:Y:S01]  /*df00*/  @P0 STS.128 [R206+0x5800], RZ ;  /* 0x005800ffce000388 */ /* 0x0003e20000000c00 */
[----:B------:R-:W-:Y:S05]  /*df10*/  @P0 BRA `(.L_x_1628) ;  /* 0x0000005000900947 */ /* 0x000fea0003800000 */
[----:B-1----:R1:W5:Y:S01]  /*df20*/  LDG.E.128 R12, desc[UR6][R8.64+0x100] ;  /* 0x00010006080c7981 */ /* 0x002362000c1e1d00 */
[----:B------:R-:W-:Y:S01]  /*df30*/  ISETP.GE.AND P0, PT, R10, UR5, PT ;  /* 0x000000050a007c0c */ /* 0x000fe2000bf06270 */
[----:B------:R-:W-:-:S12]  /*df40*/  BSSY B0, `(.L_x_1637) ;  /* 0x0000028000007945 */ /* 0x000fd80003800000 */
[----:B------:R-:W-:Y:S05]  /*df50*/  @P0 BRA `(.L_x_1638) ;  /* 0x0000000000980947 */ /* 0x000fea0003800000 */
[----:B------:R-:W2:Y:S04]  /*df60*/  LDG.E.64 R4, desc[UR6][R16.64+0x80] ;  /* 0x0000800610047981 */ /* 0x000ea8000c1e1b00 */
[----:B------:R-:W1:Y:S01]  /*df70*/  LDG.E.64 R6, desc[UR6][R18.64+0x80] ;  /* 0x0000800612067981 */ /* 0x000e62000c1e1b00 */
[----:B-----5:R-:W-:Y:S02]  /*df80*/  HADD2.F32 R25, -RZ, R15.H0_H0 ;  /* 0x2000000fff197230 */ /* 0x020fe40000004100 */
[----:B------:R-:W-:Y:S02]  /*df90*/  HADD2.F32 R10, -RZ, R13.H1_H1 ;  /* 0x3000000dff0a7230 */ /* 0x000fe40000004100 */
[----:B------:R-:W-:Y:S02]  /*dfa0*/  HADD2.F32 R15, -RZ, R15.H1_H1 ;  /* 0x3000000fff0f7230 */ /* 0x000fe40000004100 */
[----:B------:R-:W-:-:S02]  /*dfb0*/  HADD2.F32 R20, -RZ, R13.H0_H0 ;  /* 0x2000000dff147230 */ /* 0x000fc40000004100 */
[----:B--2---:R-:W-:Y:S02]  /*dfc0*/  HADD2.F32 R11, -RZ, R4.H1_H1 ;  /* 0x30000004ff0b7230 */ /* 0x004fe40000004100 */
[----:B------:R-:W-:Y:S02]  /*dfd0*/  HADD2.F32 R0, -RZ, R5.H1_H1 ;  /* 0x30000005ff007230 */ /* 0x000fe40000004100 */
[----:B-1-3--:R-:W-:Y:S02]  /*dfe0*/  HADD2.F32 R8, -RZ, R6.H1_H1 ;  /* 0x30000006ff087230 */ /* 0x00afe40000004100 */
        /* <DEDUP_REMOVED lines=29> */
.L_x_1638:
[----:B------:R-:W-:Y:S05]  /*e1c0*/  BSYNC B0 ;  /* 0x0000000000007941 */ /* 0x000fea0003800000 */
.L_x_1637:
[----:B-----5:R1:W-:Y:S01]  /*e1d0*/  STS.128 [R206+0x5800], R12 ;  /* 0x0058000cce007388 */ /* 0x0203e20000000c00 */
[----:B------:R-:W-:Y:S05]  /*e1e0*/  BRA `(.L_x_1628) ;  /* 0x0000004c00dc7947 */ /* 0x000fea0003800000 */
.L_x_1591:
        /* <DEDUP_REMOVED lines=93> */
.L_x_1644:
[----:B------:R-:W-:Y:S05]  /*e7c0*/  BSYNC B0 ;  /* 0x0000000000007941 */ /* 0x000fea0003800000 */
.L_x_1643:
[----:B-----5:R3:W-:Y:S02]  /*e7d0*/  STS.128 [R206], R28 ;  /* 0x0000001cce007388 */ /* 0x0207e40000000c00 */
.L_x_1642:
[----:B------:R-:W-:Y:S05]  /*e7e0*/  BSYNC B1 ;  /* 0x0000000000017941 */ /* 0x000fea0003800000 */
.L_x_1641:
        /* <DEDUP_REMOVED lines=89> */
.L_x_1648:
[----:B------:R-:W-:Y:S05]  /*ed80*/  BSYNC B0 ;  /* 0x0000000000007941 */ /* 0x000fea0003800000 */
.L_x_1647:
[----:B-----5:R1:W-:Y:S02]  /*ed90*/  STS.128 [R206+0x2000], R28 ;  /* 0x0020001cce007388 */ /* 0x0203e40000000c00 */
.L_x_1646:
[----:B------:R-:W-:Y:S05]  /*eda0*/  BSYNC B1 ;  /* 0x0000000000017941 */ /* 0x000fea0003800000 */
.L_x_1645:
        /* <DEDUP_REMOVED lines=88> */
.L_x_1650:
[----:B------:R-:W-:Y:S05]  /*f330*/  BSYNC B0 ;  /* 0x0000000000007941 */ /* 0x000fea0003800000 */
.L_x_1649:
[----:B-----5:R3:W-:Y:S02]  /*f340*/  STS.128 [R206+0x4000], R28 ;  /* 0x0040001cce007388 */ /* 0x0207e40000000c00 */
.L_x_1640:
[----:B------:R-:W-:Y:S05]  /*f350*/  BSYNC B2 ;  /* 0x0000000000027941 */ /* 0x000fea0003800000 */
.L_x_1639:
        /* <DEDUP_REMOVED lines=97> */
.L_x_1656:
[----:B------:R-:W-:Y:S05]  /*f970*/  BSYNC B0 ;  /* 0x0000000000007941 */ /* 0x000fea0003800000 */
.L_x_1655:
[----:B-----5:R3:W-:Y:S02]  /*f980*/  STS.128 [R206+0x800], R28 ;  /* 0x0008001cce007388 */ /* 0x0207e40000000c00 */
.L_x_1654:
[----:B------:R-:W-:Y:S05]  /*f990*/  BSYNC B1 ;  /* 0x0000000000017941 */ /* 0x000fea0003800000 */
.L_x_1653:
        /* <DEDUP_REMOVED lines=90> */
.L_x_1660:
[----:B------:R-:W-:Y:S05]  /*ff40*/  BSYNC B0 ;  /* 0x0000000000007941 */ /* 0x000fea0003800000 */
.L_x_1659:
[----:B-----5:R3:W-:Y:S02]  /*ff50*/  STS.128 [R206+0x2800], R28 ;  /* 0x0028001cce007388 */ /* 0x0207e40000000c00 */
.L_x_1658:
[----:B------:R-:W-:Y:S05]  /*ff60*/  BSYNC B1 ;  /* 0x0000000000017941 */ /* 0x000fea0003800000 */
.L_x_1657:
        /* <DEDUP_REMOVED lines=89> */
.L_x_1662:
[----:B------:R-:W-:Y:S05]  /*10500*/  BSYNC B0 ;  /* 0x0000000000007941 */ /* 0x000fea0003800000 */
.L_x_1661:
[----:B-----5:R3:W-:Y:S02]  /*10510*/  STS.128 [R206+0x4800], R28 ;  /* 0x0048001cce007388 */ /* 0x0207e40000000c00 */
.L_x_1652:
[----:B------:R-:W-:Y:S05]  /*10520*/  BSYNC B2 ;  /* 0x0000000000027941 */ /* 0x000fea0003800000 */
.L_x_1651:
        /* <DEDUP_REMOVED lines=97> */
.L_x_1668:
[----:B------:R-:W-:Y:S05]  /*10b40*/  BSYNC B0 ;  /* 0x0000000000007941 */ /* 0x000fea0003800000 */
.L_x_1667:
[----:B-----5:R1:W-:Y:S02]  /*10b50*/  STS.128 [R206+0x1000], R28 ;  /* 0x0010001cce007388 */ /* 0x0203e40000000c00 */
.L_x_1666:
[----:B------:R-:W-:Y:S05]  /*10b60*/  BSYNC B1 ;  /* 0x0000000000017941 */ /* 0x000fea0003800000 */
.L_x_1665:
        /* <DEDUP_REMOVED lines=90> */
.L_x_1672:
[----:B------:R-:W-:Y:S05]  /*11110*/  BSYNC B0 ;  /* 0x0000000000007941 */ /* 0x000fea0003800000 */
.L_x_1671:
[----:B-----5:R3:W-:Y:S02]  /*11120*/  STS.128 [R206+0x3000], R28 ;  /* 0x0030001cce007388 */ /* 0x0207e40000000c00 */
.L_x_1670:
[----:B------:R-:W-:Y:S05]  /*11130*/  BSYNC B1 ;  /* 0x0000000000017941 */ /* 0x000fea0003800000 */
.L_x_1669:
        /* <DEDUP_REMOVED lines=29> */
[----:B--2---:R-:W-:Y:S02]  /*11310*/  HADD2.F32 R33, -RZ, R29.H0_H0 ;  /* 0x2000001dff217230 */ /* 0x004fe40000004100 */
[--C-:B---3--:R-:W-:Y:S02]  /*11320*/  HADD2.F32 R13, -RZ, R4.reuse.H0_H0 ;  /* 0x20000004ff0d7230 */ /* 0x108fe40000004100 */
[----:B------:R-:W-:Y:S02]  /*11330*/  HADD2.F32 R20, -RZ, R4.H1_H1 ;  /* 0x30000004ff147230 */ /* 0x000fe40000004100 */
[--C-:B------:R-:W-:Y:S02]  /*11340*/  HADD2.F32 R4, -RZ, R5.reuse.H0_H0 ;  /* 0x20000005ff047230 */ /* 0x100fe40000004100 */
[----:B------:R-:W-:Y:S02]  /*11350*/  HADD2.F32 R22, -RZ, R5.H1_H1 ;  /* 0x30000005ff167230 */ /* 0x000fe40000004100 */
[----:B------:R-:W-:-:S02]  /*11360*/  HADD2.F32 R5, -RZ, R6.H0_H0 ;  /* 0x20000006ff057230 */ /* 0x000fc40000004100 */
[----:B------:R-:W-:Y:S01]  /*11370*/  @!P2 FADD.FTZ R4, -R4, -RZ ;  /* 0x800000ff0404a221 */ /* 0x000fe20000010100 */
[----:B------:R-:W-:Y:S02]  /*11380*/  HADD2.F32 R23, -RZ, R6.H1_H1 ;  /* 0x30000006ff177230 */ /* 0x000fe40000004100 */
[----:B------:R-:W-:Y:S01]  /*11390*/  @!P2 FADD.FTZ R13, -R13, -RZ ;  /* 0x800000ff0d0da221 */ /* 0x000fe20000010100 */
[--C-:B------:R-:W-:Y:S02]  /*113a0*/  HADD2.F32 R6, -RZ, R7.reuse.H0_H0 ;  /* 0x20000007ff067230 */ /* 0x100fe40000004100 */
[----:B------:R-:W-:Y:S01]  /*113b0*/  @!P2 FADD.FTZ R20, -R20, -RZ ;  /* 0x800000ff1414a221 */ /* 0x000fe20000010100 */
[--C-:B------:R-:W-:Y:S02]  /*113c0*/  HADD2.F32 R32, -RZ, R28.reuse.H0_H0 ;  /* 0x2000001cff207230 */ /* 0x100fe40000004100 */
[----:B------:R-:W-:Y:S02]  /*113d0*/  HADD2.F32 R35, -RZ, R28.H1_H1 ;  /* 0x3000001cff237230 */ /* 0x000fe40000004100 */
[----:B------:R-:W-:-:S02]  /*113e0*/  HADD2.F32 R7, -RZ, R7.H1_H1 ;  /* 0x30000007ff077230 */ /* 0x000fc40000004100 */
[----:B------:R-:W-:Y:S01]  /*113f0*/  FMUL.FTZ R33, R33, R4 ;  /* 0x0000000421217220 */ /* 0x000fe20000410000 */
[----:B------:R-:W-:Y:S02]  /*11400*/  HADD2.F32 R29, -RZ, R29.H1_H1 ;  /* 0x3000001dff1d7230 */ /* 0x000fe40000004100 */
[----:B------:R-:W-:Y:S01]  /*11410*/  FMUL.FTZ R32, R32, R13 ;  /* 0x0000000d20207220 */ /* 0x000fe20000410000 */
[----:B------:R-:W-:Y:S01]  /*11420*/  FMUL.FTZ R35, R35, R20 ;  /* 0x0000001423237220 */ /* 0x000fe20000410000 */
[--C-:B------:R-:W-:Y:S02]  /*11430*/  HADD2.F32 R4, -RZ, R31.reuse.H1_H1 ;  /* 0x3000001fff047230 */ /* 0x100fe40000004100 */
[----:B------:R-:W-:Y:S01]  /*11440*/  @!P2 FADD.FTZ R22, -R22, -RZ ;  /* 0x800000ff1616a221 */ /* 0x000fe20000010100 */
[----:B------:R-:W-:Y:S02]  /*11450*/  HADD2.F32 R20, -RZ, R30.H0_H0 ;  /* 0x2000001eff147230 */ /* 0x000fe40000004100 */
[----:B------:R-:W-:Y:S01]  /*11460*/  @!P2 FADD.FTZ R7, -R7, -RZ ;  /* 0x800000ff0707a221 */ /* 0x000fe20000010100 */
[----:B------:R-:W-:-:S02]  /*11470*/  HADD2.F32 R13, -RZ, R31.H0_H0 ;  /* 0x2000001fff0d7230 */ /* 0x000fc40000004100 */
[----:B------:R-:W-:Y:S01]  /*11480*/  @!P2 FADD.FTZ R5, -R5, -RZ ;  /* 0x800000ff0505a221 */ /* 0x000fe20000010100 */
[----:B------:R-:W-:Y:S01]  /*11490*/  @!P2 FADD.FTZ R6, -R6, -RZ ;  /* 0x800000ff0606a221 */ /* 0x000fe20000010100 */
[----:B------:R-:W-:Y:S01]  /*114a0*/  FMUL.FTZ R29, R29, R22 ;  /* 0x000000161d1d7220 */ /* 0x000fe20000410000 */
[----:B------:R-:W-:Y:S01]  /*114b0*/  FMUL.FTZ R7, R4, R7 ;  /* 0x0000000704077220 */ /* 0x000fe20000410000 */
[----:B------:R-:W-:Y:S01]  /*114c0*/  FMUL.FTZ R5, R20, R5 ;  /* 0x0000000514057220 */ /* 0x000fe20000410000 */
[----:B------:R-:W-:Y:S01]  /*114d0*/  FMUL.FTZ R6, R13, R6 ;  /* 0x000000060d067220 */ /* 0x000fe20000410000 */
[--C-:B----4-:R-:W-:Y:S02]  /*114e0*/  HADD2.F32 R4, -RZ, R16.reuse.H0_H0 ;  /* 0x20000010ff047230 */ /* 0x110fe40000004100 */
[----:B------:R-:W-:Y:S02]  /*114f0*/  HADD2.F32 R22, -RZ, R16.H1_H1 ;  /* 0x30000010ff167230 */ /* 0x000fe40000004100 */
[----:B------:R-:W-:Y:S01]  /*11500*/  @!P2 FADD.FTZ R23, -R23, -RZ ;  /* 0x800000ff1717a221 */ /* 0x000fe20000010100 */
[----:B------:R-:W-:-:S02]  /*11510*/  HADD2.F32 R30, -RZ, R30.H1_H1 ;  /* 0x3000001eff1e7230 */ /* 0x000fc40000004100 */
[--C-:B-----5:R-:W-:Y:S02]  /*11520*/  HADD2.F32 R13, -RZ, R24.reuse.H0_H0 ;  /* 0x20000018ff0d7230 */ /* 0x120fe40000004100 */
[----:B------:R-:W-:Y:S02]  /*11530*/  HADD2.F32 R20, -RZ, R25.H0_H0 ;  /* 0x20000019ff147230 */ /* 0x000fe40000004100 */
[--C-:B------:R-:W-:Y:S02]  /*11540*/  HADD2.F32 R16, -RZ, R17.reuse.H0_H0 ;  /* 0x20000011ff107230 */ /* 0x100fe40000004100 */
[----:B------:R-:W-:Y:S02]  /*11550*/  HADD2.F32 R24, -RZ, R24.H1_H1 ;  /* 0x30000018ff187230 */ /* 0x000fe40000004100 */
[----:B------:R-:W-:Y:S01]  /*11560*/  FMUL.FTZ R23, R30, R23 ;  /* 0x000000171e177220 */ /* 0x000fe20000410000 */
[----:B------:R-:W-:Y:S02]  /*11570*/  HADD2.F32 R30, -RZ, R17.H1_H1 ;  /* 0x30000011ff1e7230 */ /* 0x000fe40000004100 */
[----:B------:R-:W-:Y:S01]  /*11580*/  FFMA.FTZ R16, R20, R16, R33 ;  /* 0x0000001014107223 */ /* 0x000fe20000010021 */
[----:B------:R-:W-:-:S02]  /*11590*/  HADD2.F32 R28, -RZ, R18.H0_H0 ;  /* 0x20000012ff1c7230 */ /* 0x000fc40000004100 */
[----:B------:R-:W-:Y:S01]  /*115a0*/  FFMA.FTZ R4, R13, R4, R32 ;  /* 0x000000040d047223 */ /* 0x000fe20000010020 */
[----:B------:R-:W-:Y:S01]  /*115b0*/  FFMA.FTZ R35, R24, R22, R35 ;  /* 0x0000001618237223 */ /* 0x000fe20000010023 */
[----:B------:R-:W-:Y:S02]  /*115c0*/  HADD2.F32 R20, -RZ, R26.H0_H0 ;  /* 0x2000001aff147230 */ /* 0x000fe40000004100 */
[----:B------:R-:W-:Y:S02]  /*115d0*/  HADD2.F32 R18, -RZ, R18.H1_H1 ;  /* 0x30000012ff127230 */ /* 0x000fe40000004100 */
[--C-:B------:R-:W-:Y:S02]  /*115e0*/  HADD2.F32 R17, -RZ, R19.reuse.H0_H0 ;  /* 0x20000013ff117230 */ /* 0x100fe40000004100 */
[----:B------:R-:W-:Y:S02]  /*115f0*/  HADD2.F32 R34, -RZ, R19.H1_H1 ;  /* 0x30000013ff227230 */ /* 0x000fe40000004100 */
[----:B------:R-:W-:-:S02]  /*11600*/  HADD2.F32 R22, -RZ, R25.H1_H1 ;  /* 0x30000019ff167230 */ /* 0x000fc40000004100 */
        /* <DEDUP_REMOVED lines=12> */
.L_x_1674:
[----:B------:R-:W-:Y:S05]  /*116d0*/  BSYNC B0 ;  /* 0x0000000000007941 */ /* 0x000fea0003800000 */
.L_x_1673:
[----:B-----5:R1:W-:Y:S02]  /*116e0*/  STS.128 [R206+0x5000], R24 ;  /* 0x00500018ce007388 */ /* 0x0203e40000000c00 */
.L_x_1664:
[----:B------:R-:W-:Y:S05]  /*116f0*/  BSYNC B2 ;  /* 0x0000000000027941 */ /* 0x000fea0003800000 */
.L_x_1663:
        /* <DEDUP_REMOVED lines=41> */
[----:B------:R-:W-:-:S02]  /*11990*/  HADD2.F32 R5, -RZ, R6.H0_H0 ;  /* 0x20000006ff057230 */ /* 0x000fc40000004100 */
[----:B------:R-:W-:Y:S01]  /*119a0*/  @!P2 FADD.FTZ R4, -R4, -RZ ;  /* 0x800000ff0404a221 */ /* 0x000fe20000010100 */
[----:B------:R-:W-:Y:S02]  /*119b0*/  HADD2.F32 R29, -RZ, R6.H1_H1 ;  /* 0x30000006ff1d7230 */ /* 0x000fe40000004100 */
[--C-:B------:R-:W-:Y:S02]  /*119c0*/  HADD2.F32 R6, -RZ, R7.reuse.H0_H0 ;  /* 0x20000007ff067230 */ /* 0x100fe40000004100 */
[----:B------:R-:W-:Y:S01]  /*119d0*/  @!P2 FADD.FTZ R20, -R20, -RZ ;  /* 0x800000ff1414a221 */ /* 0x000fe20000010100 */
[----:B------:R-:W-:Y:S02]  /*119e0*/  HADD2.F32 R7, -RZ, R7.H1_H1 ;  /* 0x30000007ff077230 */ /* 0x000fe40000004100 */
[--C-:B------:R-:W-:Y:S02]  /*119f0*/  HADD2.F32 R31, -RZ, R24.reuse.H0_H0 ;  /* 0x20000018ff1f7230 */ /* 0x100fe40000004100 */
[----:B------:R-:W-:Y:S01]  /*11a00*/  FMUL.FTZ R33, R33, R4 ;  /* 0x0000000421217220 */ /* 0x000fe20000410000 */
[----:B------:R-:W-:-:S02]  /*11a10*/  HADD2.F32 R35, -RZ, R24.H1_H1 ;  /* 0x30000018ff237230 */ /* 0x000fc40000004100 */
[----:B------:R-:W-:Y:S01]  /*11a20*/  @!P2 FADD.FTZ R22, -R22, -RZ ;  /* 0x800000ff1616a221 */ /* 0x000fe20000010100 */
[----:B------:R-:W-:Y:S02]  /*11a30*/  HADD2.F32 R4, -RZ, R27.H1_H1 ;  /* 0x3000001bff047230 */ /* 0x000fe40000004100 */
[----:B------:R-:W-:Y:S01]  /*11a40*/  FMUL.FTZ R31, R31, R20 ;  /* 0x000000141f1f7220 */ /* 0x000fe20000410000 */
[----:B------:R-:W-:Y:S01]  /*11a50*/  @!P2 FADD.FTZ R7, -R7, -RZ ;  /* 0x800000ff0707a221 */ /* 0x000fe20000010100 */
[----:B------:R-:W-:Y:S02]  /*11a60*/  HADD2.F32 R20, -RZ, R26.H0_H0 ;  /* 0x2000001aff147230 */ /* 0x000fe40000004100 */
[----:B------:R-:W-:Y:S01]  /*11a70*/  @!P2 FADD.FTZ R5, -R5, -RZ ;  /* 0x800000ff0505a221 */ /* 0x000fe20000010100 */
[----:B------:R-:W-:Y:S01]  /*11a80*/  FMUL.FTZ R35, R35, R22 ;  /* 0x0000001623237220 */ /* 0x000fe20000410000 */
[----:B------:R-:W-:Y:S01]  /*11a90*/  FMUL.FTZ R7, R4, R7 ;  /* 0x0000000704077220 */ /* 0x000fe20000410000 */
[----:B------:R-:W-:-:S02]  /*11aa0*/  HADD2.F32 R25, -RZ, R25.H1_H1 ;  /* 0x30000019ff197230 */ /* 0x000fc40000004100 */
[----:B------:R-:W-:Y:S01]  /*11ab0*/  @!P2 FADD.FTZ R28, -R28, -RZ ;  /* 0x800000ff1c1ca221 */ /* 0x000fe20000010100 */
[--C-:B-----5:R-:W-:Y:S02]  /*11ac0*/  HADD2.F32 R4, -RZ, R16.reuse.H0_H0 ;  /* 0x20000010ff047230 */ /* 0x120fe40000004100 */
[----:B------:R-:W-:Y:S01]  /*11ad0*/  FMUL.FTZ R5, R20, R5 ;  /* 0x0000000514057220 */ /* 0x000fe20000410000 */
[----:B------:R-:W-:Y:S02]  /*11ae0*/  HADD2.F32 R22, -RZ, R16.H1_H1 ;  /* 0x30000010ff167230 */ /* 0x000fe40000004100 */
[----:B------:R-:W-:Y:S01]  /*11af0*/  @!P2 FADD.FTZ R29, -R29, -RZ ;  /* 0x800000ff1d1da221 */ /* 0x000fe20000010100 */
[----:B------:R-:W-:Y:S02]  /*11b00*/  HADD2.F32 R26, -RZ, R26.H1_H1 ;  /* 0x3000001aff1a7230 */ /* 0x000fe40000004100 */
[--C-:B---3--:R-:W-:Y:S02]  /*11b10*/  HADD2.F32 R16, -RZ, R12.reuse.H0_H0 ;  /* 0x2000000cff107230 */ /* 0x108fe40000004100 */
[----:B------:R-:W-:-:S02]  /*11b20*/  HADD2.F32 R24, -RZ, R12.H1_H1 ;  /* 0x3000000cff187230 */ /* 0x000fc40000004100 */
[----:B------:R-:W-:Y:S02]  /*11b30*/  HADD2.F32 R20, -RZ, R17.H0_H0 ;  /* 0x20000011ff147230 */ /* 0x000fe40000004100 */
[----:B------:R-:W-:Y:S02]  /*11b40*/  HADD2.F32 R12, -RZ, R13.H0_H0 ;  /* 0x2000000dff0c7230 */ /* 0x000fe40000004100 */
[----:B------:R-:W-:Y:S01]  /*11b50*/  FMUL.FTZ R25, R25, R28 ;  /* 0x0000001c19197220 */ /* 0x000fe20000410000 */
[----:B------:R-:W-:Y:S02]  /*11b60*/  HADD2.F32 R37, -RZ, R27.H0_H0 ;  /* 0x2000001bff257230 */ /* 0x000fe40000004100 */
[----:B------:R-:W-:Y:S01]  /*11b70*/  @!P2 FADD.FTZ R6, -R6, -RZ ;  /* 0x800000ff0606a221 */ /* 0x000fe20000010100 */
[----:B------:R-:W-:Y:S01]  /*11b80*/  FMUL.FTZ R29, R26, R29 ;  /* 0x0000001d1a1d7220 */ /* 0x000fe20000410000 */
[----:B------:R-:W-:Y:S02]  /*11b90*/  HADD2.F32 R28, -RZ, R13.H1_H1 ;  /* 0x3000000dff1c7230 */ /* 0x000fe40000004100 */
[----:B------:R-:W-:Y:S01]  /*11ba0*/  FFMA.FTZ R4, R4, R16, R31 ;  /* 0x0000001004047223 */ /* 0x000fe2000001001f */
[----:B------:R-:W-:-:S02]  /*11bb0*/  HADD2.F32 R26, -RZ, R14.H0_H0 ;  /* 0x2000000eff1a7230 */ /* 0x000fc40000004100 */
[----:B------:R-:W-:Y:S01]  /*11bc0*/  FFMA.FTZ R35, R22, R24, R35 ;  /* 0x0000001816237223 */ /* 0x000fe20000010023 */
[--C-:B------:R-:W-:Y:S02]  /*11bd0*/  HADD2.F32 R13, -RZ, R15.reuse.H0_H0 ;  /* 0x2000000fff0d7230 */ /* 0x100fe40000004100 */
[----:B------:R-:W-:Y:S01]  /*11be0*/  FFMA.FTZ R12, R20, R12, R33 ;  /* 0x0000000c140c7223 */ /* 0x000fe20000010021 */
[----:B------:R-:W-:Y:S02]  /*11bf0*/  HADD2.F32 R30, -RZ, R15.H1_H1 ;  /* 0x3000000fff1e7230 */ /* 0x000fe40000004100 */
[----:B------:R-:W-:Y:S02]  /*11c00*/  HADD2.F32 R16, -RZ, R18.H0_H0 ;  /* 0x20000012ff107230 */ /* 0x000fe40000004100 */
[----:B------:R-:W-:Y:S01]  /*11c10*/  FMUL.FTZ R6, R37, R6 ;  /* 0x0000000625067220 */ /* 0x000fe20000410000 */
[----:B------:R-:W-:Y:S02]  /*11c20*/  HADD2.F32 R14, -RZ, R14.H1_H1 ;  /* 0x3000000eff0e7230 */ /* 0x000fe40000004100 */
[----:B------:R-:W-:-:S02]  /*11c30*/  HADD2.F32 R20, -RZ, R17.H1_H1 ;  /* 0x30000011ff147230 */ /* 0x000fc40000004100 */
        /* <DEDUP_REMOVED lines=12> */
.L_x_1678:
[----:B------:R-:W-:Y:S05]  /*11d00*/  BSYNC B0 ;  /* 0x0000000000007941 */ /* 0x000fea0003800000 */
.L_x_1677:
[----:B-----5:R1:W-:Y:S02]  /*11d10*/  STS.128 [R206+0x1800], R16 ;  /* 0x00180010ce007388 */ /* 0x0203e40000000c00 */
.L_x_1676:
[----:B------:R-:W-:Y:S05]  /*11d20*/  BSYNC B1 ;  /* 0x0000000000017941 */ /* 0x000fea0003800000 */
.L_x_1675:
        /* <DEDUP_REMOVED lines=61> */
[--C-:B----4-:R-:W-:Y:S02]  /*12100*/  HADD2.F32 R4, -RZ, R12.reuse.H0_H0 ;  /* 0x2000000cff047230 */ /* 0x110fe40000004100 */
        /* <DEDUP_REMOVED lines=13> */
[----:B------:R-:W-:Y:S01]  /*121e0*/  FMUL.FTZ R28, R33, R28 ;  /* 0x0000001c211c7220 */ /* 0x000fe20000410000 */
        /* <DEDUP_REMOVED lines=14> */
.L_x_1682:
[----:B------:R-:W-:Y:S05]  /*122d0*/  BSYNC B0 ;  /* 0x0000000000007941 */ /* 0x000fea0003800000 */
.L_x_1681:
[----:B-----5:R1:W-:Y:S02]  /*122e0*/  STS.128 [R206+0x3800], R16 ;  /* 0x00380010ce007388 */ /* 0x0203e40000000c00 */
.L_x_1680:
[----:B------:R-:W-:Y:S05]  /*122f0*/  BSYNC B1 ;  /* 0x0000000000017941 */ /* 0x000fea0003800000 */
.L_x_1679:
[----:B------:R1:W-:Y:S01]  /*12300*/  @P0 STS.128 [R206+0x5800], RZ ;  /* 0x005800ffce000388 */ /* 0x0003e20000000c00 */
[----:B------:R-:W-:Y:S05]  /*12310*/  @P0 BRA `(.L_x_1628) ;  /* 0x0000000c00900947 */ /* 0x000fea0003800000 */
[----:B------:R2:W5:Y:S01]  /*12320*/  LDG.E.128 R12, desc[UR6][R8.64+0x100] ;  /* 0x00010006080c7981 */ /* 0x000562000c1e1d00 */
[----:B------:R-:W-:Y:S01]  /*12330*/  ISETP.GE.AND P0, PT, R10, UR5, PT ;  /* 0x000000050a007c0c */ /* 0x000fe2000bf06270 */
[----:B------:R-:W-:Y:S01]  /*12340*/  BSSY B0, `(.L_x_1683) ;  /* 0x0000058000007945 */ /* 0x000fe20003800000 */
[----:B-1----:R-:W-:-:S05]  /*12350*/  IADD3 R16, P1, R8, 0x100, RZ ;  /* 0x0000010008107810 */ /* 0x002fca0007f3e0ff */
[----:B------:R-:W-:-:S06]  /*12360*/  IMAD.X R17, RZ, RZ, R9, P1 ;  /* 0x000000ffff117224 */ /* 0x000fcc00008e0609 */
[----:B------:R-:W-:Y:S05]  /*12370*/  @P0 BRA `(.L_x_1684) ;  /* 0x0000000400500947 */ /* 0x000fea0003800000 */
[----:B------:R-:W-:Y:S01]  /*12380*/  ISETP.GE.AND P0, PT, R10, R135, PT ;  /* 0x000000870a00720c */ /* 0x000fe20003f06270 */
[----:B------:R-:W-:Y:S01]  /*12390*/  ULDC.64 UR8, c[0x0][0x360] ;  /* 0x0000d80000087ab9 */ /* 0x000fe20000000a00 */
[----:B------:R-:W-:Y:S02]  /*123a0*/  MOV R5, RZ ;  /* 0x000000ff00057202 */ /* 0x000fe40000000f00 */
[----:B------:R-:W-:-:S04]  /*123b0*/  IADD3 R0, P1, R0, 0x80, RZ ;  /* 0x0000008000007810 */ /* 0x000fc80007f3e0ff */
[----:B------:R-:W-:-:S05]  /*123c0*/  IADD3.X R2, RZ, R2, RZ, P1, !PT ;  /* 0x00000002ff027210 */ /* 0x000fca0000ffe4ff */
        /* <DEDUP_REMOVED lines=8> */
[----:B--23--:R-:W-:Y:S01]  /*12450*/  MOV R9, RZ ;  /* 0x000000ff00097202 */ /* 0x00cfe20000000f00 */
        /* <DEDUP_REMOVED lines=15> */
[----:B------:R-:W-:Y:S01]  /*12550*/  @!P0 FADD.FTZ R0, -R0, -RZ ;  /* 0x800000ff00008221 */ /* 0x000fe20000010100 */
[----:B------:R-:W-:-:S02]  /*12560*/  HADD2.F32 R4, -RZ, R6.H0_H0 ;  /* 0x20000006ff047230 */ /* 0x000fc40000004100 */
[----:B------:R-:W-:Y:S02]  /*12570*/  HADD2.F32 R22, -RZ, R6.H1_H1 ;  /* 0x30000006ff167230 */ /* 0x000fe40000004100 */
[--C-:B------:R-:W-:Y:S02]  /*12580*/  HADD2.F32 R6, -RZ, R7.reuse.H0_H0 ;  /* 0x20000007ff067230 */ /* 0x100fe40000004100 */
[----:B------:R-:W-:Y:S01]  /*12590*/  @!P0 FADD.FTZ R5, -R5, -RZ ;  /* 0x800000ff05058221 */ /* 0x000fe20000010100 */
[----:B------:R-:W-:Y:S02]  /*125a0*/  HADD2.F32 R7, -RZ, R7.H1_H1 ;  /* 0x30000007ff077230 */ /* 0x000fe40000004100 */
[----:B------:R-:W-:Y:S02]  /*125b0*/  HADD2.F32 R24, -RZ, R17.H1_H1 ;  /* 0x30000011ff187230 */ /* 0x000fe40000004100 */
[----:B------:R-:W-:Y:S01]  /*125c0*/  FMUL.FTZ R25, R25, R0 ;  /* 0x0000000019197220 */ /* 0x000fe20000410000 */
[----:B------:R-:W-:-:S02]  /*125d0*/  HADD2.F32 R17, -RZ, R16.H0_H0 ;  /* 0x20000010ff117230 */ /* 0x000fc40000004100 */
[----:B------:R-:W-:Y:S01]  /*125e0*/  @!P0 FADD.FTZ R2, -R2, -RZ ;  /* 0x800000ff02028221 */ /* 0x000fe20000010100 */
[--C-:B------:R-:W-:Y:S02]  /*125f0*/  HADD2.F32 R0, -RZ, R19.reuse.H1_H1 ;  /* 0x30000013ff007230 */ /* 0x100fe40000004100 */
[----:B------:R-:W-:Y:S01]  /*12600*/  FMUL.FTZ R24, R24, R5 ;  /* 0x0000000518187220 */ /* 0x000fe20000410000 */
[----:B------:R-:W-:Y:S01]  /*12610*/  @!P0 FADD.FTZ R7, -R7, -RZ ;  /* 0x800000ff07078221 */ /* 0x000fe20000010100 */
[----:B------:R-:W-:Y:S02]  /*12620*/  HADD2.F32 R5, -RZ, R19.H0_H0 ;  /* 0x20000013ff057230 */ /* 0x000fe40000004100 */
[----:B------:R-:W-:Y:S01]  /*12630*/  @!P0 FADD.FTZ R6, -R6, -RZ ;  /* 0x800000ff06068221 */ /* 0x000fe20000010100 */
[----:B------:R-:W-:Y:S01]  /*12640*/  FMUL.FTZ R17, R17, R2 ;  /* 0x0000000211117220 */ /* 0x000fe20000410000 */
[----:B------:R-:W-:Y:S01]  /*12650*/  FMUL.FTZ R7, R0, R7 ;  /* 0x0000000700077220 */ /* 0x000fe20000410000 */
[----:B-----5:R-:W-:-:S02]  /*12660*/  HADD2.F32 R0, -RZ, R13.H0_H0 ;  /* 0x2000000dff007230 */ /* 0x020fc40000004100 */
[----:B------:R-:W-:Y:S01]  /*12670*/  FMUL.FTZ R6, R5, R6 ;  /* 0x0000000605067220 */ /* 0x000fe20000410000 */
[----:B----4-:R-:W-:Y:S02]  /*12680*/  HADD2.F32 R2, -RZ, R9.H0_H0 ;  /* 0x20000009ff027230 */ /* 0x010fe40000004100 */
[----:B------:R-:W-:Y:S02]  /*12690*/  HADD2.F32 R27, -RZ, R16.H1_H1 ;  /* 0x30000010ff1b7230 */ /* 0x000fe40000004100 */
[----:B------:R-:W-:Y:S02]  /*126a0*/  HADD2.F32 R13, -RZ, R13.H1_H1 ;  /* 0x3000000dff0d7230 */ /* 0x000fe40000004100 */
[----:B------:R-:W-:Y:S02]  /*126b0*/  HADD2.F32 R9, -RZ, R9.H1_H1 ;  /* 0x30000009ff097230 */ /* 0x000fe40000004100 */
[----:B------:R-:W-:Y:S01]  /*126c0*/  @!P0 FADD.FTZ R22, -R22, -RZ ;  /* 0x800000ff16168221 */ /* 0x000fe20000010100 */
[----:B------:R-:W-:-:S02]  /*126d0*/  HADD2.F32 R29, -RZ, R18.H1_H1 ;  /* 0x30000012ff1d7230 */ /* 0x000fc40000004100 */
[----:B------:R-:W-:Y:S02]  /*126e0*/  HADD2.F32 R16, -RZ, R12.H0_H0 ;  /* 0x2000000cff107230 */ /* 0x000fe40000004100 */
[----:B------:R-:W-:Y:S02]  /*126f0*/  HADD2.F32 R5, -RZ, R8.H0_H0 ;  /* 0x20000008ff057230 */ /* 0x000fe40000004100 */
[----:B------:R-:W-:Y:S01]  /*12700*/  @!P0 FADD.FTZ R20, -R20, -RZ ;  /* 0x800000ff14148221 */ /* 0x000fe20000010100 */
[----:B------:R-:W-:Y:S02]  /*12710*/  HADD2.F32 R31, -RZ, R18.H0_H0 ;  /* 0x20000012ff1f7230 */ /* 0x000fe40000004100 */
[----:B------:R-:W-:Y:S01]  /*12720*/  @!P0 FADD.FTZ R4, -R4, -RZ ;  /* 0x800000ff04048221 */ /* 0x000fe20000010100 */
[----:B------:R-:W-:Y:S01]  /*12730*/  FFMA.FTZ R0, R0, R2, R25 ;  /* 0x0000000200007223 */ /* 0x000fe20000010019 */
[----:B------:R-:W-:Y:S01]  /*12740*/  FFMA.FTZ R9, R13, R9, R24 ;  /* 0x000000090d097223 */ /* 0x000fe20000010018 */
[----:B------:R-:W-:Y:S01]  /*12750*/  FMUL.FTZ R22, R29, R22 ;  /* 0x000000161d167220 */ /* 0x000fe20000410000 */
[----:B------:R-:W-:-:S02]  /*12760*/  HADD2.F32 R19, -RZ, R11.H0_H0 ;  /* 0x2000000bff137230 */ /* 0x000fc40000004100 */
[----:B------:R-:W-:Y:S01]  /*12770*/  FFMA.FTZ R5, R16, R5, R17 ;  /* 0x0000000510057223 */ /* 0x000fe20000010011 */
[----:B------:R-:W-:Y:S02]  /*12780*/  HADD2.F32 R18, -RZ, R11.H1_H1 ;  /* 0x3000000bff127230 */ /* 0x000fe40000004100 */
[--C-:B------:R-:W-:Y:S02]  /*12790*/  HADD2.F32 R13, -RZ, R15.reuse.H0_H0 ;  /* 0x2000000fff0d7230 */ /* 0x100fe40000004100 */
[----:B------:R-:W-:Y:S02]  /*127a0*/  HADD2.F32 R2, -RZ, R15.H1_H1 ;  /* 0x3000000fff027230 */ /* 0x000fe40000004100 */
[----:B------:R-:W-:Y:S01]  /*127b0*/  FMUL.FTZ R27, R27, R20 ;  /* 0x000000141b1b7220 */ /* 0x000fe20000410000 */
[----:B------:R-:W-:Y:S02]  /*127c0*/  HADD2.F32 R8, -RZ, R8.H1_H1 ;  /* 0x30000008ff087230 */ /* 0x000fe40000004100 */
[----:B------:R-:W-:Y:S01]  /*127d0*/  FMUL.FTZ R4, R31, R4 ;  /* 0x000000041f047220 */ /* 0x000fe20000410000 */
[----:B------:R-:W-:-:S02]  /*127e0*/  HADD2.F32 R11, -RZ, R10.H0_H0 ;  /* 0x2000000aff0b7230 */ /* 0x000fc40000004100 */
[----:B------:R-:W-:Y:S02]  /*127f0*/  HADD2.F32 R29, -RZ, R10.H1_H1 ;  /* 0x3000000aff1d7230 */ /* 0x000fe40000004100 */
        /* <DEDUP_REMOVED lines=12> */
.L_x_1684:
[----:B------:R-:W-:Y:S05]  /*128c0*/  BSYNC B0 ;  /* 0x0000000000007941 */ /* 0x000fea0003800000 */
.L_x_1683:
[----:B-----5:R1:W-:Y:S01]  /*128d0*/  STS.128 [R206+0x5800], R12 ;  /* 0x0058000cce007388 */ /* 0x0203e20000000c00 */
[----:B------:R-:W-:Y:S05]  /*128e0*/  BRA `(.L_x_1628) ;  /* 0x00000008001c7947 */ /* 0x000fea0003800000 */
.L_x_1590:
[----:B-----5:R-:W-:Y:S01]  /*128f0*/  IMAD.IADD R0, R202, 0x1, -R141 ;  /* 0x00000001ca007824 */ /* 0x020fe200078e0a8d */
        /* <DEDUP_REMOVED lines=35> */
.L_x_1686:
[----:B------:R-:W-:Y:S05]  /*12b30*/  BSYNC B0 ;  /* 0x0000000000007941 */ /* 0x000fea0003800000 */
.L_x_1685:
        /* <DEDUP_REMOVED lines=32> */
.L_x_1688:
[----:B------:R-:W-:Y:S05]  /*12d40*/  BSYNC B0 ;  /* 0x0000000000007941 */ /* 0x000fea0003800000 */
.L_x_1687:
        /* <DEDUP_REMOVED lines=31> */
.L_x_1690:
[----:B------:R-:W-:Y:S05]  /*12f40*/  BSYNC B0 ;  /* 0x0000000000007941 */ /* 0x000fea0003800000 */
.L_x_1689:
        /* <DEDUP_REMOVED lines=33> */
.L_x_1628:
[----:B------:R-:W-:Y:S05]  /*13160*/  BSYNC B3 ;  /* 0x0000000000037941 */ /* 0x000fea0003800000 */
.L_x_1589:
[----:B------:R-:W-:Y:S01]  /*13170*/  VIADD R44, R134, 0xffffffff ;  /* 0xffffffff862c7836 */ /* 0x000fe20000000000 */
[----:B------:R-:W-:Y:S01]  /*13180*/  ULDC.64 UR10, c[0x0][0x218] ;  /* 0x00008600000a7ab9 */ /* 0x000fe20000000a00 */
[----:B------:R-:W-:Y:S01]  /*13190*/  BSSY B0, `(.L_x_1691) ;  /* 0x000001e000007945 */ /* 0x000fe20003800000 */
[----:B------:R-:W-:Y:S01]  /*131a0*/  LEA R208, P0, R142, UR10, 0x1 ;  /* 0x0000000a8ed07c11 */ /* 0x000fe2000f8008ff */
[----:B------:R-:W-:Y:S01]  /*131b0*/  IMAD.SHL.U32 R2, R44, 0x40, RZ ;  /* 0x000000402c027824 */ /* 0x000fe200078e00ff */
[----:B------:R-:W-:Y:S02]  /*131c0*/  LOP3.LUT R207, R138, 0xff, RZ, 0xc0, !PT ;  /* 0x000000ff8acf7812 */ /* 0x000fe400078ec0ff */
[----:B------:R-:W-:Y:S01]  /*131d0*/  LEA.HI.X R209, R142, UR11, R145, 0x1, P0 ;  /* 0x0000000b8ed17c11 */ /* 0x000fe200080f0c91 */
[----:B------:R-:W-:-:S05]  /*131e0*/  IMAD.IADD R0, R61, 0x1, -R2 ;  /* 0x000000013d007824 */ /* 0x000fca00078e0a02 */
[----:B------:R-:W-:-:S13]  /*131f0*/  ISETP.GE.AND P1, PT, R150, R0, PT ;  /* 0x000000009600720c */ /* 0x000fda0003f26270 */
        /* <DEDUP_REMOVED lines=22> */
.L_x_1693:
[----:B------:R1:W-:Y:S02]  /*13360*/  STS.128 [R206+0xa000], RZ ;  /* 0x00a000ffce007388 */ /* 0x0003e40000000c00 */
.L_x_1692:
[----:B------:R-:W-:Y:S05]  /*13370*/  BSYNC B0 ;  /* 0x0000000000007941 */ /* 0x000fea0003800000 */
.L_x_1691:
        /* <DEDUP_REMOVED lines=8> */
[----:B--234-:R-:W-:Y:S02]  /*13400*/  @P0 LEA R6, P2, R5, UR10, 0x1 ;  /* 0x0000000a05060c11 */ /* 0x01cfe4000f8408ff */
        /* <DEDUP_REMOVED lines=22> */
.L_x_1696:
[----:B------:R2:W-:Y:S02]  /*13570*/  STS.128 [R206+0xa800], RZ ;  /* 0x00a800ffce007388 */ /* 0x0005e40000000c00 */
.L_x_1695:
[----:B------:R-:W-:Y:S05]  /*13580*/  BSYNC B0 ;  /* 0x0000000000007941 */ /* 0x000fea0003800000 */
.L_x_1694:
[----:B------:R-:W-:Y:S01]  /*13590*/  ISETP.GE.AND P0, PT, R21, R0, PT ;  /* 0x000000001500720c */ /* 0x000fe20003f06270 */
[----:B------:R-:W-:-:S12]  /*135a0*/  BSSY B0, `(.L_x_1697) ;  /* 0x0000022000007945 */ /* 0x000fd80003800000 */
[----:B------:R-:W-:Y:S05]  /*135b0*/  @P0 BRA `(.L_x_1698) ;  /* 0x0000000000800947 */ /* 0x000fea0003800000 */
[----:B-1----:R-:W1:Y:S01]  /*135c0*/  LDC.64 R4, c[0x0][0x248] ;  /* 0x00009200ff047b82 */ /* 0x002e620000000a00 */
[C---:B--234-:R-:W-:Y:S02]  /*135d0*/  LOP3.LUT R6, R207.reuse, 0x1, RZ, 0xc0, !PT ;  /* 0x00000001cf067812 */ /* 0x05cfe400078ec0ff */
[----:B------:R-:W-:Y:S02]  /*135e0*/  LOP3.LUT P0, RZ, R207, 0x2, RZ, 0xc0, !PT ;  /* 0x00000002cfff7812 */ /* 0x000fe4000780c0ff */
[----:B------:R-:W-:Y:S01]  /*135f0*/  ISETP.NE.U32.AND P1, PT, R6, 0x1, PT ;  /* 0x000000010600780c */ /* 0x000fe20003f25070 */
[C---:B-1----:R-:W-:Y:S01]  /*13600*/  IMAD.SHL.U32 R7, R4.reuse, 0x20, RZ ;  /* 0x0000002004077824 */ /* 0x042fe200078e00ff */
[----:B------:R-:W-:-:S04]  /*13610*/  SHF.L.U64.HI R6, R4, 0x5, R5 ;  /* 0x0000000504067819 */ /* 0x000fc80000010205 */
        /* <DEDUP_REMOVED lines=25> */
.L_x_1699:
[----:B------:R2:W-:Y:S02]  /*137b0*/  STS.128 [R206+0xb000], RZ ;  /* 0x00b000ffce007388 */ /* 0x0005e40000000c00 */
.L_x_1698:
[----:B------:R-:W-:Y:S05]  /*137c0*/  BSYNC B0 ;  /* 0x0000000000007941 */ /* 0x000fea0003800000 */
.L_x_1697:
[----:B------:R-:W-:Y:S01]  /*137d0*/  ISETP.GE.AND P0, PT, R23, R0, PT ;  /* 0x000000001700720c */ /* 0x000fe20003f06270 */
[----:B------:R-:W-:-:S12]  /*137e0*/  BSSY B0, `(.L_x_1700) ;  /* 0x0000021000007945 */ /* 0x000fd80003800000 */
[----:B------:R-:W-:Y:S05]  /*137f0*/  @P0 BRA `(.L_x_1701) ;  /* 0x00000000007c0947 */ /* 0x000fea0003800000 */
[----:B-1----:R-:W1:Y:S01]  /*13800*/  LDC.64 R4, c[0x0][0x248] ;  /* 0x00009200ff047b82 */ /* 0x002e620000000a00 */
[C---:B--234-:R-:W-:Y:S01]  /*13810*/  LOP3.LUT R6, R207.reuse, 0x1, RZ, 0xc0, !PT ;  /* 0x00000001cf067812 */ /* 0x05cfe200078ec0ff */
[----:B------:R-:W-:Y:S01]  /*13820*/  IMAD.MOV.U32 R144, RZ, RZ, R142 ;  /* 0x000000ffff907224 */ /* 0x000fe200078e008e */
[C---:B------:R-:W-:Y:S02]  /*13830*/  LOP3.LUT P2, RZ, R207.reuse, 0x2, RZ, 0xc0, !PT ;  /* 0x00000002cfff7812 */ /* 0x040fe4000784c0ff */
[----:B------:R-:W-:Y:S02]  /*13840*/  ISETP.NE.U32.AND P4, PT, R6, 0x1, PT ;  /* 0x000000010600780c */ /* 0x000fe40003f85070 */
[----:B------:R-:W-:Y:S01]  /*13850*/  LOP3.LUT P1, RZ, R207, 0x4, RZ, 0xc0, !PT ;  /* 0x00000004cfff7812 */ /* 0x000fe2000782c0ff */
[----:B-1----:R-:W-:-:S04]  /*13860*/  IMAD.WIDE.U32 R8, R4, 0x30, R144 ;  /* 0x0000003004087825 */ /* 0x002fc800078e0090 */
        /* <DEDUP_REMOVED lines=24> */
.L_x_1701:
[----:B------:R-:W-:Y:S05]  /*139f0*/  BSYNC B0 ;  /* 0x0000000000007941 */ /* 0x000fea0003800000 */
.L_x_1700:
        /* <DEDUP_REMOVED lines=33> */
.L_x_1704:
[----:B------:R1:W-:Y:S02]  /*13c10*/  STS.128 [R206+0x10000], RZ ;  /* 0x010000ffce007388 */ /* 0x0003e40000000c00 */
.L_x_1703:
[----:B------:R-:W-:Y:S05]  /*13c20*/  BSYNC B0 ;  /* 0x0000000000007941 */ /* 0x000fea0003800000 */
.L_x_1702:
        /* <DEDUP_REMOVED lines=11> */
[C---:B--234-:R-:W-:Y:S02]  /*13ce0*/  @P0 LEA R6, P2, R4.reuse, UR8, 0x1 ;  /* 0x0000000804060c11 */ /* 0x05cfe4000f8408ff */
        /* <DEDUP_REMOVED lines=22> */
.L_x_1707:
[----:B------:R2:W-:Y:S02]  /*13e50*/  STS.128 [R206+0x10800], RZ ;  /* 0x010800ffce007388 */ /* 0x0005e40000000c00 */
.L_x_1706:
[----:B------:R-:W-:Y:S05]  /*13e60*/  BSYNC B0 ;  /* 0x0000000000007941 */ /* 0x000fea0003800000 */
.L_x_1705:
        /* <DEDUP_REMOVED lines=11> */
[----:B--234-:R-:W-:-:S04]  /*13f20*/  SHF.L.U64.HI R6, R4, 0x5, R5 ;  /* 0x0000000504067819 */ /* 0x01cfc80000010205 */
        /* <DEDUP_REMOVED lines=25> */
.L_x_1710:
[----:B------:R2:W-:Y:S02]  /*140c0*/  STS.128 [R206+0x11000], RZ ;  /* 0x011000ffce007388 */ /* 0x0005e40000000c00 */
.L_x_1709:
[----:B------:R-:W-:Y:S05]  /*140d0*/  BSYNC B0 ;  /* 0x0000000000007941 */ /* 0x000fea0003800000 */
.L_x_1708:
        /* <DEDUP_REMOVED lines=28> */
[----:B--234-:R-:W-:Y:S02]  /*142a0*/  @!P4 IMAD.WIDE.U32 R6, R4, 0x60, R164 ;  /* 0x000000600406c825 */ /* 0x01cfe400078e00a4 */
        /* <DEDUP_REMOVED lines=21> */
.L_x_1712:
[----:B------:R-:W-:Y:S05]  /*14400*/  BSYNC B0 ;  /* 0x0000000000007941 */ /* 0x000fea0003800000 */
.L_x_1711:
[----:B------:R-:W-:Y:S01]  /*14410*/  LDSM.16.M88.4 R48, [R196] ;  /* 0x00000000c430783b */ /* 0x000fe20000000200 */
[----:B------:R-:W-:Y:S01]  /*14420*/  R2P PR, R62, 0x6 ;  /* 0x000000063e007804 */ /* 0x000fe20000000000 */
[C---:B------:R-:W-:Y:S01]  /*14430*/  VIADD R0, R195.reuse, 0x6000 ;  /* 0x00006000c3007836 */ /* 0x040fe20000000000 */
[----:B------:R-:W-:Y:S01]  /*14440*/  ISETP.GT.AND P4, PT, R44, R197, PT ;  /* 0x000000c52c00720c */ /* 0x000fe20003f84270 */
[----:B------:R-:W5:Y:S01]  /*14450*/  LDSM.16.M88.4 R20, [R195+0x6000] ;  /* 0x00600000c314783b */ /* 0x000f620000000200 */
[----:B------:R-:W-:Y:S02]  /*14460*/  VIADD R193, R195, 0x6020 ;  /* 0x00006020c3c17836 */ /* 0x000fe40000000000 */
[--C-:B------:R-:W-:Y:S01]  /*14470*/  IMAD R194, R47, 0x2, R196.reuse ;  /* 0x000000022fc27824 */ /* 0x100fe200078e02c4 */
[----:B------:R-:W1:Y:S01]  /*14480*/  LDSM.16.M88.4 R12, [R195+0x6800] ;  /* 0x00680000c30c783b */ /* 0x000e620000000200 */
[C---:B------:R-:W-:Y:S02]  /*14490*/  IMAD R62, R45.reuse, 0x2, R196 ;  /* 0x000000022d3e7824 */ /* 0x040fe400078e02c4 */
[----:B------:R-:W-:Y:S01]  /*144a0*/  IMAD R3, R45, 0x2, R194 ;  /* 0x000000022d037824 */ /* 0x000fe200078e02c2 */
[----:B------:R-:W1:Y:S01]  /*144b0*/  LDSM.16.M88.4 R64, [R195+0x7000] ;  /* 0x00700000c340783b */ /* 0x000e620000000200 */
[----:B------:R-:W-:-:S02]  /*144c0*/  IMAD.SHL.U32 R60, R60, 0x2, RZ ;  /* 0x000000023c3c7824 */ /* 0x000fc400078e00ff */
[----:B------:R-:W-:Y:S01]  /*144d0*/  @P1 VIADD R193, R0, 0xffffffe0 ;  /* 0xffffffe000c11836 */ /* 0x000fe20000000000 */
[----:B------:R-:W1:Y:S01]  /*144e0*/  LDSM.16.M88.4 R28, [R195+0x7800] ;  /* 0x00780000c31c783b */ /* 0x000e620000000200 */
[----:B------:R-:W-:Y:S02]  /*144f0*/  IMAD.MOV.U32 R0, RZ, RZ, 0x40 ;  /* 0x00000040ff007424 */ /* 0x000fe400078e00ff */
[C---:B------:R-:W-:Y:S01]  /*14500*/  VIADD R187, R193.reuse, 0x800 ;  /* 0x00000800c1bb7836 */ /* 0x040fe20000000000 */
[----:B------:R-:W-:Y:S01]  /*14510*/  LDSM.16.M88.4 R40, [R194] ;  /* 0x00000000c228783b */ /* 0x000fe20000000200 */
[C---:B------:R-:W-:Y:S01]  /*14520*/  VIADD R186, R193.reuse, 0x1000 ;  /* 0x00001000c1ba7836 */ /* 0x040fe20000000000 */
[----:B------:R-:W-:Y:S01]  /*14530*/  SEL R0, R0, 0xffffffc0, !P2 ;  /* 0xffffffc000007807 */ /* 0x000fe20005000000 */
[C---:B------:R-:W-:Y:S01]  /*14540*/  VIADD R185, R193.reuse, 0x1800 ;  /* 0x00001800c1b97836 */ /* 0x040fe20000000000 */
[----:B--234-:R-:W2:Y:S01]  /*14550*/  LDSM.16.M88.4 R8, [R193] ;  /* 0x00000000c108783b */ /* 0x01cea20000000200 */
[----:B------:R-:W-:-:S02]  /*14560*/  VIADD R183, R193, 0x2000 ;  /* 0x00002000c1b77836 */ /* 0x000fc40000000000 */
[----:B------:R-:W-:Y:S01]  /*14570*/  IMAD.IADD R191, R195, 0x1, R0 ;  /* 0x00000001c3bf7824 */ /* 0x000fe200078e0200 */
[----:B------:R-:W3:Y:S01]  /*14580*/  LDSM.16.M88.4 R36, [R193+0x800] ;  /* 0x00080000c124783b */ /* 0x000ee20000000200 */
[----:B------:R-:W-:Y:S02]  /*14590*/  IMAD.IADD R184, R0, 0x1, R193 ;  /* 0x0000000100b87824 */ /* 0x000fe400078e02c1 */
[C---:B------:R-:W-:Y:S01]  /*145a0*/  VIADD R182, R193.reuse, 0x2800 ;  /* 0x00002800c1b67836 */ /* 0x040fe20000000000 */
[----:B------:R-:W4:Y:S01]  /*145b0*/  LDSM.16.M88.4 R32, [R193+0x1000] ;  /* 0x00100000c120783b */ /* 0x000f220000000200 */
[C---:B------:R-:W-:Y:S02]  /*145c0*/  VIADD R181, R193.reuse, 0x3000 ;  /* 0x00003000c1b57836 */ /* 0x040fe40000000000 */
[C---:B------:R-:W-:Y:S01]  /*145d0*/  VIADD R180, R193.reuse, 0x3800 ;  /* 0x00003800c1b47836 */ /* 0x040fe20000000000 */
[----:B------:R-:W4:Y:S01]  /*145e0*/  LDSM.16.M88.4 R72, [R193+0x1800] ;  /* 0x00180000c148783b */ /* 0x000f220000000200 */
        /* <DEDUP_REMOVED lines=12> */
[C---:B------:R-:W-:Y:S06]  /*146b0*/  HMMA.16816.F32 R68, R48.reuse, R64, RZ ;  /* 0x000000403044723c */ /* 0x040fec00000018ff */
[C---:B------:R-:W-:Y:S06]  /*146c0*/  HMMA.16816.F32 R12, R48.reuse, R14, RZ ;  /* 0x0000000e300c723c */ /* 0x040fec00000018ff */
[C---:B------:R-:W-:Y:S06]  /*146d0*/  HMMA.16816.F32 R64, R48.reuse, R66, RZ ;  /* 0x000000423040723c */ /* 0x040fec00000018ff */
[C---:B------:R-:W-:Y:S06]  /*146e0*/  HMMA.16816.F32 R56, R48.reuse, R28, RZ ;  /* 0x0000001c3038723c */ /* 0x040fec00000018ff */
[----:B------:R-:W-:Y:S01]  /*146f0*/  HMMA.16816.F32 R48, R48, R30, RZ ;  /* 0x0000001e3030723c */ /* 0x000fe200000018ff */
[----:B------:R-:W1:Y:S05]  /*14700*/  LDSM.16.M88.4 R28, [R191+0x6800] ;  /* 0x00680000bf1c783b */ /* 0x000e6a0000000200 */
[C---:B--2---:R-:W-:Y:S06]  /*14710*/  HMMA.16816.F32 R24, R40.reuse, R8, R24 ;  /* 0x000000082818723c */ /* 0x044fec0000001818 */
[C---:B------:R-:W-:Y:S01]  /*14720*/  HMMA.16816.F32 R20, R40.reuse, R10, R20 ;  /* 0x0000000a2814723c */ /* 0x040fe20000001814 */
[----:B------:R-:W2:Y:S05]  /*14730*/  LDSM.16.M88.4 R8, [R191+0x7000] ;  /* 0x00700000bf08783b */ /* 0x000eaa0000000200 */
[C---:B---3--:R-:W-:Y:S06]  /*14740*/  HMMA.16816.F32 R16, R40.reuse, R36, R16 ;  /* 0x000000242810723c */ /* 0x048fec0000001810 */
[C---:B------:R-:W-:Y:S01]  /*14750*/  HMMA.16816.F32 R12, R40.reuse, R38, R12 ;  /* 0x00000026280c723c */ /* 0x040fe2000000180c */
[----:B------:R-:W-:Y:S05]  /*14760*/  LDSM.16.M88.4 R36, [R184] ;  /* 0x00000000b824783b */ /* 0x000fea0000000200 */
[C---:B----4-:R-:W-:Y:S06]  /*14770*/  HMMA.16816.F32 R68, R40.reuse, R32, R68 ;  /* 0x000000202844723c */ /* 0x050fec0000001844 */
        /* <DEDUP_REMOVED lines=81> */
[----:B------:R-:W-:Y:S01]  /*14c90*/  HMMA.16816.F32 R20, R28, R50, R20 ;  /* 0x000000321c14723c */ /* 0x000fe20000001814 */
[----:B------:R-:W-:Y:S05]  /*14ca0*/  LDSM.16.M88.4 R48, [R62+0x4000] ;  /* 0x004000003e30783b */ /* 0x000fea0000000200 */
[C---:B------:R-:W-:Y:S06]  /*14cb0*/  HMMA.16816.F32 R56, R72.reuse, R76, R56 ;  /* 0x0000004c4838723c */ /* 0x040fec0000001838 */
[----:B------:R-:W-:Y:S01]  /*14cc0*/  HMMA.16816.F32 R52, R72, R78, R52 ;  /* 0x0000004e4834723c */ /* 0x000fe20000001834 */
[----:B------:R-:W-:Y:S04]  /*14cd0*/  LDSM.16.M88.4 R72, [R193+0x5800] ;  /* 0x00580000c148783b */ /* 0x000fe80000000200 */
[----:B------:R-:W-:Y:S01]  /*14ce0*/  LDSM.16.M88.4 R76, [R193+0x5000] ;  /* 0x00500000c14c783b */ /* 0x000fe20000000200 */
[C---:B---3--:R-:W-:Y:S06]  /*14cf0*/  HMMA.16816.F32 R16, R28.reuse, R40, R16 ;  /* 0x000000281c10723c */ /* 0x048fec0000001810 */
[C---:B------:R-:W-:Y:S01]  /*14d00*/  HMMA.16816.F32 R12, R28.reuse, R42, R12 ;  /* 0x0000002a1c0c723c */ /* 0x040fe2000000180c */
[----:B------:R-:W2:Y:S05]  /*14d10*/  LDSM.16.M88.4 R40, [R191+0xa000] ;  /* 0x00a00000bf28783b */ /* 0x000eaa0000000200 */
[C---:B----4-:R-:W-:Y:S06]  /*14d20*/  HMMA.16816.F32 R68, R28.reuse, R36, R68 ;  /* 0x000000241c44723c */ /* 0x050fec0000001844 */
[----:B------:R-:W-:Y:S01]  /*14d30*/  HMMA.16816.F32 R64, R28, R38, R64 ;  /* 0x000000261c40723c */ /* 0x000fe20000001840 */
[----:B------:R-:W3:Y:S05]  /*14d40*/  LDSM.16.M88.4 R36, [R191+0xa800] ;  /* 0x00a80000bf24783b */ /* 0x000eea0000000200 */
[C---:B-1----:R-:W-:Y:S06]  /*14d50*/  HMMA.16816.F32 R24, R80.reuse, R8, R24 ;  /* 0x000000085018723c */ /* 0x042fec0000001818 */
[----:B------:R-:W-:Y:S01]  /*14d60*/  HMMA.16816.F32 R20, R80, R10, R20 ;  /* 0x0000000a5014723c */ /* 0x000fe20000001814 */
[----:B------:R1:W-:Y:S05]  /*14d70*/  LDSM.16.M88.4 R8, [R3+0x4000] ;  /* 0x004000000308783b */ /* 0x0003ea0000000200 */
[C---:B------:R-:W-:Y:S06]  /*14d80*/  HMMA.16816.F32 R56, R28.reuse, R32, R56 ;  /* 0x000000201c38723c */ /* 0x040fec0000001838 */
[----:B------:R-:W-:Y:S01]  /*14d90*/  HMMA.16816.F32 R52, R28, R34, R52 ;  /* 0x000000221c34723c */ /* 0x000fe20000001834 */
[----:B------:R-:W-:Y:S04]  /*14da0*/  LDSM.16.M88.4 R32, [R191+0xb000] ;  /* 0x00b00000bf20783b */ /* 0x000fe80000000200 */
[----:B------:R-:W-:Y:S01]  /*14db0*/  LDSM.16.M88.4 R28, [R191+0xb800] ;  /* 0x00b80000bf1c783b */ /* 0x000fe20000000200 */
[C---:B-----5:R-:W-:Y:S06]  /*14dc0*/  HMMA.16816.F32 R16, R80.reuse, R4, R16 ;  /* 0x000000045010723c */ /* 0x060fec0000001810 */
[----:B------:R-:W-:Y:S01]  /*14dd0*/  HMMA.16816.F32 R12, R80, R6, R12 ;  /* 0x00000006500c723c */ /* 0x000fe2000000180c */
[----:B------:R-:W4:Y:S01]  /*14de0*/  LDSM.16.M88.4 R4, [R184+0x4000] ;  /* 0x00400000b804783b */ /* 0x000f220000000200 */
[----:B-1----:R-:W-:-:S04]  /*14df0*/  LOP3.LUT R3, R60, 0x6, RZ, 0xc0, !PT ;  /* 0x000000063c037812 */ /* 0x002fc800078ec0ff */
[C---:B--2---:R-:W-:Y:S06]  /*14e00*/  HMMA.16816.F32 R24, R48.reuse, R40, R24 ;  /* 0x000000283018723c */ /* 0x044fec0000001818 */
[----:B------:R-:W-:Y:S06]  /*14e10*/  HMMA.16816.F32 R20, R48, R42, R20 ;  /* 0x0000002a3014723c */ /* 0x000fec0000001814 */
[C---:B------:R-:W-:Y:S06]  /*14e20*/  HMMA.16816.F32 R56, R80.reuse, R72, R56 ;  /* 0x000000485038723c */ /* 0x040fec0000001838 */
[C---:B------:R-:W-:Y:S01]  /*14e30*/  HMMA.16816.F32 R72, R80.reuse, R74, R52 ;  /* 0x0000004a5048723c */ /* 0x040fe20000001834 */
[----:B------:R-:W1:Y:S05]  /*14e40*/  LDSM.16.M88.4 R52, [R184+0x4800] ;  /* 0x00480000b834783b */ /* 0x000e6a0000000200 */
[C---:B------:R-:W-:Y:S06]  /*14e50*/  HMMA.16816.F32 R68, R80.reuse, R76, R68 ;  /* 0x0000004c5044723c */ /* 0x040fec0000001844 */
[----:B------:R-:W-:Y:S06]  /*14e60*/  HMMA.16816.F32 R64, R80, R78, R64 ;  /* 0x0000004e5040723c */ /* 0x000fec0000001840 */
[C---:B---3--:R-:W-:Y:S06]  /*14e70*/  HMMA.16816.F32 R16, R48.reuse, R36, R16 ;  /* 0x000000243010723c */ /* 0x048fec0000001810 */
[----:B------:R-:W-:Y:S01]  /*14e80*/  HMMA.16816.F32 R12, R48, R38, R12 ;  /* 0x00000026300c723c */ /* 0x000fe2000000180c */
[----:B------:R-:W2:Y:S05]  /*14e90*/  LDSM.16.M88.4 R36, [R184+0x5000] ;  /* 0x00500000b824783b */ /* 0x000eaa0000000200 */
[C---:B----4-:R-:W-:Y:S06]  /*14ea0*/  HMMA.16816.F32 R24, R8.reuse, R4, R24 ;  /* 0x000000040818723c */ /* 0x050fec0000001818 */
[----:B------:R-:W-:Y:S01]  /*14eb0*/  HMMA.16816.F32 R20, R8, R6, R20 ;  /* 0x000000060814723c */ /* 0x000fe20000001814 */
[----:B------:R-:W3:Y:S01]  /*14ec0*/  LDSM.16.M88.4 R4, [R184+0x5800] ;  /* 0x00580000b804783b */ /* 0x000ee20000000200 */
[----:B------:R-:W-:-:S04]  /*14ed0*/  DEPBAR.LE SB0, 0x0 ;  /* 0x000080000000791a */ /* 0x000fc80000000000 */
[C---:B------:R-:W-:Y:S06]  /*14ee0*/  HMMA.16816.F32 R68, R48.reuse, R32, R68 ;  /* 0x000000203044723c */ /* 0x040fec0000001844 */
[C---:B------:R-:W-:Y:S06]  /*14ef0*/  HMMA.16816.F32 R64, R48.reuse, R34, R64 ;  /* 0x000000223040723c */ /* 0x040fec0000001840 */
[C---:B------:R-:W-:Y:S06]  /*14f00*/  HMMA.16816.F32 R56, R48.reuse, R28, R56 ;  /* 0x0000001c3038723c */ /* 0x040fec0000001838 */
[----:B------:R-:W-:Y:S01]  /*14f10*/  HMMA.16816.F32 R72, R48, R30, R72 ;  /* 0x0000001e3048723c */ /* 0x000fe20000001848 */
[----:B------:R-:W-:-:S04]  /*14f20*/  IMAD.IADD R28, R2, 0x1, R3 ;  /* 0x00000001021c7824 */ /* 0x000fc800078e0203 */
[C---:B------:R-:W-:Y:S01]  /*14f30*/  VIADD R0, R28.reuse, 0x10 ;  /* 0x000000101c007836 */ /* 0x040fe20000000000 */
[C---:B-1----:R-:W-:Y:S01]  /*14f40*/  HMMA.16816.F32 R16, R8.reuse, R52, R16 ;  /* 0x000000340810723c */ /* 0x042fe20000001810 */
[C---:B------:R-:W-:Y:S01]  /*14f50*/  VIADD R34, R28.reuse, 0x1 ;  /* 0x000000011c227836 */ /* 0x040fe20000000000 */
[CC--:B------:R-:W-:Y:S01]  /*14f60*/  ISETP.GE.AND P0, PT, R28.reuse, R61.reuse, PT ;  /* 0x0000003d1c00720c */ /* 0x0c0fe20003f06270 */
[----:B------:R-:W-:Y:S01]  /*14f70*/  VIADD R32, R28, 0x8 ;  /* 0x000000081c207836 */ /* 0x000fe20000000000 */
[-C--:B------:R-:W-:Y:S01]  /*14f80*/  ISETP.GE.AND P1, PT, R0, R61.reuse, PT ;  /* 0x0000003d0000720c */ /* 0x080fe20003f26270 */
[----:B------:R-:W-:Y:S01]  /*14f90*/  VIADD R0, R28, 0x18 ;  /* 0x000000181c007836 */ /* 0x000fe20000000000 */
[----:B------:R-:W-:Y:S01]  /*14fa0*/  HMMA.16816.F32 R12, R8, R54, R12 ;  /* 0x00000036080c723c */ /* 0x000fe2000000180c */
[----:B------:R-:W-:Y:S01]  /*14fb0*/  ISETP.GE.AND P6, PT, R34, R61, PT ;  /* 0x0000003d2200720c */ /* 0x000fe20003fc6270 */
[----:B------:R-:W-:Y:S01]  /*14fc0*/  VIADD R30, R28, 0x9 ;  /* 0x000000091c1e7836 */ /* 0x000fe20000000000 */
[----:B------:R-:W-:-:S02]  /*14fd0*/  FSEL R29, R26, -INF , !P0 ;  /* 0xff8000001a1d7808 */ /* 0x000fc40004000000 */
[----:B------:R-:W-:Y:S01]  /*14fe0*/  FSEL R26, R24, -INF , !P0 ;  /* 0xff800000181a7808 */ /* 0x000fe20004000000 */
[C---:B--2---:R-:W-:Y:S01]  /*14ff0*/  HMMA.16816.F32 R68, R8.reuse, R36, R68 ;  /* 0x000000240844723c */ /* 0x044fe20000001844 */
[-C--:B------:R-:W-:Y:S02]  /*15000*/  ISETP.GE.AND P5, PT, R32, R61.reuse, PT ;  /* 0x0000003d2000720c */ /* 0x080fe40003fa6270 */
[----:B------:R-:W-:Y:S02]  /*15010*/  FSEL R27, R27, -INF , !P6 ;  /* 0xff8000001b1b7808 */ /* 0x000fe40007000000 */
[----:B------:R-:W-:Y:S01]  /*15020*/  FSEL R24, R25, -INF , !P6 ;  /* 0xff80000019187808 */ /* 0x000fe20007000000 */
[C---:B------:R-:W-:Y:S01]  /*15030*/  HMMA.16816.F32 R64, R8.reuse, R38, R64 ;  /* 0x000000260840723c */ /* 0x040fe20000001840 */
[----:B------:R-:W-:Y:S01]  /*15040*/  BAR.SYNC.DEFER_BLOCKING 0x0 ;  /* 0x0000000000007b1d */ /* 0x000fe20000010000 */
[-C--:B------:R-:W-:Y:S01]  /*15050*/  ISETP.GE.AND P6, PT, R0, R61.reuse, PT ;  /* 0x0000003d0000720c */ /* 0x080fe20003fc6270 */
[----:B------:R-:W-:Y:S01]  /*15060*/  VIADD R0, R28, 0x20 ;  /* 0x000000201c007836 */ /* 0x000fe20000000000 */
[----:B------:R-:W-:Y:S01]  /*15070*/  ISETP.GE.AND P2, PT, R30, R61, PT ;  /* 0x0000003d1e00720c */ /* 0x000fe20003f46270 */
[----:B------:R-:W-:Y:S01]  /*15080*/  VIADD R30, R28, 0x11 ;  /* 0x000000111c1e7836 */ /* 0x000fe20000000000 */
[----:B------:R-:W-:Y:S01]  /*15090*/  FSEL R25, R22, -INF , !P5 ;  /* 0xff80000016197808 */ /* 0x000fe20006800000 */
[----:B---3--:R-:W-:Y:S01]  /*150a0*/  HMMA.16816.F32 R56, R8, R4, R56 ;  /* 0x000000040838723c */ /* 0x008fe20000001838 */
[----:B------:R-:W-:-:S02]  /*150b0*/  FSEL R22, R20, -INF , !P5 ;  /* 0xff80000014167808 */ /* 0x000fc40006800000 */
[----:B------:R-:W-:Y:S02]  /*150c0*/  FSEL R23, R23, -INF , !P2 ;  /* 0xff80000017177808 */ /* 0x000fe40005000000 */
[----:B------:R-:W-:Y:S01]  /*150d0*/  FSEL R20, R21, -INF , !P2 ;  /* 0xff80000015147808 */ /* 0x000fe20005000000 */
[----:B------:R-:W-:Y:S01]  /*150e0*/  HMMA.16816.F32 R72, R8, R6, R72 ;  /* 0x000000060848723c */ /* 0x000fe20000001848 */
[-C--:B------:R-:W-:Y:S01]  /*150f0*/  ISETP.GE.AND P2, PT, R0, R61.reuse, PT ;  /* 0x0000003d0000720c */ /* 0x080fe20003f46270 */
[----:B------:R-:W-:Y:S01]  /*15100*/  VIADD R0, R28, 0x21 ;  /* 0x000000211c007836 */ /* 0x000fe20000000000 */
[-C--:B------:R-:W-:Y:S01]  /*15110*/  ISETP.GE.AND P0, PT, R30, R61.reuse, PT ;  /* 0x0000003d1e00720c */ /* 0x080fe20003f06270 */
[----:B------:R-:W-:Y:S01]  /*15120*/  VIADD R4, R28, 0x29 ;  /* 0x000000291c047836 */ /* 0x000fe20000000000 */
[----:B------:R-:W-:Y:S01]  /*15130*/  FSEL R21, R18, -INF , !P1 ;  /* 0xff80000012157808 */ /* 0x000fe20004800000 */
[----:B------:R-:W-:Y:S01]  /*15140*/  VIADD R30, R28, 0x19 ;  /* 0x000000191c1e7836 */ /* 0x000fe20000000000 */
[----:B------:R-:W-:Y:S01]  /*15150*/  FSEL R16, R16, -INF , !P1 ;  /* 0xff80000010107808 */ /* 0x000fe20004800000 */
[----:B------:R-:W-:Y:S01]  /*15160*/  VIADD R6, R28, 0x30 ;  /* 0x000000301c067836 */ /* 0x000fe20000000000 */
[----:B------:R-:W-:-:S02]  /*15170*/  ISETP.GE.AND P1, PT, R0, R61, PT ;  /* 0x0000003d0000720c */ /* 0x000fc40003f26270 */
[----:B------:R-:W-:Y:S02]  /*15180*/  FSEL R0, R17, -INF , !P0 ;  /* 0xff80000011007808 */ /* 0x000fe40004000000 */
[----:B------:R-:W-:Y:S02]  /*15190*/  FSEL R17, R14, -INF , !P6 ;  /* 0xff8000000e117808 */ /* 0x000fe40007000000 */
[----:B------:R-:W-:Y:S02]  /*151a0*/  FSEL R12, R12, -INF , !P6 ;  /* 0xff8000000c0c7808 */ /* 0x000fe40007000000 */
[-C--:B------:R-:W-:Y:S01]  /*151b0*/  ISETP.GE.AND P6, PT, R4, R61.reuse, PT ;  /* 0x0000003d0400720c */ /* 0x080fe20003fc6270 */
[----:B------:R-:W-:Y:S01]  /*151c0*/  VIADD R4, R28, 0x31 ;  /* 0x000000311c047836 */ /* 0x000fe20000000000 */
[----:B------:R-:W-:Y:S01]  /*151d0*/  ISETP.GE.AND P5, PT, R30, R61, PT ;  /* 0x0000003d1e00720c */ /* 0x000fe20003fa6270 */
[----:B------:R-:W-:Y:S01]  /*151e0*/  VIADD R30, R28, 0x28 ;  /* 0x000000281c1e7836 */ /* 0x000fe20000000000 */
[----:B------:R-:W-:-:S02]  /*151f0*/  FSEL R211, R70, -INF , !P2 ;  /* 0xff80000046d37808 */ /* 0x000fc40005000000 */
[----:B------:R-:W-:Y:S02]  /*15200*/  FSEL R156, R68, -INF , !P2 ;  /* 0xff800000449c7808 */ /* 0x000fe40005000000 */
[-C--:B------:R-:W-:Y:S01]  /*15210*/  ISETP.GE.AND P2, PT, R4, R61.reuse, PT ;  /* 0x0000003d0400720c */ /* 0x080fe20003f46270 */
[C---:B------:R-:W-:Y:S01]  /*15220*/  VIADD R4, R28.reuse, 0x38 ;  /* 0x000000381c047836 */ /* 0x040fe20000000000 */
[----:B------:R-:W-:Y:S01]  /*15230*/  FSEL R19, R19, -INF , !P0 ;  /* 0xff80000013137808 */ /* 0x000fe20004000000 */
[----:B------:R-:W-:Y:S01]  /*15240*/  VIADD R28, R28, 0x39 ;  /* 0x000000391c1c7836 */ /* 0x000fe20000000000 */
[----:B------:R-:W-:Y:S02]  /*15250*/  ISETP.GE.AND P0, PT, R30, R61, PT ;  /* 0x0000003d1e00720c */ /* 0x000fe40003f06270 */
[----:B------:R-:W-:Y:S02]  /*15260*/  FSEL R9, R15, -INF , !P5 ;  /* 0xff8000000f097808 */ /* 0x000fe40006800000 */
[----:B------:R-:W-:-:S02]  /*15270*/  FSEL R8, R13, -INF , !P5 ;  /* 0xff8000000d087808 */ /* 0x000fc40006800000 */
[----:B------:R-:W-:Y:S02]  /*15280*/  FSEL R163, R71, -INF , !P1 ;  /* 0xff80000047a37808 */ /* 0x000fe40004800000 */
[----:B------:R-:W-:Y:S02]  /*15290*/  FSEL R168, R69, -INF , !P1 ;  /* 0xff80000045a87808 */ /* 0x000fe40004800000 */
[----:B------:R-:W-:Y:S02]  /*152a0*/  FSEL R167, R66, -INF , !P0 ;  /* 0xff80000042a77808 */ /* 0x000fe40004000000 */
[----:B------:R-:W-:Y:S02]  /*152b0*/  FSEL R158, R64, -INF , !P0 ;  /* 0xff800000409e7808 */ /* 0x000fe40004000000 */
        /* <DEDUP_REMOVED lines=74> */
.L_x_1714:
[----:B------:R-:W1:Y:S02]  /*15760*/  LDC R4, c[0x0][0x248] ;  /* 0x00009200ff047b82 */ /* 0x000e640000000800 */
[----:B-1----:R-:W-:-:S04]  /*15770*/  LEA R4, -R4, RZ, 0x6 ;  /* 0x000000ff04047211 */ /* 0x002fc800078e31ff */
[----:B------:R-:W-:-:S07]  /*15780*/  SHF.R.S32.HI R5, RZ, 0x1f, R4 ;  /* 0x0000001fff057819 */ /* 0x000fce0000011404 */
.L_x_1715:
[C---:B------:R-:W-:Y:S02]  /*15790*/  LOP3.LUT P2, RZ, R207.reuse, 0x2, RZ, 0xc0, !PT ;  /* 0x00000002cfff7812 */ /* 0x040fe4000784c0ff */
[C---:B------:R-:W-:Y:S02]  /*157a0*/  LOP3.LUT P1, RZ, R207.reuse, 0x4, RZ, 0xc0, !PT ;  /* 0x00000004cfff7812 */ /* 0x040fe4000782c0ff */
[C---:B------:R-:W-:Y:S02]  /*157b0*/  IADD3 R3, P5, R4.reuse, R142, RZ ;  /* 0x0000008e04037210 */ /* 0x040fe40007fbe0ff */
[----:B------:R-:W-:Y:S02]  /*157c0*/  LOP3.LUT P6, RZ, R207, 0x1, RZ, 0xc0, !PT ;  /* 0x00000001cfff7812 */ /* 0x000fe400078cc0ff */
[----:B------:R-:W-:Y:S01]  /*157d0*/  LEA R40, P0, R4, R208, 0x1 ;  /* 0x000000d004287211 */ /* 0x000fe200078008ff */
[----:B------:R-:W-:-:S03]  /*157e0*/  IMAD.X R2, R5, 0x1, R145, P5 ;  /* 0x0000000105027824 */ /* 0x000fc600028e0691 */
[-CC-:B------:R-:W-:Y:S02]  /*157f0*/  LEA.HI.X R41, R4, R209.reuse, R5.reuse, 0x1, P0 ;  /* 0x000000d104297211 */ /* 0x180fe400000f0c05 */
        /* <DEDUP_REMOVED lines=10> */
[----:B------:R-:W-:Y:S01]  /*158a0*/  @P2 IADD3 R7, P0, R4, R142, RZ ;  /* 0x0000008e04072210 */ /* 0x000fe20007f1e0ff */
        /* <DEDUP_REMOVED lines=10> */
[----:B------:R-:W-:Y:S01]  /*15950*/  @P1 IADD3 R3, P0, R4, R142, RZ ;  /* 0x0000008e04031210 */ /* 0x000fe20007f1e0ff */
        /* <DEDUP_REMOVED lines=18> */
[-C--:B------:R-:W-:Y:S01]  /*15a80*/  @P6 LEA.HI.X R33, R4, R209.reuse, R3, 0x1, P5 ;  /* 0x000000d104216211 */ /* 0x080fe200028f0c03 */
        /* <DEDUP_REMOVED lines=10> */
[----:B------:R-:W-:Y:S01]  /*15b30*/  @P1 LEA R42, P0, R2, UR10, 0x1 ;  /* 0x0000000a022a1c11 */ /* 0x000fe2000f8008ff */
        /* <DEDUP_REMOVED lines=21> */
[----:B------:R-:W-:Y:S01]  /*15c90*/  @P2 LEA.HI.X R49, R2, UR11, R3, 0x1, P5 ;  /* 0x0000000b02312c11 */ /* 0x000fe2000a8f0c03 */
[----:B------:R1:W-:Y:S01]  /*15ca0*/  @!P6 STS.128 [R206+0x7000], RZ ;  /* 0x007000ffce00e388 */ /* 0x0003e20000000c00 */
[----:B------:R-:W-:-:S03]  /*15cb0*/  @P1 LEA R2, P0, R7, UR10, 0x1 ;  /* 0x0000000a07021c11 */ /* 0x000fc6000f8008ff */
[----:B------:R-:W-:Y:S01]  /*15cc0*/  @!PT LDS RZ, [RZ] ;  /* 0x00000000fffff984 */ /* 0x000fe20000000800 */
[----:B------:R-:W-:Y:S01]  /*15cd0*/  @!PT LDS RZ, [RZ] ;  /* 0x00000000fffff984 */ /* 0x000fe20000000800 */
[----:B------:R-:W-:Y:S01]  /*15ce0*/  @!PT LDS RZ, [RZ] ;  /* 0x00000000fffff984 */ /* 0x000fe20000000800 */
[----:B------:R1:W-:Y:S01]  /*15cf0*/  @P2 LDGSTS.E.BYPASS.LTC128B.128 [R206+0x9000], desc[UR6][R30.64+0x80] ;  /* 0x090000801ece2fae */ /* 0x0003e2000b901d46 */
[----:B------:R-:W-:-:S03]  /*15d00*/  @P1 LEA.HI.X R3, R7, UR11, R144, 0x1, P0 ;  /* 0x0000000b07031c11 */ /* 0x000fc600080f0c90 */
        /* <DEDUP_REMOVED lines=22> */
.L_x_1713:
        /* <DEDUP_REMOVED lines=26> */
[----:B------:R-:W-:Y:S02]  /*16010*/  LEA R192, R46, UR4, 0x1 ;  /* 0x000000042ec07c11 */ /* 0x000fe4000f8e08ff */
[----:B------:R-:W-:Y:S02]  /*16020*/  FMNMX.FTZ R3, R172, R3, !PT ;  /* 0x00000003ac037209 */ /* 0x000fe40007810000 */
[----:B------:R-:W-:Y:S01]  /*16030*/  LEA R190, R47, R192, 0x1 ;  /* 0x000000c02fbe7211 */ /* 0x000fe200078e08ff */
[----:B------:R-:W-:Y:S01]  /*16040*/  LDSM.16.MT88.4 R68, [R192+0xe000] ;  /* 0x00e00000c044783b */ /* 0x000fe20000004200 */
[----:B------:R-:W-:Y:S02]  /*16050*/  FMNMX.FTZ R4, R170, R3, !PT ;  /* 0x00000003aa047209 */ /* 0x000fe40007810000 */
[----:B------:R-:W-:Y:S01]  /*16060*/  FMNMX.FTZ R3, R169, R2, !PT ;  /* 0x00000002a9037209 */ /* 0x000fe20007810000 */
[----:B------:R-:W-:Y:S01]  /*16070*/  LDSM.16.MT88.4 R100, [R192+0x10000] ;  /* 0x01000000c064783b */ /* 0x000fe20000004200 */
[----:B------:R-:W-:-:S02]  /*16080*/  LEA R189, R45, R192, 0x1 ;  /* 0x000000c02dbd7211 */ /* 0x000fc400078e08ff */
[----:B------:R-:W-:Y:S01]  /*16090*/  FMNMX.FTZ R2, R162, R3, !PT ;  /* 0x00000003a2027209 */ /* 0x000fe20007810000 */
[----:B------:R-:W1:Y:S01]  /*160a0*/  SHFL.BFLY PT, R5, R4, 0x2, 0x1f ;  /* 0x0c401f0004057f89 */ /* 0x000e6200000e0000 */
[----:B------:R-:W-:Y:S02]  /*160b0*/  LEA R188, R45, R190, 0x1 ;  /* 0x000000be2dbc7211 */ /* 0x000fe400078e08ff */
[----:B------:R-:W-:Y:S01]  /*160c0*/  FMNMX.FTZ R7, R161, R2, !PT ;  /* 0x00000002a1077209 */ /* 0x000fe20007810000 */
[----:B------:R-:W-:Y:S04]  /*160d0*/  LDSM.16.MT88.4 R84, [R189+0xe000] ;  /* 0x00e00000bd54783b */ /* 0x000fe80000004200 */
[----:B------:R-:W2:Y:S04]  /*160e0*/  SHFL.BFLY PT, R2, R7, 0x2, 0x1f ;  /* 0x0c401f0007027f89 */ /* 0x000ea800000e0000 */
[----:B------:R-:W-:Y:S04]  /*160f0*/  LDSM.16.MT88.4 R92, [R188+0xe000] ;  /* 0x00e00000bc5c783b */ /* 0x000fe80000004200 */
[----:B------:R-:W-:Y:S04]  /*16100*/  LDSM.16.MT88.4 R108, [R190+0x10000] ;  /* 0x01000000be6c783b */ /* 0x000fe80000004200 */
[----:B------:R-:W-:Y:S01]  /*16110*/  LDSM.16.MT88.4 R52, [R189+0xc000] ;  /* 0x00c00000bd34783b */ /* 0x000fe20000004200 */
[----:B-1----:R-:W-:-:S03]  /*16120*/  FMNMX.FTZ R5, R4, R5, !PT ;  /* 0x0000000504057209 */ /* 0x002fc60007810000 */
[----:B------:R-:W-:Y:S04]  /*16130*/  LDSM.16.MT88.4 R36, [R192+0xc000] ;  /* 0x00c00000c024783b */ /* 0x000fe80000004200 */
[----:B------:R-:W1:Y:S01]  /*16140*/  SHFL.BFLY PT, R132, R5, 0x1, 0x1f ;  /* 0x0c201f0005847f89 */ /* 0x000e6200000e0000 */
[----:B--2---:R-:W-:-:S03]  /*16150*/  FMNMX.FTZ R2, R7, R2, !PT ;  /* 0x0000000207027209 */ /* 0x004fc60007810000 */
[----:B------:R-:W-:Y:S04]  /*16160*/  LDSM.16.MT88.4 R60, [R188+0xc000] ;  /* 0x00c00000bc3c783b */ /* 0x000fe80000004200 */
[----:B------:R-:W2:Y:S04]  /*16170*/  SHFL.BFLY PT, R3, R2, 0x1, 0x1f ;  /* 0x0c201f0002037f89 */ /* 0x000ea800000e0000 */
[----:B------:R-:W-:Y:S04]  /*16180*/  LDSM.16.MT88.4 R76, [R190+0xe000] ;  /* 0x00e00000be4c783b */ /* 0x000fe80000004200 */
[----:B------:R-:W-:Y:S04]  /*16190*/  LDSM.16.MT88.4 R112, [R189+0x10000] ;  /* 0x01000000bd70783b */ /* 0x000fe80000004200 */
[----:B------:R-:W-:Y:S01]  /*161a0*/  LDSM.16.MT88.4 R140, [R188+0x10000] ;  /* 0x01000000bc8c783b */ /* 0x000fe20000004200 */
[----:B-1----:R-:W-:-:S03]  /*161b0*/  FMNMX.FTZ R132, R5, R132, !PT ;  /* 0x0000008405847209 */ /* 0x002fc60007810000 */
[----:B------:R-:W-:Y:S01]  /*161c0*/  LDSM.16.MT88.4 R32, [R189+0xc800] ;  /* 0x00c80000bd20783b */ /* 0x000fe20000004200 */
[C---:B------:R-:W-:Y:S01]  /*161d0*/  FSETP.NEU.FTZ.AND P0, PT, R132.reuse, -INF , PT ;  /* 0xff8000008400780b */ /* 0x040fe20003f1d000 */
[----:B------:R-:W-:Y:S02]  /*161e0*/  FMUL.FTZ R173, R132, UR5 ;  /* 0x0000000584ad7c20 */ /* 0x000fe40008410000 */
[----:B------:R-:W1:Y:S01]  /*161f0*/  LDSM.16.MT88.4 R4, [R190+0xc000] ;  /* 0x00c00000be04783b */ /* 0x000e620000004200 */
[----:B--2---:R-:W-:Y:S02]  /*16200*/  FMNMX.FTZ R3, R2, R3, !PT ;  /* 0x0000000302037209 */ /* 0x004fe40007810000 */
[----:B------:R-:W-:Y:S01]  /*16210*/  FSEL R173, R173, RZ, P0 ;  /* 0x000000ffadad7208 */ /* 0x000fe20000000000 */
[----:B------:R-:W-:Y:S01]  /*16220*/  LDSM.16.MT88.4 R136, [R192+0xc800] ;  /* 0x00c80000c088783b */ /* 0x000fe20000004200 */
[C---:B------:R-:W-:Y:S01]  /*16230*/  FSETP.NEU.FTZ.AND P0, PT, R3.reuse, -INF , PT ;  /* 0xff8000000300780b */ /* 0x040fe20003f1d000 */
[----:B------:R-:W-:-:S02]  /*16240*/  FMUL.FTZ R166, R3, UR5 ;  /* 0x0000000503a67c20 */ /* 0x000fc40008410000 */
[--C-:B------:R-:W-:Y:S01]  /*16250*/  FFMA.FTZ R153, R26, UR5, -R173.reuse ;  /* 0x000000051a997c23 */ /* 0x100fe200080108ad */
[--C-:B------:R-:W-:Y:S01]  /*16260*/  FFMA.FTZ R152, R24, UR5, -R173.reuse ;  /* 0x0000000518987c23 */ /* 0x100fe200080108ad */
[--C-:B------:R-:W-:Y:S01]  /*16270*/  FFMA.FTZ R151, R22, UR5, -R173.reuse ;  /* 0x0000000516977c23 */ /* 0x100fe200080108ad */
[----:B------:R-:W-:Y:S01]  /*16280*/  FSEL R166, R166, RZ, P0 ;  /* 0x000000ffa6a67208 */ /* 0x000fe20000000000 */
        /* <DEDUP_REMOVED lines=9> */
[--C-:B------:R-:W-:Y:S01]  /*16320*/  FFMA.FTZ R2, R9, UR5, -R166.reuse ;  /* 0x0000000509027c23 */ /* 0x100fe200080108a6 */
[----:B------:R-:W2:Y:S01]  /*16330*/  MUFU.EX2 R152, R152 ;  /* 0x0000009800987308 */ /* 0x000ea20000000800 */
[----:B------:R-:W3:Y:S01]  /*16340*/  LDSM.16.MT88.4 R12, [R190+0xc800] ;  /* 0x00c80000be0c783b */ /* 0x000ee20000004200 */
[--C-:B------:R-:W-:Y:S01]  /*16350*/  FFMA.FTZ R147, R16, UR5, -R173.reuse ;  /* 0x0000000510937c23 */ /* 0x100fe200080108ad */
[--C-:B------:R-:W-:Y:S01]  /*16360*/  FFMA.FTZ R146, R21, UR5, -R166.reuse ;  /* 0x0000000515927c23 */ /* 0x100fe200080108a6 */
[--C-:B------:R-:W-:Y:S01]  /*16370*/  FFMA.FTZ R135, R19, UR5, -R166.reuse ;  /* 0x0000000513877c23 */ /* 0x100fe200080108a6 */
[----:B------:R-:W4:Y:S01]  /*16380*/  LDSM.16.MT88.4 R8, [R192+0xe800] ;  /* 0x00e80000c008783b */ /* 0x000f220000004200 */
[--C-:B------:R-:W-:Y:S01]  /*16390*/  FFMA.FTZ R133, R17, UR5, -R166.reuse ;  /* 0x0000000511857c23 */ /* 0x100fe200080108a6 */
[--C-:B------:R-:W-:Y:S01]  /*163a0*/  FFMA.FTZ R157, R168, UR5, -R173.reuse ;  /* 0x00000005a89d7c23 */ /* 0x100fe200080108ad */
[----:B------:R-:W-:Y:S01]  /*163b0*/  MUFU.EX2 R151, R151 ;  /* 0x0000009700977308 */ /* 0x000fe20000000800 */
[----:B------:R-:W5:Y:S01]  /*163c0*/  LDSM.16.MT88.4 R20, [R189+0xe800] ;  /* 0x00e80000bd14783b */ /* 0x000f620000004200 */
[--C-:B------:R-:W-:Y:S01]  /*163d0*/  FFMA.FTZ R159, R160, UR5, -R173.reuse ;  /* 0x00000005a09f7c23 */ /* 0x100fe200080108ad */
[--C-:B------:R-:W-:Y:S01]  /*163e0*/  FFMA.FTZ R156, R156, UR5, -R173.reuse ;  /* 0x000000059c9c7c23 */ /* 0x100fe200080108ad */
[--C-:B------:R-:W-:Y:S01]  /*163f0*/  FFMA.FTZ R158, R158, UR5, -R173.reuse ;  /* 0x000000059e9e7c23 */ /* 0x100fe200080108ad */
[----:B------:R-:W5:Y:S01]  /*16400*/  LDSM.16.MT88.4 R16, [R188+0xe800] ;  /* 0x00e80000bc10783b */ /* 0x000f620000004200 */
[--C-:B------:R-:W-:Y:S01]  /*16410*/  FFMA.FTZ R160, R211, UR5, -R166.reuse ;  /* 0x00000005d3a07c23 */ /* 0x100fe200080108a6 */
[--C-:B------:R-:W-:Y:S01]  /*16420*/  FFMA.FTZ R163, R163, UR5, -R166.reuse ;  /* 0x00000005a3a37c23 */ /* 0x100fe200080108a6 */
[----:B------:R-:W1:Y:S01]  /*16430*/  MUFU.EX2 R148, R148 ;  /* 0x0000009400947308 */ /* 0x000e620000000800 */
[----:B--2---:R-:W-:Y:S01]  /*16440*/  F2FP.F16.F32.PACK_AB R116, R152, R153 ;  /* 0x000000999874723e */ /* 0x004fe200000000ff */
[----:B------:R-:W-:Y:S01]  /*16450*/  LDSM.16.MT88.4 R28, [R188+0xc800] ;  /* 0x00c80000bc1c783b */ /* 0x000fe20000004200 */
[--C-:B------:R-:W-:Y:S01]  /*16460*/  FFMA.FTZ R167, R167, UR5, -R166.reuse ;  /* 0x00000005a7a77c23 */ /* 0x100fe200080108a6 */
[--C-:B------:R-:W-:Y:S01]  /*16470*/  FFMA.FTZ R168, R175, UR5, -R166.reuse ;  /* 0x00000005afa87c23 */ /* 0x100fe200080108a6 */
[--C-:B------:R-:W-:Y:S01]  /*16480*/  FFMA.FTZ R215, R170, UR5, -R173.reuse ;  /* 0x00000005aad77c23 */ /* 0x100fe200080108ad */
[----:B------:R-:W-:Y:S01]  /*16490*/  LDSM.16.MT88.4 R24, [R190+0xe800] ;  /* 0x00e80000be18783b */ /* 0x000fe20000004200 */
[--C-:B------:R-:W-:Y:S01]  /*164a0*/  FFMA.FTZ R175, R210, UR5, -R173.reuse ;  /* 0x00000005d2af7c23 */ /* 0x100fe200080108ad */
[----:B------:R-:W-:Y:S01]  /*164b0*/  MUFU.EX2 R154, R154 ;  /* 0x0000009a009a7308 */ /* 0x000fe20000000800 */
[--C-:B------:R-:W-:Y:S01]  /*164c0*/  FFMA.FTZ R174, R174, UR5, -R173.reuse ;  /* 0x00000005aeae7c23 */ /* 0x100fe200080108ad */
[----:B------:R-:W-:Y:S01]  /*164d0*/  FFMA.FTZ R172, R172, UR5, -R173 ;  /* 0x00000005acac7c23 */ /* 0x000fe200080108ad */
[--C-:B------:R-:W-:Y:S01]  /*164e0*/  FFMA.FTZ R170, R171, UR5, -R166.reuse ;  /* 0x00000005abaa7c23 */ /* 0x100fe200080108a6 */
[--C-:B------:R-:W-:Y:S01]  /*164f0*/  FFMA.FTZ R169, R169, UR5, -R166.reuse ;  /* 0x00000005a9a97c23 */ /* 0x100fe200080108a6 */
[--C-:B------:R-:W-:Y:S01]  /*16500*/  FFMA.FTZ R162, R162, UR5, -R166.reuse ;  /* 0x00000005a2a27c23 */ /* 0x100fe200080108a6 */
[----:B------:R-:W-:Y:S01]  /*16510*/  FFMA.FTZ R213, R161, UR5, -R166 ;  /* 0x00000005a1d57c23 */ /* 0x000fe200080108a6 */
[----:B------:R-:W-:Y:S01]  /*16520*/  FADD.FTZ R152, R153, R152 ;  /* 0x0000009899987221 */ /* 0x000fe20000010000 */
[----:B------:R-:W2:Y:S01]  /*16530*/  MUFU.EX2 R155, R155 ;  /* 0x0000009b009b7308 */ /* 0x000ea20000000800 */
[----:B-1----:R-:W-:-:S02]  /*16540*/  F2FP.F16.F32.PACK_AB R118, R148, R151 ;  /* 0x000000979476723e */ /* 0x002fc400000000ff */
[----:B------:R-:W-:-:S04]  /*16550*/  FADD.FTZ R151, R151, R152 ;  /* 0x0000009897977221 */ /* 0x000fc80000010000 */
[----:B------:R-:W-:Y:S01]  /*16560*/  FADD.FTZ R148, R148, R151 ;  /* 0x0000009794947221 */ /* 0x000fe20000010000 */
[----:B------:R-:W-:Y:S08]  /*16570*/  MUFU.EX2 R150, R150 ;  /* 0x0000009600967308 */ /* 0x000ff00000000800 */
[----:B------:R-:W1:Y:S01]  /*16580*/  MUFU.EX2 R149, R149 ;  /* 0x0000009500957308 */ /* 0x000e620000000800 */
[----:B--2---:R-:W-:Y:S01]  /*16590*/  F2FP.F16.F32.PACK_AB R117, R155, R154 ;  /* 0x0000009a9b75723e */ /* 0x004fe200000000ff */
[----:B------:R-:W-:-:S06]  /*165a0*/  FADD.FTZ R155, R154, R155 ;  /* 0x0000009b9a9b7221 */ /* 0x000fcc0000010000 */
[----:B------:R-:W-:Y:S08]  /*165b0*/  MUFU.EX2 R147, R147 ;  /* 0x0000009300937308 */ /* 0x000ff00000000800 */
[----:B------:R-:W2:Y:S01]  /*165c0*/  MUFU.EX2 R144, R144 ;  /* 0x0000009000907308 */ /* 0x000ea20000000800 */
        /* <DEDUP_REMOVED lines=8> */
[----:B--2---:R-:W-:Y:S01]  /*16650*/  F2FP.F16.F32.PACK_AB R4, R144, R147 ;  /* 0x000000939004723e */ /* 0x004fe200000000ff */
[----:B------:R-:W-:-:S03]  /*16660*/  FADD.FTZ R147, R147, R148 ;  /* 0x0000009493937221 */ /* 0x000fc60000010000 */
[----:B------:R-:W-:Y:S01]  /*16670*/  MUFU.EX2 R146, R146 ;  /* 0x0000009200927308 */ /* 0x000fe20000000800 */
[----:B------:R-:W-:Y:S01]  /*16680*/  HMMA.16816.F32 R68, R116, R70, RZ ;  /* 0x000000467444723c */ /* 0x000fe200000018ff */
[----:B------:R-:W-:-:S05]  /*16690*/  FADD.FTZ R144, R144, R147 ;  /* 0x0000009390907221 */ /* 0x000fca0000010000 */
[----:B------:R-:W-:Y:S01]  /*166a0*/  HMMA.16816.F32 R80, R116, R84, RZ ;  /* 0x000000547450723c */ /* 0x000fe200000018ff */
[----:B------:R-:W2:Y:S01]  /*166b0*/  MUFU.EX2 R135, R135 ;  /* 0x0000008700877308 */ /* 0x000ea20000000800 */
[----:B-1----:R-:W-:Y:S01]  /*166c0*/  F2FP.F16.F32.PACK_AB R6, R0, R145 ;  /* 0x000000910006723e */ /* 0x002fe200000000ff */
[----:B------:R-:W-:-:S03]  /*166d0*/  FADD.FTZ R145, R145, R144 ;  /* 0x0000009091917221 */ /* 0x000fc60000010000 */
[C---:B------:R-:W-:Y:S01]  /*166e0*/  HMMA.16816.F32 R88, R116.reuse, R92, RZ ;  /* 0x0000005c7458723c */ /* 0x040fe200000018ff */
[----:B------:R-:W-:Y:S02]  /*166f0*/  FADD.FTZ R145, R0, R145 ;  /* 0x0000009100917221 */ /* 0x000fe40000010000 */
[----:B------:R-:W-:Y:S03]  /*16700*/  MUFU.EX2 R133, R133 ;  /* 0x0000008500857308 */ /* 0x000fe60000000800 */
[C---:B------:R-:W-:Y:S05]  /*16710*/  HMMA.16816.F32 R84, R116.reuse, R86, RZ ;  /* 0x000000567454723c */ /* 0x040fea00000018ff */
[----:B------:R-:W1:Y:S01]  /*16720*/  MUFU.EX2 R2, R2 ;  /* 0x0000000200027308 */ /* 0x000e620000000800 */
[----:B--2---:R-:W-:Y:S01]  /*16730*/  F2FP.F16.F32.PACK_AB R5, R135, R146 ;  /* 0x000000928705723e */ /* 0x004fe200000000ff */
        /* <DEDUP_REMOVED lines=11> */
[C---:B---3--:R-:W-:Y:S01]  /*167f0*/  HMMA.16816.F32 R40, R4.reuse, R12, R40 ;  /* 0x0000000c0428723c */ /* 0x048fe20000001828 */
        /* <DEDUP_REMOVED lines=160> */
[----:B------:R-:W-:-:S03]  /*17200*/  ULDC.64 UR8, c[0x0][0x208] ;  /* 0x0000820000087ab9 */ /* 0x000fc60000000a00 */
[----:B------:R-:W-:Y:S01]  /*17210*/  IMAD.U32 R210, RZ, RZ, UR4 ;  /* 0x00000004ffd27e24 */ /* 0x000fe2000f8e00ff */
[----:B------:R-:W-:-:S06]  /*17220*/  ULDC UR4, c[0x0][0x2ec] ;  /* 0x0000bb0000047ab9 */ /* 0x000fcc0000000800 */
.L_x_1720:
[----:B------:R-:W-:Y:S04]  /*17230*/  DEPBAR.LE SB0, 0x0 ;  /* 0x000080000000791a */ /* 0x000fe80000000000 */
[----:B------:R-:W-:Y:S01]  /*17240*/  BAR.SYNC.DEFER_BLOCKING 0x0 ;  /* 0x0000000000007b1d */ /* 0x000fe20000010000 */
[C---:B------:R-:W-:Y:S01]  /*17250*/  LOP3.LUT P4, RZ, R207.reuse, 0x1, RZ, 0xc0, !PT ;  /* 0x00000001cfff7812 */ /* 0x040fe2000788c0ff */
[----:B------:R-:W-:Y:S01]  /*17260*/  IMAD.MOV.U32 R6, RZ, RZ, R211 ;  /* 0x000000ffff067224 */ /* 0x000fe200078e00d3 */
[C---:B------:R-:W-:Y:S01]  /*17270*/  LOP3.LUT P2, RZ, R207.reuse, 0x2, RZ, 0xc0, !PT ;  /* 0x00000002cfff7812 */ /* 0x040fe2000784c0ff */
[----:B------:R-:W-:Y:S01]  /*17280*/  IMAD.MOV.U32 R2, RZ, RZ, R210 ;  /* 0x000000ffff027224 */ /* 0x000fe200078e00d2 */
        /* <DEDUP_REMOVED lines=65> */
.L_x_1717:
[C---:B------:R-:W-:Y:S01]  /*176a0*/  LEA R216, P5, R6.reuse, R164, 0x1 ;  /* 0x000000a406d87211 */ /* 0x040fe200078a08ff */
[----:B------:R-:W1:Y:S01]  /*176b0*/  S2R R3, SR_TID.X ;  /* 0x0000000000037919 */ /* 0x000e620000002100 */
[----:B------:R-:W-:Y:S01]  /*176c0*/  IADD3 R7, P0, R201, R6, RZ ;  /* 0x00000006c9077210 */ /* 0x000fe20007f1e0ff */
[----:B------:R-:W-:Y:S01]  /*176d0*/  IMAD.MOV.U32 R135, RZ, RZ, 0x20 ;  /* 0x00000020ff877424 */ /* 0x000fe200078e00ff */
[--C-:B------:R-:W-:Y:S02]  /*176e0*/  LEA.HI.X R217, R6, R165, R2.reuse, 0x1, P5 ;  /* 0x000000a506d97211 */ /* 0x100fe400028f0c02 */
[CC--:B------:R-:W-:Y:S01]  /*176f0*/  @P4 LEA R12, P6, R7.reuse, R164.reuse, 0x1 ;  /* 0x000000a4070c4211 */ /* 0x0c0fe200078c08ff */
[C---:B------:R-:W-:Y:S01]  /*17700*/  IMAD.X R4, R200.reuse, 0x1, R2, P0 ;  /* 0x00000001c8047824 */ /* 0x040fe200000e0602 */
[-C--:B------:R-:W-:Y:S01]  /*17710*/  @P2 LEA R8, P5, R7, R164.reuse, 0x1 ;  /* 0x000000a407082211 */ /* 0x080fe200078a08ff */
[----:B------:R-:W-:Y:S01]  /*17720*/  @!PT LDS RZ, [RZ] ;  /* 0x00000000fffff984 */ /* 0x000fe20000000800 */
[----:B------:R-:W-:Y:S01]  /*17730*/  @!PT LDS RZ, [RZ] ;  /* 0x00000000fffff984 */ /* 0x000fe20000000800 */
[----:B------:R-:W-:Y:S01]  /*17740*/  @!PT LDS RZ, [RZ] ;  /* 0x00000000fffff984 */ /* 0x000fe20000000800 */
[----:B------:R-:W-:Y:S01]  /*17750*/  @P4 LDGSTS.E.BYPASS.LTC128B.128 [R206+0xc000], desc[UR8][R216.64] ;  /* 0x0c000000d8ce4fae */ /* 0x000fe2000b901d48 */
[----:B------:R-:W-:Y:S02]  /*17760*/  IADD3 R5, P0, R201, R7, RZ ;  /* 0x00000007c9057210 */ /* 0x000fe40007f1e0ff */
[CCC-:B------:R-:W-:Y:S01]  /*17770*/  @P4 LEA.HI.X R13, R7.reuse, R165.reuse, R4.reuse, 0x1, P6 ;  /* 0x000000a5070d4211 */ /* 0x1c0fe200030f0c04 */
[----:B------:R-:W-:Y:S01]  /*17780*/  @!P4 STS.128 [R206+0xc000], RZ ;  /* 0x00c000ffce00c388 */ /* 0x000fe20000000c00 */
[CCC-:B------:R-:W-:Y:S01]  /*17790*/  @P2 LEA.HI.X R9, R7.reuse, R165.reuse, R4.reuse, 0x1, P5 ;  /* 0x000000a507092211 */ /* 0x1c0fe200028f0c04 */
[--C-:B------:R-:W-:Y:S01]  /*177a0*/  IMAD.X R2, R200, 0x1, R4.reuse, P0 ;  /* 0x00000001c8027824 */ /* 0x100fe200000e0604 */
[-C--:B------:R-:W-:Y:S01]  /*177b0*/  @P1 LEA R6, P0, R7, R164.reuse, 0x1 ;  /* 0x000000a407061211 */ /* 0x080fe200078008ff */
[----:B------:R-:W-:Y:S01]  /*177c0*/  @!PT LDS RZ, [RZ] ;  /* 0x00000000fffff984 */ /* 0x000fe20000000800 */
[----:B------:R-:W-:Y:S01]  /*177d0*/  @!PT LDS RZ, [RZ] ;  /* 0x00000000fffff984 */ /* 0x000fe20000000800 */
[----:B------:R-:W-:Y:S01]  /*177e0*/  @!PT LDS RZ, [RZ] ;  /* 0x00000000fffff984 */ /* 0x000fe20000000800 */
[----:B------:R-:W-:Y:S01]  /*177f0*/  @P2 LDGSTS.E.BYPASS.LTC128B.128 [R206+0xe000], desc[UR8][R216.64+0x80] ;  /* 0x0e000080d8ce2fae */ /* 0x000fe2000b901d48 */
[-C--:B------:R-:W-:Y:S02]  /*17800*/  @P4 LEA R10, P6, R5, R164.reuse, 0x1 ;  /* 0x000000a4050a4211 */ /* 0x080fe400078c08ff */
[-C--:B------:R-:W-:Y:S01]  /*17810*/  @P1 LEA.HI.X R7, R7, R165.reuse, R4, 0x1, P0 ;  /* 0x000000a507071211 */ /* 0x080fe200000f0c04 */
[----:B------:R-:W-:Y:S01]  /*17820*/  @!P2 STS.128 [R206+0xe000], RZ ;  /* 0x00e000ffce00a388 */ /* 0x000fe20000000c00 */
[CCC-:B------:R-:W-:Y:S02]  /*17830*/  @P4 LEA.HI.X R11, R5.reuse, R165.reuse, R2.reuse, 0x1, P6 ;  /* 0x000000a5050b4211 */ /* 0x1c0fe400030f0c02 */
[CC--:B------:R-:W-:Y:S01]  /*17840*/  @P2 LEA R16, P5, R5.reuse, R164.reuse, 0x1 ;  /* 0x000000a405102211 */ /* 0x0c0fe200078a08ff */
[----:B------:R-:W-:Y:S01]  /*17850*/  @!PT LDS RZ, [RZ] ;  /* 0x00000000fffff984 */ /* 0x000fe20000000800 */
[----:B------:R-:W-:Y:S01]  /*17860*/  @!PT LDS RZ, [RZ] ;  /* 0x00000000fffff984 */ /* 0x000fe20000000800 */
[----:B------:R-:W-:Y:S01]  /*17870*/  @!PT LDS RZ, [RZ] ;  /* 0x00000000fffff984 */ /* 0x000fe20000000800 */
[----:B------:R-:W-:Y:S01]  /*17880*/  @P1 LDGSTS.E.BYPASS.LTC128B.128 [R206+0x10000], desc[UR8][R216.64+0x100] ;  /* 0x10000100d8ce1fae */ /* 0x000fe2000b901d48 */
[CC--:B------:R-:W-:Y:S02]  /*17890*/  @P1 LEA R14, P0, R5.reuse, R164.reuse, 0x1 ;  /* 0x000000a4050e1211 */ /* 0x0c0fe400078008ff */
[--C-:B------:R-:W-:Y:S01]  /*178a0*/  @P2 LEA.HI.X R17, R5, R165, R2.reuse, 0x1, P5 ;  /* 0x000000a505112211 */ /* 0x100fe200028f0c02 */
[----:B------:R-:W-:Y:S01]  /*178b0*/  @!P1 STS.128 [R206+0x10000], RZ ;  /* 0x010000ffce009388 */ /* 0x000fe20000000c00 */
[----:B------:R-:W-:Y:S02]  /*178c0*/  IADD3 R4, P6, R201, R5, RZ ;  /* 0x00000005c9047210 */ /* 0x000fe40007fde0ff */
[-CC-:B------:R-:W-:Y:S01]  /*178d0*/  @P1 LEA.HI.X R15, R5, R165.reuse, R2.reuse, 0x1, P0 ;  /* 0x000000a5050f1211 */ /* 0x180fe200000f0c02 */
[----:B------:R-:W-:Y:S01]  /*178e0*/  @!PT LDS RZ, [RZ] ;  /* 0x00000000fffff984 */ /* 0x000fe20000000800 */
[----:B------:R-:W-:Y:S01]  /*178f0*/  @!PT LDS RZ, [RZ] ;  /* 0x00000000fffff984 */ /* 0x000fe20000000800 */
[----:B------:R-:W-:Y:S01]  /*17900*/  @!PT LDS RZ, [RZ] ;  /* 0x00000000fffff984 */ /* 0x000fe20000000800 */
[----:B------:R-:W-:Y:S01]  /*17910*/  @P4 LDGSTS.E.BYPASS.LTC128B.128 [R206+0xc800], desc[UR8][R12.64] ;  /* 0x0c8000000cce4fae */ /* 0x000fe2000b901d48 */
[-C--:B------:R-:W-:Y:S01]  /*17920*/  @P2 LEA R20, P5, R4, R164.reuse, 0x1 ;  /* 0x000000a404142211 */ /* 0x080fe200078a08ff */
[----:B------:R-:W-:Y:S01]  /*17930*/  IMAD.X R2, R200, 0x1, R2, P6 ;  /* 0x00000001c8027824 */ /* 0x000fe200030e0602 */
[CC--:B------:R-:W-:Y:S01]  /*17940*/  @P4 LEA R28, P6, R4.reuse, R164.reuse, 0x1 ;  /* 0x000000a4041c4211 */ /* 0x0c0fe200078c08ff */
[----:B------:R-:W-:Y:S01]  /*17950*/  @!P4 STS.128 [R206+0xc800], RZ ;  /* 0x00c800ffce00c388 */ /* 0x000fe20000000c00 */
[C---:B------:R-:W-:Y:S02]  /*17960*/  @P1 LEA R22, P0, R4.reuse, R164, 0x1 ;  /* 0x000000a404161211 */ /* 0x040fe400078008ff */
[CCC-:B------:R-:W-:Y:S01]  /*17970*/  @P4 LEA.HI.X R29, R4.reuse, R165.reuse, R2.reuse, 0x1, P6 ;  /* 0x000000a5041d4211 */ /* 0x1c0fe200030f0c02 */
[----:B------:R-:W-:Y:S01]  /*17980*/  @!PT LDS RZ, [RZ] ;  /* 0x00000000fffff984 */ /* 0x000fe20000000800 */
[----:B------:R-:W-:Y:S01]  /*17990*/  @!PT LDS RZ, [RZ] ;  /* 0x00000000fffff984 */ /* 0x000fe20000000800 */
[----:B------:R-:W-:Y:S01]  /*179a0*/  @!PT LDS RZ, [RZ] ;  /* 0x00000000fffff984 */ /* 0x000fe20000000800 */
[----:B------:R-:W-:Y:S01]  /*179b0*/  @P2 LDGSTS.E.BYPASS.LTC128B.128 [R206+0xe800], desc[UR8][R8.64+0x80] ;  /* 0x0e80008008ce2fae */ /* 0x000fe2000b901d48 */
[CCC-:B------:R-:W-:Y:S02]  /*179c0*/  @P2 LEA.HI.X R21, R4.reuse, R165.reuse, R2.reuse, 0x1, P5 ;  /* 0x000000a504152211 */ /* 0x1c0fe400028f0c02 */
[----:B------:R-:W-:Y:S01]  /*179d0*/  @P1 LEA.HI.X R23, R4, R165, R2, 0x1, P0 ;  /* 0x000000a504171211 */ /* 0x000fe200000f0c02 */
[----:B------:R-:W-:Y:S01]  /*179e0*/  @!P2 STS.128 [R206+0xe800], RZ ;  /* 0x00e800ffce00a388 */ /* 0x000fe20000000c00 */
[----:B-1----:R-:W-:Y:S03]  /*179f0*/  SHF.R.S32.HI R2, RZ, 0x1f, R3 ;  /* 0x0000001fff027819 */ /* 0x002fe60000011403 */
[----:B------:R-:W-:Y:S01]  /*17a00*/  @!PT LDS RZ, [RZ] ;  /* 0x00000000fffff984 */ /* 0x000fe20000000800 */
[----:B------:R-:W-:Y:S01]  /*17a10*/  @!PT LDS RZ, [RZ] ;  /* 0x00000000fffff984 */ /* 0x000fe20000000800 */
[----:B------:R-:W-:Y:S01]  /*17a20*/  @!PT LDS RZ, [RZ] ;  /* 0x00000000fffff984 */ /* 0x000fe20000000800 */
[----:B------:R-:W-:Y:S01]  /*17a30*/  @P1 LDGSTS.E.BYPASS.LTC128B.128 [R206+0x10800], desc[UR8][R6.64+0x100] ;  /* 0x1080010006ce1fae */ /* 0x000fe2000b901d48 */
[----:B------:R-:W-:Y:S03]  /*17a40*/  LEA.HI R2, R2, R3, RZ, 0x4 ;  /* 0x0000000302027211 */ /* 0x000fe600078f20ff */
[----:B------:R-:W-:Y:S01]  /*17a50*/  @!P1 STS.128 [R206+0x10800], RZ ;  /* 0x010800ffce009388 */ /* 0x000fe20000000c00 */
[----:B------:R-:W-:Y:S03]  /*17a60*/  LOP3.LUT R2, R2, 0xfffffff0, RZ, 0xc0, !PT ;  /* 0xfffffff002027812 */ /* 0x000fe600078ec0ff */
[----:B------:R-:W-:Y:S01]  /*17a70*/  @!PT LDS RZ, [RZ] ;  /* 0x00000000fffff984 */ /* 0x000fe20000000800 */
[----:B------:R-:W-:Y:S01]  /*17a80*/  @!PT LDS RZ, [RZ] ;  /* 0x00000000fffff984 */ /* 0x000fe20000000800 */
[----:B------:R-:W-:Y:S01]  /*17a90*/  @!PT LDS RZ, [RZ] ;  /* 0x00000000fffff984 */ /* 0x000fe20000000800 */
[----:B------:R1:W-:Y:S02]  /*17aa0*/  @P4 LDGSTS.E.BYPASS.LTC128B.128 [R206+0xd000], desc[UR8][R10.64] ;  /* 0x0d0000000ace4fae */ /* 0x0003e4000b901d48 */
[----:B------:R-:W-:Y:S02]  /*17ab0*/  IMAD.IADD R2, R3, 0x1, -R2 ;  /* 0x0000000103027824 */ /* 0x000fe400078e0a02 */
[----:B------:R-:W-:Y:S03]  /*17ac0*/  @!P4 STS.128 [R206+0xd000], RZ ;  /* 0x00d000ffce00c388 */ /* 0x000fe60000000c00 */
[----:B------:R-:W-:Y:S01]  /*17ad0*/  SHF.R.S32.HI R3, RZ, 0x1f, R2 ;  /* 0x0000001fff037819 */ /* 0x000fe20000011402 */
[----:B------:R-:W-:Y:S01]  /*17ae0*/  @!PT LDS RZ, [RZ] ;  /* 0x00000000fffff984 */ /* 0x000fe20000000800 */
[----:B------:R-:W-:Y:S01]  /*17af0*/  @!PT LDS RZ, [RZ] ;  /* 0x00000000fffff984 */ /* 0x000fe20000000800 */
[----:B------:R-:W-:Y:S01]  /*17b00*/  @!PT LDS RZ, [RZ] ;  /* 0x00000000fffff984 */ /* 0x000fe20000000800 */
[----:B------:R2:W-:Y:S03]  /*17b10*/  @P2 LDGSTS.E.BYPASS.LTC128B.128 [R206+0xf000], desc[UR8][R16.64+0x80] ;  /* 0x0f00008010ce2fae */ /* 0x0005e6000b901d48 */
[----:B------:R-:W-:Y:S01]  /*17b20*/  LEA.HI R3, R3, R2, RZ, 0x3 ;  /* 0x0000000203037211 */ /* 0x000fe200078f18ff */
[----:B------:R-:W-:Y:S03]  /*17b30*/  @!P2 STS.128 [R206+0xf000], RZ ;  /* 0x00f000ffce00a388 */ /* 0x000fe60000000c00 */
[----:B------:R-:W-:Y:S01]  /*17b40*/  LOP3.LUT R3, R3, 0xfffffff8, RZ, 0xc0, !PT ;  /* 0xfffffff803037812 */ /* 0x000fe200078ec0ff */
[----:B------:R-:W-:Y:S01]  /*17b50*/  @!PT LDS RZ, [RZ] ;  /* 0x00000000fffff984 */ /* 0x000fe20000000800 */
[----:B------:R-:W-:Y:S01]  /*17b60*/  @!PT LDS RZ, [RZ] ;  /* 0x00000000fffff984 */ /* 0x000fe20000000800 */
[----:B------:R-:W-:Y:S01]  /*17b70*/  @!PT LDS RZ, [RZ] ;  /* 0x00000000fffff984 */ /* 0x000fe20000000800 */
[----:B------:R3:W-:Y:S04]  /*17b80*/  @P1 LDGSTS.E.BYPASS.LTC128B.128 [R206+0x11000], desc[UR8][R14.64+0x100] ;  /* 0x110001000ece1fae */ /* 0x0007e8000b901d48 */
[----:B------:R-:W-:Y:S01]  /*17b90*/  @!P1 STS.128 [R206+0x11000], RZ ;  /* 0x011000ffce009388 */ /* 0x000fe20000000c00 */
[----:B------:R-:W-:Y:S03]  /*17ba0*/  IMAD.IADD R2, R2, 0x1, -R3 ;  /* 0x0000000102027824 */ /* 0x000fe600078e0a03 */
[----:B------:R-:W-:Y:S01]  /*17bb0*/  @!PT LDS RZ, [RZ] ;  /* 0x00000000fffff984 */ /* 0x000fe20000000800 */
[----:B------:R-:W-:Y:S01]  /*17bc0*/  @!PT LDS RZ, [RZ] ;  /* 0x00000000fffff984 */ /* 0x000fe20000000800 */
[----:B------:R-:W-:Y:S01]  /*17bd0*/  @!PT LDS RZ, [RZ] ;  /* 0x00000000fffff984 */ /* 0x000fe20000000800 */
[----:B------:R-:W-:Y:S02]  /*17be0*/  @P4 LDGSTS.E.BYPASS.LTC128B.128 [R206+0xd800], desc[UR8][R28.64] ;  /* 0x0d8000001cce4fae */ /* 0x000fe4000b901d48 */
[----:B------:R-:W-:Y:S02]  /*17bf0*/  LOP3.LUT P0, RZ, R2, 0x4, RZ, 0xc0, !PT ;  /* 0x0000000402ff7812 */ /* 0x000fe4000780c0ff */
[----:B------:R-:W-:Y:S02]  /*17c00*/  @!P4 STS.128 [R206+0xd800], RZ ;  /* 0x00d800ffce00c388 */ /* 0x000fe40000000c00 */
[----:B------:R-:W-:Y:S02]  /*17c10*/  SEL R135, R135, 0xffffffe0, !P0 ;  /* 0xffffffe087877807 */ /* 0x000fe40004000000 */
[----:B------:R-:W-:Y:S01]  /*17c20*/  @!PT LDS RZ, [RZ] ;  /* 0x00000000fffff984 */ /* 0x000fe20000000800 */
[----:B------:R-:W-:Y:S01]  /*17c30*/  @!PT LDS RZ, [RZ] ;  /* 0x00000000fffff984 */ /* 0x000fe20000000800 */
[----:B------:R-:W-:Y:S01]  /*17c40*/  @!PT LDS RZ, [RZ] ;  /* 0x00000000fffff984 */ /* 0x000fe20000000800 */
[----:B------:R-:W-:Y:S01]  /*17c50*/  @P2 LDGSTS.E.BYPASS.LTC128B.128 [R206+0xf800], desc[UR8][R20.64+0x80] ;  /* 0x0f80008014ce2fae */ /* 0x000fe2000b901d48 */
[----:B------:R-:W-:Y:S02]  /*17c60*/  ISETP.GT.AND P0, PT, R212, R197, PT ;  /* 0x000000c5d400720c */ /* 0x000fe40003f04270 */
[C---:B------:R-:W-:Y:S01]  /*17c70*/  IMAD R3, R135.reuse, 0x2, R196 ;  /* 0x0000000287037824 */ /* 0x040fe200078e02c4 */
[----:B------:R-:W-:Y:S01]  /*17c80*/  @!P2 STS.128 [R206+0xf800], RZ ;  /* 0x00f800ffce00a388 */ /* 0x000fe20000000c00 */
[----:B------:R-:W-:Y:S03]  /*17c90*/  IMAD R2, R135, 0x2, R194 ;  /* 0x0000000287027824 */ /* 0x000fe600078e02c2 */
[----:B------:R-:W-:Y:S01]  /*17ca0*/  @!PT LDS RZ, [RZ] ;  /* 0x00000000fffff984 */ /* 0x000fe20000000800 */
[----:B------:R-:W-:Y:S01]  /*17cb0*/  @!PT LDS RZ, [RZ] ;  /* 0x00000000fffff984 */ /* 0x000fe20000000800 */
[----:B------:R-:W-:Y:S01]  /*17cc0*/  @!PT LDS RZ, [RZ] ;  /* 0x00000000fffff984 */ /* 0x000fe20000000800 */
[----:B------:R4:W-:Y:S04]  /*17cd0*/  @P1 LDGSTS.E.BYPASS.LTC128B.128 [R206+0x11800], desc[UR8][R22.64+0x100] ;  /* 0x1180010016ce1fae */ /* 0x0009e8000b901d48 */
[----:B------:R-:W-:Y:S04]  /*17ce0*/  @!P1 STS.128 [R206+0x11800], RZ ;  /* 0x011800ffce009388 */ /* 0x000fe80000000c00 */
[----:B------:R-:W-:Y:S04]  /*17cf0*/  LDSM.16.M88.4 R136, [R196] ;  /* 0x00000000c488783b */ /* 0x000fe80000000200 */
[----:B-1----:R-:W1:Y:S04]  /*17d00*/  LDSM.16.M88.4 R8, [R195+0x6000] ;  /* 0x00600000c308783b */ /* 0x002e680000000200 */
[----:B--2---:R-:W3:Y:S04]  /*17d10*/  LDSM.16.M88.4 R16, [R195+0x6800] ;  /* 0x00680000c310783b */ /* 0x004ee80000000200 */
[----:B------:R-:W4:Y:S04]  /*17d20*/  LDSM.16.M88.4 R24, [R195+0x7000] ;  /* 0x00700000c318783b */ /* 0x000f280000000200 */
[----:B------:R-:W2:Y:S04]  /*17d30*/  LDSM.16.M88.4 R32, [R195+0x7800] ;  /* 0x00780000c320783b */ /* 0x000ea80000000200 */
[----:B------:R-:W0:Y:S04]  /*17d40*/  LDGDEPBAR ;  /* 0x00000000000079af */ /* 0x000e280000000000 */
[----:B------:R-:W-:Y:S04]  /*17d50*/  LDSM.16.M88.4 R140, [R194] ;  /* 0x00000000c28c783b */ /* 0x000fe80000000200 */
[----:B------:R-:W5:Y:S04]  /*17d60*/  LDSM.16.M88.4 R144, [R193] ;  /* 0x00000000c190783b */ /* 0x000f680000000200 */
[----:B------:R-:W5:Y:S04]  /*17d70*/  LDSM.16.M88.4 R148, [R187] ;  /* 0x00000000bb94783b */ /* 0x000f680000000200 */
[----:B------:R-:W5:Y:S04]  /*17d80*/  LDSM.16.M88.4 R152, [R186] ;  /* 0x00000000ba98783b */ /* 0x000f680000000200 */
[----:B------:R-:W5:Y:S01]  /*17d90*/  LDSM.16.M88.4 R156, [R185] ;  /* 0x00000000b99c783b */ /* 0x000f620000000200 */
[C---:B-1----:R-:W-:Y:S03]  /*17da0*/  HMMA.16816.F32 R4, R136.reuse, R8, RZ ;  /* 0x000000088804723c */ /* 0x042fe600000018ff */
[----:B------:R-:W-:Y:S04]  /*17db0*/  LDSM.16.M88.4 R160, [R3] ;  /* 0x0000000003a0783b */ /* 0x000fe80000000200 */
[----:B------:R-:W1:Y:S01]  /*17dc0*/  LDSM.16.M88.4 R164, [R191+0x6000] ;  /* 0x00600000bfa4783b */ /* 0x000e620000000200 */
[C---:B------:R-:W-:Y:S03]  /*17dd0*/  HMMA.16816.F32 R8, R136.reuse, R10, RZ ;  /* 0x0000000a8808723c */ /* 0x040fe600000018ff */
[----:B------:R-:W1:Y:S03]  /*17de0*/  LDSM.16.M88.4 R168, [R191+0x6800] ;  /* 0x00680000bfa8783b */ /* 0x000e660000000200 */
[C---:B---3--:R-:W-:Y:S01]  /*17df0*/  HMMA.16816.F32 R12, R136.reuse, R16, RZ ;  /* 0x00000010880c723c */ /* 0x048fe200000018ff */
[----:B------:R-:W-:Y:S05]  /*17e00*/  LDSM.16.M88.4 R172, [R191+0x7800] ;  /* 0x00780000bfac783b */ /* 0x000fea0000000200 */
[C---:B------:R-:W-:Y:S06]  /*17e10*/  HMMA.16816.F32 R16, R136.reuse, R18, RZ ;  /* 0x000000128810723c */ /* 0x040fec00000018ff */
[C---:B----4-:R-:W-:Y:S06]  /*17e20*/  HMMA.16816.F32 R20, R136.reuse, R24, RZ ;  /* 0x000000188814723c */ /* 0x050fec00000018ff */
[C---:B------:R-:W-:Y:S06]  /*17e30*/  HMMA.16816.F32 R24, R136.reuse, R26, RZ ;  /* 0x0000001a8818723c */ /* 0x040fec00000018ff */
[C---:B--2---:R-:W-:Y:S06]  /*17e40*/  HMMA.16816.F32 R28, R136.reuse, R32, RZ ;  /* 0x00000020881c723c */ /* 0x044fec00000018ff */
[----:B------:R-:W-:Y:S01]  /*17e50*/  HMMA.16816.F32 R32, R136, R34, RZ ;  /* 0x000000228820723c */ /* 0x000fe200000018ff */
[----:B------:R-:W2:Y:S05]  /*17e60*/  LDSM.16.M88.4 R136, [R191+0x7000] ;  /* 0x00700000bf88783b */ /* 0x000eaa0000000200 */
[C---:B-----5:R-:W-:Y:S06]  /*17e70*/  HMMA.16816.F32 R4, R140.reuse, R144, R4 ;  /* 0x000000908c04723c */ /* 0x060fec0000001804 */
[C---:B------:R-:W-:Y:S01]  /*17e80*/  HMMA.16816.F32 R8, R140.reuse, R146, R8 ;  /* 0x000000928c08723c */ /* 0x040fe20000001808 */
[----:B------:R-:W-:Y:S05]  /*17e90*/  LDSM.16.M88.4 R144, [R2] ;  /* 0x000000000290783b */ /* 0x000fea0000000200 */
[C---:B------:R-:W-:Y:S06]  /*17ea0*/  HMMA.16816.F32 R12, R140.reuse, R148, R12 ;  /* 0x000000948c0c723c */ /* 0x040fec000000180c */
[C---:B------:R-:W-:Y:S01]  /*17eb0*/  HMMA.16816.F32 R16, R140.reuse, R150, R16 ;  /* 0x000000968c10723c */ /* 0x040fe20000001810 */
[----:B------:R-:W3:Y:S05]  /*17ec0*/  LDSM.16.M88.4 R148, [R184] ;  /* 0x00000000b894783b */ /* 0x000eea0000000200 */
[C---:B------:R-:W-:Y:S06]  /*17ed0*/  HMMA.16816.F32 R20, R140.reuse, R152, R20 ;  /* 0x000000988c14723c */ /* 0x040fec0000001814 */
        /* <DEDUP_REMOVED lines=18> */
[----:B------:R-:W2:Y:S01]  /*18000*/  LDSM.16.M88.4 R172, [R195+0x9800] ;  /* 0x00980000c3ac783b */ /* 0x000ea20000000200 */
[C---:B---3--:R-:W-:Y:S06]  /*18010*/  HMMA.16816.F32 R4, R144.reuse, R148, R4 ;  /* 0x000000949004723c */ /* 0x048fec0000001804 */
[C---:B------:R-:W-:Y:S01]  /*18020*/  HMMA.16816.F32 R8, R144.reuse, R150, R8 ;  /* 0x000000969008723c */ /* 0x040fe20000001808 */
[----:B------:R-:W-:Y:S05]  /*18030*/  LDSM.16.M88.4 R148, [R183] ;  /* 0x00000000b794783b */ /* 0x000fea0000000200 */
[C---:B----4-:R-:W-:Y:S06]  /*18040*/  HMMA.16816.F32 R12, R144.reuse, R152, R12 ;  /* 0x00000098900c723c */ /* 0x050fec000000180c */
[C---:B------:R-:W-:Y:S01]  /*18050*/  HMMA.16816.F32 R16, R144.reuse, R154, R16 ;  /* 0x0000009a9010723c */ /* 0x040fe20000001810 */
[----:B------:R-:W-:Y:S05]  /*18060*/  LDSM.16.M88.4 R152, [R182] ;  /* 0x00000000b698783b */ /* 0x000fea0000000200 */
[C---:B-----5:R-:W-:Y:S06]  /*18070*/  HMMA.16816.F32 R20, R144.reuse, R140, R20 ;  /* 0x0000008c9014723c */ /* 0x060fec0000001814 */
[C---:B------:R-:W-:Y:S01]  /*18080*/  HMMA.16816.F32 R24, R144.reuse, R142, R24 ;  /* 0x0000008e9018723c */ /* 0x040fe20000001818 */
[----:B------:R-:W3:Y:S05]  /*18090*/  LDSM.16.M88.4 R140, [R194+0x2000] ;  /* 0x00200000c28c783b */ /* 0x000eea0000000200 */
[C---:B------:R-:W-:Y:S06]  /*180a0*/  HMMA.16816.F32 R28, R144.reuse, R156, R28 ;  /* 0x0000009c901c723c */ /* 0x040fec000000181c */
[----:B------:R-:W-:Y:S01]  /*180b0*/  HMMA.16816.F32 R32, R144, R158, R32 ;  /* 0x0000009e9020723c */ /* 0x000fe20000001820 */
[----:B------:R-:W4:Y:S04]  /*180c0*/  LDSM.16.M88.4 R144, [R181] ;  /* 0x00000000b590783b */ /* 0x000f280000000200 */
[----:B------:R-:W5:Y:S01]  /*180d0*/  LDSM.16.M88.4 R156, [R180] ;  /* 0x00000000b49c783b */ /* 0x000f620000000200 */
        /* <DEDUP_REMOVED lines=15> */
[----:B------:R-:W-:Y:S05]  /*181d0*/  LDSM.16.M88.4 R148, [R184+0x2000] ;  /* 0x00200000b894783b */ /* 0x000fea0000000200 */
[C---:B------:R-:W-:Y:S06]  /*181e0*/  HMMA.16816.F32 R12, R140.reuse, R152, R12 ;  /* 0x000000988c0c723c */ /* 0x040fec000000180c */
[C---:B------:R-:W-:Y:S01]  /*181f0*/  HMMA.16816.F32 R16, R140.reuse, R154, R16 ;  /* 0x0000009a8c10723c */ /* 0x040fe20000001810 */
[----:B------:R-:W-:Y:S05]  /*18200*/  LDSM.16.M88.4 R152, [R184+0x2800] ;  /* 0x00280000b898783b */ /* 0x000fea0000000200 */
[C---:B----4-:R-:W-:Y:S06]  /*18210*/  HMMA.16816.F32 R20, R140.reuse, R144, R20 ;  /* 0x000000908c14723c */ /* 0x050fec0000001814 */
[C---:B------:R-:W-:Y:S01]  /*18220*/  HMMA.16816.F32 R24, R140.reuse, R146, R24 ;  /* 0x000000928c18723c */ /* 0x040fe20000001818 */
[----:B------:R-:W3:Y:S05]  /*18230*/  LDSM.16.M88.4 R144, [R2+0x2000] ;  /* 0x002000000290783b */ /* 0x000eea0000000200 */
[C---:B-----5:R-:W-:Y:S06]  /*18240*/  HMMA.16816.F32 R28, R140.reuse, R156, R28 ;  /* 0x0000009c8c1c723c */ /* 0x060fec000000181c */
[----:B------:R-:W-:Y:S01]  /*18250*/  HMMA.16816.F32 R32, R140, R158, R32 ;  /* 0x0000009e8c20723c */ /* 0x000fe20000001820 */
[----:B------:R-:W4:Y:S04]  /*18260*/  LDSM.16.M88.4 R140, [R184+0x3000] ;  /* 0x00300000b88c783b */ /* 0x000f280000000200 */
        /* <DEDUP_REMOVED lines=17> */
[C---:B------:R-:W-:Y:S06]  /*18380*/  HMMA.16816.F32 R12, R144.reuse, R152, R12 ;  /* 0x00000098900c723c */ /* 0x040fec000000180c */
[C---:B------:R-:W-:Y:S01]  /*18390*/  HMMA.16816.F32 R16, R144.reuse, R154, R16 ;  /* 0x0000009a9010723c */ /* 0x040fe20000001810 */
[----:B------:R-:W-:Y:S05]  /*183a0*/  LDSM.16.M88.4 R152, [R178] ;  /* 0x00000000b298783b */ /* 0x000fea0000000200 */
[C---:B----4-:R-:W-:Y:S06]  /*183b0*/  HMMA.16816.F32 R20, R144.reuse, R140, R20 ;  /* 0x0000008c9014723c */ /* 0x050fec0000001814 */
[C---:B------:R-:W-:Y:S01]  /*183c0*/  HMMA.16816.F32 R24, R144.reuse, R142, R24 ;  /* 0x0000008e9018723c */ /* 0x040fe20000001818 */
[----:B------:R-:W3:Y:S05]  /*183d0*/  LDSM.16.M88.4 R140, [R194+0x4000] ;  /* 0x00400000c28c783b */ /* 0x000eea0000000200 */
[C---:B-----5:R-:W-:Y:S06]  /*183e0*/  HMMA.16816.F32 R28, R144.reuse, R156, R28 ;  /* 0x0000009c901c723c */ /* 0x060fec000000181c */
        /* <DEDUP_REMOVED lines=29> */
[C---:B-1----:R-:W-:Y:S01]  /*185c0*/  HMMA.16816.F32 R4, R160.reuse, R164, R4 ;  /* 0x000000a4a004723c */ /* 0x042fe20000001804 */
[----:B------:R-:W-:Y:S04]  /*185d0*/  DEPBAR.LE SB0, 0x0 ;  /* 0x000080000000791a */ /* 0x000fe80000000000 */
[----:B------:R-:W-:Y:S01]  /*185e0*/  BAR.SYNC.DEFER_BLOCKING 0x0 ;  /* 0x0000000000007b1d */ /* 0x000fe20000010000 */
[C---:B------:R-:W-:Y:S05]  /*185f0*/  HMMA.16816.F32 R8, R160.reuse, R166, R8 ;  /* 0x000000a6a008723c */ /* 0x040fea0000001808 */
[----:B------:R-:W-:Y:S01]  /*18600*/  IMAD.MOV.U32 R164, RZ, RZ, R216 ;  /* 0x000000ffffa47224 */ /* 0x000fe200078e00d8 */
[C---:B------:R-:W-:Y:S05]  /*18610*/  HMMA.16816.F32 R12, R160.reuse, R168, R12 ;  /* 0x000000a8a00c723c */ /* 0x040fea000000180c */
[----:B------:R-:W-:Y:S01]  /*18620*/  IMAD.MOV.U32 R165, RZ, RZ, R217 ;  /* 0x000000ffffa57224 */ /* 0x000fe200078e00d9 */
[C---:B------:R-:W-:Y:S06]  /*18630*/  HMMA.16816.F32 R16, R160.reuse, R170, R16 ;  /* 0x000000aaa010723c */ /* 0x040fec0000001810 */
[C---:B--2---:R-:W-:Y:S06]  /*18640*/  HMMA.16816.F32 R20, R160.reuse, R136, R20 ;  /* 0x00000088a014723c */ /* 0x044fec0000001814 */
[C---:B------:R-:W-:Y:S06]  /*18650*/  HMMA.16816.F32 R24, R160.reuse, R138, R24 ;  /* 0x0000008aa018723c */ /* 0x040fec0000001818 */
[C---:B------:R-:W-:Y:S06]  /*18660*/  HMMA.16816.F32 R28, R160.reuse, R172, R28 ;  /* 0x000000aca01c723c */ /* 0x040fec000000181c */
[----:B------:R-:W-:Y:S06]  /*18670*/  HMMA.16816.F32 R32, R160, R174, R32 ;  /* 0x000000aea020723c */ /* 0x000fec0000001820 */
[C---:B---3--:R-:W-:Y:S06]  /*18680*/  HMMA.16816.F32 R4, R144.reuse, R148, R4 ;  /* 0x000000949004723c */ /* 0x048fec0000001804 */
[C---:B------:R-:W-:Y:S06]  /*18690*/  HMMA.16816.F32 R8, R144.reuse, R150, R8 ;  /* 0x000000969008723c */ /* 0x040fec0000001808 */
[C---:B------:R-:W-:Y:S06]  /*186a0*/  HMMA.16816.F32 R12, R144.reuse, R152, R12 ;  /* 0x00000098900c723c */ /* 0x040fec000000180c */
[C---:B------:R-:W-:Y:S06]  /*186b0*/  HMMA.16816.F32 R16, R144.reuse, R154, R16 ;  /* 0x0000009a9010723c */ /* 0x040fec0000001810 */
[C---:B----4-:R-:W-:Y:S06]  /*186c0*/  HMMA.16816.F32 R20, R144.reuse, R140, R20 ;  /* 0x0000008c9014723c */ /* 0x050fec0000001814 */
[C---:B------:R-:W-:Y:S06]  /*186d0*/  HMMA.16816.F32 R24, R144.reuse, R142, R24 ;  /* 0x0000008e9018723c */ /* 0x040fec0000001818 */
[C---:B-----5:R-:W-:Y:S06]  /*186e0*/  HMMA.16816.F32 R28, R144.reuse, R156, R28 ;  /* 0x0000009c901c723c */ /* 0x060fec000000181c */
        /* <DEDUP_REMOVED lines=70> */
.L_x_1719:
[C---:B------:R-:W-:Y:S02]  /*18b50*/  LEA R142, P5, R134.reuse, R208, 0x1 ;  /* 0x000000d0868e7211 */ /* 0x040fe400078a08ff */
[----:B------:R-:W-:Y:S02]  /*18b60*/  IADD3 R135, P0, R199, R134, RZ ;  /* 0x00000086c7877210 */ /* 0x000fe40007f1e0ff */
[--C-:B------:R-:W-:Y:S02]  /*18b70*/  LEA.HI.X R143, R134, R209, R2.reuse, 0x1, P5 ;  /* 0x000000d1868f7211 */ /* 0x100fe400028f0c02 */
[CC--:B------:R-:W-:Y:S01]  /*18b80*/  @P4 LEA R140, P6, R135.reuse, R208.reuse, 0x1 ;  /* 0x000000d0878c4211 */ /* 0x0c0fe200078c08ff */
[C---:B------:R-:W-:Y:S01]  /*18b90*/  IMAD.X R132, R198.reuse, 0x1, R2, P0 ;  /* 0x00000001c6847824 */ /* 0x040fe200000e0602 */
[-C--:B------:R-:W-:Y:S01]  /*18ba0*/  @P2 LEA R136, P5, R135, R208.reuse, 0x1 ;  /* 0x000000d087882211 */ /* 0x080fe200078a08ff */
[----:B------:R-:W-:Y:S01]  /*18bb0*/  @!PT LDS RZ, [RZ] ;  /* 0x00000000fffff984 */ /* 0x000fe20000000800 */
[----:B------:R-:W-:Y:S01]  /*18bc0*/  @!PT LDS RZ, [RZ] ;  /* 0x00000000fffff984 */ /* 0x000fe20000000800 */
[----:B------:R-:W-:Y:S01]  /*18bd0*/  @!PT LDS RZ, [RZ] ;  /* 0x00000000fffff984 */ /* 0x000fe20000000800 */
[----:B------:R1:W-:Y:S01]  /*18be0*/  @P4 LDGSTS.E.BYPASS.LTC128B.128 [R206+0x6000], desc[UR8][R142.64] ;  /* 0x060000008ece4fae */ /* 0x0003e2000b901d48 */
[----:B------:R-:W-:Y:S02]  /*18bf0*/  IADD3 R3, P0, R199, R135, RZ ;  /* 0x00000087c7037210 */ /* 0x000fe40007f1e0ff */
[CCC-:B------:R-:W-:Y:S01]  /*18c00*/  @P4 LEA.HI.X R141, R135.reuse, R209.reuse, R132.reuse, 0x1, P6 ;  /* 0x000000d1878d4211 */ /* 0x1c0fe200030f0c84 */
[----:B------:R1:W-:Y:S01]  /*18c10*/  @!P4 STS.128 [R206+0x6000], RZ ;  /* 0x006000ffce00c388 */ /* 0x0003e20000000c00 */
[CCC-:B------:R-:W-:Y:S01]  /*18c20*/  @P2 LEA.HI.X R137, R135.reuse, R209.reuse, R132.reuse, 0x1, P5 ;  /* 0x000000d187892211 */ /* 0x1c0fe200028f0c84 */
[--C-:B------:R-:W-:Y:S01]  /*18c30*/  IMAD.X R2, R198, 0x1, R132.reuse, P0 ;  /* 0x00000001c6027824 */ /* 0x100fe200000e0684 */
[-C--:B------:R-:W-:Y:S01]  /*18c40*/  @P1 LEA R134, P0, R135, R208.reuse, 0x1 ;  /* 0x000000d087861211 */ /* 0x080fe200078008ff */
[----:B------:R-:W-:Y:S01]  /*18c50*/  @!PT LDS RZ, [RZ] ;  /* 0x00000000fffff984 */ /* 0x000fe20000000800 */
[----:B------:R-:W-:Y:S01]  /*18c60*/  @!PT LDS RZ, [RZ] ;  /* 0x00000000fffff984 */ /* 0x000fe20000000800 */
[----:B------:R-:W-:Y:S01]  /*18c70*/  @!PT LDS RZ, [RZ] ;  /* 0x00000000fffff984 */ /* 0x000fe20000000800 */
[----:B------:R1:W-:Y:S01]  /*18c80*/  @P2 LDGSTS.E.BYPASS.LTC128B.128 [R206+0x8000], desc[UR8][R142.64+0x80] ;  /* 0x080000808ece2fae */ /* 0x0003e2000b901d48 */
[-C--:B------:R-:W-:Y:S02]  /*18c90*/  @P4 LEA R138, P6, R3, R208.reuse, 0x1 ;  /* 0x000000d0038a4211 */ /* 0x080fe400078c08ff */
[-C--:B------:R-:W-:Y:S01]  /*18ca0*/  @P1 LEA.HI.X R135, R135, R209.reuse, R132, 0x1, P0 ;  /* 0x000000d187871211 */ /* 0x080fe200000f0c84 */
[----:B------:R1:W-:Y:S01]  /*18cb0*/  @!P2 STS.128 [R206+0x8000], RZ ;  /* 0x008000ffce00a388 */ /* 0x0003e20000000c00 */
[CCC-:B------:R-:W-:Y:S02]  /*18cc0*/  @P4 LEA.HI.X R139, R3.reuse, R209.reuse, R2.reuse, 0x1, P6 ;  /* 0x000000d1038b4211 */ /* 0x1c0fe400030f0c02 */
[CC--:B------:R-:W-:Y:S01]  /*18cd0*/  @P2 LEA R146, P5, R3.reuse, R208.reuse, 0x1 ;  /* 0x000000d003922211 */ /* 0x0c0fe200078a08ff */
[----:B------:R-:W-:Y:S01]  /*18ce0*/  @!PT LDS RZ, [RZ] ;  /* 0x00000000fffff984 */ /* 0x000fe20000000800 */
[----:B------:R-:W-:Y:S01]  /*18cf0*/  @!PT LDS RZ, [RZ] ;  /* 0x00000000fffff984 */ /* 0x000fe20000000800 */
[----:B------:R-:W-:Y:S01]  /*18d00*/  @!PT LDS RZ, [RZ] ;  /* 0x00000000fffff984 */ /* 0x000fe20000000800 */
[----:B------:R1:W-:Y:S01]  /*18d10*/  @P1 LDGSTS.E.BYPASS.LTC128B.128 [R206+0xa000], desc[UR8][R142.64+0x100] ;  /* 0x0a0001008ece1fae */ /* 0x0003e2000b901d48 */
[CC--:B------:R-:W-:Y:S02]  /*18d20*/  @P1 LEA R144, P0, R3.reuse, R208.reuse, 0x1 ;  /* 0x000000d003901211 */ /* 0x0c0fe400078008ff */
[CCC-:B------:R-:W-:Y:S01]  /*18d30*/  @P2 LEA.HI.X R147, R3.reuse, R209.reuse, R2.reuse, 0x1, P5 ;  /* 0x000000d103932211 */ /* 0x1c0fe200028f0c02 */
[----:B------:R1:W-:Y:S01]  /*18d40*/  @!P1 STS.128 [R206+0xa000], RZ ;  /* 0x00a000ffce009388 */ /* 0x0003e20000000c00 */
[--C-:B------:R-:W-:Y:S02]  /*18d50*/  @P1 LEA.HI.X R145, R3, R209, R2.reuse, 0x1, P0 ;  /* 0x000000d103911211 */ /* 0x100fe400000f0c02 */
[----:B------:R-:W-:Y:S01]  /*18d60*/  IADD3 R132, P6, R199, R3, RZ ;  /* 0x00000003c7847210 */ /* 0x000fe20007fde0ff */
[----:B------:R-:W-:Y:S01]  /*18d70*/  @!PT LDS RZ, [RZ] ;  /* 0x00000000fffff984 */ /* 0x000fe20000000800 */
[----:B------:R-:W-:Y:S01]  /*18d80*/  @!PT LDS RZ, [RZ] ;  /* 0x00000000fffff984 */ /* 0x000fe20000000800 */
[----:B------:R-:W-:Y:S01]  /*18d90*/  @!PT LDS RZ, [RZ] ;  /* 0x00000000fffff984 */ /* 0x000fe20000000800 */
[----:B------:R1:W-:Y:S03]  /*18da0*/  @P4 LDGSTS.E.BYPASS.LTC128B.128 [R206+0x6800], desc[UR8][R140.64] ;  /* 0x068000008cce4fae */ /* 0x0003e6000b901d48 */
[CC--:B------:R-:W-:Y:S01]  /*18db0*/  @P2 LEA R148, P5, R132.reuse, R208.reuse, 0x1 ;  /* 0x000000d084942211 */ /* 0x0c0fe200078a08ff */
[----:B------:R1:W-:Y:S01]  /*18dc0*/  @!P4 STS.128 [R206+0x6800], RZ ;  /* 0x006800ffce00c388 */ /* 0x0003e20000000c00 */
[-C--:B------:R-:W-:Y:S01]  /*18dd0*/  @P1 LEA R152, P0, R132, R208.reuse, 0x1 ;  /* 0x000000d084981211 */ /* 0x080fe200078008ff */
[----:B------:R-:W-:Y:S01]  /*18de0*/  IMAD.X R2, R198, 0x1, R2, P6 ;  /* 0x00000001c6027824 */ /* 0x000fe200030e0602 */
[C---:B------:R-:W-:Y:S01]  /*18df0*/  @P4 LEA R150, P6, R132.reuse, R208, 0x1 ;  /* 0x000000d084964211 */ /* 0x040fe200078c08ff */
[----:B------:R-:W-:Y:S01]  /*18e00*/  @!PT LDS RZ, [RZ] ;  /* 0x00000000fffff984 */ /* 0x000fe20000000800 */
[----:B------:R-:W-:Y:S01]  /*18e10*/  @!PT LDS RZ, [RZ] ;  /* 0x00000000fffff984 */ /* 0x000fe20000000800 */
[----:B------:R-:W-:Y:S01]  /*18e20*/  @!PT LDS RZ, [RZ] ;  /* 0x00000000fffff984 */ /* 0x000fe20000000800 */
[----:B------:R1:W-:Y:S01]  /*18e30*/  @P2 LDGSTS.E.BYPASS.LTC128B.128 [R206+0x8800], desc[UR8][R136.64+0x80] ;  /* 0x0880008088ce2fae */ /* 0x0003e2000b901d48 */
[----:B------:R-:W-:Y:S02]  /*18e40*/  IMAD.MOV.U32 R208, RZ, RZ, R142 ;  /* 0x000000ffffd07224 */ /* 0x000fe400078e008e */
[CCC-:B------:R-:W-:Y:S01]  /*18e50*/  @P4 LEA.HI.X R151, R132.reuse, R209.reuse, R2.reuse, 0x1, P6 ;  /* 0x000000d184974211 */ /* 0x1c0fe200030f0c02 */
[----:B------:R1:W-:Y:S01]  /*18e60*/  @!P2 STS.128 [R206+0x8800], RZ ;  /* 0x008800ffce00a388 */ /* 0x0003e20000000c00 */
[CCC-:B------:R-:W-:Y:S02]  /*18e70*/  @P2 LEA.HI.X R149, R132.reuse, R209.reuse, R2.reuse, 0x1, P5 ;  /* 0x000000d184952211 */ /* 0x1c0fe400028f0c02 */
        /* <DEDUP_REMOVED lines=38> */
.L_x_1718:
        /* <DEDUP_REMOVED lines=412> */
.L_x_1716:
[----:B------:R-:W1:Y:S01]  /*1aaa0*/  SHFL.BFLY PT, R0, R213, 0x2, 0x1f ;  /* 0x0c401f00d5007f89 */ /* 0x000e6200000e0000 */
[----:B------:R-:W2:Y:S01]  /*1aab0*/  S2UR UR5, SR_CgaCtaId ;  /* 0x00000000000579c3 */ /* 0x000ea20000008800 */
[----:B------:R-:W-:Y:S01]  /*1aac0*/  MOV R7, 0x3f800000 ;  /* 0x3f80000000077802 */ /* 0x000fe20000000f00 */
[----:B------:R-:W-:Y:S01]  /*1aad0*/  UMOV UR4, 0x400 ;  /* 0x0000040000047882 */ /* 0x000fe20000000000 */
[----:B------:R-:W3:Y:S01]  /*1aae0*/  SHFL.BFLY PT, R2, R215, 0x2, 0x1f ;  /* 0x0c401f00d7027f89 */ /* 0x000ee200000e0000 */
[----:B------:R-:W-:Y:S01]  /*1aaf0*/  MOV R6, 0x3f800000 ;  /* 0x3f80000000067802 */ /* 0x000fe20000000f00 */
[----:B------:R-:W-:Y:S01]  /*1ab00*/  ULDC.64 UR6, c[0x0][0x208] ;  /* 0x0000820000067ab9 */ /* 0x000fe20000000a00 */
[----:B------:R-:W-:Y:S01]  /*1ab10*/  BSSY B0, `(.L_x_1721) ;  /* 0x0000103000007945 */ /* 0x000fe20003800000 */
[----:B------:R-:W4:Y:S01]  /*1ab20*/  S2R R11, SR_TID.X ;  /* 0x00000000000b7919 */ /* 0x000f220000002100 */
[----:B------:R-:W-:Y:S06]  /*1ab30*/  BAR.SYNC.DEFER_BLOCKING 0x0 ;  /* 0x0000000000007b1d */ /* 0x000fec0000010000 */
[----:B------:R-:W5:Y:S01]  /*1ab40*/  S2R R29, SR_CTAID.X ;  /* 0x00000000001d7919 */ /* 0x000f620000002500 */
[----:B-1----:R-:W-:Y:S01]  /*1ab50*/  FADD.FTZ R5, R0, R213 ;  /* 0x000000d500057221 */ /* 0x002fe20000010000 */
[----:B--2---:R-:W-:Y:S01]  /*1ab60*/  ULEA UR5, UR5, UR4, 0x18 ;  /* 0x0000000405057291 */ /* 0x004fe2000f8ec03f */
[----:B------:R-:W1:Y:S01]  /*1ab70*/  S2R R0, SR_TID.X ;  /* 0x0000000000007919 */ /* 0x000e620000002100 */
[----:B------:R-:W2:Y:S01]  /*1ab80*/  S2UR UR4, SR_CTAID.Z ;  /* 0x00000000000479c3 */ /* 0x000ea20000002700 */
[----:B---3--:R-:W-:-:S02]  /*1ab90*/  FADD.FTZ R9, R2, R215 ;  /* 0x000000d702097221 */ /* 0x008fc40000010000 */
[----:B------:R-:W3:Y:S04]  /*1aba0*/  SHFL.BFLY PT, R2, R5, 0x1, 0x1f ;  /* 0x0c201f0005027f89 */ /* 0x000ee800000e0000 */
[----:B------:R-:W2:Y:S01]  /*1abb0*/  SHFL.BFLY PT, R4, R9, 0x1, 0x1f ;  /* 0x0c201f0009047f89 */ /* 0x000ea200000e0000 */
[----:B----4-:R-:W-:-:S04]  /*1abc0*/  SHF.R.S32.HI R8, RZ, 0x1f, R11 ;  /* 0x0000001fff087819 */ /* 0x010fc8000001140b */
[----:B------:R-:W-:-:S04]  /*1abd0*/  LEA.HI R8, R8, R11, RZ, 0x4 ;  /* 0x0000000b08087211 */ /* 0x000fc800078f20ff */
[----:B------:R-:W-:Y:S02]  /*1abe0*/  SHF.R.S32.HI R8, RZ, 0x4, R8 ;  /* 0x00000004ff087819 */ /* 0x000fe40000011408 */
[----:B-----5:R-:W-:Y:S01]  /*1abf0*/  SHF.L.U32 R30, R29, 0x6, RZ ;  /* 0x000000061d1e7819 */ /* 0x020fe200000006ff */
[----:B---3--:R-:W-:Y:S01]  /*1ac00*/  FADD.FTZ R2, R5, R2 ;  /* 0x0000000205027221 */ /* 0x008fe20000010000 */
[----:B--2---:R-:W-:Y:S01]  /*1ac10*/  FADD.FTZ R4, R9, R4 ;  /* 0x0000000409047221 */ /* 0x004fe20000010000 */
        /* <DEDUP_REMOVED lines=155> */
[----:B------:R-:W-:Y:S01]  /*1b5d0*/  SHF.L.U32 R32, R11, 0x2, RZ ;  /* 0x000000020b207819 */ /* 0x000fe200000006ff */
[----:B------:R-:W-:Y:S01]  /*1b5e0*/  STS.64 [R16], R44 ;  /* 0x0000002c10007388 */ /* 0x000fe20000000a00 */
[----:B------:R-:W-:-:S02]  /*1b5f0*/  IADD3 R28, -R9, R0, RZ ;  /* 0x00000000091c7210 */ /* 0x000fc40007ffe1ff */
[----:B------:R-:W1:Y:S01]  /*1b600*/  @P3 LDC R0, c[0x0][0x2e8] ;  /* 0x0000ba00ff003b82 */ /* 0x000e620000000800 */
[----:B------:R-:W-:Y:S01]  /*1b610*/  STS.64 [R16+0x800], R46 ;  /* 0x0008002e10007388 */ /* 0x000fe20000000a00 */
[----:B------:R-:W-:Y:S02]  /*1b620*/  SHF.R.S32.HI R9, RZ, 0x1f, R28 ;  /* 0x0000001fff097819 */ /* 0x000fe4000001141c */
[----:B------:R-:W-:Y:S01]  /*1b630*/  LOP3.LUT P0, RZ, R28, 0x3, RZ, 0xc0, !PT ;  /* 0x000000031cff7812 */ /* 0x000fe2000780c0ff */
[----:B------:R-:W-:Y:S01]  /*1b640*/  STS.64 [R5], R48 ;  /* 0x0000003005007388 */ /* 0x000fe20000000a00 */
[----:B------:R-:W-:Y:S02]  /*1b650*/  LEA.HI R9, R9, R28, RZ, 0x2 ;  /* 0x0000001c09097211 */ /* 0x000fe400078f10ff */
[----:B------:R-:W-:Y:S01]  /*1b660*/  IADD3 R28, -R203, RZ, RZ ;  /* 0x000000ffcb1c7210 */ /* 0x000fe20007ffe1ff */
[----:B------:R-:W-:Y:S01]  /*1b670*/  STS.64 [R5+0x800], R50 ;  /* 0x0008003205007388 */ /* 0x000fe20000000a00 */
[----:B------:R-:W-:-:S03]  /*1b680*/  SHF.R.S32.HI R33, RZ, 0x1f, R32 ;  /* 0x0000001fff217819 */ /* 0x000fc60000011420 */
        /* <DEDUP_REMOVED lines=29> */
[----:B------:R-:W-:Y:S04]  /*1b860*/  STS.64 [R16+0x8800], R110 ;  /* 0x0088006e10007388 */ /* 0x000fe80000000a00 */
[----:B------:R-:W-:Y:S04]  /*1b870*/  STS.64 [R5+0x8000], R124 ;  /* 0x0080007c05007388 */ /* 0x000fe80000000a00 */
[----:B------:R3:W-:Y:S04]  /*1b880*/  STS.64 [R5+0x8800], R126 ;  /* 0x0088007e05007388 */ /* 0x0007e80000000a00 */
[----:B------:R-:W-:Y:S04]  /*1b890*/  STS.64 [R15+0x8000], R112 ;  /* 0x008000700f007388 */ /* 0x000fe80000000a00 */
[----:B------:R4:W-:Y:S01]  /*1b8a0*/  STS.64 [R15+0x8800], R114 ;  /* 0x008800720f007388 */ /* 0x0009e20000000a00 */
[----:B--2---:R-:W-:-:S03]  /*1b8b0*/  LEA R14, R13, UR5, 0x2 ;  /* 0x000000050d0e7c11 */ /* 0x004fc6000f8e10ff */
[----:B------:R-:W-:Y:S01]  /*1b8c0*/  STS.64 [R17+0x8000], R120 ;  /* 0x0080007811007388 */ /* 0x000fe20000000a00 */
[----:B------:R-:W2:Y:S03]  /*1b8d0*/  LDC.64 R12, c[0x0][0x2c0] ;  /* 0x0000b000ff0c7b82 */ /* 0x000ea60000000a00 */
[----:B------:R-:W-:Y:S04]  /*1b8e0*/  STS.64 [R17+0x8800], R122 ;  /* 0x0088007a11007388 */ /* 0x000fe80000000a00 */
[----:B------:R-:W-:Y:S04]  /*1b8f0*/  STS.64 [R7+0x8000], R116 ;  /* 0x0080007407007388 */ /* 0x000fe80000000a00 */
[----:B------:R5:W-:Y:S01]  /*1b900*/  STS.64 [R7+0x8800], R118 ;  /* 0x0088007607007388 */ /* 0x000be20000000a00 */
[----:B---3--:R-:W3:Y:S08]  /*1b910*/  LDC R5, c[0x0][0x270] ;  /* 0x00009c00ff057b82 */ /* 0x008ef00000000800 */
[----:B------:R-:W-:Y:S01]  /*1b920*/  BAR.SYNC.DEFER_BLOCKING 0x0 ;  /* 0x0000000000007b1d */ /* 0x000fe20000010000 */
[----:B----4-:R-:W-:-:S05]  /*1b930*/  SHF.R.S32.HI R15, RZ, 0x1f, R10 ;  /* 0x0000001fff0f7819 */ /* 0x010fca000001140a */
[----:B------:R-:W2:Y:S01]  /*1b940*/  S2R R6, SR_CTAID.Y ;  /* 0x0000000000067919 */ /* 0x000ea20000002600 */
[----:B------:R-:W-:-:S04]  /*1b950*/  LEA.HI R15, R15, R10, RZ, 0x2 ;  /* 0x0000000a0f0f7211 */ /* 0x000fc800078f10ff */
[----:B------:R-:W-:-:S04]  /*1b960*/  LOP3.LUT R15, R15, 0xffffffc, RZ, 0xc0, !PT ;  /* 0x0ffffffc0f0f7812 */ /* 0x000fc800078ec0ff */
[----:B------:R-:W-:Y:S02]  /*1b970*/  IADD3 R15, -R15, R10, RZ ;  /* 0x0000000a0f0f7210 */ /* 0x000fe40007ffe1ff */
[----:B------:R-:W-:Y:S01]  /*1b980*/  SHF.R.S32.HI R10, RZ, 0x2, R9 ;  /* 0x00000002ff0a7819 */ /* 0x000fe20000011409 */
[----:B-----5:R-:W4:Y:S01]  /*1b990*/  @P4 LDC R7, c[0x0][0x2e8] ;  /* 0x0000ba00ff074b82 */ /* 0x020f220000000800 */
[----:B------:R1:W4:Y:S01]  /*1b9a0*/  LDS.128 R24, [R14+0x3800] ;  /* 0x003800000e187984 */ /* 0x0003220000000c00 */
[----:B---3--:R-:W-:Y:S01]  /*1b9b0*/  IMAD R28, R5, R28, UR4 ;  /* 0x00000004051c7e24 */ /* 0x008fe2000f8e021c */
[----:B------:R-:W-:Y:S01]  /*1b9c0*/  LEA R10, R15, R10, 0x4 ;  /* 0x0000000a0f0a7211 */ /* 0x000fe200078e20ff */
[----:B------:R-:W-:Y:S01]  /*1b9d0*/  @P4 FMUL.FTZ R15, R4, 0.69314718246459960938 ;  /* 0x3f317218040f4820 */ /* 0x000fe20000410000 */
[----:B------:R3:W3:Y:S01]  /*1b9e0*/  LDS.128 R20, [R14+0x7800] ;  /* 0x007800000e147984 */ /* 0x0006e20000000c00 */
[----:B------:R-:W-:-:S03]  /*1b9f0*/  MOV R9, 0xff800000 ;  /* 0xff80000000097802 */ /* 0x000fc60000000f00 */
[----:B------:R3:W3:Y:S01]  /*1ba00*/  LDS.128 R16, [R14+0xb800] ;  /* 0x00b800000e107984 */ /* 0x0006e20000000c00 */
[----:B--2---:R-:W-:Y:S01]  /*1ba10*/  IMAD R6, R6, R12, R203 ;  /* 0x0000000c06067224 */ /* 0x004fe200078e02cb */
[----:B------:R-:W-:Y:S01]  /*1ba20*/  MOV R12, 0xff800000 ;  /* 0xff800000000c7802 */ /* 0x000fe20000000f00 */
[----:B-1----:R-:W-:Y:S02]  /*1ba30*/  @P3 FFMA.FTZ R12, R3, R0, R2 ;  /* 0x00000000030c3223 */ /* 0x002fe40000010002 */
[----:B------:R-:W-:Y:S02]  /*1ba40*/  IMAD R6, R6, R5, R28 ;  /* 0x0000000506067224 */ /* 0x000fe400078e021c */
[----:B----4-:R-:W-:Y:S02]  /*1ba50*/  @P4 FFMA.FTZ R9, R132, R7, R15 ;  /* 0x0000000784094223 */ /* 0x010fe4000001000f */
[----:B------:R-:W-:Y:S01]  /*1ba60*/  IMAD R13, R6, R13, R30 ;  /* 0x0000000d060d7224 */ /* 0x000fe200078e021e */
[----:B------:R-:W-:Y:S06]  /*1ba70*/  @P0 BRA `(.L_x_1722) ;  /* 0x0000000000300947 */ /* 0x000fec0003800000 */
[----:B------:R-:W-:Y:S01]  /*1ba80*/  IMAD R3, R29, -0x40, R202 ;  /* 0xffffffc01d037824 */ /* 0x000fe200078e02ca */
[----:B------:R-:W-:Y:S01]  /*1ba90*/  SHF.R.S32.HI R2, RZ, 0x1f, R10 ;  /* 0x0000001fff027819 */ /* 0x000fe2000001140a */
[C---:B------:R-:W-:Y:S01]  /*1baa0*/  VIADD R4, R10.reuse, 0x8 ;  /* 0x000000080a047836 */ /* 0x040fe20000000000 */
[C---:B------:R-:W-:Y:S01]  /*1bab0*/  IADD3 R0, P0, R13.reuse, R10, RZ ;  /* 0x0000000a0d007210 */ /* 0x040fe20007f1e0ff */
[----:B------:R-:W-:Y:S01]  /*1bac0*/  ULDC.64 UR4, c[0x0][0x2b8] ;  /* 0x0000ae0000047ab9 */ /* 0x000fe20000000a00 */
[-C--:B------:R-:W-:Y:S02]  /*1bad0*/  ISETP.GE.AND P2, PT, R10, R3.reuse, PT ;  /* 0x000000030a00720c */ /* 0x080fe40003f46270 */
[----:B------:R-:W-:Y:S02]  /*1bae0*/  ISETP.GE.AND P1, PT, R4, R3, PT ;  /* 0x000000030400720c */ /* 0x000fe40003f26270 */
[----:B------:R-:W-:Y:S02]  /*1baf0*/  LEA.HI.X.SX32 R3, R13, R2, 0x1, P0 ;  /* 0x000000020d037211 */ /* 0x000fe400000f0eff */
[----:B------:R-:W-:-:S04]  /*1bb00*/  LEA R2, P0, R0, UR4, 0x2 ;  /* 0x0000000400027c11 */ /* 0x000fc8000f8010ff */
[----:B------:R-:W-:-:S05]  /*1bb10*/  LEA.HI.X R3, R0, UR5, R3, 0x2, P0 ;  /* 0x0000000500037c11 */ /* 0x000fca00080f1403 */
[----:B------:R1:W-:Y:S04]  /*1bb20*/  @!P2 STG.E desc[UR6][R2.64], R9 ;  /* 0x000000090200a986 */ /* 0x0003e8000c101906 */
[----:B------:R1:W-:Y:S02]  /*1bb30*/  @!P1 STG.E desc[UR6][R2.64+0x20], R12 ;  /* 0x0000200c02009986 */ /* 0x0003e4000c101906 */
.L_x_1722:
[----:B------:R-:W-:Y:S05]  /*1bb40*/  BSYNC B0 ;  /* 0x0000000000007941 */ /* 0x000fea0003800000 */
.L_x_1721:
[----:B-1----:R-:W-:Y:S01]  /*1bb50*/  IMAD R3, R29, -0x40, R202 ;  /* 0xffffffc01d037824 */ /* 0x002fe200078e02ca */
[----:B------:R-:W-:Y:S01]  /*1bb60*/  ULDC UR4, c[0x0][0x2dc] ;  /* 0x0000b70000047ab9 */ /* 0x000fe20000000800 */
[C---:B------:R-:W-:Y:S01]  /*1bb70*/  VIADD R0, R8.reuse, 0x18 ;  /* 0x0000001808007836 */ /* 0x040fe20000000000 */
[----:B------:R1:W2:Y:S01]  /*1bb80*/  LDS.128 R28, [R14] ;  /* 0x000000000e1c7984 */ /* 0x0002a20000000c00 */
[----:B------:R-:W-:Y:S01]  /*1bb90*/  IMAD.WIDE R10, R8, 0xc0, R32 ;  /* 0x000000c0080a7825 */ /* 0x000fe200078e0220 */
[----:B------:R-:W-:Y:S02]  /*1bba0*/  BSSY B0, `(.L_x_1723) ;  /* 0x0000021000007945 */ /* 0x000fe40003800000 */
[----:B------:R-:W-:Y:S01]  /*1bbb0*/  ISETP.GE.AND P2, PT, R0, R3, PT ;  /* 0x000000030000720c */ /* 0x000fe20003f46270 */
[----:B------:R-:W-:Y:S01]  /*1bbc0*/  IMAD R4, R13, UR4, RZ ;  /* 0x000000040d047c24 */ /* 0x000fe2000f8e02ff */
[----:B------:R-:W-:Y:S01]  /*1bbd0*/  ULDC.64 UR4, c[0x0][0x288] ;  /* 0x0000a20000047ab9 */ /* 0x000fe20000000a00 */
[----:B------:R-:W-:-:S02]  /*1bbe0*/  VIADD R0, R8, 0x20 ;  /* 0x0000002008007836 */ /* 0x000fc40000000000 */
[----:B------:R-:W-:Y:S01]  /*1bbf0*/  VIADD R2, R8, 0x10 ;  /* 0x0000001008027836 */ /* 0x000fe20000000000 */
[----:B------:R-:W-:Y:S01]  /*1bc00*/  IADD3 R5, P3, R4, R10, RZ ;  /* 0x0000000a04057210 */ /* 0x000fe20007f7e0ff */
[----:B------:R-:W-:Y:S01]  /*1bc10*/  VIADD R6, R8, 0x8 ;  /* 0x0000000808067836 */ /* 0x000fe20000000000 */
[----:B------:R-:W-:Y:S01]  /*1bc20*/  ISETP.GE.AND P6, PT, R0, R3, PT ;  /* 0x000000030000720c */ /* 0x000fe20003fc6270 */
[----:B------:R-:W-:Y:S01]  /*1bc30*/  VIADD R0, R8, 0x30 ;  /* 0x0000003008007836 */ /* 0x000fe20000000000 */
[----:B------:R-:W-:Y:S02]  /*1bc40*/  LEA.HI.X.SX32 R4, R4, R11, 0x1, P3 ;  /* 0x0000000b04047211 */ /* 0x000fe400018f0eff */
[C---:B------:R-:W-:Y:S02]  /*1bc50*/  LEA R12, P3, R5.reuse, UR4, 0x2 ;  /* 0x00000004050c7c11 */ /* 0x040fe4000f8610ff */
[----:B------:R-:W-:Y:S01]  /*1bc60*/  ISETP.GE.AND P1, PT, R2, R3, PT ;  /* 0x000000030200720c */ /* 0x000fe20003f26270 */
[----:B------:R-:W-:Y:S01]  /*1bc70*/  VIADD R2, R8, 0x28 ;  /* 0x0000002808027836 */ /* 0x000fe20000000000 */
[----:B------:R-:W-:-:S02]  /*1bc80*/  LEA.HI.X R13, R5, UR5, R4, 0x2, P3 ;  /* 0x00000005050d7c11 */ /* 0x000fc400098f1404 */
[-C--:B------:R-:W-:Y:S01]  /*1bc90*/  ISETP.GE.AND P4, PT, R0, R3.reuse, PT ;  /* 0x000000030000720c */ /* 0x080fe20003f86270 */
[----:B------:R-:W-:Y:S01]  /*1bca0*/  VIADD R0, R8, 0x38 ;  /* 0x0000003808007836 */ /* 0x000fe20000000000 */
[-C--:B------:R-:W-:Y:S02]  /*1bcb0*/  ISETP.GE.AND P0, PT, R6, R3.reuse, PT ;  /* 0x000000030600720c */ /* 0x080fe40003f06270 */
[-C--:B------:R-:W-:Y:S01]  /*1bcc0*/  ISETP.GE.AND P3, PT, R8, R3.reuse, PT ;  /* 0x000000030800720c */ /* 0x080fe20003f66270 */
[----:B------:R1:W4:Y:S01]  /*1bcd0*/  LDS.128 R4, [R14+0x8000] ;  /* 0x008000000e047984 */ /* 0x0003220000000c00 */
[----:B------:R-:W-:Y:S01]  /*1bce0*/  ISETP.GE.AND P5, PT, R2, R3, PT ;  /* 0x000000030200720c */ /* 0x000fe20003fa6270 */
[----:B------:R-:W-:Y:S02]  /*1bcf0*/  VIADD R2, R32, 0x40 ;  /* 0x0000004020027836 */ /* 0x000fe40000000000 */
[----:B------:R1:W1:Y:S08]  /*1bd00*/  LDS.128 R8, [R14+0x4000] ;  /* 0x004000000e087984 */ /* 0x0002700000000c00 */
[----:B------:R-:W-:Y:S05]  /*1bd10*/  @P3 BRA `(.L_x_1724) ;  /* 0x0000000000243947 */ /* 0x000fea0003800000 */
[----:B------:R-:W-:Y:S01]  /*1bd20*/  ULDC UR4, c[0x0][0x2d0] ;  /* 0x0000b40000047ab9 */ /* 0x000fe20000000800 */
[----:B------:R-:W-:Y:S01]  /*1bd30*/  VIADD R15, R2, 0x40 ;  /* 0x00000040020f7836 */ /* 0x000fe20000000000 */
[----:B------:R-:W-:-:S13]  /*1bd40*/  ISETP.GE.AND P3, PT, R32, UR4, PT ;  /* 0x0000000420007c0c */ /* 0x000fda000bf66270 */
[----:B--2---:R2:W-:Y:S04]  /*1bd50*/  @!P3 STG.E.64 desc[UR6][R12.64], R28 ;  /* 0x0000001c0c00b986 */ /* 0x0045e8000c101b06 */
[----:B------:R2:W-:Y:S01]  /*1bd60*/  @!P3 STG.E.64 desc[UR6][R12.64+0x8], R30 ;  /* 0x0000081e0c00b986 */ /* 0x0005e2000c101b06 */
[----:B------:R-:W-:-:S13]  /*1bd70*/  ISETP.GE.AND P3, PT, R2, UR4, PT ;  /* 0x0000000402007c0c */ /* 0x000fda000bf66270 */
[----:B-1----:R2:W-:Y:S01]  /*1bd80*/  @!P3 STG.E.128 desc[UR6][R12.64+0x100], R8 ;  /* 0x000100080c00b986 */ /* 0x0025e2000c101d06 */
[----:B------:R-:W-:-:S13]  /*1bd90*/  ISETP.GE.AND P3, PT, R15, UR4, PT ;  /* 0x000000040f007c0c */ /* 0x000fda000bf66270 */
[----:B----4-:R2:W-:Y:S02]  /*1bda0*/  @!P3 STG.E.128 desc[UR6][R12.64+0x200], R4 ;  /* 0x000200040c00b986 */ /* 0x0105e4000c101d06 */
.L_x_1724:
[----:B------:R-:W-:Y:S05]  /*1bdb0*/  BSYNC B0 ;  /* 0x0000000000007941 */ /* 0x000fea0003800000 */
.L_x_1723:
[----:B--2---:R2:W2:Y:S01]  /*1bdc0*/  LDS.128 R28, [R14+0x800] ;  /* 0x000800000e1c7984 */ /* 0x0044a20000000c00 */
[----:B------:R-:W-:Y:S01]  /*1bdd0*/  BSSY B0, `(.L_x_1725) ;  /* 0x000000d000007945 */ /* 0x000fe20003800000 */
[----:B------:R-:W-:Y:S02]  /*1bde0*/  ISETP.GE.AND P3, PT, R0, R3, PT ;  /* 0x000000030000720c */ /* 0x000fe40003f66270 */
[----:B-1----:R1:W1:Y:S04]  /*1bdf0*/  LDS.128 R8, [R14+0x4800] ;  /* 0x004800000e087984 */ /* 0x0022680000000c00 */
[----:B----4-:R4:W1:Y:S01]  /*1be00*/  LDS.128 R4, [R14+0x8800] ;  /* 0x008800000e047984 */ /* 0x0108620000000c00 */
        /* <DEDUP_REMOVED lines=9> */
.L_x_1726:
[----:B------:R-:W-:Y:S05]  /*1bea0*/  BSYNC B0 ;  /* 0x0000000000007941 */ /* 0x000fea0003800000 */
.L_x_1725:
        /* <DEDUP_REMOVED lines=13> */
.L_x_1728:
[----:B------:R-:W-:Y:S05]  /*1bf80*/  BSYNC B0 ;  /* 0x0000000000007941 */ /* 0x000fea0003800000 */
.L_x_1727:
        /* <DEDUP_REMOVED lines=13> */
.L_x_1730:
[----:B------:R-:W-:Y:S05]  /*1c060*/  BSYNC B0 ;  /* 0x0000000000007941 */ /* 0x000fea0003800000 */
.L_x_1729:
        /* <DEDUP_REMOVED lines=13> */
.L_x_1732:
[----:B------:R-:W-:Y:S05]  /*1c140*/  BSYNC B0 ;  /* 0x0000000000007941 */ /* 0x000fea0003800000 */
.L_x_1731:
        /* <DEDUP_REMOVED lines=13> */
.L_x_1734:
[----:B------:R-:W-:Y:S05]  /*1c220*/  BSYNC B0 ;  /* 0x0000000000007941 */ /* 0x000fea0003800000 */
.L_x_1733:
        /* <DEDUP_REMOVED lines=13> */
.L_x_1736:
[----:B------:R-:W-:Y:S05]  /*1c300*/  BSYNC B0 ;  /* 0x0000000000007941 */ /* 0x000fea0003800000 */
.L_x_1735:
[----:B------:R-:W-:Y:S05]  /*1c310*/  @P3 EXIT ;  /* 0x000000000000394d */ /* 0x000fea0003800000 */
[----:B------:R-:W-:Y:S02]  /*1c320*/  ULDC UR4, c[0x0][0x2d0] ;  /* 0x0000b40000047ab9 */ /* 0x000fe40000000800 */
[C---:B------:R-:W-:Y:S01]  /*1c330*/  ISETP.GE.AND P1, PT, R2.reuse, UR4, PT ;  /* 0x0000000402007c0c */ /* 0x040fe2000bf26270 */
[----:B------:R-:W-:Y:S01]  /*1c340*/  VIADD R2, R2, 0x40 ;  /* 0x0000004002027836 */ /* 0x000fe20000000000 */
[----:B------:R-:W-:-:S04]  /*1c350*/  ISETP.GE.AND P2, PT, R32, UR4, PT ;  /* 0x0000000420007c0c */ /* 0x000fc8000bf46270 */
[----:B------:R-:W-:-:S07]  /*1c360*/  ISETP.GE.AND P0, PT, R2, UR4, PT ;  /* 0x0000000402007c0c */ /* 0x000fce000bf06270 */
[----:B---3--:R3:W-:Y:S04]  /*1c370*/  @!P1 STG.E.128 desc[UR6][R12.64+0xa900], R20 ;  /* 0x00a900140c009986 */ /* 0x0087e8000c101d06 */
[----:B------:R3:W-:Y:S02]  /*1c380*/  @!P2 STG.E.128 desc[UR6][R12.64+0xa800], R24 ;  /* 0x00a800180c00a986 */ /* 0x0007e4000c101d06 */
[----:B------:R-:W-:Y:S05]  /*1c390*/  @P0 EXIT ;  /* 0x000000000000094d */ /* 0x000fea0003800000 */
[----:B------:R-:W-:Y:S01]  /*1c3a0*/  STG.E.128 desc[UR6][R12.64+0xaa00], R16 ;  /* 0x00aa00100c007986 */ /* 0x000fe2000c101d06 */
[----:B------:R-:W-:Y:S05]  /*1c3b0*/  EXIT ;  /* 0x000000000000794d */ /* 0x000fea0003800000 */
.L_x_1737:
        /* <DEDUP_REMOVED lines=12> */
.L_x_7454:


//--------------------- .text._ZN5flash24flash_fwd_splitkv_kernelI23Flash_fwd_kernel_traitsILi192ELi64ELi64ELi4ELb0ELb0EN7cutlass6half_tE19Flash_kernel_traitsILi192ELi64ELi64ELi4ES3_EELb0ELb0ELb0ELb0ELb0ELb1ELb1ELb1EEEvNS_16Flash_fwd_paramsE --------------------------
	.section	.text._ZN5flash24flash_fwd_splitkv_kernelI23Flash_fwd_kernel_traitsILi192ELi64ELi64ELi4ELb0ELb0EN7cutlass6half_tE19Flash_kernel_traitsILi192ELi64ELi64ELi4ES3_EELb0ELb0ELb0ELb0ELb0ELb1ELb1ELb1EEEvNS_16Flash_fwd_paramsE,"ax",@progbits
	.align	128
        .global         _ZN5flash24flash_fwd_splitkv_kernelI23Flash_fwd_kernel_traitsILi192ELi64ELi64ELi4ELb0ELb0EN7cutlass6half_tE19Flash_kernel_traitsILi192ELi64ELi64ELi4ES3_EELb0ELb0ELb0ELb0ELb0ELb1ELb1ELb1EEEvNS_16Flash_fwd_paramsE
        .type           _ZN5flash24flash_fwd_splitkv_kernelI23Flash_fwd_kernel_traitsILi192ELi64ELi64ELi4ELb0ELb0EN7cutlass6half_tE19Flash_kernel_traitsILi192ELi64ELi64ELi4ES3_EELb0ELb0ELb0ELb0ELb0ELb1ELb1ELb1EEEvNS_16Flash_fwd_paramsE,@function
        .size           _ZN5flash24flash_fwd_splitkv_kernelI23Flash_fwd_kernel_traitsILi192ELi64ELi64ELi4ELb0ELb0EN7cutlass6half_tE19Flash_kernel_traitsILi192ELi64ELi64ELi4ES3_EELb0ELb0ELb0ELb0ELb0ELb1ELb1ELb1EEEvNS_16Flash_fwd_paramsE,(.L_x_7455 - _ZN5flash24flash_fwd_splitkv_kernelI23Flash_fwd_kernel_traitsILi192ELi64ELi64ELi4ELb0ELb0EN7cutlass6half_tE19Flash_kernel_traitsILi192ELi64ELi64ELi4ES3_EELb0ELb0ELb0ELb0ELb0ELb1ELb1ELb1EEEvNS_16Flash_fwd_paramsE)
        .other          _ZN5flash24flash_fwd_splitkv_kernelI23Flash_fwd_kernel_traitsILi192ELi64ELi64ELi4ELb0ELb0EN7cutlass6half_tE19Flash_kernel_traitsILi192ELi64ELi64ELi4ES3_EELb0ELb0ELb0ELb0ELb0ELb1ELb1ELb1EEEvNS_16Flash_fwd_paramsE,@"STO_CUDA_ENTRY STV_DEFAULT"
_ZN5flash24flash_fwd_splitkv_kernelI23Flash_fwd_kernel_traitsILi192ELi64ELi64ELi4ELb0ELb0EN7cutlass6half_tE19Flash_kernel_traitsILi192ELi64ELi64ELi4ES3_EELb0ELb0ELb0ELb0ELb0ELb1ELb1ELb1EEEvNS_16Flash_fwd_paramsE:
.text._ZN5flash24flash_fwd_splitkv_kernelI23Flash_fwd_kernel_traitsILi192ELi64ELi64ELi4ELb0ELb0EN7cutlass6half_tE19Flash_kernel_traitsILi192ELi64ELi64ELi4ES3_EELb0ELb0ELb0ELb0ELb0ELb1ELb1ELb1EEEvNS_16Flash_fwd_paramsE:
        /* <DEDUP_REMOVED lines=60> */
.L_x_1738:
[----:B------:R-:W1:Y:S02]  /*03c0*/  LDC R12, c[0x0][0x2c8] ;  /* 0x0000b200ff0c7b82 */ /* 0x000e640000000800 */
.L_x_1739:
        /* <DEDUP_REMOVED lines=100> */
.L_x_1742:
[----:B------:R-:W-:Y:S05]  /*0a10*/  BSYNC B0 ;  /* 0x0000000000007941 */ /* 0x000fea0003800000 */
.L_x_1741:
        /* <DEDUP_REMOVED lines=11> */
.L_x_1744:
[----:B------:R-:W-:Y:S05]  /*0ad0*/  BSYNC B0 ;  /* 0x0000000000007941 */ /* 0x000fea0003800000 */
.L_x_1743:
        /* <DEDUP_REMOVED lines=10> */
.L_x_1746:
[----:B------:R-:W-:Y:S05]  /*0b80*/  BSYNC B0 ;  /* 0x0000000000007941 */ /* 0x000fea0003800000 */
.L_x_1745:
        /* <DEDUP_REMOVED lines=10> */
.L_x_1748:
[----:B------:R-:W-:Y:S05]  /*0c30*/  BSYNC B0 ;  /* 0x0000000000007941 */ /* 0x000fea0003800000 */
.L_x_1747:
        /* <DEDUP_REMOVED lines=11> */
.L_x_1750:
[----:B------:R-:W-:Y:S05]  /*0cf0*/  BSYNC B0 ;  /* 0x0000000000007941 */ /* 0x000fea0003800000 */
.L_x_1749:
        /* <DEDUP_REMOVED lines=9> */
.L_x_1752:
[----:B------:R-:W-:Y:S05]  /*0d90*/  BSYNC B0 ;  /* 0x0000000000007941 */ /* 0x000fea0003800000 */
.L_x_1751:
        /* <DEDUP_REMOVED lines=9> */
.L_x_1754:
[----:B------:R-:W-:Y:S05]  /*0e30*/  BSYNC B0 ;  /* 0x0000000000007941 */ /* 0x000fea0003800000 */
.L_x_1753:
        /* <DEDUP_REMOVED lines=9> */
.L_x_1756:
[----:B------:R-:W-:Y:S05]  /*0ed0*/  BSYNC B0 ;  /* 0x0000000000007941 */ /* 0x000fea0003800000 */
.L_x_1755:
        /* <DEDUP_REMOVED lines=29> */
.L_x_1740:
        /* <DEDUP_REMOVED lines=24> */
.L_x_1757:
        /* <DEDUP_REMOVED lines=80> */
.L_x_1758:
        /* <DEDUP_REMOVED lines=49> */
.L_x_1760:
        /* <DEDUP_REMOVED lines=31> */
.L_x_1759:
        /* <DEDUP_REMOVED lines=268> */
.L_x_1854:
        /* <DEDUP_REMOVED lines=21> */
.L_x_1763:
[----:B------:R-:W-:Y:S05]  /*2e40*/  BSYNC B0 ;  /* 0x0000000000007941 */ /* 0x000fea0003800000 */
.L_x_1762:
        /* <DEDUP_REMOVED lines=15> */
.L_x_1765:
[----:B------:R-:W-:Y:S05]  /*2f40*/  BSYNC B0 ;  /* 0x0000000000007941 */ /* 0x000fea0003800000 */
.L_x_1764:
        /* <DEDUP_REMOVED lines=18> */
.L_x_1767:
[----:B------:R-:W-:Y:S05]  /*3070*/  BSYNC B0 ;  /* 0x0000000000007941 */ /* 0x000fea0003800000 */
.L_x_1766:
        /* <DEDUP_REMOVED lines=17> */
.L_x_1769:
[----:B------:R-:W-:Y:S05]  /*3190*/  BSYNC B0 ;  /* 0x0000000000007941 */ /* 0x000fea0003800000 */
.L_x_1768:
        /* <DEDUP_REMOVED lines=64> */
.L_x_1775:
[----:B------:R-:W-:Y:S05]  /*35a0*/  BSYNC B0 ;  /* 0x0000000000007941 */ /* 0x000fea0003800000 */
.L_x_1774:
        /* <DEDUP_REMOVED lines=52> */
.L_x_1777:
[----:B------:R-:W-:Y:S05]  /*38f0*/  BSYNC B0 ;  /* 0x0000000000007941 */ /* 0x000fea0003800000 */
.L_x_1776:
        /* <DEDUP_REMOVED lines=51> */
.L_x_1773:
[----:B------:R-:W-:Y:S05]  /*3c30*/  BSYNC B1 ;  /* 0x0000000000017941 */ /* 0x000fea0003800000 */
.L_x_1772:
        /* <DEDUP_REMOVED lines=70> */
.L_x_1781:
[----:B------:R-:W-:Y:S05]  /*40a0*/  BSYNC B0 ;  /* 0x0000000000007941 */ /* 0x000fea0003800000 */
.L_x_1780:
        /* <DEDUP_REMOVED lines=55> */
.L_x_1783:
[----:B------:R-:W-:Y:S05]  /*4420*/  BSYNC B0 ;  /* 0x0000000000007941 */ /* 0x000fea0003800000 */
.L_x_1782:
        /* <DEDUP_REMOVED lines=54> */
.L_x_1779:
[----:B------:R-:W-:Y:S05]  /*4790*/  BSYNC B1 ;  /* 0x0000000000017941 */ /* 0x000fea0003800000 */
.L_x_1778:
        /* <DEDUP_REMOVED lines=70> */
.L_x_1787:
[----:B------:R-:W-:Y:S05]  /*4c00*/  BSYNC B0 ;  /* 0x0000000000007941 */ /* 0x000fea0003800000 */
.L_x_1786:
        /* <DEDUP_REMOVED lines=55> */
.L_x_1789:
[----:B------:R-:W-:Y:S05]  /*4f80*/  BSYNC B0 ;  /* 0x0000000000007941 */ /* 0x000fea0003800000 */
.L_x_1788:
        /* <DEDUP_REMOVED lines=54> */
.L_x_1785:
[----:B------:R-:W-:Y:S05]  /*52f0*/  BSYNC B1 ;  /* 0x0000000000017941 */ /* 0x000fea0003800000 */
.L_x_1784:
        /* <DEDUP_REMOVED lines=75> */
.L_x_1793:
[----:B------:R-:W-:Y:S05]  /*57b0*/  BSYNC B0 ;  /* 0x0000000000007941 */ /* 0x000fea0003800000 */
.L_x_1792:
        /* <DEDUP_REMOVED lines=55> */
.L_x_1795:
[----:B------:R-:W-:Y:S05]  /*5b30*/  BSYNC B0 ;  /* 0x0000000000007941 */ /* 0x000fea0003800000 */
.L_x_1794:
        /* <DEDUP_REMOVED lines=54> */
.L_x_1791:
[----:B------:R-:W-:Y:S05]  /*5ea0*/  BSYNC B1 ;  /* 0x0000000000017941 */ /* 0x000fea0003800000 */
.L_x_1790:
        /* <DEDUP_REMOVED lines=8> */
.L_x_1771:
        /* <DEDUP_REMOVED lines=96> */
.L_x_1802:
[----:B------:R-:W-:Y:S05]  /*6530*/  BSYNC B0 ;  /* 0x0000000000007941 */ /* 0x000fea0003800000 */
.L_x_1801:
[----:B-----5:R4:W-:Y:S02]  /*6540*/  STG.E.128 desc[UR6][R116.64], R52 ;  /* 0x0000003474007986 */ /* 0x0209e4000c101d06 */
.L_x_1800:
[----:B------:R-:W-:Y:S05]  /*6550*/  BSYNC B1 ;  /* 0x0000000000017941 */ /* 0x000fea0003800000 */
.L_x_1799:
        /* <DEDUP_REMOVED lines=94> */
.L_x_1806:
[----:B------:R-:W-:Y:S05]  /*6b40*/  BSYNC B0 ;  /* 0x0000000000007941 */ /* 0x000fea0003800000 */
.L_x_1805:
[----:B-----5:R1:W-:Y:S02]  /*6b50*/  STG.E.128 desc[UR6][R116.64+0x80], R52 ;  /* 0x0000803474007986 */ /* 0x0203e4000c101d06 */
.L_x_1804:
[----:B------:R-:W-:Y:S05]  /*6b60*/  BSYNC B1 ;  /* 0x0000000000017941 */ /* 0x000fea0003800000 */
.L_x_1803:
        /* <DEDUP_REMOVED lines=93> */
.L_x_1808:
[----:B------:R-:W-:Y:S05]  /*7140*/  BSYNC B0 ;  /* 0x0000000000007941 */ /* 0x000fea0003800000 */
.L_x_1807:
[----:B-----5:R4:W-:Y:S02]  /*7150*/  STG.E.128 desc[UR6][R116.64+0x100], R52 ;  /* 0x0001003474007986 */ /* 0x0209e4000c101d06 */
.L_x_1798:
[----:B------:R-:W-:Y:S05]  /*7160*/  BSYNC B2 ;  /* 0x0000000000027941 */ /* 0x000fea0003800000 */
.L_x_1797:
        /* <DEDUP_REMOVED lines=104> */
.L_x_1814:
[----:B------:R-:W-:Y:S05]  /*77f0*/  BSYNC B0 ;  /* 0x0000000000007941 */ /* 0x000fea0003800000 */
.L_x_1813:
[----:B-----5:R1:W-:Y:S02]  /*7800*/  STG.E.128 desc[UR6][R172.64], R56 ;  /* 0x00000038ac007986 */ /* 0x0203e4000c101d06 */
.L_x_1812:
[----:B------:R-:W-:Y:S05]  /*7810*/  BSYNC B1 ;  /* 0x0000000000017941 */ /* 0x000fea0003800000 */
.L_x_1811:
        /* <DEDUP_REMOVED lines=98> */
.L_x_1818:
[----:B------:R-:W-:Y:S05]  /*7e40*/  BSYNC B0 ;  /* 0x0000000000007941 */ /* 0x000fea0003800000 */
.L_x_1817:
[----:B-----5:R1:W-:Y:S02]  /*7e50*/  STG.E.128 desc[UR6][R172.64], R56 ;  /* 0x00000038ac007986 */ /* 0x0203e4000c101d06 */
.L_x_1816:
[----:B------:R-:W-:Y:S05]  /*7e60*/  BSYNC B1 ;  /* 0x0000000000017941 */ /* 0x000fea0003800000 */
.L_x_1815:
        /* <DEDUP_REMOVED lines=97> */
.L_x_1820:
[----:B------:R-:W-:Y:S05]  /*8480*/  BSYNC B0 ;  /* 0x0000000000007941 */ /* 0x000fea0003800000 */
.L_x_1819:
[----:B-----5:R1:W-:Y:S02]  /*8490*/  STG.E.128 desc[UR6][R166.64], R56 ;  /* 0x00000038a6007986 */ /* 0x0203e4000c101d06 */
.L_x_1810:
[----:B------:R-:W-:Y:S05]  /*84a0*/  BSYNC B2 ;  /* 0x0000000000027941 */ /* 0x000fea0003800000 */
.L_x_1809:
        /* <DEDUP_REMOVED lines=104> */
.L_x_1826:
[----:B------:R-:W-:Y:S05]  /*8b30*/  BSYNC B0 ;  /* 0x0000000000007941 */ /* 0x000fea0003800000 */
.L_x_1825:
[----:B-----5:R1:W-:Y:S02]  /*8b40*/  STG.E.128 desc[UR6][R172.64], R56 ;  /* 0x00000038ac007986 */ /* 0x0203e4000c101d06 */
.L_x_1824:
[----:B------:R-:W-:Y:S05]  /*8b50*/  BSYNC B1 ;  /* 0x0000000000017941 */ /* 0x000fea0003800000 */
.L_x_1823:
        /* <DEDUP_REMOVED lines=98> */
.L_x_1830:
[----:B------:R-:W-:Y:S05]  /*9180*/  BSYNC B0 ;  /* 0x0000000000007941 */ /* 0x000fea0003800000 */
.L_x_1829:
[----:B-----5:R1:W-:Y:S02]  /*9190*/  STG.E.128 desc[UR6][R172.64], R56 ;  /* 0x00000038ac007986 */ /* 0x0203e4000c101d06 */
.L_x_1828:
[----:B------:R-:W-:Y:S05]  /*91a0*/  BSYNC B1 ;  /* 0x0000000000017941 */ /* 0x000fea0003800000 */
.L_x_1827:
        /* <DEDUP_REMOVED lines=97> */
.L_x_1832:
[----:B------:R-:W-:Y:S05]  /*97c0*/  BSYNC B0 ;  /* 0x0000000000007941 */ /* 0x000fea0003800000 */
.L_x_1831:
[----:B-----5:R1:W-:Y:S02]  /*97d0*/  STG.E.128 desc[UR6][R166.64], R56 ;  /* 0x00000038a6007986 */ /* 0x0203e4000c101d06 */
.L_x_1822:
[----:B------:R-:W-:Y:S05]  /*97e0*/  BSYNC B2 ;  /* 0x0000000000027941 */ /* 0x000fea0003800000 */
.L_x_1821:
        /* <DEDUP_REMOVED lines=108> */
.L_x_1838:
[----:B------:R-:W-:Y:S05]  /*9eb0*/  BSYNC B0 ;  /* 0x0000000000007941 */ /* 0x000fea0003800000 */
.L_x_1837:
[----:B-----5:R1:W-:Y:S02]  /*9ec0*/  STG.E.128 desc[UR6][R168.64], R56 ;  /* 0x00000038a8007986 */ /* 0x0203e4000c101d06 */
.L_x_1836:
[----:B------:R-:W-:Y:S05]  /*9ed0*/  BSYNC B1 ;  /* 0x0000000000017941 */ /* 0x000fea0003800000 */
.L_x_1835:
        /* <DEDUP_REMOVED lines=98> */
.L_x_1842:
[----:B------:R-:W-:Y:S05]  /*a500*/  BSYNC B0 ;  /* 0x0000000000007941 */ /* 0x000fea0003800000 */
.L_x_1841:
[----:B-----5:R1:W-:Y:S02]  /*a510*/  STG.E.128 desc[UR6][R168.64], R56 ;  /* 0x00000038a8007986 */ /* 0x0203e4000c101d06 */
.L_x_1840:
[----:B------:R-:W-:Y:S05]  /*a520*/  BSYNC B1 ;  /* 0x0000000000017941 */ /* 0x000fea0003800000 */
.L_x_1839:
        /* <DEDUP_REMOVED lines=97> */
.L_x_1844:
[----:B------:R-:W-:Y:S05]  /*ab40*/  BSYNC B0 ;  /* 0x0000000000007941 */ /* 0x000fea0003800000 */
.L_x_1843:
[----:B-----5:R1:W-:Y:S02]  /*ab50*/  STG.E.128 desc[UR6][R162.64], R56 ;  /* 0x00000038a2007986 */ /* 0x0203e4000c101d06 */
.L_x_1834:
[----:B------:R-:W-:Y:S05]  /*ab60*/  BSYNC B2 ;  /* 0x0000000000027941 */ /* 0x000fea0003800000 */
.L_x_1833:
        /* <DEDUP_REMOVED lines=8> */
.L_x_1770:
        /* <DEDUP_REMOVED lines=18> */
.L_x_1846:
[----:B------:R-:W-:Y:S05]  /*ad10*/  BSYNC B0 ;  /* 0x0000000000007941 */ /* 0x000fea0003800000 */
.L_x_1845:
        /* <DEDUP_REMOVED lines=24> */
.L_x_1848:
[----:B------:R-:W-:Y:S05]  /*aea0*/  BSYNC B0 ;  /* 0x0000000000007941 */ /* 0x000fea0003800000 */
.L_x_1847:
        /* <DEDUP_REMOVED lines=24> */
.L_x_1850:
[----:B------:R-:W-:Y:S05]  /*b030*/  BSYNC B0 ;  /* 0x0000000000007941 */ /* 0x000fea0003800000 */
.L_x_1849:
        /* <DEDUP_REMOVED lines=28> */
.L_x_1851:
[----:B------:R-:W-:Y:S05]  /*b200*/  BSYNC B0 ;  /* 0x0000000000007941 */ /* 0x000fea0003800000 */
.L_x_1796:
        /* <DEDUP_REMOVED lines=81> */
.L_x_1852:
        /* <DEDUP_REMOVED lines=8> */
.L_x_1853:
[----:B------:R-:W-:Y:S04]  /*b7a0*/  IADD3 R9, R9, -0x1, RZ ;  /* 0xffffffff09097810 */ /* 0x000fe80007ffe0ff */
[----:B------:R-:W-:Y:S11]  /*b7b0*/  ISETP.GT.AND P0, PT, R9, R81, PT ;  /* 0x000000510900720c */ /* 0x000ff60003f04270 */
[----:B------:R-:W-:Y:S02]  /*b7c0*/  @!UPT UIADD3 URZ, URZ, URZ, URZ ;  /* 0x0000003f3f3ff290 */ /* 0x000fe4000fffe03f */
[----:B------:R-:W-:Y:S05]  /*b7d0*/  @P0 BRA `(.L_x_1854) ;  /* 0xffffff7400440947 */ /* 0x000fea000383ffff */
.L_x_1761:
        /* <DEDUP_REMOVED lines=108> */
.L_x_1863:
[----:B------:R-:W-:Y:S05]  /*bea0*/  BSYNC B0 ;  /* 0x0000000000007941 */ /* 0x000fea0003800000 */
.L_x_1862:
[----:B-----5:R3:W-:Y:S02]  /*beb0*/  STS.128 [R214], R24 ;  /* 0x00000018d6007388 */ /* 0x0207e40000000c00 */
.L_x_1861:
[----:B------:R-:W-:Y:S05]  /*bec0*/  BSYNC B1 ;  /* 0x0000000000017941 */ /* 0x000fea0003800000 */
.L_x_1860:
        /* <DEDUP_REMOVED lines=48> */
.L_x_1867:
[----:B------:R-:W-:Y:S05]  /*c1d0*/  BSYNC B0 ;  /* 0x0000000000007941 */ /* 0x000fea0003800000 */
.L_x_1866:
[----:B-----5:R1:W-:Y:S02]  /*c1e0*/  STS.128 [R214+0x2000], R24 ;  /* 0x00200018d6007388 */ /* 0x0203e40000000c00 */
.L_x_1865:
[----:B------:R-:W-:Y:S05]  /*c1f0*/  BSYNC B1 ;  /* 0x0000000000017941 */ /* 0x000fea0003800000 */
.L_x_1864:
        /* <DEDUP_REMOVED lines=44> */
.L_x_1869:
[----:B------:R-:W-:Y:S05]  /*c4c0*/  BSYNC B0 ;  /* 0x0000000000007941 */ /* 0x000fea0003800000 */
.L_x_1868:
[----:B-----5:R2:W-:Y:S02]  /*c4d0*/  STS.128 [R214+0x4000], R32 ;  /* 0x00400020d6007388 */ /* 0x0205e40000000c00 */
.L_x_1859:
[----:B------:R-:W-:Y:S05]  /*c4e0*/  BSYNC B2 ;  /* 0x0000000000027941 */ /* 0x000fea0003800000 */
.L_x_1858:
        /* <DEDUP_REMOVED lines=54> */
.L_x_1875:
[----:B------:R-:W-:Y:S05]  /*c850*/  BSYNC B0 ;  /* 0x0000000000007941 */ /* 0x000fea0003800000 */
.L_x_1874:
[----:B-----5:R3:W-:Y:S02]  /*c860*/  STS.128 [R214+0x800], R24 ;  /* 0x00080018d6007388 */ /* 0x0207e40000000c00 */
.L_x_1873:
[----:B------:R-:W-:Y:S05]  /*c870*/  BSYNC B1 ;  /* 0x0000000000017941 */ /* 0x000fea0003800000 */
.L_x_1872:
        /* <DEDUP_REMOVED lines=47> */
.L_x_1879:
[----:B------:R-:W-:Y:S05]  /*cb70*/  BSYNC B0 ;  /* 0x0000000000007941 */ /* 0x000fea0003800000 */
.L_x_1878:
[----:B-----5:R3:W-:Y:S02]  /*cb80*/  STS.128 [R214+0x2800], R24 ;  /* 0x00280018d6007388 */ /* 0x0207e40000000c00 */
.L_x_1877:
[----:B------:R-:W-:Y:S05]  /*cb90*/  BSYNC B1 ;  /* 0x0000000000017941 */ /* 0x000fea0003800000 */
.L_x_1876:
        /* <DEDUP_REMOVED lines=47> */
.L_x_1881:
[----:B------:R-:W-:Y:S05]  /*ce90*/  BSYNC B0 ;  /* 0x0000000000007941 */ /* 0x000fea0003800000 */
.L_x_1880:
[----:B-----5:R3:W-:Y:S02]  /*cea0*/  STS.128 [R214+0x4800], R24 ;  /* 0x00480018d6007388 */ /* 0x0207e40000000c00 */
.L_x_1871:
[----:B------:R-:W-:Y:S05]  /*ceb0*/  BSYNC B2 ;  /* 0x0000000000027941 */ /* 0x000fea0003800000 */
.L_x_1870:
        /* <DEDUP_REMOVED lines=54> */
.L_x_1887:
[----:B------:R-:W-:Y:S05]  /*d220*/  BSYNC B0 ;  /* 0x0000000000007941 */ /* 0x000fea0003800000 */
.L_x_1886:
[----:B-----5:R1:W-:Y:S02]  /*d230*/  STS.128 [R214+0x1000], R24 ;  /* 0x00100018d6007388 */ /* 0x0203e40000000c00 */
.L_x_1885:
[----:B------:R-:W-:Y:S05]  /*d240*/  BSYNC B1 ;  /* 0x0000000000017941 */ /* 0x000fea0003800000 */
.L_x_1884:
        /* <DEDUP_REMOVED lines=47> */
.L_x_1891:
[----:B------:R-:W-:Y:S05]  /*d540*/  BSYNC B0 ;  /* 0x0000000000007941 */ /* 0x000fea0003800000 */
.L_x_1890:
[----:B-----5:R3:W-:Y:S02]  /*d550*/  STS.128 [R214+0x3000], R24 ;  /* 0x00300018d6007388 */ /* 0x0207e40000000c00 */
.L_x_1889:
[----:B------:R-:W-:Y:S05]  /*d560*/  BSYNC B1 ;  /* 0x0000000000017941 */ /* 0x000fea0003800000 */
.L_x_1888:
        /* <DEDUP_REMOVED lines=46> */
.L_x_1893:
[----:B------:R-:W-:Y:S05]  /*d850*/  BSYNC B0 ;  /* 0x0000000000007941 */ /* 0x000fea0003800000 */
.L_x_1892:
[----:B-----5:R3:W-:Y:S02]  /*d860*/  STS.128 [R214+0x5000], R24 ;  /* 0x00500018d6007388 */ /* 0x0207e40000000c00 */
.L_x_1883:
[----:B------:R-:W-:Y:S05]  /*d870*/  BSYNC B2 ;  /* 0x0000000000027941 */ /* 0x000fea0003800000 */
.L_x_1882:
        /* <DEDUP_REMOVED lines=51> */
.L_x_1898:
[----:B------:R-:W-:Y:S05]  /*dbb0*/  BSYNC B0 ;  /* 0x0000000000007941 */ /* 0x000fea0003800000 */
.L_x_1897:
[----:B-----5:R1:W-:Y:S02]  /*dbc0*/  STS.128 [R214+0x1800], R24 ;  /* 0x00180018d6007388 */ /* 0x0203e40000000c00 */
.L_x_1896:
[----:B------:R-:W-:Y:S05]  /*dbd0*/  BSYNC B1 ;  /* 0x0000000000017941 */ /* 0x000fea0003800000 */
.L_x_1895:
        /* <DEDUP_REMOVED lines=47> */
.L_x_1902:
[----:B------:R-:W-:Y:S05]  /*ded0*/  BSYNC B0 ;  /* 0x0000000000007941 */ /* 0x000fea0003800000 */
.L_x_1901:
[----:B-----5:R1:W-:Y:S02]  /*dee0*/  STS.128 [R214+0x3800], R12 ;  /* 0x0038000cd6007388 */ /* 0x0203e40000000c00 */
.L_x_1900:
[----:B------:R-:W-:Y:S05]  /*def0*/  BSYNC B1 ;  /* 0x0000000000017941 */ /* 0x000fea0003800000 */
.L_x_1899:
        /* <DEDUP_REMOVED lines=44> */
.L_x_1904:
[----:B------:R-:W-:Y:S05]  /*e1c0*/  BSYNC B0 ;  /* 0x0000000000007941 */ /* 0x000fea0003800000 */
.L_x_1903:
[----:B-----5:R1:W-:Y:S01]  /*e1d0*/  STS.128 [R214+0x5800], R12 ;  /* 0x0058000cd6007388 */ /* 0x0203e20000000c00 */
[----:B------:R-:W-:Y:S05]  /*e1e0*/  BRA `(.L_x_1894) ;  /* 0x0000004c00dc7947 */ /* 0x000fea0003800000 */
.L_x_1857:
        /* <DEDUP_REMOVED lines=93> */
.L_x_1910:
[----:B------:R-:W-:Y:S05]  /*e7c0*/  BSYNC B0 ;  /* 0x0000000000007941 */ /* 0x000fea0003800000 */
.L_x_1909:
[----:B-----5:R3:W-:Y:S02]  /*e7d0*/  STS.128 [R214], R28 ;  /* 0x0000001cd6007388 */ /* 0x0207e40000000c00 */
.L_x_1908:
[----:B------:R-:W-:Y:S05]  /*e7e0*/  BSYNC B1 ;  /* 0x0000000000017941 */ /* 0x000fea0003800000 */
.L_x_1907:
        /* <DEDUP_REMOVED lines=89> */
.L_x_1914:
[----:B------:R-:W-:Y:S05]  /*ed80*/  BSYNC B0 ;  /* 0x0000000000007941 */ /* 0x000fea0003800000 */
.L_x_1913:
[----:B-----5:R1:W-:Y:S02]  /*ed90*/  STS.128 [R214+0x2000], R28 ;  /* 0x0020001cd6007388 */ /* 0x0203e40000000c00 */
.L_x_1912:
[----:B------:R-:W-:Y:S05]  /*eda0*/  BSYNC B1 ;  /* 0x0000000000017941 */ /* 0x000fea0003800000 */
.L_x_1911:
        /* <DEDUP_REMOVED lines=88> */
.L_x_1916:
[----:B------:R-:W-:Y:S05]  /*f330*/  BSYNC B0 ;  /* 0x0000000000007941 */ /* 0x000fea0003800000 */
.L_x_1915:
[----:B-----5:R3:W-:Y:S02]  /*f340*/  STS.128 [R214+0x4000], R28 ;  /* 0x0040001cd6007388 */ /* 0x0207e40000000c00 */
.L_x_1906:
[----:B------:R-:W-:Y:S05]  /*f350*/  BSYNC B2 ;  /* 0x0000000000027941 */ /* 0x000fea0003800000 */
.L_x_1905:
        /* <DEDUP_REMOVED lines=97> */
.L_x_1922:
[----:B------:R-:W-:Y:S05]  /*f970*/  BSYNC B0 ;  /* 0x0000000000007941 */ /* 0x000fea0003800000 */
.L_x_1921:
[----:B-----5:R3:W-:Y:S02]  /*f980*/  STS.128 [R214+0x800], R28 ;  /* 0x0008001cd6007388 */ /* 0x0207e40000000c00 */
.L_x_1920:
[----:B------:R-:W-:Y:S05]  /*f990*/  BSYNC B1 ;  /* 0x0000000000017941 */ /* 0x000fea0003800000 */
.L_x_1919:
        /* <DEDUP_REMOVED lines=90> */
.L_x_1926:
[----:B------:R-:W-:Y:S05]  /*ff40*/  BSYNC B0 ;  /* 0x0000000000007941 */ /* 0x000fea0003800000 */
.L_x_1925:
[----:B-----5:R3:W-:Y:S02]  /*ff50*/  STS.128 [R214+0x2800], R28 ;  /* 0x0028001cd6007388 */ /* 0x0207e40000000c00 */
.L_x_1924:
[----:B------:R-:W-:Y:S05]  /*ff60*/  BSYNC B1 ;  /* 0x0000000000017941 */ /* 0x000fea0003800000 */
.L_x_1923:
        /* <DEDUP_REMOVED lines=89> */
.L_x_1928:
[----:B------:R-:W-:Y:S05]  /*10500*/  BSYNC B0 ;  /* 0x0000000000007941 */ /* 0x000fea0003800000 */
.L_x_1927:
[----:B-----5:R3:W-:Y:S02]  /*10510*/  STS.128 [R214+0x4800], R28 ;  /* 0x0048001cd6007388 */ /* 0x0207e40000000c00 */
.L_x_1918:
[----:B------:R-:W-:Y:S05]  /*10520*/  BSYNC B2 ;  /* 0x0000000000027941 */ /* 0x000fea0003800000 */
.L_x_1917:
        /* <DEDUP_REMOVED lines=97> */
.L_x_1934:
[----:B------:R-:W-:Y:S05]  /*10b40*/  BSYNC B0 ;  /* 0x0000000000007941 */ /* 0x000fea0003800000 */
.L_x_1933:
[----:B-----5:R1:W-:Y:S02]  /*10b50*/  STS.128 [R214+0x1000], R28 ;  /* 0x0010001cd6007388 */ /* 0x0203e40000000c00 */
.L_x_1932:
[----:B------:R-:W-:Y:S05]  /*10b60*/  BSYNC B1 ;  /* 0x0000000000017941 */ /* 0x000fea0003800000 */
.L_x_1931:
        /* <DEDUP_REMOVED lines=90> */
.L_x_1938:
[----:B------:R-:W-:Y:S05]  /*11110*/  BSYNC B0 ;  /* 0x0000000000007941 */ /* 0x000fea0003800000 */
.L_x_1937:
[----:B-----5:R3:W-:Y:S02]  /*11120*/  STS.128 [R214+0x3000], R28 ;  /* 0x0030001cd6007388 */ /* 0x0207e40000000c00 */
.L_x_1936:
[----:B------:R-:W-:Y:S05]  /*11130*/  BSYNC B1 ;  /* 0x0000000000017941 */ /* 0x000fea0003800000 */
.L_x_1935:
        /* <DEDUP_REMOVED lines=89> */
.L_x_1940:
[----:B------:R-:W-:Y:S05]  /*116d0*/  BSYNC B0 ;  /* 0x0000000000007941 */ /* 0x000fea0003800000 */
.L_x_1939:
[----:B-----5:R1:W-:Y:S02]  /*116e0*/  STS.128 [R214+0x5000], R24 ;  /* 0x00500018d6007388 */ /* 0x0203e40000000c00 */
.L_x_1930:
[----:B------:R-:W-:Y:S05]  /*116f0*/  BSYNC B2 ;  /* 0x0000000000027941 */ /* 0x000fea0003800000 */
.L_x_1929:
        /* <DEDUP_REMOVED lines=96> */
.L_x_1944:
[----:B------:R-:W-:Y:S05]  /*11d00*/  BSYNC B0 ;  /* 0x0000000000007941 */ /* 0x000fea0003800000 */
.L_x_1943:
[----:B-----5:R1:W-:Y:S02]  /*11d10*/  STS.128 [R214+0x1800], R16 ;  /* 0x00180010d6007388 */ /* 0x0203e40000000c00 */
.L_x_1942:
[----:B------:R-:W-:Y:S05]  /*11d20*/  BSYNC B1 ;  /* 0x0000000000017941 */ /* 0x000fea0003800000 */
.L_x_1941:
        /* <DEDUP_REMOVED lines=90> */
.L_x_1948:
[----:B------:R-:W-:Y:S05]  /*122d0*/  BSYNC B0 ;  /* 0x0000000000007941 */ /* 0x000fea0003800000 */
.L_x_1947:
[----:B-----5:R1:W-:Y:S02]  /*122e0*/  STS.128 [R214+0x3800], R16 ;  /* 0x00380010d6007388 */ /* 0x0203e40000000c00 */
.L_x_1946:
[----:B------:R-:W-:Y:S05]  /*122f0*/  BSYNC B1 ;  /* 0x0000000000017941 */ /* 0x000fea0003800000 */
.L_x_1945:
        /* <DEDUP_REMOVED lines=92> */
.L_x_1950:
[----:B------:R-:W-:Y:S05]  /*128c0*/  BSYNC B0 ;  /* 0x0000000000007941 */ /* 0x000fea0003800000 */
.L_x_1949:
[----:B-----5:R1:W-:Y:S01]  /*128d0*/  STS.128 [R214+0x5800], R12 ;  /* 0x0058000cd6007388 */ /* 0x0203e20000000c00 */
[----:B------:R-:W-:Y:S05]  /*128e0*/  BRA `(.L_x_1894) ;  /* 0x00000008001c7947 */ /* 0x000fea0003800000 */
.L_x_1856:
        /* <DEDUP_REMOVED lines=36> */
.L_x_1952:
[----:B------:R-:W-:Y:S05]  /*12b30*/  BSYNC B0 ;  /* 0x0000000000007941 */ /* 0x000fea0003800000 */
.L_x_1951:
        /* <DEDUP_REMOVED lines=32> */
.L_x_1954:
[----:B------:R-:W-:Y:S05]  /*12d40*/  BSYNC B0 ;  /* 0x0000000000007941 */ /* 0x000fea0003800000 */
.L_x_1953:
        /* <DEDUP_REMOVED lines=31> */
.L_x_1956:
[----:B------:R-:W-:Y:S05]  /*12f40*/  BSYNC B0 ;  /* 0x0000000000007941 */ /* 0x000fea0003800000 */
.L_x_1955:
        /* <DEDUP_REMOVED lines=33> */
.L_x_1894:
[----:B------:R-:W-:Y:S05]  /*13160*/  BSYNC B3 ;  /* 0x0000000000037941 */ /* 0x000fea0003800000 */
.L_x_1855:
        /* <DEDUP_REMOVED lines=31> */
.L_x_1959:
[----:B------:R1:W-:Y:S02]  /*13360*/  STS.128 [R214+0xa000], RZ ;  /* 0x00a000ffd6007388 */ /* 0x0003e40000000c00 */
.L_x_1958:
[----:B------:R-:W-:Y:S05]  /*13370*/  BSYNC B0 ;  /* 0x0000000000007941 */ /* 0x000fea0003800000 */
.L_x_1957:
        /* <DEDUP_REMOVED lines=31> */
.L_x_1962:
[----:B------:R2:W-:Y:S02]  /*13570*/  STS.128 [R214+0xa800], RZ ;  /* 0x00a800ffd6007388 */ /* 0x0005e40000000c00 */
.L_x_1961:
[----:B------:R-:W-:Y:S05]  /*13580*/  BSYNC B0 ;  /* 0x0000000000007941 */ /* 0x000fea0003800000 */
.L_x_1960:
        /* <DEDUP_REMOVED lines=34> */
.L_x_1965:
[----:B------:R2:W-:Y:S02]  /*137b0*/  STS.128 [R214+0xb000], RZ ;  /* 0x00b000ffd6007388 */ /* 0x0005e40000000c00 */
.L_x_1964:
[----:B------:R-:W-:Y:S05]  /*137c0*/  BSYNC B0 ;  /* 0x0000000000007941 */ /* 0x000fea0003800000 */
.L_x_1963:
        /* <DEDUP_REMOVED lines=34> */
.L_x_1967:
[----:B------:R-:W-:Y:S05]  /*139f0*/  BSYNC B0 ;  /* 0x0000000000007941 */ /* 0x000fea0003800000 */
.L_x_1966:
        /* <DEDUP_REMOVED lines=33> */
.L_x_1970:
[----:B------:R1:W-:Y:S02]  /*13c10*/  STS.128 [R214+0x10000], RZ ;  /* 0x010000ffd6007388 */ /* 0x0003e40000000c00 */
.L_x_1969:
[----:B------:R-:W-:Y:S05]  /*13c20*/  BSYNC B0 ;  /* 0x0000000000007941 */ /* 0x000fea0003800000 */
.L_x_1968:
        /* <DEDUP_REMOVED lines=34> */
.L_x_1973:
[----:B------:R2:W-:Y:S02]  /*13e50*/  STS.128 [R214+0x10800], RZ ;  /* 0x010800ffd6007388 */ /* 0x0005e40000000c00 */
.L_x_1972:
[----:B------:R-:W-:Y:S05]  /*13e60*/  BSYNC B0 ;  /* 0x0000000000007941 */ /* 0x000fea0003800000 */
.L_x_1971:
        /* <DEDUP_REMOVED lines=37> */
.L_x_1976:
[----:B------:R2:W-:Y:S02]  /*140c0*/  STS.128 [R214+0x11000], RZ ;  /* 0x011000ffd6007388 */ /* 0x0005e40000000c00 */
.L_x_1975:
[----:B------:R-:W-:Y:S05]  /*140d0*/  BSYNC B0 ;  /* 0x0000000000007941 */ /* 0x000fea0003800000 */
.L_x_1974:
        /* <DEDUP_REMOVED lines=50> */
.L_x_1978:
[----:B------:R-:W-:Y:S05]  /*14400*/  BSYNC B0 ;  /* 0x0000000000007941 */ /* 0x000fea0003800000 */
.L_x_1977:
[----:B--234-:R-:W-:Y:S01]  /*14410*/  LDSM.16.M88.4 R8, [R204] ;  /* 0x00000000cc08783b */ /* 0x01cfe20000000200 */
[----:B------:R-:W-:Y:S01]  /*14420*/  R2P PR, R62, 0x6 ;  /* 0x000000063e007804 */ /* 0x000fe20000000000 */
[C---:B------:R-:W-:Y:S01]  /*14430*/  VIADD R0, R203.reuse, 0x6000 ;  /* 0x00006000cb007836 */ /* 0x040fe20000000000 */
[----:B------:R-:W-:Y:S01]  /*14440*/  ULDC UR5, c[0x0][0x39c] ;  /* 0x0000e70000057ab9 */ /* 0x000fe20000000800 */
[----:B------:R-:W2:Y:S01]  /*14450*/  LDSM.16.M88.4 R24, [R203+0x6000] ;  /* 0x00600000cb18783b */ /* 0x000ea20000000200 */
[----:B------:R-:W-:Y:S01]  /*14460*/  VIADD R201, R203, 0x6020 ;  /* 0x00006020cbc97836 */ /* 0x000fe20000000000 */
[----:B------:R-:W-:Y:S01]  /*14470*/  ISETP.GT.AND P4, PT, R44, R205, PT ;  /* 0x000000cd2c00720c */ /* 0x000fe20003f84270 */
[--C-:B------:R-:W-:Y:S01]  /*14480*/  IMAD R202, R47, 0x2, R204.reuse ;  /* 0x000000022fca7824 */ /* 0x100fe200078e02cc */
[----:B------:R-:W3:Y:S01]  /*14490*/  LDSM.16.M88.4 R64, [R203+0x6800] ;  /* 0x00680000cb40783b */ /* 0x000ee20000000200 */
[----:B------:R-:W-:-:S03]  /*144a0*/  IMAD R62, R45, 0x2, R204 ;  /* 0x000000022d3e7824 */ /* 0x000fc600078e02cc */
[----:B------:R-:W-:Y:S01]  /*144b0*/  LDSM.16.M88.4 R72, [R202] ;  /* 0x00000000ca48783b */ /* 0x000fe20000000200 */
[----:B------:R-:W-:Y:S02]  /*144c0*/  LEA R3, R45, R202, 0x1 ;  /* 0x000000ca2d037211 */ /* 0x000fe400078e08ff */
[----:B------:R-:W-:Y:S01]  /*144d0*/  @P1 IADD3 R201, R0, -0x20, RZ ;  /* 0xffffffe000c91810 */ /* 0x000fe20007ffe0ff */
[----:B------:R-:W4:Y:S01]  /*144e0*/  LDSM.16.M88.4 R52, [R203+0x7000] ;  /* 0x00700000cb34783b */ /* 0x000f220000000200 */
[----:B------:R-:W-:Y:S02]  /*144f0*/  IMAD.MOV.U32 R0, RZ, RZ, 0x40 ;  /* 0x00000040ff007424 */ /* 0x000fe400078e00ff */
[C---:B------:R-:W-:Y:S01]  /*14500*/  IADD3 R195, R201.reuse, 0x800, RZ ;  /* 0x00000800c9c37810 */ /* 0x040fe20007ffe0ff */
[----:B------:R-:W5:Y:S01]  /*14510*/  LDSM.16.M88.4 R68, [R201] ;  /* 0x00000000c944783b */ /* 0x000f620000000200 */
        /* <DEDUP_REMOVED lines=18> */
[C---:B--2---:R-:W-:Y:S03]  /*14640*/  HMMA.16816.F32 R12, R8.reuse, R24, RZ ;  /* 0x00000018080c723c */ /* 0x044fe600000018ff */
[----:B------:R-:W2:Y:S04]  /*14650*/  LDSM.16.M88.4 R48, [R201+0x1800] ;  /* 0x00180000c930783b */ /* 0x000ea80000000200 */
[----:B------:R-:W-:Y:S01]  /*14660*/  LDSM.16.M88.4 R16, [R3] ;  /* 0x000000000310783b */ /* 0x000fe20000000200 */
[C---:B------:R-:W-:Y:S03]  /*14670*/  HMMA.16816.F32 R24, R8.reuse, R26, RZ ;  /* 0x0000001a0818723c */ /* 0x040fe600000018ff */
[----:B------:R-:W2:Y:S03]  /*14680*/  LDSM.16.M88.4 R88, [R192] ;  /* 0x00000000c058783b */ /* 0x000ea60000000200 */
[C---:B---3--:R-:W-:Y:S01]  /*14690*/  HMMA.16816.F32 R36, R8.reuse, R64, RZ ;  /* 0x000000400824723c */ /* 0x048fe200000018ff */
[----:B------:R-:W3:Y:S04]  /*146a0*/  LDSM.16.M88.4 R4, [R199+0x6800] ;  /* 0x00680000c704783b */ /* 0x000ee80000000200 */
[----:B------:R-:W3:Y:S01]  /*146b0*/  LDSM.16.M88.4 R40, [R199+0x7000] ;  /* 0x00700000c728783b */ /* 0x000ee20000000200 */
[----:B----4-:R-:W-:Y:S03]  /*146c0*/  HMMA.16816.F32 R56, R8, R52, RZ ;  /* 0x000000340838723c */ /* 0x010fe600000018ff */
[----:B------:R-:W4:Y:S03]  /*146d0*/  LDSM.16.M88.4 R76, [R199+0x7800] ;  /* 0x00780000c74c783b */ /* 0x000f260000000200 */
[C---:B-----5:R-:W-:Y:S01]  /*146e0*/  HMMA.16816.F32 R12, R72.reuse, R68, R12 ;  /* 0x00000044480c723c */ /* 0x060fe2000000180c */
        /* <DEDUP_REMOVED lines=19> */
[C---:B--2---:R-:W-:Y:S06]  /*14820*/  HMMA.16816.F32 R84, R72.reuse, R48, R84 ;  /* 0x000000304854723c */ /* 0x044fec0000001854 */
[----:B------:R-:W-:Y:S01]  /*14830*/  HMMA.16816.F32 R72, R72, R50, R8 ;  /* 0x000000324848723c */ /* 0x000fe20000001808 */
[----:B------:R-:W2:Y:S04]  /*14840*/  LDSM.16.M88.4 R48, [R192+0x1800] ;  /* 0x00180000c030783b */ /* 0x000ea80000000200 */
[----:B------:R-:W-:Y:S01]  /*14850*/  LDSM.16.M88.4 R8, [R203+0x8800] ;  /* 0x00880000cb08783b */ /* 0x000fe20000000200 */
[C---:B------:R-:W-:Y:S06]  /*14860*/  HMMA.16816.F32 R12, R16.reuse, R88, R12 ;  /* 0x00000058100c723c */ /* 0x040fec000000180c */
[----:B------:R-:W-:Y:S01]  /*14870*/  HMMA.16816.F32 R24, R16, R90, R24 ;  /* 0x0000005a1018723c */ /* 0x000fe20000001818 */
[----:B------:R-:W-:Y:S05]  /*14880*/  LDSM.16.M88.4 R88, [R201+0x3800] ;  /* 0x00380000c958783b */ /* 0x000fea0000000200 */
[C---:B---3--:R-:W-:Y:S06]  /*14890*/  HMMA.16816.F32 R36, R80.reuse, R4, R36 ;  /* 0x000000045024723c */ /* 0x048fec0000001824 */
[C---:B------:R-:W-:Y:S01]  /*148a0*/  HMMA.16816.F32 R64, R80.reuse, R6, R64 ;  /* 0x000000065040723c */ /* 0x040fe20000001840 */
[----:B------:R-:W-:Y:S05]  /*148b0*/  LDSM.16.M88.4 R4, [R203+0x9000] ;  /* 0x00900000cb04783b */ /* 0x000fea0000000200 */
[C---:B------:R-:W-:Y:S06]  /*148c0*/  HMMA.16816.F32 R56, R80.reuse, R40, R56 ;  /* 0x000000285038723c */ /* 0x040fec0000001838 */
[C---:B------:R-:W-:Y:S01]  /*148d0*/  HMMA.16816.F32 R52, R80.reuse, R42, R52 ;  /* 0x0000002a5034723c */ /* 0x040fe20000001834 */
[----:B------:R-:W3:Y:S05]  /*148e0*/  LDSM.16.M88.4 R40, [R201+0x2000] ;  /* 0x00200000c928783b */ /* 0x000eea0000000200 */
[C---:B----4-:R-:W-:Y:S06]  /*148f0*/  HMMA.16816.F32 R84, R80.reuse, R76, R84 ;  /* 0x0000004c5054723c */ /* 0x050fec0000001854 */
        /* <DEDUP_REMOVED lines=16> */
[C---:B---3--:R-:W-:Y:S06]  /*14a00*/  HMMA.16816.F32 R12, R92.reuse, R40, R12 ;  /* 0x000000285c0c723c */ /* 0x048fec000000180c */
        /* <DEDUP_REMOVED lines=57> */
[----:B----4-:R-:W-:Y:S06]  /*14da0*/  HMMA.16816.F32 R84, R48, R68, R84 ;  /* 0x000000443054723c */ /* 0x010fec0000001854 */
        /* <DEDUP_REMOVED lines=8> */
[----:B------:R-:W-:-:S02]  /*14e30*/  FMUL.FTZ R26, R26, UR5 ;  /* 0x000000051a1a7c20 */ /* 0x000fc40008410000 */
[----:B------:R-:W-:Y:S06]  /*14e40*/  HMMA.16816.F32 R80, R48, R70, R80 ;  /* 0x000000463050723c */ /* 0x000fec0000001850 */
[----:B--2---:R-:W-:Y:S06]  /*14e50*/  HMMA.16816.F32 R84, R32, R16, R84 ;  /* 0x000000102054723c */ /* 0x004fec0000001854 */
[----:B------:R-:W-:Y:S01]  /*14e60*/  HMMA.16816.F32 R64, R8, R42, R64 ;  /* 0x0000002a0840723c */ /* 0x000fe20000001840 */
[----:B------:R-:W-:Y:S05]  /*14e70*/  MUFU.TANH R42, R26 ;  /* 0x0000001a002a7308 */ /* 0x000fea0000002400 */
[----:B------:R-:W-:Y:S01]  /*14e80*/  HMMA.16816.F32 R36, R96, R28, R36 ;  /* 0x0000001c6024723c */ /* 0x000fe20000001824 */
[----:B------:R-:W-:-:S02]  /*14e90*/  FMUL.FTZ R43, R27, UR5 ;  /* 0x000000051b2b7c20 */ /* 0x000fc40008410000 */
[----:B------:R-:W-:Y:S03]  /*14ea0*/  MUFU.TANH R28, R24 ;  /* 0x00000018001c7308 */ /* 0x000fe60000002400 */
[----:B------:R-:W-:Y:S01]  /*14eb0*/  HMMA.16816.F32 R12, R96, R56, R12 ;  /* 0x00000038600c723c */ /* 0x000fe2000000180c */
[----:B------:R-:W2:Y:S04]  /*14ec0*/  LDSM.16.M88.4 R56, [R199+0xb000] ;  /* 0x00b00000c738783b */ /* 0x000ea80000000200 */
[----:B------:R3:W-:Y:S01]  /*14ed0*/  MUFU.TANH R29, R25 ;  /* 0x00000019001d7308 */ /* 0x0007e20000002400 */
[----:B------:R-:W-:Y:S01]  /*14ee0*/  HMMA.16816.F32 R80, R32, R18, R80 ;  /* 0x000000122050723c */ /* 0x000fe20000001850 */
[----:B------:R-:W-:Y:S05]  /*14ef0*/  LDSM.16.M88.4 R16, [R192+0x5800] ;  /* 0x00580000c010783b */ /* 0x000fea0000000200 */
[----:B-1----:R-:W-:Y:S01]  /*14f00*/  HMMA.16816.F32 R84, R20, R4, R84 ;  /* 0x000000041454723c */ /* 0x002fe20000001854 */
[----:B------:R-:W-:Y:S05]  /*14f10*/  MUFU.TANH R43, R43 ;  /* 0x0000002b002b7308 */ /* 0x000fea0000002400 */
[----:B------:R-:W-:Y:S01]  /*14f20*/  HMMA.16816.F32 R64, R96, R30, R64 ;  /* 0x0000001e6040723c */ /* 0x000fe20000001840 */
[----:B---3--:R-:W1:Y:S05]  /*14f30*/  LDSM.16.M88.4 R24, [R199+0xb800] ;  /* 0x00b80000c718783b */ /* 0x008e6a0000000200 */
[----:B------:R-:W-:Y:S01]  /*14f40*/  FMUL.FTZ R0, R12, UR5 ;  /* 0x000000050c007c20 */ /* 0x000fe20008410000 */
[----:B------:R-:W-:Y:S01]  /*14f50*/  FMUL.FTZ R3, R13, UR5 ;  /* 0x000000050d037c20 */ /* 0x000fe20008410000 */
[----:B------:R-:W-:Y:S01]  /*14f60*/  FMUL.FTZ R40, R14, UR5 ;  /* 0x000000050e287c20 */ /* 0x000fe20008410000 */
[----:B------:R-:W-:Y:S01]  /*14f70*/  FMUL.FTZ R41, R15, UR5 ;  /* 0x000000050f297c20 */ /* 0x000fe20008410000 */
[----:B------:R-:W-:Y:S01]  /*14f80*/  FMUL.FTZ R30, R36, UR5 ;  /* 0x00000005241e7c20 */ /* 0x000fe20008410000 */
[----:B------:R-:W3:Y:S01]  /*14f90*/  LDSM.16.M88.4 R12, [R192+0x5000] ;  /* 0x00500000c00c783b */ /* 0x000ee20000000200 */
[----:B------:R-:W-:Y:S01]  /*14fa0*/  HMMA.16816.F32 R80, R20, R6, R80 ;  /* 0x000000061450723c */ /* 0x000fe20000001850 */
[----:B------:R-:W4:Y:S01]  /*14fb0*/  MUFU.TANH R0, R0 ;  /* 0x0000000000007308 */ /* 0x000f220000002400 */
[----:B------:R-:W-:Y:S01]  /*14fc0*/  FMUL.FTZ R36, R38, UR5 ;  /* 0x0000000526247c20 */ /* 0x000fe20008410000 */
[----:B------:R-:W-:Y:S01]  /*14fd0*/  FMUL.FTZ R31, R37, UR5 ;  /* 0x00000005251f7c20 */ /* 0x000fe20008410000 */
[----:B------:R-:W-:Y:S01]  /*14fe0*/  FMUL.FTZ R37, R39, UR5 ;  /* 0x0000000527257c20 */ /* 0x000fe20008410000 */
[----:B------:R-:W-:-:S04]  /*14ff0*/  DEPBAR.LE SB0, 0x0 ;  /* 0x000080000000791a */ /* 0x000fc80000000000 */
[----:B------:R-:W-:Y:S01]  /*15000*/  IMAD.SHL.U32 R7, R60, 0x2, RZ ;  /* 0x000000023c077824 */ /* 0x000fe200078e00ff */
[----:B------:R-:W-:Y:S01]  /*15010*/  MUFU.TANH R3, R3 ;  /* 0x0000000300037308 */ /* 0x000fe20000002400 */
[----:B--2---:R-:W-:Y:S01]  /*15020*/  HMMA.16816.F32 R100, R8, R56, R100 ;  /* 0x000000380864723c */ /* 0x004fe20000001864 */
[----:B------:R-:W-:Y:S01]  /*15030*/  FMUL.FTZ R4, R66, UR5 ;  /* 0x0000000542047c20 */ /* 0x000fe20008410000 */
[----:B------:R-:W-:Y:S01]  /*15040*/  FMUL.FTZ R5, R67, UR5 ;  /* 0x0000000543057c20 */ /* 0x000fe20008410000 */
[----:B------:R-:W-:-:S03]  /*15050*/  LOP3.LUT R7, R7, 0x6, RZ, 0xc0, !PT ;  /* 0x0000000607077812 */ /* 0x000fc600078ec0ff */
[C---:B------:R-:W-:Y:S01]  /*15060*/  HMMA.16816.F32 R52, R8.reuse, R58, R52 ;  /* 0x0000003a0834723c */ /* 0x040fe20000001834 */
[----:B------:R-:W2:Y:S08]  /*15070*/  MUFU.TANH R41, R41 ;  /* 0x0000002900297308 */ /* 0x000eb00000002400 */
[----:B------:R-:W-:Y:S01]  /*15080*/  MUFU.TANH R30, R30 ;  /* 0x0000001e001e7308 */ /* 0x000fe20000002400 */
[C---:B-1----:R-:W-:Y:S07]  /*15090*/  HMMA.16816.F32 R84, R8.reuse, R24, R84 ;  /* 0x000000180854723c */ /* 0x042fee0000001854 */
[----:B------:R-:W1:Y:S01]  /*150a0*/  MUFU.TANH R36, R36 ;  /* 0x0000002400247308 */ /* 0x000e620000002400 */
[----:B------:R-:W-:Y:S07]  /*150b0*/  HMMA.16816.F32 R80, R8, R26, R80 ;  /* 0x0000001a0850723c */ /* 0x000fee0000001850 */
[----:B------:R-:W5:Y:S01]  /*150c0*/  MUFU.TANH R40, R40 ;  /* 0x0000002800287308 */ /* 0x000f620000002400 */
[C---:B---3--:R-:W-:Y:S06]  /*150d0*/  HMMA.16816.F32 R100, R96.reuse, R12, R100 ;  /* 0x0000000c6064723c */ /* 0x048fec0000001864 */
[----:B------:R-:W-:Y:S01]  /*150e0*/  HMMA.16816.F32 R52, R96, R14, R52 ;  /* 0x0000000e6034723c */ /* 0x000fe20000001834 */
[----:B------:R-:W-:Y:S01]  /*150f0*/  FMUL.FTZ R12, R64, UR5 ;  /* 0x00000005400c7c20 */ /* 0x000fe20008410000 */
[----:B------:R-:W-:Y:S01]  /*15100*/  MUFU.TANH R31, R31 ;  /* 0x0000001f001f7308 */ /* 0x000fe20000002400 */
[----:B------:R-:W-:-:S03]  /*15110*/  FMUL.FTZ R13, R65, UR5 ;  /* 0x00000005410d7c20 */ /* 0x000fc60008410000 */
[C---:B------:R-:W-:Y:S04]  /*15120*/  HMMA.16816.F32 R84, R96.reuse, R16, R84 ;  /* 0x000000106054723c */ /* 0x040fe80000001854 */
[----:B------:R-:W-:Y:S02]  /*15130*/  MUFU.TANH R37, R37 ;  /* 0x0000002500257308 */ /* 0x000fe40000002400 */
[----:B------:R-:W-:Y:S01]  /*15140*/  HMMA.16816.F32 R80, R96, R18, R80 ;  /* 0x000000126050723c */ /* 0x000fe20000001850 */
[----:B------:R-:W-:-:S04]  /*15150*/  IMAD.IADD R16, R2, 0x1, R7 ;  /* 0x0000000102107824 */ /* 0x000fc800078e0207 */
[C---:B------:R-:W-:Y:S01]  /*15160*/  VIADD R8, R16.reuse, 0x8 ;  /* 0x0000000810087836 */ /* 0x040fe20000000000 */
[CC--:B------:R-:W-:Y:S01]  /*15170*/  ISETP.GE.AND P0, PT, R16.reuse, R61.reuse, PT ;  /* 0x0000003d1000720c */ /* 0x0c0fe20003f06270 */
[----:B------:R-:W3:Y:S01]  /*15180*/  MUFU.TANH R4, R4 ;  /* 0x0000000400047308 */ /* 0x000ee20000002400 */
[----:B------:R-:W-:Y:S01]  /*15190*/  IADD3 R6, R16, 0x1, RZ ;  /* 0x0000000110067810 */ /* 0x000fe20007ffe0ff */
[----:B------:R-:W-:Y:S01]  /*151a0*/  FMUL.FTZ R100, R100, UR5 ;  /* 0x0000000564647c20 */ /* 0x000fe20008410000 */
[----:B----4-:R-:W-:Y:S01]  /*151b0*/  FSEL R10, R0, -INF , !P0 ;  /* 0xff800000000a7808 */ /* 0x010fe20004000000 */
[----:B------:R-:W-:Y:S01]  /*151c0*/  VIADD R0, R16, 0x18 ;  /* 0x0000001810007836 */ /* 0x000fe20000000000 */
[-C--:B------:R-:W-:Y:S01]  /*151d0*/  ISETP.GE.AND P6, PT, R6, R61.reuse, PT ;  /* 0x0000003d0600720c */ /* 0x080fe20003fc6270 */
[----:B------:R-:W-:Y:S01]  /*151e0*/  VIADD R6, R16, 0x9 ;  /* 0x0000000910067836 */ /* 0x000fe20000000000 */
[-C--:B------:R-:W-:Y:S01]  /*151f0*/  ISETP.GE.AND P5, PT, R8, R61.reuse, PT ;  /* 0x0000003d0800720c */ /* 0x080fe20003fa6270 */
[----:B------:R-:W-:Y:S01]  /*15200*/  VIADD R8, R16, 0x10 ;  /* 0x0000001010087836 */ /* 0x000fe20000000000 */
[----:B--2---:R-:W-:Y:S01]  /*15210*/  FSEL R41, R41, -INF , !P6 ;  /* 0xff80000029297808 */ /* 0x004fe20007000000 */
[----:B------:R-:W2:Y:S01]  /*15220*/  MUFU.TANH R12, R12 ;  /* 0x0000000c000c7308 */ /* 0x000ea20000002400 */
[----:B------:R-:W-:Y:S01]  /*15230*/  FSEL R14, R3, -INF , !P6 ;  /* 0xff800000030e7808 */ /* 0x000fe20007000000 */
[----:B------:R-:W-:Y:S01]  /*15240*/  FMUL.FTZ R102, R102, UR5 ;  /* 0x0000000566667c20 */ /* 0x000fe20008410000 */
[-C--:B------:R-:W-:Y:S01]  /*15250*/  ISETP.GE.AND P6, PT, R0, R61.reuse, PT ;  /* 0x0000003d0000720c */ /* 0x080fe20003fc6270 */
[----:B------:R-:W-:Y:S01]  /*15260*/  VIADD R0, R16, 0x19 ;  /* 0x0000001910007836 */ /* 0x000fe20000000000 */
[----:B------:R-:W-:Y:S01]  /*15270*/  FSEL R15, R42, -INF , !P5 ;  /* 0xff8000002a0f7808 */ /* 0x000fe20006800000 */
[----:B------:R-:W-:Y:S01]  /*15280*/  FMUL.FTZ R101, R101, UR5 ;  /* 0x0000000565657c20 */ /* 0x000fe20008410000 */
[----:B------:R-:W-:Y:S01]  /*15290*/  FSEL R28, R28, -INF , !P5 ;  /* 0xff8000001c1c7808 */ /* 0x000fe20006800000 */
[----:B------:R-:W-:Y:S01]  /*152a0*/  MUFU.TANH R13, R13 ;  /* 0x0000000d000d7308 */ /* 0x000fe20000002400 */
[-C--:B------:R-:W-:Y:S01]  /*152b0*/  ISETP.GE.AND P5, PT, R0, R61.reuse, PT ;  /* 0x0000003d0000720c */ /* 0x080fe20003fa6270 */
[----:B------:R-:W-:Y:S01]  /*152c0*/  VIADD R0, R16, 0x20 ;  /* 0x0000002010007836 */ /* 0x000fe20000000000 */
[-C--:B------:R-:W-:Y:S01]  /*152d0*/  ISETP.GE.AND P2, PT, R6, R61.reuse, PT ;  /* 0x0000003d0600720c */ /* 0x080fe20003f46270 */
[----:B------:R-:W-:Y:S01]  /*152e0*/  FMUL.FTZ R103, R103, UR5 ;  /* 0x0000000567677c20 */ /* 0x000fe20008410000 */
[-C--:B------:R-:W-:Y:S01]  /*152f0*/  ISETP.GE.AND P1, PT, R8, R61.reuse, PT ;  /* 0x0000003d0800720c */ /* 0x080fe20003f26270 */
[----:B------:R-:W-:Y:S01]  /*15300*/  FMUL.FTZ R52, R52, UR5 ;  /* 0x0000000534347c20 */ /* 0x000fe20008410000 */
[----:B------:R-:W-:Y:S01]  /*15310*/  FSEL R43, R43, -INF , !P2 ;  /* 0xff8000002b2b7808 */ /* 0x000fe20005000000 */
[----:B------:R-:W4:Y:S01]  /*15320*/  MUFU.TANH R5, R5 ;  /* 0x0000000500057308 */ /* 0x000f220000002400 */
[----:B------:R-:W-:Y:S01]  /*15330*/  FSEL R18, R29, -INF , !P2 ;  /* 0xff8000001d127808 */ /* 0x000fe20005000000 */
[----:B------:R-:W-:Y:S01]  /*15340*/  FMUL.FTZ R54, R54, UR5 ;  /* 0x0000000536367c20 */ /* 0x000fe20008410000 */
[-C--:B------:R-:W-:Y:S01]  /*15350*/  ISETP.GE.AND P2, PT, R0, R61.reuse, PT ;  /* 0x0000003d0000720c */ /* 0x080fe20003f46270 */
[----:B------:R-:W-:Y:S01]  /*15360*/  FMUL.FTZ R53, R53, UR5 ;  /* 0x0000000535357c20 */ /* 0x000fe20008410000 */
[C---:B------:R-:W-:Y:S01]  /*15370*/  IADD3 R0, R16.reuse, 0x21, RZ ;  /* 0x0000002110007810 */ /* 0x040fe20007ffe0ff */
[----:B------:R-:W-:Y:S01]  /*15380*/  FMUL.FTZ R55, R55, UR5 ;  /* 0x0000000537377c20 */ /* 0x000fe20008410000 */
[----:B------:R-:W-:Y:S01]  /*15390*/  IADD3 R6, R16, 0x11, RZ ;  /* 0x0000001110067810 */ /* 0x000fe20007ffe0ff */
[----:B------:R-:W-:Y:S01]  /*153a0*/  MUFU.TANH R156, R100 ;  /* 0x00000064009c7308 */ /* 0x000fe20000002400 */
[----:B-1----:R-:W-:Y:S01]  /*153b0*/  FSEL R11, R36, -INF , !P1 ;  /* 0xff800000240b7808 */ /* 0x002fe20004800000 */
[----:B------:R-:W-:Y:S01]  /*153c0*/  FMUL.FTZ R84, R84, UR5 ;  /* 0x0000000554547c20 */ /* 0x000fe20008410000 */
[----:B------:R-:W-:Y:S01]  /*153d0*/  FSEL R8, R30, -INF , !P1 ;  /* 0xff8000001e087808 */ /* 0x000fe20004800000 */
[----:B------:R-:W-:Y:S01]  /*153e0*/  FMUL.FTZ R85, R85, UR5 ;  /* 0x0000000555557c20 */ /* 0x000fe20008410000 */
[----:B-----5:R-:W-:Y:S01]  /*153f0*/  FSEL R17, R40, -INF , !P0 ;  /* 0xff80000028117808 */ /* 0x020fe20004000000 */
[----:B------:R-:W-:Y:S01]  /*15400*/  FMUL.FTZ R86, R86, UR5 ;  /* 0x0000000556567c20 */ /* 0x000fe20008410000 */
[-C--:B------:R-:W-:Y:S01]  /*15410*/  ISETP.GE.AND P1, PT, R0, R61.reuse, PT ;  /* 0x0000003d0000720c */ /* 0x080fe20003f26270 */
[----:B------:R-:W1:Y:S01]  /*15420*/  MUFU.TANH R177, R102 ;  /* 0x0000006600b17308 */ /* 0x000e620000002400 */
[-C--:B------:R-:W-:Y:S01]  /*15430*/  ISETP.GE.AND P0, PT, R6, R61.reuse, PT ;  /* 0x0000003d0600720c */ /* 0x080fe20003f06270 */
[----:B------:R-:W-:Y:S01]  /*15440*/  VIADD R0, R16, 0x28 ;  /* 0x0000002810007836 */ /* 0x000fe20000000000 */
[----:B---3--:R-:W-:Y:S01]  /*15450*/  FSEL R7, R4, -INF , !P6 ;  /* 0xff80000004077808 */ /* 0x008fe20007000000 */
[----:B------:R-:W-:Y:S01]  /*15460*/  FMUL.FTZ R87, R87, UR5 ;  /* 0x0000000557577c20 */ /* 0x000fe20008410000 */
[----:B------:R-:W-:Y:S01]  /*15470*/  FSEL R9, R37, -INF , !P0 ;  /* 0xff80000025097808 */ /* 0x000fe20004000000 */
[----:B------:R-:W-:Y:S01]  /*15480*/  FMUL.FTZ R80, R80, UR5 ;  /* 0x0000000550507c20 */ /* 0x000fe20008410000 */
[----:B------:R-:W-:Y:S01]  /*15490*/  FSEL R6, R31, -INF , !P0 ;  /* 0xff8000001f067808 */ /* 0x000fe20004000000 */
[----:B------:R-:W-:Y:S01]  /*154a0*/  MUFU.TANH R168, R101 ;  /* 0x0000006500a87308 */ /* 0x000fe20000002400 */
[----:B------:R-:W-:Y:S01]  /*154b0*/  ISETP.GE.AND P0, PT, R0, R61, PT ;  /* 0x0000003d0000720c */ /* 0x000fe20003f06270 */
[----:B------:R-:W-:Y:S01]  /*154c0*/  VIADD R0, R16, 0x29 ;  /* 0x0000002910007836 */ /* 0x000fe20000000000 */
[----:B--2---:R-:W-:Y:S01]  /*154d0*/  FSEL R4, R12, -INF , !P6 ;  /* 0xff8000000c047808 */ /* 0x004fe20007000000 */
[----:B------:R-:W-:-:S02]  /*154e0*/  VIADD R12, R16, 0x30 ;  /* 0x00000030100c7836 */ /* 0x000fc40000000000 */
[----:B------:R-:W-:Y:S01]  /*154f0*/  FMUL.FTZ R82, R82, UR5 ;  /* 0x0000000552527c20 */ /* 0x000fe20008410000 */
[----:B------:R-:W-:Y:S01]  /*15500*/  FMUL.FTZ R83, R83, UR5 ;  /* 0x0000000553537c20 */ /* 0x000fe20008410000 */
[----:B------:R-:W-:Y:S01]  /*15510*/  FMUL.FTZ R81, R81, UR5 ;  /* 0x0000000551517c20 */ /* 0x000fe20008410000 */
[----:B------:R-:W2:Y:S01]  /*15520*/  MUFU.TANH R163, R103 ;  /* 0x0000006700a37308 */ /* 0x000ea20000002400 */
[-C--:B------:R-:W-:Y:S02]  /*15530*/  ISETP.GE.AND P6, PT, R0, R61.reuse, PT ;  /* 0x0000003d0000720c */ /* 0x080fe40003fc6270 */
[----:B----4-:R-:W-:Y:S02]  /*15540*/  FSEL R5, R5, -INF , !P5 ;  /* 0xff80000005057808 */ /* 0x010fe40006800000 */
[----:B------:R-:W-:Y:S02]  /*15550*/  FSEL R0, R13, -INF , !P5 ;  /* 0xff8000000d007808 */ /* 0x000fe40006800000 */
[----:B------:R-:W-:Y:S01]  /*15560*/  ISETP.GE.AND P5, PT, R12, R61, PT ;  /* 0x0000003d0c00720c */ /* 0x000fe20003fa6270 */
[----:B------:R-:W3:Y:S01]  /*15570*/  MUFU.TANH R158, R52 ;  /* 0x00000034009e7308 */ /* 0x000ee20000002400 */
[----:B------:R-:W-:-:S02]  /*15580*/  IADD3 R12, R16, 0x31, RZ ;  /* 0x00000031100c7810 */ /* 0x000fc40007ffe0ff */
[----:B-1----:R-:W-:Y:S02]  /*15590*/  FSEL R177, R177, -INF , !P2 ;  /* 0xff800000b1b17808 */ /* 0x002fe40005000000 */
[----:B------:R-:W-:Y:S02]  /*155a0*/  FSEL R156, R156, -INF , !P2 ;  /* 0xff8000009c9c7808 */ /* 0x000fe40005000000 */
[-C--:B------:R-:W-:Y:S01]  /*155b0*/  ISETP.GE.AND P2, PT, R12, R61.reuse, PT ;  /* 0x0000003d0c00720c */ /* 0x080fe20003f46270 */
[----:B------:R-:W1:Y:S01]  /*155c0*/  MUFU.TANH R167, R54 ;  /* 0x0000003600a77308 */ /* 0x000e620000002400 */
[C---:B------:R-:W-:Y:S01]  /*155d0*/  VIADD R12, R16.reuse, 0x38 ;  /* 0x00000038100c7836 */ /* 0x040fe20000000000 */
[----:B--2---:R-:W-:Y:S01]  /*155e0*/  FSEL R163, R163, -INF , !P1 ;  /* 0xff800000a3a37808 */ /* 0x004fe20004800000 */
[----:B------:R-:W-:Y:S01]  /*155f0*/  VIADD R16, R16, 0x39 ;  /* 0x0000003910107836 */ /* 0x000fe20000000000 */
[----:B------:R-:W-:Y:S02]  /*15600*/  FSEL R168, R168, -INF , !P1 ;  /* 0xff800000a8a87808 */ /* 0x000fe40004800000 */
[----:B------:R-:W-:-:S02]  /*15610*/  ISETP.GE.AND P1, PT, R12, R61, PT ;  /* 0x0000003d0c00720c */ /* 0x000fc40003f26270 */
        /* <DEDUP_REMOVED lines=85> */
.L_x_1980:
[----:B------:R-:W1:Y:S02]  /*15b70*/  LDC R12, c[0x0][0x248] ;  /* 0x00009200ff0c7b82 */ /* 0x000e640000000800 */
[----:B-1----:R-:W-:-:S04]  /*15b80*/  LEA R12, -R12, RZ, 0x6 ;  /* 0x000000ff0c0c7211 */ /* 0x002fc800078e31ff */
[----:B------:R-:W-:-:S07]  /*15b90*/  SHF.R.S32.HI R13, RZ, 0x1f, R12 ;  /* 0x0000001fff0d7819 */ /* 0x000fce000001140c */
.L_x_1981:
        /* <DEDUP_REMOVED lines=110> */
.L_x_1979:
        /* <DEDUP_REMOVED lines=56> */
[----:B------:R-:W-:Y:S01]  /*16600*/  LDSM.16.MT88.4 R32, [R197+0xc800] ;  /* 0x00c80000c520783b */ /* 0x000fe20000004200 */
        /* <DEDUP_REMOVED lines=16> */
[----:B------:R-:W1:Y:S01]  /*16710*/  LDSM.16.MT88.4 R40, [R200+0xe000] ;  /* 0x00e00000c828783b */ /* 0x000e620000004200 */
[--C-:B------:R-:W-:Y:S01]  /*16720*/  FFMA.FTZ R150, R15, UR5, -R166.reuse ;  /* 0x000000050f967c23 */ /* 0x100fe200080108a6 */
[--C-:B------:R-:W-:Y:S01]  /*16730*/  FFMA.FTZ R146, R11, UR5, -R166.reuse ;  /* 0x000000050b927c23 */ /* 0x100fe200080108a6 */
[----:B------:R-:W2:Y:S01]  /*16740*/  MUFU.EX2 R152, R152 ;  /* 0x0000009800987308 */ /* 0x000ea20000000800 */
[--C-:B------:R-:W-:Y:S01]  /*16750*/  FFMA.FTZ R135, R9, UR5, -R166.reuse ;  /* 0x0000000509877c23 */ /* 0x100fe200080108a6 */
[----:B------:R-:W3:Y:S01]  /*16760*/  LDSM.16.MT88.4 R12, [R198+0xc800] ;  /* 0x00c80000c60c783b */ /* 0x000ee20000004200 */
[--C-:B------:R-:W-:Y:S01]  /*16770*/  FFMA.FTZ R145, R4, UR5, -R173.reuse ;  /* 0x0000000504917c23 */ /* 0x100fe200080108ad */
[--C-:B------:R-:W-:Y:S01]  /*16780*/  FFMA.FTZ R0, R0, UR5, -R173.reuse ;  /* 0x0000000500007c23 */ /* 0x100fe200080108ad */
[--C-:B------:R-:W-:Y:S01]  /*16790*/  FFMA.FTZ R133, R7, UR5, -R166.reuse ;  /* 0x0000000507857c23 */ /* 0x100fe200080108a6 */
[----:B------:R-:W4:Y:S01]  /*167a0*/  LDSM.16.MT88.4 R8, [R200+0xe800] ;  /* 0x00e80000c808783b */ /* 0x000f220000004200 */
[--C-:B------:R-:W-:Y:S01]  /*167b0*/  FFMA.FTZ R2, R5, UR5, -R166.reuse ;  /* 0x0000000505027c23 */ /* 0x100fe200080108a6 */
[----:B------:R-:W-:Y:S01]  /*167c0*/  MUFU.EX2 R151, R151 ;  /* 0x0000009700977308 */ /* 0x000fe20000000800 */
[--C-:B------:R-:W-:Y:S01]  /*167d0*/  FFMA.FTZ R157, R168, UR5, -R173.reuse ;  /* 0x00000005a89d7c23 */ /* 0x100fe200080108ad */
[----:B------:R-:W5:Y:S01]  /*167e0*/  LDSM.16.MT88.4 R16, [R196+0xe800] ;  /* 0x00e80000c410783b */ /* 0x000f620000004200 */
[--C-:B------:R-:W-:Y:S01]  /*167f0*/  FFMA.FTZ R159, R160, UR5, -R173.reuse ;  /* 0x00000005a09f7c23 */ /* 0x100fe200080108ad */
[--C-:B------:R-:W-:Y:S01]  /*16800*/  FFMA.FTZ R156, R156, UR5, -R173.reuse ;  /* 0x000000059c9c7c23 */ /* 0x100fe200080108ad */
[--C-:B------:R-:W-:Y:S01]  /*16810*/  FFMA.FTZ R158, R158, UR5, -R173.reuse ;  /* 0x000000059e9e7c23 */ /* 0x100fe200080108ad */
[----:B------:R-:W-:Y:S01]  /*16820*/  LDSM.16.MT88.4 R28, [R196+0xc800] ;  /* 0x00c80000c41c783b */ /* 0x000fe20000004200 */
[--C-:B------:R-:W-:Y:S01]  /*16830*/  FFMA.FTZ R160, R177, UR5, -R166.reuse ;  /* 0x00000005b1a07c23 */ /* 0x100fe200080108a6 */
[----:B------:R-:W1:Y:S01]  /*16840*/  MUFU.EX2 R148, R148 ;  /* 0x0000009400947308 */ /* 0x000e620000000800 */
[----:B--2---:R-:W-:Y:S01]  /*16850*/  F2FP.F16.F32.PACK_AB R96, R152, R153 ;  /* 0x000000999860723e */ /* 0x004fe200000000ff */
[----:B------:R-:W-:Y:S01]  /*16860*/  LDSM.16.MT88.4 R24, [R198+0xe800] ;  /* 0x00e80000c618783b */ /* 0x000fe20000004200 */
[--C-:B------:R-:W-:Y:S01]  /*16870*/  FFMA.FTZ R163, R163, UR5, -R166.reuse ;  /* 0x00000005a3a37c23 */ /* 0x100fe200080108a6 */
[--C-:B------:R-:W-:Y:S01]  /*16880*/  FFMA.FTZ R167, R167, UR5, -R166.reuse ;  /* 0x00000005a7a77c23 */ /* 0x100fe200080108a6 */
[--C-:B------:R-:W-:Y:S01]  /*16890*/  FFMA.FTZ R168, R175, UR5, -R166.reuse ;  /* 0x00000005afa87c23 */ /* 0x100fe200080108a6 */
[--C-:B------:R-:W-:Y:S01]  /*168a0*/  FFMA.FTZ R223, R170, UR5, -R173.reuse ;  /* 0x00000005aadf7c23 */ /* 0x100fe200080108ad */
        /* <DEDUP_REMOVED lines=25> */
[----:B------:R-:W1:Y:S01]  /*16a40*/  MUFU.EX2 R0, R0 ;  /* 0x0000000000007308 */ /* 0x000e620000000800 */
        /* <DEDUP_REMOVED lines=41> */
[----:B------:R-:W4:Y:S01]  /*16ce0*/  MUFU.EX2 R168, R168 ;  /* 0x000000a800a87308 */ /* 0x000f220000000800 */
[C---:B------:R-:W-:Y:S01]  /*16cf0*/  HMMA.16816.F32 R56, R4.reuse, R22, R56 ;  /* 0x000000160438723c */ /* 0x040fe20000001838 */
[----:B------:R-:W1:Y:S05]  /*16d00*/  LDSM.16.MT88.4 R20, [R197+0x10800] ;  /* 0x01080000c514783b */ /* 0x000e6a0000004200 */
[C---:B-----5:R-:W-:Y:S01]  /*16d10*/  HMMA.16816.F32 R60, R4.reuse, R16, R60 ;  /* 0x00000010043c723c */ /* 0x060fe2000000183c */
[----:B------:R-:W-:Y:S05]  /*16d20*/  MUFU.EX2 R175, R175 ;  /* 0x000000af00af7308 */ /* 0x000fea0000000800 */
[----:B------:R-:W-:Y:S01]  /*16d30*/  HMMA.16816.F32 R64, R4, R18, R64 ;  /* 0x000000120440723c */ /* 0x000fe20000001840 */
[----:B------:R-:W5:Y:S02]  /*16d40*/  LDSM.16.MT88.4 R16, [R196+0x10800] ;  /* 0x01080000c410783b */ /* 0x000f640000004200 */
[----:B------:R-:W4:Y:S03]  /*16d50*/  MUFU.EX2 R174, R174 ;  /* 0x000000ae00ae7308 */ /* 0x000f260000000800 */
        /* <DEDUP_REMOVED lines=39> */
[C---:B-----5:R-:W-:Y:S06]  /*16fd0*/  HMMA.16816.F32 R92, R4.reuse, R16, R92 ;  /* 0x00000010045c723c */ /* 0x060fec000000185c */
[----:B------:R-:W-:Y:S01]  /*16fe0*/  HMMA.16816.F32 R96, R4, R18, R96 ;  /* 0x000000120460723c */ /* 0x000fe20000001860 */
[----:B------:R-:W5:Y:S06]  /*16ff0*/  LDSM.16.MT88.4 R16, [R200+0x11000] ;  /* 0x01100000c810783b */ /* 0x000f6c0000004200 */
[----:B------:R-:W-:Y:S01]  /*17000*/  F2FP.F16.F32.PACK_AB R4, R157, R156 ;  /* 0x0000009c9d04723e */ /* 0x000fe200000000ff */
[----:B------:R-:W-:Y:S01]  /*17010*/  FADD.FTZ R156, R156, R145 ;  /* 0x000000919c9c7221 */ /* 0x000fe20000010000 */
[----:B----4-:R-:W-:Y:S01]  /*17020*/  F2FP.F16.F32.PACK_AB R5, R163, R160 ;  /* 0x000000a0a305723e */ /* 0x010fe200000000ff */
[----:B------:R-:W-:Y:S01]  /*17030*/  FADD.FTZ R160, R160, R133 ;  /* 0x00000085a0a07221 */ /* 0x000fe20000010000 */
[----:B------:R-:W-:Y:S01]  /*17040*/  F2FP.F16.F32.PACK_AB R6, R159, R158 ;  /* 0x0000009e9f06723e */ /* 0x000fe200000000ff */
[----:B------:R-:W-:Y:S01]  /*17050*/  FADD.FTZ R157, R157, R156 ;  /* 0x0000009c9d9d7221 */ /* 0x000fe20000010000 */
[----:B------:R-:W-:Y:S01]  /*17060*/  F2FP.F16.F32.PACK_AB R7, R168, R167 ;  /* 0x000000a7a807723e */ /* 0x000fe200000000ff */
        /* <DEDUP_REMOVED lines=14> */
[C---:B-----5:R-:W-:Y:S06]  /*17150*/  HMMA.16816.F32 R68, R4.reuse, R16, R68 ;  /* 0x000000100444723c */ /* 0x060fec0000001844 */
        /* <DEDUP_REMOVED lines=79> */
.L_x_1986:
        /* <DEDUP_REMOVED lines=39> */
[----:B------:R-:W-:Y:S01]  /*178c0*/  ISETP.GE.U32.AND P0, PT, R8, R3, PT ;  /* 0x000000030800720c */ /* 0x000fe20003f06070 */
[----:B------:R-:W1:Y:S06]  /*178d0*/  LDC.64 R4, c[0x0][0x250] ;  /* 0x00009400ff047b82 */ /* 0x000e6c0000000a00 */
        /* <DEDUP_REMOVED lines=11> */
[----:B------:R-:W2:Y:S01]  /*17990*/  LDC.64 R2, c[0x0][0x238] ;  /* 0x00008e00ff027b82 */ /* 0x000ea20000000a00 */
[C---:B------:R-:W-:Y:S03]  /*179a0*/  LEA R12, P0, R11.reuse, R212, 0x2 ;  /* 0x000000d40b0c7211 */ /* 0x040fe600078010ff */
[----:B------:R-:W3:Y:S01]  /*179b0*/  LDG.E R7, desc[UR10][R14.64] ;  /* 0x0000000a0e077981 */ /* 0x000ee2000c1e1900 */
[C---:B------:R-:W-:Y:S01]  /*179c0*/  LEA.HI.X.SX32 R13, R11.reuse, R213, 0x2, P0 ;  /* 0x000000d50b0d7211 */ /* 0x040fe200000f16ff */
[----:B------:R-:W-:Y:S04]  /*179d0*/  IMAD.IADD R11, R11, 0x1, -R9 ;  /* 0x000000010b0b7824 */ /* 0x000fe800078e0a09 */
[----:B------:R-:W-:Y:S01]  /*179e0*/  IMAD R11, R11, R6, -0x40 ;  /* 0xffffffc00b0b7424 */ /* 0x000fe200078e0206 */
[----:B------:R-:W3:Y:S04]  /*179f0*/  LDG.E R8, desc[UR10][R12.64] ;  /* 0x0000000a0c087981 */ /* 0x000ee8000c1e1900 */
[----:B------:R-:W-:Y:S05]  /*17a00*/  SHF.R.S32.HI R9, RZ, 0x1f, R11 ;  /* 0x0000001fff097819 */ /* 0x000fea000001140b */
[-C--:B-1----:R-:W-:Y:S04]  /*17a10*/  IMAD R6, R9, R4.reuse, RZ ;  /* 0x0000000409067224 */ /* 0x082fe800078e02ff */
[C---:B------:R-:W-:Y:S01]  /*17a20*/  IMAD R6, R11.reuse, R5, R6 ;  /* 0x000000050b067224 */ /* 0x040fe200078e0206 */
[----:B---3--:R-:W-:Y:S01]  /*17a30*/  IADD3 R7, -R8, R7, RZ ;  /* 0x0000000708077210 */ /* 0x008fe20007ffe1ff */
[----:B------:R-:W-:Y:S03]  /*17a40*/  IMAD.WIDE.U32 R8, R11, R4, RZ ;  /* 0x000000040b087225 */ /* 0x000fe600078e00ff */
[----:B------:R-:W-:Y:S01]  /*17a50*/  SHF.R.S32.HI R5, RZ, 0x1f, R7 ;  /* 0x0000001fff057819 */ /* 0x000fe20000011407 */
[----:B------:R-:W-:Y:S04]  /*17a60*/  IMAD.IADD R9, R9, 0x1, R6 ;  /* 0x0000000109097824 */ /* 0x000fe800078e0206 */
[-C--:B--2---:R-:W-:Y:S02]  /*17a70*/  IMAD R4, R5, R2.reuse, RZ ;  /* 0x0000000205047224 */ /* 0x084fe400078e02ff */
[C---:B------:R-:W-:Y:S04]  /*17a80*/  IMAD.WIDE.U32 R8, R7.reuse, R2, R8 ;  /* 0x0000000207087225 */ /* 0x040fe800078e0008 */
[----:B------:R-:W-:Y:S05]  /*17a90*/  IMAD R4, R7, R3, R4 ;  /* 0x0000000307047224 */ /* 0x000fea00078e0204 */
[----:B------:R-:W-:Y:S07]  /*17aa0*/  IADD3 R4, R9, R4, RZ ;  /* 0x0000000409047210 */ /* 0x000fee0007ffe0ff */
.L_x_1983:
[C---:B------:R-:W-:Y:S01]  /*17ab0*/  LEA R224, P0, R8.reuse, R164, 0x1 ;  /* 0x000000a408e07211 */ /* 0x040fe200078008ff */
[----:B------:R-:W1:Y:S01]  /*17ac0*/  S2R R2, SR_TID.X ;  /* 0x0000000000027919 */ /* 0x000e620000002100 */
[----:B------:R-:W-:Y:S01]  /*17ad0*/  IADD3 R7, P5, R209, R8, RZ ;  /* 0x00000008d1077210 */ /* 0x000fe20007fbe0ff */
[----:B------:R-:W-:Y:S01]  /*17ae0*/  IMAD.MOV.U32 R133, RZ, RZ, 0x20 ;  /* 0x00000020ff857424 */ /* 0x000fe200078e00ff */
[-CC-:B------:R-:W-:Y:S02]  /*17af0*/  LEA.HI.X R225, R8, R165.reuse, R4.reuse, 0x1, P0 ;  /* 0x000000a508e17211 */ /* 0x180fe400000f0c04 */
[CC--:B------:R-:W-:Y:S01]  /*17b00*/  @P4 LEA R18, P6, R7.reuse, R164.reuse, 0x1 ;  /* 0x000000a407124211 */ /* 0x0c0fe200078c08ff */
[C---:B------:R-:W-:Y:S01]  /*17b10*/  IMAD.X R6, R208.reuse, 0x1, R4, P5 ;  /* 0x00000001d0067824 */ /* 0x040fe200028e0604 */
[CC--:B------:R-:W-:Y:S01]  /*17b20*/  @P2 LEA R14, P5, R7.reuse, R164.reuse, 0x1 ;  /* 0x000000a4070e2211 */ /* 0x0c0fe200078a08ff */
[----:B------:R-:W-:Y:S01]  /*17b30*/  @!PT LDS RZ, [RZ] ;  /* 0x00000000fffff984 */ /* 0x000fe20000000800 */
[----:B------:R-:W-:Y:S01]  /*17b40*/  @!PT LDS RZ, [RZ] ;  /* 0x00000000fffff984 */ /* 0x000fe20000000800 */
[----:B------:R-:W-:Y:S01]  /*17b50*/  @!PT LDS RZ, [RZ] ;  /* 0x00000000fffff984 */ /* 0x000fe20000000800 */
[----:B------:R-:W-:Y:S01]  /*17b60*/  @P4 LDGSTS.E.BYPASS.LTC128B.128 [R214+0xc000], desc[UR10][R224.64] ;  /* 0x0c000000e0d64fae */ /* 0x000fe2000b901d4a */
[CC--:B------:R-:W-:Y:S02]  /*17b70*/  @P1 LEA R10, P0, R7.reuse, R164.reuse, 0x1 ;  /* 0x000000a4070a1211 */ /* 0x0c0fe400078008ff */
[CCC-:B------:R-:W-:Y:S01]  /*17b80*/  @P4 LEA.HI.X R19, R7.reuse, R165.reuse, R6.reuse, 0x1, P6 ;  /* 0x000000a507134211 */ /* 0x1c0fe200030f0c06 */
[----:B------:R-:W-:Y:S01]  /*17b90*/  @!P4 STS.128 [R214+0xc000], RZ ;  /* 0x00c000ffd600c388 */ /* 0x000fe20000000c00 */
[--C-:B------:R-:W-:Y:S02]  /*17ba0*/  @P2 LEA.HI.X R15, R7, R165, R6.reuse, 0x1, P5 ;  /* 0x000000a5070f2211 */ /* 0x100fe400028f0c06 */
[----:B------:R-:W-:Y:S01]  /*17bb0*/  IADD3 R5, P6, R209, R7, RZ ;  /* 0x00000007d1057210 */ /* 0x000fe20007fde0ff */
[----:B------:R-:W-:Y:S01]  /*17bc0*/  @!PT LDS RZ, [RZ] ;  /* 0x00000000fffff984 */ /* 0x000fe20000000800 */
[----:B------:R-:W-:Y:S01]  /*17bd0*/  @!PT LDS RZ, [RZ] ;  /* 0x00000000fffff984 */ /* 0x000fe20000000800 */
[----:B------:R-:W-:Y:S01]  /*17be0*/  @!PT LDS RZ, [RZ] ;  /* 0x00000000fffff984 */ /* 0x000fe20000000800 */
[----:B------:R-:W-:Y:S01]  /*17bf0*/  @P2 LDGSTS.E.BYPASS.LTC128B.128 [R214+0xe000], desc[UR10][R224.64+0x80] ;  /* 0x0e000080e0d62fae */ /* 0x000fe2000b901d4a */
[-CC-:B------:R-:W-:Y:S02]  /*17c00*/  @P1 LEA.HI.X R11, R7, R165.reuse, R6.reuse, 0x1, P0 ;  /* 0x000000a5070b1211 */ /* 0x180fe400000f0c06 */
[CC--:B------:R-:W-:Y:S01]  /*17c10*/  @P2 LEA R8, P5, R5.reuse, R164.reuse, 0x1 ;  /* 0x000000a405082211 */ /* 0x0c0fe200078a08ff */
[----:B------:R-:W-:Y:S01]  /*17c20*/  @!P2 STS.128 [R214+0xe000], RZ ;  /* 0x00e000ffd600a388 */ /* 0x000fe20000000c00 */
[C---:B------:R-:W-:Y:S01]  /*17c30*/  IMAD.X R6, R208.reuse, 0x1, R6, P6 ;  /* 0x00000001d0067824 */ /* 0x040fe200030e0606 */
[CC--:B------:R-:W-:Y:S02]  /*17c40*/  @P4 LEA R16, P6, R5.reuse, R164.reuse, 0x1 ;  /* 0x000000a405104211 */ /* 0x0c0fe400078c08ff */
[----:B------:R-:W-:Y:S01]  /*17c50*/  @!PT LDS RZ, [RZ] ;  /* 0x00000000fffff984 */ /* 0x000fe20000000800 */
[----:B------:R-:W-:Y:S01]  /*17c60*/  @!PT LDS RZ, [RZ] ;  /* 0x00000000fffff984 */ /* 0x000fe20000000800 */
[----:B------:R-:W-:Y:S01]  /*17c70*/  @!PT LDS RZ, [RZ] ;  /* 0x00000000fffff984 */ /* 0x000fe20000000800 */
[----:B------:R-:W-:Y:S01]  /*17c80*/  @P1 LDGSTS.E.BYPASS.LTC128B.128 [R214+0x10000], desc[UR10][R224.64+0x100] ;  /* 0x10000100e0d61fae */ /* 0x000fe2000b901d4a */
[C---:B------:R-:W-:Y:S02]  /*17c90*/  @P1 LEA R12, P0, R5.reuse, R164, 0x1 ;  /* 0x000000a4050c1211 */ /* 0x040fe400078008ff */
        /* <DEDUP_REMOVED lines=8> */
[-C--:B------:R-:W-:Y:S02]  /*17d20*/  @P1 LEA.HI.X R13, R5, R165.reuse, R6, 0x1, P0 ;  /* 0x000000a5050d1211 */ /* 0x080fe400000f0c06 */
[----:B------:R-:W-:Y:S01]  /*17d30*/  IADD3.X R6, R208, R6, RZ, P6, !PT ;  /* 0x00000006d0067210 */ /* 0x000fe200037fe4ff */
[----:B------:R-:W-:Y:S01]  /*17d40*/  @!P4 STS.128 [R214+0xc800], RZ ;  /* 0x00c800ffd600c388 */ /* 0x000fe20000000c00 */
[CC--:B------:R-:W-:Y:S02]  /*17d50*/  @P4 LEA R24, P6, R4.reuse, R164.reuse, 0x1 ;  /* 0x000000a404184211 */ /* 0x0c0fe400078c08ff */
[CC--:B------:R-:W-:Y:S01]  /*17d60*/  @P2 LEA R20, P5, R4.reuse, R164.reuse, 0x1 ;  /* 0x000000a404142211 */ /* 0x0c0fe200078a08ff */
[----:B------:R-:W-:Y:S01]  /*17d70*/  @!PT LDS RZ, [RZ] ;  /* 0x00000000fffff984 */ /* 0x000fe20000000800 */
[----:B------:R-:W-:Y:S01]  /*17d80*/  @!PT LDS RZ, [RZ] ;  /* 0x00000000fffff984 */ /* 0x000fe20000000800 */
[----:B------:R-:W-:Y:S01]  /*17d90*/  @!PT LDS RZ, [RZ] ;  /* 0x00000000fffff984 */ /* 0x000fe20000000800 */
[----:B------:R-:W-:Y:S01]  /*17da0*/  @P2 LDGSTS.E.BYPASS.LTC128B.128 [R214+0xe800], desc[UR10][R14.64+0x80] ;  /* 0x0e8000800ed62fae */ /* 0x000fe2000b901d4a */
[CCC-:B------:R-:W-:Y:S02]  /*17db0*/  @P4 LEA.HI.X R25, R4.reuse, R165.reuse, R6.reuse, 0x1, P6 ;  /* 0x000000a504194211 */ /* 0x1c0fe400030f0c06 */
[CC--:B------:R-:W-:Y:S01]  /*17dc0*/  @P2 LEA.HI.X R21, R4.reuse, R165.reuse, R6, 0x1, P5 ;  /* 0x000000a504152211 */ /* 0x0c0fe200028f0c06 */
[----:B------:R-:W-:Y:S01]  /*17dd0*/  @!P2 STS.128 [R214+0xe800], RZ ;  /* 0x00e800ffd600a388 */ /* 0x000fe20000000c00 */
[C---:B------:R-:W-:Y:S02]  /*17de0*/  @P1 LEA R22, P0, R4.reuse, R164, 0x1 ;  /* 0x000000a404161211 */ /* 0x040fe400078008ff */
[----:B-1----:R-:W-:Y:S01]  /*17df0*/  SHF.R.S32.HI R3, RZ, 0x1f, R2 ;  /* 0x0000001fff037819 */ /* 0x002fe20000011402 */
[----:B------:R-:W-:Y:S01]  /*17e00*/  @!PT LDS RZ, [RZ] ;  /* 0x00000000fffff984 */ /* 0x000fe20000000800 */
[----:B------:R-:W-:Y:S01]  /*17e10*/  @!PT LDS RZ, [RZ] ;  /* 0x00000000fffff984 */ /* 0x000fe20000000800 */
[----:B------:R-:W-:Y:S01]  /*17e20*/  @!PT LDS RZ, [RZ] ;  /* 0x00000000fffff984 */ /* 0x000fe20000000800 */
[----:B------:R-:W-:Y:S01]  /*17e30*/  @P1 LDGSTS.E.BYPASS.LTC128B.128 [R214+0x10800], desc[UR10][R10.64+0x100] ;  /* 0x108001000ad61fae */ /* 0x000fe2000b901d4a */
[----:B------:R-:W-:Y:S02]  /*17e40*/  @P1 LEA.HI.X R23, R4, R165, R6, 0x1, P0 ;  /* 0x000000a504171211 */ /* 0x000fe400000f0c06 */
[----:B------:R-:W-:Y:S01]  /*17e50*/  LEA.HI R3, R3, R2, RZ, 0x4 ;  /* 0x0000000203037211 */ /* 0x000fe200078f20ff */
[----:B------:R-:W-:Y:S03]  /*17e60*/  @!P1 STS.128 [R214+0x10800], RZ ;  /* 0x010800ffd6009388 */ /* 0x000fe60000000c00 */
[----:B------:R-:W-:Y:S01]  /*17e70*/  LOP3.LUT R3, R3, 0xfffffff0, RZ, 0xc0, !PT ;  /* 0xfffffff003037812 */ /* 0x000fe200078ec0ff */
[----:B------:R-:W-:Y:S01]  /*17e80*/  @!PT LDS RZ, [RZ] ;  /* 0x00000000fffff984 */ /* 0x000fe20000000800 */
[----:B------:R-:W-:Y:S01]  /*17e90*/  @!PT LDS RZ, [RZ] ;  /* 0x00000000fffff984 */ /* 0x000fe20000000800 */
[----:B------:R-:W-:Y:S01]  /*17ea0*/  @!PT LDS RZ, [RZ] ;  /* 0x00000000fffff984 */ /* 0x000fe20000000800 */
[----:B------:R-:W-:Y:S04]  /*17eb0*/  @P4 LDGSTS.E.BYPASS.LTC128B.128 [R214+0xd000], desc[UR10][R16.64] ;  /* 0x0d00000010d64fae */ /* 0x000fe8000b901d4a */
[----:B------:R-:W-:Y:S01]  /*17ec0*/  @!P4 STS.128 [R214+0xd000], RZ ;  /* 0x00d000ffd600c388 */ /* 0x000fe20000000c00 */
[----:B------:R-:W-:Y:S03]  /*17ed0*/  IMAD.IADD R3, R2, 0x1, -R3 ;  /* 0x0000000102037824 */ /* 0x000fe600078e0a03 */
[----:B------:R-:W-:Y:S01]  /*17ee0*/  @!PT LDS RZ, [RZ] ;  /* 0x00000000fffff984 */ /* 0x000fe20000000800 */
[----:B------:R-:W-:Y:S01]  /*17ef0*/  @!PT LDS RZ, [RZ] ;  /* 0x00000000fffff984 */ /* 0x000fe20000000800 */
[----:B------:R-:W-:Y:S01]  /*17f00*/  @!PT LDS RZ, [RZ] ;  /* 0x00000000fffff984 */ /* 0x000fe20000000800 */
[----:B------:R1:W-:Y:S02]  /*17f10*/  @P2 LDGSTS.E.BYPASS.LTC128B.128 [R214+0xf000], desc[UR10][R8.64+0x80] ;  /* 0x0f00008008d62fae */ /* 0x0003e4000b901d4a */
[----:B------:R-:W-:Y:S02]  /*17f20*/  SHF.R.S32.HI R2, RZ, 0x1f, R3 ;  /* 0x0000001fff027819 */ /* 0x000fe40000011403 */
[----:B------:R-:W-:Y:S02]  /*17f30*/  @!P2 STS.128 [R214+0xf000], RZ ;  /* 0x00f000ffd600a388 */ /* 0x000fe40000000c00 */
[----:B------:R-:W-:Y:S02]  /*17f40*/  LEA.HI R2, R2, R3, RZ, 0x3 ;  /* 0x0000000302027211 */ /* 0x000fe400078f18ff */
[----:B------:R-:W-:Y:S01]  /*17f50*/  @!PT LDS RZ, [RZ] ;  /* 0x00000000fffff984 */ /* 0x000fe20000000800 */
[----:B------:R-:W-:Y:S01]  /*17f60*/  @!PT LDS RZ, [RZ] ;  /* 0x00000000fffff984 */ /* 0x000fe20000000800 */
[----:B------:R-:W-:Y:S01]  /*17f70*/  @!PT LDS RZ, [RZ] ;  /* 0x00000000fffff984 */ /* 0x000fe20000000800 */
[----:B------:R-:W-:Y:S02]  /*17f80*/  @P1 LDGSTS.E.BYPASS.LTC128B.128 [R214+0x11000], desc[UR10][R12.64+0x100] ;  /* 0x110001000cd61fae */ /* 0x000fe4000b901d4a */
[----:B------:R-:W-:Y:S02]  /*17f90*/  LOP3.LUT R2, R2, 0xfffffff8, RZ, 0xc0, !PT ;  /* 0xfffffff802027812 */ /* 0x000fe400078ec0ff */
[----:B------:R-:W-:Y:S02]  /*17fa0*/  @!P1 STS.128 [R214+0x11000], RZ ;  /* 0x011000ffd6009388 */ /* 0x000fe40000000c00 */
[----:B------:R-:W-:Y:S02]  /*17fb0*/  IADD3 R2, R3, -R2, RZ ;  /* 0x8000000203027210 */ /* 0x000fe40007ffe0ff */
[----:B------:R-:W-:Y:S01]  /*17fc0*/  @!PT LDS RZ, [RZ] ;  /* 0x00000000fffff984 */ /* 0x000fe20000000800 */
[----:B------:R-:W-:Y:S01]  /*17fd0*/  @!PT LDS RZ, [RZ] ;  /* 0x00000000fffff984 */ /* 0x000fe20000000800 */
[----:B------:R-:W-:Y:S01]  /*17fe0*/  @!PT LDS RZ, [RZ] ;  /* 0x00000000fffff984 */ /* 0x000fe20000000800 */
[----:B------:R2:W-:Y:S02]  /*17ff0*/  @P4 LDGSTS.E.BYPASS.LTC128B.128 [R214+0xd800], desc[UR10][R24.64] ;  /* 0x0d80000018d64fae */ /* 0x0005e4000b901d4a */
        /* <DEDUP_REMOVED lines=8> */
[C---:B------:R-:W-:Y:S01]  /*18080*/  LEA R3, R133.reuse, R204, 0x1 ;  /* 0x000000cc85037211 */ /* 0x040fe200078e08ff */
        /* <DEDUP_REMOVED lines=9> */
[----:B------:R-:W4:Y:S04]  /*18120*/  LDSM.16.M88.4 R16, [R203+0x6800] ;  /* 0x00680000cb10783b */ /* 0x000f280000000200 */
[----:B--2---:R-:W3:Y:S04]  /*18130*/  LDSM.16.M88.4 R24, [R203+0x7000] ;  /* 0x00700000cb18783b */ /* 0x004ee80000000200 */
        /* <DEDUP_REMOVED lines=11> */
[----:B------:R-:W-:Y:S03]  /*181f0*/  LDSM.16.M88.4 R168, [R199+0x7000] ;  /* 0x00700000c7a8783b */ /* 0x000fe60000000200 */
[C---:B----4-:R-:W-:Y:S01]  /*18200*/  HMMA.16816.F32 R12, R136.reuse, R16, RZ ;  /* 0x00000010880c723c */ /* 0x050fe200000018ff */
[----:B------:R-:W-:Y:S04]  /*18210*/  LDSM.16.M88.4 R172, [R199+0x7800] ;  /* 0x00780000c7ac783b */ /* 0x000fe80000000200 */
[----:B------:R-:W-:Y:S01]  /*18220*/  LDSM.16.M88.4 R176, [R2] ;  /* 0x0000000002b0783b */ /* 0x000fe20000000200 */
[C---:B------:R-:W-:Y:S03]  /*18230*/  HMMA.16816.F32 R16, R136.reuse, R18, RZ ;  /* 0x000000128810723c */ /* 0x040fe600000018ff */
[----:B------:R-:W-:Y:S03]  /*18240*/  LDSM.16.M88.4 R180, [R192] ;  /* 0x00000000c0b4783b */ /* 0x000fe60000000200 */
[C---:B---3--:R-:W-:Y:S06]  /*18250*/  HMMA.16816.F32 R20, R136.reuse, R24, RZ ;  /* 0x000000188814723c */ /* 0x048fec00000018ff */
[C---:B------:R-:W-:Y:S06]  /*18260*/  HMMA.16816.F32 R24, R136.reuse, R26, RZ ;  /* 0x0000001a8818723c */ /* 0x040fec00000018ff */
[C---:B--2---:R-:W-:Y:S06]  /*18270*/  HMMA.16816.F32 R28, R136.reuse, R32, RZ ;  /* 0x00000020881c723c */ /* 0x044fec00000018ff */
[----:B------:R-:W-:Y:S01]  /*18280*/  HMMA.16816.F32 R32, R136, R34, RZ ;  /* 0x000000228820723c */ /* 0x000fe200000018ff */
[----:B------:R-:W2:Y:S05]  /*18290*/  LDSM.16.M88.4 R136, [R199+0x6800] ;  /* 0x00680000c788783b */ /* 0x000eaa0000000200 */
        /* <DEDUP_REMOVED lines=11> */
[----:B------:R-:W3:Y:S04]  /*18350*/  LDSM.16.M88.4 R140, [R192+0x800] ;  /* 0x00080000c08c783b */ /* 0x000ee80000000200 */
[----:B------:R-:W4:Y:S01]  /*18360*/  LDSM.16.M88.4 R156, [R203+0x8000] ;  /* 0x00800000cb9c783b */ /* 0x000f220000000200 */
[C---:B-1----:R-:W-:Y:S06]  /*18370*/  HMMA.16816.F32 R4, R160.reuse, R164, R4 ;  /* 0x000000a4a004723c */ /* 0x042fec0000001804 */
[C---:B------:R-:W-:Y:S01]  /*18380*/  HMMA.16816.F32 R8, R160.reuse, R166, R8 ;  /* 0x000000a6a008723c */ /* 0x040fe20000001808 */
[----:B------:R-:W-:Y:S05]  /*18390*/  LDSM.16.M88.4 R164, [R203+0x9800] ;  /* 0x00980000cba4783b */ /* 0x000fea0000000200 */
[C---:B--2---:R-:W-:Y:S06]  /*183a0*/  HMMA.16816.F32 R12, R160.reuse, R136, R12 ;  /* 0x00000088a00c723c */ /* 0x044fec000000180c */
[C---:B------:R-:W-:Y:S01]  /*183b0*/  HMMA.16816.F32 R16, R160.reuse, R138, R16 ;  /* 0x0000008aa010723c */ /* 0x040fe20000001810 */
[----:B------:R-:W1:Y:S05]  /*183c0*/  LDSM.16.M88.4 R136, [R203+0x8800] ;  /* 0x00880000cb88783b */ /* 0x000e6a0000000200 */
[C---:B------:R-:W-:Y:S06]  /*183d0*/  HMMA.16816.F32 R20, R160.reuse, R168, R20 ;  /* 0x000000a8a014723c */ /* 0x040fec0000001814 */
[C---:B------:R-:W-:Y:S01]  /*183e0*/  HMMA.16816.F32 R24, R160.reuse, R170, R24 ;  /* 0x000000aaa018723c */ /* 0x040fe20000001818 */
[----:B------:R-:W-:Y:S05]  /*183f0*/  LDSM.16.M88.4 R168, [R202+0x2000] ;  /* 0x00200000caa8783b */ /* 0x000fea0000000200 */
[C---:B------:R-:W-:Y:S06]  /*18400*/  HMMA.16816.F32 R28, R160.reuse, R172, R28 ;  /* 0x000000aca01c723c */ /* 0x040fec000000181c */
[----:B------:R-:W-:Y:S01]  /*18410*/  HMMA.16816.F32 R32, R160, R174, R32 ;  /* 0x000000aea020723c */ /* 0x000fe20000001820 */
[----:B------:R-:W2:Y:S04]  /*18420*/  LDSM.16.M88.4 R160, [R203+0x9000] ;  /* 0x00900000cba0783b */ /* 0x000ea80000000200 */
[----:B------:R-:W5:Y:S01]  /*18430*/  LDSM.16.M88.4 R172, [R191] ;  /* 0x00000000bfac783b */ /* 0x000f620000000200 */
[C---:B------:R-:W-:Y:S06]  /*18440*/  HMMA.16816.F32 R4, R176.reuse, R180, R4 ;  /* 0x000000b4b004723c */ /* 0x040fec0000001804 */
[C---:B------:R-:W-:Y:S01]  /*18450*/  HMMA.16816.F32 R8, R176.reuse, R182, R8 ;  /* 0x000000b6b008723c */ /* 0x040fe20000001808 */
[----:B------:R-:W-:Y:S05]  /*18460*/  LDSM.16.M88.4 R180, [R199+0x8000] ;  /* 0x00800000c7b4783b */ /* 0x000fea0000000200 */
[C---:B---3--:R-:W-:Y:S06]  /*18470*/  HMMA.16816.F32 R12, R176.reuse, R140, R12 ;  /* 0x0000008cb00c723c */ /* 0x048fec000000180c */
[C---:B------:R-:W-:Y:S01]  /*18480*/  HMMA.16816.F32 R16, R176.reuse, R142, R16 ;  /* 0x0000008eb010723c */ /* 0x040fe20000001810 */
[----:B------:R-:W3:Y:S05]  /*18490*/  LDSM.16.M88.4 R140, [R190] ;  /* 0x00000000be8c783b */ /* 0x000eea0000000200 */
[C---:B------:R-:W-:Y:S06]  /*184a0*/  HMMA.16816.F32 R20, R176.reuse, R144, R20 ;  /* 0x00000090b014723c */ /* 0x040fec0000001814 */
[C---:B------:R-:W-:Y:S01]  /*184b0*/  HMMA.16816.F32 R24, R176.reuse, R146, R24 ;  /* 0x00000092b018723c */ /* 0x040fe20000001818 */
[----:B------:R-:W3:Y:S05]  /*184c0*/  LDSM.16.M88.4 R144, [R189] ;  /* 0x00000000bd90783b */ /* 0x000eea0000000200 */
[C---:B------:R-:W-:Y:S06]  /*184d0*/  HMMA.16816.F32 R28, R176.reuse, R148, R28 ;  /* 0x00000094b01c723c */ /* 0x040fec000000181c */
[----:B------:R-:W-:Y:S01]  /*184e0*/  HMMA.16816.F32 R32, R176, R150, R32 ;  /* 0x00000096b020723c */ /* 0x000fe20000001820 */
[----:B------:R-:W3:Y:S04]  /*184f0*/  LDSM.16.M88.4 R148, [R188] ;  /* 0x00000000bc94783b */ /* 0x000ee80000000200 */
        /* <DEDUP_REMOVED lines=10> */
[C---:B------:R-:W-:Y:S06]  /*185a0*/  HMMA.16816.F32 R28, R152.reuse, R164, R28 ;  /* 0x000000a4981c723c */ /* 0x040fec000000181c */
[----:B------:R-:W-:Y:S01]  /*185b0*/  HMMA.16816.F32 R32, R152, R166, R32 ;  /* 0x000000a69820723c */ /* 0x000fe20000001820 */
[----:B------:R-:W2:Y:S04]  /*185c0*/  LDSM.16.M88.4 R152, [R199+0x9000] ;  /* 0x00900000c798783b */ /* 0x000ea80000000200 */
[----:B------:R-:W4:Y:S01]  /*185d0*/  LDSM.16.M88.4 R164, [R192+0x2000] ;  /* 0x00200000c0a4783b */ /* 0x000f220000000200 */
[C---:B-----5:R-:W-:Y:S06]  /*185e0*/  HMMA.16816.F32 R4, R168.reuse, R172, R4 ;  /* 0x000000aca804723c */ /* 0x060fec0000001804 */
[C---:B------:R-:W-:Y:S01]  /*185f0*/  HMMA.16816.F32 R8, R168.reuse, R174, R8 ;  /* 0x000000aea808723c */ /* 0x040fe20000001808 */
[----:B------:R-:W-:Y:S05]  /*18600*/  LDSM.16.M88.4 R172, [R203+0xa000] ;  /* 0x00a00000cbac783b */ /* 0x000fea0000000200 */
[C---:B---3--:R-:W-:Y:S06]  /*18610*/  HMMA.16816.F32 R12, R168.reuse, R140, R12 ;  /* 0x0000008ca80c723c */ /* 0x048fec000000180c */
[C---:B------:R-:W-:Y:S01]  /*18620*/  HMMA.16816.F32 R16, R168.reuse, R142, R16 ;  /* 0x0000008ea810723c */ /* 0x040fe20000001810 */
[----:B------:R-:W3:Y:S05]  /*18630*/  LDSM.16.M88.4 R140, [R192+0x2800] ;  /* 0x00280000c08c783b */ /* 0x000eea0000000200 */
        /* <DEDUP_REMOVED lines=13> */
[C---:B--2---:R-:W-:Y:S06]  /*18710*/  HMMA.16816.F32 R20, R176.reuse, R152, R20 ;  /* 0x00000098b014723c */ /* 0x044fec0000001814 */
[C---:B------:R-:W-:Y:S01]  /*18720*/  HMMA.16816.F32 R24, R176.reuse, R154, R24 ;  /* 0x0000009ab018723c */ /* 0x040fe20000001818 */
[----:B------:R-:W2:Y:S05]  /*18730*/  LDSM.16.M88.4 R152, [R203+0xb000] ;  /* 0x00b00000cb98783b */ /* 0x000eaa0000000200 */
[C---:B------:R-:W-:Y:S06]  /*18740*/  HMMA.16816.F32 R28, R176.reuse, R156, R28 ;  /* 0x0000009cb01c723c */ /* 0x040fec000000181c */
[----:B------:R-:W-:Y:S01]  /*18750*/  HMMA.16816.F32 R32, R176, R158, R32 ;  /* 0x0000009eb020723c */ /* 0x000fe20000001820 */
[----:B------:R-:W2:Y:S04]  /*18760*/  LDSM.16.M88.4 R156, [R203+0xb800] ;  /* 0x00b80000cb9c783b */ /* 0x000ea80000000200 */
[----:B------:R-:W2:Y:S01]  /*18770*/  LDSM.16.M88.4 R176, [R202+0x4000] ;  /* 0x00400000cab0783b */ /* 0x000ea20000000200 */
[C---:B----4-:R-:W-:Y:S06]  /*18780*/  HMMA.16816.F32 R4, R160.reuse, R164, R4 ;  /* 0x000000a4a004723c */ /* 0x050fec0000001804 */
[C---:B------:R-:W-:Y:S01]  /*18790*/  HMMA.16816.F32 R8, R160.reuse, R166, R8 ;  /* 0x000000a6a008723c */ /* 0x040fe20000001808 */
[----:B------:R-:W-:Y:S05]  /*187a0*/  LDSM.16.M88.4 R164, [R199+0xa000] ;  /* 0x00a00000c7a4783b */ /* 0x000fea0000000200 */
[C---:B---3--:R-:W-:Y:S06]  /*187b0*/  HMMA.16816.F32 R12, R160.reuse, R140, R12 ;  /* 0x0000008ca00c723c */ /* 0x048fec000000180c */
[C---:B------:R-:W-:Y:S01]  /*187c0*/  HMMA.16816.F32 R16, R160.reuse, R142, R16 ;  /* 0x0000008ea010723c */ /* 0x040fe20000001810 */
[----:B------:R-:W3:Y:S05]  /*187d0*/  LDSM.16.M88.4 R140, [R186] ;  /* 0x00000000ba8c783b */ /* 0x000eea0000000200 */
        /* <DEDUP_REMOVED lines=20> */
[C---:B------:R-:W-:Y:S06]  /*18920*/  HMMA.16816.F32 R4, R176.reuse, R180, R4 ;  /* 0x000000b4b004723c */ /* 0x040fec0000001804 */
[C---:B------:R-:W-:Y:S06]  /*18930*/  HMMA.16816.F32 R8, R176.reuse, R182, R8 ;  /* 0x000000b6b008723c */ /* 0x040fec0000001808 */
[C---:B---3--:R-:W-:Y:S06]  /*18940*/  HMMA.16816.F32 R12, R176.reuse, R140, R12 ;  /* 0x0000008cb00c723c */ /* 0x048fec000000180c */
[C---:B------:R-:W-:Y:S06]  /*18950*/  HMMA.16816.F32 R16, R176.reuse, R142, R16 ;  /* 0x0000008eb010723c */ /* 0x040fec0000001810 */
[C---:B----4-:R-:W-:Y:S06]  /*18960*/  HMMA.16816.F32 R20, R176.reuse, R144, R20 ;  /* 0x00000090b014723c */ /* 0x050fec0000001814 */
[C---:B------:R-:W-:Y:S06]  /*18970*/  HMMA.16816.F32 R24, R176.reuse, R146, R24 ;  /* 0x00000092b018723c */ /* 0x040fec0000001818 */
[C---:B-----5:R-:W-:Y:S06]  /*18980*/  HMMA.16816.F32 R28, R176.reuse, R148, R28 ;  /* 0x00000094b01c723c */ /* 0x060fec000000181c */
[----:B------:R-:W-:Y:S06]  /*18990*/  HMMA.16816.F32 R32, R176, R150, R32 ;  /* 0x00000096b020723c */ /* 0x000fec0000001820 */
[C---:B------:R-:W-:Y:S06]  /*189a0*/  HMMA.16816.F32 R4, R160.reuse, R164, R4 ;  /* 0x000000a4a004723c */ /* 0x040fec0000001804 */
[C---:B------:R-:W-:Y:S05]  /*189b0*/  HMMA.16816.F32 R8, R160.reuse, R166, R8 ;  /* 0x000000a6a008723c */ /* 0x040fea0000001808 */
[----:B------:R-:W-:Y:S01]  /*189c0*/  MOV R164, R224 ;  /* 0x000000e000a47202 */ /* 0x000fe20000000f00 */
[C---:B-1----:R-:W-:Y:S05]  /*189d0*/  HMMA.16816.F32 R12, R160.reuse, R136, R12 ;  /* 0x00000088a00c723c */ /* 0x042fea000000180c */
[----:B------:R-:W-:Y:S01]  /*189e0*/  MOV R165, R225 ;  /* 0x000000e100a57202 */ /* 0x000fe20000000f00 */
[C---:B------:R-:W-:Y:S01]  /*189f0*/  HMMA.16816.F32 R16, R160.reuse, R138, R16 ;  /* 0x0000008aa010723c */ /* 0x040fe20000001810 */
[----:B------:R-:W1:Y:S05]  /*18a00*/  LDSM.16.M88.4 R136, [R192+0x4800] ;  /* 0x00480000c088783b */ /* 0x000e6a0000000200 */
[C---:B--2---:R-:W-:Y:S06]  /*18a10*/  HMMA.16816.F32 R20, R160.reuse, R152, R20 ;  /* 0x00000098a014723c */ /* 0x044fec0000001814 */
        /* <DEDUP_REMOVED lines=146> */
.L_x_1985:
[C---:B-1----:R-:W-:Y:S02]  /*19340*/  LEA R14, P5, R6.reuse, R216, 0x1 ;  /* 0x000000d8060e7211 */ /* 0x042fe400078a08ff */
        /* <DEDUP_REMOVED lines=88> */
.L_x_1984:
        /* <DEDUP_REMOVED lines=412> */
.L_x_1982:
        /* <DEDUP_REMOVED lines=266> */
.L_x_1988:
[----:B------:R-:W-:Y:S05]  /*1c330*/  BSYNC B0 ;  /* 0x0000000000007941 */ /* 0x000fea0003800000 */
.L_x_1987:
        /* <DEDUP_REMOVED lines=38> */
.L_x_1990:
[----:B------:R-:W-:Y:S05]  /*1c5a0*/  BSYNC B0 ;  /* 0x0000000000007941 */ /* 0x000fea0003800000 */
.L_x_1989:
        /* <DEDUP_REMOVED lines=14> */
.L_x_1992:
[----:B------:R-:W-:Y:S05]  /*1c690*/  BSYNC B0 ;  /* 0x0000000000007941 */ /* 0x000fea0003800000 */
.L_x_1991:
        /* <DEDUP_REMOVED lines=13> */
.L_x_1994:
[----:B------:R-:W-:Y:S05]  /*1c770*/  BSYNC B0 ;  /* 0x0000000000007941 */ /* 0x000fea0003800000 */
.L_x_1993:
        /* <DEDUP_REMOVED lines=13> */
.L_x_1996:
[----:B------:R-:W-:Y:S05]  /*1c850*/  BSYNC B0 ;  /* 0x0000000000007941 */ /* 0x000fea0003800000 */
.L_x_1995:
        /* <DEDUP_REMOVED lines=13> */
.L_x_1998:
[----:B------:R-:W-:Y:S05]  /*1c930*/  BSYNC B0 ;  /* 0x0000000000007941 */ /* 0x000fea0003800000 */
.L_x_1997:
        /* <DEDUP_REMOVED lines=13> */
.L_x_2000:
[----:B------:R-:W-:Y:S05]  /*1ca10*/  BSYNC B0 ;  /* 0x0000000000007941 */ /* 0x000fea0003800000 */
.L_x_1999:
        /* <DEDUP_REMOVED lines=13> */
.L_x_2002:
[----:B------:R-:W-:Y:S05]  /*1caf0*/  BSYNC B0 ;  /* 0x0000000000007941 */ /* 0x000fea0003800000 */
.L_x_2001:
        /* <DEDUP_REMOVED lines=11> */
.L_x_2003:
        /* <DEDUP_REMOVED lines=13> */
.L_x_7455:


//--------------------- .text._ZN5flash24flash_fwd_splitkv_kernelI23Flash_fwd_kernel_traitsILi192ELi64ELi64ELi4ELb0ELb0EN7cutlass6half_tE19Flash_kernel_traitsILi192ELi64ELi64ELi4ES3_EELb0ELb1ELb0ELb0ELb0ELb0ELb0ELb0EEEvNS_16Flash_fwd_paramsE --------------------------
	.section	.text._ZN5flash24flash_fwd_splitkv_kernelI23Flash_fwd_kernel_traitsILi192ELi64ELi64ELi4ELb0ELb0EN7cutlass6half_tE19Flash_kernel_traitsILi192ELi64ELi64ELi4ES3_EELb0ELb1ELb0ELb0ELb0ELb0ELb0ELb0EEEvNS_16Flash_fwd_paramsE,"ax",@progbits
	.align	128
        .global         _ZN5flash24flash_fwd_splitkv_kernelI23Flash_fwd_kernel_traitsILi192ELi64ELi64ELi4ELb0ELb0EN7cutlass6half_tE19Flash_kernel_traitsILi192ELi64ELi64ELi4ES3_EELb0ELb1ELb0ELb0ELb0ELb0ELb0ELb0EEEvNS_16Flash_fwd_paramsE
        .type           _ZN5flash24flash_fwd_splitkv_kernelI23Flash_fwd_kernel_traitsILi192ELi64ELi64ELi4ELb0ELb0EN7cutlass6half_tE19Flash_kernel_traitsILi192ELi64ELi64ELi4ES3_EELb0ELb1ELb0ELb0ELb0ELb0ELb0ELb0EEEvNS_16Flash_fwd_paramsE,@function
        .size           _ZN5flash24flash_fwd_splitkv_kernelI23Flash_fwd_kernel_traitsILi192ELi64ELi64ELi4ELb0ELb0EN7cutlass6half_tE19Flash_kernel_traitsILi192ELi64ELi64ELi4ES3_EELb0ELb1ELb0ELb0ELb0ELb0ELb0ELb0EEEvNS_16Flash_fwd_paramsE,(.L_x_7456 - _ZN5flash24flash_fwd_splitkv_kernelI23Flash_fwd_kernel_traitsILi192ELi64ELi64ELi4ELb0ELb0EN7cutlass6half_tE19Flash_kernel_traitsILi192ELi64ELi64ELi4ES3_EELb0ELb1ELb0ELb0ELb0ELb0ELb0ELb0EEEvNS_16Flash_fwd_paramsE)
        .other          _ZN5flash24flash_fwd_splitkv_kernelI23Flash_fwd_kernel_traitsILi192ELi64ELi64ELi4ELb0ELb0EN7cutlass6half_tE19Flash_kernel_traitsILi192ELi64ELi64ELi4ES3_EELb0ELb1ELb0ELb0ELb0ELb0ELb0ELb0EEEvNS_16Flash_fwd_paramsE,@"STO_CUDA_ENTRY STV_DEFAULT"
_ZN5flash24flash_fwd_splitkv_kernelI23Flash_fwd_kernel_traitsILi192ELi64ELi64ELi4ELb0ELb0EN7cutlass6half_tE19Flash_kernel_traitsILi192ELi64ELi64ELi4ES3_EELb0ELb1ELb0ELb0ELb0ELb0ELb0ELb0EEEvNS_16Flash_fwd_paramsE:
.text._ZN5flash24flash_fwd_splitkv_kernelI23Flash_fwd_kernel_traitsILi192ELi64ELi64ELi4ELb0ELb0EN7cutlass6half_tE19Flash_kernel_traitsILi192ELi64ELi64ELi4ES3_EELb0ELb1ELb0ELb0ELb0ELb0ELb0ELb0EEEvNS_16Flash_fwd_paramsE:
[----:B------:R-:W-:Y:S08]  /*0000*/  LDC R1, c[0x0][0x28] ;  /* 0x00000a00ff017b82 */ /* 0x000ff00000000800 */
[----:B------:R-:W1:Y:S01]  /*0010*/  S2UR UR12, SR_CTAID.Y ;  /* 0x00000000000c79c3 */ /* 0x000e620000002600 */
[----:B------:R-:W-:Y:S01]  /*0020*/  ULDC.64 UR4, c[0x0][0x300] ;  /* 0x0000c00000047ab9 */ /* 0x000fe20000000a00 */
[----:B------:R-:W-:Y:S01]  /*0030*/  ULDC.64 UR6, c[0x0][0x2f0] ;  /* 0x0000bc0000067ab9 */ /* 0x000fe20000000a00 */
[----:B------:R-:W-:-:S02]  /*0040*/  UISETP.NE.U32.AND UP1, UPT, UR4, URZ, UPT ;  /* 0x0000003f0400728c */ /* 0x000fc4000bf25070 */
[----:B------:R-:W-:Y:S02]  /*0050*/  UISETP.NE.U32.AND UP2, UPT, UR6, URZ, UPT ;  /* 0x0000003f0600728c */ /* 0x000fe4000bf45070 */
[----:B------:R-:W-:Y:S02]  /*0060*/  UISETP.NE.AND.EX UP1, UPT, UR5, URZ, UPT, UP1 ;  /* 0x0000003f0500728c */ /* 0x000fe4000bf25310 */
[----:B------:R-:W-:Y:S01]  /*0070*/  UISETP.NE.AND.EX UP2, UPT, UR7, URZ, UPT, UP2 ;  /* 0x0000003f0700728c */ /* 0x000fe2000bf45320 */
[----:B------:R-:W-:Y:S01]  /*0080*/  ULDC.64 UR8, c[0x0][0x2f0] ;  /* 0x0000bc0000087ab9 */ /* 0x000fe20000000a00 */
[----:B------:R-:W-:Y:S02]  /*0090*/  ULDC.U8 UR6, c[0x0][0x3c2] ;  /* 0x0000f08000067ab9 */ /* 0x000fe40000000000 */
[----:B------:R-:W-:Y:S01]  /*00a0*/  PLOP3.LUT P0, PT, PT, PT, UP1, 0x80, 0x0 ;  /* 0x000000000000781c */ /* 0x000fe20003f0f018 */
[----:B------:R-:W-:Y:S01]  /*00b0*/  ULDC.64 UR4, c[0x0][0x2f8] ;  /* 0x0000be0000047ab9 */ /* 0x000fe20000000a00 */
[----:B------:R-:W-:Y:S01]  /*00c0*/  PLOP3.LUT P2, PT, PT, PT, UP2, 0x80, 0x0 ;  /* 0x000000000000781c */ /* 0x000fe20003f4f028 */
[----:B------:R-:W-:-:S02]  /*00d0*/  UISETP.NE.AND UP3, UPT, UR6, URZ, UPT ;  /* 0x0000003f0600728c */ /* 0x000fc4000bf65270 */
[----:B------:R-:W-:Y:S01]  /*00e0*/  UISETP.EQ.U32.AND UP0, UPT, UR4, URZ, UPT ;  /* 0x0000003f0400728c */ /* 0x000fe2000bf02070 */
[----:B------:R-:W-:Y:S01]  /*00f0*/  ULDC.64 UR24, c[0x0][0x208] ;  /* 0x0000820000187ab9 */ /* 0x000fe20000000a00 */
[----:B------:R-:W-:Y:S02]  /*0100*/  ULDC.64 UR6, c[0x0][0x2f8] ;  /* 0x0000be0000067ab9 */ /* 0x000fe40000000a00 */
[----:B------:R-:W-:Y:S02]  /*0110*/  UISETP.EQ.OR.EX UP0, UPT, UR5, URZ, !UP3, UP0 ;  /* 0x0000003f0500728c */ /* 0x000fe4000df02700 */
[----:B-1----:R-:W-:-:S06]  /*0120*/  UIMAD.WIDE UR8, UR12, 0x4, UR8 ;  /* 0x000000040c0878a5 */ /* 0x002fcc000f8e0208 */
[----:B------:R-:W-:Y:S02]  /*0130*/  IMAD.U32 R10, RZ, RZ, UR8 ;  /* 0x00000008ff0a7e24 */ /* 0x000fe4000f8e00ff */
[----:B------:R-:W-:Y:S01]  /*0140*/  IMAD.U32 R11, RZ, RZ, UR9 ;  /* 0x00000009ff0b7e24 */ /* 0x000fe2000f8e00ff */
[----:B------:R-:W-:Y:S02]  /*0150*/  @UP1 ULDC.64 UR8, c[0x0][0x300] ;  /* 0x0000c00000081ab9 */ /* 0x000fe40000000a00 */
[----:B------:R-:W-:Y:S02]  /*0160*/  @UP1 UIMAD.WIDE UR8, UR12, 0x4, UR8 ;  /* 0x000000040c0818a5 */ /* 0x000fe4000f8e0208 */
[----:B------:R-:W2:Y:S04]  /*0170*/  @P2 LDG.E R4, desc[UR24][R10.64] ;  /* 0x000000180a042981 */ /* 0x000ea8000c1e1900 */
[----:B------:R-:W-:Y:S01]  /*0180*/  IMAD.U32 R8, RZ, RZ, UR8 ;  /* 0x00000008ff087e24 */ /* 0x000fe2000f8e00ff */
[----:B------:R-:W3:Y:S01]  /*0190*/  @P2 LDG.E R0, desc[UR24][R10.64+0x4] ;  /* 0x000004180a002981 */ /* 0x000ee2000c1e1900 */
[----:B------:R-:W-:Y:S01]  /*01a0*/  IMAD.U32 R9, RZ, RZ, UR9 ;  /* 0x00000009ff097e24 */ /* 0x000fe2000f8e00ff */
[----:B------:R-:W-:Y:S01]  /*01b0*/  PLOP3.LUT P1, PT, PT, PT, UP0, 0x80, 0x0 ;  /* 0x000000000000781c */ /* 0x000fe20003f2f008 */
[----:B------:R-:W-:-:S03]  /*01c0*/  UIMAD.WIDE UR6, UR12, 0x4, UR6 ;  /* 0x000000040c0678a5 */ /* 0x000fc6000f8e0206 */
[----:B------:R-:W4:Y:S03]  /*01d0*/  @P0 LDG.E R2, desc[UR24][R8.64] ;  /* 0x0000001808020981 */ /* 0x000f26000c1e1900 */
[----:B------:R-:W-:Y:S02]  /*01e0*/  IMAD.U32 R6, RZ, RZ, UR6 ;  /* 0x00000006ff067e24 */ /* 0x000fe4000f8e00ff */
[----:B------:R-:W-:-:S05]  /*01f0*/  IMAD.U32 R7, RZ, RZ, UR7 ;  /* 0x00000007ff077e24 */ /* 0x000fca000f8e00ff */
[----:B------:R-:W5:Y:S01]  /*0200*/  @!P1 LDG.E R3, desc[UR24][R6.64] ;  /* 0x0000001806039981 */ /* 0x000f62000c1e1900 */
[----:B------:R-:W-:Y:S01]  /*0210*/  UMOV UR11, 0xffffffff ;  /* 0xffffffff000b7882 */ /* 0x000fe20000000000 */
[----:B------:R-:W-:Y:S01]  /*0220*/  UMOV UR27, URZ ;  /* 0x0000003f001b7c82 */ /* 0x000fe20008000000 */
[----:B------:R-:W-:Y:S01]  /*0230*/  UMOV UR28, 0xffffffff ;  /* 0xffffffff001c7882 */ /* 0x000fe20000000000 */
[----:B------:R-:W1:Y:S08]  /*0240*/  S2UR UR19, SR_CTAID.X ;  /* 0x00000000001379c3 */ /* 0x000e700000002500 */
[----:B------:R-:W1:Y:S01]  /*0250*/  S2UR UR14, SR_CTAID.Z ;  /* 0x00000000000e79c3 */ /* 0x000e620000002700 */
[----:B--2---:R-:W-:-:S02]  /*0260*/  @P2 R2UR UR11, R4 ;  /* 0x00000000040b22ca */ /* 0x004fc400000e0000 */
[----:B---3--:R-:W-:Y:S02]  /*0270*/  @P2 R2UR UR13, R0 ;  /* 0x00000000000d22ca */ /* 0x008fe400000e0000 */
[----:B----4-:R-:W-:Y:S02]  /*0280*/  @P0 R2UR UR27, R2 ;  /* 0x00000000021b02ca */ /* 0x010fe400000e0000 */
[----:B------:R-:W-:-:S04]  /*0290*/  ISETP.NE.U32.AND P0, PT, RZ, UR4, PT ;  /* 0x00000004ff007c0c */ /* 0x000fc8000bf05070 */
[----:B------:R-:W-:-:S05]  /*02a0*/  ISETP.NE.AND.EX P0, PT, RZ, UR5, PT, P0 ;  /* 0x00000005ff007c0c */ /* 0x000fca000bf05300 */
[----:B------:R-:W-:Y:S01]  /*02b0*/  @UP2 UIADD3 UR13, UR13, -UR11, URZ ;  /* 0x8000000b0d0d2290 */ /* 0x000fe2000fffe03f */
[----:B-----5:R-:W-:-:S06]  /*02c0*/  @!P1 R2UR UR28, R3 ;  /* 0x00000000031c92ca */ /* 0x020fcc00000e0000 */
[----:B------:R-:W-:Y:S01]  /*02d0*/  @!UP2 ULDC UR13, c[0x0][0x2c4] ;  /* 0x0000b100000daab9 */ /* 0x000fe20000000800 */
[----:B-1----:R-:W-:Y:S08]  /*02e0*/  @!P0 BRA `(.L_x_2004) ;  /* 0x00000000001c8947 */ /* 0x002ff00003800000 */
[----:B------:R-:W-:-:S13]  /*02f0*/  PLOP3.LUT P0, PT, PT, PT, UP3, 0x80, 0x0 ;  /* 0x000000000000781c */ /* 0x000fda0003f0f038 */
[----:B------:R-:W2:Y:S04]  /*0300*/  @P0 LDG.E R0, desc[UR24][R6.64+0x4] ;  /* 0x0000041806000981 */ /* 0x000ea8000c1e1900 */
[----:B------:R-:W3:Y:S01]  /*0310*/  @!P0 LDG.E R2, desc[UR24][R6.64] ;  /* 0x0000001806028981 */ /* 0x000ee2000c1e1900 */
[----:B--2---:R-:W-:-:S13]  /*0320*/  @P0 R2UR UR6, R0 ;  /* 0x00000000000602ca */ /* 0x004fda00000e0000 */
[----:B------:R-:W-:-:S07]  /*0330*/  @UP3 UIADD3 UR6, UR6, -UR28, URZ ;  /* 0x8000001c06063290 */ /* 0x000fce000fffe03f */
[----:B---3--:R-:W-:Y:S01]  /*0340*/  @!P0 R2UR UR6, R2 ;  /* 0x00000000020682ca */ /* 0x008fe200000e0000 */
[----:B------:R-:W-:-:S14]  /*0350*/  BRA `(.L_x_2005) ;  /* 0x0000000000047947 */ /* 0x000fdc0003800000 */
.L_x_2004:
[----:B------:R-:W-:-:S03]  /*0360*/  ULDC UR6, c[0x0][0x2c8] ;  /* 0x0000b20000067ab9 */ /* 0x000fc60000000800 */
.L_x_2005:
[----:B------:R-:W-:Y:S02]  /*0370*/  ULDC.64 UR4, c[0x0][0x308] ;  /* 0x0000c20000047ab9 */ /* 0x000fe40000000a00 */
[----:B------:R-:W-:-:S04]  /*0380*/  UISETP.NE.U32.AND UP2, UPT, UR4, URZ, UPT ;  /* 0x0000003f0400728c */ /* 0x000fc8000bf45070 */
[----:B------:R-:W-:-:S06]  /*0390*/  UISETP.NE.AND.EX UP2, UPT, UR5, URZ, UPT, UP2 ;  /* 0x0000003f0500728c */ /* 0x000fcc000bf45320 */
[----:B------:R-:W-:-:S05]  /*03a0*/  PLOP3.LUT P0, PT, PT, PT, UP2, 0x80, 0x0 ;  /* 0x000000000000781c */ /* 0x000fca0003f0f028 */
[----:B------:R-:W-:Y:S02]  /*03b0*/  @UP2 ULDC.64 UR4, c[0x0][0x308] ;  /* 0x0000c20000042ab9 */ /* 0x000fe40000000a00 */
[----:B------:R-:W-:-:S06]  /*03c0*/  @UP2 UIMAD.WIDE UR4, UR12, 0x4, UR4 ;  /* 0x000000040c0428a5 */ /* 0x000fcc000f8e0204 */
[----:B------:R-:W-:Y:S02]  /*03d0*/  IMAD.U32 R2, RZ, RZ, UR4 ;  /* 0x00000004ff027e24 */ /* 0x000fe4000f8e00ff */
[----:B------:R-:W-:Y:S01]  /*03e0*/  IMAD.U32 R3, RZ, RZ, UR5 ;  /* 0x00000005ff037e24 */ /* 0x000fe2000f8e00ff */
[----:B------:R-:W-:Y:S01]  /*03f0*/  USHF.L.U32 UR19, UR19, 0x6, URZ ;  /* 0x0000000613137899 */ /* 0x000fe2000800063f */
[----:B------:R-:W-:-:S03]  /*0400*/  @!UP2 ULDC.64 UR4, c[0x0][0x318] ;  /* 0x0000c6000004aab9 */ /* 0x000fc60000000a00 */
[----:B------:R-:W2:Y:S01]  /*0410*/  @P0 LDG.E R0, desc[UR24][R2.64] ;  /* 0x0000001802000981 */ /* 0x000ea2000c1e1900 */
[----:B------:R-:W-:Y:S02]  /*0420*/  UISETP.GT.AND UP1, UPT, UR13, UR19, UPT ;  /* 0x000000130d00728c */ /* 0x000fe4000bf24270 */
[----:B------:R-:W-:-:S04]  /*0430*/  @!UP2 UISETP.NE.U32.AND UP0, UPT, UR4, URZ, UPT ;  /* 0x0000003f0400a28c */ /* 0x000fc8000bf05070 */
[----:B------:R-:W-:-:S03]  /*0440*/  @!UP2 UISETP.NE.AND.EX UP0, UPT, UR5, URZ, UPT, UP0 ;  /* 0x0000003f0500a28c */ /* 0x000fc6000bf05300 */
[----:B------:R-:W-:Y:S02]  /*0450*/  @!UP2 ULDC UR5, c[0x0][0x2cc] ;  /* 0x0000b3000005aab9 */ /* 0x000fe40000000800 */
[----:B------:R-:W-:Y:S01]  /*0460*/  @!UP2 USEL UR5, UR5, URZ, UP0 ;  /* 0x0000003f0505a287 */ /* 0x000fe20008000000 */
[----:B--2---:R-:W-:Y:S02]  /*0470*/  @P0 R2UR UR22, R0 ;  /* 0x00000000001602ca */ /* 0x004fe400000e0000 */
[----:B------:R-:W-:-:S11]  /*0480*/  PLOP3.LUT P0, PT, PT, PT, UP1, 0x80, 0x0 ;  /* 0x000000000000781c */ /* 0x000fd60003f0f018 */
[----:B------:R-:W-:Y:S02]  /*0490*/  @UP2 UIADD3 UR22, UR22, -UR27, URZ ;  /* 0x8000001b16162290 */ /* 0x000fe4000fffe03f */
[----:B------:R-:W-:Y:S10]  /*04a0*/  @!P0 EXIT ;  /* 0x000000000000894d */ /* 0x000ff40003800000 */
[----:B------:R-:W-:Y:S02]  /*04b0*/  UIADD3 UR4, -UR13, 0x7f, UR19 ;  /* 0x0000007f0d047890 */ /* 0x000fe4000fffe113 */
[----:B------:R-:W-:Y:S01]  /*04c0*/  @!UP2 UIADD3 UR22, UR5, UR6, -UR27 ;  /* 0x000000060516a290 */ /* 0x000fe2000fffe81b */
[----:B------:R-:W-:Y:S01]  /*04d0*/  ULDC UR17, c[0x0][0x398] ;  /* 0x0000e60000117ab9 */ /* 0x000fe20000000800 */
[----:B------:R-:W-:Y:S02]  /*04e0*/  ULDC UR9, c[0x0][0x2c8] ;  /* 0x0000b20000097ab9 */ /* 0x000fe40000000800 */
[----:B------:R-:W-:Y:S02]  /*04f0*/  UIADD3 UR6, UR4, UR17, UR22 ;  /* 0x0000001104067290 */ /* 0x000fe4000fffe016 */
[----:B------:R-:W-:Y:S02]  /*0500*/  UIADD3 UR8, UR22, 0x3f, URZ ;  /* 0x0000003f16087890 */ /* 0x000fe4000fffe03f */
[----:B------:R-:W-:-:S02]  /*0510*/  USHF.R.S32.HI UR5, URZ, 0x1f, UR6 ;  /* 0x0000001f3f057899 */ /* 0x000fc40008011406 */
[----:B------:R-:W-:Y:S02]  /*0520*/  USHF.R.S32.HI UR7, URZ, 0x1f, UR8 ;  /* 0x0000001f3f077899 */ /* 0x000fe40008011408 */
[----:B------:R-:W-:Y:S02]  /*0530*/  UIADD3 UR9, UR9, 0x3f, URZ ;  /* 0x0000003f09097890 */ /* 0x000fe4000fffe03f */
[----:B------:R-:W-:Y:S02]  /*0540*/  ULEA.HI UR5, UR5, UR6, URZ, 0x6 ;  /* 0x0000000605057291 */ /* 0x000fe4000f8f303f */
[----:B------:R-:W-:Y:S02]  /*0550*/  ULEA.HI UR7, UR7, UR8, URZ, 0x6 ;  /* 0x0000000807077291 */ /* 0x000fe4000f8f303f */
[----:B------:R-:W-:Y:S02]  /*0560*/  USHF.R.S32.HI UR4, URZ, 0x1f, UR9 ;  /* 0x0000001f3f047899 */ /* 0x000fe40008011409 */
[----:B------:R-:W-:-:S02]  /*0570*/  UIADD3 UR6, UR22, UR19, -UR13 ;  /* 0x0000001316067290 */ /* 0x000fc4000fffe80d */
[----:B------:R-:W-:Y:S02]  /*0580*/  USHF.R.S32.HI UR5, URZ, 0x6, UR5 ;  /* 0x000000063f057899 */ /* 0x000fe40008011405 */
[----:B------:R-:W-:Y:S02]  /*0590*/  USHF.R.S32.HI UR7, URZ, 0x6, UR7 ;  /* 0x000000063f077899 */ /* 0x000fe40008011407 */
[----:B------:R-:W-:Y:S01]  /*05a0*/  ULEA.HI UR4, UR4, UR9, URZ, 0x6 ;  /* 0x0000000904047291 */ /* 0x000fe2000f8f303f */
[----:B------:R-:W-:Y:S01]  /*05b0*/  ULDC UR18, c[0x0][0x394] ;  /* 0x0000e50000127ab9 */ /* 0x000fe20000000800 */
[----:B------:R-:W-:Y:S01]  /*05c0*/  IMAD.U32 R3, RZ, RZ, UR5 ;  /* 0x00000005ff037e24 */ /* 0x000fe2000f8e00ff */
[----:B------:R-:W-:Y:S01]  /*05d0*/  UIADD3 UR6, UR6, -UR18, URZ ;  /* 0x8000001206067290 */ /* 0x000fe2000fffe03f */
[----:B------:R-:W-:Y:S01]  /*05e0*/  IMAD.U32 R0, RZ, RZ, UR7 ;  /* 0x00000007ff007e24 */ /* 0x000fe2000f8e00ff */
[----:B------:R-:W-:Y:S02]  /*05f0*/  USHF.R.S32.HI UR4, URZ, 0x6, UR4 ;  /* 0x000000063f047899 */ /* 0x000fe40008011404 */
[----:B------:R-:W-:-:S04]  /*0600*/  USHF.R.S32.HI UR5, URZ, 0x1f, UR6 ;  /* 0x0000001f3f057899 */ /* 0x000fc80008011406 */
[----:B------:R-:W-:Y:S01]  /*0610*/  VIMNMX3 R0, R0, UR4, R3, PT ;  /* 0x0000000400007c0f */ /* 0x000fe2000b800103 */
[----:B------:R-:W-:Y:S01]  /*0620*/  ULEA.HI UR5, UR5, UR6, URZ, 0x6 ;  /* 0x0000000605057291 */ /* 0x000fe2000f8f303f */
[----:B------:R-:W1:Y:S02]  /*0630*/  S2R R3, SR_TID.X ;  /* 0x0000000000037919 */ /* 0x000e640000002100 */
[----:B------:R-:W-:Y:S01]  /*0640*/  R2UR UR16, R0 ;  /* 0x00000000001072ca */ /* 0x000fe200000e0000 */
[----:B------:R-:W-:-:S04]  /*0650*/  USHF.R.S32.HI UR10, URZ, 0x6, UR5 ;  /* 0x000000063f0a7899 */ /* 0x000fc80008011405 */
[----:B------:R-:W-:-:S04]  /*0660*/  UISETP.LT.AND UP0, UPT, URZ, UR10, UPT ;  /* 0x0000000a3f00728c */ /* 0x000fc8000bf01270 */
[----:B------:R-:W-:-:S04]  /*0670*/  USEL UR10, URZ, UR10, !UP0 ;  /* 0x0000000a3f0a7287 */ /* 0x000fc8000c000000 */
[----:B------:R-:W-:-:S06]  /*0680*/  UISETP.GE.AND UP0, UPT, UR10, UR16, UPT ;  /* 0x000000100a00728c */ /* 0x000fcc000bf06270 */
[----:B------:R-:W-:-:S13]  /*0690*/  PLOP3.LUT P0, PT, PT, PT, UP0, 0x80, 0x0 ;  /* 0x000000000000781c */ /* 0x000fda0003f0f008 */
[----:B-1----:R-:W-:Y:S05]  /*06a0*/  @!P0 BRA `(.L_x_2006) ;  /* 0x0000000800588947 */ /* 0x002fea0003800000 */
[----:B------:R-:W-:Y:S01]  /*06b0*/  UISETP.NE.AND UP0, UPT, UR11, -0x1, UPT ;  /* 0xffffffff0b00788c */ /* 0x000fe2000bf05270 */
[----:B------:R-:W-:Y:S01]  /*06c0*/  SHF.R.S32.HI R8, RZ, 0x1f, R3 ;  /* 0x0000001fff087819 */ /* 0x000fe20000011403 */
[----:B------:R-:W-:Y:S01]  /*06d0*/  USHF.R.S32.HI UR8, URZ, 0x1f, UR19 ;  /* 0x0000001f3f087899 */ /* 0x000fe20008011413 */
[----:B------:R-:W-:Y:S01]  /*06e0*/  BSSY B0, `(.L_x_2007) ;  /* 0x000003e000007945 */ /* 0x000fe20003800000 */
[----:B------:R-:W-:Y:S01]  /*06f0*/  UIADD3 UR13, -UR19, UR13, URZ ;  /* 0x0000000d130d7290 */ /* 0x000fe2000fffe13f */
[----:B------:R-:W-:Y:S01]  /*0700*/  LEA.HI R8, R8, R3, RZ, 0x3 ;  /* 0x0000000308087211 */ /* 0x000fe200078f18ff */
[----:B------:R-:W-:-:S03]  /*0710*/  USHF.R.S32.HI UR10, URZ, 0x1f, UR14 ;  /* 0x0000001f3f0a7899 */ /* 0x000fc6000801140e */
[----:B------:R-:W-:Y:S02]  /*0720*/  LOP3.LUT R0, R8, 0xfffffff8, RZ, 0xc0, !PT ;  /* 0xfffffff808007812 */ /* 0x000fe400078ec0ff */
[----:B------:R-:W-:Y:S01]  /*0730*/  @!UP0 USHF.R.S32.HI UR9, URZ, 0x1f, UR12 ;  /* 0x0000001f3f098899 */ /* 0x000fe2000801140c */
[----:B------:R-:W-:Y:S01]  /*0740*/  SHF.R.S32.HI R8, RZ, 0x3, R8 ;  /* 0x00000003ff087819 */ /* 0x000fe20000011408 */
[----:B------:R-:W-:Y:S01]  /*0750*/  @!UP0 ULDC.64 UR4, c[0x0][0x290] ;  /* 0x0000a40000048ab9 */ /* 0x000fe20000000a00 */
[----:B------:R-:W-:Y:S01]  /*0760*/  IMAD.IADD R3, R3, 0x1, -R0 ;  /* 0x0000000103037824 */ /* 0x000fe200078e0a00 */
[----:B------:R-:W-:Y:S01]  /*0770*/  @!UP0 UIMAD UR9, UR9, UR4, URZ ;  /* 0x00000004090982a4 */ /* 0x000fe2000f8e023f */
[----:B------:R-:W-:Y:S01]  /*0780*/  ISETP.GE.AND P1, PT, R8, UR13, PT ;  /* 0x0000000d08007c0c */ /* 0x000fe2000bf26270 */
[----:B------:R-:W-:Y:S01]  /*0790*/  @!UP0 UIMAD.WIDE.U32 UR16, UR12, UR4, URZ ;  /* 0x000000040c1082a5 */ /* 0x000fe2000f8e003f */
[C---:B------:R-:W-:Y:S01]  /*07a0*/  IMAD.SHL.U32 R16, R3.reuse, 0x8, RZ ;  /* 0x0000000803107824 */ /* 0x040fe200078e00ff */
[----:B------:R-:W-:Y:S01]  /*07b0*/  @!UP0 UIMAD UR9, UR12, UR5, UR9 ;  /* 0x000000050c0982a4 */ /* 0x000fe2000f8e0209 */
[----:B------:R-:W-:-:S02]  /*07c0*/  ISETP.NE.AND P6, PT, R3, RZ, PT ;  /* 0x000000ff0300720c */ /* 0x000fc40003fc5270 */
[----:B------:R-:W-:Y:S01]  /*07d0*/  ULDC.64 UR4, c[0x0][0x298] ;  /* 0x0000a60000047ab9 */ /* 0x000fe20000000a00 */
[--C-:B------:R-:W-:Y:S01]  /*07e0*/  SHF.R.S32.HI R17, RZ, 0x1f, R16.reuse ;  /* 0x0000001fff117819 */ /* 0x100fe20000011410 */
[----:B------:R-:W-:Y:S01]  /*07f0*/  UIMAD UR8, UR8, UR4, URZ ;  /* 0x00000004080872a4 */ /* 0x000fe2000f8e023f */
[----:B------:R-:W-:Y:S01]  /*0800*/  IMAD.U32 R5, RZ, RZ, UR4 ;  /* 0x00000004ff057e24 */ /* 0x000fe2000f8e00ff */
[----:B------:R-:W-:Y:S01]  /*0810*/  @UP0 UIMAD.WIDE.U32 UR6, UR11, UR4, URZ ;  /* 0x000000040b0602a5 */ /* 0x000fe2000f8e003f */
[C---:B------:R-:W-:Y:S01]  /*0820*/  VIADD R7, R16.reuse, 0x40 ;  /* 0x0000004010077836 */ /* 0x040fe20000000000 */
[----:B------:R-:W-:Y:S01]  /*0830*/  UIMAD UR8, UR19, UR5, UR8 ;  /* 0x00000005130872a4 */ /* 0x000fe2000f8e0208 */
[----:B------:R-:W-:Y:S01]  /*0840*/  IMAD.WIDE.U32 R4, R5, UR19, R16 ;  /* 0x0000001305047c25 */ /* 0x000fe2000f8e0010 */
[----:B------:R-:W-:Y:S02]  /*0850*/  @UP0 UIMAD UR11, UR11, UR5, UR7 ;  /* 0x000000050b0b02a4 */ /* 0x000fe4000f8e0207 */
[----:B------:R-:W-:Y:S01]  /*0860*/  @!UP0 UIADD3 UR11, UR17, UR9, URZ ;  /* 0x00000009110b8290 */ /* 0x000fe2000fffe03f */
[----:B------:R-:W-:Y:S01]  /*0870*/  VIADD R6, R16, 0x80 ;  /* 0x0000008010067836 */ /* 0x000fe20000000000 */
[----:B------:R-:W-:Y:S01]  /*0880*/  @UP0 UMOV UR18, UR6 ;  /* 0x0000000600120c82 */ /* 0x000fe20008000000 */
[----:B------:R-:W-:Y:S01]  /*0890*/  @!UP0 UMOV UR18, UR16 ;  /* 0x0000001000128c82 */ /* 0x000fe20008000000 */
[----:B------:R-:W-:Y:S01]  /*08a0*/  IMAD.U32 R0, RZ, RZ, UR8 ;  /* 0x00000008ff007e24 */ /* 0x000fe2000f8e00ff */
[----:B------:R-:W-:Y:S01]  /*08b0*/  IADD3 R2, P0, R4, UR18, RZ ;  /* 0x0000001204027c10 */ /* 0x000fe2000ff1e0ff */
[----:B------:R-:W-:Y:S01]  /*08c0*/  ULDC.64 UR6, c[0x0][0x2a0] ;  /* 0x0000a80000067ab9 */ /* 0x000fe20000000a00 */
[----:B------:R-:W-:Y:S01]  /*08d0*/  ULDC UR8, c[0x0][0x270] ;  /* 0x00009c0000087ab9 */ /* 0x000fe20000000800 */
[----:B------:R-:W-:Y:S01]  /*08e0*/  UIMAD UR10, UR10, UR6, URZ ;  /* 0x000000060a0a72a4 */ /* 0x000fe2000f8e023f */
[----:B------:R-:W-:Y:S01]  /*08f0*/  IADD3.X R3, R5, UR11, R0, P0, !PT ;  /* 0x0000000b05037c10 */ /* 0x000fe200087fe400 */
[----:B------:R-:W-:Y:S01]  /*0900*/  IMAD.U32 R10, RZ, RZ, UR6 ;  /* 0x00000006ff0a7e24 */ /* 0x000fe2000f8e00ff */
[----:B------:R-:W-:Y:S01]  /*0910*/  UIMAD UR8, UR12, UR8, UR14 ;  /* 0x000000080c0872a4 */ /* 0x000fe2000f8e020e */
[----:B------:R-:W-:Y:S01]  /*0920*/  VIADD R0, R8, 0x10 ;  /* 0x0000001008007836 */ /* 0x000fe20000000000 */
[----:B------:R-:W-:Y:S01]  /*0930*/  UIMAD UR7, UR14, UR7, UR10 ;  /* 0x000000070e0772a4 */ /* 0x000fe2000f8e020a */
[----:B------:R-:W-:Y:S01]  /*0940*/  IMAD.WIDE.U32 R10, R10, UR14, R2 ;  /* 0x0000000e0a0a7c25 */ /* 0x000fe2000f8e0002 */
[----:B------:R-:W-:Y:S01]  /*0950*/  ULDC UR6, c[0x0][0x2c4] ;  /* 0x0000b10000067ab9 */ /* 0x000fe20000000800 */
[----:B------:R-:W-:Y:S01]  /*0960*/  SHF.R.S32.HI R2, RZ, 0x1f, R8 ;  /* 0x0000001fff027819 */ /* 0x000fe20000011408 */
[----:B------:R-:W-:Y:S01]  /*0970*/  UIMAD UR19, UR8, UR6, UR19 ;  /* 0x00000006081372a4 */ /* 0x000fe2000f8e0213 */
[C---:B------:R-:W-:Y:S01]  /*0980*/  ISETP.GE.AND P0, PT, R0.reuse, UR13, PT ;  /* 0x0000000d00007c0c */ /* 0x040fe2000bf06270 */
[----:B------:R-:W-:Y:S01]  /*0990*/  VIADD R15, R11, UR7 ;  /* 0x000000070b0f7c36 */ /* 0x000fe20008000000 */
[----:B------:R-:W-:Y:S01]  /*09a0*/  ISETP.GE.OR P4, PT, R0, UR13, P6 ;  /* 0x0000000d00007c0c */ /* 0x000fe2000b786670 */
[----:B------:R-:W-:Y:S01]  /*09b0*/  VIADD R5, R8, 0x20 ;  /* 0x0000002008057836 */ /* 0x000fe20000000000 */
[----:B------:R-:W-:Y:S11]  /*09c0*/  @P1 BRA `(.L_x_2008) ;  /* 0x00000000003c1947 */ /* 0x000ff60003800000 */
[----:B------:R-:W-:Y:S01]  /*09d0*/  IMAD R3, R2, UR4, RZ ;  /* 0x0000000402037c24 */ /* 0x000fe2000f8e02ff */
[----:B------:R-:W-:Y:S01]  /*09e0*/  ULDC UR8, c[0x0][0x2d0] ;  /* 0x0000b40000087ab9 */ /* 0x000fe20000000800 */
[----:B------:R-:W-:Y:S01]  /*09f0*/  IMAD.MOV.U32 R14, RZ, RZ, R10 ;  /* 0x000000ffff0e7224 */ /* 0x000fe200078e000a */
[----:B------:R-:W-:Y:S01]  /*0a00*/  ISETP.GE.AND P5, PT, R16, UR8, PT ;  /* 0x0000000810007c0c */ /* 0x000fe2000bfa6270 */
[C---:B------:R-:W-:Y:S01]  /*0a10*/  IMAD R0, R8.reuse, UR5, R3 ;  /* 0x0000000508007c24 */ /* 0x040fe2000f8e0203 */
[----:B------:R-:W-:Y:S01]  /*0a20*/  ISETP.GE.AND P3, PT, R7, UR8, PT ;  /* 0x0000000807007c0c */ /* 0x000fe2000bf66270 */
[----:B------:R-:W-:Y:S01]  /*0a30*/  IMAD.WIDE.U32 R12, R8, UR4, R14 ;  /* 0x00000004080c7c25 */ /* 0x000fe2000f8e000e */
        /* <DEDUP_REMOVED lines=8> */
.L_x_2008:
[----:B------:R-:W-:Y:S05]  /*0ac0*/  BSYNC B0 ;  /* 0x0000000000007941 */ /* 0x000fea0003800000 */
.L_x_2007:
[----:B------:R-:W-:Y:S01]  /*0ad0*/  BSSY B0, `(.L_x_2009) ;  /* 0x0000016000007945 */ /* 0x000fe20003800000 */
[----:B------:R-:W-:Y:S02]  /*0ae0*/  ISETP.GE.AND P1, PT, R5, UR13, PT ;  /* 0x0000000d05007c0c */ /* 0x000fe4000bf26270 */
[----:B------:R-:W-:Y:S01]  /*0af0*/  IADD3 R4, R8, 0x30, RZ ;  /* 0x0000003008047810 */ /* 0x000fe20007ffe0ff */
        /* <DEDUP_REMOVED lines=8> */
[----:B------:R-:W-:Y:S01]  /*0b80*/  IMAD.WIDE.U32 R12, R3, UR4, R12 ;  /* 0x00000004030c7c25 */ /* 0x000fe2000f8e000c */
[----:B------:R-:W-:Y:S02]  /*0b90*/  ISETP.GE.AND P2, PT, R7, UR8, PT ;  /* 0x0000000807007c0c */ /* 0x000fe4000bf46270 */
[----:B------:R-:W-:Y:S01]  /*0ba0*/  ISETP.GE.AND P0, PT, R6, UR8, PT ;  /* 0x0000000806007c0c */ /* 0x000fe2000bf06270 */
[----:B------:R-:W-:Y:S01]  /*0bb0*/  IMAD R0, R0, UR4, RZ ;  /* 0x0000000400007c24 */ /* 0x000fe2000f8e02ff */
[----:B-1----:R-:W-:-:S03]  /*0bc0*/  LEA R18, P5, R12, UR6, 0x1 ;  /* 0x000000060c127c11 */ /* 0x002fc6000f8a08ff */
[----:B------:R-:W-:-:S04]  /*0bd0*/  IMAD R0, R3, UR5, R0 ;  /* 0x0000000503007c24 */ /* 0x000fc8000f8e0200 */
[----:B------:R-:W-:-:S05]  /*0be0*/  IMAD.IADD R0, R13, 0x1, R0 ;  /* 0x000000010d007824 */ /* 0x000fca00078e0200 */
[----:B------:R-:W-:-:S05]  /*0bf0*/  LEA.HI.X R19, R12, UR7, R0, 0x1, P5 ;  /* 0x000000070c137c11 */ /* 0x000fca000a8f0c00 */
[----:B------:R2:W-:Y:S04]  /*0c00*/  @!P3 STG.E.128 desc[UR24][R18.64], RZ ;  /* 0x000000ff1200b986 */ /* 0x0005e8000c101d18 */
[----:B------:R2:W-:Y:S04]  /*0c10*/  @!P2 STG.E.128 desc[UR24][R18.64+0x80], RZ ;  /* 0x000080ff1200a986 */ /* 0x0005e8000c101d18 */
[----:B------:R2:W-:Y:S02]  /*0c20*/  @!P0 STG.E.128 desc[UR24][R18.64+0x100], RZ ;  /* 0x000100ff12008986 */ /* 0x0005e4000c101d18 */
.L_x_2010:
[----:B------:R-:W-:Y:S05]  /*0c30*/  BSYNC B0 ;  /* 0x0000000000007941 */ /* 0x000fea0003800000 */
.L_x_2009:
[----:B------:R-:W-:Y:S01]  /*0c40*/  BSSY B0, `(.L_x_2011) ;  /* 0x0000015000007945 */ /* 0x000fe20003800000 */
[----:B------:R-:W-:-:S03]  /*0c50*/  ISETP.GE.AND P0, PT, R4, UR13, PT ;  /* 0x0000000d04007c0c */ /* 0x000fc6000bf06270 */
[----:B------:R-:W-:Y:S10]  /*0c60*/  @P1 BRA `(.L_x_2012) ;  /* 0x0000000000481947 */ /* 0x000ff40003800000 */
        /* <DEDUP_REMOVED lines=11> */
[----:B-12---:R-:W-:-:S03]  /*0d20*/  LEA R18, P5, R12, UR6, 0x1 ;  /* 0x000000060c127c11 */ /* 0x006fc6000f8a08ff */
[----:B------:R-:W-:-:S04]  /*0d30*/  IMAD R0, R3, UR5, R0 ;  /* 0x0000000503007c24 */ /* 0x000fc8000f8e0200 */
[----:B------:R-:W-:-:S05]  /*0d40*/  IMAD.IADD R3, R13, 0x1, R0 ;  /* 0x000000010d037824 */ /* 0x000fca00078e0200 */
[----:B------:R-:W-:-:S05]  /*0d50*/  LEA.HI.X R19, R12, UR7, R3, 0x1, P5 ;  /* 0x000000070c137c11 */ /* 0x000fca000a8f0c03 */
[----:B------:R3:W-:Y:S04]  /*0d60*/  @!P3 STG.E.128 desc[UR24][R18.64], RZ ;  /* 0x000000ff1200b986 */ /* 0x0007e8000c101d18 */
[----:B------:R3:W-:Y:S04]  /*0d70*/  @!P2 STG.E.128 desc[UR24][R18.64+0x80], RZ ;  /* 0x000080ff1200a986 */ /* 0x0007e8000c101d18 */
[----:B------:R3:W-:Y:S02]  /*0d80*/  @!P1 STG.E.128 desc[UR24][R18.64+0x100], RZ ;  /* 0x000100ff12009986 */ /* 0x0007e4000c101d18 */
.L_x_2012:
[----:B------:R-:W-:Y:S05]  /*0d90*/  BSYNC B0 ;  /* 0x0000000000007941 */ /* 0x000fea0003800000 */
.L_x_2011:
[----:B------:R-:W-:Y:S01]  /*0da0*/  BSSY B0, `(.L_x_2013) ;  /* 0x0000014000007945 */ /* 0x000fe20003800000 */
[----:B------:R-:W-:-:S03]  /*0db0*/  ISETP.GE.OR P5, PT, R8, UR13, P6 ;  /* 0x0000000d08007c0c */ /* 0x000fc6000b7a6670 */
[----:B------:R-:W-:Y:S10]  /*0dc0*/  @P0 BRA `(.L_x_2014) ;  /* 0x0000000000440947 */ /* 0x000ff40003800000 */
[----:B------:R-:W-:Y:S01]  /*0dd0*/  IADD3 R3, P0, R8, 0x30, RZ ;  /* 0x0000003008037810 */ /* 0x000fe20007f1e0ff */
[----:B------:R-:W-:Y:S01]  /*0de0*/  IMAD.MOV.U32 R11, RZ, RZ, R15 ;  /* 0x000000ffff0b7224 */ /* 0x000fe200078e000f */
[----:B------:R-:W-:Y:S01]  /*0df0*/  ULDC UR8, c[0x0][0x2d0] ;  /* 0x0000b40000087ab9 */ /* 0x000fe20000000800 */
[----:B------:R-:W-:Y:S01]  /*0e00*/  ULDC.64 UR6, c[0x0][0x280] ;  /* 0x0000a00000067ab9 */ /* 0x000fe20000000a00 */
[----:B------:R-:W-:Y:S01]  /*0e10*/  ISETP.GE.AND P2, PT, R16, UR8, PT ;  /* 0x0000000810007c0c */ /* 0x000fe2000bf46270 */
[----:B------:R-:W-:Y:S01]  /*0e20*/  IMAD.X R0, RZ, RZ, R2, P0 ;  /* 0x000000ffff007224 */ /* 0x000fe200000e0602 */
[----:B------:R-:W-:Y:S01]  /*0e30*/  ISETP.GE.AND P1, PT, R7, UR8, PT ;  /* 0x0000000807007c0c */ /* 0x000fe2000bf26270 */
[----:B------:R-:W-:Y:S01]  /*0e40*/  IMAD.WIDE.U32 R10, R3, UR4, R10 ;  /* 0x00000004030a7c25 */ /* 0x000fe2000f8e000a */
[----:B------:R-:W-:-:S03]  /*0e50*/  ISETP.GE.AND P0, PT, R6, UR8, PT ;  /* 0x0000000806007c0c */ /* 0x000fc6000bf06270 */
[----:B------:R-:W-:Y:S01]  /*0e60*/  IMAD R0, R0, UR4, RZ ;  /* 0x0000000400007c24 */ /* 0x000fe2000f8e02ff */
[----:B------:R-:W-:-:S03]  /*0e70*/  LEA R6, P3, R10, UR6, 0x1 ;  /* 0x000000060a067c11 */ /* 0x000fc6000f8608ff */
[----:B------:R-:W-:-:S04]  /*0e80*/  IMAD R3, R3, UR5, R0 ;  /* 0x0000000503037c24 */ /* 0x000fc8000f8e0200 */
[----:B------:R-:W-:-:S05]  /*0e90*/  IMAD.IADD R3, R11, 0x1, R3 ;  /* 0x000000010b037824 */ /* 0x000fca00078e0203 */
[----:B------:R-:W-:-:S05]  /*0ea0*/  LEA.HI.X R7, R10, UR7, R3, 0x1, P3 ;  /* 0x000000070a077c11 */ /* 0x000fca00098f0c03 */
[----:B------:R4:W-:Y:S04]  /*0eb0*/  @!P2 STG.E.128 desc[UR24][R6.64], RZ ;  /* 0x000000ff0600a986 */ /* 0x0009e8000c101d18 */
[----:B------:R4:W-:Y:S04]  /*0ec0*/  @!P1 STG.E.128 desc[UR24][R6.64+0x80], RZ ;  /* 0x000080ff06009986 */ /* 0x0009e8000c101d18 */
[----:B------:R4:W-:Y:S02]  /*0ed0*/  @!P0 STG.E.128 desc[UR24][R6.64+0x100], RZ ;  /* 0x000100ff06008986 */ /* 0x0009e4000c101d18 */
.L_x_2014:
[----:B------:R-:W-:Y:S05]  /*0ee0*/  BSYNC B0 ;  /* 0x0000000000007941 */ /* 0x000fea0003800000 */
.L_x_2013:
[----:B------:R-:W-:Y:S01]  /*0ef0*/  ISETP.GE.OR P1, PT, R5, UR13, P6 ;  /* 0x0000000d05007c0c */ /* 0x000fe2000b726670 */
[----:B------:R-:W-:Y:S01]  /*0f00*/  IMAD.U32 R3, RZ, RZ, UR19 ;  /* 0x00000013ff037e24 */ /* 0x000fe2000f8e00ff */
[----:B------:R-:W-:Y:S01]  /*0f10*/  IADD3 R8, P0, R8, UR19, RZ ;  /* 0x0000001308087c10 */ /* 0x000fe2000ff1e0ff */
[----:B------:R-:W-:Y:S01]  /*0f20*/  ULDC.64 UR6, c[0x0][0x2b0] ;  /* 0x0000ac0000067ab9 */ /* 0x000fe20000000a00 */
[----:B------:R-:W-:Y:S02]  /*0f30*/  ISETP.GE.OR P6, PT, R4, UR13, P6 ;  /* 0x0000000d04007c0c */ /* 0x000fe4000b7c6670 */
[----:B------:R-:W-:Y:S01]  /*0f40*/  LEA.HI.X.SX32 R3, R3, R2, 0x1, P0 ;  /* 0x0000000203037211 */ /* 0x000fe200000f0eff */
[----:B------:R-:W-:Y:S01]  /*0f50*/  @!P4 IMAD.MOV.U32 R2, RZ, RZ, 0x7f800000 ;  /* 0x7f800000ff02c424 */ /* 0x000fe200078e00ff */
[----:B----4-:R-:W-:-:S04]  /*0f60*/  LEA R6, P0, R8, UR6, 0x2 ;  /* 0x0000000608067c11 */ /* 0x010fc8000f8010ff */
[----:B------:R-:W-:Y:S01]  /*0f70*/  LEA.HI.X R7, R8, UR7, R3, 0x2, P0 ;  /* 0x0000000708077c11 */ /* 0x000fe200080f1403 */
[----:B------:R-:W-:Y:S02]  /*0f80*/  @!P5 IMAD.MOV.U32 R3, RZ, RZ, 0x7f800000 ;  /* 0x7f800000ff03d424 */ /* 0x000fe400078e00ff */
[----:B------:R-:W-:Y:S02]  /*0f90*/  @!P1 IMAD.MOV.U32 R0, RZ, RZ, 0x7f800000 ;  /* 0x7f800000ff009424 */ /* 0x000fe400078e00ff */
[----:B------:R4:W-:Y:S04]  /*0fa0*/  @!P4 STG.E desc[UR24][R6.64+0x40], R2 ;  /* 0x000040020600c986 */ /* 0x0009e8000c101918 */
[----:B------:R4:W-:Y:S04]  /*0fb0*/  @!P5 STG.E desc[UR24][R6.64], R3 ;  /* 0x000000030600d986 */ /* 0x0009e8000c101918 */
[----:B------:R4:W-:Y:S01]  /*0fc0*/  @!P1 STG.E desc[UR24][R6.64+0x80], R0 ;  /* 0x0000800006009986 */ /* 0x0009e2000c101918 */
[----:B------:R-:W-:Y:S05]  /*0fd0*/  @P6 EXIT ;  /* 0x000000000000694d */ /* 0x000fea0003800000 */
[----:B----4-:R-:W-:-:S05]  /*0fe0*/  MOV R3, 0x7f800000 ;  /* 0x7f80000000037802 */ /* 0x010fca0000000f00 */
[----:B------:R-:W-:Y:S01]  /*0ff0*/  STG.E desc[UR24][R6.64+0xc0], R3 ;  /* 0x0000c00306007986 */ /* 0x000fe2000c101918 */
[----:B------:R-:W-:Y:S05]  /*1000*/  EXIT ;  /* 0x000000000000794d */ /* 0x000fea0003800000 */
.L_x_2006:
[----:B------:R-:W-:Y:S01]  /*1010*/  ULDC.64 UR4, c[0x0][0x368] ;  /* 0x0000da0000047ab9 */ /* 0x000fe20000000a00 */
[----:B------:R-:W-:Y:S01]  /*1020*/  ULDC.64 UR6, c[0x0][0x370] ;  /* 0x0000dc0000067ab9 */ /* 0x000fe20000000a00 */
[----:B------:R-:W-:-:S04]  /*1030*/  UISETP.NE.U32.AND UP0, UPT, UR4, URZ, UPT ;  /* 0x0000003f0400728c */ /* 0x000fc8000bf05070 */
[----:B------:R-:W-:-:S06]  /*1040*/  UISETP.NE.AND.EX UP0, UPT, UR5, URZ, UPT, UP0 ;  /* 0x0000003f0500728c */ /* 0x000fcc000bf05300 */
[----:B------:R-:W-:-:S05]  /*1050*/  PLOP3.LUT P0, PT, PT, PT, UP0, 0x80, 0x0 ;  /* 0x000000000000781c */ /* 0x000fca0003f0f008 */
[----:B------:R-:W-:Y:S02]  /*1060*/  @UP0 ULDC.64 UR4, c[0x0][0x368] ;  /* 0x0000da0000040ab9 */ /* 0x000fe40000000a00 */
[----:B------:R-:W-:-:S06]  /*1070*/  @UP0 UIMAD.WIDE UR4, UR12, 0x4, UR4 ;  /* 0x000000040c0408a5 */ /* 0x000fcc000f8e0204 */
[----:B------:R-:W-:Y:S02]  /*1080*/  IMAD.U32 R4, RZ, RZ, UR4 ;  /* 0x00000004ff047e24 */ /* 0x000fe4000f8e00ff */
[----:B------:R-:W-:-:S05]  /*1090*/  IMAD.U32 R5, RZ, RZ, UR5 ;  /* 0x00000005ff057e24 */ /* 0x000fca000f8e00ff */
[----:B------:R-:W2:Y:S01]  /*10a0*/  @P0 LDG.E R4, desc[UR24][R4.64] ;  /* 0x0000001804040981 */ /* 0x000ea2000c1e1900 */
[----:B------:R-:W-:Y:S01]  /*10b0*/  ISETP.NE.U32.AND P1, PT, RZ, UR6, PT ;  /* 0x00000006ff007c0c */ /* 0x000fe2000bf25070 */
[----:B------:R-:W-:Y:S01]  /*10c0*/  UMOV UR15, UR12 ;  /* 0x0000000c000f7c82 */ /* 0x000fe20008000000 */
[----:B------:R-:W-:Y:S01]  /*10d0*/  UMOV UR4, URZ ;  /* 0x0000003f00047c82 */ /* 0x000fe20008000000 */
[----:B------:R-:W-:Y:S01]  /*10e0*/  UMOV UR21, URZ ;  /* 0x0000003f00157c82 */ /* 0x000fe20008000000 */
[----:B------:R-:W-:Y:S02]  /*10f0*/  ISETP.NE.AND.EX P1, PT, RZ, UR7, PT, P1 ;  /* 0x00000007ff007c0c */ /* 0x000fe4000bf25310 */
[----:B------:R-:W-:Y:S02]  /*1100*/  PLOP3.LUT P3, PT, PT, PT, PT, 0x8, 0x0 ;  /* 0x000000000000781c */ /* 0x000fe40003f6e170 */
[----:B--2---:R-:W-:-:S09]  /*1110*/  @P0 R2UR UR15, R4 ;  /* 0x00000000040f02ca */ /* 0x004fd200000e0000 */
[----:B------:R-:W-:Y:S06]  /*1120*/  @!P1 BRA `(.L_x_2015) ;  /* 0x00000000002c9947 */ /* 0x000fec0003800000 */
[----:B------:R-:W-:Y:S01]  /*1130*/  USHF.R.S32.HI UR8, URZ, 0x1f, UR12 ;  /* 0x0000001f3f087899 */ /* 0x000fe2000801140c */
[----:B------:R-:W-:-:S03]  /*1140*/  ULDC.64 UR4, c[0x0][0x378] ;  /* 0x0000de0000047ab9 */ /* 0x000fc60000000a00 */
[----:B------:R-:W-:Y:S02]  /*1150*/  UIMAD UR8, UR8, UR4, URZ ;  /* 0x00000004080872a4 */ /* 0x000fe4000f8e023f */
[----:B------:R-:W-:Y:S02]  /*1160*/  UIMAD.WIDE.U32 UR20, UR12, UR4, URZ ;  /* 0x000000040c1472a5 */ /* 0x000fe4000f8e003f */
[----:B------:R-:W-:Y:S02]  /*1170*/  UIMAD UR5, UR12, UR5, UR8 ;  /* 0x000000050c0572a4 */ /* 0x000fe4000f8e0208 */
[----:B------:R-:W-:Y:S02]  /*1180*/  ULEA UR4, UP0, UR20, UR6, 0x2 ;  /* 0x0000000614047291 */ /* 0x000fe4000f80103f */
[----:B------:R-:W-:-:S04]  /*1190*/  UIADD3 UR5, UR21, UR5, URZ ;  /* 0x0000000515057290 */ /* 0x000fc8000fffe03f */
[----:B------:R-:W-:Y:S01]  /*11a0*/  USHF.L.U64.HI UR5, UR20, 0x2, UR5 ;  /* 0x0000000214057899 */ /* 0x000fe20008010205 */
[----:B------:R-:W-:-:S03]  /*11b0*/  ISETP.NE.U32.AND P3, PT, RZ, UR4, PT ;  /* 0x00000004ff007c0c */ /* 0x000fc6000bf65070 */
[----:B------:R-:W-:-:S06]  /*11c0*/  UIADD3.X UR21, UR5, UR7, URZ, UP0, !UPT ;  /* 0x0000000705157290 */ /* 0x000fcc00087fe43f */
[----:B------:R-:W-:-:S13]  /*11d0*/  ISETP.NE.AND.EX P3, PT, RZ, UR21, PT, P3 ;  /* 0x00000015ff007c0c */ /* 0x000fda000bf65330 */
.L_x_2015:
[----:B------:R-:W-:Y:S01]  /*11e0*/  UMOV UR20, UR4 ;  /* 0x0000000400147c82 */ /* 0x000fe20008000000 */
[----:B------:R-:W-:Y:S05]  /*11f0*/  @!P3 BRA `(.L_x_2016) ;  /* 0x000000040070b947 */ /* 0x000fea0003800000 */
[----:B------:R-:W-:Y:S01]  /*1200*/  ULDC UR9, c[0x0][0x380] ;  /* 0x0000e00000097ab9 */ /* 0x000fe20000000800 */
[----:B------:R-:W-:Y:S01]  /*1210*/  ULEA UR26, UR16, 0xffffffc0, 0x6 ;  /* 0xffffffc0101a7891 */ /* 0x000fe2000f8e303f */
[----:B------:R-:W-:Y:S01]  /*1220*/  IMAD.U32 R0, RZ, RZ, UR9 ;  /* 0x00000009ff007e24 */ /* 0x000fe2000f8e00ff */
[----:B------:R-:W-:Y:S01]  /*1230*/  UMOV UR28, URZ ;  /* 0x0000003f001c7c82 */ /* 0x000fe20008000000 */
[----:B------:R-:W1:Y:S03]  /*1240*/  LDC R5, c[0x0][0x278] ;  /* 0x00009e00ff057b82 */ /* 0x000e660000000800 */
[----:B------:R-:W-:-:S04]  /*1250*/  IABS R0, R0 ;  /* 0x0000000000007213 */ /* 0x000fc80000000000 */
[----:B------:R-:W-:-:S13]  /*1260*/  R2UR UR6, R0 ;  /* 0x00000000000672ca */ /* 0x000fda00000e0000 */
[----:B------:R-:W2:Y:S08]  /*1270*/  I2F.RP R4, UR6 ;  /* 0x0000000600047d06 */ /* 0x000eb00008209400 */
[----:B--2---:R-:W2:Y:S02]  /*1280*/  MUFU.RCP R2, R4 ;  /* 0x0000000400027308 */ /* 0x004ea40000001000 */
[----:B--2---:R-:W-:-:S06]  /*1290*/  VIADD R2, R2, 0xffffffe ;  /* 0x0ffffffe02027836 */ /* 0x004fcc0000000000 */
[----:B------:R-:W2:Y:S02]  /*12a0*/  F2I.FTZ.U32.TRUNC.NTZ R0, R2 ;  /* 0x0000000200007305 */ /* 0x000ea4000021f000 */
[----:B--2---:R-:W-:Y:S01]  /*12b0*/  R2UR UR29, R0 ;  /* 0x00000000001d72ca */ /* 0x004fe200000e0000 */
[----:B------:R-:W-:-:S05]  /*12c0*/  IMAD.U32 R0, RZ, RZ, UR26 ;  /* 0x0000001aff007e24 */ /* 0x000fca000f8e00ff */
[----:B------:R-:W-:-:S04]  /*12d0*/  IABS R0, R0 ;  /* 0x0000000000007213 */ /* 0x000fc80000000000 */
[----:B------:R-:W-:-:S03]  /*12e0*/  R2UR UR5, R0 ;  /* 0x00000000000572ca */ /* 0x000fc600000e0000 */
[----:B------:R-:W-:-:S04]  /*12f0*/  UIADD3 UR4, URZ, -UR29, URZ ;  /* 0x8000001d3f047290 */ /* 0x000fc8000fffe03f */
[----:B------:R-:W-:-:S04]  /*1300*/  UIMAD UR4, UR4, UR6, URZ ;  /* 0x00000006040472a4 */ /* 0x000fc8000f8e023f */
[----:B------:R-:W-:-:S07]  /*1310*/  UIMAD.WIDE.U32 UR28, UR29, UR4, UR28 ;  /* 0x000000041d1c72a5 */ /* 0x000fce000f8e001c */
[----:B------:R-:W-:Y:S02]  /*1320*/  UMOV UR7, UR29 ;  /* 0x0000001d00077c82 */ /* 0x000fe40008000000 */
[----:B------:R-:W-:-:S07]  /*1330*/  UIMAD.WIDE.U32 UR28, UR7, UR5, URZ ;  /* 0x00000005071c72a5 */ /* 0x000fce000f8e003f */
[----:B------:R-:W-:Y:S02]  /*1340*/  UMOV UR8, UR29 ;  /* 0x0000001d00087c82 */ /* 0x000fe40008000000 */
[----:B------:R-:W-:-:S04]  /*1350*/  UIADD3 UR4, -UR8, URZ, URZ ;  /* 0x0000003f08047290 */ /* 0x000fc8000fffe13f */
[----:B------:R-:W-:-:S04]  /*1360*/  UIMAD UR4, UR6, UR4, UR5 ;  /* 0x00000004060472a4 */ /* 0x000fc8000f8e0205 */
[----:B------:R-:W-:-:S11]  /*1370*/  UISETP.GT.U32.AND UP0, UPT, UR6, UR4, UPT ;  /* 0x000000040600728c */ /* 0x000fd6000bf04070 */
[----:B------:R-:W-:Y:S02]  /*1380*/  @!UP0 UIADD3 UR4, UR4, -UR6, URZ ;  /* 0x8000000604048290 */ /* 0x000fe4000fffe03f */
[----:B------:R-:W-:Y:S02]  /*1390*/  @!UP0 UIADD3 UR8, UR8, 0x1, URZ ;  /* 0x0000000108088890 */ /* 0x000fe4000fffe03f */
[----:B------:R-:W-:Y:S02]  /*13a0*/  UISETP.GE.U32.AND UP1, UPT, UR4, UR6, UPT ;  /* 0x000000060400728c */ /* 0x000fe4000bf26070 */
[----:B------:R-:W-:-:S04]  /*13b0*/  ULOP3.LUT UR4, UR26, UR9, URZ, 0x3c, !UPT ;  /* 0x000000091a047292 */ /* 0x000fc8000f8e3c3f */
[----:B------:R-:W-:-:S05]  /*13c0*/  UISETP.GE.AND UP0, UPT, UR4, URZ, UPT ;  /* 0x0000003f0400728c */ /* 0x000fca000bf06270 */
[----:B------:R-:W-:Y:S02]  /*13d0*/  @UP1 UIADD3 UR8, UR8, 0x1, URZ ;  /* 0x0000000108081890 */ /* 0x000fe4000fffe03f */
[----:B------:R-:W-:-:S04]  /*13e0*/  UISETP.NE.AND UP1, UPT, UR9, URZ, UPT ;  /* 0x0000003f0900728c */ /* 0x000fc8000bf25270 */
[----:B------:R-:W-:-:S07]  /*13f0*/  @!UP0 UIADD3 UR8, -UR8, URZ, URZ ;  /* 0x0000003f08088290 */ /* 0x000fce000fffe13f */
[----:B------:R-:W-:-:S04]  /*1400*/  @!UP1 ULOP3.LUT UR8, URZ, UR9, URZ, 0x33, !UPT ;  /* 0x000000093f089292 */ /* 0x000fc8000f8e333f */
[----:B------:R-:W-:-:S06]  /*1410*/  UIMAD.WIDE UR4, UR8, 0x4, UR20 ;  /* 0x00000004080478a5 */ /* 0x000fcc000f8e0214 */
[----:B------:R-:W-:Y:S01]  /*1420*/  MOV R10, UR4 ;  /* 0x00000004000a7c02 */ /* 0x000fe20008000f00 */
[----:B------:R-:W-:Y:S01]  /*1430*/  IMAD.U32 R11, RZ, RZ, UR5 ;  /* 0x00000005ff0b7e24 */ /* 0x000fe2000f8e00ff */
[----:B-1----:R-:W-:Y:S01]  /*1440*/  IABS R6, R5 ;  /* 0x0000000500067213 */ /* 0x002fe20000000000 */
[----:B------:R-:W1:Y:S01]  /*1450*/  S2R R0, SR_CTAID.Z ;  /* 0x0000000000007919 */ /* 0x000e620000002700 */
[----:B------:R-:W-:Y:S01]  /*1460*/  UIADD3 UR8, -UR8, URZ, URZ ;  /* 0x0000003f08087290 */ /* 0x000fe2000fffe13f */
[----:B------:R-:W-:Y:S01]  /*1470*/  ULDC.64 UR4, c[0x0][0x230] ;  /* 0x00008c0000047ab9 */ /* 0x000fe20000000a00 */
[----:B------:R-:W2:Y:S01]  /*1480*/  LDG.E R2, desc[UR24][R10.64] ;  /* 0x000000180a027981 */ /* 0x000ea2000c1e1900 */
[----:B------:R-:W3:Y:S01]  /*1490*/  I2F.RP R7, R6 ;  /* 0x0000000600077306 */ /* 0x000ee20000209400 */
[----:B------:R-:W-:-:S03]  /*14a0*/  UIMAD UR26, UR9, UR8, UR26 ;  /* 0x00000008091a72a4 */ /* 0x000fc6000f8e021a */
[----:B------:R-:W-:-:S04]  /*14b0*/  ULDC.64 UR8, c[0x0][0x248] ;  /* 0x0000920000087ab9 */ /* 0x000fc80000000a00 */
[----:B---3--:R-:W3:Y:S01]  /*14c0*/  MUFU.RCP R8, R7 ;  /* 0x0000000700087308 */ /* 0x008ee20000001000 */
[----:B-1----:R-:W-:Y:S01]  /*14d0*/  IABS R0, R0 ;  /* 0x0000000000007213 */ /* 0x002fe20000000000 */
[----:B---3--:R-:W-:-:S06]  /*14e0*/  VIADD R8, R8, 0xffffffe ;  /* 0x0ffffffe08087836 */ /* 0x008fcc0000000000 */
[----:B------:R-:W1:Y:S02]  /*14f0*/  F2I.FTZ.U32.TRUNC.NTZ R9, R8 ;  /* 0x0000000800097305 */ /* 0x000e64000021f000 */
[----:B-1----:R-:W-:Y:S01]  /*1500*/  IADD3 R4, RZ, -R9, RZ ;  /* 0x80000009ff047210 */ /* 0x002fe20007ffe0ff */
[----:B------:R-:W-:-:S04]  /*1510*/  IMAD.MOV.U32 R8, RZ, RZ, RZ ;  /* 0x000000ffff087224 */ /* 0x000fc800078e00ff */
[----:B------:R-:W-:-:S04]  /*1520*/  IMAD R4, R4, R6, RZ ;  /* 0x0000000604047224 */ /* 0x000fc800078e02ff */
[----:B------:R-:W-:-:S06]  /*1530*/  IMAD.HI.U32 R9, R9, R4, R8 ;  /* 0x0000000409097227 */ /* 0x000fcc00078e0008 */
[----:B------:R-:W-:-:S04]  /*1540*/  IMAD.HI.U32 R4, R9, R0, RZ ;  /* 0x0000000009047227 */ /* 0x000fc800078e00ff */
[----:B------:R-:W-:-:S04]  /*1550*/  IMAD.MOV R7, RZ, RZ, -R4 ;  /* 0x000000ffff077224 */ /* 0x000fc800078e0a04 */
[----:B------:R-:W-:Y:S01]  /*1560*/  IMAD R7, R6, R7, R0 ;  /* 0x0000000706077224 */ /* 0x000fe200078e0200 */
[----:B------:R-:W-:-:S04]  /*1570*/  LOP3.LUT R0, R5, UR14, RZ, 0x3c, !PT ;  /* 0x0000000e05007c12 */ /* 0x000fc8000f8e3cff */
[----:B------:R-:W-:Y:S02]  /*1580*/  ISETP.GT.U32.AND P1, PT, R6, R7, PT ;  /* 0x000000070600720c */ /* 0x000fe40003f24070 */
[----:B------:R-:W-:-:S11]  /*1590*/  ISETP.GE.AND P0, PT, R0, RZ, PT ;  /* 0x000000ff0000720c */ /* 0x000fd60003f06270 */
[-C--:B------:R-:W-:Y:S01]  /*15a0*/  @!P1 IADD3 R7, R7, -R6.reuse, RZ ;  /* 0x8000000607079210 */ /* 0x080fe20007ffe0ff */
[----:B------:R-:W-:Y:S01]  /*15b0*/  @!P1 VIADD R4, R4, 0x1 ;  /* 0x0000000104049836 */ /* 0x000fe20000000000 */
[----:B------:R-:W-:Y:S02]  /*15c0*/  ISETP.NE.AND P1, PT, R5, RZ, PT ;  /* 0x000000ff0500720c */ /* 0x000fe40003f25270 */
[----:B------:R-:W-:-:S13]  /*15d0*/  ISETP.GE.U32.AND P2, PT, R7, R6, PT ;  /* 0x000000060700720c */ /* 0x000fda0003f46070 */
[----:B------:R-:W-:-:S05]  /*15e0*/  @P2 VIADD R4, R4, 0x1 ;  /* 0x0000000104042836 */ /* 0x000fca0000000000 */
[----:B------:R-:W-:Y:S02]  /*15f0*/  @!P0 IADD3 R4, -R4, RZ, RZ ;  /* 0x000000ff04048210 */ /* 0x000fe40007ffe1ff */
[----:B------:R-:W-:-:S04]  /*1600*/  @!P1 LOP3.LUT R4, RZ, R5, RZ, 0x33, !PT ;  /* 0x00000005ff049212 */ /* 0x000fc800078e33ff */
[----:B------:R-:W-:Y:S02]  /*1610*/  SHF.R.S32.HI R5, RZ, 0x1f, R4 ;  /* 0x0000001fff057819 */ /* 0x000fe40000011404 */
[----:B------:R-:W-:Y:S02]  /*1620*/  MOV R16, R4 ;  /* 0x0000000400107202 */ /* 0x000fe40000000f00 */
[----:B--2---:R-:W-:-:S13]  /*1630*/  R2UR UR27, R2 ;  /* 0x00000000021b72ca */ /* 0x004fda00000e0000 */
[----:B------:R-:W-:Y:S02]  /*1640*/  USHF.R.S32.HI UR15, URZ, 0x1f, UR27 ;  /* 0x0000001f3f0f7899 */ /* 0x000fe4000801141b */
[----:B------:R-:W-:Y:S02]  /*1650*/  UIMAD.WIDE.U32 UR6, UR27, UR4, URZ ;  /* 0x000000041b0672a5 */ /* 0x000fe4000f8e003f */
[----:B------:R-:W-:-:S04]  /*1660*/  UIMAD UR23, UR15, UR4, URZ ;  /* 0x000000040f1772a4 */ /* 0x000fc8000f8e023f */
[----:B------:R-:W-:Y:S02]  /*1670*/  UIMAD UR5, UR27, UR5, UR23 ;  /* 0x000000051b0572a4 */ /* 0x000fe4000f8e0217 */
[----:B------:R-:W-:Y:S02]  /*1680*/  USHF.R.S32.HI UR23, URZ, 0x1f, UR26 ;  /* 0x0000001f3f177899 */ /* 0x000fe4000801141a */
[----:B------:R-:W-:Y:S02]  /*1690*/  UIADD3 UR7, UR7, UR5, URZ ;  /* 0x0000000507077290 */ /* 0x000fe4000fffe03f */
[----:B------:R-:W-:Y:S02]  /*16a0*/  UIMAD UR28, UR23, UR8, URZ ;  /* 0x00000008171c72a4 */ /* 0x000fe4000f8e023f */
[----:B------:R-:W-:Y:S02]  /*16b0*/  UIMAD.WIDE.U32 UR30, UR26, UR8, UR6 ;  /* 0x000000081a1e72a5 */ /* 0x000fe4000f8e0006 */
[----:B------:R-:W-:Y:S01]  /*16c0*/  UIMAD UR28, UR26, UR9, UR28 ;  /* 0x000000091a1c72a4 */ /* 0x000fe2000f8e021c */
[----:B------:R-:W-:Y:S01]  /*16d0*/  ULDC.64 UR6, c[0x0][0x260] ;  /* 0x0000980000067ab9 */ /* 0x000fe20000000a00 */
[----:B------:R-:W-:-:S02]  /*16e0*/  ULDC.64 UR4, c[0x0][0x238] ;  /* 0x00008e0000047ab9 */ /* 0x000fc40000000a00 */
[----:B------:R-:W-:Y:S01]  /*16f0*/  UIADD3 UR28, UR31, UR28, URZ ;  /* 0x0000001c1f1c7290 */ /* 0x000fe2000fffe03f */
[----:B------:R-:W-:Y:S01]  /*1700*/  IMAD.U32 R7, RZ, RZ, UR31 ;  /* 0x0000001fff077e24 */ /* 0x000fe2000f8e00ff */
[----:B------:R-:W-:Y:S01]  /*1710*/  UIMAD UR15, UR15, UR4, URZ ;  /* 0x000000040f0f72a4 */ /* 0x000fe2000f8e023f */
[----:B------:R-:W-:Y:S01]  /*1720*/  IMAD.U32 R6, RZ, RZ, UR30 ;  /* 0x0000001eff067e24 */ /* 0x000fe2000f8e00ff */
[----:B------:R-:W-:Y:S01]  /*1730*/  UIMAD.WIDE.U32 UR30, UR27, UR4, URZ ;  /* 0x000000041b1e72a5 */ /* 0x000fe2000f8e003f */
[----:B------:R-:W-:Y:S01]  /*1740*/  IMAD R9, R5, UR6, RZ ;  /* 0x0000000605097c24 */ /* 0x000fe2000f8e02ff */
[----:B------:R-:W-:Y:S01]  /*1750*/  MOV R7, UR28 ;  /* 0x0000001c00077c02 */ /* 0x000fe20008000f00 */
[----:B------:R-:W-:Y:S02]  /*1760*/  UIMAD UR5, UR27, UR5, UR15 ;  /* 0x000000051b0572a4 */ /* 0x000fe4000f8e020f */
[C---:B------:R-:W-:Y:S02]  /*1770*/  IMAD R24, R4.reuse, UR7, R9 ;  /* 0x0000000704187c24 */ /* 0x040fe4000f8e0209 */
[----:B------:R-:W-:Y:S01]  /*1780*/  IMAD.WIDE.U32 R26, R4, UR6, R6 ;  /* 0x00000006041a7c25 */ /* 0x000fe2000f8e0006 */
[----:B------:R-:W-:-:S03]  /*1790*/  UIADD3 UR28, UR31, UR5, URZ ;  /* 0x000000051f1c7290 */ /* 0x000fc6000fffe03f */
[----:B------:R-:W-:Y:S01]  /*17a0*/  IMAD.IADD R24, R27, 0x1, R24 ;  /* 0x000000011b187824 */ /* 0x000fe200078e0218 */
[----:B------:R-:W-:Y:S08]  /*17b0*/  BRA `(.L_x_2017) ;  /* 0x00000004003c7947 */ /* 0x000ff00003800000 */
.L_x_2016:
[----:B------:R-:W1:Y:S01]  /*17c0*/  LDC R8, c[0x0][0x278] ;  /* 0x00009e00ff087b82 */ /* 0x000e620000000800 */
[----:B------:R-:W2:Y:S01]  /*17d0*/  S2R R0, SR_CTAID.Z ;  /* 0x0000000000007919 */ /* 0x000ea20000002700 */
[----:B------:R-:W-:Y:S02]  /*17e0*/  UISETP.NE.AND UP0, UPT, UR28, -0x1, UPT ;  /* 0xffffffff1c00788c */ /* 0x000fe4000bf05270 */
[----:B------:R-:W-:-:S04]  /*17f0*/  ULEA UR26, UR16, 0xffffffc0, 0x6 ;  /* 0xffffffc0101a7891 */ /* 0x000fc8000f8e303f */
[----:B------:R-:W-:Y:S01]  /*1800*/  PLOP3.LUT P0, PT, PT, PT, UP0, 0x80, 0x0 ;  /* 0x000000000000781c */ /* 0x000fe20003f0f008 */
[----:B------:R-:W-:-:S04]  /*1810*/  USHF.R.S32.HI UR23, URZ, 0x1f, UR26 ;  /* 0x0000001f3f177899 */ /* 0x000fc8000801141a */
[----:B------:R-:W-:Y:S01]  /*1820*/  @UP0 UIADD3 UR5, UR27, UR28, URZ ;  /* 0x0000001c1b050290 */ /* 0x000fe2000fffe03f */
[----:B------:R-:W-:-:S03]  /*1830*/  @UP0 ULDC.64 UR8, c[0x0][0x248] ;  /* 0x0000920000080ab9 */ /* 0x000fc60000000a00 */
[----:B------:R-:W-:Y:S02]  /*1840*/  @UP0 UIMAD.WIDE.U32 UR6, UR5, UR8, URZ ;  /* 0x00000008050602a5 */ /* 0x000fe4000f8e003f */
[----:B------:R-:W-:-:S04]  /*1850*/  @UP0 UIMAD UR5, UR5, UR9, URZ ;  /* 0x00000009050502a4 */ /* 0x000fc8000f8e023f */
[----:B------:R-:W-:Y:S01]  /*1860*/  @UP0 UIADD3 UR5, UR7, UR5, URZ ;  /* 0x0000000507050290 */ /* 0x000fe2000fffe03f */
[----:B-1----:R-:W-:Y:S02]  /*1870*/  IABS R5, R8 ;  /* 0x0000000800057213 */ /* 0x002fe40000000000 */
[----:B------:R-:W-:Y:S02]  /*1880*/  ISETP.NE.AND P1, PT, R8, RZ, PT ;  /* 0x000000ff0800720c */ /* 0x000fe40003f25270 */
[----:B------:R-:W1:Y:S01]  /*1890*/  I2F.RP R4, R5 ;  /* 0x0000000500047306 */ /* 0x000e620000209400 */
[----:B--2---:R-:W-:-:S07]  /*18a0*/  IABS R0, R0 ;  /* 0x0000000000007213 */ /* 0x004fce0000000000 */
[----:B-1----:R-:W1:Y:S02]  /*18b0*/  MUFU.RCP R6, R4 ;  /* 0x0000000400067308 */ /* 0x002e640000001000 */
[----:B-1----:R-:W-:-:S06]  /*18c0*/  VIADD R6, R6, 0xffffffe ;  /* 0x0ffffffe06067836 */ /* 0x002fcc0000000000 */
[----:B------:R-:W1:Y:S02]  /*18d0*/  F2I.FTZ.U32.TRUNC.NTZ R7, R6 ;  /* 0x0000000600077305 */ /* 0x000e64000021f000 */
[----:B-1----:R-:W-:Y:S01]  /*18e0*/  IMAD.MOV R2, RZ, RZ, -R7 ;  /* 0x000000ffff027224 */ /* 0x002fe200078e0a07 */
[----:B------:R-:W-:-:S03]  /*18f0*/  MOV R6, RZ ;  /* 0x000000ff00067202 */ /* 0x000fc60000000f00 */
[----:B------:R-:W-:-:S04]  /*1900*/  IMAD R2, R2, R5, RZ ;  /* 0x0000000502027224 */ /* 0x000fc800078e02ff */
[----:B------:R-:W-:-:S06]  /*1910*/  IMAD.HI.U32 R7, R7, R2, R6 ;  /* 0x0000000207077227 */ /* 0x000fcc00078e0006 */
[----:B------:R-:W-:Y:S02]  /*1920*/  IMAD.HI.U32 R4, R7, R0, RZ ;  /* 0x0000000007047227 */ /* 0x000fe400078e00ff */
[----:B------:R-:W1:Y:S02]  /*1930*/  LDC.64 R6, c[0x0][0x260] ;  /* 0x00009800ff067b82 */ /* 0x000e640000000a00 */
[----:B------:R-:W-:-:S04]  /*1940*/  IMAD.MOV R2, RZ, RZ, -R4 ;  /* 0x000000ffff027224 */ /* 0x000fc800078e0a04 */
[----:B------:R-:W-:Y:S01]  /*1950*/  IMAD R2, R5, R2, R0 ;  /* 0x0000000205027224 */ /* 0x000fe200078e0200 */
[----:B------:R-:W-:-:S04]  /*1960*/  LOP3.LUT R0, R8, UR14, RZ, 0x3c, !PT ;  /* 0x0000000e08007c12 */ /* 0x000fc8000f8e3cff */
[----:B------:R-:W-:Y:S02]  /*1970*/  ISETP.GT.U32.AND P5, PT, R5, R2, PT ;  /* 0x000000020500720c */ /* 0x000fe40003fa4070 */
[----:B------:R-:W-:-:S11]  /*1980*/  ISETP.GE.AND P2, PT, R0, RZ, PT ;  /* 0x000000ff0000720c */ /* 0x000fd60003f46270 */
[----:B------:R-:W-:Y:S01]  /*1990*/  @!P5 IADD3 R2, R2, -R5, RZ ;  /* 0x800000050202d210 */ /* 0x000fe20007ffe0ff */
[----:B------:R-:W-:-:S03]  /*19a0*/  @!P5 VIADD R4, R4, 0x1 ;  /* 0x000000010404d836 */ /* 0x000fc60000000000 */
[----:B------:R-:W-:-:S13]  /*19b0*/  ISETP.GE.U32.AND P4, PT, R2, R5, PT ;  /* 0x000000050200720c */ /* 0x000fda0003f86070 */
[----:B------:R-:W-:Y:S01]  /*19c0*/  @P4 IADD3 R4, R4, 0x1, RZ ;  /* 0x0000000104044810 */ /* 0x000fe20007ffe0ff */
[----:B------:R-:W-:Y:S06]  /*19d0*/  @P0 BRA `(.L_x_2018) ;  /* 0x0000000000300947 */ /* 0x000fec0003800000 */
[----:B------:R-:W-:Y:S01]  /*19e0*/  USHF.R.S32.HI UR6, URZ, 0x1f, UR27 ;  /* 0x0000001f3f067899 */ /* 0x000fe2000801141b */
[----:B------:R-:W-:Y:S01]  /*19f0*/  ULDC.64 UR8, c[0x0][0x248] ;  /* 0x0000920000087ab9 */ /* 0x000fe20000000a00 */
[----:B------:R-:W-:Y:S02]  /*1a00*/  USHF.R.S32.HI UR7, URZ, 0x1f, UR15 ;  /* 0x0000001f3f077899 */ /* 0x000fe4000801140f */
[----:B------:R-:W-:Y:S02]  /*1a10*/  UIMAD UR6, UR6, UR8, URZ ;  /* 0x00000008060672a4 */ /* 0x000fe4000f8e023f */
[----:B------:R-:W-:Y:S02]  /*1a20*/  UIMAD.WIDE.U32 UR30, UR27, UR8, URZ ;  /* 0x000000081b1e72a5 */ /* 0x000fe4000f8e003f */
[----:B------:R-:W-:Y:S01]  /*1a30*/  UIMAD UR6, UR27, UR9, UR6 ;  /* 0x000000091b0672a4 */ /* 0x000fe2000f8e0206 */
[----:B------:R-:W-:Y:S02]  /*1a40*/  ULDC.64 UR4, c[0x0][0x230] ;  /* 0x00008c0000047ab9 */ /* 0x000fe40000000a00 */
[----:B------:R-:W-:-:S02]  /*1a50*/  UIMAD UR7, UR7, UR4, URZ ;  /* 0x00000004070772a4 */ /* 0x000fc4000f8e023f */
[----:B------:R-:W-:Y:S02]  /*1a60*/  UIADD3 UR31, UR31, UR6, URZ ;  /* 0x000000061f1f7290 */ /* 0x000fe4000fffe03f */
[----:B------:R-:W-:Y:S02]  /*1a70*/  UIMAD UR5, UR15, UR5, UR7 ;  /* 0x000000050f0572a4 */ /* 0x000fe4000f8e0207 */
[----:B------:R-:W-:-:S04]  /*1a80*/  UIMAD.WIDE.U32 UR6, UR15, UR4, UR30 ;  /* 0x000000040f0672a5 */ /* 0x000fc8000f8e001e */
[----:B------:R-:W-:-:S12]  /*1a90*/  UIADD3 UR5, UR7, UR5, URZ ;  /* 0x0000000507057290 */ /* 0x000fd8000fffe03f */
.L_x_2018:
[----:B------:R-:W-:Y:S01]  /*1aa0*/  UIMAD UR4, UR23, UR8, URZ ;  /* 0x00000008170472a4 */ /* 0x000fe2000f8e023f */
[----:B------:R-:W-:Y:S01]  /*1ab0*/  @!P2 IADD3 R4, -R4, RZ, RZ ;  /* 0x000000ff0404a210 */ /* 0x000fe20007ffe1ff */
[----:B------:R-:W-:Y:S01]  /*1ac0*/  UMOV UR7, UR5 ;  /* 0x0000000500077c82 */ /* 0x000fe20008000000 */
[----:B------:R-:W-:Y:S01]  /*1ad0*/  @!P1 LOP3.LUT R4, RZ, R8, RZ, 0x33, !PT ;  /* 0x00000008ff049212 */ /* 0x000fe200078e33ff */
[----:B------:R-:W-:Y:S02]  /*1ae0*/  UIMAD.WIDE.U32 UR6, UR8, UR26, UR6 ;  /* 0x0000001a080672a5 */ /* 0x000fe4000f8e0006 */
[----:B------:R-:W-:Y:S01]  /*1af0*/  UIMAD UR4, UR9, UR26, UR4 ;  /* 0x0000001a090472a4 */ /* 0x000fe2000f8e0204 */
[--C-:B------:R-:W-:Y:S01]  /*1b00*/  SHF.R.S32.HI R5, RZ, 0x1f, R4.reuse ;  /* 0x0000001fff057819 */ /* 0x100fe20000011404 */
[----:B------:R-:W-:Y:S01]  /*1b10*/  @UP0 UIADD3 UR28, UR27, UR28, URZ ;  /* 0x0000001c1b1c0290 */ /* 0x000fe2000fffe03f */
[----:B------:R-:W-:Y:S01]  /*1b20*/  IMAD.MOV.U32 R16, RZ, RZ, R4 ;  /* 0x000000ffff107224 */ /* 0x000fe200078e0004 */
[----:B------:R-:W-:Y:S01]  /*1b30*/  UIADD3 UR4, UR7, UR4, URZ ;  /* 0x0000000407047290 */ /* 0x000fe2000fffe03f */
[----:B------:R-:W-:Y:S01]  /*1b40*/  MOV R9, UR7 ;  /* 0x0000000700097c02 */ /* 0x000fe20008000f00 */
[----:B-1----:R-:W-:Y:S01]  /*1b50*/  IMAD R0, R5, R6, RZ ;  /* 0x0000000605007224 */ /* 0x002fe200078e02ff */
[----:B------:R-:W-:-:S03]  /*1b60*/  MOV R8, UR6 ;  /* 0x0000000600087c02 */ /* 0x000fc60008000f00 */
[----:B------:R-:W-:Y:S01]  /*1b70*/  IMAD.U32 R9, RZ, RZ, UR4 ;  /* 0x00000004ff097e24 */ /* 0x000fe2000f8e00ff */
[----:B------:R-:W-:Y:S01]  /*1b80*/  @UP0 ULDC.64 UR4, c[0x0][0x250] ;  /* 0x0000940000040ab9 */ /* 0x000fe20000000a00 */
[C---:B------:R-:W-:Y:S01]  /*1b90*/  IMAD R7, R4.reuse, R7, R0 ;  /* 0x0000000704077224 */ /* 0x040fe200078e0200 */
[----:B------:R-:W-:Y:S01]  /*1ba0*/  @UP0 UIMAD.WIDE.U32 UR30, UR28, UR4, URZ ;  /* 0x000000041c1e02a5 */ /* 0x000fe2000f8e003f */
[----:B------:R-:W-:-:S03]  /*1bb0*/  IMAD.WIDE.U32 R26, R4, R6, R8 ;  /* 0x00000006041a7225 */ /* 0x000fc600078e0008 */
[----:B------:R-:W-:Y:S02]  /*1bc0*/  @UP0 UIMAD UR28, UR28, UR5, UR31 ;  /* 0x000000051c1c02a4 */ /* 0x000fe4000f8e021f */
[----:B------:R-:W-:Y:S01]  /*1bd0*/  IADD3 R24, R27, R7, RZ ;  /* 0x000000071b187210 */ /* 0x000fe20007ffe0ff */
[----:B------:R-:W-:Y:S09]  /*1be0*/  @P0 BRA `(.L_x_2017) ;  /* 0x0000000000300947 */ /* 0x000ff20003800000 */
[----:B------:R-:W-:Y:S01]  /*1bf0*/  USHF.R.S32.HI UR6, URZ, 0x1f, UR27 ;  /* 0x0000001f3f067899 */ /* 0x000fe2000801141b */
[----:B------:R-:W-:-:S03]  /*1c00*/  ULDC.64 UR4, c[0x0][0x250] ;  /* 0x0000940000047ab9 */ /* 0x000fc60000000a00 */
[----:B------:R-:W-:Y:S02]  /*1c10*/  UIMAD UR6, UR6, UR4, URZ ;  /* 0x00000004060672a4 */ /* 0x000fe4000f8e023f */
[----:B------:R-:W-:Y:S02]  /*1c20*/  UIMAD.WIDE.U32 UR28, UR27, UR4, URZ ;  /* 0x000000041b1c72a5 */ /* 0x000fe4000f8e003f */
[----:B------:R-:W-:Y:S02]  /*1c30*/  UIMAD UR27, UR27, UR5, UR6 ;  /* 0x000000051b1b72a4 */ /* 0x000fe4000f8e0206 */
[----:B------:R-:W-:Y:S01]  /*1c40*/  USHF.R.S32.HI UR6, URZ, 0x1f, UR15 ;  /* 0x0000001f3f067899 */ /* 0x000fe2000801140f */
[----:B------:R-:W-:Y:S01]  /*1c50*/  ULDC.64 UR4, c[0x0][0x238] ;  /* 0x00008e0000047ab9 */ /* 0x000fe20000000a00 */
[----:B------:R-:W-:Y:S02]  /*1c60*/  UIADD3 UR29, UR29, UR27, URZ ;  /* 0x0000001b1d1d7290 */ /* 0x000fe4000fffe03f */
[----:B------:R-:W-:-:S02]  /*1c70*/  UIMAD UR6, UR6, UR4, URZ ;  /* 0x00000004060672a4 */ /* 0x000fc4000f8e023f */
[----:B------:R-:W-:Y:S02]  /*1c80*/  UIMAD.WIDE.U32 UR30, UR15, UR4, UR28 ;  /* 0x000000040f1e72a5 */ /* 0x000fe4000f8e001c */
[----:B------:R-:W-:-:S04]  /*1c90*/  UIMAD UR5, UR15, UR5, UR6 ;  /* 0x000000050f0572a4 */ /* 0x000fc8000f8e0206 */
[----:B------:R-:W-:-:S12]  /*1ca0*/  UIADD3 UR28, UR31, UR5, URZ ;  /* 0x000000051f1c7290 */ /* 0x000fd8000fffe03f */
.L_x_2017:
[----:B------:R-:W-:Y:S01]  /*1cb0*/  SHF.R.S32.HI R4, RZ, 0x1f, R3 ;  /* 0x0000001fff047819 */ /* 0x000fe20000011403 */
[----:B------:R-:W-:Y:S01]  /*1cc0*/  UISETP.NE.AND UP0, UPT, UR11, -0x1, UPT ;  /* 0xffffffff0b00788c */ /* 0x000fe2000bf05270 */
[----:B------:R-:W1:Y:S01]  /*1cd0*/  S2R R31, SR_CTAID.X ;  /* 0x00000000001f7919 */ /* 0x000e620000002500 */
[----:B------:R-:W2:Y:S01]  /*1ce0*/  S2UR UR27, SR_CgaCtaId ;  /* 0x00000000001b79c3 */ /* 0x000ea20000008800 */
[CC--:B------:R-:W-:Y:S01]  /*1cf0*/  LEA.HI R2, R4.reuse, R3.reuse, RZ, 0x3 ;  /* 0x0000000304027211 */ /* 0x0c0fe200078f18ff */
[----:B------:R-:W-:Y:S01]  /*1d00*/  ULDC.64 UR6, c[0x0][0x268] ;  /* 0x00009a0000067ab9 */ /* 0x000fe20000000a00 */
[----:B------:R-:W-:Y:S01]  /*1d10*/  LEA.HI R15, R4, R3, RZ, 0x4 ;  /* 0x00000003040f7211 */ /* 0x000fe200078f20ff */
[----:B------:R-:W-:Y:S01]  /*1d20*/  IMAD R5, R5, UR6, RZ ;  /* 0x0000000605057c24 */ /* 0x000fe2000f8e02ff */
[----:B------:R-:W-:Y:S01]  /*1d30*/  SHF.R.S32.HI R18, RZ, 0x3, R2 ;  /* 0x00000003ff127819 */ /* 0x000fe20000011402 */
[----:B------:R-:W-:Y:S01]  /*1d40*/  BSSY B0, `(.L_x_2019) ;  /* 0x0000066000007945 */ /* 0x000fe20003800000 */
[----:B------:R-:W-:Y:S01]  /*1d50*/  LOP3.LUT R2, R2, 0xfffffff8, RZ, 0xc0, !PT ;  /* 0xfffffff802027812 */ /* 0x000fe200078ec0ff */
[----:B------:R-:W3:Y:S01]  /*1d60*/  LDC.64 R228, c[0x0][0x250] ;  /* 0x00009400ffe47b82 */ /* 0x000ee20000000a00 */
[----:B------:R-:W-:Y:S01]  /*1d70*/  @UP0 ULDC.64 UR4, c[0x0][0x240] ;  /* 0x0000900000040ab9 */ /* 0x000fe20000000a00 */
[C---:B------:R-:W-:Y:S01]  /*1d80*/  IMAD.SHL.U32 R199, R18.reuse, 0x40, RZ ;  /* 0x0000004012c77824 */ /* 0x040fe200078e00ff */
[----:B------:R-:W-:Y:S01]  /*1d90*/  LOP3.LUT R0, R15, 0xfffffff0, RZ, 0xc0, !PT ;  /* 0xfffffff00f007812 */ /* 0x000fe200078ec0ff */
[----:B------:R-:W-:Y:S01]  /*1da0*/  IMAD.IADD R2, R3, 0x1, -R2 ;  /* 0x0000000103027824 */ /* 0x000fe200078e0a02 */
[----:B------:R-:W-:Y:S01]  /*1db0*/  @UP0 UIMAD.WIDE.U32 UR32, UR11, UR4, URZ ;  /* 0x000000040b2002a5 */ /* 0x000fe2000f8e003f */
[----:B------:R-:W-:Y:S01]  /*1dc0*/  VIADD R20, R18, 0x10 ;  /* 0x0000001012147836 */ /* 0x000fe20000000000 */
[----:B------:R-:W-:Y:S01]  /*1dd0*/  LOP3.LUT R199, R199, 0x1c0, RZ, 0xc0, !PT ;  /* 0x000001c0c7c77812 */ /* 0x000fe200078ec0ff */
[----:B------:R-:W-:Y:S01]  /*1de0*/  IMAD.SHL.U32 R200, R2, 0x8, RZ ;  /* 0x0000000802c87824 */ /* 0x000fe200078e00ff */
[----:B------:R-:W-:Y:S01]  /*1df0*/  @!UP0 USHF.R.S32.HI UR29, URZ, 0x1f, UR12 ;  /* 0x0000001f3f1d8899 */ /* 0x000fe2000801140c */
[----:B------:R-:W-:Y:S01]  /*1e00*/  IMAD.IADD R7, R3, 0x1, -R0 ;  /* 0x0000000103077824 */ /* 0x000fe200078e0a00 */
[----:B------:R-:W-:Y:S01]  /*1e10*/  @UP0 UIMAD UR15, UR11, UR5, UR33 ;  /* 0x000000050b0f02a4 */ /* 0x000fe2000f8e0221 */
[----:B------:R-:W-:Y:S01]  /*1e20*/  IADD3 R152, P5, R18, UR26, RZ ;  /* 0x0000001a12987c10 */ /* 0x000fe2000ffbe0ff */
[----:B------:R-:W-:Y:S01]  /*1e30*/  IMAD R12, R16, UR7, R5 ;  /* 0x00000007100c7c24 */ /* 0x000fe2000f8e0205 */
[--C-:B------:R-:W-:Y:S01]  /*1e40*/  LOP3.LUT R6, R199, 0x38, R200.reuse, 0xf8, !PT ;  /* 0x00000038c7067812 */ /* 0x100fe200078ef8c8 */
[----:B------:R-:W-:Y:S01]  /*1e50*/  @!UP0 ULDC.64 UR4, c[0x0][0x228] ;  /* 0x00008a0000048ab9 */ /* 0x000fe20000000a00 */
[----:B------:R-:W-:Y:S01]  /*1e60*/  SHF.R.U32.HI R199, RZ, 0x3, R199 ;  /* 0x00000003ffc77819 */ /* 0x000fe200000116c7 */
[----:B------:R-:W-:Y:S01]  /*1e70*/  @!UP0 UIMAD UR29, UR29, UR4, URZ ;  /* 0x000000041d1d82a4 */ /* 0x000fe2000f8e023f */
[----:B------:R-:W-:Y:S01]  /*1e80*/  SHF.R.S32.HI R0, RZ, 0x1f, R7 ;  /* 0x0000001fff007819 */ /* 0x000fe20000011407 */
[----:B------:R-:W-:Y:S01]  /*1e90*/  @!UP0 UIMAD.WIDE.U32 UR34, UR12, UR4, URZ ;  /* 0x000000040c2282a5 */ /* 0x000fe2000f8e003f */
[----:B------:R-:W-:Y:S01]  /*1ea0*/  LOP3.LUT R199, R6, R199, RZ, 0x3c, !PT ;  /* 0x000000c706c77212 */ /* 0x000fe200078e3cff */
[----:B------:R-:W-:Y:S01]  /*1eb0*/  @!UP0 UIMAD UR29, UR12, UR5, UR29 ;  /* 0x000000050c1d82a4 */ /* 0x000fe2000f8e021d */
[----:B------:R-:W-:Y:S01]  /*1ec0*/  LEA.HI R6, R4, R3, RZ, 0x6 ;  /* 0x0000000304067211 */ /* 0x000fe200078f30ff */
[----:B------:R-:W-:Y:S01]  /*1ed0*/  USHF.R.S32.HI UR12, URZ, 0x1f, UR14 ;  /* 0x0000001f3f0c7899 */ /* 0x000fe2000801140e */
[----:B------:R-:W-:Y:S01]  /*1ee0*/  LEA.HI R0, R0, R7, RZ, 0x3 ;  /* 0x0000000700007211 */ /* 0x000fe200078f18ff */
[----:B------:R-:W-:Y:S01]  /*1ef0*/  ULDC.64 UR4, c[0x0][0x258] ;  /* 0x0000960000047ab9 */ /* 0x000fe20000000a00 */
[----:B------:R-:W-:Y:S01]  /*1f00*/  SHF.R.S32.HI R21, RZ, 0x1f, R200 ;  /* 0x0000001fff157819 */ /* 0x000fe200000114c8 */
[----:B------:R-:W-:Y:S01]  /*1f10*/  IMAD.SHL.U32 R6, R6, 0x8, RZ ;  /* 0x0000000806067824 */ /* 0x000fe200078e00ff */
[----:B------:R-:W-:Y:S01]  /*1f20*/  IADD3 R8, P1, R200, UR30, RZ ;  /* 0x0000001ec8087c10 */ /* 0x000fe2000ff3e0ff */
[----:B------:R-:W-:Y:S01]  /*1f30*/  @!UP0 UIADD3 UR15, UR35, UR29, URZ ;  /* 0x0000001d230f8290 */ /* 0x000fe2000fffe03f */
[----:B------:R-:W-:Y:S01]  /*1f40*/  LOP3.LUT R14, R0, 0xfffffff8, RZ, 0xc0, !PT ;  /* 0xfffffff8000e7812 */ /* 0x000fe200078ec0ff */
[----:B------:R-:W-:Y:S01]  /*1f50*/  @!UP0 UMOV UR32, UR34 ;  /* 0x0000002200208c82 */ /* 0x000fe20008000000 */
[----:B------:R-:W-:Y:S01]  /*1f60*/  UIMAD UR12, UR12, UR4, URZ ;  /* 0x000000040c0c72a4 */ /* 0x000fe2000f8e023f */
[----:B------:R-:W-:Y:S01]  /*1f70*/  LOP3.LUT R199, R199, 0xfffffe00, R6, 0xf8, !PT ;  /* 0xfffffe00c7c77812 */ /* 0x000fe200078ef806 */
[----:B------:R-:W-:Y:S01]  /*1f80*/  IMAD.U32 R22, RZ, RZ, UR4 ;  /* 0x00000004ff167e24 */ /* 0x000fe2000f8e00ff */
[----:B------:R-:W-:Y:S01]  /*1f90*/  IADD3 R6, P0, R200, UR32, RZ ;  /* 0x00000020c8067c10 */ /* 0x000fe2000ff1e0ff */
[----:B------:R-:W-:Y:S01]  /*1fa0*/  IMAD.IADD R14, R7, 0x1, -R14 ;  /* 0x00000001070e7824 */ /* 0x000fe200078e0a0e */
[C---:B------:R-:W-:Y:S01]  /*1fb0*/  IADD3.X R9, R21.reuse, UR28, RZ, P1, !PT ;  /* 0x0000001c15097c10 */ /* 0x040fe20008ffe4ff */
[----:B------:R-:W-:Y:S01]  /*1fc0*/  UIMAD UR28, UR14, UR5, UR12 ;  /* 0x000000050e1c72a4 */ /* 0x000fe2000f8e020c */
[----:B------:R-:W-:Y:S01]  /*1fd0*/  IADD3.X R7, R21, UR15, RZ, P0, !PT ;  /* 0x0000000f15077c10 */ /* 0x000fe200087fe4ff */
[----:B------:R-:W-:Y:S01]  /*1fe0*/  UIADD3 UR5, -UR19, UR13, URZ ;  /* 0x0000000d13057290 */ /* 0x000fe2000fffe13f */
[----:B------:R-:W-:Y:S01]  /*1ff0*/  SHF.R.S32.HI R19, RZ, 0x1f, R18 ;  /* 0x0000001fff137819 */ /* 0x000fe20000011412 */
[----:B------:R-:W-:Y:S01]  /*2000*/  UIADD3 UR12, UR16, -0x1, URZ ;  /* 0xffffffff100c7890 */ /* 0x000fe2000fffe03f */
[----:B------:R-:W-:Y:S01]  /*2010*/  IMAD.MOV.U32 R5, RZ, RZ, 0x20 ;  /* 0x00000020ff057424 */ /* 0x000fe200078e00ff */
[----:B------:R-:W-:Y:S01]  /*2020*/  UMOV UR4, 0x400 ;  /* 0x0000040000047882 */ /* 0x000fe20000000000 */
[----:B------:R-:W-:Y:S01]  /*2030*/  IMAD.WIDE.U32 R22, R22, UR14, R6 ;  /* 0x0000000e16167c25 */ /* 0x000fe2000f8e0006 */
[----:B------:R-:W-:Y:S01]  /*2040*/  ISETP.GE.AND P6, PT, R18, UR5, PT ;  /* 0x0000000512007c0c */ /* 0x000fe2000bfc6270 */
[----:B------:R-:W-:Y:S01]  /*2050*/  USHF.L.U32 UR15, UR12, 0x6, URZ ;  /* 0x000000060c0f7899 */ /* 0x000fe2000800063f */
[----:B------:R-:W-:Y:S01]  /*2060*/  ISETP.GE.AND P4, PT, R20, UR5, PT ;  /* 0x0000000514007c0c */ /* 0x000fe2000bf86270 */
[----:B------:R-:W-:Y:S01]  /*2070*/  VIADD R6, R18, 0x20 ;  /* 0x0000002012067836 */ /* 0x000fe20000000000 */
[----:B--2---:R-:W-:Y:S01]  /*2080*/  ULEA UR4, UR27, UR4, 0x18 ;  /* 0x000000041b047291 */ /* 0x004fe2000f8ec03f */
[----:B------:R-:W-:Y:S01]  /*2090*/  IMAD.MOV.U32 R7, RZ, RZ, 0x10 ;  /* 0x00000010ff077424 */ /* 0x000fe200078e00ff */
[----:B------:R-:W-:Y:S01]  /*20a0*/  UIADD3 UR14, -UR15, UR22, URZ ;  /* 0x000000160f0e7290 */ /* 0x000fe2000fffe13f */
[----:B------:R-:W-:Y:S01]  /*20b0*/  IMAD.WIDE.U32 R16, R16, UR6, R8 ;  /* 0x0000000610107c25 */ /* 0x000fe2000f8e0008 */
[----:B------:R-:W-:-:S02]  /*20c0*/  ISETP.GE.AND P0, PT, R6, UR5, PT ;  /* 0x0000000506007c0c */ /* 0x000fc4000bf06270 */
[----:B------:R-:W-:Y:S01]  /*20d0*/  IADD3.X R13, R19, UR23, RZ, P5, !PT ;  /* 0x00000017130d7c10 */ /* 0x000fe2000affe4ff */
[----:B------:R-:W-:Y:S01]  /*20e0*/  VIADD R29, R23, UR28 ;  /* 0x0000001c171d7c36 */ /* 0x000fe20008000000 */
[----:B------:R-:W-:Y:S01]  /*20f0*/  R2P PR, R14, 0x6 ;  /* 0x000000060e007804 */ /* 0x000fe20000000000 */
[----:B-1----:R-:W-:Y:S01]  /*2100*/  IMAD.WIDE R30, R31, 0x40, R18 ;  /* 0x000000401f1e7825 */ /* 0x002fe200078e0212 */
[----:B------:R-:W-:-:S03]  /*2110*/  LEA R199, R199, UR4, 0x1 ;  /* 0x00000004c7c77c11 */ /* 0x000fc6000f8e08ff */
[C---:B------:R-:W-:Y:S01]  /*2120*/  VIADD R196, R200.reuse, 0x40 ;  /* 0x00000040c8c47836 */ /* 0x040fe20000000000 */
[----:B------:R-:W-:Y:S01]  /*2130*/  SEL R7, R7, 0xfffffff0, !P1 ;  /* 0xfffffff007077807 */ /* 0x000fe20004800000 */
[----:B------:R-:W-:Y:S01]  /*2140*/  VIADD R195, R200, 0x80 ;  /* 0x00000080c8c37836 */ /* 0x000fe20000000000 */
[----:B------:R-:W-:Y:S01]  /*2150*/  SEL R5, R5, 0xffffffe0, !P2 ;  /* 0xffffffe005057807 */ /* 0x000fe20005000000 */
[----:B---3--:R-:W-:Y:S06]  /*2160*/  @P6 BRA `(.L_x_2020) ;  /* 0x00000000008c6947 */ /* 0x008fec0003800000 */
        /* <DEDUP_REMOVED lines=35> */
.L_x_2020:
[----:B------:R-:W-:Y:S05]  /*23a0*/  BSYNC B0 ;  /* 0x0000000000007941 */ /* 0x000fea0003800000 */
.L_x_2019:
[----:B------:R-:W-:Y:S01]  /*23b0*/  BSSY B0, `(.L_x_2021) ;  /* 0x0000029000007945 */ /* 0x000fe20003800000 */
[----:B------:R-:W-:-:S03]  /*23c0*/  ISETP.GE.AND P6, PT, R20, UR14, PT ;  /* 0x0000000e14007c0c */ /* 0x000fc6000bfc6270 */
[----:B------:R-:W-:Y:S10]  /*23d0*/  @P4 BRA `(.L_x_2022) ;  /* 0x0000000000984947 */ /* 0x000ff40003800000 */
        /* <DEDUP_REMOVED lines=38> */
.L_x_2022:
[----:B------:R-:W-:Y:S05]  /*2640*/  BSYNC B0 ;  /* 0x0000000000007941 */ /* 0x000fea0003800000 */
.L_x_2021:
[----:B------:R-:W-:Y:S01]  /*2650*/  BSSY B0, `(.L_x_2023) ;  /* 0x000002a000007945 */ /* 0x000fe20003800000 */
[----:B------:R-:W-:Y:S02]  /*2660*/  ISETP.GE.AND P4, PT, R20, UR14, PT ;  /* 0x0000000e14007c0c */ /* 0x000fe4000bf86270 */
[----:B------:R-:W-:Y:S01]  /*2670*/  IADD3 R20, R18, 0x30, RZ ;  /* 0x0000003012147810 */ /* 0x000fe20007ffe0ff */
        /* <DEDUP_REMOVED lines=39> */
.L_x_2024:
[----:B------:R-:W-:Y:S05]  /*28f0*/  BSYNC B0 ;  /* 0x0000000000007941 */ /* 0x000fea0003800000 */
.L_x_2023:
[----:B------:R-:W-:Y:S01]  /*2900*/  ISETP.GE.AND P1, PT, R20, UR5, PT ;  /* 0x0000000514007c0c */ /* 0x000fe2000bf26270 */
[----:B------:R-:W-:Y:S01]  /*2910*/  USHF.L.U64.HI UR23, UR8, 0x4, UR9 ;  /* 0x0000000408177899 */ /* 0x000fe20008010209 */
[----:B------:R-:W-:Y:S01]  /*2920*/  IADD3 R26, P0, R200, R26, RZ ;  /* 0x0000001ac81a7210 */ /* 0x000fe20007f1e0ff */
[----:B------:R-:W-:Y:S03]  /*2930*/  BSSY B0, `(.L_x_2025) ;  /* 0x0000029000007945 */ /* 0x000fe60003800000 */
[----:B------:R-:W-:Y:S01]  /*2940*/  IADD3.X R27, R21, R24, RZ, P0, !PT ;  /* 0x00000018151b7210 */ /* 0x000fe200007fe4ff */
[----:B------:R-:W-:-:S06]  /*2950*/  IMAD R21, R19, UR8, RZ ;  /* 0x0000000813157c24 */ /* 0x000fcc000f8e02ff */
        /* <DEDUP_REMOVED lines=38> */
.L_x_2026:
[----:B------:R-:W-:Y:S05]  /*2bc0*/  BSYNC B0 ;  /* 0x0000000000007941 */ /* 0x000fea0003800000 */
.L_x_2025:
[C---:B------:R-:W-:Y:S01]  /*2bd0*/  ISETP.GE.AND P0, PT, R18.reuse, UR14, PT ;  /* 0x0000000e12007c0c */ /* 0x040fe2000bf06270 */
[C---:B------:R-:W-:Y:S01]  /*2be0*/  IMAD R21, R18.reuse, UR9, R21 ;  /* 0x0000000912157c24 */ /* 0x040fe2000f8e0215 */
[----:B------:R-:W-:Y:S01]  /*2bf0*/  USHF.L.U32 UR26, UR8, 0x4, URZ ;  /* 0x00000004081a7899 */ /* 0x000fe2000800063f */
[----:B------:R-:W-:Y:S01]  /*2c00*/  IMAD.WIDE.U32 R26, R18, UR8, R26 ;  /* 0x00000008121a7c25 */ /* 0x000fe2000f8e001a */
[----:B------:R-:W-:Y:S04]  /*2c10*/  BSSY B0, `(.L_x_2027) ;  /* 0x0000021000007945 */ /* 0x000fe80003800000 */
[----:B------:R-:W-:Y:S02]  /*2c20*/  IADD3 R134, R27, R21, RZ ;  /* 0x000000151b867210 */ /* 0x000fe40007ffe0ff */
[----:B------:R-:W-:-:S03]  /*2c30*/  MOV R133, R26 ;  /* 0x0000001a00857202 */ /* 0x000fc60000000f00 */
[----:B------:R-:W-:Y:S05]  /*2c40*/  @P0 BRA `(.L_x_2028) ;  /* 0x0000000000740947 */ /* 0x000fea0003800000 */
        /* <DEDUP_REMOVED lines=29> */
.L_x_2028:
[----:B------:R-:W-:Y:S05]  /*2e20*/  BSYNC B0 ;  /* 0x0000000000007941 */ /* 0x000fea0003800000 */
.L_x_2027:
[----:B------:R-:W-:Y:S04]  /*2e30*/  BSSY B0, `(.L_x_2029) ;  /* 0x0000021000007945 */ /* 0x000fe80003800000 */
[----:B------:R-:W-:Y:S05]  /*2e40*/  @P6 BRA `(.L_x_2030) ;  /* 0x00000000007c6947 */ /* 0x000fea0003800000 */
[----:B------:R-:W-:Y:S01]  /*2e50*/  ULDC UR6, c[0x0][0x2d0] ;  /* 0x0000b40000067ab9 */ /* 0x000fe20000000800 */
[----:B------:R-:W-:Y:S02]  /*2e60*/  IADD3 R21, P1, R133, UR26, RZ ;  /* 0x0000001a85157c10 */ /* 0x000fe4000ff3e0ff */
[----:B------:R-:W-:Y:S02]  /*2e70*/  ISETP.GE.AND P5, PT, R200, UR6, PT ;  /* 0x00000006c8007c0c */ /* 0x000fe4000bfa6270 */
[----:B------:R-:W-:Y:S02]  /*2e80*/  ISETP.GE.AND P2, PT, R196, UR6, PT ;  /* 0x00000006c4007c0c */ /* 0x000fe4000bf46270 */
[----:B------:R-:W-:Y:S02]  /*2e90*/  ISETP.GE.AND P0, PT, R195, UR6, PT ;  /* 0x00000006c3007c0c */ /* 0x000fe4000bf06270 */
[----:B------:R-:W-:-:S07]  /*2ea0*/  IADD3.X R22, R134, UR23, RZ, P1, !PT ;  /* 0x0000001786167c10 */ /* 0x000fce0008ffe4ff */
        /* <DEDUP_REMOVED lines=25> */
.L_x_2030:
[----:B------:R-:W-:Y:S05]  /*3040*/  BSYNC B0 ;  /* 0x0000000000007941 */ /* 0x000fea0003800000 */
.L_x_2029:
[----:B------:R-:W-:Y:S01]  /*3050*/  ISETP.GE.AND P0, PT, R6, UR14, PT ;  /* 0x0000000e06007c0c */ /* 0x000fe2000bf06270 */
[----:B------:R-:W-:Y:S01]  /*3060*/  BSSY B0, `(.L_x_2031) ;  /* 0x0000026000007945 */ /* 0x000fe20003800000 */
[----:B------:R-:W-:Y:S02]  /*3070*/  ISETP.GE.AND P1, PT, R20, UR14, PT ;  /* 0x0000000e14007c0c */ /* 0x000fe4000bf26270 */
[----:B------:R-:W-:-:S09]  /*3080*/  SHF.R.S32.HI R22, RZ, 0x4, R15 ;  /* 0x00000004ff167819 */ /* 0x000fd2000001140f */
[----:B------:R-:W-:Y:S05]  /*3090*/  @P0 BRA `(.L_x_2032) ;  /* 0x0000000000880947 */ /* 0x000fea0003800000 */
[----:B------:R-:W-:Y:S01]  /*30a0*/  ULDC UR6, c[0x0][0x2d0] ;  /* 0x0000b40000067ab9 */ /* 0x000fe20000000800 */
[----:B------:R-:W-:Y:S01]  /*30b0*/  IMAD.U32 R24, RZ, RZ, UR8 ;  /* 0x00000008ff187e24 */ /* 0x000fe2000f8e00ff */
[----:B------:R-:W-:Y:S01]  /*30c0*/  ISETP.GE.AND P6, PT, R200, UR6, PT ;  /* 0x00000006c8007c0c */ /* 0x000fe2000bfc6270 */
[----:B------:R-:W-:Y:S01]  /*30d0*/  IMAD.U32 R23, RZ, RZ, UR8 ;  /* 0x00000008ff177e24 */ /* 0x000fe2000f8e00ff */
[----:B------:R-:W-:Y:S01]  /*30e0*/  ISETP.GE.AND P5, PT, R196, UR6, PT ;  /* 0x00000006c4007c0c */ /* 0x000fe2000bfa6270 */
[----:B------:R-:W-:Y:S01]  /*30f0*/  IMAD.U32 R21, RZ, RZ, UR9 ;  /* 0x00000009ff157e24 */ /* 0x000fe2000f8e00ff */
[----:B------:R-:W-:-:S04]  /*3100*/  LEA R24, P0, R24, R133, 0x5 ;  /* 0x0000008518187211 */ /* 0x000fc800078028ff */
[----:B------:R-:W-:Y:S02]  /*3110*/  LEA.HI.X R21, R23, R134, R21, 0x5, P0 ;  /* 0x0000008617157211 */ /* 0x000fe400000f2c15 */
[----:B------:R-:W-:-:S03]  /*3120*/  ISETP.GE.AND P0, PT, R195, UR6, PT ;  /* 0x00000006c3007c0c */ /* 0x000fc6000bf06270 */
        /* <DEDUP_REMOVED lines=25> */
.L_x_2032:
[----:B------:R-:W-:Y:S05]  /*32c0*/  BSYNC B0 ;  /* 0x0000000000007941 */ /* 0x000fea0003800000 */
.L_x_2031:
[----:B------:R-:W-:Y:S01]  /*32d0*/  IMAD.SHL.U32 R19, R2, 0x40, RZ ;  /* 0x0000004002137824 */ /* 0x000fe200078e00ff */
[----:B------:R-:W-:Y:S01]  /*32e0*/  LEA.HI R21, R15, R22, RZ, 0x1 ;  /* 0x000000160f157211 */ /* 0x000fe200078f08ff */
[----:B------:R-:W-:Y:S01]  /*32f0*/  BSSY B0, `(.L_x_2033) ;  /* 0x0000029000007945 */ /* 0x000fe20003800000 */
[C---:B------:R-:W-:Y:S01]  /*3300*/  ISETP.GE.AND P0, PT, R18.reuse, UR14, PT ;  /* 0x0000000e12007c0c */ /* 0x040fe2000bf06270 */
[----:B------:R-:W-:Y:S01]  /*3310*/  IMAD.SHL.U32 R18, R18, 0x8, RZ ;  /* 0x0000000812127824 */ /* 0x000fe200078e00ff */
[----:B------:R-:W-:Y:S02]  /*3320*/  LOP3.LUT R21, R21, 0xfffffffe, RZ, 0xc0, !PT ;  /* 0xfffffffe15157812 */ /* 0x000fe400078ec0ff */
[----:B------:R-:W-:Y:S01]  /*3330*/  LOP3.LUT R19, R19, 0x1c0, RZ, 0xc0, !PT ;  /* 0x000001c013137812 */ /* 0x000fe200078ec0ff */
[----:B------:R-:W-:Y:S08]  /*3340*/  @P1 BRA `(.L_x_2034) ;  /* 0x00000000008c1947 */ /* 0x000ff00003800000 */
[----:B------:R-:W-:Y:S01]  /*3350*/  ULDC UR6, c[0x0][0x2d0] ;  /* 0x0000b40000067ab9 */ /* 0x000fe20000000800 */
[----:B------:R-:W-:Y:S01]  /*3360*/  IMAD.U32 R15, RZ, RZ, UR8 ;  /* 0x00000008ff0f7e24 */ /* 0x000fe2000f8e00ff */
[----:B------:R-:W-:Y:S01]  /*3370*/  ISETP.GE.AND P6, PT, R200, UR6, PT ;  /* 0x00000006c8007c0c */ /* 0x000fe2000bfc6270 */
[----:B------:R-:W-:Y:S01]  /*3380*/  IMAD.MOV.U32 R24, RZ, RZ, R133 ;  /* 0x000000ffff187224 */ /* 0x000fe200078e0085 */
[----:B------:R-:W-:Y:S01]  /*3390*/  ISETP.GE.AND P5, PT, R196, UR6, PT ;  /* 0x00000006c4007c0c */ /* 0x000fe2000bfa6270 */
[----:B------:R-:W-:Y:S01]  /*33a0*/  IMAD.MOV.U32 R25, RZ, RZ, R134 ;  /* 0x000000ffff197224 */ /* 0x000fe200078e0086 */
[----:B------:R-:W-:Y:S01]  /*33b0*/  UIMAD UR7, UR9, 0x30, URZ ;  /* 0x00000030090778a4 */ /* 0x000fe2000f8e023f */
[----:B------:R-:W-:Y:S01]  /*33c0*/  ISETP.GE.AND P1, PT, R195, UR6, PT ;  /* 0x00000006c3007c0c */ /* 0x000fe2000bf26270 */
[----:B------:R-:W-:-:S04]  /*33d0*/  IMAD.WIDE.U32 R26, R15, 0x30, R24 ;  /* 0x000000300f1a7825 */ /* 0x000fc800078e0018 */
[----:B------:R-:W-:-:S03]  /*33e0*/  VIADD R24, R27, UR7 ;  /* 0x000000071b187c36 */ /* 0x000fc60008000000 */
        /* <DEDUP_REMOVED lines=25> */
.L_x_2034:
[----:B------:R-:W-:Y:S05]  /*3580*/  BSYNC B0 ;  /* 0x0000000000007941 */ /* 0x000fea0003800000 */
.L_x_2033:
[----:B------:R-:W0:Y:S01]  /*3590*/  LDGDEPBAR ;  /* 0x00000000000079af */ /* 0x000e220000000000 */
[----:B------:R-:W-:Y:S01]  /*35a0*/  IMAD.IADD R21, R22, 0x1, -R21 ;  /* 0x0000000116157824 */ /* 0x000fe200078e0a15 */
[----:B------:R-:W-:Y:S01]  /*35b0*/  ISETP.GE.AND P6, PT, R6, UR14, PT ;  /* 0x0000000e06007c0c */ /* 0x000fe2000bfc6270 */
[----:B------:R-:W-:Y:S01]  /*35c0*/  IMAD.SHL.U32 R14, R14, 0x40, RZ ;  /* 0x000000400e0e7824 */ /* 0x000fe200078e00ff */
[----:B------:R-:W-:Y:S01]  /*35d0*/  LOP3.LUT R18, R19, 0x8, R18, 0xf8, !PT ;  /* 0x0000000813127812 */ /* 0x000fe200078ef812 */
[----:B------:R-:W-:Y:S01]  /*35e0*/  IMAD.SHL.U32 R6, R21, 0x8, RZ ;  /* 0x0000000815067824 */ /* 0x000fe200078e00ff */
[----:B------:R-:W-:Y:S01]  /*35f0*/  SHF.R.U32.HI R19, RZ, 0x3, R19 ;  /* 0x00000003ff137819 */ /* 0x000fe20000011613 */
[-C--:B------:R-:W-:Y:S01]  /*3600*/  IMAD R13, R13, R228.reuse, RZ ;  /* 0x000000e40d0d7224 */ /* 0x080fe200078e02ff */
[----:B-1234-:R-:W-:Y:S01]  /*3610*/  LOP3.LUT R9, R14, 0x1c0, RZ, 0xc0, !PT ;  /* 0x000001c00e097812 */ /* 0x01efe200078ec0ff */
[----:B------:R-:W-:Y:S01]  /*3620*/  IMAD.IADD R17, R17, 0x1, R12 ;  /* 0x0000000111117824 */ /* 0x000fe200078e020c */
[----:B------:R-:W-:Y:S01]  /*3630*/  LEA.HI R4, R4, R3, RZ, 0x5 ;  /* 0x0000000304047211 */ /* 0x000fe200078f28ff */
[C---:B------:R-:W-:Y:S01]  /*3640*/  IMAD R135, R152.reuse, R229, R13 ;  /* 0x000000e598877224 */ /* 0x040fe200078e020d */
[----:B------:R-:W-:Y:S01]  /*3650*/  LOP3.LUT R6, R9, 0x8, R6, 0xf8, !PT ;  /* 0x0000000809067812 */ /* 0x000fe200078ef806 */
[----:B------:R-:W-:Y:S01]  /*3660*/  IMAD.WIDE.U32 R152, R152, R228, R16 ;  /* 0x000000e498987225 */ /* 0x000fe200078e0010 */
[----:B------:R-:W-:Y:S01]  /*3670*/  SHF.R.U32.HI R9, RZ, 0x3, R9 ;  /* 0x00000003ff097819 */ /* 0x000fe20000011609 */
[----:B------:R-:W-:Y:S01]  /*3680*/  ULDC.64 UR6, c[0x0][0x220] ;  /* 0x0000880000067ab9 */ /* 0x000fe20000000a00 */
[----:B------:R-:W-:Y:S01]  /*3690*/  LOP3.LUT R18, R18, R19, RZ, 0x3c, !PT ;  /* 0x0000001312127212 */ /* 0x000fe200078e3cff */
[----:B------:R-:W-:Y:S01]  /*36a0*/  IMAD.IADD R135, R153, 0x1, R135 ;  /* 0x0000000199877824 */ /* 0x000fe200078e0287 */
[----:B------:R-:W-:Y:S01]  /*36b0*/  LOP3.LUT R6, R6, R9, RZ, 0x3c, !PT ;  /* 0x0000000906067212 */ /* 0x000fe200078e3cff */
[----:B------:R-:W-:Y:S01]  /*36c0*/  IMAD.SHL.U32 R9, R0, 0x40, RZ ;  /* 0x0000004000097824 */ /* 0x000fe200078e00ff */
[----:B------:R-:W-:Y:S01]  /*36d0*/  SHF.R.S32.HI R85, RZ, 0x5, R4 ;  /* 0x00000005ff557819 */ /* 0x000fe20000011404 */
[----:B------:R-:W-:Y:S01]  /*36e0*/  IMAD R193, R21, 0x200, R18 ;  /* 0x0000020015c17824 */ /* 0x000fe200078e0212 */
[----:B------:R-:W-:Y:S01]  /*36f0*/  LEA R212, P1, R152, UR6, 0x1 ;  /* 0x0000000698d47c11 */ /* 0x000fe2000f8208ff */
[----:B------:R-:W-:Y:S01]  /*3700*/  BSSY B0, `(.L_x_2035) ;  /* 0x0000026000007945 */ /* 0x000fe20003800000 */
[----:B------:R-:W-:-:S04]  /*3710*/  DEPBAR.LE SB0, 0x0 ;  /* 0x000080000000791a */ /* 0x000fc80000000000 */
[----:B------:R-:W-:Y:S01]  /*3720*/  BAR.SYNC.DEFER_BLOCKING 0x0 ;  /* 0x0000000000007b1d */ /* 0x000fe20000010000 */
[----:B------:R-:W-:Y:S01]  /*3730*/  LOP3.LUT R0, R6, 0xfffffe00, R9, 0xf8, !PT ;  /* 0xfffffe0006007812 */ /* 0x000fe200078ef809 */
[----:B------:R-:W-:Y:S01]  /*3740*/  IMAD.SHL.U32 R198, R228, 0x10, RZ ;  /* 0x00000010e4c67824 */ /* 0x000fe200078e00ff */
[----:B------:R-:W-:Y:S02]  /*3750*/  ISETP.GE.AND P5, PT, R20, UR14, PT ;  /* 0x0000000e14007c0c */ /* 0x000fe4000bfa6270 */
[----:B------:R-:W-:Y:S01]  /*3760*/  SHF.L.U64.HI R197, R228, 0x4, R229 ;  /* 0x00000004e4c57819 */ /* 0x000fe200000102e5 */
[----:B------:R-:W-:Y:S01]  /*3770*/  IMAD R194, R85, 0x400, R0 ;  /* 0x0000040055c27824 */ /* 0x000fe200078e0200 */
[----:B------:R-:W-:Y:S02]  /*3780*/  LEA R193, R193, UR4, 0x1 ;  /* 0x00000004c1c17c11 */ /* 0x000fe4000f8e08ff */
        /* <DEDUP_REMOVED lines=29> */
.L_x_2036:
[----:B------:R-:W-:Y:S05]  /*3960*/  BSYNC B0 ;  /* 0x0000000000007941 */ /* 0x000fea0003800000 */
.L_x_2035:
[----:B------:R4:W-:Y:S01]  /*3970*/  @P4 STS.128 [R199+0xc800], RZ ;  /* 0x00c800ffc7004388 */ /* 0x0009e20000000c00 */
[----:B------:R-:W-:Y:S03]  /*3980*/  BSSY B0, `(.L_x_2037) ;  /* 0x000001e000007945 */ /* 0x000fe60003800000 */
[----:B------:R4:W-:Y:S04]  /*3990*/  @P4 STS.128 [R199+0xe800], RZ ;  /* 0x00e800ffc7004388 */ /* 0x0009e80000000c00 */
[----:B------:R4:W-:Y:S01]  /*39a0*/  @P4 STS.128 [R199+0x10800], RZ ;  /* 0x010800ffc7004388 */ /* 0x0009e20000000c00 */
[----:B------:R-:W-:Y:S05]  /*39b0*/  @P4 BRA `(.L_x_2038) ;  /* 0x0000000000684947 */ /* 0x000fea0003800000 */
[----:B------:R-:W-:Y:S02]  /*39c0*/  ULDC UR27, c[0x0][0x2d0] ;  /* 0x0000b400001b7ab9 */ /* 0x000fe40000000800 */
[----:B------:R-:W-:Y:S02]  /*39d0*/  ISETP.GE.AND P4, PT, R200, UR27, PT ;  /* 0x0000001bc8007c0c */ /* 0x000fe4000bf86270 */
[----:B------:R-:W-:Y:S02]  /*39e0*/  ISETP.GE.AND P2, PT, R196, UR27, PT ;  /* 0x0000001bc4007c0c */ /* 0x000fe4000bf46270 */
[----:B------:R-:W-:-:S09]  /*39f0*/  ISETP.GE.AND P0, PT, R195, UR27, PT ;  /* 0x0000001bc3007c0c */ /* 0x000fd2000bf06270 */
[CC--:B------:R-:W-:Y:S01]  /*3a00*/  @!P4 LEA R10, P1, R198.reuse, R212.reuse, 0x1 ;  /* 0x000000d4c60ac211 */ /* 0x0c0fe200078208ff */
[----:B------:R1:W-:Y:S03]  /*3a10*/  @P4 STS.128 [R199+0xc800], RZ ;  /* 0x00c800ffc7004388 */ /* 0x0003e60000000c00 */
[C---:B------:R-:W-:Y:S02]  /*3a20*/  @!P4 LEA.HI.X R11, R198.reuse, R215, R197, 0x1, P1 ;  /* 0x000000d7c60bc211 */ /* 0x040fe400008f0cc5 */
[----:B------:R-:W-:-:S03]  /*3a30*/  @!P2 LEA R8, P1, R198, R212, 0x1 ;  /* 0x000000d4c608a211 */ /* 0x000fc600078208ff */
        /* <DEDUP_REMOVED lines=12> */
[----:B-1----:R-:W-:-:S04]  /*3b00*/  LEA R8, P0, R198, R212, 0x1 ;  /* 0x000000d4c6087211 */ /* 0x002fc800078008ff */
[----:B------:R-:W-:-:S05]  /*3b10*/  LEA.HI.X R9, R198, R215, R197, 0x1, P0 ;  /* 0x000000d7c6097211 */ /* 0x000fca00000f0cc5 */
[----:B------:R-:W-:Y:S01]  /*3b20*/  @!PT LDS RZ, [RZ] ;  /* 0x00000000fffff984 */ /* 0x000fe20000000800 */
[----:B------:R-:W-:Y:S01]  /*3b30*/  @!PT LDS RZ, [RZ] ;  /* 0x00000000fffff984 */ /* 0x000fe20000000800 */
[----:B------:R-:W-:Y:S01]  /*3b40*/  @!PT LDS RZ, [RZ] ;  /* 0x00000000fffff984 */ /* 0x000fe20000000800 */
[----:B------:R1:W-:Y:S04]  /*3b50*/  LDGSTS.E.BYPASS.LTC128B.128 [R199+0x10800], desc[UR24][R8.64+0x100] ;  /* 0x1080010008c77fae */ /* 0x0003e8000b901d58 */
.L_x_2038:
[----:B------:R-:W-:Y:S05]  /*3b60*/  BSYNC B0 ;  /* 0x0000000000007941 */ /* 0x000fea0003800000 */
.L_x_2037:
[----:B------:R1:W-:Y:S01]  /*3b70*/  @P6 STS.128 [R199+0xd000], RZ ;  /* 0x00d000ffc7006388 */ /* 0x0003e20000000c00 */
[----:B------:R-:W-:Y:S03]  /*3b80*/  BSSY B0, `(.L_x_2039) ;  /* 0x0000020000007945 */ /* 0x000fe60003800000 */
[----:B------:R1:W-:Y:S04]  /*3b90*/  @P6 STS.128 [R199+0xf000], RZ ;  /* 0x00f000ffc7006388 */ /* 0x0003e80000000c00 */
[----:B------:R1:W-:Y:S01]  /*3ba0*/  @P6 STS.128 [R199+0x11000], RZ ;  /* 0x011000ffc7006388 */ /* 0x0003e20000000c00 */
[----:B------:R-:W-:Y:S05]  /*3bb0*/  @P6 BRA `(.L_x_2040) ;  /* 0x0000000000706947 */ /* 0x000fea0003800000 */
[----:B------:R-:W-:Y:S01]  /*3bc0*/  ULDC UR27, c[0x0][0x2d0] ;  /* 0x0000b400001b7ab9 */ /* 0x000fe20000000800 */
[----:B-1----:R-:W-:Y:S01]  /*3bd0*/  IMAD.SHL.U32 R9, R228, 0x20, RZ ;  /* 0x00000020e4097824 */ /* 0x002fe200078e00ff */
[----:B------:R-:W-:Y:S02]  /*3be0*/  ISETP.GE.AND P4, PT, R200, UR27, PT ;  /* 0x0000001bc8007c0c */ /* 0x000fe4000bf86270 */
[----:B------:R-:W-:Y:S02]  /*3bf0*/  ISETP.GE.AND P2, PT, R196, UR27, PT ;  /* 0x0000001bc4007c0c */ /* 0x000fe4000bf46270 */
[----:B------:R-:W-:Y:S02]  /*3c00*/  ISETP.GE.AND P0, PT, R195, UR27, PT ;  /* 0x0000001bc3007c0c */ /* 0x000fe4000bf06270 */
[----:B------:R-:W-:-:S07]  /*3c10*/  SHF.L.U64.HI R6, R228, 0x5, R229 ;  /* 0x00000005e4067819 */ /* 0x000fce00000102e5 */
[CC--:B------:R-:W-:Y:S01]  /*3c20*/  @!P4 LEA R12, P6, R9.reuse, R212.reuse, 0x1 ;  /* 0x000000d4090cc211 */ /* 0x0c0fe200078c08ff */
[----:B------:R1:W-:Y:S01]  /*3c30*/  @P4 STS.128 [R199+0xd000], RZ ;  /* 0x00d000ffc7004388 */ /* 0x0003e20000000c00 */
[C---:B------:R-:W-:Y:S02]  /*3c40*/  @!P2 LEA R10, P1, R9.reuse, R212, 0x1 ;  /* 0x000000d4090aa211 */ /* 0x040fe400078208ff */
[CCC-:B------:R-:W-:Y:S02]  /*3c50*/  @!P4 LEA.HI.X R13, R9.reuse, R215.reuse, R6.reuse, 0x1, P6 ;  /* 0x000000d7090dc211 */ /* 0x1c0fe400030f0c06 */
[----:B------:R-:W-:-:S03]  /*3c60*/  @!P2 LEA.HI.X R11, R9, R215, R6, 0x1, P1 ;  /* 0x000000d7090ba211 */ /* 0x000fc600008f0c06 */
        /* <DEDUP_REMOVED lines=11> */
[----:B------:R-:W-:-:S04]  /*3d20*/  LEA R8, P0, R9, R212, 0x1 ;  /* 0x000000d409087211 */ /* 0x000fc800078008ff */
[----:B------:R-:W-:-:S05]  /*3d30*/  LEA.HI.X R9, R9, R215, R6, 0x1, P0 ;  /* 0x000000d709097211 */ /* 0x000fca00000f0c06 */
[----:B------:R-:W-:Y:S01]  /*3d40*/  @!PT LDS RZ, [RZ] ;  /* 0x00000000fffff984 */ /* 0x000fe20000000800 */
[----:B------:R-:W-:Y:S01]  /*3d50*/  @!PT LDS RZ, [RZ] ;  /* 0x00000000fffff984 */ /* 0x000fe20000000800 */
[----:B------:R-:W-:Y:S01]  /*3d60*/  @!PT LDS RZ, [RZ] ;  /* 0x00000000fffff984 */ /* 0x000fe20000000800 */
[----:B------:R1:W-:Y:S04]  /*3d70*/  LDGSTS.E.BYPASS.LTC128B.128 [R199+0x11000], desc[UR24][R8.64+0x100] ;  /* 0x1100010008c77fae */ /* 0x0003e8000b901d58 */
.L_x_2040:
[----:B------:R-:W-:Y:S05]  /*3d80*/  BSYNC B0 ;  /* 0x0000000000007941 */ /* 0x000fea0003800000 */
.L_x_2039:
        /* <DEDUP_REMOVED lines=9> */
[----:B--2---:R-:W-:Y:S01]  /*3e20*/  @!P2 MOV R214, R212 ;  /* 0x000000d400d6a202 */ /* 0x004fe20000000f00 */
[C---:B-1----:R-:W-:Y:S01]  /*3e30*/  @!P2 IMAD R8, R229.reuse, 0x60, RZ ;  /* 0x00000060e508a824 */ /* 0x042fe200078e02ff */
[----:B---3--:R-:W-:Y:S01]  /*3e40*/  @!P1 MOV R213, R215 ;  /* 0x000000d700d59202 */ /* 0x008fe20000000f00 */
[----:B------:R-:W-:Y:S01]  /*3e50*/  @!P1 IMAD R6, R229, 0x60, RZ ;  /* 0x00000060e5069824 */ /* 0x000fe200078e02ff */
[----:B------:R1:W-:Y:S01]  /*3e60*/  @P2 STS.128 [R199+0xd800], RZ ;  /* 0x00d800ffc7002388 */ /* 0x0003e20000000c00 */
[----:B------:R-:W-:-:S04]  /*3e70*/  @!P2 IMAD.WIDE.U32 R12, R228, 0x60, R214 ;  /* 0x00000060e40ca825 */ /* 0x000fc800078e00d6 */
[----:B------:R-:W-:Y:S01]  /*3e80*/  @!P1 IMAD.WIDE.U32 R10, R228, 0x60, R212 ;  /* 0x00000060e40a9825 */ /* 0x000fe200078e00d4 */
[----:B------:R-:W-:-:S04]  /*3e90*/  @!P2 IADD3 R13, R13, R8, RZ ;  /* 0x000000080d0da210 */ /* 0x000fc80007ffe0ff */
[----:B------:R-:W-:Y:S01]  /*3ea0*/  @!P1 IADD3 R11, R11, R6, RZ ;  /* 0x000000060b0b9210 */ /* 0x000fe20007ffe0ff */
        /* <DEDUP_REMOVED lines=11> */
[----:B------:R-:W-:Y:S01]  /*3f60*/  MOV R213, R215 ;  /* 0x000000d700d57202 */ /* 0x000fe20000000f00 */
[----:B------:R-:W-:Y:S02]  /*3f70*/  IMAD R6, R229, 0x60, RZ ;  /* 0x00000060e5067824 */ /* 0x000fe400078e02ff */
[----:B------:R-:W-:-:S05]  /*3f80*/  IMAD.WIDE.U32 R8, R228, 0x60, R212 ;  /* 0x00000060e4087825 */ /* 0x000fca00078e00d4 */
[----:B------:R-:W-:-:S05]  /*3f90*/  IADD3 R9, R9, R6, RZ ;  /* 0x0000000609097210 */ /* 0x000fca0007ffe0ff */
[----:B------:R-:W-:Y:S01]  /*3fa0*/  @!PT LDS RZ, [RZ] ;  /* 0x00000000fffff984 */ /* 0x000fe20000000800 */
[----:B------:R-:W-:Y:S01]  /*3fb0*/  @!PT LDS RZ, [RZ] ;  /* 0x00000000fffff984 */ /* 0x000fe20000000800 */
[----:B------:R-:W-:Y:S01]  /*3fc0*/  @!PT LDS RZ, [RZ] ;  /* 0x00000000fffff984 */ /* 0x000fe20000000800 */
[----:B------:R2:W-:Y:S02]  /*3fd0*/  LDGSTS.E.BYPASS.LTC128B.128 [R199+0x11800], desc[UR24][R8.64+0x100] ;  /* 0x1180010008c77fae */ /* 0x0005e4000b901d58 */
.L_x_2042:
[----:B------:R-:W-:Y:S05]  /*3fe0*/  BSYNC B0 ;  /* 0x0000000000007941 */ /* 0x000fea0003800000 */
.L_x_2041:
[----:B------:R-:W-:Y:S01]  /*3ff0*/  LDSM.16.M88.4 R60, [R194] ;  /* 0x00000000c23c783b */ /* 0x000fe20000000200 */
[----:B------:R-:W-:Y:S01]  /*4000*/  R2P PR, R2, 0x6 ;  /* 0x0000000602007804 */ /* 0x000fe20000000000 */
[C---:B------:R-:W-:Y:S01]  /*4010*/  VIADD R2, R193.reuse, 0x6000 ;  /* 0x00006000c1027836 */ /* 0x040fe20000000000 */
[----:B------:R-:W-:Y:S01]  /*4020*/  LOP3.LUT R4, R4, 0xffffffe0, RZ, 0xc0, !PT ;  /* 0xffffffe004047812 */ /* 0x000fe200078ec0ff */
[----:B------:R-:W5:Y:S01]  /*4030*/  LDSM.16.M88.4 R44, [R193+0x6000] ;  /* 0x00600000c12c783b */ /* 0x000f620000000200 */
[----:B------:R-:W-:Y:S01]  /*4040*/  VIADD R191, R193, 0x6020 ;  /* 0x00006020c1bf7836 */ /* 0x000fe20000000000 */
[----:B------:R-:W-:Y:S01]  /*4050*/  UISETP.GT.AND UP0, UPT, UR12, UR10, UPT ;  /* 0x0000000a0c00728c */ /* 0x000fe2000bf04270 */
[--C-:B------:R-:W-:Y:S01]  /*4060*/  IMAD R192, R7, 0x2, R194.reuse ;  /* 0x0000000207c07824 */ /* 0x100fe200078e02c2 */
[----:B------:R-:W3:Y:S01]  /*4070*/  LDSM.16.M88.4 R36, [R193+0x6800] ;  /* 0x00680000c124783b */ /* 0x000ee20000000200 */
[----:B------:R-:W-:Y:S01]  /*4080*/  IMAD R190, R5, 0x2, R194 ;  /* 0x0000000205be7824 */ /* 0x000fe200078e02c2 */
[----:B------:R-:W-:Y:S01]  /*4090*/  LEA R205, R85, UR19, 0x4 ;  /* 0x0000001355cd7c11 */ /* 0x000fe2000f8e20ff */
[----:B------:R-:W-:Y:S01]  /*40a0*/  IMAD.IADD R4, R3, 0x1, -R4 ;  /* 0x0000000103047824 */ /* 0x000fe200078e0a04 */
[----:B------:R-:W4:Y:S01]  /*40b0*/  LDSM.16.M88.4 R28, [R193+0x7000] ;  /* 0x00700000c11c783b */ /* 0x000f220000000200 */
[----:B------:R-:W-:Y:S01]  /*40c0*/  LEA R189, R5, R192, 0x1 ;  /* 0x000000c005bd7211 */ /* 0x000fe200078e08ff */
[----:B------:R-:W-:Y:S01]  /*40d0*/  UIADD3 UR14, UR22, 0x1, -UR13 ;  /* 0x00000001160e7890 */ /* 0x000fe2000fffe80d */
[----:B------:R-:W-:Y:S01]  /*40e0*/  @P1 IADD3 R191, R2, -0x20, RZ ;  /* 0xffffffe002bf1810 */ /* 0x000fe20007ffe0ff */
[----:B------:R-:W4:Y:S01]  /*40f0*/  LDSM.16.M88.4 R52, [R193+0x7800] ;  /* 0x00780000c134783b */ /* 0x000f220000000200 */
[----:B------:R-:W-:Y:S01]  /*4100*/  IMAD.MOV.U32 R2, RZ, RZ, 0x40 ;  /* 0x00000040ff027424 */ /* 0x000fe200078e00ff */
[----:B------:R-:W-:Y:S01]  /*4110*/  PLOP3.LUT P6, PT, PT, PT, UP0, 0x80, 0x0 ;  /* 0x000000000000781c */ /* 0x000fe20003fcf008 */
[----:B------:R-:W-:Y:S01]  /*4120*/  UIADD3 UR19, UR22, -UR18, -UR13 ;  /* 0x8000001216137290 */ /* 0x000fe2000fffe80d */
[----:B-12---:R-:W-:Y:S01]  /*4130*/  LDSM.16.M88.4 R8, [R192] ;  /* 0x00000000c008783b */ /* 0x006fe20000000200 */
[----:B------:R-:W-:Y:S01]  /*4140*/  UIADD3 UR18, UR14, UR17, URZ ;  /* 0x000000110e127290 */ /* 0x000fe2000fffe03f */
[----:B------:R-:W-:Y:S01]  /*4150*/  SEL R2, R2, 0xffffffc0, !P2 ;  /* 0xffffffc002027807 */ /* 0x000fe20005000000 */
[----:B------:R-:W-:Y:S01]  /*4160*/  IMAD.U32 R204, RZ, RZ, UR22 ;  /* 0x00000016ffcc7e24 */ /* 0x000fe2000f8e00ff */
[----:B------:R-:W1:Y:S01]  /*4170*/  LDSM.16.M88.4 R12, [R191] ;  /* 0x00000000bf0c783b */ /* 0x000e620000000200 */
[----:B------:R-:W-:Y:S01]  /*4180*/  IMAD.U32 R202, RZ, RZ, UR14 ;  /* 0x0000000effca7e24 */ /* 0x000fe2000f8e00ff */
[----:B------:R-:W-:Y:S01]  /*4190*/  SHF.L.U32 R206, R3, 0x1, RZ ;  /* 0x0000000103ce7819 */ /* 0x000fe200000006ff */
[----:B------:R-:W-:Y:S01]  /*41a0*/  IMAD.IADD R187, R193, 0x1, R2 ;  /* 0x00000001c1bb7824 */ /* 0x000fe200078e0202 */
[----:B------:R-:W2:Y:S01]  /*41b0*/  LDSM.16.M88.4 R20, [R191+0x800] ;  /* 0x00080000bf14783b */ /* 0x000ea20000000200 */
[----:B------:R-:W-:Y:S01]  /*41c0*/  IMAD.IADD R180, R2, 0x1, R191 ;  /* 0x0000000102b47824 */ /* 0x000fe200078e02bf */
[----:B------:R-:W-:Y:S01]  /*41d0*/  LOP3.LUT R206, R206, 0x6, RZ, 0xc0, !PT ;  /* 0x00000006cece7812 */ /* 0x000fe200078ec0ff */
[C---:B------:R-:W-:Y:S01]  /*41e0*/  VIADD R182, R191.reuse, 0x1000 ;  /* 0x00001000bfb67836 */ /* 0x040fe20000000000 */
[----:B------:R-:W2:Y:S01]  /*41f0*/  LDSM.16.M88.4 R16, [R191+0x1000] ;  /* 0x00100000bf10783b */ /* 0x000ea20000000200 */
[C---:B------:R-:W-:Y:S01]  /*4200*/  IADD3 R183, R191.reuse, 0x800, RZ ;  /* 0x00000800bfb77810 */ /* 0x040fe20007ffe0ff */
[C---:B------:R-:W-:Y:S01]  /*4210*/  VIADD R181, R191.reuse, 0x1800 ;  /* 0x00001800bfb57836 */ /* 0x040fe20000000000 */
[C---:B------:R-:W-:Y:S01]  /*4220*/  IADD3 R179, R191.reuse, 0x2000, RZ ;  /* 0x00002000bfb37810 */ /* 0x040fe20007ffe0ff */
[----:B------:R-:W2:Y:S01]  /*4230*/  LDSM.16.M88.4 R76, [R191+0x1800] ;  /* 0x00180000bf4c783b */ /* 0x000ea20000000200 */
[C---:B------:R-:W-:Y:S01]  /*4240*/  VIADD R178, R191.reuse, 0x2800 ;  /* 0x00002800bfb27836 */ /* 0x040fe20000000000 */
[C---:B------:R-:W-:Y:S01]  /*4250*/  IADD3 R176, R191.reuse, 0x3800, RZ ;  /* 0x00003800bfb07810 */ /* 0x040fe20007ffe0ff */
[C---:B------:R-:W-:Y:S01]  /*4260*/  VIADD R177, R191.reuse, 0x3000 ;  /* 0x00003000bfb17836 */ /* 0x040fe20000000000 */
[----:B------:R-:W-:Y:S01]  /*4270*/  LDSM.16.M88.4 R72, [R190] ;  /* 0x00000000be48783b */ /* 0x000fe20000000200 */
[C---:B------:R-:W-:Y:S01]  /*4280*/  VIADD R175, R191.reuse, 0x4000 ;  /* 0x00004000bfaf7836 */ /* 0x040fe20000000000 */
[C---:B------:R-:W-:Y:S01]  /*4290*/  IADD3 R173, R191.reuse, 0x5000, RZ ;  /* 0x00005000bfad7810 */ /* 0x040fe20007ffe0ff */
[C---:B------:R-:W-:Y:S01]  /*42a0*/  VIADD R174, R191.reuse, 0x4800 ;  /* 0x00004800bfae7836 */ /* 0x040fe20000000000 */
[----:B-----5:R-:W-:Y:S01]  /*42b0*/  HMMA.16816.F32 R48, R60, R44, RZ ;  /* 0x0000002c3c30723c */ /* 0x020fe200000018ff */
[----:B------:R-:W5:Y:S01]  /*42c0*/  LDSM.16.M88.4 R56, [R187+0x6000] ;  /* 0x00600000bb38783b */ /* 0x000f620000000200 */
[----:B------:R-:W-:-:S03]  /*42d0*/  VIADD R172, R191, 0x5800 ;  /* 0x00005800bfac7836 */ /* 0x000fc60000000000 */
[----:B------:R-:W-:Y:S01]  /*42e0*/  LDSM.16.M88.4 R68, [R187+0x7800] ;  /* 0x00780000bb44783b */ /* 0x000fe20000000200 */
[C---:B------:R-:W-:Y:S03]  /*42f0*/  HMMA.16816.F32 R44, R60.reuse, R46, RZ ;  /* 0x0000002e3c2c723c */ /* 0x040fe600000018ff */
[----:B------:R-:W-:Y:S03]  /*4300*/  LDSM.16.M88.4 R64, [R189] ;  /* 0x00000000bd40783b */ /* 0x000fe60000000200 */
[C---:B---3--:R-:W-:Y:S01]  /*4310*/  HMMA.16816.F32 R40, R60.reuse, R36, RZ ;  /* 0x000000243c28723c */ /* 0x048fe200000018ff */
[----:B------:R-:W-:Y:S04]  /*4320*/  LDSM.16.M88.4 R80, [R180+0x3800] ;  /* 0x00380000b450783b */ /* 0x000fe80000000200 */
[----:B------:R-:W0:Y:S01]  /*4330*/  LDGDEPBAR ;  /* 0x00000000000079af */ /* 0x000e220000000000 */
[C---:B----4-:R-:W-:Y:S06]  /*4340*/  HMMA.16816.F32 R32, R60.reuse, R28, RZ ;  /* 0x0000001c3c20723c */ /* 0x050fec00000018ff */
[C---:B------:R-:W-:Y:S06]  /*4350*/  HMMA.16816.F32 R36, R60.reuse, R38, RZ ;  /* 0x000000263c24723c */ /* 0x040fec00000018ff */
[C---:B------:R-:W-:Y:S06]  /*4360*/  HMMA.16816.F32 R28, R60.reuse, R30, RZ ;  /* 0x0000001e3c1c723c */ /* 0x040fec00000018ff */
[C---:B------:R-:W-:Y:S06]  /*4370*/  HMMA.16816.F32 R24, R60.reuse, R52, RZ ;  /* 0x000000343c18723c */ /* 0x040fec00000018ff */
[----:B------:R-:W-:Y:S01]  /*4380*/  HMMA.16816.F32 R60, R60, R54, RZ ;  /* 0x000000363c3c723c */ /* 0x000fe200000018ff */
[----:B------:R-:W-:Y:S05]  /*4390*/  LDSM.16.M88.4 R52, [R187+0x7000] ;  /* 0x00700000bb34783b */ /* 0x000fea0000000200 */
[C---:B-1----:R-:W-:Y:S06]  /*43a0*/  HMMA.16816.F32 R48, R8.reuse, R12, R48 ;  /* 0x0000000c0830723c */ /* 0x042fec0000001830 */
[C---:B------:R-:W-:Y:S01]  /*43b0*/  HMMA.16816.F32 R44, R8.reuse, R14, R44 ;  /* 0x0000000e082c723c */ /* 0x040fe2000000182c */
[----:B------:R-:W1:Y:S05]  /*43c0*/  LDSM.16.M88.4 R12, [R187+0x6800] ;  /* 0x00680000bb0c783b */ /* 0x000e6a0000000200 */
[C---:B--2---:R-:W-:Y:S06]  /*43d0*/  HMMA.16816.F32 R40, R8.reuse, R20, R40 ;  /* 0x000000140828723c */ /* 0x044fec0000001828 */
[C---:B------:R-:W-:Y:S01]  /*43e0*/  HMMA.16816.F32 R36, R8.reuse, R22, R36 ;  /* 0x000000160824723c */ /* 0x040fe20000001824 */
[----:B------:R-:W2:Y:S05]  /*43f0*/  LDSM.16.M88.4 R20, [R180] ;  /* 0x00000000b414783b */ /* 0x000eaa0000000200 */
[C---:B------:R-:W-:Y:S06]  /*4400*/  HMMA.16816.F32 R32, R8.reuse, R16, R32 ;  /* 0x000000100820723c */ /* 0x040fec0000001820 */
        /* <DEDUP_REMOVED lines=17> */
[----:B------:R-:W5:Y:S04]  /*4520*/  LDSM.16.M88.4 R60, [R193+0x9000] ;  /* 0x00900000c13c783b */ /* 0x000f680000000200 */
[----:B------:R-:W5:Y:S01]  /*4530*/  LDSM.16.M88.4 R68, [R193+0x9800] ;  /* 0x00980000c144783b */ /* 0x000f620000000200 */
[C---:B--2---:R-:W-:Y:S06]  /*4540*/  HMMA.16816.F32 R48, R64.reuse, R20, R48 ;  /* 0x000000144030723c */ /* 0x044fec0000001830 */
[C---:B------:R-:W-:Y:S01]  /*4550*/  HMMA.16816.F32 R44, R64.reuse, R22, R44 ;  /* 0x00000016402c723c */ /* 0x040fe2000000182c */
[----:B------:R-:W-:Y:S05]  /*4560*/  LDSM.16.M88.4 R20, [R191+0x2000] ;  /* 0x00200000bf14783b */ /* 0x000fea0000000200 */
[C---:B---3--:R-:W-:Y:S06]  /*4570*/  HMMA.16816.F32 R32, R64.reuse, R8, R32 ;  /* 0x000000084020723c */ /* 0x048fec0000001820 */
[C---:B------:R-:W-:Y:S01]  /*4580*/  HMMA.16816.F32 R28, R64.reuse, R10, R28 ;  /* 0x0000000a401c723c */ /* 0x040fe2000000181c */
[----:B------:R-:W2:Y:S05]  /*4590*/  LDSM.16.M88.4 R8, [R192+0x2000] ;  /* 0x00200000c008783b */ /* 0x000eaa0000000200 */
[C---:B------:R-:W-:Y:S06]  /*45a0*/  HMMA.16816.F32 R40, R64.reuse, R16, R40 ;  /* 0x000000104028723c */ /* 0x040fec0000001828 */
[C---:B------:R-:W-:Y:S01]  /*45b0*/  HMMA.16816.F32 R36, R64.reuse, R18, R36 ;  /* 0x000000124024723c */ /* 0x040fe20000001824 */
[----:B------:R-:W-:Y:S05]  /*45c0*/  LDSM.16.M88.4 R16, [R191+0x2800] ;  /* 0x00280000bf10783b */ /* 0x000fea0000000200 */
[C---:B----4-:R-:W-:Y:S06]  /*45d0*/  HMMA.16816.F32 R24, R64.reuse, R76, R24 ;  /* 0x0000004c4018723c */ /* 0x050fec0000001818 */
[----:B------:R-:W-:Y:S01]  /*45e0*/  HMMA.16816.F32 R72, R64, R78, R72 ;  /* 0x0000004e4048723c */ /* 0x000fe20000001848 */
[----:B------:R-:W-:Y:S04]  /*45f0*/  LDSM.16.M88.4 R76, [R191+0x3800] ;  /* 0x00380000bf4c783b */ /* 0x000fe80000000200 */
[----:B------:R-:W-:Y:S01]  /*4600*/  LDSM.16.M88.4 R64, [R187+0x8000] ;  /* 0x00800000bb40783b */ /* 0x000fe20000000200 */
[C---:B-1----:R-:W-:Y:S06]  /*4610*/  HMMA.16816.F32 R48, R56.reuse, R12, R48 ;  /* 0x0000000c3830723c */ /* 0x042fec0000001830 */
[C---:B------:R-:W-:Y:S01]  /*4620*/  HMMA.16816.F32 R44, R56.reuse, R14, R44 ;  /* 0x0000000e382c723c */ /* 0x040fe2000000182c */
[----:B------:R-:W1:Y:S05]  /*4630*/  LDSM.16.M88.4 R12, [R191+0x3000] ;  /* 0x00300000bf0c783b */ /* 0x000e6a0000000200 */
[C---:B-----5:R-:W-:Y:S06]  /*4640*/  HMMA.16816.F32 R32, R56.reuse, R60, R32 ;  /* 0x0000003c3820723c */ /* 0x060fec0000001820 */
[C---:B------:R-:W-:Y:S06]  /*4650*/  HMMA.16816.F32 R40, R56.reuse, R52, R40 ;  /* 0x000000343828723c */ /* 0x040fec0000001828 */
[C---:B------:R-:W-:Y:S01]  /*4660*/  HMMA.16816.F32 R36, R56.reuse, R54, R36 ;  /* 0x000000363824723c */ /* 0x040fe20000001824 */
[----:B------:R-:W-:Y:S05]  /*4670*/  LDSM.16.M88.4 R52, [R190+0x2000] ;  /* 0x00200000be34783b */ /* 0x000fea0000000200 */
[C---:B------:R-:W-:Y:S01]  /*4680*/  HMMA.16816.F32 R28, R56.reuse, R62, R28 ;  /* 0x0000003e381c723c */ /* 0x040fe2000000181c */
[----:B------:R-:W-:Y:S05]  /*4690*/  LDSM.16.M88.4 R60, [R187+0x8800] ;  /* 0x00880000bb3c783b */ /* 0x000fea0000000200 */
[C---:B------:R-:W-:Y:S06]  /*46a0*/  HMMA.16816.F32 R24, R56.reuse, R68, R24 ;  /* 0x000000443818723c */ /* 0x040fec0000001818 */
[----:B------:R-:W-:Y:S01]  /*46b0*/  HMMA.16816.F32 R72, R56, R70, R72 ;  /* 0x000000463848723c */ /* 0x000fe20000001848 */
[----:B------:R-:W-:Y:S04]  /*46c0*/  LDSM.16.M88.4 R56, [R187+0x9800] ;  /* 0x00980000bb38783b */ /* 0x000fe80000000200 */
[----:B------:R-:W-:Y:S01]  /*46d0*/  LDSM.16.M88.4 R68, [R189+0x2000] ;  /* 0x00200000bd44783b */ /* 0x000fe20000000200 */
[C---:B--2---:R-:W-:Y:S06]  /*46e0*/  HMMA.16816.F32 R48, R8.reuse, R20, R48 ;  /* 0x000000140830723c */ /* 0x044fec0000001830 */
[C---:B------:R-:W-:Y:S01]  /*46f0*/  HMMA.16816.F32 R44, R8.reuse, R22, R44 ;  /* 0x00000016082c723c */ /* 0x040fe2000000182c */
[----:B------:R-:W2:Y:S05]  /*4700*/  LDSM.16.M88.4 R20, [R187+0x9000] ;  /* 0x00900000bb14783b */ /* 0x000eaa0000000200 */
[C---:B-1----:R-:W-:Y:S06]  /*4710*/  HMMA.16816.F32 R32, R8.reuse, R12, R32 ;  /* 0x0000000c0820723c */ /* 0x042fec0000001820 */
[C---:B------:R-:W-:Y:S06]  /*4720*/  HMMA.16816.F32 R40, R8.reuse, R16, R40 ;  /* 0x000000100828723c */ /* 0x040fec0000001828 */
[C---:B------:R-:W-:Y:S01]  /*4730*/  HMMA.16816.F32 R36, R8.reuse, R18, R36 ;  /* 0x000000120824723c */ /* 0x040fe20000001824 */
[----:B------:R-:W-:Y:S05]  /*4740*/  LDSM.16.M88.4 R16, [R180+0x2000] ;  /* 0x00200000b410783b */ /* 0x000fea0000000200 */
[C---:B------:R-:W-:Y:S01]  /*4750*/  HMMA.16816.F32 R28, R8.reuse, R14, R28 ;  /* 0x0000000e081c723c */ /* 0x040fe2000000181c */
[----:B------:R-:W-:Y:S05]  /*4760*/  LDSM.16.M88.4 R12, [R180+0x2800] ;  /* 0x00280000b40c783b */ /* 0x000fea0000000200 */
[C---:B------:R-:W-:Y:S06]  /*4770*/  HMMA.16816.F32 R24, R8.reuse, R76, R24 ;  /* 0x0000004c0818723c */ /* 0x040fec0000001818 */
[----:B------:R-:W-:Y:S01]  /*4780*/  HMMA.16816.F32 R72, R8, R78, R72 ;  /* 0x0000004e0848723c */ /* 0x000fe20000001848 */
[----:B------:R-:W1:Y:S04]  /*4790*/  LDSM.16.M88.4 R8, [R180+0x3000] ;  /* 0x00300000b408783b */ /* 0x000e680000000200 */
[----:B------:R-:W-:Y:S01]  /*47a0*/  LDSM.16.M88.4 R76, [R192+0x4000] ;  /* 0x00400000c04c783b */ /* 0x000fe20000000200 */
[C---:B--2---:R-:W-:Y:S06]  /*47b0*/  HMMA.16816.F32 R32, R52.reuse, R20, R32 ;  /* 0x000000143420723c */ /* 0x044fec0000001820 */
[C---:B------:R-:W-:Y:S06]  /*47c0*/  HMMA.16816.F32 R40, R52.reuse, R60, R40 ;  /* 0x0000003c3428723c */ /* 0x040fec0000001828 */
[C---:B------:R-:W-:Y:S01]  /*47d0*/  HMMA.16816.F32 R36, R52.reuse, R62, R36 ;  /* 0x0000003e3424723c */ /* 0x040fe20000001824 */
[----:B------:R-:W-:Y:S05]  /*47e0*/  LDSM.16.M88.4 R60, [R193+0xa800] ;  /* 0x00a80000c13c783b */ /* 0x000fea0000000200 */
[C---:B------:R-:W-:Y:S01]  /*47f0*/  HMMA.16816.F32 R28, R52.reuse, R22, R28 ;  /* 0x00000016341c723c */ /* 0x040fe2000000181c */
[----:B------:R-:W-:Y:S05]  /*4800*/  LDSM.16.M88.4 R20, [R194+0x4000] ;  /* 0x00400000c214783b */ /* 0x000fea0000000200 */
[C---:B------:R-:W-:Y:S06]  /*4810*/  HMMA.16816.F32 R24, R52.reuse, R56, R24 ;  /* 0x000000383418723c */ /* 0x040fec0000001818 */
[C---:B------:R-:W-:Y:S01]  /*4820*/  HMMA.16816.F32 R72, R52.reuse, R58, R72 ;  /* 0x0000003a3448723c */ /* 0x040fe20000001848 */
[----:B------:R-:W2:Y:S05]  /*4830*/  LDSM.16.M88.4 R56, [R193+0xb000] ;  /* 0x00b00000c138783b */ /* 0x000eaa0000000200 */
[C---:B------:R-:W-:Y:S06]  /*4840*/  HMMA.16816.F32 R48, R52.reuse, R64, R48 ;  /* 0x000000403430723c */ /* 0x040fec0000001830 */
[----:B------:R-:W-:Y:S01]  /*4850*/  HMMA.16816.F32 R44, R52, R66, R44 ;  /* 0x00000042342c723c */ /* 0x000fe2000000182c */
[----:B------:R-:W3:Y:S04]  /*4860*/  LDSM.16.M88.4 R64, [R193+0xa000] ;  /* 0x00a00000c140783b */ /* 0x000ee80000000200 */
[----:B------:R-:W4:Y:S01]  /*4870*/  LDSM.16.M88.4 R52, [R193+0xb800] ;  /* 0x00b80000c134783b */ /* 0x000f220000000200 */
[C---:B-1----:R-:W-:Y:S06]  /*4880*/  HMMA.16816.F32 R32, R68.reuse, R8, R32 ;  /* 0x000000084420723c */ /* 0x042fec0000001820 */
[C---:B------:R-:W-:Y:S06]  /*4890*/  HMMA.16816.F32 R40, R68.reuse, R12, R40 ;  /* 0x0000000c4428723c */ /* 0x040fec0000001828 */
[C---:B------:R-:W-:Y:S01]  /*48a0*/  HMMA.16816.F32 R36, R68.reuse, R14, R36 ;  /* 0x0000000e4424723c */ /* 0x040fe20000001824 */
[----:B------:R-:W-:Y:S05]  /*48b0*/  LDSM.16.M88.4 R12, [R191+0x4800] ;  /* 0x00480000bf0c783b */ /* 0x000fea0000000200 */
[C---:B------:R-:W-:Y:S01]  /*48c0*/  HMMA.16816.F32 R28, R68.reuse, R10, R28 ;  /* 0x0000000a441c723c */ /* 0x040fe2000000181c */
[----:B------:R-:W1:Y:S05]  /*48d0*/  LDSM.16.M88.4 R8, [R191+0x5000] ;  /* 0x00500000bf08783b */ /* 0x000e6a0000000200 */
[C---:B------:R-:W-:Y:S06]  /*48e0*/  HMMA.16816.F32 R48, R68.reuse, R16, R48 ;  /* 0x000000104430723c */ /* 0x040fec0000001830 */
[C---:B------:R-:W-:Y:S01]  /*48f0*/  HMMA.16816.F32 R44, R68.reuse, R18, R44 ;  /* 0x00000012442c723c */ /* 0x040fe2000000182c */
[----:B------:R-:W5:Y:S05]  /*4900*/  LDSM.16.M88.4 R16, [R191+0x4000] ;  /* 0x00400000bf10783b */ /* 0x000f6a0000000200 */
[C---:B------:R-:W-:Y:S06]  /*4910*/  HMMA.16816.F32 R24, R68.reuse, R80, R24 ;  /* 0x000000504418723c */ /* 0x040fec0000001818 */
[----:B------:R-:W-:Y:S01]  /*4920*/  HMMA.16816.F32 R72, R68, R82, R72 ;  /* 0x000000524448723c */ /* 0x000fe20000001848 */
[----:B------:R-:W5:Y:S04]  /*4930*/  LDSM.16.M88.4 R80, [R191+0x5800] ;  /* 0x00580000bf50783b */ /* 0x000f680000000200 */
[----:B------:R-:W-:Y:S01]  /*4940*/  LDSM.16.M88.4 R68, [R190+0x4000] ;  /* 0x00400000be44783b */ /* 0x000fe20000000200 */
[C---:B--2---:R-:W-:Y:S06]  /*4950*/  HMMA.16816.F32 R32, R20.reuse, R56, R32 ;  /* 0x000000381420723c */ /* 0x044fec0000001820 */
[C---:B------:R-:W-:Y:S06]  /*4960*/  HMMA.16816.F32 R40, R20.reuse, R60, R40 ;  /* 0x0000003c1428723c */ /* 0x040fec0000001828 */
[C---:B------:R-:W-:Y:S01]  /*4970*/  HMMA.16816.F32 R36, R20.reuse, R62, R36 ;  /* 0x0000003e1424723c */ /* 0x040fe20000001824 */
[----:B------:R-:W-:Y:S05]  /*4980*/  LDSM.16.M88.4 R60, [R187+0xa800] ;  /* 0x00a80000bb3c783b */ /* 0x000fea0000000200 */
        /* <DEDUP_REMOVED lines=8> */
[----:B------:R-:W-:Y:S01]  /*4a10*/  LDSM.16.M88.4 R20, [R189+0x4000] ;  /* 0x00400000bd14783b */ /* 0x000fe20000000200 */
[C---:B-1----:R-:W-:Y:S06]  /*4a20*/  HMMA.16816.F32 R32, R76.reuse, R8, R32 ;  /* 0x000000084c20723c */ /* 0x042fec0000001820 */
[C---:B------:R-:W-:Y:S06]  /*4a30*/  HMMA.16816.F32 R40, R76.reuse, R12, R40 ;  /* 0x0000000c4c28723c */ /* 0x040fec0000001828 */
[C---:B------:R-:W-:Y:S01]  /*4a40*/  HMMA.16816.F32 R36, R76.reuse, R14, R36 ;  /* 0x0000000e4c24723c */ /* 0x040fe20000001824 */
[----:B------:R-:W-:Y:S05]  /*4a50*/  LDSM.16.M88.4 R12, [R180+0x4800] ;  /* 0x00480000b40c783b */ /* 0x000fea0000000200 */
[C---:B------:R-:W-:Y:S01]  /*4a60*/  HMMA.16816.F32 R28, R76.reuse, R10, R28 ;  /* 0x0000000a4c1c723c */ /* 0x040fe2000000181c */
[----:B------:R-:W1:Y:S05]  /*4a70*/  LDSM.16.M88.4 R8, [R180+0x5000] ;  /* 0x00500000b408783b */ /* 0x000e6a0000000200 */
[C---:B-----5:R-:W-:Y:S06]  /*4a80*/  HMMA.16816.F32 R48, R76.reuse, R16, R48 ;  /* 0x000000104c30723c */ /* 0x060fec0000001830 */
[C---:B------:R-:W-:Y:S01]  /*4a90*/  HMMA.16816.F32 R44, R76.reuse, R18, R44 ;  /* 0x000000124c2c723c */ /* 0x040fe2000000182c */
[----:B------:R-:W5:Y:S05]  /*4aa0*/  LDSM.16.M88.4 R16, [R180+0x4000] ;  /* 0x00400000b410783b */ /* 0x000f6a0000000200 */
[C---:B------:R-:W-:Y:S06]  /*4ab0*/  HMMA.16816.F32 R24, R76.reuse, R80, R24 ;  /* 0x000000504c18723c */ /* 0x040fec0000001818 */
[----:B------:R-:W-:Y:S06]  /*4ac0*/  HMMA.16816.F32 R72, R76, R82, R72 ;  /* 0x000000524c48723c */ /* 0x000fec0000001848 */
[C---:B--2---:R-:W-:Y:S06]  /*4ad0*/  HMMA.16816.F32 R32, R68.reuse, R56, R32 ;  /* 0x000000384420723c */ /* 0x044fec0000001820 */
[C---:B------:R-:W-:Y:S06]  /*4ae0*/  HMMA.16816.F32 R40, R68.reuse, R60, R40 ;  /* 0x0000003c4428723c */ /* 0x040fec0000001828 */
[----:B------:R-:W-:Y:S01]  /*4af0*/  HMMA.16816.F32 R36, R68, R62, R36 ;  /* 0x0000003e4424723c */ /* 0x000fe20000001824 */
[----:B------:R-:W2:Y:S01]  /*4b00*/  LDSM.16.M88.4 R60, [R180+0x5800] ;  /* 0x00580000b43c783b */ /* 0x000ea20000000200 */
[----:B------:R-:W-:-:S04]  /*4b10*/  DEPBAR.LE SB0, 0x0 ;  /* 0x000080000000791a */ /* 0x000fc80000000000 */
[C---:B---3--:R-:W-:Y:S06]  /*4b20*/  HMMA.16816.F32 R48, R68.reuse, R64, R48 ;  /* 0x000000404430723c */ /* 0x048fec0000001830 */
[C---:B------:R-:W-:Y:S06]  /*4b30*/  HMMA.16816.F32 R44, R68.reuse, R66, R44 ;  /* 0x00000042442c723c */ /* 0x040fec000000182c */
[C---:B------:R-:W-:Y:S06]  /*4b40*/  HMMA.16816.F32 R28, R68.reuse, R58, R28 ;  /* 0x0000003a441c723c */ /* 0x040fec000000181c */
[C---:B----4-:R-:W-:Y:S06]  /*4b50*/  HMMA.16816.F32 R24, R68.reuse, R52, R24 ;  /* 0x000000344418723c */ /* 0x050fec0000001818 */
[----:B------:R-:W-:Y:S06]  /*4b60*/  HMMA.16816.F32 R72, R68, R54, R72 ;  /* 0x000000364448723c */ /* 0x000fec0000001848 */
[C---:B-1----:R-:W-:Y:S06]  /*4b70*/  HMMA.16816.F32 R32, R20.reuse, R8, R32 ;  /* 0x000000081420723c */ /* 0x042fec0000001820 */
[----:B-----5:R-:W-:Y:S01]  /*4b80*/  HMMA.16816.F32 R48, R20, R16, R48 ;  /* 0x000000101430723c */ /* 0x020fe20000001830 */
[----:B------:R-:W-:-:S04]  /*4b90*/  SHF.R.S32.HI R9, RZ, 0x1f, R4 ;  /* 0x0000001fff097819 */ /* 0x000fc80000011404 */
[----:B------:R-:W-:Y:S01]  /*4ba0*/  LEA.HI R4, R9, R4, RZ, 0x2 ;  /* 0x0000000409047211 */ /* 0x000fe200078f10ff */
[----:B------:R-:W-:Y:S03]  /*4bb0*/  HMMA.16816.F32 R44, R20, R18, R44 ;  /* 0x00000012142c723c */ /* 0x000fe6000000182c */
[----:B------:R-:W-:-:S03]  /*4bc0*/  SHF.R.S32.HI R4, RZ, 0x2, R4 ;  /* 0x00000002ff047819 */ /* 0x000fc60000011404 */
[----:B------:R-:W-:Y:S02]  /*4bd0*/  HMMA.16816.F32 R40, R20, R12, R40 ;  /* 0x0000000c1428723c */ /* 0x000fe40000001828 */
[----:B------:R-:W-:-:S04]  /*4be0*/  IMAD.IADD R205, R205, 0x1, R4 ;  /* 0x00000001cdcd7824 */ /* 0x000fc800078e0204 */
[C---:B------:R-:W-:Y:S01]  /*4bf0*/  VIADD R203, R205.reuse, 0x8 ;  /* 0x00000008cdcb7836 */ /* 0x040fe20000000000 */
[C---:B------:R-:W-:Y:S01]  /*4c00*/  VIADDMNMX R204, R205.reuse, UR18, R204, PT ;  /* 0x00000012cdcc7c46 */ /* 0x040fe2000b8001cc */
[C---:B------:R-:W-:Y:S01]  /*4c10*/  HMMA.16816.F32 R36, R20.reuse, R14, R36 ;  /* 0x0000000e1424723c */ /* 0x040fe20000001824 */
[----:B------:R-:W-:Y:S02]  /*4c20*/  VIADDMNMX R205, R205, UR19, RZ, !PT ;  /* 0x00000013cdcd7c46 */ /* 0x000fe4000f8001ff */
[C---:B------:R-:W-:Y:S02]  /*4c30*/  IADD3 R202, R203.reuse, UR17, R202 ;  /* 0x00000011cbca7c10 */ /* 0x040fe4000fffe0ca */
[----:B------:R-:W-:Y:S01]  /*4c40*/  VIADDMNMX R203, R203, UR19, RZ, !PT ;  /* 0x00000013cbcb7c46 */ /* 0x000fe2000f8001ff */
[----:B------:R-:W-:Y:S01]  /*4c50*/  HMMA.16816.F32 R28, R20, R10, R28 ;  /* 0x0000000a141c723c */ /* 0x000fe2000000181c */
[----:B------:R-:W-:-:S05]  /*4c60*/  VIMNMX R202, R202, UR22, PT ;  /* 0x00000016caca7c48 */ /* 0x000fca000bfe0100 */
[C---:B--2---:R-:W-:Y:S06]  /*4c70*/  HMMA.16816.F32 R24, R20.reuse, R60, R24 ;  /* 0x0000003c1418723c */ /* 0x044fec0000001818 */
[----:B------:R-:W-:Y:S01]  /*4c80*/  HMMA.16816.F32 R72, R20, R62, R72 ;  /* 0x0000003e1448723c */ /* 0x000fe20000001848 */
[----:B------:R-:W-:Y:S06]  /*4c90*/  BAR.SYNC.DEFER_BLOCKING 0x0 ;  /* 0x0000000000007b1d */ /* 0x000fec0000010000 */
[----:B------:R-:W-:-:S02]  /*4ca0*/  NOP ;  /* 0x0000000000007918 */ /* 0x000fc40000000000 */
[----:B------:R-:W-:-:S15]  /*4cb0*/  @!P6 BRA `(.L_x_2043) ;  /* 0x0000000c005ce947 */ /* 0x000fde0003800000 */
[----:B------:R-:W-:Y:S05]  /*4cc0*/  @!P3 BRA `(.L_x_2044) ;  /* 0x000000040028b947 */ /* 0x000fea0003800000 */
[----:B------:R-:W-:Y:S01]  /*4cd0*/  ULDC UR17, c[0x0][0x380] ;  /* 0x0000e00000117ab9 */ /* 0x000fe20000000800 */
[----:B------:R-:W-:Y:S01]  /*4ce0*/  UIADD3 UR28, UR15, -0x40, URZ ;  /* 0xffffffc00f1c7890 */ /* 0x000fe2000fffe03f */
[----:B------:R-:W-:Y:S01]  /*4cf0*/  IMAD.U32 R2, RZ, RZ, UR17 ;  /* 0x00000011ff027e24 */ /* 0x000fe2000f8e00ff */
[----:B------:R-:W-:Y:S01]  /*4d00*/  MOV R3, UR15 ;  /* 0x0000000f00037c02 */ /* 0x000fe20008000f00 */
[----:B------:R-:W-:-:S03]  /*4d10*/  UMOV UR30, URZ ;  /* 0x0000003f001e7c82 */ /* 0x000fc60008000000 */
[----:B------:R-:W-:Y:S02]  /*4d20*/  IABS R2, R2 ;  /* 0x0000000200027213 */ /* 0x000fe40000000000 */
[----:B------:R-:W-:Y:S02]  /*4d30*/  IABS R3, R3 ;  /* 0x0000000300037213 */ /* 0x000fe40000000000 */
[----:B------:R-:W-:Y:S02]  /*4d40*/  R2UR UR14, R2 ;  /* 0x00000000020e72ca */ /* 0x000fe400000e0000 */
[----:B------:R-:W-:-:S11]  /*4d50*/  R2UR UR27, R3 ;  /* 0x00000000031b72ca */ /* 0x000fd600000e0000 */
[----:B------:R-:W1:Y:S08]  /*4d60*/  I2F.RP R6, UR14 ;  /* 0x0000000e00067d06 */ /* 0x000e700008209400 */
[----:B-1----:R-:W1:Y:S02]  /*4d70*/  MUFU.RCP R4, R6 ;  /* 0x0000000600047308 */ /* 0x002e640000001000 */
[----:B-1----:R-:W-:-:S06]  /*4d80*/  VIADD R4, R4, 0xffffffe ;  /* 0x0ffffffe04047836 */ /* 0x002fcc0000000000 */
[----:B------:R-:W1:Y:S02]  /*4d90*/  F2I.FTZ.U32.TRUNC.NTZ R2, R4 ;  /* 0x0000000400027305 */ /* 0x000e64000021f000 */
[----:B-1----:R-:W-:Y:S01]  /*4da0*/  R2UR UR31, R2 ;  /* 0x00000000021f72ca */ /* 0x002fe200000e0000 */
[----:B------:R-:W-:Y:S01]  /*4db0*/  IMAD.U32 R2, RZ, RZ, UR28 ;  /* 0x0000001cff027e24 */ /* 0x000fe2000f8e00ff */
[----:B------:R-:W-:-:S04]  /*4dc0*/  ULOP3.LUT UR28, UR28, UR17, URZ, 0x3c, !UPT ;  /* 0x000000111c1c7292 */ /* 0x000fc8000f8e3c3f */
[----:B------:R-:W-:-:S04]  /*4dd0*/  IABS R2, R2 ;  /* 0x0000000200027213 */ /* 0x000fc80000000000 */
[----:B------:R-:W-:-:S03]  /*4de0*/  R2UR UR19, R2 ;  /* 0x00000000021372ca */ /* 0x000fc600000e0000 */
[----:B------:R-:W-:-:S04]  /*4df0*/  UIADD3 UR18, URZ, -UR31, URZ ;  /* 0x8000001f3f127290 */ /* 0x000fc8000fffe03f */
[----:B------:R-:W-:-:S04]  /*4e00*/  UIMAD UR18, UR18, UR14, URZ ;  /* 0x0000000e121272a4 */ /* 0x000fc8000f8e023f */
[----:B------:R-:W-:-:S04]  /*4e10*/  UIMAD.WIDE.U32 UR32, UR31, UR18, UR30 ;  /* 0x000000121f2072a5 */ /* 0x000fc8000f8e001e */
[----:B------:R-:W-:Y:S02]  /*4e20*/  UIMAD.WIDE.U32 UR30, UR33, UR27, URZ ;  /* 0x0000001b211e72a5 */ /* 0x000fe4000f8e003f */
[----:B------:R-:W-:Y:S02]  /*4e30*/  UIMAD.WIDE.U32 UR32, UR33, UR19, URZ ;  /* 0x00000013212072a5 */ /* 0x000fe4000f8e003f */
[----:B------:R-:W-:-:S04]  /*4e40*/  UIADD3 UR22, -UR31, URZ, URZ ;  /* 0x0000003f1f167290 */ /* 0x000fc8000fffe13f */
[----:B------:R-:W-:Y:S01]  /*4e50*/  UIMAD UR22, UR14, UR22, UR27 ;  /* 0x000000160e1672a4 */ /* 0x000fe2000f8e021b */
[----:B------:R-:W-:Y:S02]  /*4e60*/  UMOV UR29, UR33 ;  /* 0x00000021001d7c82 */ /* 0x000fe40008000000 */
[----:B------:R-:W-:Y:S02]  /*4e70*/  UIADD3 UR18, -UR29, URZ, URZ ;  /* 0x0000003f1d127290 */ /* 0x000fe4000fffe13f */
[----:B------:R-:W-:Y:S02]  /*4e80*/  UISETP.GT.U32.AND UP2, UPT, UR14, UR22, UPT ;  /* 0x000000160e00728c */ /* 0x000fe4000bf44070 */
[----:B------:R-:W-:-:S04]  /*4e90*/  UIMAD UR18, UR14, UR18, UR19 ;  /* 0x000000120e1272a4 */ /* 0x000fc8000f8e0213 */
[----:B------:R-:W-:-:S05]  /*4ea0*/  UISETP.GT.U32.AND UP0, UPT, UR14, UR18, UPT ;  /* 0x000000120e00728c */ /* 0x000fca000bf04070 */
[----:B------:R-:W-:Y:S02]  /*4eb0*/  @!UP2 UIADD3 UR22, UR22, -UR14, URZ ;  /* 0x8000000e1616a290 */ /* 0x000fe4000fffe03f */
[----:B------:R-:W-:Y:S02]  /*4ec0*/  @!UP2 UIADD3 UR31, UR31, 0x1, URZ ;  /* 0x000000011f1fa890 */ /* 0x000fe4000fffe03f */
[----:B------:R-:W-:Y:S02]  /*4ed0*/  UISETP.GE.U32.AND UP4, UPT, UR22, UR14, UPT ;  /* 0x0000000e1600728c */ /* 0x000fe4000bf86070 */
[----:B------:R-:W-:Y:S02]  /*4ee0*/  @!UP0 UIADD3 UR18, UR18, -UR14, URZ ;  /* 0x8000000e12128290 */ /* 0x000fe4000fffe03f */
[----:B------:R-:W-:Y:S02]  /*4ef0*/  @!UP0 UIADD3 UR29, UR29, 0x1, URZ ;  /* 0x000000011d1d8890 */ /* 0x000fe4000fffe03f */
[----:B------:R-:W-:-:S02]  /*4f00*/  UISETP.GE.U32.AND UP3, UPT, UR18, UR14, UPT ;  /* 0x0000000e1200728c */ /* 0x000fc4000bf66070 */
[----:B------:R-:W-:Y:S02]  /*4f10*/  ULOP3.LUT UR14, UR15, UR17, URZ, 0x3c, !UPT ;  /* 0x000000110f0e7292 */ /* 0x000fe4000f8e3c3f */
[----:B------:R-:W-:Y:S02]  /*4f20*/  UISETP.GE.AND UP0, UPT, UR28, URZ, UPT ;  /* 0x0000003f1c00728c */ /* 0x000fe4000bf06270 */
[----:B------:R-:W-:Y:S02]  /*4f30*/  UISETP.GE.AND UP1, UPT, UR14, URZ, UPT ;  /* 0x0000003f0e00728c */ /* 0x000fe4000bf26270 */
[----:B------:R-:W-:Y:S02]  /*4f40*/  @UP4 UIADD3 UR31, UR31, 0x1, URZ ;  /* 0x000000011f1f4890 */ /* 0x000fe4000fffe03f */
[----:B------:R-:W-:Y:S02]  /*4f50*/  UISETP.NE.AND UP2, UPT, UR17, URZ, UPT ;  /* 0x0000003f1100728c */ /* 0x000fe4000bf45270 */
[----:B------:R-:W-:-:S02]  /*4f60*/  @UP3 UIADD3 UR29, UR29, 0x1, URZ ;  /* 0x000000011d1d3890 */ /* 0x000fc4000fffe03f */
[----:B------:R-:W-:Y:S02]  /*4f70*/  ULOP3.LUT UR14, URZ, UR17, URZ, 0x33, !UPT ;  /* 0x000000113f0e7292 */ /* 0x000fe4000f8e333f */
[----:B------:R-:W-:Y:S02]  /*4f80*/  @!UP0 UIADD3 UR29, -UR29, URZ, URZ ;  /* 0x0000003f1d1d8290 */ /* 0x000fe4000fffe13f */
[----:B------:R-:W-:-:S04]  /*4f90*/  @!UP1 UIADD3 UR31, -UR31, URZ, URZ ;  /* 0x0000003f1f1f9290 */ /* 0x000fc8000fffe13f */
[----:B------:R-:W-:Y:S02]  /*4fa0*/  USEL UR31, UR14, UR31, !UP2 ;  /* 0x0000001f0e1f7287 */ /* 0x000fe4000d000000 */
[----:B------:R-:W-:Y:S02]  /*4fb0*/  USEL UR14, UR14, UR29, !UP2 ;  /* 0x0000001d0e0e7287 */ /* 0x000fe4000d000000 */
[----:B------:R-:W-:Y:S02]  /*4fc0*/  UIMAD.WIDE UR18, UR31, 0x4, UR20 ;  /* 0x000000041f1278a5 */ /* 0x000fe4000f8e0214 */
[----:B------:R-:W-:-:S04]  /*4fd0*/  UIMAD.WIDE UR28, UR14, 0x4, UR20 ;  /* 0x000000040e1c78a5 */ /* 0x000fc8000f8e0214 */
[----:B------:R-:W-:Y:S01]  /*4fe0*/  IMAD.U32 R10, RZ, RZ, UR18 ;  /* 0x00000012ff0a7e24 */ /* 0x000fe2000f8e00ff */
[----:B------:R-:W-:Y:S01]  /*4ff0*/  MOV R11, UR19 ;  /* 0x00000013000b7c02 */ /* 0x000fe20008000f00 */
[----:B------:R-:W-:Y:S01]  /*5000*/  IMAD.U32 R8, RZ, RZ, UR28 ;  /* 0x0000001cff087e24 */ /* 0x000fe2000f8e00ff */
[----:B------:R-:W-:Y:S01]  /*5010*/  MOV R9, UR29 ;  /* 0x0000001d00097c02 */ /* 0x000fe20008000f00 */
[----:B------:R-:W-:Y:S02]  /*5020*/  UIADD3 UR14, UR31, -UR14, URZ ;  /* 0x8000000e1f0e7290 */ /* 0x000fe4000fffe03f */
[----:B------:R-:W2:Y:S01]  /*5030*/  LDG.E R3, desc[UR24][R10.64] ;  /* 0x000000180a037981 */ /* 0x000ea2000c1e1900 */
[----:B------:R-:W-:-:S03]  /*5040*/  ULDC.64 UR18, c[0x0][0x230] ;  /* 0x00008c0000127ab9 */ /* 0x000fc60000000a00 */
[----:B------:R1:W2:Y:S01]  /*5050*/  LDG.E R2, desc[UR24][R8.64] ;  /* 0x0000001808027981 */ /* 0x0002a2000c1e1900 */
[----:B------:R-:W-:-:S04]  /*5060*/  UIMAD UR17, UR14, UR17, -0x40 ;  /* 0xffffffc00e1174a4 */ /* 0x000fc8000f8e0211 */
[----:B------:R-:W-:Y:S02]  /*5070*/  USHF.R.S32.HI UR14, URZ, 0x1f, UR17 ;  /* 0x0000001f3f0e7899 */ /* 0x000fe40008011411 */
[----:B------:R-:W-:Y:S02]  /*5080*/  UIMAD.WIDE.U32 UR28, UR17, UR8, URZ ;  /* 0x00000008111c72a5 */ /* 0x000fe4000f8e003f */
[----:B------:R-:W-:-:S04]  /*5090*/  UIMAD UR14, UR14, UR8, URZ ;  /* 0x000000080e0e72a4 */ /* 0x000fc8000f8e023f */
[----:B------:R-:W-:-:S04]  /*50a0*/  UIMAD UR14, UR17, UR9, UR14 ;  /* 0x00000009110e72a4 */ /* 0x000fc8000f8e020e */
[----:B------:R-:W-:Y:S01]  /*50b0*/  UIADD3 UR14, UR29, UR14, URZ ;  /* 0x0000000e1d0e7290 */ /* 0x000fe2000fffe03f */
[----:B-1----:R-:W-:Y:S01]  /*50c0*/  IMAD.U32 R9, RZ, RZ, UR29 ;  /* 0x0000001dff097e24 */ /* 0x002fe2000f8e00ff */
[----:B------:R-:W-:-:S04]  /*50d0*/  MOV R8, UR28 ;  /* 0x0000001c00087c02 */ /* 0x000fc80008000f00 */
[----:B------:R-:W-:Y:S01]  /*50e0*/  MOV R9, UR14 ;  /* 0x0000000e00097c02 */ /* 0x000fe20008000f00 */
[----:B--2---:R-:W-:-:S05]  /*50f0*/  IMAD.IADD R2, R2, 0x1, -R3 ;  /* 0x0000000102027824 */ /* 0x004fca00078e0a03 */
[----:B------:R-:W-:-:S05]  /*5100*/  SHF.R.S32.HI R15, RZ, 0x1f, R2 ;  /* 0x0000001fff0f7819 */ /* 0x000fca0000011402 */
[----:B------:R-:W-:-:S04]  /*5110*/  IMAD R15, R15, UR18, RZ ;  /* 0x000000120f0f7c24 */ /* 0x000fc8000f8e02ff */
[C---:B------:R-:W-:Y:S02]  /*5120*/  IMAD R15, R2.reuse, UR19, R15 ;  /* 0x00000013020f7c24 */ /* 0x040fe4000f8e020f */
[----:B------:R-:W-:-:S04]  /*5130*/  IMAD.WIDE.U32 R2, R2, UR18, R8 ;  /* 0x0000001202027c25 */ /* 0x000fc8000f8e0008 */
[----:B------:R-:W-:Y:S01]  /*5140*/  IMAD.IADD R15, R3, 0x1, R15 ;  /* 0x00000001030f7824 */ /* 0x000fe200078e020f */
[----:B------:R-:W-:Y:S01]  /*5150*/  MOV R4, R2 ;  /* 0x0000000200047202 */ /* 0x000fe20000000f00 */
[----:B------:R-:W-:Y:S06]  /*5160*/  BRA `(.L_x_2045) ;  /* 0x0000000000107947 */ /* 0x000fec0003800000 */
.L_x_2044:
[----:B------:R-:W-:-:S04]  /*5170*/  ULEA UR14, -UR8, URZ, 0x6 ;  /* 0x0000003f080e7291 */ /* 0x000fc8000f8e313f */
[----:B------:R-:W-:Y:S02]  /*5180*/  USHF.R.S32.HI UR17, URZ, 0x1f, UR14 ;  /* 0x0000001f3f117899 */ /* 0x000fe4000801140e */
[----:B------:R-:W-:-:S04]  /*5190*/  MOV R4, UR14 ;  /* 0x0000000e00047c02 */ /* 0x000fc80008000f00 */
[----:B------:R-:W-:-:S07]  /*51a0*/  MOV R15, UR17 ;  /* 0x00000011000f7c02 */ /* 0x000fce0008000f00 */
.L_x_2045:
        /* <DEDUP_REMOVED lines=23> */
[C---:B------:R-:W-:Y:S01]  /*5320*/  @!P1 IMAD.X R17, R15.reuse, 0x1, R134, P0 ;  /* 0x000000010f119824 */ /* 0x040fe200000e0686 */
[----:B------:R-:W-:Y:S02]  /*5330*/  @!P2 LEA.HI.X R23, R6, R9, R16, 0x1, P5 ;  /* 0x000000090617a211 */ /* 0x000fe400028f0c10 */
[----:B------:R-:W-:Y:S01]  /*5340*/  IADD3 R6, P5, R4, UR26, RZ ;  /* 0x0000001a04067c10 */ /* 0x000fe2000ffbe0ff */
[----:B------:R2:W-:Y:S01]  /*5350*/  @P2 STS.128 [R199+0x8000], RZ ;  /* 0x008000ffc7002388 */ /* 0x0005e20000000c00 */
[----:B----4-:R-:W-:Y:S01]  /*5360*/  @!P1 LEA R16, P0, R14, R2, 0x1 ;  /* 0x000000020e109211 */ /* 0x010fe200078008ff */
[----:B------:R-:W4:Y:S01]  /*5370*/  @!P1 LDC.64 R8, c[0x0][0x218] ;  /* 0x00008600ff089b82 */ /* 0x000f220000000a00 */
[----:B------:R-:W-:Y:S01]  /*5380*/  IADD3.X R21, R15, UR23, RZ, P5, !PT ;  /* 0x000000170f157c10 */ /* 0x000fe2000affe4ff */
[----:B------:R-:W-:Y:S01]  /*5390*/  @!PT LDS RZ, [RZ] ;  /* 0x00000000fffff984 */ /* 0x000fe20000000800 */
[----:B------:R-:W-:Y:S01]  /*53a0*/  @!PT LDS RZ, [RZ] ;  /* 0x00000000fffff984 */ /* 0x000fe20000000800 */
[----:B------:R-:W-:Y:S01]  /*53b0*/  @!PT LDS RZ, [RZ] ;  /* 0x00000000fffff984 */ /* 0x000fe20000000800 */
[----:B------:R2:W-:Y:S01]  /*53c0*/  @!P2 LDGSTS.E.BYPASS.LTC128B.128 [R199+0x8000], desc[UR24][R22.64+0x80] ;  /* 0x0800008016c7afae */ /* 0x0005e2000b901d58 */
[----:B------:R-:W-:-:S02]  /*53d0*/  @!P4 IADD3 R53, P5, R6, R133, RZ ;  /* 0x000000850635c210 */ /* 0x000fc40007fbe0ff */
        /* <DEDUP_REMOVED lines=11> */
[----:B------:R-:W-:Y:S02]  /*5490*/  @!P4 LEA.HI.X R53, R53, R13, R20, 0x1, P5 ;  /* 0x0000000d3535c211 */ /* 0x000fe400028f0c14 */
[----:B------:R1:W-:Y:S01]  /*54a0*/  @P4 STS.128 [R199+0x6800], RZ ;  /* 0x006800ffc7004388 */ /* 0x0003e20000000c00 */
[----:B---3--:R-:W-:-:S02]  /*54b0*/  @!P2 LEA R54, P5, R14, R10, 0x1 ;  /* 0x0000000a0e36a211 */ /* 0x008fc400078a08ff */
[----:B------:R-:W-:Y:S01]  /*54c0*/  @!P1 IADD3 R10, P0, R6, R133, RZ ;  /* 0x00000085060a9210 */ /* 0x000fe20007f1e0ff */
[----:B------:R-:W-:Y:S01]  /*54d0*/  @!PT LDS RZ, [RZ] ;  /* 0x00000000fffff984 */ /* 0x000fe20000000800 */
[----:B------:R-:W-:Y:S01]  /*54e0*/  @!PT LDS RZ, [RZ] ;  /* 0x00000000fffff984 */ /* 0x000fe20000000800 */
[----:B------:R-:W-:Y:S01]  /*54f0*/  @!PT LDS RZ, [RZ] ;  /* 0x00000000fffff984 */ /* 0x000fe20000000800 */
[----:B------:R3:W-:Y:S01]  /*5500*/  @!P4 LDGSTS.E.BYPASS.LTC128B.128 [R199+0x6800], desc[UR24][R52.64] ;  /* 0x0680000034c7cfae */ /* 0x0007e2000b901d58 */
[----:B------:R-:W-:Y:S02]  /*5510*/  @!P2 LEA.HI.X R55, R14, R11, R12, 0x1, P5 ;  /* 0x0000000b0e37a211 */ /* 0x000fe400028f0c0c */
[----:B------:R-:W5:Y:S01]  /*5520*/  @!P2 LDC.64 R12, c[0x0][0x218] ;  /* 0x00008600ff0cab82 */ /* 0x000f620000000a00 */
[C---:B------:R-:W-:Y:S01]  /*5530*/  @!P1 IMAD.X R11, R21.reuse, 0x1, R134, P0 ;  /* 0x00000001150b9824 */ /* 0x040fe200000e0686 */
[----:B----4-:R-:W-:Y:S01]  /*5540*/  @!P1 LEA R56, P0, R10, R8, 0x1 ;  /* 0x000000080a389211 */ /* 0x010fe200078008ff */
[----:B------:R3:W-:Y:S01]  /*5550*/  @P2 STS.128 [R199+0x8800], RZ ;  /* 0x008800ffc7002388 */ /* 0x0007e20000000c00 */
[----:B------:R-:W-:Y:S02]  /*5560*/  IADD3 R6, P5, R6, UR26, RZ ;  /* 0x0000001a06067c10 */ /* 0x000fe4000ffbe0ff */
[----:B------:R-:W-:Y:S01]  /*5570*/  @!P1 LEA.HI.X R57, R10, R9, R11, 0x1, P0 ;  /* 0x000000090a399211 */ /* 0x000fe200000f0c0b */
[----:B------:R-:W-:Y:S01]  /*5580*/  @!PT LDS RZ, [RZ] ;  /* 0x00000000fffff984 */ /* 0x000fe20000000800 */
[----:B------:R-:W-:Y:S01]  /*5590*/  @!PT LDS RZ, [RZ] ;  /* 0x00000000fffff984 */ /* 0x000fe20000000800 */
[----:B------:R-:W-:Y:S01]  /*55a0*/  @!PT LDS RZ, [RZ] ;  /* 0x00000000fffff984 */ /* 0x000fe20000000800 */
[----:B------:R3:W-:Y:S01]  /*55b0*/  @!P2 LDGSTS.E.BYPASS.LTC128B.128 [R199+0x8800], desc[UR24][R54.64+0x80] ;  /* 0x0880008036c7afae */ /* 0x0007e2000b901d58 */
[----:B------:R-:W2:Y:S01]  /*55c0*/  @!P1 LDC.64 R10, c[0x0][0x218] ;  /* 0x00008600ff0a9b82 */ /* 0x000ea20000000a00 */
[----:B------:R-:W-:-:S02]  /*55d0*/  IADD3.X R21, R21, UR23, RZ, P5, !PT ;  /* 0x0000001715157c10 */ /* 0x000fc4000affe4ff */
[CC--:B------:R-:W-:Y:S01]  /*55e0*/  @!P4 IADD3 R14, P0, R6.reuse, R133.reuse, RZ ;  /* 0x00000085060ec210 */ /* 0x0c0fe20007f1e0ff */
[----:B------:R3:W-:Y:S01]  /*55f0*/  @P1 STS.128 [R199+0xa800], RZ ;  /* 0x00a800ffc7001388 */ /* 0x0007e20000000c00 */
[----:B------:R-:W-:-:S03]  /*5600*/  @!P2 IADD3 R58, P5, R6, R133, RZ ;  /* 0x00000085063aa210 */ /* 0x000fc60007fbe0ff */
[C---:B------:R-:W-:Y:S01]  /*5610*/  @!P4 IMAD.X R20, R21.reuse, 0x1, R134, P0 ;  /* 0x000000011514c824 */ /* 0x040fe200000e0686 */
[C---:B-1----:R-:W-:Y:S01]  /*5620*/  @!P4 LEA R60, P0, R14.reuse, R2, 0x1 ;  /* 0x000000020e3cc211 */ /* 0x042fe200078008ff */
[----:B------:R-:W1:Y:S01]  /*5630*/  @!P4 LDC.64 R8, c[0x0][0x218] ;  /* 0x00008600ff08cb82 */ /* 0x000e620000000a00 */
[----:B------:R-:W-:Y:S01]  /*5640*/  @!PT LDS RZ, [RZ] ;  /* 0x00000000fffff984 */ /* 0x000fe20000000800 */
[----:B------:R-:W-:Y:S01]  /*5650*/  @!PT LDS RZ, [RZ] ;  /* 0x00000000fffff984 */ /* 0x000fe20000000800 */
[----:B------:R-:W-:Y:S01]  /*5660*/  @!PT LDS RZ, [RZ] ;  /* 0x00000000fffff984 */ /* 0x000fe20000000800 */
[----:B------:R3:W-:Y:S02]  /*5670*/  @!P1 LDGSTS.E.BYPASS.LTC128B.128 [R199+0xa800], desc[UR24][R56.64+0x100] ;  /* 0x0a80010038c79fae */ /* 0x0007e4000b901d58 */
[----:B------:R-:W-:Y:S01]  /*5680*/  @!P4 LEA.HI.X R61, R14, R3, R20, 0x1, P0 ;  /* 0x000000030e3dc211 */ /* 0x000fe200000f0c14 */
[----:B------:R-:W-:Y:S01]  /*5690*/  @!P2 IMAD.X R20, R21, 0x1, R134, P5 ;  /* 0x000000011514a824 */ /* 0x000fe200028e0686 */
[----:B------:R-:W-:Y:S01]  /*56a0*/  @!P1 IADD3 R14, P0, R6, R133, RZ ;  /* 0x00000085060e9210 */ /* 0x000fe20007f1e0ff */
[----:B------:R3:W-:Y:S01]  /*56b0*/  @P4 STS.128 [R199+0x7000], RZ ;  /* 0x007000ffc7004388 */ /* 0x0007e20000000c00 */
[C---:B-----5:R-:W-:Y:S01]  /*56c0*/  @!P2 LEA R18, P5, R58.reuse, R12, 0x1 ;  /* 0x0000000c3a12a211 */ /* 0x060fe200078a08ff */
[----:B------:R-:W4:Y:S02]  /*56d0*/  @!P2 LDC.64 R2, c[0x0][0x218] ;  /* 0x00008600ff02ab82 */ /* 0x000f240000000a00 */
[----:B------:R-:W-:Y:S01]  /*56e0*/  @!PT LDS RZ, [RZ] ;  /* 0x00000000fffff984 */ /* 0x000fe20000000800 */
[----:B------:R-:W-:Y:S01]  /*56f0*/  @!PT LDS RZ, [RZ] ;  /* 0x00000000fffff984 */ /* 0x000fe20000000800 */
[----:B------:R-:W-:Y:S01]  /*5700*/  @!PT LDS RZ, [RZ] ;  /* 0x00000000fffff984 */ /* 0x000fe20000000800 */
[----:B------:R3:W-:Y:S01]  /*5710*/  @!P4 LDGSTS.E.BYPASS.LTC128B.128 [R199+0x7000], desc[UR24][R60.64] ;  /* 0x070000003cc7cfae */ /* 0x0007e2000b901d58 */
[----:B------:R-:W-:-:S02]  /*5720*/  @!P2 LEA.HI.X R19, R58, R13, R20, 0x1, P5 ;  /* 0x0000000d3a13a211 */ /* 0x000fc400028f0c14 */
[----:B------:R-:W-:Y:S01]  /*5730*/  IADD3 R12, P5, R6, UR26, RZ ;  /* 0x0000001a060c7c10 */ /* 0x000fe2000ffbe0ff */
[C---:B------:R-:W-:Y:S01]  /*5740*/  @!P1 IMAD.X R6, R21.reuse, 0x1, R134, P0 ;  /* 0x0000000115069824 */ /* 0x040fe200000e0686 */
[C---:B--2---:R-:W-:Y:S01]  /*5750*/  @!P1 LEA R22, P0, R14.reuse, R10, 0x1 ;  /* 0x0000000a0e169211 */ /* 0x044fe200078008ff */
[----:B------:R3:W-:Y:S01]  /*5760*/  @P2 STS.128 [R199+0x9000], RZ ;  /* 0x009000ffc7002388 */ /* 0x0007e20000000c00 */
[----:B------:R-:W-:Y:S02]  /*5770*/  IADD3.X R21, R21, UR23, RZ, P5, !PT ;  /* 0x0000001715157c10 */ /* 0x000fe4000affe4ff */
[----:B------:R-:W-:Y:S01]  /*5780*/  @!P1 LEA.HI.X R23, R14, R11, R6, 0x1, P0 ;  /* 0x0000000b0e179211 */ /* 0x000fe200000f0c06 */
[----:B------:R-:W-:Y:S01]  /*5790*/  @!PT LDS RZ, [RZ] ;  /* 0x00000000fffff984 */ /* 0x000fe20000000800 */
[----:B------:R-:W-:Y:S01]  /*57a0*/  @!PT LDS RZ, [RZ] ;  /* 0x00000000fffff984 */ /* 0x000fe20000000800 */
[----:B------:R-:W-:Y:S01]  /*57b0*/  @!PT LDS RZ, [RZ] ;  /* 0x00000000fffff984 */ /* 0x000fe20000000800 */
[----:B------:R3:W-:Y:S01]  /*57c0*/  @!P2 LDGSTS.E.BYPASS.LTC128B.128 [R199+0x9000], desc[UR24][R18.64+0x80] ;  /* 0x0900008012c7afae */ /* 0x0007e2000b901d58 */
[CC--:B------:R-:W-:Y:S02]  /*57d0*/  @!P4 IADD3 R6, P5, R12.reuse, R133.reuse, RZ ;  /* 0x000000850c06c210 */ /* 0x0c0fe40007fbe0ff */
        /* <DEDUP_REMOVED lines=33> */
.L_x_2047:
[----:B------:R-:W-:Y:S05]  /*59f0*/  BSYNC B0 ;  /* 0x0000000000007941 */ /* 0x000fea0003800000 */
.L_x_2046:
[----:B------:R-:W0:Y:S01]  /*5a00*/  LDGDEPBAR ;  /* 0x00000000000079af */ /* 0x000e220000000000 */
[----:B------:R-:W-:-:S04]  /*5a10*/  IADD3 R133, P0, R4, R133, RZ ;  /* 0x0000008504857210 */ /* 0x000fc80007f1e0ff */
[----:B------:R-:W-:-:S09]  /*5a20*/  IADD3.X R134, R15, R134, RZ, P0, !PT ;  /* 0x000000860f867210 */ /* 0x000fd200007fe4ff */
.L_x_2043:
[----:B-1-3--:R-:W-:Y:S01]  /*5a30*/  VIADD R2, R206, UR15 ;  /* 0x0000000fce027c36 */ /* 0x00afe20008000000 */
[----:B------:R-:W-:Y:S01]  /*5a40*/  ULDC UR18, c[0x0][0x2ec] ;  /* 0x0000bb0000127ab9 */ /* 0x000fe20000000800 */
[----:B------:R-:W-:Y:S01]  /*5a50*/  LEA R188, R0, UR4, 0x1 ;  /* 0x0000000400bc7c11 */ /* 0x000fe2000f8e08ff */
[----:B------:R-:W-:Y:S01]  /*5a60*/  ULDC.64 UR14, c[0x0][0x218] ;  /* 0x00008600000e7ab9 */ /* 0x000fe20000000a00 */
[C---:B------:R-:W-:Y:S01]  /*5a70*/  VIADD R6, R2.reuse, 0x1 ;  /* 0x0000000102067836 */ /* 0x040fe20000000000 */
[C---:B------:R-:W-:Y:S01]  /*5a80*/  ISETP.GE.AND P4, PT, R2.reuse, R204, PT ;  /* 0x000000cc0200720c */ /* 0x040fe20003f86270 */
[C---:B------:R-:W-:Y:S01]  /*5a90*/  VIADD R4, R2.reuse, 0x8 ;  /* 0x0000000802047836 */ /* 0x040fe20000000000 */
[C---:B------:R-:W-:Y:S01]  /*5aa0*/  ISETP.GE.AND P1, PT, R2.reuse, R202, PT ;  /* 0x000000ca0200720c */ /* 0x040fe20003f26270 */
[----:B------:R-:W-:Y:S01]  /*5ab0*/  VIADD R8, R2, 0x30 ;  /* 0x0000003002087836 */ /* 0x000fe20000000000 */
[C---:B------:R-:W-:Y:S01]  /*5ac0*/  ISETP.GE.AND P5, PT, R6.reuse, R204, PT ;  /* 0x000000cc0600720c */ /* 0x040fe20003fa6270 */
[----:B------:R-:W-:Y:S01]  /*5ad0*/  IMAD R186, R7, 0x2, R188 ;  /* 0x0000000207ba7824 */ /* 0x000fe200078e02bc */
[----:B------:R-:W-:Y:S01]  /*5ae0*/  ISETP.GE.AND P0, PT, R6, R202, PT ;  /* 0x000000ca0600720c */ /* 0x000fe20003f06270 */
[----:B------:R-:W-:Y:S01]  /*5af0*/  LDSM.16.MT88.4 R124, [R188+0xc000] ;  /* 0x00c00000bc7c783b */ /* 0x000fe20000004200 */
[-C--:B------:R-:W-:Y:S01]  /*5b00*/  ISETP.LT.OR P4, PT, R2, R205.reuse, P4 ;  /* 0x000000cd0200720c */ /* 0x080fe20002781670 */
[C---:B------:R-:W-:Y:S01]  /*5b10*/  IMAD R184, R5.reuse, 0x2, R186 ;  /* 0x0000000205b87824 */ /* 0x040fe200078e02ba */
[C---:B------:R-:W-:Y:S01]  /*5b20*/  ISETP.LT.OR P5, PT, R6.reuse, R205, P5 ;  /* 0x000000cd0600720c */ /* 0x040fe20002fa1670 */
[----:B------:R-:W-:Y:S01]  /*5b30*/  LDSM.16.MT88.4 R116, [R186+0xc000] ;  /* 0x00c00000ba74783b */ /* 0x000fe20000004200 */
[----:B------:R-:W-:Y:S01]  /*5b40*/  ISETP.LT.OR P0, PT, R6, R203, P0 ;  /* 0x000000cb0600720c */ /* 0x000fe20000701670 */
[----:B------:R-:W-:Y:S01]  /*5b50*/  VIADD R6, R2, 0x9 ;  /* 0x0000000902067836 */ /* 0x000fe20000000000 */
[----:B------:R-:W-:Y:S01]  /*5b60*/  FSEL R3, R48, -INF , !P4 ;  /* 0xff80000030037808 */ /* 0x000fe20006000000 */
[----:B------:R-:W-:Y:S01]  /*5b70*/  LDSM.16.MT88.4 R64, [R184+0xe000] ;  /* 0x00e00000b840783b */ /* 0x000fe20000004200 */
[C---:B------:R-:W-:Y:S01]  /*5b80*/  ISETP.GE.AND P2, PT, R4.reuse, R204, PT ;  /* 0x000000cc0400720c */ /* 0x040fe20003f46270 */
[----:B------:R-:W-:Y:S01]  /*5b90*/  IMAD R185, R5, 0x2, R188 ;  /* 0x0000000205b97824 */ /* 0x000fe200078e02bc */
[----:B------:R-:W-:Y:S01]  /*5ba0*/  ISETP.GE.AND P4, PT, R4, R202, PT ;  /* 0x000000ca0400720c */ /* 0x000fe20003f86270 */
[----:B------:R-:W-:Y:S01]  /*5bb0*/  LDSM.16.MT88.4 R80, [R186+0x10000] ;  /* 0x01000000ba50783b */ /* 0x000fe20000004200 */
[----:B------:R-:W-:-:S02]  /*5bc0*/  FSEL R55, R49, -INF , !P5 ;  /* 0xff80000031377808 */ /* 0x000fc40006800000 */
[----:B------:R-:W-:Y:S01]  /*5bd0*/  FSEL R51, R51, -INF , !P0 ;  /* 0xff80000033337808 */ /* 0x000fe20004000000 */
[----:B------:R-:W-:Y:S01]  /*5be0*/  LDSM.16.MT88.4 R88, [R185+0x10000] ;  /* 0x01000000b958783b */ /* 0x000fe20000004200 */
[C---:B------:R-:W-:Y:S02]  /*5bf0*/  ISETP.GE.AND P5, PT, R6.reuse, R204, PT ;  /* 0x000000cc0600720c */ /* 0x040fe40003fa6270 */
[----:B------:R-:W-:Y:S01]  /*5c00*/  ISETP.GE.AND P0, PT, R6, R202, PT ;  /* 0x000000ca0600720c */ /* 0x000fe20003f06270 */
[----:B------:R-:W-:Y:S01]  /*5c10*/  LDSM.16.MT88.4 R108, [R185+0xc000] ;  /* 0x00c00000b96c783b */ /* 0x000fe20000004200 */
[C---:B------:R-:W-:Y:S02]  /*5c20*/  ISETP.LT.OR P2, PT, R4.reuse, R205, P2 ;  /* 0x000000cd0400720c */ /* 0x040fe40001741670 */
[-C--:B------:R-:W-:Y:S01]  /*5c30*/  ISETP.LT.OR P4, PT, R4, R203.reuse, P4 ;  /* 0x000000cb0400720c */ /* 0x080fe20002781670 */
[C---:B------:R-:W-:Y:S01]  /*5c40*/  VIADD R4, R2.reuse, 0x10 ;  /* 0x0000001002047836 */ /* 0x040fe20000000000 */
[----:B------:R-:W-:Y:S01]  /*5c50*/  ISETP.LT.OR P1, PT, R2, R203, P1 ;  /* 0x000000cb0200720c */ /* 0x000fe20000f21670 */
[----:B------:R-:W-:Y:S01]  /*5c60*/  LDSM.16.MT88.4 R100, [R184+0xc000] ;  /* 0x00c00000b864783b */ /* 0x000fe20000004200 */
[----:B------:R-:W-:-:S02]  /*5c70*/  ISETP.LT.OR P5, PT, R6, R205, P5 ;  /* 0x000000cd0600720c */ /* 0x000fc40002fa1670 */
[----:B------:R-:W-:Y:S01]  /*5c80*/  ISETP.LT.OR P0, PT, R6, R203, P0 ;  /* 0x000000cb0600720c */ /* 0x000fe20000701670 */
[----:B------:R-:W-:Y:S01]  /*5c90*/  VIADD R6, R2, 0x11 ;  /* 0x0000001102067836 */ /* 0x000fe20000000000 */
[----:B------:R-:W-:Y:S01]  /*5ca0*/  FSEL R53, R50, -INF , !P1 ;  /* 0xff80000032357808 */ /* 0x000fe20004800000 */
[----:B------:R-:W-:Y:S01]  /*5cb0*/  LDSM.16.MT88.4 R136, [R184+0x10000] ;  /* 0x01000000b888783b */ /* 0x000fe20000004200 */
[----:B------:R-:W-:Y:S02]  /*5cc0*/  FSEL R57, R44, -INF , !P2 ;  /* 0xff8000002c397808 */ /* 0x000fe40005000000 */
[C---:B------:R-:W-:Y:S02]  /*5cd0*/  ISETP.GE.AND P1, PT, R4.reuse, R204, PT ;  /* 0x000000cc0400720c */ /* 0x040fe40003f26270 */
[----:B------:R-:W-:Y:S02]  /*5ce0*/  ISETP.GE.AND P2, PT, R4, R202, PT ;  /* 0x000000ca0400720c */ /* 0x000fe40003f46270 */
[----:B------:R-:W-:-:S02]  /*5cf0*/  FSEL R45, R45, -INF , !P5 ;  /* 0xff8000002d2d7808 */ /* 0x000fc40006800000 */
[----:B------:R-:W-:Y:S02]  /*5d00*/  FSEL R47, R47, -INF , !P0 ;  /* 0xff8000002f2f7808 */ /* 0x000fe40004000000 */
[C---:B------:R-:W-:Y:S02]  /*5d10*/  ISETP.GE.AND P5, PT, R6.reuse, R204, PT ;  /* 0x000000cc0600720c */ /* 0x040fe40003fa6270 */
[----:B------:R-:W-:Y:S02]  /*5d20*/  ISETP.GE.AND P0, PT, R6, R202, PT ;  /* 0x000000ca0600720c */ /* 0x000fe40003f06270 */
[C---:B------:R-:W-:Y:S02]  /*5d30*/  ISETP.LT.OR P1, PT, R4.reuse, R205, P1 ;  /* 0x000000cd0400720c */ /* 0x040fe40000f21670 */
[----:B------:R-:W-:Y:S01]  /*5d40*/  ISETP.LT.OR P2, PT, R4, R203, P2 ;  /* 0x000000cb0400720c */ /* 0x000fe20001741670 */
[----:B------:R-:W-:Y:S01]  /*5d50*/  VIADD R4, R2, 0x18 ;  /* 0x0000001802047836 */ /* 0x000fe20000000000 */
[----:B------:R-:W-:-:S02]  /*5d60*/  ISETP.LT.OR P5, PT, R6, R205, P5 ;  /* 0x000000cd0600720c */ /* 0x000fc40002fa1670 */
[----:B------:R-:W-:Y:S01]  /*5d70*/  ISETP.LT.OR P0, PT, R6, R203, P0 ;  /* 0x000000cb0600720c */ /* 0x000fe20000701670 */
[----:B------:R-:W-:Y:S01]  /*5d80*/  VIADD R6, R2, 0x19 ;  /* 0x0000001902067836 */ /* 0x000fe20000000000 */
[----:B------:R-:W-:Y:S02]  /*5d90*/  FSEL R49, R46, -INF , !P4 ;  /* 0xff8000002e317808 */ /* 0x000fe40006000000 */
        /* <DEDUP_REMOVED lines=14> */
[----:B------:R-:W-:Y:S01]  /*5e80*/  FSEL R19, R36, -INF , !P4 ;  /* 0xff80000024137808 */ /* 0x000fe20006000000 */
[----:B------:R-:W-:Y:S01]  /*5e90*/  LDSM.16.MT88.4 R40, [R188+0xe000] ;  /* 0x00e00000bc28783b */ /* 0x000fe20000004200 */
        /* <DEDUP_REMOVED lines=10> */
[----:B------:R-:W-:Y:S02]  /*5f40*/  ISETP.LT.OR P1, PT, R6, R203, P1 ;  /* 0x000000cb0600720c */ /* 0x000fe40000f21670 */
[----:B------:R-:W-:Y:S02]  /*5f50*/  FMNMX.FTZ R6, R3, R55, !PT ;  /* 0x0000003703067209 */ /* 0x000fe40007810000 */
[----:B------:R-:W-:Y:S02]  /*5f60*/  FSEL R9, R39, -INF , !P0 ;  /* 0xff80000027097808 */ /* 0x000fe40004000000 */
[C---:B------:R-:W-:Y:S02]  /*5f70*/  ISETP.GE.AND P0, PT, R4.reuse, R204, PT ;  /* 0x000000cc0400720c */ /* 0x040fe40003f06270 */
[----:B------:R-:W-:Y:S02]  /*5f80*/  FMNMX.FTZ R6, R57, R6, !PT ;  /* 0x0000000639067209 */ /* 0x000fe40007810000 */
[----:B------:R-:W-:-:S02]  /*5f90*/  ISETP.LT.OR P0, PT, R4, R205, P0 ;  /* 0x000000cd0400720c */ /* 0x000fc40000701670 */
[----:B------:R-:W-:Y:S02]  /*5fa0*/  FMNMX.FTZ R6, R45, R6, !PT ;  /* 0x000000062d067209 */ /* 0x000fe40007810000 */
[----:B------:R-:W-:Y:S02]  /*5fb0*/  FSEL R217, R34, -INF , !P4 ;  /* 0xff80000022d97808 */ /* 0x000fe40006000000 */
[----:B------:R-:W-:Y:S02]  /*5fc0*/  FSEL R223, R28, -INF , !P0 ;  /* 0xff8000001cdf7808 */ /* 0x000fe40004000000 */
[C---:B------:R-:W-:Y:S02]  /*5fd0*/  ISETP.GE.AND P4, PT, R8.reuse, R204, PT ;  /* 0x000000cc0800720c */ /* 0x040fe40003f86270 */
[----:B------:R-:W-:Y:S02]  /*5fe0*/  FMNMX.FTZ R6, R23, R6, !PT ;  /* 0x0000000617067209 */ /* 0x000fe40007810000 */
[----:B------:R-:W-:-:S02]  /*5ff0*/  ISETP.GE.AND P0, PT, R8, R202, PT ;  /* 0x000000ca0800720c */ /* 0x000fc40003f06270 */
[----:B------:R-:W-:Y:S01]  /*6000*/  FMNMX.FTZ R10, R21, R6, !PT ;  /* 0x00000006150a7209 */ /* 0x000fe20007810000 */
[----:B------:R-:W-:Y:S01]  /*6010*/  VIADD R6, R2, 0x31 ;  /* 0x0000003102067836 */ /* 0x000fe20000000000 */
[C---:B------:R-:W-:Y:S02]  /*6020*/  ISETP.LT.OR P4, PT, R8.reuse, R205, P4 ;  /* 0x000000cd0800720c */ /* 0x040fe40002781670 */
[----:B------:R-:W-:Y:S02]  /*6030*/  ISETP.LT.OR P0, PT, R8, R203, P0 ;  /* 0x000000cb0800720c */ /* 0x000fe40000701670 */
[----:B------:R-:W-:Y:S02]  /*6040*/  FSEL R225, R32, -INF , !P2 ;  /* 0xff80000020e17808 */ /* 0x000fe40005000000 */
[----:B------:R-:W-:Y:S02]  /*6050*/  FMNMX.FTZ R8, R53, R51, !PT ;  /* 0x0000003335087209 */ /* 0x000fe40007810000 */
[----:B------:R-:W-:-:S02]  /*6060*/  ISETP.GE.AND P2, PT, R4, R202, PT ;  /* 0x000000ca0400720c */ /* 0x000fc40003f46270 */
[----:B------:R-:W-:Y:S02]  /*6070*/  FMNMX.FTZ R10, R19, R10, !PT ;  /* 0x0000000a130a7209 */ /* 0x000fe40007810000 */
[----:B------:R-:W-:Y:S02]  /*6080*/  FMNMX.FTZ R8, R49, R8, !PT ;  /* 0x0000000831087209 */ /* 0x000fe40007810000 */
[----:B------:R-:W-:Y:S01]  /*6090*/  ISETP.LT.OR P2, PT, R4, R203, P2 ;  /* 0x000000cb0400720c */ /* 0x000fe20001741670 */
[----:B------:R-:W-:Y:S01]  /*60a0*/  VIADD R4, R2, 0x29 ;  /* 0x0000002902047836 */ /* 0x000fe20000000000 */
[----:B------:R-:W-:Y:S02]  /*60b0*/  FMNMX.FTZ R10, R17, R10, !PT ;  /* 0x0000000a110a7209 */ /* 0x000fe40007810000 */
[----:B------:R-:W-:Y:S02]  /*60c0*/  FMNMX.FTZ R8, R47, R8, !PT ;  /* 0x000000082f087209 */ /* 0x000fe40007810000 */
[----:B------:R-:W-:-:S02]  /*60d0*/  FSEL R171, R33, -INF , !P5 ;  /* 0xff80000021ab7808 */ /* 0x000fc40006800000 */
[C---:B------:R-:W-:Y:S02]  /*60e0*/  ISETP.GE.AND P5, PT, R4.reuse, R204, PT ;  /* 0x000000cc0400720c */ /* 0x040fe40003fa6270 */
[----:B------:R-:W-:Y:S02]  /*60f0*/  FMNMX.FTZ R10, R225, R10, !PT ;  /* 0x0000000ae10a7209 */ /* 0x000fe40007810000 */
[----:B------:R-:W-:Y:S02]  /*6100*/  FSEL R209, R35, -INF , !P1 ;  /* 0xff80000023d17808 */ /* 0x000fe40004800000 */
[----:B------:R-:W-:Y:S02]  /*6110*/  FMNMX.FTZ R8, R15, R8, !PT ;  /* 0x000000080f087209 */ /* 0x000fe40007810000 */
[C---:B------:R-:W-:Y:S02]  /*6120*/  ISETP.GE.AND P1, PT, R4.reuse, R202, PT ;  /* 0x000000ca0400720c */ /* 0x040fe40003f26270 */
[----:B------:R-:W-:-:S02]  /*6130*/  ISETP.LT.OR P5, PT, R4, R205, P5 ;  /* 0x000000cd0400720c */ /* 0x000fc40002fa1670 */
[----:B------:R-:W-:Y:S02]  /*6140*/  FMNMX.FTZ R10, R171, R10, !PT ;  /* 0x0000000aab0a7209 */ /* 0x000fe40007810000 */
[----:B------:R-:W-:Y:S02]  /*6150*/  FMNMX.FTZ R8, R13, R8, !PT ;  /* 0x000000080d087209 */ /* 0x000fe40007810000 */
[----:B------:R-:W-:Y:S01]  /*6160*/  ISETP.LT.OR P1, PT, R4, R203, P1 ;  /* 0x000000cb0400720c */ /* 0x000fe20000f21670 */
[----:B------:R-:W-:Y:S01]  /*6170*/  VIADD R4, R2, 0x38 ;  /* 0x0000003802047836 */ /* 0x000fe20000000000 */
[----:B------:R-:W-:Y:S01]  /*6180*/  FSEL R147, R30, -INF , !P2 ;  /* 0xff8000001e937808 */ /* 0x000fe20005000000 */
[----:B------:R-:W-:Y:S01]  /*6190*/  VIADD R2, R2, 0x39 ;  /* 0x0000003902027836 */ /* 0x000fe20000000000 */
[----:B------:R-:W-:Y:S02]  /*61a0*/  ISETP.GE.AND P2, PT, R6, R204, PT ;  /* 0x000000cc0600720c */ /* 0x000fe40003f46270 */
[----:B------:R-:W-:-:S02]  /*61b0*/  FSEL R207, R29, -INF , !P5 ;  /* 0xff8000001dcf7808 */ /* 0x000fc40006800000 */
[----:B------:R-:W-:Y:S02]  /*61c0*/  FMNMX.FTZ R10, R223, R10, !PT ;  /* 0x0000000adf0a7209 */ /* 0x000fe40007810000 */
[----:B------:R-:W-:Y:S02]  /*61d0*/  FMNMX.FTZ R8, R11, R8, !PT ;  /* 0x000000080b087209 */ /* 0x000fe40007810000 */
[----:B------:R-:W-:Y:S02]  /*61e0*/  ISETP.GE.AND P5, PT, R4, R204, PT ;  /* 0x000000cc0400720c */ /* 0x000fe40003fa6270 */
[----:B------:R-:W-:Y:S02]  /*61f0*/  FSEL R221, R24, -INF , !P4 ;  /* 0xff80000018dd7808 */ /* 0x000fe40006000000 */
[----:B------:R-:W-:Y:S02]  /*6200*/  ISETP.LT.OR P2, PT, R6, R205, P2 ;  /* 0x000000cd0600720c */ /* 0x000fe40001741670 */
[----:B------:R-:W-:-:S02]  /*6210*/  FMNMX.FTZ R10, R207, R10, !PT ;  /* 0x0000000acf0a7209 */ /* 0x000fc40007810000 */
[----:B------:R-:W-:Y:S02]  /*6220*/  FMNMX.FTZ R8, R9, R8, !PT ;  /* 0x0000000809087209 */ /* 0x000fe40007810000 */
[----:B------:R-:W-:Y:S02]  /*6230*/  ISETP.LT.OR P5, PT, R4, R205, P5 ;  /* 0x000000cd0400720c */ /* 0x000fe40002fa1670 */
[----:B------:R-:W-:Y:S02]  /*6240*/  FSEL R219, R25, -INF , !P2 ;  /* 0xff80000019db7808 */ /* 0x000fe40005000000 */
[----:B------:R-:W-:Y:S02]  /*6250*/  FMNMX.FTZ R10, R221, R10, !PT ;  /* 0x0000000add0a7209 */ /* 0x000fe40007810000 */
[----:B------:R-:W-:Y:S02]  /*6260*/  ISETP.GE.AND P4, PT, R2, R204, PT ;  /* 0x000000cc0200720c */ /* 0x000fe40003f86270 */
[----:B------:R-:W-:-:S02]  /*6270*/  FMNMX.FTZ R8, R217, R8, !PT ;  /* 0x00000008d9087209 */ /* 0x000fc40007810000 */
[----:B------:R-:W-:Y:S02]  /*6280*/  FSEL R151, R72, -INF , !P5 ;  /* 0xff80000048977808 */ /* 0x000fe40006800000 */
[----:B------:R-:W-:Y:S02]  /*6290*/  FMNMX.FTZ R10, R219, R10, !PT ;  /* 0x0000000adb0a7209 */ /* 0x000fe40007810000 */
[----:B------:R-:W-:Y:S02]  /*62a0*/  ISETP.LT.OR P4, PT, R2, R205, P4 ;  /* 0x000000cd0200720c */ /* 0x000fe40002781670 */
[----:B------:R-:W-:Y:S02]  /*62b0*/  FMNMX.FTZ R8, R209, R8, !PT ;  /* 0x00000008d1087209 */ /* 0x000fe40007810000 */
[----:B------:R-:W-:Y:S02]  /*62c0*/  FSEL R145, R31, -INF , !P1 ;  /* 0xff8000001f917808 */ /* 0x000fe40004800000 */
[----:B------:R-:W-:-:S02]  /*62d0*/  FMNMX.FTZ R12, R151, R10, !PT ;  /* 0x0000000a970c7209 */ /* 0x000fc40007810000 */
[-C--:B------:R-:W-:Y:S02]  /*62e0*/  ISETP.GE.AND P1, PT, R4, R202.reuse, PT ;  /* 0x000000ca0400720c */ /* 0x080fe40003f26270 */
[----:B------:R-:W-:Y:S02]  /*62f0*/  FSEL R149, R73, -INF , !P4 ;  /* 0xff80000049957808 */ /* 0x000fe40006000000 */
[----:B------:R-:W-:Y:S02]  /*6300*/  ISETP.GE.AND P2, PT, R6, R202, PT ;  /* 0x000000ca0600720c */ /* 0x000fe40003f46270 */
[----:B------:R-:W-:Y:S02]  /*6310*/  FMNMX.FTZ R10, R147, R8, !PT ;  /* 0x00000008930a7209 */ /* 0x000fe40007810000 */
[----:B------:R-:W-:Y:S02]  /*6320*/  ISETP.LT.OR P1, PT, R4, R203, P1 ;  /* 0x000000cb0400720c */ /* 0x000fe40000f21670 */
[----:B------:R-:W-:-:S02]  /*6330*/  FMNMX.FTZ R8, R149, R12, !PT ;  /* 0x0000000c95087209 */ /* 0x000fc40007810000 */
[----:B------:R-:W-:Y:S02]  /*6340*/  ISETP.LT.OR P2, PT, R6, R203, P2 ;  /* 0x000000cb0600720c */ /* 0x000fe40001741670 */
[----:B------:R-:W-:Y:S01]  /*6350*/  FSEL R143, R26, -INF , !P0 ;  /* 0xff8000001a8f7808 */ /* 0x000fe20004000000 */
[----:B------:R-:W1:Y:S01]  /*6360*/  SHFL.BFLY PT, R25, R8, 0x2, 0x1f ;  /* 0x0c401f0008197f89 */ /* 0x000e6200000e0000 */
[----:B------:R-:W-:Y:S02]  /*6370*/  FMNMX.FTZ R4, R145, R10, !PT ;  /* 0x0000000a91047209 */ /* 0x000fe40007810000 */
[----:B------:R-:W-:Y:S02]  /*6380*/  ISETP.GE.AND P0, PT, R2, R202, PT ;  /* 0x000000ca0200720c */ /* 0x000fe40003f06270 */
[----:B------:R-:W-:Y:S02]  /*6390*/  FSEL R141, R27, -INF , !P2 ;  /* 0xff8000001b8d7808 */ /* 0x000fe40005000000 */
[----:B------:R-:W-:-:S02]  /*63a0*/  FMNMX.FTZ R4, R143, R4, !PT ;  /* 0x000000048f047209 */ /* 0x000fc40007810000 */
[----:B------:R-:W-:Y:S02]  /*63b0*/  ISETP.LT.OR P0, PT, R2, R203, P0 ;  /* 0x000000cb0200720c */ /* 0x000fe40000701670 */
[----:B------:R-:W-:Y:S02]  /*63c0*/  FSEL R213, R74, -INF , !P1 ;  /* 0xff8000004ad57808 */ /* 0x000fe40004800000 */
[----:B------:R-:W-:Y:S02]  /*63d0*/  FMNMX.FTZ R4, R141, R4, !PT ;  /* 0x000000048d047209 */ /* 0x000fe40007810000 */
[----:B------:R-:W-:Y:S02]  /*63e0*/  FSEL R211, R75, -INF , !P0 ;  /* 0xff8000004bd37808 */ /* 0x000fe40004000000 */
[----:B------:R-:W-:Y:S01]  /*63f0*/  FMNMX.FTZ R4, R213, R4, !PT ;  /* 0x00000004d5047209 */ /* 0x000fe20007810000 */
[----:B------:R-:W-:Y:S03]  /*6400*/  LDSM.16.MT88.4 R72, [R188+0x10000] ;  /* 0x01000000bc48783b */ /* 0x000fe60000004200 */
[----:B------:R-:W-:-:S02]  /*6410*/  FMNMX.FTZ R29, R211, R4, !PT ;  /* 0x00000004d31d7209 */ /* 0x000fc40007810000 */
[----:B------:R-:W-:Y:S01]  /*6420*/  LDSM.16.MT88.4 R4, [R186+0xe800] ;  /* 0x00e80000ba04783b */ /* 0x000fe20000004200 */
[----:B-1----:R-:W-:-:S03]  /*6430*/  FMNMX.FTZ R27, R8, R25, !PT ;  /* 0x00000019081b7209 */ /* 0x002fc60007810000 */
[----:B------:R-:W1:Y:S04]  /*6440*/  SHFL.BFLY PT, R2, R29, 0x2, 0x1f ;  /* 0x0c401f001d027f89 */ /* 0x000e6800000e0000 */
[----:B------:R-:W2:Y:S01]  /*6450*/  SHFL.BFLY PT, R132, R27, 0x1, 0x1f ;  /* 0x0c201f001b847f89 */ /* 0x000ea200000e0000 */
[----:B-1----:R-:W-:-:S03]  /*6460*/  FMNMX.FTZ R25, R29, R2, !PT ;  /* 0x000000021d197209 */ /* 0x002fc60007810000 */
[----:B------:R-:W-:Y:S01]  /*6470*/  LDSM.16.MT88.4 R28, [R185+0xc800] ;  /* 0x00c80000b91c783b */ /* 0x000fe20000004200 */
[----:B--2---:R-:W-:-:S03]  /*6480*/  FMNMX.FTZ R132, R27, R132, !PT ;  /* 0x000000841b847209 */ /* 0x004fc60007810000 */
[----:B------:R-:W1:Y:S01]  /*6490*/  SHFL.BFLY PT, R2, R25, 0x1, 0x1f ;  /* 0x0c201f0019027f89 */ /* 0x000e6200000e0000 */
[C---:B------:R-:W-:Y:S01]  /*64a0*/  FSETP.NEU.FTZ.AND P0, PT, R132.reuse, -INF , PT ;  /* 0xff8000008400780b */ /* 0x040fe20003f1d000 */
[----:B------:R-:W-:-:S05]  /*64b0*/  FMUL.FTZ R140, R132, UR18 ;  /* 0x00000012848c7c20 */ /* 0x000fca0008410000 */
[----:B------:R-:W-:-:S05]  /*64c0*/  FSEL R140, R140, RZ, P0 ;  /* 0x000000ff8c8c7208 */ /* 0x000fca0000000000 */
[--C-:B------:R-:W-:Y:S01]  /*64d0*/  FFMA.FTZ R167, R3, UR18, -R140.reuse ;  /* 0x0000001203a77c23 */ /* 0x100fe2000801088c */
[--C-:B------:R-:W-:Y:S01]  /*64e0*/  FFMA.FTZ R162, R55, UR18, -R140.reuse ;  /* 0x0000001237a27c23 */ /* 0x100fe2000801088c */
[--C-:B------:R-:W-:Y:S01]  /*64f0*/  FFMA.FTZ R165, R57, UR18, -R140.reuse ;  /* 0x0000001239a57c23 */ /* 0x100fe2000801088c */
[--C-:B------:R-:W-:Y:S01]  /*6500*/  FFMA.FTZ R158, R45, UR18, -R140.reuse ;  /* 0x000000122d9e7c23 */ /* 0x100fe2000801088c */
[--C-:B------:R-:W-:Y:S01]  /*6510*/  FFMA.FTZ R157, R19, UR18, -R140.reuse ;  /* 0x00000012139d7c23 */ /* 0x100fe2000801088c */
[--C-:B------:R-:W-:Y:S01]  /*6520*/  FFMA.FTZ R0, R17, UR18, -R140.reuse ;  /* 0x0000001211007c23 */ /* 0x100fe2000801088c */
[----:B------:R-:W-:Y:S01]  /*6530*/  MUFU.EX2 R167, R167 ;  /* 0x000000a700a77308 */ /* 0x000fe20000000800 */
[----:B------:R-:W-:Y:S01]  /*6540*/  LDSM.16.MT88.4 R16, [R188+0xc800] ;  /* 0x00c80000bc10783b */ /* 0x000fe20000004200 */
[--C-:B------:R-:W-:Y:S01]  /*6550*/  FFMA.FTZ R161, R23, UR18, -R140.reuse ;  /* 0x0000001217a17c23 */ /* 0x100fe2000801088c */
[--C-:B------:R-:W-:Y:S01]  /*6560*/  FFMA.FTZ R156, R21, UR18, -R140.reuse ;  /* 0x00000012159c7c23 */ /* 0x100fe2000801088c */
[--C-:B------:R-:W-:Y:S01]  /*6570*/  FFMA.FTZ R166, R225, UR18, -R140.reuse ;  /* 0x00000012e1a67c23 */ /* 0x100fe2000801088c */
[----:B-1----:R-:W-:Y:S01]  /*6580*/  FMNMX.FTZ R3, R25, R2, !PT ;  /* 0x0000000219037209 */ /* 0x002fe20007810000 */
[--C-:B------:R-:W-:Y:S01]  /*6590*/  FFMA.FTZ R171, R171, UR18, -R140.reuse ;  /* 0x00000012abab7c23 */ /* 0x100fe2000801088c */
[--C-:B------:R-:W-:Y:S01]  /*65a0*/  FFMA.FTZ R168, R223, UR18, -R140.reuse ;  /* 0x00000012dfa87c23 */ /* 0x100fe2000801088c */
[----:B------:R-:W1:Y:S01]  /*65b0*/  MUFU.EX2 R162, R162 ;  /* 0x000000a200a27308 */ /* 0x000e620000000800 */
[C---:B------:R-:W-:Y:S01]  /*65c0*/  FSETP.NEU.FTZ.AND P0, PT, R3.reuse, -INF , PT ;  /* 0xff8000000300780b */ /* 0x040fe20003f1d000 */
[----:B------:R-:W-:Y:S01]  /*65d0*/  FMUL.FTZ R210, R3, UR18 ;  /* 0x0000001203d27c20 */ /* 0x000fe20008410000 */
[--C-:B------:R-:W-:Y:S01]  /*65e0*/  FFMA.FTZ R207, R207, UR18, -R140.reuse ;  /* 0x00000012cfcf7c23 */ /* 0x100fe2000801088c */
[----:B------:R-:W-:Y:S01]  /*65f0*/  LDSM.16.MT88.4 R56, [R185+0xe000] ;  /* 0x00e00000b938783b */ /* 0x000fe20000004200 */
[--C-:B------:R-:W-:Y:S01]  /*6600*/  FFMA.FTZ R214, R221, UR18, -R140.reuse ;  /* 0x00000012ddd67c23 */ /* 0x100fe2000801088c */
[--C-:B------:R-:W-:Y:S01]  /*6610*/  FFMA.FTZ R219, R219, UR18, -R140.reuse ;  /* 0x00000012dbdb7c23 */ /* 0x100fe2000801088c */
[----:B------:R-:W-:Y:S01]  /*6620*/  FSEL R210, R210, RZ, P0 ;  /* 0x000000ffd2d27208 */ /* 0x000fe20000000000 */
[----:B------:R-:W-:Y:S01]  /*6630*/  MUFU.EX2 R165, R165 ;  /* 0x000000a500a57308 */ /* 0x000fe20000000800 */
[----:B------:R-:W-:Y:S01]  /*6640*/  LDSM.16.MT88.4 R24, [R184+0xc800] ;  /* 0x00c80000b818783b */ /* 0x000fe20000004200 */
        /* <DEDUP_REMOVED lines=11> */
[----:B------:R-:W-:Y:S01]  /*6700*/  LDSM.16.MT88.4 R12, [R186+0xc800] ;  /* 0x00c80000ba0c783b */ /* 0x000fe20000004200 */
[----:B-1----:R-:W-:Y:S01]  /*6710*/  F2FP.F16.F32.PACK_AB R96, R162, R167 ;  /* 0x000000a7a260723e */ /* 0x002fe200000000ff */
[--C-:B------:R-:W-:Y:S01]  /*6720*/  FFMA.FTZ R170, R217, UR18, -R210.reuse ;  /* 0x00000012d9aa7c23 */ /* 0x100fe200080108d2 */
[----:B------:R-:W-:Y:S01]  /*6730*/  MUFU.EX2 R164, R164 ;  /* 0x000000a400a47308 */ /* 0x000fe20000000800 */
[----:B------:R-:W-:Y:S01]  /*6740*/  LDSM.16.MT88.4 R8, [R188+0xe800] ;  /* 0x00e80000bc08783b */ /* 0x000fe20000004200 */
[--C-:B------:R-:W-:Y:S01]  /*6750*/  FFMA.FTZ R209, R209, UR18, -R210.reuse ;  /* 0x00000012d1d17c23 */ /* 0x100fe200080108d2 */
[--C-:B------:R-:W-:Y:S01]  /*6760*/  FFMA.FTZ R208, R147, UR18, -R210.reuse ;  /* 0x0000001293d07c23 */ /* 0x100fe200080108d2 */
[--C-:B------:R-:W-:Y:S01]  /*6770*/  FFMA.FTZ R217, R145, UR18, -R210.reuse ;  /* 0x0000001291d97c23 */ /* 0x100fe200080108d2 */
[----:B------:R-:W1:Y:S01]  /*6780*/  LDSM.16.MT88.4 R48, [R186+0xe000] ;  /* 0x00e00000ba30783b */ /* 0x000e620000004200 */
[--C-:B------:R-:W-:Y:S01]  /*6790*/  FFMA.FTZ R218, R143, UR18, -R210.reuse ;  /* 0x000000128fda7c23 */ /* 0x100fe200080108d2 */
[--C-:B------:R-:W-:Y:S01]  /*67a0*/  FFMA.FTZ R223, R141, UR18, -R210.reuse ;  /* 0x000000128ddf7c23 */ /* 0x100fe200080108d2 */
[----:B------:R-:W3:Y:S01]  /*67b0*/  MUFU.EX2 R169, R169 ;  /* 0x000000a900a97308 */ /* 0x000ee20000000800 */
[C---:B--2---:R-:W-:Y:S01]  /*67c0*/  F2FP.F16.F32.PACK_AB R98, R158.reuse, R165 ;  /* 0x000000a59e62723e */ /* 0x044fe200000000ff */
[----:B------:R-:W-:Y:S01]  /*67d0*/  LDSM.16.MT88.4 R20, [R185+0xe800] ;  /* 0x00e80000b914783b */ /* 0x000fe20000004200 */
[--C-:B------:R-:W-:Y:S01]  /*67e0*/  FFMA.FTZ R213, R213, UR18, -R210.reuse ;  /* 0x00000012d5d57c23 */ /* 0x100fe200080108d2 */
[----:B------:R-:W-:Y:S01]  /*67f0*/  FFMA.FTZ R220, R211, UR18, -R210 ;  /* 0x00000012d3dc7c23 */ /* 0x000fe200080108d2 */
[----:B------:R-:W-:Y:S01]  /*6800*/  FADD.FTZ R162, R167, R162 ;  /* 0x000000a2a7a27221 */ /* 0x000fe20000010000 */
[----:B------:R-:W-:Y:S01]  /*6810*/  LDSM.16.MT88.4 R148, [R184+0x11000] ;  /* 0x01100000b894783b */ /* 0x000fe20000004200 */
[----:B------:R-:W-:Y:S01]  /*6820*/  LEA R210, P0, R133, UR14, 0x1 ;  /* 0x0000000e85d27c11 */ /* 0x000fe2000f8008ff */
[----:B------:R-:W-:Y:S01]  /*6830*/  MUFU.EX2 R163, R163 ;  /* 0x000000a300a37308 */ /* 0x000fe20000000800 */
[----:B------:R-:W-:Y:S01]  /*6840*/  FADD.FTZ R165, R165, R162 ;  /* 0x000000a2a5a57221 */ /* 0x000fe20000010000 */
[----:B------:R-:W-:Y:S03]  /*6850*/  LDSM.16.MT88.4 R140, [R188+0xd800] ;  /* 0x00d80000bc8c783b */ /* 0x000fe60000004200 */
[----:B------:R-:W-:-:S03]  /*6860*/  FADD.FTZ R158, R158, R165 ;  /* 0x000000a59e9e7221 */ /* 0x000fc60000010000 */
[----:B------:R-:W2:Y:S01]  /*6870*/  MUFU.EX2 R160, R160 ;  /* 0x000000a000a07308 */ /* 0x000ea20000000800 */
[----:B---3--:R-:W-:Y:S01]  /*6880*/  F2FP.F16.F32.PACK_AB R97, R169, R164 ;  /* 0x000000a4a961723e */ /* 0x008fe200000000ff */
[----:B------:R-:W-:-:S06]  /*6890*/  FADD.FTZ R164, R164, R169 ;  /* 0x000000a9a4a47221 */ /* 0x000fcc0000010000 */
[----:B------:R-:W-:Y:S08]  /*68a0*/  MUFU.EX2 R161, R161 ;  /* 0x000000a100a17308 */ /* 0x000ff00000000800 */
[----:B------:R-:W3:Y:S01]  /*68b0*/  MUFU.EX2 R156, R156 ;  /* 0x0000009c009c7308 */ /* 0x000ee20000000800 */
[----:B--2---:R-:W-:Y:S01]  /*68c0*/  F2FP.F16.F32.PACK_AB R99, R160, R163 ;  /* 0x000000a3a063723e */ /* 0x004fe200000000ff */
[----:B------:R-:W-:-:S04]  /*68d0*/  FADD.FTZ R163, R163, R164 ;  /* 0x000000a4a3a37221 */ /* 0x000fc80000010000 */
[----:B------:R-:W-:Y:S02]  /*68e0*/  FADD.FTZ R160, R160, R163 ;  /* 0x000000a3a0a07221 */ /* 0x000fe40000010000 */
[C---:B------:R-:W-:Y:S01]  /*68f0*/  HMMA.16816.F32 R128, R96.reuse, R124, RZ ;  /* 0x0000007c6080723c */ /* 0x040fe200000018ff */
[----:B------:R-:W-:Y:S05]  /*6900*/  MUFU.EX2 R157, R157 ;  /* 0x0000009d009d7308 */ /* 0x000fea0000000800 */
[C---:B------:R-:W-:Y:S03]  /*6910*/  HMMA.16816.F32 R120, R96.reuse, R116, RZ ;  /* 0x000000746078723c */ /* 0x040fe600000018ff */
[----:B------:R-:W2:Y:S01]  /*6920*/  MUFU.EX2 R0, R0 ;  /* 0x0000000000007308 */ /* 0x000ea20000000800 */
        /* <DEDUP_REMOVED lines=8> */
[----:B--2---:R-:W-:Y:S01]  /*69b0*/  F2FP.F16.F32.PACK_AB R34, R0, R157 ;  /* 0x0000009d0022723e */ /* 0x004fe200000000ff */
[----:B------:R-:W-:-:S03]  /*69c0*/  FADD.FTZ R157, R157, R156 ;  /* 0x0000009c9d9d7221 */ /* 0x000fc60000010000 */
[C---:B------:R-:W-:Y:S01]  /*69d0*/  HMMA.16816.F32 R40, R96.reuse, R42, RZ ;  /* 0x0000002a6028723c */ /* 0x040fe200000018ff */
[----:B------:R-:W-:Y:S02]  /*69e0*/  FADD.FTZ R157, R0, R157 ;  /* 0x0000009d009d7221 */ /* 0x000fe40000010000 */
[----:B------:R-:W-:Y:S03]  /*69f0*/  MUFU.EX2 R155, R155 ;  /* 0x0000009b009b7308 */ /* 0x000fe60000000800 */
[C---:B-1----:R-:W-:Y:S05]  /*6a00*/  HMMA.16816.F32 R44, R96.reuse, R48, RZ ;  /* 0x00000030602c723c */ /* 0x042fea00000018ff */
        /* <DEDUP_REMOVED lines=17> */
[----:B------:R-:W3:Y:S01]  /*6b20*/  MUFU.EX2 R207, R207 ;  /* 0x000000cf00cf7308 */ /* 0x000ee20000000800 */
[C---:B-1----:R-:W-:Y:S01]  /*6b30*/  F2FP.F16.F32.PACK_AB R144, R171.reuse, R166 ;  /* 0x000000a6ab90723e */ /* 0x042fe200000000ff */
[----:B------:R-:W-:Y:S01]  /*6b40*/  FADD.FTZ R166, R166, R157 ;  /* 0x0000009da6a67221 */ /* 0x000fe20000010000 */
[----:B------:R-:W-:Y:S03]  /*6b50*/  HMMA.16816.F32 R120, R32, R12, R120 ;  /* 0x0000000c2078723c */ /* 0x000fe60000001878 */
[----:B------:R-:W-:-:S02]  /*6b60*/  FADD.FTZ R171, R171, R166 ;  /* 0x000000a6abab7221 */ /* 0x000fc40000010000 */
[----:B------:R-:W-:Y:S01]  /*6b70*/  MUFU.EX2 R170, R170 ;  /* 0x000000aa00aa7308 */ /* 0x000fe20000000800 */
[C---:B------:R-:W-:Y:S01]  /*6b80*/  HMMA.16816.F32 R116, R32.reuse, R14, R116 ;  /* 0x0000000e2074723c */ /* 0x040fe20000001874 */
[----:B------:R-:W1:Y:S05]  /*6b90*/  LDSM.16.MT88.4 R12, [R188+0x10800] ;  /* 0x01080000bc0c783b */ /* 0x000e6a0000004200 */
[----:B------:R-:W-:Y:S01]  /*6ba0*/  HMMA.16816.F32 R36, R32, R8, R36 ;  /* 0x000000082024723c */ /* 0x000fe20000001824 */
[----:B------:R-:W4:Y:S01]  /*6bb0*/  MUFU.EX2 R209, R209 ;  /* 0x000000d100d17308 */ /* 0x000f220000000800 */
[----:B---3--:R-:W-:Y:S01]  /*6bc0*/  F2FP.F16.F32.PACK_AB R146, R207, R168 ;  /* 0x000000a8cf92723e */ /* 0x008fe200000000ff */
[----:B------:R-:W-:-:S03]  /*6bd0*/  FADD.FTZ R168, R168, R171 ;  /* 0x000000aba8a87221 */ /* 0x000fc60000010000 */
[----:B------:R-:W-:Y:S01]  /*6be0*/  HMMA.16816.F32 R40, R32, R10, R40 ;  /* 0x0000000a2028723c */ /* 0x000fe20000001828 */
[----:B------:R-:W3:Y:S01]  /*6bf0*/  LDSM.16.MT88.4 R8, [R186+0x10800] ;  /* 0x01080000ba08783b */ /* 0x000ee20000004200 */
[----:B------:R-:W-:Y:S01]  /*6c00*/  FADD.FTZ R207, R207, R168 ;  /* 0x000000a8cfcf7221 */ /* 0x000fe20000010000 */
[----:B------:R-:W-:Y:S03]  /*6c10*/  MUFU.EX2 R208, R208 ;  /* 0x000000d000d07308 */ /* 0x000fe60000000800 */
[C---:B------:R-:W-:Y:S05]  /*6c20*/  HMMA.16816.F32 R64, R96.reuse, R66, RZ ;  /* 0x000000426040723c */ /* 0x040fea00000018ff */
[----:B------:R-:W5:Y:S01]  /*6c30*/  MUFU.EX2 R217, R217 ;  /* 0x000000d900d97308 */ /* 0x000f620000000800 */
[----:B------:R-:W-:Y:S01]  /*6c40*/  HMMA.16816.F32 R72, R96, R74, RZ ;  /* 0x0000004a6048723c */ /* 0x000fe200000018ff */
[----:B----4-:R-:W-:Y:S01]  /*6c50*/  F2FP.F16.F32.PACK_AB R145, R209, R170 ;  /* 0x000000aad191723e */ /* 0x010fe200000000ff */
[----:B------:R-:W-:-:S04]  /*6c60*/  FADD.FTZ R170, R170, R155 ;  /* 0x0000009baaaa7221 */ /* 0x000fc80000010000 */
[----:B------:R-:W-:Y:S01]  /*6c70*/  HMMA.16816.F32 R80, R96, R82, RZ ;  /* 0x000000526050723c */ /* 0x000fe200000018ff */
[----:B------:R-:W-:Y:S01]  /*6c80*/  MUFU.EX2 R214, R214 ;  /* 0x000000d600d67308 */ /* 0x000fe20000000800 */
[----:B------:R-:W-:-:S04]  /*6c90*/  FADD.FTZ R209, R209, R170 ;  /* 0x000000aad1d17221 */ /* 0x000fc80000010000 */
[C---:B------:R-:W-:Y:S03]  /*6ca0*/  HMMA.16816.F32 R44, R32.reuse, R4, R44 ;  /* 0x00000004202c723c */ /* 0x040fe6000000182c */
[----:B------:R-:W4:Y:S01]  /*6cb0*/  MUFU.EX2 R219, R219 ;  /* 0x000000db00db7308 */ /* 0x000f220000000800 */
[----:B-----5:R-:W-:Y:S01]  /*6cc0*/  F2FP.F16.F32.PACK_AB R147, R217, R208 ;  /* 0x000000d0d993723e */ /* 0x020fe200000000ff */
[----:B------:R-:W-:Y:S01]  /*6cd0*/  FADD.FTZ R208, R208, R209 ;  /* 0x000000d1d0d07221 */ /* 0x000fe20000010000 */
[C---:B------:R-:W-:Y:S01]  /*6ce0*/  HMMA.16816.F32 R48, R32.reuse, R6, R48 ;  /* 0x000000062030723c */ /* 0x040fe20000001830 */
[----:B------:R-:W-:Y:S01]  /*6cf0*/  LDSM.16.MT88.4 R4, [R185+0x10800] ;  /* 0x01080000b904783b */ /* 0x000fe20000004200 */
[----:B------:R-:W-:Y:S01]  /*6d00*/  LEA.HI.X R209, R133, UR15, R134, 0x1, P0 ;  /* 0x0000000f85d17c11 */ /* 0x000fe200080f0c86 */
[----:B------:R-:W-:Y:S02]  /*6d10*/  FADD.FTZ R217, R217, R208 ;  /* 0x000000d0d9d97221 */ /* 0x000fe40000010000 */
[----:B------:R-:W-:Y:S01]  /*6d20*/  MUFU.EX2 R216, R216 ;  /* 0x000000d800d87308 */ /* 0x000fe20000000800 */
[C---:B--2---:R-:W-:Y:S06]  /*6d30*/  HMMA.16816.F32 R60, R32.reuse, R16, R60 ;  /* 0x00000010203c723c */ /* 0x044fec000000183c */
[C---:B------:R-:W-:Y:S01]  /*6d40*/  HMMA.16816.F32 R64, R32.reuse, R18, R64 ;  /* 0x000000122040723c */ /* 0x040fe20000001840 */
[----:B------:R-:W2:Y:S01]  /*6d50*/  LDSM.16.MT88.4 R16, [R188+0xd000] ;  /* 0x00d00000bc10783b */ /* 0x000ea20000004200 */
[----:B------:R-:W-:Y:S04]  /*6d60*/  MUFU.EX2 R221, R221 ;  /* 0x000000dd00dd7308 */ /* 0x000fe80000000800 */
[C---:B-1----:R-:W-:Y:S04]  /*6d70*/  HMMA.16816.F32 R68, R32.reuse, R12, R68 ;  /* 0x0000000c2044723c */ /* 0x042fe80000001844 */
[----:B------:R-:W-:Y:S02]  /*6d80*/  MUFU.EX2 R218, R218 ;  /* 0x000000da00da7308 */ /* 0x000fe40000000800 */
[C---:B------:R-:W-:Y:S01]  /*6d90*/  HMMA.16816.F32 R72, R32.reuse, R14, R72 ;  /* 0x0000000e2048723c */ /* 0x040fe20000001848 */
[----:B------:R-:W1:Y:S05]  /*6da0*/  LDSM.16.MT88.4 R12, [R186+0xd000] ;  /* 0x00d00000ba0c783b */ /* 0x000e6a0000004200 */
[C---:B---3--:R-:W-:Y:S01]  /*6db0*/  HMMA.16816.F32 R76, R32.reuse, R8, R76 ;  /* 0x00000008204c723c */ /* 0x048fe2000000184c */
[----:B------:R-:W3:Y:S05]  /*6dc0*/  MUFU.EX2 R223, R223 ;  /* 0x000000df00df7308 */ /* 0x000eea0000000800 */
[----:B------:R-:W-:Y:S01]  /*6dd0*/  HMMA.16816.F32 R80, R32, R10, R80 ;  /* 0x0000000a2050723c */ /* 0x000fe20000001850 */
[----:B------:R-:W5:Y:S02]  /*6de0*/  LDSM.16.MT88.4 R8, [R188+0xf000] ;  /* 0x00f00000bc08783b */ /* 0x000f640000004200 */
[----:B------:R-:W-:Y:S03]  /*6df0*/  MUFU.EX2 R213, R213 ;  /* 0x000000d500d57308 */ /* 0x000fe60000000800 */
[C---:B------:R-:W-:Y:S05]  /*6e00*/  HMMA.16816.F32 R84, R96.reuse, R88, RZ ;  /* 0x000000586054723c */ /* 0x040fea00000018ff */
[----:B------:R-:W3:Y:S01]  /*6e10*/  MUFU.EX2 R220, R220 ;  /* 0x000000dc00dc7308 */ /* 0x000ee20000000800 */
[----:B------:R-:W-:Y:S06]  /*6e20*/  HMMA.16816.F32 R88, R96, R90, RZ ;  /* 0x0000005a6058723c */ /* 0x000fec00000018ff */
[C---:B--2---:R-:W-:Y:S06]  /*6e30*/  HMMA.16816.F32 R128, R144.reuse, R16, R128 ;  /* 0x000000109080723c */ /* 0x044fec0000001880 */
[----:B------:R-:W-:Y:S01]  /*6e40*/  HMMA.16816.F32 R124, R144, R18, R124 ;  /* 0x00000012907c723c */ /* 0x000fe2000000187c */
[----:B------:R-:W-:Y:S05]  /*6e50*/  LDSM.16.MT88.4 R16, [R184+0xf000] ;  /* 0x00f00000b810783b */ /* 0x000fea0000004200 */
[C---:B------:R-:W-:Y:S06]  /*6e60*/  HMMA.16816.F32 R84, R32.reuse, R4, R84 ;  /* 0x000000042054723c */ /* 0x040fec0000001854 */
[----:B------:R-:W-:Y:S01]  /*6e70*/  HMMA.16816.F32 R88, R32, R6, R88 ;  /* 0x000000062058723c */ /* 0x000fe20000001858 */
[----:B------:R-:W2:Y:S05]  /*6e80*/  LDSM.16.MT88.4 R4, [R186+0xf000] ;  /* 0x00f00000ba04783b */ /* 0x000eaa0000004200 */
[C---:B-1----:R-:W-:Y:S06]  /*6e90*/  HMMA.16816.F32 R120, R144.reuse, R12, R120 ;  /* 0x0000000c9078723c */ /* 0x042fec0000001878 */
[C---:B------:R-:W-:Y:S01]  /*6ea0*/  HMMA.16816.F32 R116, R144.reuse, R14, R116 ;  /* 0x0000000e9074723c */ /* 0x040fe20000001874 */
[----:B------:R-:W1:Y:S05]  /*6eb0*/  LDSM.16.MT88.4 R12, [R188+0x11000] ;  /* 0x01100000bc0c783b */ /* 0x000e6a0000004200 */
[C---:B-----5:R-:W-:Y:S06]  /*6ec0*/  HMMA.16816.F32 R36, R144.reuse, R8, R36 ;  /* 0x000000089024723c */ /* 0x060fec0000001824 */
[----:B------:R-:W-:Y:S01]  /*6ed0*/  HMMA.16816.F32 R40, R144, R10, R40 ;  /* 0x0000000a9028723c */ /* 0x000fe20000001828 */
[----:B------:R-:W5:Y:S05]  /*6ee0*/  LDSM.16.MT88.4 R8, [R186+0x11000] ;  /* 0x01100000ba08783b */ /* 0x000f6a0000004200 */
[C---:B------:R-:W-:Y:S06]  /*6ef0*/  HMMA.16816.F32 R112, R96.reuse, R108, RZ ;  /* 0x0000006c6070723c */ /* 0x040fec00000018ff */
[C---:B------:R-:W-:Y:S06]  /*6f00*/  HMMA.16816.F32 R104, R96.reuse, R100, RZ ;  /* 0x000000646068723c */ /* 0x040fec00000018ff */
[C---:B------:R-:W-:Y:S06]  /*6f10*/  HMMA.16816.F32 R52, R96.reuse, R56, RZ ;  /* 0x000000386034723c */ /* 0x040fec00000018ff */
[C---:B------:R-:W-:Y:S06]  /*6f20*/  HMMA.16816.F32 R108, R96.reuse, R110, RZ ;  /* 0x0000006e606c723c */ /* 0x040fec00000018ff */
[C---:B------:R-:W-:Y:S06]  /*6f30*/  HMMA.16816.F32 R100, R96.reuse, R102, RZ ;  /* 0x000000666064723c */ /* 0x040fec00000018ff */
[C---:B------:R-:W-:Y:S06]  /*6f40*/  HMMA.16816.F32 R56, R96.reuse, R58, RZ ;  /* 0x0000003a6038723c */ /* 0x040fec00000018ff */
[----:B------:R-:W-:Y:S06]  /*6f50*/  HMMA.16816.F32 R92, R96, R136, RZ ;  /* 0x00000088605c723c */ /* 0x000fec00000018ff */
[C---:B--2---:R-:W-:Y:S06]  /*6f60*/  HMMA.16816.F32 R44, R144.reuse, R4, R44 ;  /* 0x00000004902c723c */ /* 0x044fec000000182c */
[----:B------:R-:W-:Y:S01]  /*6f70*/  HMMA.16816.F32 R48, R144, R6, R48 ;  /* 0x000000069030723c */ /* 0x000fe20000001830 */
[----:B------:R-:W2:Y:S05]  /*6f80*/  LDSM.16.MT88.4 R4, [R185+0x11000] ;  /* 0x01100000b904783b */ /* 0x000eaa0000004200 */
[----:B------:R-:W-:Y:S01]  /*6f90*/  HMMA.16816.F32 R96, R96, R138, RZ ;  /* 0x0000008a6060723c */ /* 0x000fe200000018ff */
[----:B------:R-:W3:Y:S05]  /*6fa0*/  LDSM.16.MT88.4 R136, [R184+0x10800] ;  /* 0x01080000b888783b */ /* 0x000eea0000004200 */
[C---:B------:R-:W-:Y:S06]  /*6fb0*/  HMMA.16816.F32 R112, R32.reuse, R28, R112 ;  /* 0x0000001c2070723c */ /* 0x040fec0000001870 */
[C---:B------:R-:W-:Y:S01]  /*6fc0*/  HMMA.16816.F32 R108, R32.reuse, R30, R108 ;  /* 0x0000001e206c723c */ /* 0x040fe2000000186c */
[----:B------:R-:W3:Y:S05]  /*6fd0*/  LDSM.16.MT88.4 R28, [R185+0xd000] ;  /* 0x00d00000b91c783b */ /* 0x000eea0000004200 */
[C---:B------:R-:W-:Y:S06]  /*6fe0*/  HMMA.16816.F32 R104, R32.reuse, R24, R104 ;  /* 0x000000182068723c */ /* 0x040fec0000001868 */
[C---:B------:R-:W-:Y:S01]  /*6ff0*/  HMMA.16816.F32 R100, R32.reuse, R26, R100 ;  /* 0x0000001a2064723c */ /* 0x040fe20000001864 */
[----:B------:R-:W3:Y:S05]  /*7000*/  LDSM.16.MT88.4 R24, [R184+0xd000] ;  /* 0x00d00000b818783b */ /* 0x000eea0000004200 */
[C---:B------:R-:W-:Y:S06]  /*7010*/  HMMA.16816.F32 R52, R32.reuse, R20, R52 ;  /* 0x000000142034723c */ /* 0x040fec0000001834 */
[----:B------:R-:W-:Y:S01]  /*7020*/  HMMA.16816.F32 R56, R32, R22, R56 ;  /* 0x000000162038723c */ /* 0x000fe20000001838 */
[----:B------:R-:W3:Y:S05]  /*7030*/  LDSM.16.MT88.4 R20, [R185+0xf000] ;  /* 0x00f00000b914783b */ /* 0x000eea0000004200 */
[C---:B------:R-:W-:Y:S06]  /*7040*/  HMMA.16816.F32 R60, R144.reuse, R16, R60 ;  /* 0x00000010903c723c */ /* 0x040fec000000183c */
[C---:B------:R-:W-:Y:S01]  /*7050*/  HMMA.16816.F32 R64, R144.reuse, R18, R64 ;  /* 0x000000129040723c */ /* 0x040fe20000001840 */
[----:B------:R-:W3:Y:S05]  /*7060*/  LDSM.16.MT88.4 R16, [R186+0xd800] ;  /* 0x00d80000ba10783b */ /* 0x000eea0000004200 */
[C---:B-1----:R-:W-:Y:S06]  /*7070*/  HMMA.16816.F32 R68, R144.reuse, R12, R68 ;  /* 0x0000000c9044723c */ /* 0x042fec0000001844 */
[C---:B------:R-:W-:Y:S01]  /*7080*/  HMMA.16816.F32 R72, R144.reuse, R14, R72 ;  /* 0x0000000e9048723c */ /* 0x040fe20000001848 */
[----:B------:R-:W1:Y:S05]  /*7090*/  LDSM.16.MT88.4 R12, [R188+0xf800] ;  /* 0x00f80000bc0c783b */ /* 0x000e6a0000004200 */
[C---:B-----5:R-:W-:Y:S06]  /*70a0*/  HMMA.16816.F32 R76, R144.reuse, R8, R76 ;  /* 0x00000008904c723c */ /* 0x060fec000000184c */
[C---:B------:R-:W-:Y:S01]  /*70b0*/  HMMA.16816.F32 R80, R144.reuse, R10, R80 ;  /* 0x0000000a9050723c */ /* 0x040fe20000001850 */
[----:B------:R-:W5:Y:S05]  /*70c0*/  LDSM.16.MT88.4 R8, [R184+0xf800] ;  /* 0x00f80000b808783b */ /* 0x000f6a0000004200 */
[C---:B--2---:R-:W-:Y:S06]  /*70d0*/  HMMA.16816.F32 R84, R144.reuse, R4, R84 ;  /* 0x000000049054723c */ /* 0x044fec0000001854 */
[----:B------:R-:W-:Y:S01]  /*70e0*/  HMMA.16816.F32 R88, R144, R6, R88 ;  /* 0x000000069058723c */ /* 0x000fe20000001858 */
[----:B----4-:R-:W-:Y:S01]  /*70f0*/  F2FP.F16.F32.PACK_AB R4, R219, R214 ;  /* 0x000000d6db04723e */ /* 0x010fe200000000ff */
[----:B------:R-:W-:Y:S01]  /*7100*/  FADD.FTZ R214, R214, R207 ;  /* 0x000000cfd6d67221 */ /* 0x000fe20000010000 */
[----:B---3--:R-:W-:Y:S01]  /*7110*/  F2FP.F16.F32.PACK_AB R5, R223, R218 ;  /* 0x000000dadf05723e */ /* 0x008fe200000000ff */
[----:B------:R-:W-:-:S02]  /*7120*/  FADD.FTZ R218, R218, R217 ;  /* 0x000000d9dada7221 */ /* 0x000fc40000010000 */
[C---:B------:R-:W-:Y:S01]  /*7130*/  HMMA.16816.F32 R92, R32.reuse, R136, R92 ;  /* 0x00000088205c723c */ /* 0x040fe2000000185c */
[----:B------:R-:W-:Y:S01]  /*7140*/  F2FP.F16.F32.PACK_AB R6, R221, R216 ;  /* 0x000000d8dd06723e */ /* 0x000fe200000000ff */
[----:B------:R-:W-:Y:S01]  /*7150*/  FADD.FTZ R219, R219, R214 ;  /* 0x000000d6dbdb7221 */ /* 0x000fe20000010000 */
[----:B------:R-:W-:Y:S01]  /*7160*/  F2FP.F16.F32.PACK_AB R7, R220, R213 ;  /* 0x000000d5dc07723e */ /* 0x000fe200000000ff */
[----:B------:R-:W-:Y:S02]  /*7170*/  FADD.FTZ R218, R223, R218 ;  /* 0x000000dadfda7221 */ /* 0x000fe40000010000 */
[----:B------:R-:W-:Y:S01]  /*7180*/  HMMA.16816.F32 R96, R32, R138, R96 ;  /* 0x0000008a2060723c */ /* 0x000fe20000001860 */
[----:B------:R-:W2:Y:S01]  /*7190*/  LDSM.16.MT88.4 R136, [R185+0xd800] ;  /* 0x00d80000b988783b */ /* 0x000ea20000004200 */
[----:B------:R-:W-:Y:S01]  /*71a0*/  FADD.FTZ R216, R216, R219 ;  /* 0x000000dbd8d87221 */ /* 0x000fe20000010000 */
[----:B------:R-:W-:Y:S02]  /*71b0*/  FADD.FTZ R211, R213, R218 ;  /* 0x000000dad5d37221 */ /* 0x000fe40000010000 */
[----:B------:R-:W3:Y:S01]  /*71c0*/  LDSM.16.MT88.4 R32, [R184+0xd800] ;  /* 0x00d80000b820783b */ /* 0x000ee20000004200 */
[----:B------:R-:W-:Y:S01]  /*71d0*/  HMMA.16816.F32 R112, R144, R28, R112 ;  /* 0x0000001c9070723c */ /* 0x000fe20000001870 */
[----:B------:R-:W-:Y:S01]  /*71e0*/  FADD.FTZ R213, R221, R216 ;  /* 0x000000d8ddd57221 */ /* 0x000fe20000010000 */
[----:B------:R-:W-:-:S04]  /*71f0*/  FADD.FTZ R211, R220, R211 ;  /* 0x000000d3dcd37221 */ /* 0x000fc80000010000 */
[C---:B------:R-:W-:Y:S01]  /*7200*/  HMMA.16816.F32 R108, R144.reuse, R30, R108 ;  /* 0x0000001e906c723c */ /* 0x040fe2000000186c */
[----:B------:R-:W4:Y:S05]  /*7210*/  LDSM.16.MT88.4 R28, [R186+0xf800] ;  /* 0x00f80000ba1c783b */ /* 0x000f2a0000004200 */
[C---:B------:R-:W-:Y:S06]  /*7220*/  HMMA.16816.F32 R104, R144.reuse, R24, R104 ;  /* 0x000000189068723c */ /* 0x040fec0000001868 */
[C---:B------:R-:W-:Y:S01]  /*7230*/  HMMA.16816.F32 R100, R144.reuse, R26, R100 ;  /* 0x0000001a9064723c */ /* 0x040fe20000001864 */
[----:B------:R-:W4:Y:S05]  /*7240*/  LDSM.16.MT88.4 R24, [R185+0xf800] ;  /* 0x00f80000b918783b */ /* 0x000f2a0000004200 */
[C---:B------:R-:W-:Y:S06]  /*7250*/  HMMA.16816.F32 R52, R144.reuse, R20, R52 ;  /* 0x000000149034723c */ /* 0x040fec0000001834 */
[----:B------:R-:W-:Y:S01]  /*7260*/  HMMA.16816.F32 R56, R144, R22, R56 ;  /* 0x000000169038723c */ /* 0x000fe20000001838 */
[----:B------:R-:W4:Y:S05]  /*7270*/  LDSM.16.MT88.4 R20, [R188+0x11800] ;  /* 0x01180000bc14783b */ /* 0x000f2a0000004200 */
[C---:B------:R-:W-:Y:S06]  /*7280*/  HMMA.16816.F32 R120, R4.reuse, R16, R120 ;  /* 0x000000100478723c */ /* 0x040fec0000001878 */
[C---:B------:R-:W-:Y:S01]  /*7290*/  HMMA.16816.F32 R116, R4.reuse, R18, R116 ;  /* 0x000000120474723c */ /* 0x040fe20000001874 */
[----:B------:R-:W4:Y:S05]  /*72a0*/  LDSM.16.MT88.4 R16, [R186+0x11800] ;  /* 0x01180000ba10783b */ /* 0x000f2a0000004200 */
[C---:B-1----:R-:W-:Y:S06]  /*72b0*/  HMMA.16816.F32 R36, R4.reuse, R12, R36 ;  /* 0x0000000c0424723c */ /* 0x042fec0000001824 */
[C---:B------:R-:W-:Y:S01]  /*72c0*/  HMMA.16816.F32 R40, R4.reuse, R14, R40 ;  /* 0x0000000e0428723c */ /* 0x040fe20000001828 */
[----:B------:R-:W1:Y:S05]  /*72d0*/  LDSM.16.MT88.4 R12, [R185+0x11800] ;  /* 0x01180000b90c783b */ /* 0x000e6a0000004200 */
[C---:B-----5:R-:W-:Y:S06]  /*72e0*/  HMMA.16816.F32 R60, R4.reuse, R8, R60 ;  /* 0x00000008043c723c */ /* 0x060fec000000183c */
[----:B------:R-:W-:Y:S01]  /*72f0*/  HMMA.16816.F32 R64, R4, R10, R64 ;  /* 0x0000000a0440723c */ /* 0x000fe20000001840 */
[----:B------:R-:W5:Y:S05]  /*7300*/  LDSM.16.MT88.4 R8, [R184+0x11800] ;  /* 0x01180000b808783b */ /* 0x000f6a0000004200 */
[C---:B------:R-:W-:Y:S06]  /*7310*/  HMMA.16816.F32 R92, R144.reuse, R148, R92 ;  /* 0x00000094905c723c */ /* 0x040fec000000185c */
[----:B------:R-:W-:Y:S06]  /*7320*/  HMMA.16816.F32 R96, R144, R150, R96 ;  /* 0x000000969060723c */ /* 0x000fec0000001860 */
[C---:B------:R-:W-:Y:S06]  /*7330*/  HMMA.16816.F32 R128, R4.reuse, R140, R128 ;  /* 0x0000008c0480723c */ /* 0x040fec0000001880 */
[C---:B------:R-:W-:Y:S06]  /*7340*/  HMMA.16816.F32 R124, R4.reuse, R142, R124 ;  /* 0x0000008e047c723c */ /* 0x040fec000000187c */
[C---:B--2---:R-:W-:Y:S06]  /*7350*/  HMMA.16816.F32 R112, R4.reuse, R136, R112 ;  /* 0x000000880470723c */ /* 0x044fec0000001870 */
[C---:B------:R-:W-:Y:S06]  /*7360*/  HMMA.16816.F32 R108, R4.reuse, R138, R108 ;  /* 0x0000008a046c723c */ /* 0x040fec000000186c */
[C---:B---3--:R-:W-:Y:S06]  /*7370*/  HMMA.16816.F32 R104, R4.reuse, R32, R104 ;  /* 0x000000200468723c */ /* 0x048fec0000001868 */
        /* <DEDUP_REMOVED lines=11> */
[C---:B-----5:R-:W-:Y:S06]  /*7430*/  HMMA.16816.F32 R92, R4.reuse, R8, R92 ;  /* 0x00000008045c723c */ /* 0x060fec000000185c */
[----:B------:R-:W-:Y:S01]  /*7440*/  HMMA.16816.F32 R96, R4, R10, R96 ;  /* 0x0000000a0460723c */ /* 0x000fe20000001860 */
[----:B------:R-:W-:-:S08]  /*7450*/  NOP ;  /* 0x0000000000007918 */ /* 0x000fd00000000000 */
[----:B------:R-:W-:-:S15]  /*7460*/  @!P6 BRA `(.L_x_2048) ;  /* 0x0000004000dce947 */ /* 0x000fde0003800000 */
[----:B------:R-:W-:-:S04]  /*7470*/  DEPBAR.LE SB0, 0x0 ;  /* 0x000080000000791a */ /* 0x000fc80000000000 */
[----:B------:R-:W-:Y:S01]  /*7480*/  UIADD3 UR12, UR16, -0x2, URZ ;  /* 0xfffffffe100c7890 */ /* 0x000fe2000fffe03f */
[----:B------:R-:W-:Y:S06]  /*7490*/  BAR.SYNC.DEFER_BLOCKING 0x0 ;  /* 0x0000000000007b1d */ /* 0x000fec0000010000 */
[----:B------:R-:W-:Y:S05]  /*74a0*/  @!P3 BRA `(.L_x_2049) ;  /* 0x000000040024b947 */ /* 0x000fea0003800000 */
[----:B------:R-:W-:Y:S01]  /*74b0*/  ULDC UR16, c[0x0][0x380] ;  /* 0x0000e00000107ab9 */ /* 0x000fe20000000800 */
[----:B------:R-:W-:Y:S01]  /*74c0*/  USHF.L.U32 UR17, UR12, 0x6, URZ ;  /* 0x000000060c117899 */ /* 0x000fe2000800063f */
[----:B------:R-:W-:Y:S01]  /*74d0*/  IMAD.U32 R0, RZ, RZ, UR16 ;  /* 0x00000010ff007e24 */ /* 0x000fe2000f8e00ff */
[----:B------:R-:W-:Y:S02]  /*74e0*/  UMOV UR32, URZ ;  /* 0x0000003f00207c82 */ /* 0x000fe40008000000 */
[----:B------:R-:W-:Y:S02]  /*74f0*/  UIADD3 UR30, UR17, 0x40, URZ ;  /* 0x00000040111e7890 */ /* 0x000fe4000fffe03f */
[----:B------:R-:W-:-:S04]  /*7500*/  IABS R0, R0 ;  /* 0x0000000000007213 */ /* 0x000fc80000000000 */
[----:B------:R-:W-:Y:S02]  /*7510*/  R2UR UR4, R0 ;  /* 0x00000000000472ca */ /* 0x000fe400000e0000 */
[----:B------:R-:W-:Y:S01]  /*7520*/  MOV R2, UR30 ;  /* 0x0000001e00027c02 */ /* 0x000fe20008000f00 */
[----:B------:R-:W-:-:S03]  /*7530*/  ULOP3.LUT UR30, UR30, UR16, URZ, 0x3c, !UPT ;  /* 0x000000101e1e7292 */ /* 0x000fc6000f8e3c3f */
[----:B------:R-:W-:-:S04]  /*7540*/  IABS R2, R2 ;  /* 0x0000000200027213 */ /* 0x000fc80000000000 */
[----:B------:R-:W-:-:S03]  /*7550*/  R2UR UR28, R2 ;  /* 0x00000000021c72ca */ /* 0x000fc600000e0000 */
[----:B------:R-:W1:Y:S08]  /*7560*/  I2F.RP R5, UR4 ;  /* 0x0000000400057d06 */ /* 0x000e700008209400 */
[----:B-1----:R-:W1:Y:S02]  /*7570*/  MUFU.RCP R4, R5 ;  /* 0x0000000500047308 */ /* 0x002e640000001000 */
[----:B-1----:R-:W-:-:S06]  /*7580*/  VIADD R4, R4, 0xffffffe ;  /* 0x0ffffffe04047836 */ /* 0x002fcc0000000000 */
[----:B------:R-:W1:Y:S02]  /*7590*/  F2I.FTZ.U32.TRUNC.NTZ R0, R4 ;  /* 0x0000000400007305 */ /* 0x000e64000021f000 */
[----:B-1----:R-:W-:Y:S01]  /*75a0*/  R2UR UR33, R0 ;  /* 0x00000000002172ca */ /* 0x002fe200000e0000 */
[----:B------:R-:W-:Y:S01]  /*75b0*/  IMAD.U32 R0, RZ, RZ, UR17 ;  /* 0x00000011ff007e24 */ /* 0x000fe2000f8e00ff */
[----:B------:R-:W-:-:S04]  /*75c0*/  ULOP3.LUT UR17, UR17, UR16, URZ, 0x3c, !UPT ;  /* 0x0000001011117292 */ /* 0x000fc8000f8e3c3f */
[----:B------:R-:W-:Y:S01]  /*75d0*/  IABS R0, R0 ;  /* 0x0000000000007213 */ /* 0x000fe20000000000 */
[----:B------:R-:W-:-:S03]  /*75e0*/  UISETP.GE.AND UP0, UPT, UR17, URZ, UPT ;  /* 0x0000003f1100728c */ /* 0x000fc6000bf06270 */
[----:B------:R-:W-:-:S03]  /*75f0*/  R2UR UR22, R0 ;  /* 0x00000000001672ca */ /* 0x000fc600000e0000 */
[----:B------:R-:W-:-:S04]  /*7600*/  UIADD3 UR19, URZ, -UR33, URZ ;  /* 0x800000213f137290 */ /* 0x000fc8000fffe03f */
[----:B------:R-:W-:-:S04]  /*7610*/  UIMAD UR19, UR19, UR4, URZ ;  /* 0x00000004131372a4 */ /* 0x000fc8000f8e023f */
[----:B------:R-:W-:-:S04]  /*7620*/  UIMAD.WIDE.U32 UR32, UR33, UR19, UR32 ;  /* 0x00000013212072a5 */ /* 0x000fc8000f8e0020 */
[----:B------:R-:W-:Y:S02]  /*7630*/  UIMAD.WIDE.U32 UR34, UR33, UR28, URZ ;  /* 0x0000001c212272a5 */ /* 0x000fe4000f8e003f */
[----:B------:R-:W-:-:S05]  /*7640*/  UIMAD.WIDE.U32 UR32, UR33, UR22, URZ ;  /* 0x00000016212072a5 */ /* 0x000fca000f8e003f */
[----:B------:R-:W-:Y:S02]  /*7650*/  UMOV UR31, UR35 ;  /* 0x00000023001f7c82 */ /* 0x000fe40008000000 */
[----:B------:R-:W-:Y:S01]  /*7660*/  UMOV UR29, UR33 ;  /* 0x00000021001d7c82 */ /* 0x000fe20008000000 */
[----:B------:R-:W-:Y:S02]  /*7670*/  UIADD3 UR27, -UR31, URZ, URZ ;  /* 0x0000003f1f1b7290 */ /* 0x000fe4000fffe13f */
[----:B------:R-:W-:Y:S02]  /*7680*/  UIADD3 UR19, -UR29, URZ, URZ ;  /* 0x0000003f1d137290 */ /* 0x000fe4000fffe13f */
[----:B------:R-:W-:Y:S02]  /*7690*/  UIMAD UR27, UR4, UR27, UR28 ;  /* 0x0000001b041b72a4 */ /* 0x000fe4000f8e021c */
[----:B------:R-:W-:Y:S02]  /*76a0*/  UIMAD UR19, UR4, UR19, UR22 ;  /* 0x00000013041372a4 */ /* 0x000fe4000f8e0216 */
[----:B------:R-:W-:-:S02]  /*76b0*/  UISETP.GT.U32.AND UP2, UPT, UR4, UR27, UPT ;  /* 0x0000001b0400728c */ /* 0x000fc4000bf44070 */
[----:B------:R-:W-:-:S09]  /*76c0*/  UISETP.GT.U32.AND UP1, UPT, UR4, UR19, UPT ;  /* 0x000000130400728c */ /* 0x000fd2000bf24070 */
[----:B------:R-:W-:Y:S02]  /*76d0*/  @!UP2 UIADD3 UR27, UR27, -UR4, URZ ;  /* 0x800000041b1ba290 */ /* 0x000fe4000fffe03f */
[----:B------:R-:W-:Y:S02]  /*76e0*/  @!UP1 UIADD3 UR19, UR19, -UR4, URZ ;  /* 0x8000000413139290 */ /* 0x000fe4000fffe03f */
[----:B------:R-:W-:Y:S02]  /*76f0*/  UISETP.GE.U32.AND UP4, UPT, UR27, UR4, UPT ;  /* 0x000000041b00728c */ /* 0x000fe4000bf86070 */
[----:B------:R-:W-:Y:S02]  /*7700*/  UISETP.GE.U32.AND UP3, UPT, UR19, UR4, UPT ;  /* 0x000000041300728c */ /* 0x000fe4000bf66070 */
[----:B------:R-:W-:Y:S02]  /*7710*/  @!UP1 UIADD3 UR29, UR29, 0x1, URZ ;  /* 0x000000011d1d9890 */ /* 0x000fe4000fffe03f */
[----:B------:R-:W-:-:S02]  /*7720*/  UISETP.GE.AND UP1, UPT, UR30, URZ, UPT ;  /* 0x0000003f1e00728c */ /* 0x000fc4000bf26270 */
[----:B------:R-:W-:Y:S02]  /*7730*/  @!UP2 UIADD3 UR31, UR31, 0x1, URZ ;  /* 0x000000011f1fa890 */ /* 0x000fe4000fffe03f */
[----:B------:R-:W-:Y:S02]  /*7740*/  UISETP.NE.AND UP2, UPT, UR16, URZ, UPT ;  /* 0x0000003f1000728c */ /* 0x000fe4000bf45270 */
[----:B------:R-:W-:Y:S02]  /*7750*/  @UP4 UIADD3 UR31, UR31, 0x1, URZ ;  /* 0x000000011f1f4890 */ /* 0x000fe4000fffe03f */
[----:B------:R-:W-:Y:S02]  /*7760*/  @UP3 UIADD3 UR29, UR29, 0x1, URZ ;  /* 0x000000011d1d3890 */ /* 0x000fe4000fffe03f */
[----:B------:R-:W-:Y:S02]  /*7770*/  ULOP3.LUT UR4, URZ, UR16, URZ, 0x33, !UPT ;  /* 0x000000103f047292 */ /* 0x000fe4000f8e333f */
[----:B------:R-:W-:-:S02]  /*7780*/  @!UP1 UIADD3 UR31, -UR31, URZ, URZ ;  /* 0x0000003f1f1f9290 */ /* 0x000fc4000fffe13f */
[----:B------:R-:W-:Y:S02]  /*7790*/  @!UP0 UIADD3 UR29, -UR29, URZ, URZ ;  /* 0x0000003f1d1d8290 */ /* 0x000fe4000fffe13f */
[----:B------:R-:W-:Y:S02]  /*77a0*/  USEL UR31, UR4, UR31, !UP2 ;  /* 0x0000001f041f7287 */ /* 0x000fe4000d000000 */
[----:B------:R-:W-:Y:S02]  /*77b0*/  USEL UR4, UR4, UR29, !UP2 ;  /* 0x0000001d04047287 */ /* 0x000fe4000d000000 */
[----:B------:R-:W-:Y:S02]  /*77c0*/  UIMAD.WIDE UR28, UR31, 0x4, UR20 ;  /* 0x000000041f1c78a5 */ /* 0x000fe4000f8e0214 */
[----:B------:R-:W-:-:S04]  /*77d0*/  UIMAD.WIDE UR32, UR4, 0x4, UR20 ;  /* 0x00000004042078a5 */ /* 0x000fc8000f8e0214 */
[----:B------:R-:W-:Y:S01]  /*77e0*/  MOV R10, UR28 ;  /* 0x0000001c000a7c02 */ /* 0x000fe20008000f00 */
[----:B------:R-:W-:Y:S01]  /*77f0*/  IMAD.U32 R11, RZ, RZ, UR29 ;  /* 0x0000001dff0b7e24 */ /* 0x000fe2000f8e00ff */
[----:B------:R-:W-:Y:S01]  /*7800*/  MOV R8, UR32 ;  /* 0x0000002000087c02 */ /* 0x000fe20008000f00 */
[----:B------:R-:W-:-:S03]  /*7810*/  IMAD.U32 R9, RZ, RZ, UR33 ;  /* 0x00000021ff097e24 */ /* 0x000fc6000f8e00ff */
[----:B------:R-:W2:Y:S04]  /*7820*/  LDG.E R5, desc[UR24][R10.64] ;  /* 0x000000180a057981 */ /* 0x000ea8000c1e1900 */
[----:B------:R-:W2:Y:S01]  /*7830*/  LDG.E R2, desc[UR24][R8.64] ;  /* 0x0000001808027981 */ /* 0x000ea2000c1e1900 */
[----:B------:R-:W-:-:S04]  /*7840*/  UIADD3 UR4, UR31, -UR4, URZ ;  /* 0x800000041f047290 */ /* 0x000fc8000fffe03f */
[----:B------:R-:W-:-:S04]  /*7850*/  UIMAD UR16, UR4, UR16, -0x40 ;  /* 0xffffffc0041074a4 */ /* 0x000fc8000f8e0210 */
[----:B------:R-:W-:Y:S02]  /*7860*/  USHF.R.S32.HI UR4, URZ, 0x1f, UR16 ;  /* 0x0000001f3f047899 */ /* 0x000fe40008011410 */
[----:B------:R-:W-:-:S04]  /*7870*/  IMAD.WIDE.U32 R6, R228, UR16, RZ ;  /* 0x00000010e4067c25 */ /* 0x000fc8000f8e00ff */
[----:B------:R-:W-:-:S04]  /*7880*/  IMAD R0, R228, UR4, RZ ;  /* 0x00000004e4007c24 */ /* 0x000fc8000f8e02ff */
[----:B------:R-:W-:Y:S01]  /*7890*/  IMAD R0, R229, UR16, R0 ;  /* 0x00000010e5007c24 */ /* 0x000fe2000f8e0200 */
[----:B------:R-:W-:-:S03]  /*78a0*/  ULDC.64 UR16, c[0x0][0x238] ;  /* 0x00008e0000107ab9 */ /* 0x000fc60000000a00 */
[----:B------:R-:W-:Y:S01]  /*78b0*/  IMAD.IADD R7, R7, 0x1, R0 ;  /* 0x0000000107077824 */ /* 0x000fe200078e0200 */
[----:B--2---:R-:W-:-:S04]  /*78c0*/  IADD3 R2, -R5, R2, RZ ;  /* 0x0000000205027210 */ /* 0x004fc80007ffe1ff */
[----:B------:R-:W-:Y:S01]  /*78d0*/  SHF.R.S32.HI R4, RZ, 0x1f, R2 ;  /* 0x0000001fff047819 */ /* 0x000fe20000011402 */
[----:B------:R-:W-:-:S04]  /*78e0*/  IMAD.WIDE.U32 R6, R2, UR16, R6 ;  /* 0x0000001002067c25 */ /* 0x000fc8000f8e0006 */
[----:B------:R-:W-:-:S04]  /*78f0*/  IMAD R5, R4, UR16, RZ ;  /* 0x0000001004057c24 */ /* 0x000fc8000f8e02ff */
[----:B------:R-:W-:-:S05]  /*7900*/  IMAD R5, R2, UR17, R5 ;  /* 0x0000001102057c24 */ /* 0x000fca000f8e0205 */
[----:B------:R-:W-:Y:S01]  /*7910*/  IADD3 R2, R7, R5, RZ ;  /* 0x0000000507027210 */ /* 0x000fe20007ffe0ff */
[----:B------:R-:W-:Y:S01]  /*7920*/  IMAD.MOV.U32 R5, RZ, RZ, R6 ;  /* 0x000000ffff057224 */ /* 0x000fe200078e0006 */
[----:B------:R-:W-:Y:S06]  /*7930*/  BRA `(.L_x_2050) ;  /* 0x0000000000087947 */ /* 0x000fec0003800000 */
.L_x_2049:
[----:B------:R-:W-:-:S04]  /*7940*/  LEA R5, -R228, RZ, 0x6 ;  /* 0x000000ffe4057211 */ /* 0x000fc800078e31ff */
[----:B------:R-:W-:-:S07]  /*7950*/  SHF.R.S32.HI R2, RZ, 0x1f, R5 ;  /* 0x0000001fff027819 */ /* 0x000fce0000011405 */
.L_x_2050:
[----:B------:R-:W-:Y:S01]  /*7960*/  ULDC UR4, c[0x0][0x2d0] ;  /* 0x0000b40000047ab9 */ /* 0x000fe20000000800 */
[----:B------:R-:W-:Y:S01]  /*7970*/  UISETP.GT.AND UP0, UPT, UR12, UR10, UPT ;  /* 0x0000000a0c00728c */ /* 0x000fe2000bf04270 */
[----:B------:R-:W-:Y:S02]  /*7980*/  ISETP.GE.AND P4, PT, R196, UR4, PT ;  /* 0x00000004c4007c0c */ /* 0x000fe4000bf86270 */
[----:B------:R-:W-:Y:S02]  /*7990*/  ISETP.GE.AND P2, PT, R195, UR4, PT ;  /* 0x00000004c3007c0c */ /* 0x000fe4000bf46270 */
[----:B------:R-:W-:-:S09]  /*79a0*/  ISETP.GE.AND P5, PT, R200, UR4, PT ;  /* 0x00000004c8007c0c */ /* 0x000fd2000bfa6270 */
[----:B------:R-:W-:-:S04]  /*79b0*/  @!P4 IADD3 R7, P0, R5, R152, RZ ;  /* 0x000000980507c210 */ /* 0x000fc80007f1e0ff */
[----:B------:R-:W-:Y:S01]  /*79c0*/  @!P4 LEA R18, P1, R7, UR6, 0x1 ;  /* 0x000000060712cc11 */ /* 0x000fe2000f8208ff */
[----:B------:R-:W-:Y:S01]  /*79d0*/  @!P4 IMAD.X R0, R2, 0x1, R135, P0 ;  /* 0x000000010200c824 */ /* 0x000fe200000e0687 */
[----:B------:R-:W-:Y:S01]  /*79e0*/  LEA R230, P0, R5, R212, 0x1 ;  /* 0x000000d405e67211 */ /* 0x000fe200078008ff */
[----:B------:R-:W-:Y:S03]  /*79f0*/  @P5 STS.128 [R199+0xc000], RZ ;  /* 0x00c000ffc7005388 */ /* 0x000fe60000000c00 */
[----:B------:R-:W-:Y:S02]  /*7a00*/  @!P4 LEA.HI.X R19, R7, UR7, R0, 0x1, P1 ;  /* 0x000000070713cc11 */ /* 0x000fe400088f0c00 */
[----:B------:R-:W-:Y:S02]  /*7a10*/  IADD3 R9, P1, R198, R5, RZ ;  /* 0x00000005c6097210 */ /* 0x000fe40007f3e0ff */
[----:B------:R-:W-:-:S02]  /*7a20*/  LEA.HI.X R231, R5, R215, R2, 0x1, P0 ;  /* 0x000000d705e77211 */ /* 0x000fc400000f0c02 */
[-C--:B------:R-:W-:Y:S01]  /*7a30*/  @!P2 IADD3 R5, P0, R5, R152.reuse, RZ ;  /* 0x000000980505a210 */ /* 0x080fe20007f1e0ff */
[----:B------:R-:W-:Y:S01]  /*7a40*/  IMAD.X R0, R197, 0x1, R2, P1 ;  /* 0x00000001c5007824 */ /* 0x000fe200008e0602 */
[C---:B------:R-:W-:Y:S01]  /*7a50*/  @!P4 IADD3 R7, P1, R9.reuse, R152, RZ ;  /* 0x000000980907c210 */ /* 0x040fe20007f3e0ff */
[----:B------:R-:W-:Y:S01]  /*7a60*/  @!PT LDS RZ, [RZ] ;  /* 0x00000000fffff984 */ /* 0x000fe20000000800 */
[----:B------:R-:W-:Y:S01]  /*7a70*/  @!PT LDS RZ, [RZ] ;  /* 0x00000000fffff984 */ /* 0x000fe20000000800 */
[----:B------:R-:W-:Y:S01]  /*7a80*/  @!PT LDS RZ, [RZ] ;  /* 0x00000000fffff984 */ /* 0x000fe20000000800 */
[----:B------:R-:W-:Y:S01]  /*7a90*/  @!P5 LDGSTS.E.BYPASS.LTC128B.128 [R199+0xc000], desc[UR24][R230.64] ;  /* 0x0c000000e6c7dfae */ /* 0x000fe2000b901d58 */
[----:B------:R-:W-:Y:S01]  /*7aa0*/  @!P5 LEA R16, P6, R9, R212, 0x1 ;  /* 0x000000d40910d211 */ /* 0x000fe200078c08ff */
[--C-:B------:R-:W-:Y:S01]  /*7ab0*/  @!P2 IMAD.X R2, R2, 0x1, R135.reuse, P0 ;  /* 0x000000010202a824 */ /* 0x100fe200000e0687 */
[----:B------:R-:W-:Y:S01]  /*7ac0*/  @!P2 LEA R12, P0, R5, UR6, 0x1 ;  /* 0x00000006050cac11 */ /* 0x000fe2000f8008ff */
[----:B------:R-:W-:Y:S01]  /*7ad0*/  @!P4 IMAD.X R4, R0, 0x1, R135, P1 ;  /* 0x000000010004c824 */ /* 0x000fe200008e0687 */
[----:B------:R-:W-:Y:S01]  /*7ae0*/  @!P4 LEA R14, P1, R7, UR6, 0x1 ;  /* 0x00000006070ecc11 */ /* 0x000fe2000f8208ff */
[----:B------:R-:W-:Y:S01]  /*7af0*/  @P4 STS.128 [R199+0xe000], RZ ;  /* 0x00e000ffc7004388 */ /* 0x000fe20000000c00 */
[----:B------:R-:W-:-:S02]  /*7b00*/  @!P2 LEA.HI.X R13, R5, UR7, R2, 0x1, P0 ;  /* 0x00000007050dac11 */ /* 0x000fc400080f0c02 */
[----:B------:R-:W-:Y:S01]  /*7b10*/  @!P4 LEA.HI.X R15, R7, UR7, R4, 0x1, P1 ;  /* 0x00000007070fcc11 */ /* 0x000fe200088f0c04 */
[----:B------:R-:W-:Y:S01]  /*7b20*/  @!PT LDS RZ, [RZ] ;  /* 0x00000000fffff984 */ /* 0x000fe20000000800 */
[----:B------:R-:W-:Y:S01]  /*7b30*/  @!PT LDS RZ, [RZ] ;  /* 0x00000000fffff984 */ /* 0x000fe20000000800 */
[----:B------:R-:W-:Y:S01]  /*7b40*/  @!PT LDS RZ, [RZ] ;  /* 0x00000000fffff984 */ /* 0x000fe20000000800 */
[----:B------:R-:W-:Y:S01]  /*7b50*/  @!P4 LDGSTS.E.BYPASS.LTC128B.128 [R199+0xe000], desc[UR24][R18.64+0x80] ;  /* 0x0e00008012c7cfae */ /* 0x000fe2000b901d58 */
[----:B------:R-:W-:Y:S02]  /*7b60*/  IADD3 R7, P1, R198, R9, RZ ;  /* 0x00000009c6077210 */ /* 0x000fe40007f3e0ff */
[CC--:B------:R-:W-:Y:S01]  /*7b70*/  @!P2 IADD3 R5, P0, R9.reuse, R152.reuse, RZ ;  /* 0x000000980905a210 */ /* 0x0c0fe20007f1e0ff */
[----:B------:R-:W-:Y:S01]  /*7b80*/  @P2 STS.128 [R199+0x10000], RZ ;  /* 0x010000ffc7002388 */ /* 0x000fe20000000c00 */
[--C-:B------:R-:W-:Y:S01]  /*7b90*/  @!P5 LEA.HI.X R17, R9, R215, R0.reuse, 0x1, P6 ;  /* 0x000000d70911d211 */ /* 0x100fe200030f0c00 */
[----:B------:R-:W-:Y:S01]  /*7ba0*/  IMAD.X R2, R197, 0x1, R0, P1 ;  /* 0x00000001c5027824 */ /* 0x000fe200008e0600 */
[----:B------:R-:W-:Y:S01]  /*7bb0*/  @!P4 IADD3 R4, P1, R7, R152, RZ ;  /* 0x000000980704c210 */ /* 0x000fe20007f3e0ff */
[----:B------:R-:W-:Y:S01]  /*7bc0*/  @!P2 IMAD.X R0, R0, 0x1, R135, P0 ;  /* 0x000000010000a824 */ /* 0x000fe200000e0687 */
[----:B------:R-:W-:Y:S01]  /*7bd0*/  @!P2 LEA R10, P0, R5, UR6, 0x1 ;  /* 0x00000006050aac11 */ /* 0x000fe2000f8008ff */
[----:B------:R-:W-:Y:S01]  /*7be0*/  @!PT LDS RZ, [RZ] ;  /* 0x00000000fffff984 */ /* 0x000fe20000000800 */
[----:B------:R-:W-:Y:S01]  /*7bf0*/  @!PT LDS RZ, [RZ] ;  /* 0x00000000fffff984 */ /* 0x000fe20000000800 */
[----:B------:R-:W-:Y:S01]  /*7c00*/  @!PT LDS RZ, [RZ] ;  /* 0x00000000fffff984 */ /* 0x000fe20000000800 */
[----:B------:R-:W-:Y:S01]  /*7c10*/  @!P2 LDGSTS.E.BYPASS.LTC128B.128 [R199+0x10000], desc[UR24][R12.64+0x100] ;  /* 0x100001000cc7afae */ /* 0x000fe2000b901d58 */
[----:B------:R-:W-:-:S02]  /*7c20*/  @!P5 LEA R6, P6, R7, R212, 0x1 ;  /* 0x000000d40706d211 */ /* 0x000fc400078c08ff */
[----:B------:R-:W-:Y:S01]  /*7c30*/  @!P2 LEA.HI.X R11, R5, UR7, R0, 0x1, P0 ;  /* 0x00000007050bac11 */ /* 0x000fe200080f0c00 */
[----:B------:R-:W-:Y:S01]  /*7c40*/  @!P4 IMAD.X R5, R2, 0x1, R135, P1 ;  /* 0x000000010205c824 */ /* 0x000fe200008e0687 */
[C---:B------:R-:W-:Y:S01]  /*7c50*/  @!P4 LEA R20, P1, R4.reuse, UR6, 0x1 ;  /* 0x000000060414cc11 */ /* 0x040fe2000f8208ff */
[----:B------:R-:W-:Y:S01]  /*7c60*/  @P5 STS.128 [R199+0xc800], RZ ;  /* 0x00c800ffc7005388 */ /* 0x000fe20000000c00 */
[CC--:B------:R-:W-:Y:S02]  /*7c70*/  @!P2 IADD3 R0, P0, R7.reuse, R152.reuse, RZ ;  /* 0x000000980700a210 */ /* 0x0c0fe40007f1e0ff */
[----:B------:R-:W-:Y:S01]  /*7c80*/  @!P4 LEA.HI.X R21, R4, UR7, R5, 0x1, P1 ;  /* 0x000000070415cc11 */ /* 0x000fe200088f0c05 */
[----:B------:R-:W-:Y:S01]  /*7c90*/  @!PT LDS RZ, [RZ] ;  /* 0x00000000fffff984 */ /* 0x000fe20000000800 */
[----:B------:R-:W-:Y:S01]  /*7ca0*/  @!PT LDS RZ, [RZ] ;  /* 0x00000000fffff984 */ /* 0x000fe20000000800 */
[----:B------:R-:W-:Y:S01]  /*7cb0*/  @!PT LDS RZ, [RZ] ;  /* 0x00000000fffff984 */ /* 0x000fe20000000800 */
[----:B------:R-:W-:Y:S01]  /*7cc0*/  @!P5 LDGSTS.E.BYPASS.LTC128B.128 [R199+0xc800], desc[UR24][R16.64] ;  /* 0x0c80000010c7dfae */ /* 0x000fe2000b901d58 */
[----:B------:R-:W-:Y:S01]  /*7cd0*/  IADD3 R9, P1, R198, R7, RZ ;  /* 0x00000007c6097210 */ /* 0x000fe20007f3e0ff */
[----:B------:R-:W-:Y:S01]  /*7ce0*/  @!P2 IMAD.X R5, R2, 0x1, R135, P0 ;  /* 0x000000010205a824 */ /* 0x000fe200000e0687 */
[C---:B------:R-:W-:Y:S01]  /*7cf0*/  @!P2 LEA R22, P0, R0.reuse, UR6, 0x1 ;  /* 0x000000060016ac11 */ /* 0x040fe2000f8008ff */
[----:B------:R-:W-:Y:S01]  /*7d00*/  @P4 STS.128 [R199+0xe800], RZ ;  /* 0x00e800ffc7004388 */ /* 0x000fe20000000c00 */
[--C-:B------:R-:W-:Y:S01]  /*7d10*/  @!P5 LEA.HI.X R7, R7, R215, R2.reuse, 0x1, P6 ;  /* 0x000000d70707d211 */ /* 0x100fe200030f0c02 */
[----:B------:R-:W-:Y:S01]  /*7d20*/  IMAD.X R2, R197, 0x1, R2, P1 ;  /* 0x00000001c5027824 */ /* 0x000fe200008e0602 */
[----:B------:R-:W-:Y:S01]  /*7d30*/  @!P2 LEA.HI.X R23, R0, UR7, R5, 0x1, P0 ;  /* 0x000000070017ac11 */ /* 0x000fe200080f0c05 */
[----:B------:R-:W-:Y:S01]  /*7d40*/  @!PT LDS RZ, [RZ] ;  /* 0x00000000fffff984 */ /* 0x000fe20000000800 */
[----:B------:R-:W-:Y:S01]  /*7d50*/  @!PT LDS RZ, [RZ] ;  /* 0x00000000fffff984 */ /* 0x000fe20000000800 */
[----:B------:R-:W-:Y:S01]  /*7d60*/  @!PT LDS RZ, [RZ] ;  /* 0x00000000fffff984 */ /* 0x000fe20000000800 */
[----:B------:R1:W-:Y:S01]  /*7d70*/  @!P4 LDGSTS.E.BYPASS.LTC128B.128 [R199+0xe800], desc[UR24][R14.64+0x80] ;  /* 0x0e8000800ec7cfae */ /* 0x0003e2000b901d58 */
[----:B------:R-:W-:-:S02]  /*7d80*/  @!P4 IADD3 R0, P1, R9, R152, RZ ;  /* 0x000000980900c210 */ /* 0x000fc40007f3e0ff */
[C---:B------:R-:W-:Y:S01]  /*7d90*/  @!P2 IADD3 R152, P0, R9.reuse, R152, RZ ;  /* 0x000000980998a210 */ /* 0x040fe20007f1e0ff */
[----:B------:R-:W-:Y:S01]  /*7da0*/  @P2 STS.128 [R199+0x10800], RZ ;  /* 0x010800ffc7002388 */ /* 0x000fe20000000c00 */
[C---:B------:R-:W-:Y:S01]  /*7db0*/  @!P5 LEA R24, P6, R9.reuse, R212, 0x1 ;  /* 0x000000d40918d211 */ /* 0x040fe200078c08ff */
[--C-:B------:R-:W-:Y:S01]  /*7dc0*/  @!P4 IMAD.X R5, R2, 0x1, R135.reuse, P1 ;  /* 0x000000010205c824 */ /* 0x100fe200008e0687 */
[----:B------:R-:W-:Y:S01]  /*7dd0*/  @!P4 LEA R28, P1, R0, UR6, 0x1 ;  /* 0x00000006001ccc11 */ /* 0x000fe2000f8208ff */
[----:B------:R-:W-:Y:S01]  /*7de0*/  @!PT LDS RZ, [RZ] ;  /* 0x00000000fffff984 */ /* 0x000fe20000000800 */
[----:B------:R-:W-:Y:S01]  /*7df0*/  @!PT LDS RZ, [RZ] ;  /* 0x00000000fffff984 */ /* 0x000fe20000000800 */
[----:B------:R-:W-:Y:S01]  /*7e00*/  @!PT LDS RZ, [RZ] ;  /* 0x00000000fffff984 */ /* 0x000fe20000000800 */
[----:B------:R2:W-:Y:S01]  /*7e10*/  @!P2 LDGSTS.E.BYPASS.LTC128B.128 [R199+0x10800], desc[UR24][R10.64+0x100] ;  /* 0x108001000ac7afae */ /* 0x0005e2000b901d58 */
[----:B------:R-:W-:Y:S01]  /*7e20*/  @!P2 IMAD.X R135, R2, 0x1, R135, P0 ;  /* 0x000000010287a824 */ /* 0x000fe200000e0687 */
[----:B------:R-:W-:Y:S01]  /*7e30*/  @!P5 LEA.HI.X R25, R9, R215, R2, 0x1, P6 ;  /* 0x000000d70919d211 */ /* 0x000fe200030f0c02 */
[----:B------:R-:W-:Y:S01]  /*7e40*/  IMAD.MOV.U32 R212, RZ, RZ, R230 ;  /* 0x000000ffffd47224 */ /* 0x000fe200078e00e6 */
[----:B------:R-:W-:Y:S01]  /*7e50*/  @P5 STS.128 [R199+0xd000], RZ ;  /* 0x00d000ffc7005388 */ /* 0x000fe20000000c00 */
[----:B------:R-:W-:Y:S01]  /*7e60*/  @!P2 LEA R26, P0, R152, UR6, 0x1 ;  /* 0x00000006981aac11 */ /* 0x000fe2000f8008ff */
[----:B------:R-:W-:Y:S01]  /*7e70*/  IMAD.MOV.U32 R215, RZ, RZ, R231 ;  /* 0x000000ffffd77224 */ /* 0x000fe200078e00e7 */
[----:B------:R-:W-:Y:S01]  /*7e80*/  @!P4 LEA.HI.X R29, R0, UR7, R5, 0x1, P1 ;  /* 0x00000007001dcc11 */ /* 0x000fe200088f0c05 */
[----:B------:R-:W-:Y:S01]  /*7e90*/  @!PT LDS RZ, [RZ] ;  /* 0x00000000fffff984 */ /* 0x000fe20000000800 */
[----:B------:R-:W-:Y:S01]  /*7ea0*/  @!PT LDS RZ, [RZ] ;  /* 0x00000000fffff984 */ /* 0x000fe20000000800 */
[----:B------:R-:W-:Y:S01]  /*7eb0*/  @!PT LDS RZ, [RZ] ;  /* 0x00000000fffff984 */ /* 0x000fe20000000800 */
[----:B------:R3:W-:Y:S01]  /*7ec0*/  @!P5 LDGSTS.E.BYPASS.LTC128B.128 [R199+0xd000], desc[UR24][R6.64] ;  /* 0x0d00000006c7dfae */ /* 0x0007e2000b901d58 */
[----:B------:R-:W-:-:S03]  /*7ed0*/  @!P2 LEA.HI.X R27, R152, UR7, R135, 0x1, P0 ;  /* 0x00000007981bac11 */ /* 0x000fc600080f0c87 */
        /* <DEDUP_REMOVED lines=25> */
[----:B------:R-:W-:Y:S04]  /*8070*/  LDSM.16.M88.4 R216, [R194] ;  /* 0x00000000c2d8783b */ /* 0x000fe80000000200 */
[----:B-1----:R-:W1:Y:S04]  /*8080*/  LDSM.16.M88.4 R12, [R193+0x6000] ;  /* 0x00600000c10c783b */ /* 0x002e680000000200 */
[----:B--2---:R-:W-:Y:S04]  /*8090*/  LDSM.16.M88.4 R8, [R192] ;  /* 0x00000000c008783b */ /* 0x004fe80000000200 */
[----:B------:R-:W-:Y:S04]  /*80a0*/  LDSM.16.M88.4 R168, [R191] ;  /* 0x00000000bfa8783b */ /* 0x000fe80000000200 */
[----:B------:R-:W2:Y:S04]  /*80b0*/  LDSM.16.M88.4 R148, [R193+0x6800] ;  /* 0x00680000c194783b */ /* 0x000ea80000000200 */
[----:B------:R-:W5:Y:S04]  /*80c0*/  LDSM.16.M88.4 R140, [R193+0x7000] ;  /* 0x00700000c18c783b */ /* 0x000f680000000200 */
[----:B---3--:R-:W3:Y:S04]  /*80d0*/  LDSM.16.M88.4 R4, [R193+0x7800] ;  /* 0x00780000c104783b */ /* 0x008ee80000000200 */
[----:B----4-:R-:W-:Y:S04]  /*80e0*/  LDSM.16.M88.4 R20, [R190] ;  /* 0x00000000be14783b */ /* 0x010fe80000000200 */
[----:B------:R-:W4:Y:S04]  /*80f0*/  LDSM.16.M88.4 R220, [R187+0x6000] ;  /* 0x00600000bbdc783b */ /* 0x000f280000000200 */
[----:B------:R-:W4:Y:S04]  /*8100*/  LDSM.16.M88.4 R160, [R183] ;  /* 0x00000000b7a0783b */ /* 0x000f280000000200 */
[----:B------:R-:W4:Y:S01]  /*8110*/  LDSM.16.M88.4 R156, [R182] ;  /* 0x00000000b69c783b */ /* 0x000f220000000200 */
[C---:B-1----:R-:W-:Y:S03]  /*8120*/  HMMA.16816.F32 R16, R216.reuse, R12, RZ ;  /* 0x0000000cd810723c */ /* 0x042fe600000018ff */
[----:B------:R-:W1:Y:S04]  /*8130*/  LDSM.16.M88.4 R32, [R181] ;  /* 0x00000000b520783b */ /* 0x000e680000000200 */
[----:B------:R-:W-:Y:S01]  /*8140*/  LDSM.16.M88.4 R224, [R180] ;  /* 0x00000000b4e0783b */ /* 0x000fe20000000200 */
[C---:B------:R-:W-:Y:S03]  /*8150*/  HMMA.16816.F32 R12, R216.reuse, R14, RZ ;  /* 0x0000000ed80c723c */ /* 0x040fe600000018ff */
[----:B------:R-:W-:Y:S03]  /*8160*/  LDSM.16.M88.4 R164, [R187+0x6800] ;  /* 0x00680000bba4783b */ /* 0x000fe60000000200 */
[C---:B--2---:R-:W-:Y:S01]  /*8170*/  HMMA.16816.F32 R152, R216.reuse, R148, RZ ;  /* 0x00000094d898723c */ /* 0x044fe200000018ff */
[----:B-----5:R-:W-:Y:S04]  /*8180*/  LDSM.16.M88.4 R28, [R187+0x7000] ;  /* 0x00700000bb1c783b */ /* 0x020fe80000000200 */
[----:B------:R-:W-:Y:S01]  /*8190*/  LDSM.16.M88.4 R24, [R187+0x7800] ;  /* 0x00780000bb18783b */ /* 0x000fe20000000200 */
[----:B------:R-:W-:Y:S03]  /*81a0*/  HMMA.16816.F32 R144, R216, R140, RZ ;  /* 0x0000008cd890723c */ /* 0x000fe600000018ff */
[----:B------:R-:W0:Y:S03]  /*81b0*/  LDGDEPBAR ;  /* 0x00000000000079af */ /* 0x000e260000000000 */
[----:B------:R-:W-:Y:S06]  /*81c0*/  HMMA.16816.F32 R16, R8, R168, R16 ;  /* 0x000000a80810723c */ /* 0x000fec0000001810 */
[C---:B------:R-:W-:Y:S06]  /*81d0*/  HMMA.16816.F32 R148, R216.reuse, R150, RZ ;  /* 0x00000096d894723c */ /* 0x040fec00000018ff */
[C---:B------:R-:W-:Y:S06]  /*81e0*/  HMMA.16816.F32 R140, R216.reuse, R142, RZ ;  /* 0x0000008ed88c723c */ /* 0x040fec00000018ff */
[C---:B---3--:R-:W-:Y:S06]  /*81f0*/  HMMA.16816.F32 R136, R216.reuse, R4, RZ ;  /* 0x00000004d888723c */ /* 0x048fec00000018ff */
[----:B------:R-:W-:Y:S01]  /*8200*/  HMMA.16816.F32 R216, R216, R6, RZ ;  /* 0x00000006d8d8723c */ /* 0x000fe200000018ff */
[----:B------:R-:W2:Y:S05]  /*8210*/  LDSM.16.M88.4 R4, [R189] ;  /* 0x00000000bd04783b */ /* 0x000eaa0000000200 */
[----:B------:R-:W-:Y:S01]  /*8220*/  HMMA.16816.F32 R12, R8, R170, R12 ;  /* 0x000000aa080c723c */ /* 0x000fe2000000180c */
[----:B------:R-:W-:Y:S05]  /*8230*/  LDSM.16.M88.4 R168, [R193+0x8000] ;  /* 0x00800000c1a8783b */ /* 0x000fea0000000200 */
[----:B----4-:R-:W-:Y:S06]  /*8240*/  HMMA.16816.F32 R16, R20, R220, R16 ;  /* 0x000000dc1410723c */ /* 0x010fec0000001810 */
[C---:B------:R-:W-:Y:S06]  /*8250*/  HMMA.16816.F32 R152, R8.reuse, R160, R152 ;  /* 0x000000a00898723c */ /* 0x040fec0000001898 */
[C---:B------:R-:W-:Y:S01]  /*8260*/  HMMA.16816.F32 R148, R8.reuse, R162, R148 ;  /* 0x000000a20894723c */ /* 0x040fe20000001894 */
[----:B------:R-:W-:Y:S05]  /*8270*/  LDSM.16.M88.4 R160, [R180+0x800] ;  /* 0x00080000b4a0783b */ /* 0x000fea0000000200 */
[C---:B------:R-:W-:Y:S06]  /*8280*/  HMMA.16816.F32 R144, R8.reuse, R156, R144 ;  /* 0x0000009c0890723c */ /* 0x040fec0000001890 */
[C---:B------:R-:W-:Y:S01]  /*8290*/  HMMA.16816.F32 R140, R8.reuse, R158, R140 ;  /* 0x0000009e088c723c */ /* 0x040fe2000000188c */
[----:B------:R-:W-:Y:S05]  /*82a0*/  LDSM.16.M88.4 R156, [R180+0x1000] ;  /* 0x00100000b49c783b */ /* 0x000fea0000000200 */
[C---:B-1----:R-:W-:Y:S06]  /*82b0*/  HMMA.16816.F32 R136, R8.reuse, R32, R136 ;  /* 0x000000200888723c */ /* 0x042fec0000001888 */
[----:B------:R-:W-:Y:S01]  /*82c0*/  HMMA.16816.F32 R216, R8, R34, R216 ;  /* 0x0000002208d8723c */ /* 0x000fe200000018d8 */
[----:B------:R-:W1:Y:S04]  /*82d0*/  LDSM.16.M88.4 R8, [R194+0x2000] ;  /* 0x00200000c208783b */ /* 0x000e680000000200 */
[----:B------:R-:W3:Y:S01]  /*82e0*/  LDSM.16.M88.4 R32, [R180+0x1800] ;  /* 0x00180000b420783b */ /* 0x000ee20000000200 */
[----:B------:R-:W-:Y:S03]  /*82f0*/  HMMA.16816.F32 R12, R20, R222, R12 ;  /* 0x000000de140c723c */ /* 0x000fe6000000180c */
[----:B------:R-:W-:Y:S03]  /*8300*/  LDSM.16.M88.4 R220, [R179] ;  /* 0x00000000b3dc783b */ /* 0x000fe60000000200 */
[----:B--2---:R-:W-:Y:S06]  /*8310*/  HMMA.16816.F32 R16, R4, R224, R16 ;  /* 0x000000e00410723c */ /* 0x004fec0000001810 */
        /* <DEDUP_REMOVED lines=9> */
[----:B------:R-:W4:Y:S01]  /*83b0*/  LDSM.16.M88.4 R20, [R193+0x9800] ;  /* 0x00980000c114783b */ /* 0x000f220000000200 */
[----:B------:R-:W-:Y:S03]  /*83c0*/  HMMA.16816.F32 R12, R4, R226, R12 ;  /* 0x000000e2040c723c */ /* 0x000fe6000000180c */
[----:B------:R-:W-:Y:S03]  /*83d0*/  LDSM.16.M88.4 R224, [R187+0x8000] ;  /* 0x00800000bbe0783b */ /* 0x000fe60000000200 */
[----:B-1----:R-:W-:Y:S06]  /*83e0*/  HMMA.16816.F32 R16, R8, R168, R16 ;  /* 0x000000a80810723c */ /* 0x002fec0000001810 */
[C---:B------:R-:W-:Y:S06]  /*83f0*/  HMMA.16816.F32 R152, R4.reuse, R160, R152 ;  /* 0x000000a00498723c */ /* 0x040fec0000001898 */
[C---:B------:R-:W-:Y:S01]  /*8400*/  HMMA.16816.F32 R148, R4.reuse, R162, R148 ;  /* 0x000000a20494723c */ /* 0x040fe20000001894 */
[----:B------:R-:W-:Y:S05]  /*8410*/  LDSM.16.M88.4 R160, [R178] ;  /* 0x00000000b2a0783b */ /* 0x000fea0000000200 */
[C---:B------:R-:W-:Y:S06]  /*8420*/  HMMA.16816.F32 R144, R4.reuse, R156, R144 ;  /* 0x0000009c0490723c */ /* 0x040fec0000001890 */
[C---:B------:R-:W-:Y:S01]  /*8430*/  HMMA.16816.F32 R140, R4.reuse, R158, R140 ;  /* 0x0000009e048c723c */ /* 0x040fe2000000188c */
[----:B------:R-:W-:Y:S05]  /*8440*/  LDSM.16.M88.4 R156, [R177] ;  /* 0x00000000b19c783b */ /* 0x000fea0000000200 */
[C---:B---3--:R-:W-:Y:S06]  /*8450*/  HMMA.16816.F32 R136, R4.reuse, R32, R136 ;  /* 0x000000200488723c */ /* 0x048fec0000001888 */
[----:B------:R-:W-:Y:S01]  /*8460*/  HMMA.16816.F32 R216, R4, R34, R216 ;  /* 0x0000002204d8723c */ /* 0x000fe200000018d8 */
[----:B------:R-:W1:Y:S04]  /*8470*/  LDSM.16.M88.4 R4, [R190+0x2000] ;  /* 0x00200000be04783b */ /* 0x000e680000000200 */
[----:B------:R-:W3:Y:S01]  /*8480*/  LDSM.16.M88.4 R32, [R176] ;  /* 0x00000000b020783b */ /* 0x000ee20000000200 */
[----:B------:R-:W-:Y:S03]  /*8490*/  HMMA.16816.F32 R12, R8, R170, R12 ;  /* 0x000000aa080c723c */ /* 0x000fe6000000180c */
[----:B------:R-:W-:Y:S03]  /*84a0*/  LDSM.16.M88.4 R168, [R187+0x8800] ;  /* 0x00880000bba8783b */ /* 0x000fe60000000200 */
[----:B--2---:R-:W-:Y:S06]  /*84b0*/  HMMA.16816.F32 R16, R24, R220, R16 ;  /* 0x000000dc1810723c */ /* 0x004fec0000001810 */
[C---:B------:R-:W-:Y:S06]  /*84c0*/  HMMA.16816.F32 R152, R8.reuse, R164, R152 ;  /* 0x000000a40898723c */ /* 0x040fec0000001898 */
[C---:B------:R-:W-:Y:S01]  /*84d0*/  HMMA.16816.F32 R148, R8.reuse, R166, R148 ;  /* 0x000000a60894723c */ /* 0x040fe20000001894 */
[----:B------:R-:W-:Y:S05]  /*84e0*/  LDSM.16.M88.4 R164, [R180+0x2000] ;  /* 0x00200000b4a4783b */ /* 0x000fea0000000200 */
[C---:B------:R-:W-:Y:S06]  /*84f0*/  HMMA.16816.F32 R144, R8.reuse, R28, R144 ;  /* 0x0000001c0890723c */ /* 0x040fec0000001890 */
[C---:B------:R-:W-:Y:S01]  /*8500*/  HMMA.16816.F32 R140, R8.reuse, R30, R140 ;  /* 0x0000001e088c723c */ /* 0x040fe2000000188c */
[----:B------:R-:W2:Y:S05]  /*8510*/  LDSM.16.M88.4 R28, [R189+0x2000] ;  /* 0x00200000bd1c783b */ /* 0x000eaa0000000200 */
[C---:B----4-:R-:W-:Y:S06]  /*8520*/  HMMA.16816.F32 R136, R8.reuse, R20, R136 ;  /* 0x000000140888723c */ /* 0x050fec0000001888 */
[----:B------:R-:W-:Y:S01]  /*8530*/  HMMA.16816.F32 R216, R8, R22, R216 ;  /* 0x0000001608d8723c */ /* 0x000fe200000018d8 */
[----:B------:R-:W4:Y:S04]  /*8540*/  LDSM.16.M88.4 R8, [R187+0x9000] ;  /* 0x00900000bb08783b */ /* 0x000f280000000200 */
[----:B------:R-:W5:Y:S01]  /*8550*/  LDSM.16.M88.4 R20, [R187+0x9800] ;  /* 0x00980000bb14783b */ /* 0x000f620000000200 */
[----:B------:R-:W-:Y:S03]  /*8560*/  HMMA.16816.F32 R12, R24, R222, R12 ;  /* 0x000000de180c723c */ /* 0x000fe6000000180c */
[----:B------:R-:W-:Y:S03]  /*8570*/  LDSM.16.M88.4 R220, [R194+0x4000] ;  /* 0x00400000c2dc783b */ /* 0x000fe60000000200 */
[----:B-1----:R-:W-:Y:S06]  /*8580*/  HMMA.16816.F32 R16, R4, R224, R16 ;  /* 0x000000e00410723c */ /* 0x002fec0000001810 */
[C---:B------:R-:W-:Y:S06]  /*8590*/  HMMA.16816.F32 R152, R24.reuse, R160, R152 ;  /* 0x000000a01898723c */ /* 0x040fec0000001898 */
[C---:B------:R-:W-:Y:S01]  /*85a0*/  HMMA.16816.F32 R148, R24.reuse, R162, R148 ;  /* 0x000000a21894723c */ /* 0x040fe20000001894 */
[----:B------:R-:W-:Y:S05]  /*85b0*/  LDSM.16.M88.4 R160, [R180+0x2800] ;  /* 0x00280000b4a0783b */ /* 0x000fea0000000200 */
[C---:B------:R-:W-:Y:S06]  /*85c0*/  HMMA.16816.F32 R144, R24.reuse, R156, R144 ;  /* 0x0000009c1890723c */ /* 0x040fec0000001890 */
[C---:B------:R-:W-:Y:S01]  /*85d0*/  HMMA.16816.F32 R140, R24.reuse, R158, R140 ;  /* 0x0000009e188c723c */ /* 0x040fe2000000188c */
[----:B------:R-:W-:Y:S05]  /*85e0*/  LDSM.16.M88.4 R156, [R180+0x3000] ;  /* 0x00300000b49c783b */ /* 0x000fea0000000200 */
[C---:B---3--:R-:W-:Y:S06]  /*85f0*/  HMMA.16816.F32 R136, R24.reuse, R32, R136 ;  /* 0x000000201888723c */ /* 0x048fec0000001888 */
[----:B------:R-:W-:Y:S01]  /*8600*/  HMMA.16816.F32 R216, R24, R34, R216 ;  /* 0x0000002218d8723c */ /* 0x000fe200000018d8 */
[----:B------:R-:W1:Y:S04]  /*8610*/  LDSM.16.M88.4 R24, [R193+0xa000] ;  /* 0x00a00000c118783b */ /* 0x000e680000000200 */
[----:B------:R-:W3:Y:S01]  /*8620*/  LDSM.16.M88.4 R32, [R180+0x3800] ;  /* 0x00380000b420783b */ /* 0x000ee20000000200 */
[----:B------:R-:W-:Y:S03]  /*8630*/  HMMA.16816.F32 R12, R4, R226, R12 ;  /* 0x000000e2040c723c */ /* 0x000fe6000000180c */
[----:B------:R-:W-:Y:S03]  /*8640*/  LDSM.16.M88.4 R224, [R193+0xb800] ;  /* 0x00b80000c1e0783b */ /* 0x000fe60000000200 */
[----:B--2---:R-:W-:Y:S06]  /*8650*/  HMMA.16816.F32 R16, R28, R164, R16 ;  /* 0x000000a41c10723c */ /* 0x004fec0000001810 */
[C---:B------:R-:W-:Y:S06]  /*8660*/  HMMA.16816.F32 R152, R4.reuse, R168, R152 ;  /* 0x000000a80498723c */ /* 0x040fec0000001898 */
[C---:B------:R-:W-:Y:S01]  /*8670*/  HMMA.16816.F32 R148, R4.reuse, R170, R148 ;  /* 0x000000aa0494723c */ /* 0x040fe20000001894 */
[----:B------:R-:W-:Y:S05]  /*8680*/  LDSM.16.M88.4 R168, [R192+0x4000] ;  /* 0x00400000c0a8783b */ /* 0x000fea0000000200 */
[C---:B----4-:R-:W-:Y:S06]  /*8690*/  HMMA.16816.F32 R144, R4.reuse, R8, R144 ;  /* 0x000000080490723c */ /* 0x050fec0000001890 */
[C---:B------:R-:W-:Y:S01]  /*86a0*/  HMMA.16816.F32 R140, R4.reuse, R10, R140 ;  /* 0x0000000a048c723c */ /* 0x040fe2000000188c */
[----:B------:R-:W-:Y:S05]  /*86b0*/  LDSM.16.M88.4 R8, [R193+0xa800] ;  /* 0x00a80000c108783b */ /* 0x000fea0000000200 */
[C---:B-----5:R-:W-:Y:S06]  /*86c0*/  HMMA.16816.F32 R136, R4.reuse, R20, R136 ;  /* 0x000000140488723c */ /* 0x060fec0000001888 */
[----:B------:R-:W-:Y:S01]  /*86d0*/  HMMA.16816.F32 R216, R4, R22, R216 ;  /* 0x0000001604d8723c */ /* 0x000fe200000018d8 */
[----:B------:R-:W2:Y:S04]  /*86e0*/  LDSM.16.M88.4 R20, [R175] ;  /* 0x00000000af14783b */ /* 0x000ea80000000200 */
[----:B------:R-:W4:Y:S01]  /*86f0*/  LDSM.16.M88.4 R4, [R193+0xb000] ;  /* 0x00b00000c104783b */ /* 0x000f220000000200 */
[----:B------:R-:W-:Y:S03]  /*8700*/  HMMA.16816.F32 R12, R28, R166, R12 ;  /* 0x000000a61c0c723c */ /* 0x000fe6000000180c */
[----:B------:R-:W-:Y:S03]  /*8710*/  LDSM.16.M88.4 R164, [R174] ;  /* 0x00000000aea4783b */ /* 0x000fe60000000200 */
        /* <DEDUP_REMOVED lines=9> */
[----:B------:R-:W-:Y:S04]  /*87b0*/  LDSM.16.M88.4 R32, [R190+0x4000] ;  /* 0x00400000be20783b */ /* 0x000fe80000000200 */
[----:B------:R-:W1:Y:S01]  /*87c0*/  LDSM.16.M88.4 R28, [R187+0xa000] ;  /* 0x00a00000bb1c783b */ /* 0x000e620000000200 */
[----:B------:R-:W-:Y:S03]  /*87d0*/  HMMA.16816.F32 R12, R220, R26, R12 ;  /* 0x0000001adc0c723c */ /* 0x000fe6000000180c */
[----:B------:R-:W-:Y:S03]  /*87e0*/  LDSM.16.M88.4 R24, [R187+0xa800] ;  /* 0x00a80000bb18783b */ /* 0x000fe60000000200 */
[----:B--2---:R-:W-:Y:S06]  /*87f0*/  HMMA.16816.F32 R16, R168, R20, R16 ;  /* 0x00000014a810723c */ /* 0x004fec0000001810 */
[C---:B------:R-:W-:Y:S06]  /*8800*/  HMMA.16816.F32 R152, R220.reuse, R8, R152 ;  /* 0x00000008dc98723c */ /* 0x040fec0000001898 */
[C---:B------:R-:W-:Y:S01]  /*8810*/  HMMA.16816.F32 R148, R220.reuse, R10, R148 ;  /* 0x0000000adc94723c */ /* 0x040fe20000001894 */
[----:B------:R-:W-:Y:S05]  /*8820*/  LDSM.16.M88.4 R8, [R189+0x4000] ;  /* 0x00400000bd08783b */ /* 0x000fea0000000200 */
[C---:B----4-:R-:W-:Y:S06]  /*8830*/  HMMA.16816.F32 R144, R220.reuse, R4, R144 ;  /* 0x00000004dc90723c */ /* 0x050fec0000001890 */
[----:B------:R-:W-:Y:S01]  /*8840*/  HMMA.16816.F32 R140, R220, R6, R140 ;  /* 0x00000006dc8c723c */ /* 0x000fe2000000188c */
[----:B------:R-:W2:Y:S05]  /*8850*/  LDSM.16.M88.4 R4, [R180+0x4000] ;  /* 0x00400000b404783b */ /* 0x000eaa0000000200 */
[----:B------:R-:W-:Y:S01]  /*8860*/  HMMA.16816.F32 R12, R168, R22, R12 ;  /* 0x00000016a80c723c */ /* 0x000fe2000000180c */
[----:B------:R-:W3:Y:S05]  /*8870*/  LDSM.16.M88.4 R20, [R187+0xb000] ;  /* 0x00b00000bb14783b */ /* 0x000eea0000000200 */
[----:B-1----:R-:W-:Y:S06]  /*8880*/  HMMA.16816.F32 R16, R32, R28, R16 ;  /* 0x0000001c2010723c */ /* 0x002fec0000001810 */
[C---:B------:R-:W-:Y:S06]  /*8890*/  HMMA.16816.F32 R152, R168.reuse, R164, R152 ;  /* 0x000000a4a898723c */ /* 0x040fec0000001898 */
[----:B------:R-:W-:Y:S01]  /*88a0*/  HMMA.16816.F32 R148, R168, R166, R148 ;  /* 0x000000a6a894723c */ /* 0x000fe20000001894 */
[----:B------:R-:W-:Y:S05]  /*88b0*/  LDSM.16.M88.4 R164, [R187+0xb800] ;  /* 0x00b80000bba4783b */ /* 0x000fea0000000200 */
[----:B------:R-:W-:Y:S01]  /*88c0*/  HMMA.16816.F32 R12, R32, R30, R12 ;  /* 0x0000001e200c723c */ /* 0x000fe2000000180c */
[----:B------:R-:W1:Y:S05]  /*88d0*/  LDSM.16.M88.4 R28, [R180+0x4800] ;  /* 0x00480000b41c783b */ /* 0x000e6a0000000200 */
[----:B------:R-:W-:Y:S06]  /*88e0*/  HMMA.16816.F32 R144, R168, R160, R144 ;  /* 0x000000a0a890723c */ /* 0x000fec0000001890 */
[----:B--2---:R-:W-:Y:S06]  /*88f0*/  HMMA.16816.F32 R16, R8, R4, R16 ;  /* 0x000000040810723c */ /* 0x004fec0000001810 */
[----:B------:R-:W-:Y:S01]  /*8900*/  HMMA.16816.F32 R152, R32, R24, R152 ;  /* 0x000000182098723c */ /* 0x000fe20000001898 */
[----:B------:R-:W-:-:S04]  /*8910*/  IMAD.U32 R5, RZ, RZ, UR12 ;  /* 0x0000000cff057e24 */ /* 0x000fc8000f8e00ff */
[----:B------:R-:W-:Y:S01]  /*8920*/  IMAD R0, R5, 0x40, R206 ;  /* 0x0000004005007824 */ /* 0x000fe200078e02ce */
[----:B------:R-:W-:Y:S03]  /*8930*/  HMMA.16816.F32 R140, R168, R162, R140 ;  /* 0x000000a2a88c723c */ /* 0x000fe6000000188c */
[C---:B------:R-:W-:Y:S01]  /*8940*/  VIADD R2, R0.reuse, 0x1 ;  /* 0x0000000100027836 */ /* 0x040fe20000000000 */
[CC--:B------:R-:W-:Y:S01]  /*8950*/  ISETP.GE.AND P6, PT, R0.reuse, R204.reuse, PT ;  /* 0x000000cc0000720c */ /* 0x0c0fe20003fc6270 */
[C---:B------:R-:W-:Y:S01]  /*8960*/  VIADD R24, R0.reuse, 0x10 ;  /* 0x0000001000187836 */ /* 0x040fe20000000000 */
[----:B------:R-:W-:Y:S02]  /*8970*/  HMMA.16816.F32 R136, R220, R224, R136 ;  /* 0x000000e0dc88723c */ /* 0x000fe40000001888 */
[----:B------:R-:W-:Y:S02]  /*8980*/  ISETP.LT.OR P6, PT, R0, R205, P6 ;  /* 0x000000cd0000720c */ /* 0x000fe400037c1670 */
[----:B------:R-:W-:-:S02]  /*8990*/  ISETP.GE.AND P1, PT, R2, R204, PT ;  /* 0x000000cc0200720c */ /* 0x000fc40003f26270 */
[----:B------:R-:W-:Y:S01]  /*89a0*/  HMMA.16816.F32 R12, R8, R6, R12 ;  /* 0x00000006080c723c */ /* 0x000fe2000000180c */
[----:B------:R-:W2:Y:S01]  /*89b0*/  LDSM.16.M88.4 R4, [R180+0x5000] ;  /* 0x00500000b404783b */ /* 0x000ea20000000200 */
[C---:B------:R-:W-:Y:S02]  /*89c0*/  ISETP.GE.AND P0, PT, R2.reuse, R202, PT ;  /* 0x000000ca0200720c */ /* 0x040fe40003f06270 */
[C---:B------:R-:W-:Y:S02]  /*89d0*/  ISETP.LT.OR P1, PT, R2.reuse, R205, P1 ;  /* 0x000000cd0200720c */ /* 0x040fe40000f21670 */
[----:B------:R-:W-:Y:S01]  /*89e0*/  HMMA.16816.F32 R216, R220, R226, R216 ;  /* 0x000000e2dcd8723c */ /* 0x000fe200000018d8 */
[----:B------:R-:W-:-:S05]  /*89f0*/  ISETP.LT.OR P0, PT, R2, R203, P0 ;  /* 0x000000cb0200720c */ /* 0x000fca0000701670 */
[C---:B------:R-:W-:Y:S06]  /*8a00*/  HMMA.16816.F32 R148, R32.reuse, R26, R148 ;  /* 0x0000001a2094723c */ /* 0x040fec0000001894 */
[----:B---3--:R-:W-:Y:S06]  /*8a10*/  HMMA.16816.F32 R144, R32, R20, R144 ;  /* 0x000000142090723c */ /* 0x008fec0000001890 */
[----:B-1----:R-:W-:Y:S01]  /*8a20*/  HMMA.16816.F32 R152, R8, R28, R152 ;  /* 0x0000001c0898723c */ /* 0x002fe20000001898 */
[----:B------:R-:W-:Y:S01]  /*8a30*/  FSEL R21, R16, -INF , !P6 ;  /* 0xff80000010157808 */ /* 0x000fe20007000000 */
[C---:B------:R-:W-:Y:S01]  /*8a40*/  VIADD R16, R0.reuse, 0x8 ;  /* 0x0000000800107836 */ /* 0x040fe20000000000 */
[----:B------:R-:W-:-:S02]  /*8a50*/  ISETP.GE.AND P6, PT, R0, R202, PT ;  /* 0x000000ca0000720c */ /* 0x000fc40003fc6270 */
[----:B------:R-:W-:Y:S01]  /*8a60*/  FSEL R20, R19, -INF , !P0 ;  /* 0xff80000013147808 */ /* 0x000fe20004000000 */
[----:B------:R-:W-:Y:S01]  /*8a70*/  HMMA.16816.F32 R140, R32, R22, R140 ;  /* 0x00000016208c723c */ /* 0x000fe2000000188c */
[----:B------:R-:W-:-:S04]  /*8a80*/  ISETP.LT.OR P6, PT, R0, R203, P6 ;  /* 0x000000cb0000720c */ /* 0x000fc800037c1670 */
[----:B------:R-:W-:Y:S01]  /*8a90*/  FSEL R2, R18, -INF , !P6 ;  /* 0xff80000012027808 */ /* 0x000fe20007000000 */
[C---:B------:R-:W-:Y:S01]  /*8aa0*/  HMMA.16816.F32 R136, R168.reuse, R156, R136 ;  /* 0x0000009ca888723c */ /* 0x040fe20000001888 */
[----:B------:R-:W-:Y:S01]  /*8ab0*/  ISETP.GE.AND P6, PT, R16, R204, PT ;  /* 0x000000cc1000720c */ /* 0x000fe20003fc6270 */
[----:B------:R-:W-:Y:S01]  /*8ac0*/  VIADD R22, R0, 0x9 ;  /* 0x0000000900167836 */ /* 0x000fe20000000000 */
[----:B------:R-:W-:Y:S02]  /*8ad0*/  FSEL R23, R17, -INF , !P1 ;  /* 0xff80000011177808 */ /* 0x000fe40004800000 */
[C---:B------:R-:W-:Y:S01]  /*8ae0*/  ISETP.GE.AND P1, PT, R16.reuse, R202, PT ;  /* 0x000000ca1000720c */ /* 0x040fe20003f26270 */
[----:B------:R-:W-:Y:S01]  /*8af0*/  HMMA.16816.F32 R216, R168, R158, R216 ;  /* 0x0000009ea8d8723c */ /* 0x000fe200000018d8 */
[C---:B------:R-:W-:Y:S02]  /*8b00*/  ISETP.LT.OR P6, PT, R16.reuse, R205, P6 ;  /* 0x000000cd1000720c */ /* 0x040fe400037c1670 */
[----:B------:R-:W-:-:S02]  /*8b10*/  ISETP.LT.OR P1, PT, R16, R203, P1 ;  /* 0x000000cb1000720c */ /* 0x000fc40000f21670 */
[----:B------:R-:W-:Y:S01]  /*8b20*/  ISETP.GE.AND P0, PT, R22, R204, PT ;  /* 0x000000cc1600720c */ /* 0x000fe20003f06270 */
[----:B------:R-:W1:Y:S01]  /*8b30*/  LDSM.16.M88.4 R16, [R180+0x5800] ;  /* 0x00580000b410783b */ /* 0x000e620000000200 */
[----:B------:R-:W-:Y:S01]  /*8b40*/  FSEL R25, R12, -INF , !P6 ;  /* 0xff8000000c197808 */ /* 0x000fe20007000000 */
[----:B------:R-:W-:Y:S01]  /*8b50*/  HMMA.16816.F32 R148, R8, R30, R148 ;  /* 0x0000001e0894723c */ /* 0x000fe20000001894 */
[----:B------:R-:W-:Y:S01]  /*8b60*/  ISETP.GE.AND P6, PT, R22, R202, PT ;  /* 0x000000ca1600720c */ /* 0x000fe20003fc6270 */
[----:B------:R-:W-:-:S04]  /*8b70*/  DEPBAR.LE SB0, 0x0 ;  /* 0x000080000000791a */ /* 0x000fc80000000000 */
[----:B------:R-:W-:Y:S01]  /*8b80*/  FSEL R14, R14, -INF , !P1 ;  /* 0xff8000000e0e7808 */ /* 0x000fe20004800000 */
[----:B--2---:R-:W-:Y:S01]  /*8b90*/  HMMA.16816.F32 R144, R8, R4, R144 ;  /* 0x000000040890723c */ /* 0x004fe20000001890 */
[----:B------:R-:W-:Y:S02]  /*8ba0*/  ISETP.GE.AND P1, PT, R24, R204, PT ;  /* 0x000000cc1800720c */ /* 0x000fe40003f26270 */
[C---:B------:R-:W-:Y:S02]  /*8bb0*/  ISETP.LT.OR P0, PT, R22.reuse, R205, P0 ;  /* 0x000000cd1600720c */ /* 0x040fe40000701670 */
[----:B------:R-:W-:Y:S01]  /*8bc0*/  ISETP.LT.OR P6, PT, R22, R203, P6 ;  /* 0x000000cb1600720c */ /* 0x000fe200037c1670 */
[----:B------:R-:W-:Y:S01]  /*8bd0*/  VIADD R22, R0, 0x11 ;  /* 0x0000001100167836 */ /* 0x000fe20000000000 */
[----:B------:R-:W-:Y:S01]  /*8be0*/  ISETP.LT.OR P1, PT, R24, R205, P1 ;  /* 0x000000cd1800720c */ /* 0x000fe20000f21670 */
[----:B------:R-:W-:Y:S01]  /*8bf0*/  VIADD R4, R0, 0x19 ;  /* 0x0000001900047836 */ /* 0x000fe20000000000 */
[----:B------:R-:W-:Y:S01]  /*8c00*/  FSEL R13, R13, -INF , !P0 ;  /* 0xff8000000d0d7808 */ /* 0x000fe20004000000 */
[----:B------:R-:W-:Y:S01]  /*8c10*/  HMMA.16816.F32 R136, R32, R164, R136 ;  /* 0x000000a42088723c */ /* 0x000fe20000001888 */
[----:B------:R-:W-:Y:S01]  /*8c20*/  BAR.SYNC.DEFER_BLOCKING 0x0 ;  /* 0x0000000000007b1d */ /* 0x000fe20000010000 */
[----:B------:R-:W-:Y:S01]  /*8c30*/  ISETP.GE.AND P0, PT, R24, R202, PT ;  /* 0x000000ca1800720c */ /* 0x000fe20003f06270 */
[C---:B------:R-:W-:Y:S01]  /*8c40*/  VIADD R5, R0.reuse, 0x20 ;  /* 0x0000002000057836 */ /* 0x040fe20000000000 */
[----:B------:R-:W-:Y:S01]  /*8c50*/  FSEL R12, R15, -INF , !P6 ;  /* 0xff8000000f0c7808 */ /* 0x000fe20007000000 */
[----:B------:R-:W-:Y:S01]  /*8c60*/  VIADD R15, R0, 0x18 ;  /* 0x00000018000f7836 */ /* 0x000fe20000000000 */
[----:B------:R-:W-:Y:S01]  /*8c70*/  FSEL R223, R152, -INF , !P1 ;  /* 0xff80000098df7808 */ /* 0x000fe20004800000 */
[----:B------:R-:W-:Y:S01]  /*8c80*/  HMMA.16816.F32 R140, R8, R6, R140 ;  /* 0x00000006088c723c */ /* 0x000fe2000000188c */
[----:B------:R-:W-:-:S02]  /*8c90*/  ISETP.GE.AND P6, PT, R22, R204, PT ;  /* 0x000000cc1600720c */ /* 0x000fc40003fc6270 */
[----:B------:R-:W-:Y:S02]  /*8ca0*/  ISETP.GE.AND P1, PT, R22, R202, PT ;  /* 0x000000ca1600720c */ /* 0x000fe40003f26270 */
[----:B------:R-:W-:Y:S01]  /*8cb0*/  ISETP.LT.OR P0, PT, R24, R203, P0 ;  /* 0x000000cb1800720c */ /* 0x000fe20000701670 */
[----:B------:R-:W-:Y:S01]  /*8cc0*/  HMMA.16816.F32 R216, R32, R166, R216 ;  /* 0x000000a620d8723c */ /* 0x000fe200000018d8 */
[----:B------:R-:W-:Y:S01]  /*8cd0*/  ISETP.LT.OR P6, PT, R22, R205, P6 ;  /* 0x000000cd1600720c */ /* 0x000fe200037c1670 */
[----:B------:R-:W-:Y:S01]  /*8ce0*/  VIADD R6, R0, 0x28 ;  /* 0x0000002800067836 */ /* 0x000fe20000000000 */
[----:B------:R-:W-:Y:S02]  /*8cf0*/  ISETP.LT.OR P1, PT, R22, R203, P1 ;  /* 0x000000cb1600720c */ /* 0x000fe40000f21670 */
[----:B------:R-:W-:Y:S02]  /*8d00*/  FSEL R208, R154, -INF , !P0 ;  /* 0xff8000009ad07808 */ /* 0x000fe40004000000 */
[----:B------:R-:W-:-:S02]  /*8d10*/  ISETP.GE.AND P0, PT, R15, R204, PT ;  /* 0x000000cc0f00720c */ /* 0x000fc40003f06270 */
[----:B------:R-:W-:Y:S02]  /*8d20*/  FSEL R207, R153, -INF , !P6 ;  /* 0xff80000099cf7808 */ /* 0x000fe40007000000 */
[----:B------:R-:W-:Y:S01]  /*8d30*/  FSEL R220, R155, -INF , !P1 ;  /* 0xff8000009bdc7808 */ /* 0x000fe20004800000 */
[----:B-1----:R-:W-:Y:S01]  /*8d40*/  HMMA.16816.F32 R136, R8, R16, R136 ;  /* 0x000000100888723c */ /* 0x002fe20000001888 */
[C---:B------:R-:W-:Y:S02]  /*8d50*/  ISETP.GE.AND P6, PT, R15.reuse, R202, PT ;  /* 0x000000ca0f00720c */ /* 0x040fe40003fc6270 */
[----:B------:R-:W-:Y:S02]  /*8d60*/  ISETP.GE.AND P1, PT, R4, R204, PT ;  /* 0x000000cc0400720c */ /* 0x000fe40003f26270 */
[C---:B------:R-:W-:Y:S02]  /*8d70*/  ISETP.LT.OR P0, PT, R15.reuse, R205, P0 ;  /* 0x000000cd0f00720c */ /* 0x040fe40000701670 */
[----:B------:R-:W-:-:S02]  /*8d80*/  ISETP.LT.OR P6, PT, R15, R203, P6 ;  /* 0x000000cb0f00720c */ /* 0x000fc400037c1670 */
[----:B------:R-:W-:Y:S02]  /*8d90*/  ISETP.LT.OR P1, PT, R4, R205, P1 ;  /* 0x000000cd0400720c */ /* 0x000fe40000f21670 */
[----:B------:R-:W-:Y:S01]  /*8da0*/  FSEL R135, R148, -INF , !P0 ;  /* 0xff80000094877808 */ /* 0x000fe20004000000 */
[----:B------:R-:W-:Y:S01]  /*8db0*/  HMMA.16816.F32 R216, R8, R18, R216 ;  /* 0x0000001208d8723c */ /* 0x000fe200000018d8 */
[----:B------:R-:W-:Y:S02]  /*8dc0*/  ISETP.GE.AND P0, PT, R4, R202, PT ;  /* 0x000000ca0400720c */ /* 0x000fe40003f06270 */
[----:B------:R-:W-:Y:S02]  /*8dd0*/  FSEL R150, R150, -INF , !P6 ;  /* 0xff80000096967808 */ /* 0x000fe40007000000 */
[----:B------:R-:W-:Y:S02]  /*8de0*/  FSEL R221, R149, -INF , !P1 ;  /* 0xff80000095dd7808 */ /* 0x000fe40004800000 */
[----:B------:R-:W-:-:S02]  /*8df0*/  ISETP.GE.AND P6, PT, R5, R204, PT ;  /* 0x000000cc0500720c */ /* 0x000fc40003fc6270 */
[C---:B------:R-:W-:Y:S02]  /*8e00*/  ISETP.GE.AND P1, PT, R5.reuse, R202, PT ;  /* 0x000000ca0500720c */ /* 0x040fe40003f26270 */
[----:B------:R-:W-:Y:S01]  /*8e10*/  ISETP.LT.OR P0, PT, R4, R203, P0 ;  /* 0x000000cb0400720c */ /* 0x000fe20000701670 */
[C---:B------:R-:W-:Y:S01]  /*8e20*/  VIADD R4, R0.reuse, 0x21 ;  /* 0x0000002100047836 */ /* 0x040fe20000000000 */
[C---:B------:R-:W-:Y:S02]  /*8e30*/  ISETP.LT.OR P6, PT, R5.reuse, R205, P6 ;  /* 0x000000cd0500720c */ /* 0x040fe400037c1670 */
[----:B------:R-:W-:Y:S01]  /*8e40*/  ISETP.LT.OR P1, PT, R5, R203, P1 ;  /* 0x000000cb0500720c */ /* 0x000fe20000f21670 */
[----:B------:R-:W-:Y:S01]  /*8e50*/  VIADD R5, R0, 0x29 ;  /* 0x0000002900057836 */ /* 0x000fe20000000000 */
[----:B------:R-:W-:Y:S02]  /*8e60*/  FSEL R148, R151, -INF , !P0 ;  /* 0xff80000097947808 */ /* 0x000fe40004000000 */
[----:B------:R-:W-:-:S02]  /*8e70*/  ISETP.GE.AND P0, PT, R4, R204, PT ;  /* 0x000000cc0400720c */ /* 0x000fc40003f06270 */
[----:B------:R-:W-:Y:S02]  /*8e80*/  FSEL R151, R144, -INF , !P6 ;  /* 0xff80000090977808 */ /* 0x000fe40007000000 */
[----:B------:R-:W-:Y:S02]  /*8e90*/  FSEL R146, R146, -INF , !P1 ;  /* 0xff80000092927808 */ /* 0x000fe40004800000 */
[----:B------:R-:W-:Y:S02]  /*8ea0*/  ISETP.GE.AND P6, PT, R4, R202, PT ;  /* 0x000000ca0400720c */ /* 0x000fe40003fc6270 */
[----:B------:R-:W-:Y:S02]  /*8eb0*/  ISETP.GE.AND P1, PT, R6, R204, PT ;  /* 0x000000cc0600720c */ /* 0x000fe40003f26270 */
[C---:B------:R-:W-:Y:S02]  /*8ec0*/  ISETP.LT.OR P0, PT, R4.reuse, R205, P0 ;  /* 0x000000cd0400720c */ /* 0x040fe40000701670 */
[----:B------:R-:W-:Y:S01]  /*8ed0*/  ISETP.LT.OR P6, PT, R4, R203, P6 ;  /* 0x000000cb0400720c */ /* 0x000fe200037c1670 */
[----:B------:R-:W-:Y:S01]  /*8ee0*/  VIADD R4, R0, 0x30 ;  /* 0x0000003000047836 */ /* 0x000fe20000000000 */
[----:B------:R-:W-:-:S02]  /*8ef0*/  ISETP.LT.OR P1, PT, R6, R205, P1 ;  /* 0x000000cd0600720c */ /* 0x000fc40000f21670 */
[----:B------:R-:W-:Y:S02]  /*8f00*/  FSEL R149, R145, -INF , !P0 ;  /* 0xff80000091957808 */ /* 0x000fe40004000000 */
[----:B------:R-:W-:Y:S02]  /*8f10*/  FSEL R144, R147, -INF , !P6 ;  /* 0xff80000093907808 */ /* 0x000fe40007000000 */
[----:B------:R-:W-:Y:S02]  /*8f20*/  FSEL R145, R140, -INF , !P1 ;  /* 0xff8000008c917808 */ /* 0x000fe40004800000 */
[----:B------:R-:W-:Y:S02]  /*8f30*/  ISETP.GE.AND P0, PT, R6, R202, PT ;  /* 0x000000ca0600720c */ /* 0x000fe40003f06270 */
[C---:B------:R-:W-:Y:S02]  /*8f40*/  ISETP.GE.AND P6, PT, R5.reuse, R204, PT ;  /* 0x000000cc0500720c */ /* 0x040fe40003fc6270 */
[----:B------:R-:W-:-:S02]  /*8f50*/  ISETP.GE.AND P1, PT, R5, R202, PT ;  /* 0x000000ca0500720c */ /* 0x000fc40003f26270 */
[----:B------:R-:W-:Y:S02]  /*8f60*/  ISETP.LT.OR P0, PT, R6, R203, P0 ;  /* 0x000000cb0600720c */ /* 0x000fe40000701670 */
[C---:B------:R-:W-:Y:S02]  /*8f70*/  ISETP.LT.OR P6, PT, R5.reuse, R205, P6 ;  /* 0x000000cd0500720c */ /* 0x040fe400037c1670 */
[----:B------:R-:W-:Y:S01]  /*8f80*/  ISETP.LT.OR P1, PT, R5, R203, P1 ;  /* 0x000000cb0500720c */ /* 0x000fe20000f21670 */
[----:B------:R-:W-:Y:S01]  /*8f90*/  VIADD R5, R0, 0x31 ;  /* 0x0000003100057836 */ /* 0x000fe20000000000 */
[----:B------:R-:W-:Y:S02]  /*8fa0*/  FSEL R142, R142, -INF , !P0 ;  /* 0xff8000008e8e7808 */ /* 0x000fe40004000000 */
[----:B------:R-:W-:Y:S02]  /*8fb0*/  FSEL R140, R143, -INF , !P1 ;  /* 0xff8000008f8c7808 */ /* 0x000fe40004800000 */
[----:B------:R-:W-:-:S02]  /*8fc0*/  ISETP.GE.AND P0, PT, R4, R204, PT ;  /* 0x000000cc0400720c */ /* 0x000fc40003f06270 */
[----:B------:R-:W-:Y:S02]  /*8fd0*/  FSEL R141, R141, -INF , !P6 ;  /* 0xff8000008d8d7808 */ /* 0x000fe40007000000 */
[C---:B------:R-:W-:Y:S02]  /*8fe0*/  ISETP.GE.AND P1, PT, R4.reuse, R202, PT ;  /* 0x000000ca0400720c */ /* 0x040fe40003f26270 */
[C---:B------:R-:W-:Y:S02]  /*8ff0*/  ISETP.GE.AND P6, PT, R5.reuse, R204, PT ;  /* 0x000000cc0500720c */ /* 0x040fe40003fc6270 */
[C---:B------:R-:W-:Y:S02]  /*9000*/  ISETP.LT.OR P0, PT, R4.reuse, R205, P0 ;  /* 0x000000cd0400720c */ /* 0x040fe40000701670 */
[----:B------:R-:W-:Y:S01]  /*9010*/  ISETP.LT.OR P1, PT, R4, R203, P1 ;  /* 0x000000cb0400720c */ /* 0x000fe20000f21670 */
[C---:B------:R-:W-:Y:S01]  /*9020*/  VIADD R4, R0.reuse, 0x38 ;  /* 0x0000003800047836 */ /* 0x040fe20000000000 */
[----:B------:R-:W-:Y:S01]  /*9030*/  ISETP.LT.OR P6, PT, R5, R205, P6 ;  /* 0x000000cd0500720c */ /* 0x000fe200037c1670 */
[----:B------:R-:W-:Y:S01]  /*9040*/  VIADD R0, R0, 0x39 ;  /* 0x0000003900007836 */ /* 0x000fe20000000000 */
[----:B------:R-:W-:-:S02]  /*9050*/  FSEL R171, R136, -INF , !P0 ;  /* 0xff80000088ab7808 */ /* 0x000fc40004000000 */
[----:B------:R-:W-:Y:S02]  /*9060*/  FSEL R169, R137, -INF , !P6 ;  /* 0xff80000089a97808 */ /* 0x000fe40007000000 */
[CC--:B------:R-:W-:Y:S02]  /*9070*/  ISETP.GE.AND P6, PT, R4.reuse, R202.reuse, PT ;  /* 0x000000ca0400720c */ /* 0x0c0fe40003fc6270 */
[C---:B------:R-:W-:Y:S02]  /*9080*/  ISETP.GE.AND P0, PT, R5.reuse, R202, PT ;  /* 0x000000ca0500720c */ /* 0x040fe40003f06270 */
[-C--:B------:R-:W-:Y:S02]  /*9090*/  ISETP.LT.OR P6, PT, R4, R203.reuse, P6 ;  /* 0x000000cb0400720c */ /* 0x080fe400037c1670 */
[----:B------:R-:W-:Y:S02]  /*90a0*/  ISETP.LT.OR P0, PT, R5, R203, P0 ;  /* 0x000000cb0500720c */ /* 0x000fe40000701670 */
[----:B------:R-:W-:-:S02]  /*90b0*/  FSEL R166, R138, -INF , !P1 ;  /* 0xff8000008aa67808 */ /* 0x000fc40004800000 */
[-C--:B------:R-:W-:Y:S02]  /*90c0*/  ISETP.GE.AND P1, PT, R4, R204.reuse, PT ;  /* 0x000000cc0400720c */ /* 0x080fe40003f26270 */
[----:B------:R-:W-:Y:S02]  /*90d0*/  FSEL R162, R218, -INF , !P6 ;  /* 0xff800000daa27808 */ /* 0x000fe40007000000 */
[----:B------:R-:W-:Y:S02]  /*90e0*/  PLOP3.LUT P6, PT, PT, PT, UP0, 0x80, 0x0 ;  /* 0x000000000000781c */ /* 0x000fe40003fcf008 */
[----:B------:R-:W-:Y:S02]  /*90f0*/  FSEL R164, R139, -INF , !P0 ;  /* 0xff8000008ba47808 */ /* 0x000fe40004000000 */
[----:B------:R-:W-:Y:S02]  /*9100*/  ISETP.LT.OR P0, PT, R4, R205, P1 ;  /* 0x000000cd0400720c */ /* 0x000fe40000f01670 */
[----:B------:R-:W-:-:S02]  /*9110*/  ISETP.GE.AND P1, PT, R0, R204, PT ;  /* 0x000000cc0000720c */ /* 0x000fc40003f26270 */
[----:B------:R-:W-:Y:S02]  /*9120*/  FSEL R167, R216, -INF , !P0 ;  /* 0xff800000d8a77808 */ /* 0x000fe40004000000 */
[C---:B------:R-:W-:Y:S02]  /*9130*/  ISETP.GE.AND P0, PT, R0.reuse, R202, PT ;  /* 0x000000ca0000720c */ /* 0x040fe40003f06270 */
[C---:B------:R-:W-:Y:S02]  /*9140*/  ISETP.LT.OR P1, PT, R0.reuse, R205, P1 ;  /* 0x000000cd0000720c */ /* 0x040fe40000f21670 */
[----:B------:R-:W-:Y:S02]  /*9150*/  ISETP.LT.OR P0, PT, R0, R203, P0 ;  /* 0x000000cb0000720c */ /* 0x000fe40000701670 */
[----:B------:R-:W-:Y:S02]  /*9160*/  FSEL R165, R217, -INF , !P1 ;  /* 0xff800000d9a57808 */ /* 0x000fe40004800000 */
[----:B------:R-:W-:Y:S01]  /*9170*/  FSEL R161, R219, -INF , !P0 ;  /* 0xff800000dba17808 */ /* 0x000fe20004000000 */
[----:B------:R-:W-:Y:S08]  /*9180*/  @!P6 BRA `(.L_x_2051) ;  /* 0x0000000c0030e947 */ /* 0x000ff00003800000 */
[----:B------:R-:W-:Y:S05]  /*9190*/  @!P3 BRA `(.L_x_2052) ;  /* 0x000000040020b947 */ /* 0x000fea0003800000 */
[----:B------:R-:W-:Y:S01]  /*91a0*/  ULDC UR6, c[0x0][0x380] ;  /* 0x0000e00000067ab9 */ /* 0x000fe20000000800 */
[----:B------:R-:W-:Y:S01]  /*91b0*/  USHF.L.U32 UR7, UR12, 0x6, URZ ;  /* 0x000000060c077899 */ /* 0x000fe2000800063f */
[----:B------:R-:W-:Y:S01]  /*91c0*/  IABS R0, UR6 ;  /* 0x0000000600007c13 */ /* 0x000fe20008000000 */
[----:B------:R-:W-:Y:S02]  /*91d0*/  UMOV UR30, URZ ;  /* 0x0000003f001e7c82 */ /* 0x000fe40008000000 */
[----:B------:R-:W-:Y:S01]  /*91e0*/  UIADD3 UR28, UR7, -0x40, URZ ;  /* 0xffffffc0071c7890 */ /* 0x000fe2000fffe03f */
[----:B------:R-:W-:Y:S02]  /*91f0*/  R2UR UR4, R0 ;  /* 0x00000000000472ca */ /* 0x000fe400000e0000 */
[----:B------:R-:W-:Y:S01]  /*9200*/  IABS R4, UR7 ;  /* 0x0000000700047c13 */ /* 0x000fe20008000000 */
[----:B------:R-:W-:-:S03]  /*9210*/  ULOP3.LUT UR7, UR7, UR6, URZ, 0x3c, !UPT ;  /* 0x0000000607077292 */ /* 0x000fc6000f8e3c3f */
[----:B------:R-:W-:Y:S01]  /*9220*/  R2UR UR22, R4 ;  /* 0x00000000041672ca */ /* 0x000fe200000e0000 */
[----:B------:R-:W-:-:S06]  /*9230*/  UISETP.GE.AND UP1, UPT, UR7, URZ, UPT ;  /* 0x0000003f0700728c */ /* 0x000fcc000bf26270 */
[----:B------:R-:W1:Y:S08]  /*9240*/  I2F.RP R6, UR4 ;  /* 0x0000000400067d06 */ /* 0x000e700008209400 */
[----:B-1----:R-:W1:Y:S02]  /*9250*/  MUFU.RCP R5, R6 ;  /* 0x0000000600057308 */ /* 0x002e640000001000 */
[----:B-1----:R-:W-:-:S06]  /*9260*/  VIADD R5, R5, 0xffffffe ;  /* 0x0ffffffe05057836 */ /* 0x002fcc0000000000 */
[----:B------:R-:W1:Y:S02]  /*9270*/  F2I.FTZ.U32.TRUNC.NTZ R0, R5 ;  /* 0x0000000500007305 */ /* 0x000e64000021f000 */
[----:B-1----:R-:W-:Y:S02]  /*9280*/  R2UR UR31, R0 ;  /* 0x00000000001f72ca */ /* 0x002fe400000e0000 */
[----:B------:R-:W-:Y:S01]  /*9290*/  IABS R0, UR28 ;  /* 0x0000001c00007c13 */ /* 0x000fe20008000000 */
[----:B------:R-:W-:-:S03]  /*92a0*/  ULOP3.LUT UR28, UR28, UR6, URZ, 0x3c, !UPT ;  /* 0x000000061c1c7292 */ /* 0x000fc6000f8e3c3f */
[----:B------:R-:W-:-:S07]  /*92b0*/  R2UR UR17, R0 ;  /* 0x00000000001172ca */ /* 0x000fce00000e0000 */
        /* <DEDUP_REMOVED lines=30> */
[----:B------:R-:W-:Y:S02]  /*94a0*/  IMAD.U32 R4, RZ, RZ, UR16 ;  /* 0x00000010ff047e24 */ /* 0x000fe4000f8e00ff */
[----:B------:R-:W-:Y:S02]  /*94b0*/  IMAD.U32 R5, RZ, RZ, UR17 ;  /* 0x00000011ff057e24 */ /* 0x000fe4000f8e00ff */
[----:B------:R-:W-:Y:S02]  /*94c0*/  IMAD.U32 R6, RZ, RZ, UR30 ;  /* 0x0000001eff067e24 */ /* 0x000fe4000f8e00ff */
[----:B------:R-:W-:Y:S01]  /*94d0*/  IMAD.U32 R7, RZ, RZ, UR31 ;  /* 0x0000001fff077e24 */ /* 0x000fe2000f8e00ff */
[----:B------:R-:W2:Y:S04]  /*94e0*/  LDG.E R4, desc[UR24][R4.64] ;  /* 0x0000001804047981 */ /* 0x000ea8000c1e1900 */
[----:B------:R-:W3:Y:S01]  /*94f0*/  LDG.E R0, desc[UR24][R6.64] ;  /* 0x0000001806007981 */ /* 0x000ee2000c1e1900 */
[----:B------:R-:W-:-:S04]  /*9500*/  UIADD3 UR4, UR29, -UR4, URZ ;  /* 0x800000041d047290 */ /* 0x000fc8000fffe03f */
[----:B------:R-:W-:-:S04]  /*9510*/  UIMAD UR6, UR4, UR6, -0x40 ;  /* 0xffffffc0040674a4 */ /* 0x000fc8000f8e0206 */
[----:B------:R-:W-:Y:S02]  /*9520*/  USHF.R.S32.HI UR4, URZ, 0x1f, UR6 ;  /* 0x0000001f3f047899 */ /* 0x000fe40008011406 */
[----:B------:R-:W-:Y:S02]  /*9530*/  UIMAD.WIDE.U32 UR28, UR6, UR8, URZ ;  /* 0x00000008061c72a5 */ /* 0x000fe4000f8e003f */
[----:B------:R-:W-:-:S04]  /*9540*/  UIMAD UR4, UR4, UR8, URZ ;  /* 0x00000008040472a4 */ /* 0x000fc8000f8e023f */
[----:B------:R-:W-:-:S04]  /*9550*/  UIMAD UR4, UR6, UR9, UR4 ;  /* 0x00000009060472a4 */ /* 0x000fc8000f8e0204 */
[----:B------:R-:W-:Y:S01]  /*9560*/  UIADD3 UR29, UR29, UR4, URZ ;  /* 0x000000041d1d7290 */ /* 0x000fe2000fffe03f */
[----:B--2---:R-:W-:Y:S02]  /*9570*/  R2UR UR16, R4 ;  /* 0x00000000041072ca */ /* 0x004fe400000e0000 */
[----:B---3--:R-:W-:-:S13]  /*9580*/  R2UR UR7, R0 ;  /* 0x00000000000772ca */ /* 0x008fda00000e0000 */
[----:B------:R-:W-:-:S03]  /*9590*/  UIADD3 UR16, -UR16, UR7, URZ ;  /* 0x0000000710107290 */ /* 0x000fc6000fffe13f */
[----:B------:R-:W-:Y:S01]  /*95a0*/  ULDC.64 UR6, c[0x0][0x230] ;  /* 0x00008c0000067ab9 */ /* 0x000fe20000000a00 */
[----:B------:R-:W-:Y:S02]  /*95b0*/  USHF.R.S32.HI UR4, URZ, 0x1f, UR16 ;  /* 0x0000001f3f047899 */ /* 0x000fe40008011410 */
[----:B------:R-:W-:Y:S02]  /*95c0*/  UIMAD.WIDE.U32 UR28, UR16, UR6, UR28 ;  /* 0x00000006101c72a5 */ /* 0x000fe4000f8e001c */
[----:B------:R-:W-:-:S04]  /*95d0*/  UIMAD UR4, UR4, UR6, URZ ;  /* 0x00000006040472a4 */ /* 0x000fc8000f8e023f */
[----:B------:R-:W-:-:S03]  /*95e0*/  UIMAD UR7, UR16, UR7, UR4 ;  /* 0x00000007100772a4 */ /* 0x000fc6000f8e0204 */
[----:B------:R-:W-:Y:S01]  /*95f0*/  UMOV UR16, UR28 ;  /* 0x0000001c00107c82 */ /* 0x000fe20008000000 */
[----:B------:R-:W-:Y:S01]  /*9600*/  UIADD3 UR7, UR29, UR7, URZ ;  /* 0x000000071d077290 */ /* 0x000fe2000fffe03f */
[----:B------:R-:W-:Y:S11]  /*9610*/  BRA `(.L_x_2053) ;  /* 0x0000000000087947 */ /* 0x000ff60003800000 */
.L_x_2052:
[----:B------:R-:W-:-:S04]  /*9620*/  ULEA UR16, -UR8, URZ, 0x6 ;  /* 0x0000003f08107291 */ /* 0x000fc8000f8e313f */
[----:B------:R-:W-:-:S12]  /*9630*/  USHF.R.S32.HI UR7, URZ, 0x1f, UR16 ;  /* 0x0000001f3f077899 */ /* 0x000fd80008011410 */
.L_x_2053:
[----:B------:R-:W-:Y:S01]  /*9640*/  IMAD.U32 R27, RZ, RZ, UR16 ;  /* 0x00000010ff1b7e24 */ /* 0x000fe2000f8e00ff */
[----:B------:R-:W-:Y:S01]  /*9650*/  @!P4 IADD3 R5, P0, R133, UR16, RZ ;  /* 0x000000108505cc10 */ /* 0x000fe2000ff1e0ff */
[----:B------:R-:W-:Y:S01]  /*9660*/  IMAD.U32 R6, RZ, RZ, UR16 ;  /* 0x00000010ff067e24 */ /* 0x000fe2000f8e00ff */
[----:B------:R-:W-:Y:S01]  /*9670*/  UIADD3 UR6, UP1, UP0, UR26, UR16, UR26 ;  /* 0x000000101a067290 */ /* 0x000fe2000f83e01a */
[----:B------:R-:W-:Y:S01]  /*9680*/  IMAD.U32 R4, RZ, RZ, UR7 ;  /* 0x00000007ff047e24 */ /* 0x000fe2000f8e00ff */
[----:B------:R-:W-:Y:S01]  /*9690*/  @!P5 LEA R26, P1, R27, R210, 0x1 ;  /* 0x000000d21b1ad211 */ /* 0x000fe200078208ff */
[----:B------:R1:W-:Y:S01]  /*96a0*/  @P5 STS.128 [R199+0x6000], RZ ;  /* 0x006000ffc7005388 */ /* 0x0003e20000000c00 */
[----:B------:R-:W-:Y:S01]  /*96b0*/  @!P4 IADD3.X R0, R134, UR7, RZ, P0, !PT ;  /* 0x000000078600cc10 */ /* 0x000fe200087fe4ff */
[----:B------:R-:W-:Y:S01]  /*96c0*/  UIADD3.X UR4, UR23, UR7, UR23, UP1, UP0 ;  /* 0x0000000717047290 */ /* 0x000fe20008fe0417 */
[----:B------:R-:W-:Y:S01]  /*96d0*/  @!P5 LEA.HI.X R27, R6, R209, R4, 0x1, P1 ;  /* 0x000000d1061bd211 */ /* 0x000fe200008f0c04 */
[----:B------:R-:W-:Y:S01]  /*96e0*/  IMAD.U32 R4, RZ, RZ, UR23 ;  /* 0x00000017ff047e24 */ /* 0x000fe2000f8e00ff */
[----:B------:R-:W-:Y:S01]  /*96f0*/  @!P4 LEA R18, P1, R5, UR14, 0x1 ;  /* 0x0000000e0512cc11 */ /* 0x000fe2000f8208ff */
[----:B------:R-:W-:Y:S01]  /*9700*/  BSSY B0, `(.L_x_2054) ;  /* 0x000006e000007945 */ /* 0x000fe20003800000 */
[----:B------:R-:W-:Y:S01]  /*9710*/  @!P2 IADD3 R7, P0, R133, UR16, RZ ;  /* 0x000000108507ac10 */ /* 0x000fe2000ff1e0ff */
[----:B------:R-:W-:Y:S01]  /*9720*/  @!PT LDS RZ, [RZ] ;  /* 0x00000000fffff984 */ /* 0x000fe20000000800 */
[----:B------:R-:W-:Y:S01]  /*9730*/  @!PT LDS RZ, [RZ] ;  /* 0x00000000fffff984 */ /* 0x000fe20000000800 */
[----:B------:R-:W-:Y:S01]  /*9740*/  @!PT LDS RZ, [RZ] ;  /* 0x00000000fffff984 */ /* 0x000fe20000000800 */
[----:B------:R1:W-:Y:S01]  /*9750*/  @!P5 LDGSTS.E.BYPASS.LTC128B.128 [R199+0x6000], desc[UR24][R26.64] ;  /* 0x060000001ac7dfae */ /* 0x0003e2000b901d58 */
[----:B------:R-:W-:Y:S01]  /*9760*/  @!P4 LEA.HI.X R19, R5, UR15, R0, 0x1, P1 ;  /* 0x0000000f0513cc11 */ /* 0x000fe200088f0c00 */
[----:B------:R-:W-:Y:S01]  /*9770*/  IMAD.U32 R5, RZ, RZ, UR26 ;  /* 0x0000001aff057e24 */ /* 0x000fe2000f8e00ff */
[----:B------:R-:W-:Y:S01]  /*9780*/  @!P2 IADD3.X R0, R134, UR7, RZ, P0, !PT ;  /* 0x000000078600ac10 */ /* 0x000fe200087fe4ff */
[----:B------:R1:W-:Y:S01]  /*9790*/  @P4 STS.128 [R199+0x8000], RZ ;  /* 0x008000ffc7004388 */ /* 0x0003e20000000c00 */
[----:B------:R-:W-:-:S02]  /*97a0*/  @!P2 LEA R10, P0, R7, UR14, 0x1 ;  /* 0x0000000e070aac11 */ /* 0x000fc4000f8008ff */
        /* <DEDUP_REMOVED lines=8> */
[----:B------:R-:W-:Y:S01]  /*9830*/  IMAD.U32 R7, RZ, RZ, UR23 ;  /* 0x00000017ff077e24 */ /* 0x000fe2000f8e00ff */
[C---:B------:R-:W-:Y:S01]  /*9840*/  @!P5 LEA R16, P0, R5.reuse, R210, 0x1 ;  /* 0x000000d20510d211 */ /* 0x040fe200078008ff */
[----:B------:R1:W-:Y:S03]  /*9850*/  @P2 STS.128 [R199+0xa000], RZ ;  /* 0x00a000ffc7002388 */ /* 0x0003e60000000c00 */
[----:B------:R-:W-:Y:S01]  /*9860*/  @!P5 LEA.HI.X R17, R5, R209, R4, 0x1, P0 ;  /* 0x000000d10511d211 */ /* 0x000fe200000f0c04 */
[----:B------:R-:W-:Y:S01]  /*9870*/  IMAD.U32 R5, RZ, RZ, UR23 ;  /* 0x00000017ff057e24 */ /* 0x000fe2000f8e00ff */
[C-C-:B------:R-:W-:Y:S01]  /*9880*/  @!P4 IADD3 R9, P1, P0, R133.reuse, UR16, R0.reuse ;  /* 0x000000108509cc10 */ /* 0x140fe2000f83e000 */
[----:B------:R-:W-:Y:S01]  /*9890*/  @!PT LDS RZ, [RZ] ;  /* 0x00000000fffff984 */ /* 0x000fe20000000800 */
[----:B------:R-:W-:Y:S01]  /*98a0*/  @!PT LDS RZ, [RZ] ;  /* 0x00000000fffff984 */ /* 0x000fe20000000800 */
[----:B------:R-:W-:Y:S01]  /*98b0*/  @!PT LDS RZ, [RZ] ;  /* 0x00000000fffff984 */ /* 0x000fe20000000800 */
[----:B------:R1:W-:Y:S03]  /*98c0*/  @!P2 LDGSTS.E.BYPASS.LTC128B.128 [R199+0xa000], desc[UR24][R10.64+0x100] ;  /* 0x0a0001000ac7afae */ /* 0x0003e6000b901d58 */
[----:B------:R-:W-:Y:S01]  /*98d0*/  @!P4 IADD3.X R4, R134, UR7, R7, P1, P0 ;  /* 0x000000078604cc10 */ /* 0x000fe20008fe0407 */
[----:B------:R1:W-:Y:S01]  /*98e0*/  @P5 STS.128 [R199+0x6800], RZ ;  /* 0x006800ffc7005388 */ /* 0x0003e20000000c00 */
[----:B------:R-:W-:-:S03]  /*98f0*/  @!P2 IADD3 R7, P1, P0, R133, UR16, R0 ;  /* 0x000000108507ac10 */ /* 0x000fc6000f83e000 */
[----:B------:R-:W-:Y:S01]  /*9900*/  @!PT LDS RZ, [RZ] ;  /* 0x00000000fffff984 */ /* 0x000fe20000000800 */
[----:B------:R-:W-:Y:S01]  /*9910*/  @!PT LDS RZ, [RZ] ;  /* 0x00000000fffff984 */ /* 0x000fe20000000800 */
[----:B------:R-:W-:Y:S01]  /*9920*/  @!PT LDS RZ, [RZ] ;  /* 0x00000000fffff984 */ /* 0x000fe20000000800 */
[----:B------:R1:W-:Y:S01]  /*9930*/  @!P5 LDGSTS.E.BYPASS.LTC128B.128 [R199+0x6800], desc[UR24][R16.64] ;  /* 0x0680000010c7dfae */ /* 0x0003e2000b901d58 */
[----:B------:R-:W-:Y:S01]  /*9940*/  @!P2 IADD3.X R0, R134, UR7, R5, P1, P0 ;  /* 0x000000078600ac10 */ /* 0x000fe20008fe0405 */
[----:B------:R-:W-:Y:S01]  /*9950*/  IMAD.U32 R5, RZ, RZ, UR6 ;  /* 0x00000006ff057e24 */ /* 0x000fe2000f8e00ff */
[----:B------:R-:W-:Y:S01]  /*9960*/  @!P4 LEA R8, P1, R9, UR14, 0x1 ;  /* 0x0000000e0908cc11 */ /* 0x000fe2000f8208ff */
[----:B------:R1:W-:Y:S01]  /*9970*/  @P4 STS.128 [R199+0x8800], RZ ;  /* 0x008800ffc7004388 */ /* 0x0003e20000000c00 */
[----:B------:R-:W-:Y:S02]  /*9980*/  @!P2 LEA R6, P0, R7, UR14, 0x1 ;  /* 0x0000000e0706ac11 */ /* 0x000fe4000f8008ff */
[----:B------:R-:W-:Y:S01]  /*9990*/  @!P4 LEA.HI.X R9, R9, UR15, R4, 0x1, P1 ;  /* 0x0000000f0909cc11 */ /* 0x000fe200088f0c04 */
[----:B------:R-:W-:Y:S01]  /*99a0*/  IMAD.U32 R4, RZ, RZ, UR4 ;  /* 0x00000004ff047e24 */ /* 0x000fe2000f8e00ff */
[----:B------:R-:W-:Y:S01]  /*99b0*/  @!P2 LEA.HI.X R7, R7, UR15, R0, 0x1, P0 ;  /* 0x0000000f0707ac11 */ /* 0x000fe200080f0c00 */
[----:B------:R-:W-:Y:S01]  /*99c0*/  IMAD.U32 R0, RZ, RZ, UR6 ;  /* 0x00000006ff007e24 */ /* 0x000fe2000f8e00ff */
[----:B------:R-:W-:Y:S01]  /*99d0*/  @!P5 LEA R28, P1, R5, R210, 0x1 ;  /* 0x000000d2051cd211 */ /* 0x000fe200078208ff */
[----:B------:R-:W-:Y:S01]  /*99e0*/  @!PT LDS RZ, [RZ] ;  /* 0x00000000fffff984 */ /* 0x000fe20000000800 */
[----:B------:R-:W-:Y:S01]  /*99f0*/  @!PT LDS RZ, [RZ] ;  /* 0x00000000fffff984 */ /* 0x000fe20000000800 */
[----:B------:R-:W-:Y:S01]  /*9a00*/  @!PT LDS RZ, [RZ] ;  /* 0x00000000fffff984 */ /* 0x000fe20000000800 */
[----:B------:R1:W-:Y:S01]  /*9a10*/  @!P4 LDGSTS.E.BYPASS.LTC128B.128 [R199+0x8800], desc[UR24][R8.64+0x80] ;  /* 0x0880008008c7cfae */ /* 0x0003e2000b901d58 */
[----:B------:R-:W-:-:S02]  /*9a20*/  @!P4 IADD3 R5, P0, R133, UR6, RZ ;  /* 0x000000068505cc10 */ /* 0x000fc4000ff1e0ff */
[----:B------:R-:W-:Y:S01]  /*9a30*/  @!P5 LEA.HI.X R29, R0, R209, R4, 0x1, P1 ;  /* 0x000000d1001dd211 */ /* 0x000fe200008f0c04 */
[----:B------:R1:W-:Y:S01]  /*9a40*/  @P2 STS.128 [R199+0xa800], RZ ;  /* 0x00a800ffc7002388 */ /* 0x0003e20000000c00 */
[C---:B------:R-:W-:Y:S02]  /*9a50*/  @!P4 IADD3.X R4, R134.reuse, UR4, RZ, P0, !PT ;  /* 0x000000048604cc10 */ /* 0x040fe400087fe4ff */
[----:B------:R-:W-:Y:S01]  /*9a60*/  @!P2 IADD3 R0, P0, R133, UR6, RZ ;  /* 0x000000068500ac10 */ /* 0x000fe2000ff1e0ff */
[----:B------:R-:W-:Y:S01]  /*9a70*/  UIADD3 UR6, UP0, UR26, UR6, URZ ;  /* 0x000000061a067290 */ /* 0x000fe2000ff1e03f */
[C---:B------:R-:W-:Y:S01]  /*9a80*/  @!P4 LEA R30, P1, R5.reuse, UR14, 0x1 ;  /* 0x0000000e051ecc11 */ /* 0x040fe2000f8208ff */
[----:B------:R-:W-:Y:S01]  /*9a90*/  @!PT LDS RZ, [RZ] ;  /* 0x00000000fffff984 */ /* 0x000fe20000000800 */
[----:B------:R-:W-:Y:S01]  /*9aa0*/  @!PT LDS RZ, [RZ] ;  /* 0x00000000fffff984 */ /* 0x000fe20000000800 */
[----:B------:R-:W-:Y:S01]  /*9ab0*/  @!PT LDS RZ, [RZ] ;  /* 0x00000000fffff984 */ /* 0x000fe20000000800 */
[----:B------:R1:W-:Y:S01]  /*9ac0*/  @!P2 LDGSTS.E.BYPASS.LTC128B.128 [R199+0xa800], desc[UR24][R6.64+0x100] ;  /* 0x0a80010006c7afae */ /* 0x0003e2000b901d58 */
[----:B------:R-:W-:Y:S01]  /*9ad0*/  @!P2 IADD3.X R15, R134, UR4, RZ, P0, !PT ;  /* 0x00000004860fac10 */ /* 0x000fe200087fe4ff */
[----:B------:R-:W-:Y:S01]  /*9ae0*/  UIADD3.X UR4, UR23, UR4, URZ, UP0, !UPT ;  /* 0x0000000417047290 */ /* 0x000fe200087fe43f */
[----:B------:R-:W-:Y:S01]  /*9af0*/  @!P4 LEA.HI.X R31, R5, UR15, R4, 0x1, P1 ;  /* 0x0000000f051fcc11 */ /* 0x000fe200088f0c04 */
[----:B------:R-:W-:Y:S01]  /*9b00*/  IMAD.U32 R5, RZ, RZ, UR6 ;  /* 0x00000006ff057e24 */ /* 0x000fe2000f8e00ff */
[C---:B------:R-:W-:Y:S01]  /*9b10*/  @!P2 LEA R32, P0, R0.reuse, UR14, 0x1 ;  /* 0x0000000e0020ac11 */ /* 0x040fe2000f8008ff */
[----:B------:R1:W-:Y:S02]  /*9b20*/  @P5 STS.128 [R199+0x7000], RZ ;  /* 0x007000ffc7005388 */ /* 0x0003e40000000c00 */
        /* <DEDUP_REMOVED lines=11> */
[----:B------:R-:W-:Y:S02]  /*9be0*/  @!P4 IADD3.X R0, R134, UR4, RZ, P0, !PT ;  /* 0x000000048600cc10 */ /* 0x000fe400087fe4ff */
[C---:B------:R-:W-:Y:S01]  /*9bf0*/  @!P4 LEA R4, P0, R5.reuse, UR14, 0x1 ;  /* 0x0000000e0504cc11 */ /* 0x040fe2000f8008ff */
[----:B------:R-:W-:Y:S01]  /*9c00*/  @!PT LDS RZ, [RZ] ;  /* 0x00000000fffff984 */ /* 0x000fe20000000800 */
[----:B------:R-:W-:Y:S01]  /*9c10*/  @!PT LDS RZ, [RZ] ;  /* 0x00000000fffff984 */ /* 0x000fe20000000800 */
[----:B------:R-:W-:Y:S01]  /*9c20*/  @!PT LDS RZ, [RZ] ;  /* 0x00000000fffff984 */ /* 0x000fe20000000800 */
[----:B------:R1:W-:Y:S03]  /*9c30*/  @!P4 LDGSTS.E.BYPASS.LTC128B.128 [R199+0x9000], desc[UR24][R30.64+0x80] ;  /* 0x090000801ec7cfae */ /* 0x0003e6000b901d58 */
[----:B------:R-:W-:Y:S01]  /*9c40*/  @!P4 LEA.HI.X R5, R5, UR15, R0, 0x1, P0 ;  /* 0x0000000f0505cc11 */ /* 0x000fe200080f0c00 */
        /* <DEDUP_REMOVED lines=17> */
[----:B------:R-:W-:-:S04]  /*9d60*/  IADD3 R133, P0, R133, UR6, RZ ;  /* 0x0000000685857c10 */ /* 0x000fc8000ff1e0ff */
[----:B------:R-:W-:Y:S02]  /*9d70*/  IADD3.X R134, R134, UR4, RZ, P0, !PT ;  /* 0x0000000486867c10 */ /* 0x000fe400087fe4ff */
[----:B-1----:R-:W-:-:S04]  /*9d80*/  LEA R4, P0, R133, UR14, 0x1 ;  /* 0x0000000e85047c11 */ /* 0x002fc8000f8008ff */
[----:B------:R-:W-:-:S05]  /*9d90*/  LEA.HI.X R5, R133, UR15, R134, 0x1, P0 ;  /* 0x0000000f85057c11 */ /* 0x000fca00080f0c86 */
[----:B------:R-:W-:Y:S01]  /*9da0*/  @!PT LDS RZ, [RZ] ;  /* 0x00000000fffff984 */ /* 0x000fe20000000800 */
[----:B------:R-:W-:Y:S01]  /*9db0*/  @!PT LDS RZ, [RZ] ;  /* 0x00000000fffff984 */ /* 0x000fe20000000800 */
[----:B------:R-:W-:Y:S01]  /*9dc0*/  @!PT LDS RZ, [RZ] ;  /* 0x00000000fffff984 */ /* 0x000fe20000000800 */
[----:B------:R2:W-:Y:S04]  /*9dd0*/  LDGSTS.E.BYPASS.LTC128B.128 [R199+0xb800], desc[UR24][R4.64+0x100] ;  /* 0x0b80010004c77fae */ /* 0x0005e8000b901d58 */
.L_x_2055:
[----:B------:R-:W-:Y:S05]  /*9de0*/  BSYNC B0 ;  /* 0x0000000000007941 */ /* 0x000fea0003800000 */
.L_x_2054:
[----:B------:R-:W0:Y:S01]  /*9df0*/  LDGDEPBAR ;  /* 0x00000000000079af */ /* 0x000e220000000000 */
[----:B-12---:R-:W-:Y:S01]  /*9e00*/  IMAD.U32 R5, RZ, RZ, UR16 ;  /* 0x00000010ff057e24 */ /* 0x006fe2000f8e00ff */
[----:B------:R-:W-:Y:S01]  /*9e10*/  MOV R0, UR7 ;  /* 0x0000000700007c02 */ /* 0x000fe20008000f00 */
[----:B------:R-:W-:-:S03]  /*9e20*/  IMAD.U32 R4, RZ, RZ, UR16 ;  /* 0x00000010ff047e24 */ /* 0x000fc6000f8e00ff */
[----:B------:R-:W-:-:S04]  /*9e30*/  LEA R210, P0, R5, R210, 0x1 ;  /* 0x000000d205d27211 */ /* 0x000fc800078008ff */
[----:B------:R-:W-:-:S09]  /*9e40*/  LEA.HI.X R209, R4, R209, R0, 0x1, P0 ;  /* 0x000000d104d17211 */ /* 0x000fd200000f0c00 */
.L_x_2051:
[----:B------:R-:W-:Y:S01]  /*9e50*/  FMNMX.FTZ R4, R132, R21, !PT ;  /* 0x0000001584047209 */ /* 0x000fe20007810000 */
[----:B------:R-:W-:Y:S01]  /*9e60*/  LDSM.16.MT88.4 R16, [R186+0xc000] ;  /* 0x00c00000ba10783b */ /* 0x000fe20000004200 */
[----:B------:R-:W-:Y:S02]  /*9e70*/  FMNMX.FTZ R7, R3, R2, !PT ;  /* 0x0000000203077209 */ /* 0x000fe40007810000 */
[----:B------:R-:W-:Y:S01]  /*9e80*/  FMNMX.FTZ R4, R23, R4, !PT ;  /* 0x0000000417047209 */ /* 0x000fe20007810000 */
[----:B------:R-:W-:Y:S01]  /*9e90*/  LDSM.16.MT88.4 R32, [R184+0xc000] ;  /* 0x00c00000b820783b */ /* 0x000fe20000004200 */
[----:B------:R-:W-:Y:S02]  /*9ea0*/  FMNMX.FTZ R7, R20, R7, !PT ;  /* 0x0000000714077209 */ /* 0x000fe40007810000 */
[----:B------:R-:W-:Y:S01]  /*9eb0*/  FMNMX.FTZ R4, R25, R4, !PT ;  /* 0x0000000419047209 */ /* 0x000fe20007810000 */
[----:B------:R-:W-:Y:S01]  /*9ec0*/  LDSM.16.MT88.4 R8, [R188+0xc000] ;  /* 0x00c00000bc08783b */ /* 0x000fe20000004200 */
[----:B------:R-:W-:-:S02]  /*9ed0*/  FMNMX.FTZ R7, R14, R7, !PT ;  /* 0x000000070e077209 */ /* 0x000fc40007810000 */
[----:B------:R-:W-:Y:S01]  /*9ee0*/  FMNMX.FTZ R4, R13, R4, !PT ;  /* 0x000000040d047209 */ /* 0x000fe20007810000 */
[----:B------:R-:W-:Y:S01]  /*9ef0*/  LDSM.16.MT88.4 R136, [R184+0x10000] ;  /* 0x01000000b888783b */ /* 0x000fe20000004200 */
        /* <DEDUP_REMOVED lines=24> */
[----:B------:R-:W-:-:S03]  /*a080*/  FMNMX.FTZ R7, R161, R0, !PT ;  /* 0x00000000a1077209 */ /* 0x000fc60007810000 */
[----:B------:R-:W1:Y:S04]  /*a090*/  SHFL.BFLY PT, R5, R4, 0x2, 0x1f ;  /* 0x0c401f0004057f89 */ /* 0x000e6800000e0000 */
[----:B------:R-:W2:Y:S01]  /*a0a0*/  SHFL.BFLY PT, R0, R7, 0x2, 0x1f ;  /* 0x0c401f0007007f89 */ /* 0x000ea200000e0000 */
[----:B-1----:R-:W-:Y:S02]  /*a0b0*/  FMNMX.FTZ R5, R4, R5, !PT ;  /* 0x0000000504057209 */ /* 0x002fe40007810000 */
[----:B--2---:R-:W-:-:S03]  /*a0c0*/  FMNMX.FTZ R0, R7, R0, !PT ;  /* 0x0000000007007209 */ /* 0x004fc60007810000 */
[----:B------:R-:W1:Y:S04]  /*a0d0*/  SHFL.BFLY PT, R158, R5, 0x1, 0x1f ;  /* 0x0c201f00059e7f89 */ /* 0x000e6800000e0000 */
[----:B------:R-:W2:Y:S01]  /*a0e0*/  SHFL.BFLY PT, R157, R0, 0x1, 0x1f ;  /* 0x0c201f00009d7f89 */ /* 0x000ea200000e0000 */
[----:B-1----:R-:W-:Y:S02]  /*a0f0*/  FMNMX.FTZ R158, R5, R158, !PT ;  /* 0x0000009e059e7209 */ /* 0x002fe40007810000 */
[----:B--2---:R-:W-:-:S03]  /*a100*/  FMNMX.FTZ R157, R0, R157, !PT ;  /* 0x0000009d009d7209 */ /* 0x004fc60007810000 */
[C---:B------:R-:W-:Y:S01]  /*a110*/  FMUL.FTZ R168, R158.reuse, UR18 ;  /* 0x000000129ea87c20 */ /* 0x040fe20008410000 */
[C---:B------:R-:W-:Y:S02]  /*a120*/  FSETP.NEU.FTZ.AND P1, PT, R158.reuse, -INF , PT ;  /* 0xff8000009e00780b */ /* 0x040fe40003f3d000 */
[C---:B------:R-:W-:Y:S01]  /*a130*/  FSETP.NEU.FTZ.AND P0, PT, R157.reuse, -INF , PT ;  /* 0xff8000009d00780b */ /* 0x040fe20003f1d000 */
[C---:B------:R-:W-:Y:S01]  /*a140*/  FMUL.FTZ R163, R157.reuse, UR18 ;  /* 0x000000129da37c20 */ /* 0x040fe20008410000 */
[----:B------:R-:W-:Y:S02]  /*a150*/  FSEL R5, R158, RZ, P1 ;  /* 0x000000ff9e057208 */ /* 0x000fe40000800000 */
[----:B------:R-:W-:Y:S02]  /*a160*/  FSEL R6, R157, RZ, P0 ;  /* 0x000000ff9d067208 */ /* 0x000fe40000000000 */
[----:B------:R-:W-:Y:S01]  /*a170*/  FSEL R168, R168, RZ, P1 ;  /* 0x000000ffa8a87208 */ /* 0x000fe20000800000 */
[----:B------:R-:W-:Y:S01]  /*a180*/  FADD.FTZ R4, R132, -R5 ;  /* 0x8000000584047221 */ /* 0x000fe20000010000 */
[----:B------:R-:W-:Y:S01]  /*a190*/  FSEL R163, R163, RZ, P0 ;  /* 0x000000ffa3a37208 */ /* 0x000fe20000000000 */
[----:B------:R-:W-:-:S02]  /*a1a0*/  FADD.FTZ R6, R3, -R6 ;  /* 0x8000000603067221 */ /* 0x000fc40000010000 */
[--C-:B------:R-:W-:Y:S01]  /*a1b0*/  FFMA.FTZ R154, R25, UR18, -R168.reuse ;  /* 0x00000012199a7c23 */ /* 0x100fe200080108a8 */
[--C-:B------:R-:W-:Y:S01]  /*a1c0*/  FFMA.FTZ R156, R21, UR18, -R168.reuse ;  /* 0x00000012159c7c23 */ /* 0x100fe200080108a8 */
[--C-:B------:R-:W-:Y:S01]  /*a1d0*/  FFMA.FTZ R152, R2, UR18, -R163.reuse ;  /* 0x0000001202987c23 */ /* 0x100fe200080108a3 */
[----:B------:R-:W1:Y:S01]  /*a1e0*/  LDSM.16.MT88.4 R24, [R185+0xc000] ;  /* 0x00c00000b918783b */ /* 0x000e620000004200 */
[--C-:B------:R-:W-:Y:S01]  /*a1f0*/  FFMA.FTZ R155, R23, UR18, -R168.reuse ;  /* 0x00000012179b7c23 */ /* 0x100fe200080108a8 */
[--C-:B------:R-:W-:Y:S01]  /*a200*/  FFMA.FTZ R153, R13, UR18, -R168.reuse ;  /* 0x000000120d997c23 */ /* 0x100fe200080108a8 */
[--C-:B------:R-:W-:Y:S01]  /*a210*/  FFMA.FTZ R2, R20, UR18, -R163.reuse ;  /* 0x0000001214027c23 */ /* 0x100fe200080108a3 */
[--C-:B------:R-:W-:Y:S01]  /*a220*/  FFMA.FTZ R0, R14, UR18, -R163.reuse ;  /* 0x000000120e007c23 */ /* 0x100fe200080108a3 */
[--C-:B------:R-:W-:Y:S01]  /*a230*/  FFMA.FTZ R159, R12, UR18, -R163.reuse ;  /* 0x000000120c9f7c23 */ /* 0x100fe200080108a3 */
[----:B------:R-:W-:Y:S01]  /*a240*/  FMUL.FTZ R160, R4, UR18 ;  /* 0x0000001204a07c20 */ /* 0x000fe20008410000 */
[----:B------:R-:W-:Y:S01]  /*a250*/  FMUL.FTZ R3, R6, UR18 ;  /* 0x0000001206037c20 */ /* 0x000fe20008410000 */
        /* <DEDUP_REMOVED lines=9> */
[----:B------:R-:W-:Y:S01]  /*a2f0*/  LDSM.16.MT88.4 R132, [R188+0xc800] ;  /* 0x00c80000bc84783b */ /* 0x000fe20000004200 */
[--C-:B------:R-:W-:Y:S01]  /*a300*/  FFMA.FTZ R220, R145, UR18, -R168.reuse ;  /* 0x0000001291dc7c23 */ /* 0x100fe200080108a8 */
[--C-:B------:R-:W-:Y:S01]  /*a310*/  FFMA.FTZ R222, R146, UR18, -R163.reuse ;  /* 0x0000001292de7c23 */ /* 0x100fe200080108a3 */
[--C-:B------:R-:W-:Y:S01]  /*a320*/  FFMA.FTZ R227, R144, UR18, -R163.reuse ;  /* 0x0000001290e37c23 */ /* 0x100fe200080108a3 */
[--C-:B------:R-:W-:Y:S01]  /*a330*/  FFMA.FTZ R218, R151, UR18, -R168.reuse ;  /* 0x0000001297da7c23 */ /* 0x100fe200080108a8 */
[----:B------:R-:W-:Y:S01]  /*a340*/  LDSM.16.MT88.4 R144, [R188+0xf000] ;  /* 0x00f00000bc90783b */ /* 0x000fe20000004200 */
[--C-:B------:R-:W-:Y:S01]  /*a350*/  FFMA.FTZ R223, R149, UR18, -R168.reuse ;  /* 0x0000001295df7c23 */ /* 0x100fe200080108a8 */
[----:B------:R-:W-:Y:S01]  /*a360*/  MUFU.EX2 R154, R154 ;  /* 0x0000009a009a7308 */ /* 0x000fe20000000800 */
[----:B------:R-:W-:Y:S01]  /*a370*/  FFMA.FTZ R225, R141, UR18, -R168 ;  /* 0x000000128de17c23 */ /* 0x000fe200080108a8 */
[--C-:B------:R-:W-:Y:S01]  /*a380*/  FFMA.FTZ R224, R142, UR18, -R163.reuse ;  /* 0x000000128ee07c23 */ /* 0x100fe200080108a3 */
[--C-:B------:R-:W-:Y:S01]  /*a390*/  FFMA.FTZ R229, R140, UR18, -R163.reuse ;  /* 0x000000128ce57c23 */ /* 0x100fe200080108a3 */
[--C-:B------:R-:W-:Y:S01]  /*a3a0*/  FFMA.FTZ R164, R164, UR18, -R163.reuse ;  /* 0x00000012a4a47c23 */ /* 0x100fe200080108a3 */
[----:B------:R-:W-:Y:S01]  /*a3b0*/  LDSM.16.MT88.4 R140, [R186+0xf000] ;  /* 0x00f00000ba8c783b */ /* 0x000fe20000004200 */
[--C-:B------:R-:W-:Y:S01]  /*a3c0*/  FFMA.FTZ R162, R162, UR18, -R163.reuse ;  /* 0x00000012a2a27c23 */ /* 0x100fe200080108a3 */
[----:B------:R-:W-:Y:S01]  /*a3d0*/  FFMA.FTZ R161, R161, UR18, -R163 ;  /* 0x00000012a1a17c23 */ /* 0x000fe200080108a3 */
[----:B------:R-:W3:Y:S01]  /*a3e0*/  MUFU.EX2 R153, R153 ;  /* 0x0000009900997308 */ /* 0x000ee20000000800 */
[----:B--2---:R-:W-:-:S07]  /*a3f0*/  F2FP.F16.F32.PACK_AB R4, R155, R156 ;  /* 0x0000009c9b04723e */ /* 0x004fce00000000ff */
[----:B------:R-:W-:Y:S08]  /*a400*/  MUFU.EX2 R152, R152 ;  /* 0x0000009800987308 */ /* 0x000ff00000000800 */
[----:B------:R-:W2:Y:S01]  /*a410*/  MUFU.EX2 R2, R2 ;  /* 0x0000000200027308 */ /* 0x000ea20000000800 */
[----:B---3--:R-:W-:-:S07]  /*a420*/  F2FP.F16.F32.PACK_AB R6, R153, R154 ;  /* 0x0000009a9906723e */ /* 0x008fce00000000ff */
[----:B------:R-:W-:Y:S08]  /*a430*/  MUFU.EX2 R0, R0 ;  /* 0x0000000000007308 */ /* 0x000ff00000000800 */
[----:B------:R-:W3:Y:S01]  /*a440*/  MUFU.EX2 R159, R159 ;  /* 0x0000009f009f7308 */ /* 0x000ee20000000800 */
[----:B--2---:R-:W-:-:S07]  /*a450*/  F2FP.F16.F32.PACK_AB R5, R2, R152 ;  /* 0x000000980205723e */ /* 0x004fce00000000ff */
[----:B------:R-:W2:Y:S08]  /*a460*/  MUFU.EX2 R160, R160 ;  /* 0x000000a000a07308 */ /* 0x000eb00000000800 */
[----:B------:R-:W4:Y:S01]  /*a470*/  MUFU.EX2 R3, R3 ;  /* 0x0000000300037308 */ /* 0x000f220000000800 */
[----:B---3--:R-:W-:-:S07]  /*a480*/  F2FP.F16.F32.PACK_AB R7, R159, R0 ;  /* 0x000000009f07723e */ /* 0x008fce00000000ff */
[----:B------:R3:W-:Y:S01]  /*a490*/  MUFU.EX2 R208, R221 ;  /* 0x000000dd00d07308 */ /* 0x0007e20000000800 */
[-C--:B--2---:R-:W-:Y:S01]  /*a4a0*/  FMUL.FTZ R20, R120, R160.reuse ;  /* 0x000000a078147220 */ /* 0x084fe20000410000 */
[-C--:B------:R-:W-:Y:S01]  /*a4b0*/  FMUL.FTZ R21, R121, R160.reuse ;  /* 0x000000a079157220 */ /* 0x080fe20000410000 */
[-C--:B------:R-:W-:Y:S01]  /*a4c0*/  FMUL.FTZ R116, R116, R160.reuse ;  /* 0x000000a074747220 */ /* 0x080fe20000410000 */
[-C--:B------:R-:W-:Y:S01]  /*a4d0*/  FMUL.FTZ R117, R117, R160.reuse ;  /* 0x000000a075757220 */ /* 0x080fe20000410000 */
[-C--:B------:R-:W-:Y:S01]  /*a4e0*/  FMUL.FTZ R28, R112, R160.reuse ;  /* 0x000000a0701c7220 */ /* 0x080fe20000410000 */
[-C--:B------:R-:W-:Y:S01]  /*a4f0*/  FMUL.FTZ R29, R113, R160.reuse ;  /* 0x000000a0711d7220 */ /* 0x080fe20000410000 */
[-C--:B------:R-:W-:Y:S01]  /*a500*/  FMUL.FTZ R108, R108, R160.reuse ;  /* 0x000000a06c6c7220 */ /* 0x080fe20000410000 */
[-C--:B------:R-:W-:Y:S01]  /*a510*/  FMUL.FTZ R109, R109, R160.reuse ;  /* 0x000000a06d6d7220 */ /* 0x080fe20000410000 */
[-C--:B----4-:R-:W-:Y:S01]  /*a520*/  FMUL.FTZ R22, R122, R3.reuse ;  /* 0x000000037a167220 */ /* 0x090fe20000410000 */
[-C--:B------:R-:W-:Y:S01]  /*a530*/  FMUL.FTZ R23, R123, R3.reuse ;  /* 0x000000037b177220 */ /* 0x080fe20000410000 */
[-C--:B------:R-:W-:Y:S01]  /*a540*/  FMUL.FTZ R118, R118, R3.reuse ;  /* 0x0000000376767220 */ /* 0x080fe20000410000 */
[-C--:B------:R-:W-:Y:S01]  /*a550*/  FMUL.FTZ R119, R119, R3.reuse ;  /* 0x0000000377777220 */ /* 0x080fe20000410000 */
[-C--:B------:R-:W-:Y:S01]  /*a560*/  FMUL.FTZ R30, R114, R3.reuse ;  /* 0x00000003721e7220 */ /* 0x080fe20000410000 */
[-C--:B------:R-:W-:Y:S01]  /*a570*/  FMUL.FTZ R31, R115, R3.reuse ;  /* 0x00000003731f7220 */ /* 0x080fe20000410000 */
[-C--:B------:R-:W-:Y:S01]  /*a580*/  FMUL.FTZ R110, R110, R3.reuse ;  /* 0x000000036e6e7220 */ /* 0x080fe20000410000 */
[-C--:B------:R-:W-:Y:S01]  /*a590*/  FMUL.FTZ R111, R111, R3.reuse ;  /* 0x000000036f6f7220 */ /* 0x080fe20000410000 */
[C---:B------:R-:W-:Y:S01]  /*a5a0*/  HMMA.16816.F32 R20, R4.reuse, R16, R20 ;  /* 0x000000100414723c */ /* 0x040fe20000001814 */
[----:B------:R-:W-:Y:S01]  /*a5b0*/  LDSM.16.MT88.4 R112, [R186+0xe000] ;  /* 0x00e00000ba70783b */ /* 0x000fe20000004200 */
[-C--:B------:R-:W-:Y:S01]  /*a5c0*/  FMUL.FTZ R12, R128, R160.reuse ;  /* 0x000000a0800c7220 */ /* 0x080fe20000410000 */
[-C--:B------:R-:W-:Y:S01]  /*a5d0*/  FMUL.FTZ R13, R129, R160.reuse ;  /* 0x000000a0810d7220 */ /* 0x080fe20000410000 */
[-C--:B------:R-:W-:Y:S01]  /*a5e0*/  FMUL.FTZ R14, R130, R3.reuse ;  /* 0x00000003820e7220 */ /* 0x080fe20000410000 */
[-C--:B------:R-:W-:Y:S01]  /*a5f0*/  FMUL.FTZ R15, R131, R3.reuse ;  /* 0x00000003830f7220 */ /* 0x080fe20000410000 */
[C---:B------:R-:W-:Y:S01]  /*a600*/  HMMA.16816.F32 R16, R4.reuse, R18, R116 ;  /* 0x000000120410723c */ /* 0x040fe20000001874 */
[----:B------:R-:W2:Y:S01]  /*a610*/  LDSM.16.MT88.4 R116, [R188+0xe000] ;  /* 0x00e00000bc74783b */ /* 0x000ea20000004200 */
[-C--:B------:R-:W-:Y:S01]  /*a620*/  FMUL.FTZ R124, R124, R160.reuse ;  /* 0x000000a07c7c7220 */ /* 0x080fe20000410000 */
[-C--:B------:R-:W-:Y:S01]  /*a630*/  FMUL.FTZ R125, R125, R160.reuse ;  /* 0x000000a07d7d7220 */ /* 0x080fe20000410000 */
[-C--:B------:R-:W-:Y:S01]  /*a640*/  FMUL.FTZ R126, R126, R3.reuse ;  /* 0x000000037e7e7220 */ /* 0x080fe20000410000 */
[-C--:B------:R-:W-:Y:S01]  /*a650*/  FMUL.FTZ R127, R127, R3.reuse ;  /* 0x000000037f7f7220 */ /* 0x080fe20000410000 */
[C---:B-1----:R-:W-:Y:S01]  /*a660*/  HMMA.16816.F32 R28, R4.reuse, R24, R28 ;  /* 0x00000018041c723c */ /* 0x042fe2000000181c */
[-C--:B------:R-:W-:Y:S01]  /*a670*/  FMUL.FTZ R76, R76, R160.reuse ;  /* 0x000000a04c4c7220 */ /* 0x080fe20000410000 */
[-C--:B------:R-:W-:Y:S01]  /*a680*/  FMUL.FTZ R77, R77, R160.reuse ;  /* 0x000000a04d4d7220 */ /* 0x080fe20000410000 */
[-C--:B------:R-:W-:Y:S01]  /*a690*/  FMUL.FTZ R78, R78, R3.reuse ;  /* 0x000000034e4e7220 */ /* 0x080fe20000410000 */
[-C--:B------:R-:W-:Y:S01]  /*a6a0*/  FMUL.FTZ R79, R79, R3.reuse ;  /* 0x000000034f4f7220 */ /* 0x080fe20000410000 */
[----:B------:R-:W-:Y:S01]  /*a6b0*/  LDSM.16.MT88.4 R128, [R185+0xc800] ;  /* 0x00c80000b980783b */ /* 0x000fe20000004200 */
[C---:B------:R-:W-:Y:S01]  /*a6c0*/  HMMA.16816.F32 R24, R4.reuse, R26, R108 ;  /* 0x0000001a0418723c */ /* 0x040fe2000000186c */
[----:B---3--:R-:W-:Y:S01]  /*a6d0*/  FFMA.FTZ R221, R148, UR18, -R163 ;  /* 0x0000001294dd7c23 */ /* 0x008fe200080108a3 */
[----:B------:R-:W1:Y:S01]  /*a6e0*/  MUFU.EX2 R170, R170 ;  /* 0x000000aa00aa7308 */ /* 0x000e620000000800 */
[-C--:B------:R-:W-:Y:S01]  /*a6f0*/  FMUL.FTZ R88, R88, R160.reuse ;  /* 0x000000a058587220 */ /* 0x080fe20000410000 */
[-C--:B------:R-:W-:Y:S01]  /*a700*/  FMUL.FTZ R89, R89, R160.reuse ;  /* 0x000000a059597220 */ /* 0x080fe20000410000 */
[-C--:B------:R-:W-:Y:S01]  /*a710*/  FMUL.FTZ R90, R90, R3.reuse ;  /* 0x000000035a5a7220 */ /* 0x080fe20000410000 */
[C---:B------:R-:W-:Y:S01]  /*a720*/  HMMA.16816.F32 R12, R4.reuse, R8, R12 ;  /* 0x00000008040c723c */ /* 0x040fe2000000180c */
[-C--:B------:R-:W-:Y:S01]  /*a730*/  FMUL.FTZ R108, R104, R160.reuse ;  /* 0x000000a0686c7220 */ /* 0x080fe20000410000 */
        /* <DEDUP_REMOVED lines=9> */
[----:B------:R-:W3:Y:S01]  /*a7d0*/  MUFU.EX2 R217, R217 ;  /* 0x000000d900d97308 */ /* 0x000ee20000000800 */
[-C--:B------:R-:W-:Y:S01]  /*a7e0*/  FMUL.FTZ R91, R91, R3.reuse ;  /* 0x000000035b5b7220 */ /* 0x080fe20000410000 */
[-C--:B------:R-:W-:Y:S01]  /*a7f0*/  FMUL.FTZ R92, R92, R160.reuse ;  /* 0x000000a05c5c7220 */ /* 0x080fe20000410000 */
[----:B------:R-:W-:Y:S01]  /*a800*/  LDSM.16.MT88.4 R120, [R188+0xe800] ;  /* 0x00e80000bc78783b */ /* 0x000fe20000004200 */
[C---:B------:R-:W-:Y:S01]  /*a810*/  HMMA.16816.F32 R100, R4.reuse, R32, R108 ;  /* 0x000000200464723c */ /* 0x040fe2000000186c */
[-C--:B------:R-:W-:Y:S01]  /*a820*/  FMUL.FTZ R93, R93, R160.reuse ;  /* 0x000000a05d5d7220 */ /* 0x080fe20000410000 */
[-C--:B------:R-:W-:Y:S01]  /*a830*/  FMUL.FTZ R94, R94, R3.reuse ;  /* 0x000000035e5e7220 */ /* 0x080fe20000410000 */
[----:B------:R-:W4:Y:S01]  /*a840*/  LDSM.16.MT88.4 R108, [R185+0xe000] ;  /* 0x00e00000b96c783b */ /* 0x000f220000004200 */
[----:B------:R-:W5:Y:S01]  /*a850*/  MUFU.EX2 R207, R207 ;  /* 0x000000cf00cf7308 */ /* 0x000f620000000800 */
[-C--:B------:R-:W-:Y:S01]  /*a860*/  FMUL.FTZ R95, R95, R3.reuse ;  /* 0x000000035f5f7220 */ /* 0x080fe20000410000 */
[C---:B------:R-:W-:Y:S01]  /*a870*/  HMMA.16816.F32 R32, R4.reuse, R34, R104 ;  /* 0x000000220420723c */ /* 0x040fe20000001868 */
[-C--:B------:R-:W-:Y:S01]  /*a880*/  FMUL.FTZ R96, R96, R160.reuse ;  /* 0x000000a060607220 */ /* 0x080fe20000410000 */
[-C--:B------:R-:W-:Y:S01]  /*a890*/  FMUL.FTZ R97, R97, R160.reuse ;  /* 0x000000a061617220 */ /* 0x080fe20000410000 */
[-C--:B------:R-:W-:Y:S01]  /*a8a0*/  FMUL.FTZ R98, R98, R3.reuse ;  /* 0x0000000362627220 */ /* 0x080fe20000410000 */
[-C--:B------:R-:W-:Y:S01]  /*a8b0*/  FMUL.FTZ R99, R99, R3.reuse ;  /* 0x0000000363637220 */ /* 0x080fe20000410000 */
[----:B------:R-:W-:Y:S01]  /*a8c0*/  LDSM.16.MT88.4 R148, [R184+0xd000] ;  /* 0x00d00000b894783b */ /* 0x000fe20000004200 */
[----:B------:R-:W-:Y:S01]  /*a8d0*/  MUFU.EX2 R214, R214 ;  /* 0x000000d600d67308 */ /* 0x000fe20000000800 */
[-C--:B------:R-:W-:Y:S01]  /*a8e0*/  FMUL.FTZ R104, R36, R160.reuse ;  /* 0x000000a024687220 */ /* 0x080fe20000410000 */
[-C--:B------:R-:W-:Y:S01]  /*a8f0*/  FMUL.FTZ R105, R37, R160.reuse ;  /* 0x000000a025697220 */ /* 0x080fe20000410000 */
[-C--:B------:R-:W-:Y:S01]  /*a900*/  FMUL.FTZ R106, R38, R3.reuse ;  /* 0x00000003266a7220 */ /* 0x080fe20000410000 */
[-C--:B------:R-:W-:Y:S01]  /*a910*/  FMUL.FTZ R107, R39, R3.reuse ;  /* 0x00000003276b7220 */ /* 0x080fe20000410000 */
[-C--:B------:R-:W-:Y:S01]  /*a920*/  FMUL.FTZ R36, R40, R160.reuse ;  /* 0x000000a028247220 */ /* 0x080fe20000410000 */
[-C--:B------:R-:W-:Y:S01]  /*a930*/  FMUL.FTZ R37, R41, R160.reuse ;  /* 0x000000a029257220 */ /* 0x080fe20000410000 */
[-C--:B------:R-:W-:Y:S01]  /*a940*/  FMUL.FTZ R38, R42, R3.reuse ;  /* 0x000000032a267220 */ /* 0x080fe20000410000 */
[----:B------:R-:W-:Y:S01]  /*a950*/  FMUL.FTZ R39, R43, R3 ;  /* 0x000000032b277220 */ /* 0x000fe20000410000 */
[----:B------:R-:W5:Y:S01]  /*a960*/  MUFU.EX2 R219, R219 ;  /* 0x000000db00db7308 */ /* 0x000f620000000800 */
[----:B------:R-:W-:Y:S01]  /*a970*/  HMMA.16816.F32 R92, R4, R136, R92 ;  /* 0x00000088045c723c */ /* 0x000fe2000000185c */
[----:B------:R-:W-:-:S04]  /*a980*/  FFMA.FTZ R156, R213, R160, R156 ;  /* 0x000000a0d59c7223 */ /* 0x000fc8000001009c */
[----:B------:R-:W-:Y:S01]  /*a990*/  FADD.FTZ R155, R155, R156 ;  /* 0x0000009c9b9b7221 */ /* 0x000fe20000010000 */
[----:B--2---:R-:W-:Y:S01]  /*a9a0*/  HMMA.16816.F32 R40, R4, R116, R104 ;  /* 0x000000740428723c */ /* 0x004fe20000001868 */
[----:B------:R-:W2:Y:S01]  /*a9b0*/  LDSM.16.MT88.4 R104, [R184+0xe000] ;  /* 0x00e00000b868783b */ /* 0x000ea20000004200 */
[----:B------:R-:W-:Y:S01]  /*a9c0*/  MUFU.EX2 R216, R216 ;  /* 0x000000d800d87308 */ /* 0x000fe20000000800 */
[----:B------:R-:W-:-:S03]  /*a9d0*/  FADD.FTZ R154, R154, R155 ;  /* 0x0000009b9a9a7221 */ /* 0x000fc60000010000 */
[----:B------:R-:W-:Y:S01]  /*a9e0*/  HMMA.16816.F32 R36, R4, R118, R36 ;  /* 0x000000760424723c */ /* 0x000fe20000001824 */
[-C--:B------:R-:W-:Y:S01]  /*a9f0*/  FMUL.FTZ R116, R44, R160.reuse ;  /* 0x000000a02c747220 */ /* 0x080fe20000410000 */
[-C--:B------:R-:W-:Y:S01]  /*aa00*/  FMUL.FTZ R117, R45, R160.reuse ;  /* 0x000000a02d757220 */ /* 0x080fe20000410000 */
[-C--:B------:R-:W-:Y:S01]  /*aa10*/  FMUL.FTZ R44, R48, R160.reuse ;  /* 0x000000a0302c7220 */ /* 0x080fe20000410000 */
[----:B------:R-:W-:Y:S01]  /*aa20*/  FMUL.FTZ R45, R49, R160 ;  /* 0x000000a0312d7220 */ /* 0x000fe20000410000 */
[----:B------:R-:W5:Y:S01]  /*aa30*/  MUFU.EX2 R221, R221 ;  /* 0x000000dd00dd7308 */ /* 0x000f620000000800 */
[----:B------:R-:W-:Y:S01]  /*aa40*/  FADD.FTZ R153, R153, R154 ;  /* 0x0000009a99997221 */ /* 0x000fe20000010000 */
[-C--:B------:R-:W-:Y:S01]  /*aa50*/  FMUL.FTZ R118, R46, R3.reuse ;  /* 0x000000032e767220 */ /* 0x080fe20000410000 */
[-C--:B------:R-:W-:Y:S01]  /*aa60*/  FMUL.FTZ R119, R47, R3.reuse ;  /* 0x000000032f777220 */ /* 0x080fe20000410000 */
[-C--:B------:R-:W-:Y:S01]  /*aa70*/  FMUL.FTZ R46, R50, R3.reuse ;  /* 0x00000003322e7220 */ /* 0x080fe20000410000 */
[----:B------:R-:W-:-:S03]  /*aa80*/  FMUL.FTZ R47, R51, R3 ;  /* 0x00000003332f7220 */ /* 0x000fc60000410000 */
[----:B------:R-:W-:Y:S02]  /*aa90*/  MUFU.EX2 R218, R218 ;  /* 0x000000da00da7308 */ /* 0x000fe40000000800 */
[C---:B------:R-:W-:Y:S06]  /*aaa0*/  HMMA.16816.F32 R48, R4.reuse, R112, R116 ;  /* 0x000000700430723c */ /* 0x040fec0000001874 */
[C---:B------:R-:W-:Y:S01]  /*aab0*/  HMMA.16816.F32 R44, R4.reuse, R114, R44 ;  /* 0x00000072042c723c */ /* 0x040fe2000000182c */
[-C--:B------:R-:W-:Y:S01]  /*aac0*/  FMUL.FTZ R116, R52, R160.reuse ;  /* 0x000000a034747220 */ /* 0x080fe20000410000 */
[-C--:B------:R-:W-:Y:S01]  /*aad0*/  FMUL.FTZ R117, R53, R160.reuse ;  /* 0x000000a035757220 */ /* 0x080fe20000410000 */
[-C--:B------:R-:W-:Y:S01]  /*aae0*/  FMUL.FTZ R118, R54, R3.reuse ;  /* 0x0000000336767220 */ /* 0x080fe20000410000 */
[-C--:B------:R-:W-:Y:S01]  /*aaf0*/  FMUL.FTZ R119, R55, R3.reuse ;  /* 0x0000000337777220 */ /* 0x080fe20000410000 */
[----:B------:R-:W1:Y:S01]  /*ab00*/  LDSM.16.MT88.4 R112, [R188+0x10000] ;  /* 0x01000000bc70783b */ /* 0x000e620000004200 */
[-C--:B------:R-:W-:Y:S01]  /*ab10*/  FMUL.FTZ R52, R56, R160.reuse ;  /* 0x000000a038347220 */ /* 0x080fe20000410000 */
[-C--:B------:R-:W-:Y:S01]  /*ab20*/  FMUL.FTZ R53, R57, R160.reuse ;  /* 0x000000a039357220 */ /* 0x080fe20000410000 */
[-C--:B------:R-:W-:Y:S01]  /*ab30*/  FMUL.FTZ R54, R58, R3.reuse ;  /* 0x000000033a367220 */ /* 0x080fe20000410000 */
[-C--:B------:R-:W-:Y:S01]  /*ab40*/  FMUL.FTZ R55, R59, R3.reuse ;  /* 0x000000033b377220 */ /* 0x080fe20000410000 */
[----:B------:R-:W5:Y:S01]  /*ab50*/  MUFU.EX2 R223, R223 ;  /* 0x000000df00df7308 */ /* 0x000f620000000800 */
[C---:B----4-:R-:W-:Y:S06]  /*ab60*/  HMMA.16816.F32 R56, R4.reuse, R108, R116 ;  /* 0x0000006c0438723c */ /* 0x050fec0000001874 */
[C---:B------:R-:W-:Y:S01]  /*ab70*/  HMMA.16816.F32 R52, R4.reuse, R110, R52 ;  /* 0x0000006e0434723c */ /* 0x040fe20000001834 */
[----:B------:R-:W4:Y:S01]  /*ab80*/  LDSM.16.MT88.4 R108, [R186+0x10000] ;  /* 0x01000000ba6c783b */ /* 0x000f220000004200 */
        /* <DEDUP_REMOVED lines=8> */
[----:B------:R-:W-:Y:S02]  /*ac10*/  MUFU.EX2 R220, R220 ;  /* 0x000000dc00dc7308 */ /* 0x000fe40000000800 */
[C---:B--2---:R-:W-:Y:S06]  /*ac20*/  HMMA.16816.F32 R64, R4.reuse, R104, R116 ;  /* 0x000000680440723c */ /* 0x044fec0000001874 */
[C---:B------:R-:W-:Y:S01]  /*ac30*/  HMMA.16816.F32 R60, R4.reuse, R106, R60 ;  /* 0x0000006a043c723c */ /* 0x040fe2000000183c */
[-C--:B------:R-:W-:Y:S01]  /*ac40*/  FMUL.FTZ R116, R68, R160.reuse ;  /* 0x000000a044747220 */ /* 0x080fe20000410000 */
[-C--:B------:R-:W-:Y:S01]  /*ac50*/  FMUL.FTZ R117, R69, R160.reuse ;  /* 0x000000a045757220 */ /* 0x080fe20000410000 */
[-C--:B------:R-:W-:Y:S01]  /*ac60*/  FMUL.FTZ R118, R70, R3.reuse ;  /* 0x0000000346767220 */ /* 0x080fe20000410000 */
[-C--:B------:R-:W-:Y:S01]  /*ac70*/  FMUL.FTZ R119, R71, R3.reuse ;  /* 0x0000000347777220 */ /* 0x080fe20000410000 */
[----:B------:R-:W2:Y:S01]  /*ac80*/  LDSM.16.MT88.4 R104, [R185+0x10000] ;  /* 0x01000000b968783b */ /* 0x000ea20000004200 */
[-C--:B------:R-:W-:Y:S01]  /*ac90*/  FMUL.FTZ R68, R72, R160.reuse ;  /* 0x000000a048447220 */ /* 0x080fe20000410000 */
[-C--:B------:R-:W-:Y:S01]  /*aca0*/  FMUL.FTZ R69, R73, R160.reuse ;  /* 0x000000a049457220 */ /* 0x080fe20000410000 */
[-C--:B------:R-:W-:Y:S01]  /*acb0*/  FMUL.FTZ R70, R74, R3.reuse ;  /* 0x000000034a467220 */ /* 0x080fe20000410000 */
[-C--:B------:R-:W-:Y:S01]  /*acc0*/  FMUL.FTZ R71, R75, R3.reuse ;  /* 0x000000034b477220 */ /* 0x080fe20000410000 */
[----:B------:R-:W-:Y:S01]  /*acd0*/  MUFU.EX2 R225, R225 ;  /* 0x000000e100e17308 */ /* 0x000fe20000000800 */
[C---:B-1----:R-:W-:Y:S01]  /*ace0*/  HMMA.16816.F32 R72, R4.reuse, R112, R116 ;  /* 0x000000700448723c */ /* 0x042fe20000001874 */
[----:B------:R-:W1:Y:S05]  /*acf0*/  LDSM.16.MT88.4 R116, [R186+0xc800] ;  /* 0x00c80000ba74783b */ /* 0x000e6a0000004200 */
[C---:B------:R-:W-:Y:S01]  /*ad00*/  HMMA.16816.F32 R68, R4.reuse, R114, R68 ;  /* 0x000000720444723c */ /* 0x040fe20000001844 */
[-C--:B------:R-:W-:Y:S01]  /*ad10*/  FMUL.FTZ R112, R80, R160.reuse ;  /* 0x000000a050707220 */ /* 0x080fe20000410000 */
[-C--:B------:R-:W-:Y:S01]  /*ad20*/  FMUL.FTZ R113, R81, R160.reuse ;  /* 0x000000a051717220 */ /* 0x080fe20000410000 */
[-C--:B------:R-:W-:Y:S01]  /*ad30*/  FMUL.FTZ R80, R84, R160.reuse ;  /* 0x000000a054507220 */ /* 0x080fe20000410000 */
[----:B------:R-:W-:Y:S01]  /*ad40*/  FMUL.FTZ R81, R85, R160 ;  /* 0x000000a055517220 */ /* 0x000fe20000410000 */
[----:B------:R-:W-:Y:S01]  /*ad50*/  MUFU.EX2 R222, R222 ;  /* 0x000000de00de7308 */ /* 0x000fe20000000800 */
[----:B----4-:R-:W-:Y:S01]  /*ad60*/  HMMA.16816.F32 R76, R4, R108, R76 ;  /* 0x0000006c044c723c */ /* 0x010fe2000000184c */
[-C--:B------:R-:W-:Y:S01]  /*ad70*/  FMUL.FTZ R114, R82, R3.reuse ;  /* 0x0000000352727220 */ /* 0x080fe20000410000 */
[-C--:B------:R-:W-:Y:S01]  /*ad80*/  FMUL.FTZ R115, R83, R3.reuse ;  /* 0x0000000353737220 */ /* 0x080fe20000410000 */
[-C--:B------:R-:W-:Y:S01]  /*ad90*/  FMUL.FTZ R82, R86, R3.reuse ;  /* 0x0000000356527220 */ /* 0x080fe20000410000 */
[-C--:B------:R-:W-:Y:S01]  /*ada0*/  FMUL.FTZ R83, R87, R3.reuse ;  /* 0x0000000357537220 */ /* 0x080fe20000410000 */
[----:B------:R-:W-:-:S02]  /*adb0*/  FFMA.FTZ R3, R211, R3, R152 ;  /* 0x00000003d3037223 */ /* 0x000fc40000010098 */
[----:B------:R-:W4:Y:S02]  /*adc0*/  MUFU.EX2 R227, R227 ;  /* 0x000000e300e37308 */ /* 0x000f240000000800 */
[----:B------:R-:W-:Y:S01]  /*add0*/  HMMA.16816.F32 R84, R4, R110, R112 ;  /* 0x0000006e0454723c */ /* 0x000fe20000001870 */
[----:B------:R-:W4:Y:S01]  /*ade0*/  LDSM.16.MT88.4 R112, [R186+0xe800] ;  /* 0x00e80000ba70783b */ /* 0x000f220000004200 */
[----:B------:R-:W-:-:S03]  /*adf0*/  FADD.FTZ R3, R2, R3 ;  /* 0x0000000302037221 */ /* 0x000fc60000010000 */
[----:B------:R-:W4:Y:S01]  /*ae00*/  LDSM.16.MT88.4 R108, [R185+0xe800] ;  /* 0x00e80000b96c783b */ /* 0x000f220000004200 */
[----:B------:R-:W-:Y:S01]  /*ae10*/  MUFU.EX2 R224, R224 ;  /* 0x000000e000e07308 */ /* 0x000fe20000000800 */
[----:B------:R-:W-:-:S04]  /*ae20*/  FADD.FTZ R0, R0, R3 ;  /* 0x0000000300007221 */ /* 0x000fc80000010000 */
[----:B------:R-:W-:Y:S01]  /*ae30*/  FADD.FTZ R159, R159, R0 ;  /* 0x000000009f9f7221 */ /* 0x000fe20000010000 */
[----:B------:R-:W-:Y:S01]  /*ae40*/  FADD.FTZ R0, R170, R153 ;  /* 0x00000099aa007221 */ /* 0x000fe20000010000 */
[----:B--2---:R-:W-:Y:S01]  /*ae50*/  HMMA.16816.F32 R80, R4, R104, R80 ;  /* 0x000000680450723c */ /* 0x004fe20000001850 */
[----:B------:R-:W2:Y:S02]  /*ae60*/  MUFU.EX2 R229, R229 ;  /* 0x000000e500e57308 */ /* 0x000ea40000000800 */
[----:B---3--:R-:W-:-:S03]  /*ae70*/  FADD.FTZ R0, R217, R0 ;  /* 0x00000000d9007221 */ /* 0x008fc60000010000 */
[C---:B------:R-:W-:Y:S01]  /*ae80*/  HMMA.16816.F32 R88, R4.reuse, R106, R88 ;  /* 0x0000006a0458723c */ /* 0x040fe20000001858 */
[----:B------:R-:W-:Y:S01]  /*ae90*/  F2FP.F16.F32.PACK_AB R104, R217, R170 ;  /* 0x000000aad968723e */ /* 0x000fe200000000ff */
[----:B-----5:R-:W-:Y:S01]  /*aea0*/  FADD.FTZ R3, R207, R0 ;  /* 0x00000000cf037221 */ /* 0x020fe20000010000 */
[----:B------:R-:W-:Y:S01]  /*aeb0*/  F2FP.F16.F32.PACK_AB R105, R219, R214 ;  /* 0x000000d6db69723e */ /* 0x000fe200000000ff */
[----:B------:R-:W-:Y:S01]  /*aec0*/  MUFU.EX2 R164, R164 ;  /* 0x000000a400a47308 */ /* 0x000fe20000000800 */
[----:B------:R-:W-:Y:S01]  /*aed0*/  FADD.FTZ R214, R214, R159 ;  /* 0x0000009fd6d67221 */ /* 0x000fe20000010000 */
[----:B------:R-:W-:Y:S01]  /*aee0*/  HMMA.16816.F32 R4, R4, R138, R96 ;  /* 0x0000008a0404723c */ /* 0x000fe20000001860 */
[C---:B------:R-:W-:Y:S01]  /*aef0*/  F2FP.F16.F32.PACK_AB R106, R208.reuse, R207 ;  /* 0x000000cfd06a723e */ /* 0x040fe200000000ff */
[----:B------:R-:W-:Y:S01]  /*af00*/  LDSM.16.MT88.4 R96, [R185+0x10800] ;  /* 0x01080000b960783b */ /* 0x000fe20000004200 */
[----:B------:R-:W-:Y:S01]  /*af10*/  F2FP.F16.F32.PACK_AB R107, R221, R216 ;  /* 0x000000d8dd6b723e */ /* 0x000fe200000000ff */
[----:B------:R-:W-:Y:S01]  /*af20*/  FADD.FTZ R219, R219, R214 ;  /* 0x000000d6dbdb7221 */ /* 0x000fe20000010000 */
[----:B------:R-:W-:Y:S01]  /*af30*/  FADD.FTZ R3, R208, R3 ;  /* 0x00000003d0037221 */ /* 0x000fe20000010000 */
[----:B------:R-:W-:Y:S01]  /*af40*/  LDSM.16.MT88.4 R136, [R184+0xf000] ;  /* 0x00f00000b888783b */ /* 0x000fe20000004200 */
[----:B------:R-:W-:Y:S01]  /*af50*/  MUFU.EX2 R162, R162 ;  /* 0x000000a200a27308 */ /* 0x000fe20000000800 */
[----:B------:R-:W-:-:S02]  /*af60*/  FADD.FTZ R216, R216, R219 ;  /* 0x000000dbd8d87221 */ /* 0x000fc40000010000 */
[----:B-1----:R-:W-:Y:S02]  /*af70*/  HMMA.16816.F32 R20, R104, R116, R20 ;  /* 0x000000746814723c */ /* 0x002fe40000001814 */
[----:B------:R-:W-:-:S03]  /*af80*/  FADD.FTZ R221, R221, R216 ;  /* 0x000000d8dddd7221 */ /* 0x000fc60000010000 */
[----:B------:R-:W1:Y:S01]  /*af90*/  MUFU.EX2 R161, R161 ;  /* 0x000000a100a17308 */ /* 0x000e620000000800 */
[C---:B------:R-:W-:Y:S01]  /*afa0*/  HMMA.16816.F32 R16, R104.reuse, R118, R16 ;  /* 0x000000766810723c */ /* 0x040fe20000001810 */
[----:B------:R-:W3:Y:S05]  /*afb0*/  LDSM.16.MT88.4 R116, [R184+0xe800] ;  /* 0x00e80000b874783b */ /* 0x000eea0000004200 */
[C---:B------:R-:W-:Y:S06]  /*afc0*/  HMMA.16816.F32 R28, R104.reuse, R128, R28 ;  /* 0x00000080681c723c */ /* 0x040fec000000181c */
[C---:B------:R-:W-:Y:S01]  /*afd0*/  HMMA.16816.F32 R24, R104.reuse, R130, R24 ;  /* 0x000000826818723c */ /* 0x040fe20000001818 */
[----:B------:R-:W5:Y:S05]  /*afe0*/  LDSM.16.MT88.4 R128, [R188+0x10800] ;  /* 0x01080000bc80783b */ /* 0x000f6a0000004200 */
[C---:B------:R-:W-:Y:S06]  /*aff0*/  HMMA.16816.F32 R100, R104.reuse, R124, R100 ;  /* 0x0000007c6864723c */ /* 0x040fec0000001864 */
[C---:B------:R-:W-:Y:S01]  /*b000*/  HMMA.16816.F32 R32, R104.reuse, R126, R32 ;  /* 0x0000007e6820723c */ /* 0x040fe20000001820 */
[----:B------:R-:W-:Y:S05]  /*b010*/  LDSM.16.MT88.4 R124, [R188+0xd000] ;  /* 0x00d00000bc7c783b */ /* 0x000fea0000004200 */
[C---:B----4-:R-:W-:Y:S06]  /*b020*/  HMMA.16816.F32 R48, R104.reuse, R112, R48 ;  /* 0x000000706830723c */ /* 0x050fec0000001830 */
[C---:B------:R-:W-:Y:S01]  /*b030*/  HMMA.16816.F32 R44, R104.reuse, R114, R44 ;  /* 0x00000072682c723c */ /* 0x040fe2000000182c */
[----:B------:R-:W4:Y:S05]  /*b040*/  LDSM.16.MT88.4 R112, [R184+0x10800] ;  /* 0x01080000b870783b */ /* 0x000f2a0000004200 */
[C---:B------:R-:W-:Y:S06]  /*b050*/  HMMA.16816.F32 R56, R104.reuse, R108, R56 ;  /* 0x0000006c6838723c */ /* 0x040fec0000001838 */
[C---:B------:R-:W-:Y:S01]  /*b060*/  HMMA.16816.F32 R52, R104.reuse, R110, R52 ;  /* 0x0000006e6834723c */ /* 0x040fe20000001834 */
[----:B------:R-:W1:Y:S05]  /*b070*/  LDSM.16.MT88.4 R108, [R185+0xd000] ;  /* 0x00d00000b96c783b */ /* 0x000e6a0000004200 */
[C---:B------:R-:W-:Y:S06]  /*b080*/  HMMA.16816.F32 R12, R104.reuse, R132, R12 ;  /* 0x00000084680c723c */ /* 0x040fec000000180c */
[C---:B------:R-:W-:Y:S01]  /*b090*/  HMMA.16816.F32 R8, R104.reuse, R134, R8 ;  /* 0x000000866808723c */ /* 0x040fe20000001808 */
[----:B------:R-:W-:Y:S05]  /*b0a0*/  LDSM.16.MT88.4 R132, [R185+0xf000] ;  /* 0x00f00000b984783b */ /* 0x000fea0000004200 */
[C---:B------:R-:W-:Y:S06]  /*b0b0*/  HMMA.16816.F32 R40, R104.reuse, R120, R40 ;  /* 0x000000786828723c */ /* 0x040fec0000001828 */
[C---:B------:R-:W-:Y:S01]  /*b0c0*/  HMMA.16816.F32 R36, R104.reuse, R122, R36 ;  /* 0x0000007a6824723c */ /* 0x040fe20000001824 */
[----:B------:R-:W1:Y:S05]  /*b0d0*/  LDSM.16.MT88.4 R120, [R186+0x10800] ;  /* 0x01080000ba78783b */ /* 0x000e6a0000004200 */
[C---:B---3--:R-:W-:Y:S06]  /*b0e0*/  HMMA.16816.F32 R64, R104.reuse, R116, R64 ;  /* 0x000000746840723c */ /* 0x048fec0000001840 */
[C---:B------:R-:W-:Y:S01]  /*b0f0*/  HMMA.16816.F32 R60, R104.reuse, R118, R60 ;  /* 0x00000076683c723c */ /* 0x040fe2000000183c */
[----:B------:R-:W3:Y:S05]  /*b100*/  LDSM.16.MT88.4 R116, [R186+0xd000] ;  /* 0x00d00000ba74783b */ /* 0x000eea0000004200 */
[C---:B------:R-:W-:Y:S06]  /*b110*/  HMMA.16816.F32 R80, R104.reuse, R96, R80 ;  /* 0x000000606850723c */ /* 0x040fec0000001850 */
[C---:B------:R-:W-:Y:S01]  /*b120*/  HMMA.16816.F32 R88, R104.reuse, R98, R88 ;  /* 0x000000626858723c */ /* 0x040fe20000001858 */
[----:B------:R-:W-:Y:S01]  /*b130*/  F2FP.F16.F32.PACK_AB R96, R223, R218 ;  /* 0x000000dadf60723e */ /* 0x000fe200000000ff */
[----:B------:R-:W-:Y:S01]  /*b140*/  FADD.FTZ R218, R218, R3 ;  /* 0x00000003dada7221 */ /* 0x000fe20000010000 */
[----:B------:R-:W-:Y:S01]  /*b150*/  F2FP.F16.F32.PACK_AB R97, R227, R222 ;  /* 0x000000dee361723e */ /* 0x000fe200000000ff */
[----:B------:R-:W-:Y:S01]  /*b160*/  FADD.FTZ R222, R222, R221 ;  /* 0x000000dddede7221 */ /* 0x000fe20000010000 */
[----:B------:R-:W-:Y:S01]  /*b170*/  MOV R3, R157 ;  /* 0x0000009d00037202 */ /* 0x000fe20000000f00 */
[----:B-----5:R-:W-:Y:S01]  /*b180*/  HMMA.16816.F32 R72, R104, R128, R72 ;  /* 0x000000806848723c */ /* 0x020fe20000001848 */
[----:B------:R-:W-:Y:S01]  /*b190*/  F2FP.F16.F32.PACK_AB R98, R225, R220 ;  /* 0x000000dce162723e */ /* 0x000fe200000000ff */
[----:B------:R-:W-:Y:S01]  /*b1a0*/  FADD.FTZ R223, R223, R218 ;  /* 0x000000dadfdf7221 */ /* 0x000fe20000010000 */
[----:B--2---:R-:W-:Y:S01]  /*b1b0*/  F2FP.F16.F32.PACK_AB R99, R229, R224 ;  /* 0x000000e0e563723e */ /* 0x004fe200000000ff */
[----:B------:R-:W-:-:S02]  /*b1c0*/  FADD.FTZ R227, R227, R222 ;  /* 0x000000dee3e37221 */ /* 0x000fc40000010000 */
[----:B------:R-:W-:Y:S01]  /*b1d0*/  HMMA.16816.F32 R68, R104, R130, R68 ;  /* 0x000000826844723c */ /* 0x000fe20000001844 */
[----:B------:R-:W-:Y:S01]  /*b1e0*/  FADD.FTZ R220, R220, R223 ;  /* 0x000000dfdcdc7221 */ /* 0x000fe20000010000 */
[----:B------:R-:W-:-:S03]  /*b1f0*/  FADD.FTZ R0, R224, R227 ;  /* 0x000000e3e0007221 */ /* 0x000fc60000010000 */
[----:B------:R-:W-:Y:S01]  /*b200*/  FADD.FTZ R225, R225, R220 ;  /* 0x000000dce1e17221 */ /* 0x000fe20000010000 */
[----:B----4-:R-:W-:Y:S01]  /*b210*/  HMMA.16816.F32 R92, R104, R112, R92 ;  /* 0x00000070685c723c */ /* 0x010fe2000000185c */
[----:B------:R-:W-:-:S05]  /*b220*/  FADD.FTZ R0, R229, R0 ;  /* 0x00000000e5007221 */ /* 0x000fca0000010000 */
[----:B------:R-:W-:Y:S06]  /*b230*/  HMMA.16816.F32 R4, R104, R114, R4 ;  /* 0x000000726804723c */ /* 0x000fec0000001804 */
[C---:B------:R-:W-:Y:S06]  /*b240*/  HMMA.16816.F32 R128, R96.reuse, R124, R12 ;  /* 0x0000007c6080723c */ /* 0x040fec000000180c */
[C---:B------:R-:W-:Y:S01]  /*b250*/  HMMA.16816.F32 R124, R96.reuse, R126, R8 ;  /* 0x0000007e607c723c */ /* 0x040fe20000001808 */
[----:B------:R-:W2:Y:S05]  /*b260*/  LDSM.16.MT88.4 R8, [R188+0x11000] ;  /* 0x01100000bc08783b */ /* 0x000eaa0000004200 */
[C---:B-1----:R-:W-:Y:S06]  /*b270*/  HMMA.16816.F32 R112, R96.reuse, R108, R28 ;  /* 0x0000006c6070723c */ /* 0x042fec000000181c */
[C---:B------:R-:W-:Y:S06]  /*b280*/  HMMA.16816.F32 R28, R96.reuse, R144, R40 ;  /* 0x00000090601c723c */ /* 0x040fec0000001828 */
[----:B------:R-:W-:Y:S01]  /*b290*/  HMMA.16816.F32 R40, R96, R146, R36 ;  /* 0x000000926028723c */ /* 0x000fe20000001824 */
[----:B------:R-:W1:Y:S04]  /*b2a0*/  LDSM.16.MT88.4 R36, [R186+0x11000] ;  /* 0x01100000ba24783b */ /* 0x000e680000004200 */
[----:B------:R-:W-:Y:S01]  /*b2b0*/  LDSM.16.MT88.4 R144, [R184+0x11000] ;  /* 0x01100000b890783b */ /* 0x000fe20000004200 */
[C---:B------:R-:W-:Y:S06]  /*b2c0*/  HMMA.16816.F32 R76, R104.reuse, R120, R76 ;  /* 0x00000078684c723c */ /* 0x040fec000000184c */
[----:B------:R-:W-:Y:S01]  /*b2d0*/  HMMA.16816.F32 R84, R104, R122, R84 ;  /* 0x0000007a6854723c */ /* 0x000fe20000001854 */
[----:B------:R-:W-:Y:S05]  /*b2e0*/  LDSM.16.MT88.4 R104, [R185+0xd800] ;  /* 0x00d80000b968783b */ /* 0x000fea0000004200 */
[C---:B---3--:R-:W-:Y:S06]  /*b2f0*/  HMMA.16816.F32 R120, R96.reuse, R116, R20 ;  /* 0x000000746078723c */ /* 0x048fec0000001814 */
[C---:B------:R-:W-:Y:S06]  /*b300*/  HMMA.16816.F32 R20, R96.reuse, R132, R56 ;  /* 0x000000846014723c */ /* 0x040fec0000001838 */
[C---:B------:R-:W-:Y:S01]  /*b310*/  HMMA.16816.F32 R56, R96.reuse, R134, R52 ;  /* 0x000000866038723c */ /* 0x040fe20000001834 */
[----:B------:R-:W3:Y:S04]  /*b320*/  LDSM.16.MT88.4 R132, [R185+0x11000] ;  /* 0x01100000b984783b */ /* 0x000ee80000004200 */
[----:B------:R-:W-:Y:S01]  /*b330*/  LDSM.16.MT88.4 R52, [R186+0xf800] ;  /* 0x00f80000ba34783b */ /* 0x000fe20000004200 */
[C---:B--2---:R-:W-:Y:S06]  /*b340*/  HMMA.16816.F32 R12, R96.reuse, R8, R72 ;  /* 0x00000008600c723c */ /* 0x044fec0000001848 */
[C---:B------:R-:W-:Y:S01]  /*b350*/  HMMA.16816.F32 R72, R96.reuse, R10, R68 ;  /* 0x0000000a6048723c */ /* 0x040fe20000001844 */
[----:B------:R-:W-:Y:S05]  /*b360*/  LDSM.16.MT88.4 R68, [R184+0xf800] ;  /* 0x00f80000b844783b */ /* 0x000fea0000004200 */
[C---:B------:R-:W-:Y:S06]  /*b370*/  HMMA.16816.F32 R108, R96.reuse, R110, R24 ;  /* 0x0000006e606c723c */ /* 0x040fec0000001818 */
[C---:B-1----:R-:W-:Y:S06]  /*b380*/  HMMA.16816.F32 R76, R96.reuse, R36, R76 ;  /* 0x00000024604c723c */ /* 0x042fec000000184c */
[C---:B------:R-:W-:Y:S01]  /*b390*/  HMMA.16816.F32 R8, R96.reuse, R38, R84 ;  /* 0x000000266008723c */ /* 0x040fe20000001854 */
[----:B------:R-:W1:Y:S05]  /*b3a0*/  LDSM.16.MT88.4 R36, [R184+0xd800] ;  /* 0x00d80000b824783b */ /* 0x000e6a0000004200 */
[C---:B------:R-:W-:Y:S06]  /*b3b0*/  HMMA.16816.F32 R24, R96.reuse, R140, R48 ;  /* 0x0000008c6018723c */ /* 0x040fec0000001830 */
[C---:B------:R-:W-:Y:S06]  /*b3c0*/  HMMA.16816.F32 R116, R96.reuse, R118, R16 ;  /* 0x000000766074723c */ /* 0x040fec0000001810 */
[C---:B------:R-:W-:Y:S01]  /*b3d0*/  HMMA.16816.F32 R48, R96.reuse, R142, R44 ;  /* 0x0000008e6030723c */ /* 0x040fe2000000182c */
[----:B------:R-:W2:Y:S04]  /*b3e0*/  LDSM.16.MT88.4 R44, [R188+0xf800] ;  /* 0x00f80000bc2c783b */ /* 0x000ea80000004200 */
[----:B------:R-:W-:Y:S01]  /*b3f0*/  LDSM.16.MT88.4 R140, [R188+0xd800] ;  /* 0x00d80000bc8c783b */ /* 0x000fe20000004200 */
[C---:B------:R-:W-:Y:S06]  /*b400*/  HMMA.16816.F32 R16, R96.reuse, R136, R64 ;  /* 0x000000886010723c */ /* 0x040fec0000001840 */
[C---:B------:R-:W-:Y:S01]  /*b410*/  HMMA.16816.F32 R64, R96.reuse, R138, R60 ;  /* 0x0000008a6040723c */ /* 0x040fe2000000183c */
[----:B------:R-:W4:Y:S04]  /*b420*/  LDSM.16.MT88.4 R60, [R185+0xf800] ;  /* 0x00f80000b93c783b */ /* 0x000f280000004200 */
[----:B------:R-:W5:Y:S01]  /*b430*/  LDSM.16.MT88.4 R136, [R186+0xd800] ;  /* 0x00d80000ba88783b */ /* 0x000f620000004200 */
[C---:B------:R-:W-:Y:S06]  /*b440*/  HMMA.16816.F32 R32, R96.reuse, R150, R32 ;  /* 0x000000966020723c */ /* 0x040fec0000001820 */
[----:B------:R-:W-:Y:S01]  /*b450*/  HMMA.16816.F32 R100, R96, R148, R100 ;  /* 0x000000946064723c */ /* 0x000fe20000001864 */
[--C-:B------:R-:W-:Y:S01]  /*b460*/  FFMA.FTZ R151, R165, UR18, -R168.reuse ;  /* 0x00000012a5977c23 */ /* 0x100fe200080108a8 */
[----:B------:R-:W-:Y:S01]  /*b470*/  FFMA.FTZ R150, R167, UR18, -R168 ;  /* 0x00000012a7967c23 */ /* 0x000fe200080108a8 */
[----:B------:R-:W-:-:S03]  /*b480*/  FFMA.FTZ R165, R166, UR18, -R163 ;  /* 0x00000012a6a57c23 */ /* 0x000fc600080108a3 */
[C---:B---3--:R-:W-:Y:S01]  /*b490*/  HMMA.16816.F32 R84, R96.reuse, R132, R80 ;  /* 0x000000846054723c */ /* 0x048fe20000001850 */
[--C-:B------:R-:W-:Y:S01]  /*b4a0*/  FFMA.FTZ R148, R171, UR18, -R168.reuse ;  /* 0x00000012ab947c23 */ /* 0x100fe200080108a8 */
[----:B------:R-:W-:Y:S01]  /*b4b0*/  FFMA.FTZ R149, R169, UR18, -R168 ;  /* 0x00000012a9957c23 */ /* 0x000fe200080108a8 */
[----:B------:R-:W-:Y:S01]  /*b4c0*/  MUFU.EX2 R150, R150 ;  /* 0x0000009600967308 */ /* 0x000fe20000000800 */
[----:B------:R-:W3:Y:S02]  /*b4d0*/  LDSM.16.MT88.4 R80, [R186+0x11800] ;  /* 0x01180000ba50783b */ /* 0x000ee40000004200 */
[C---:B------:R-:W-:Y:S02]  /*b4e0*/  HMMA.16816.F32 R88, R96.reuse, R134, R88 ;  /* 0x000000866058723c */ /* 0x040fe40000001858 */
[----:B------:R-:W3:Y:S03]  /*b4f0*/  LDSM.16.MT88.4 R132, [R188+0x11800] ;  /* 0x01180000bc84783b */ /* 0x000ee60000004200 */
[----:B------:R-:W-:Y:S01]  /*b500*/  MUFU.EX2 R148, R148 ;  /* 0x0000009400947308 */ /* 0x000fe20000000800 */
[C---:B------:R-:W-:Y:S06]  /*b510*/  HMMA.16816.F32 R92, R96.reuse, R144, R92 ;  /* 0x00000090605c723c */ /* 0x040fec000000185c */
[----:B------:R-:W-:Y:S01]  /*b520*/  HMMA.16816.F32 R4, R96, R146, R4 ;  /* 0x000000926004723c */ /* 0x000fe20000001804 */
[----:B------:R-:W1:Y:S06]  /*b530*/  MUFU.EX2 R149, R149 ;  /* 0x0000009500957308 */ /* 0x000e6c0000000800 */
[----:B------:R-:W-:-:S02]  /*b540*/  F2FP.F16.F32.PACK_AB R99, R161, R162 ;  /* 0x000000a2a163723e */ /* 0x000fc400000000ff */
[----:B------:R-:W2:Y:S08]  /*b550*/  MUFU.EX2 R151, R151 ;  /* 0x0000009700977308 */ /* 0x000eb00000000800 */
[----:B------:R-:W4:Y:S01]  /*b560*/  MUFU.EX2 R165, R165 ;  /* 0x000000a500a57308 */ /* 0x000f220000000800 */
[----:B-1----:R-:W-:Y:S01]  /*b570*/  F2FP.F16.F32.PACK_AB R96, R149, R148 ;  /* 0x000000949560723e */ /* 0x002fe200000000ff */
[----:B------:R-:W-:-:S04]  /*b580*/  FADD.FTZ R148, R148, R225 ;  /* 0x000000e194947221 */ /* 0x000fc80000010000 */
[----:B------:R-:W-:Y:S01]  /*b590*/  FADD.FTZ R149, R149, R148 ;  /* 0x0000009495957221 */ /* 0x000fe20000010000 */
[----:B--2---:R-:W-:-:S03]  /*b5a0*/  F2FP.F16.F32.PACK_AB R98, R151, R150 ;  /* 0x000000969762723e */ /* 0x004fc600000000ff */
[----:B------:R-:W-:-:S04]  /*b5b0*/  FADD.FTZ R150, R150, R149 ;  /* 0x0000009596967221 */ /* 0x000fc80000010000 */
[----:B------:R-:W-:Y:S01]  /*b5c0*/  FADD.FTZ R213, R151, R150 ;  /* 0x0000009697d57221 */ /* 0x000fe20000010000 */
[----:B----4-:R-:W-:Y:S01]  /*b5d0*/  F2FP.F16.F32.PACK_AB R97, R164, R165 ;  /* 0x000000a5a461723e */ /* 0x010fe200000000ff */
[----:B------:R-:W-:-:S04]  /*b5e0*/  FADD.FTZ R165, R165, R0 ;  /* 0x00000000a5a57221 */ /* 0x000fc80000010000 */
[----:B------:R-:W-:Y:S02]  /*b5f0*/  FADD.FTZ R165, R164, R165 ;  /* 0x000000a5a4a57221 */ /* 0x000fe40000010000 */
[----:B------:R-:W-:Y:S02]  /*b600*/  HMMA.16816.F32 R112, R96, R104, R112 ;  /* 0x000000686070723c */ /* 0x000fe40000001870 */
[----:B------:R-:W-:-:S04]  /*b610*/  FADD.FTZ R162, R162, R165 ;  /* 0x000000a5a2a27221 */ /* 0x000fc80000010000 */
[----:B------:R-:W-:Y:S01]  /*b620*/  HMMA.16816.F32 R108, R96, R106, R108 ;  /* 0x0000006a606c723c */ /* 0x000fe2000000186c */
[----:B------:R-:W-:-:S05]  /*b630*/  FADD.FTZ R211, R161, R162 ;  /* 0x000000a2a1d37221 */ /* 0x000fca0000010000 */
        /* <DEDUP_REMOVED lines=8> */
[C---:B-----5:R-:W-:Y:S06]  /*b6c0*/  HMMA.16816.F32 R120, R96.reuse, R136, R120 ;  /* 0x000000886078723c */ /* 0x060fec0000001878 */
[C---:B------:R-:W-:Y:S01]  /*b6d0*/  HMMA.16816.F32 R116, R96.reuse, R138, R116 ;  /* 0x0000008a6074723c */ /* 0x040fe20000001874 */
[----:B------:R-:W1:Y:S05]  /*b6e0*/  LDSM.16.MT88.4 R136, [R185+0x11800] ;  /* 0x01180000b988783b */ /* 0x000e6a0000004200 */
[C---:B------:R-:W-:Y:S01]  /*b6f0*/  HMMA.16816.F32 R60, R96.reuse, R68, R16 ;  /* 0x00000044603c723c */ /* 0x040fe20000001810 */
[----:B------:R-:W2:Y:S05]  /*b700*/  LDSM.16.MT88.4 R16, [R184+0x11800] ;  /* 0x01180000b810783b */ /* 0x000eaa0000004200 */
[C---:B------:R-:W-:Y:S06]  /*b710*/  HMMA.16816.F32 R64, R96.reuse, R70, R64 ;  /* 0x000000466040723c */ /* 0x040fec0000001840 */
[C---:B---3--:R-:W-:Y:S06]  /*b720*/  HMMA.16816.F32 R76, R96.reuse, R80, R76 ;  /* 0x00000050604c723c */ /* 0x048fec000000184c */
[C---:B------:R-:W-:Y:S06]  /*b730*/  HMMA.16816.F32 R128, R96.reuse, R140, R128 ;  /* 0x0000008c6080723c */ /* 0x040fec0000001880 */
[C---:B------:R-:W-:Y:S06]  /*b740*/  HMMA.16816.F32 R124, R96.reuse, R142, R124 ;  /* 0x0000008e607c723c */ /* 0x040fec000000187c */
[C---:B------:R-:W-:Y:S06]  /*b750*/  HMMA.16816.F32 R68, R96.reuse, R132, R12 ;  /* 0x000000846044723c */ /* 0x040fec000000180c */
[----:B------:R-:W-:Y:S01]  /*b760*/  HMMA.16816.F32 R72, R96, R134, R72 ;  /* 0x000000866048723c */ /* 0x000fe20000001848 */
[----:B------:R-:W-:-:S05]  /*b770*/  MOV R132, R158 ;  /* 0x0000009e00847202 */ /* 0x000fca0000000f00 */
[C---:B------:R-:W-:Y:S06]  /*b780*/  HMMA.16816.F32 R80, R96.reuse, R82, R8 ;  /* 0x000000526050723c */ /* 0x040fec0000001808 */
[C---:B-1----:R-:W-:Y:S06]  /*b790*/  HMMA.16816.F32 R84, R96.reuse, R136, R84 ;  /* 0x000000886054723c */ /* 0x042fec0000001854 */
[C---:B------:R-:W-:Y:S06]  /*b7a0*/  HMMA.16816.F32 R88, R96.reuse, R138, R88 ;  /* 0x0000008a6058723c */ /* 0x040fec0000001858 */
[C---:B--2---:R-:W-:Y:S06]  /*b7b0*/  HMMA.16816.F32 R92, R96.reuse, R16, R92 ;  /* 0x00000010605c723c */ /* 0x044fec000000185c */
[----:B------:R-:W-:-:S15]  /*b7c0*/  HMMA.16816.F32 R96, R96, R18, R4 ;  /* 0x000000126060723c */ /* 0x000fde0000001804 */
[----:B------:R-:W-:-:S09]  /*b7d0*/  NOP ;  /* 0x0000000000007918 */ /* 0x000fd20000000000 */
.L_x_2048:
[----:B------:R-:W-:Y:S05]  /*b7e0*/  @!P6 BRA `(.L_x_2056) ;  /* 0x000000400068e947 */ /* 0x000fea0003800000 */
[----:B------:R-:W-:Y:S01]  /*b7f0*/  ULDC UR9, c[0x0][0x380] ;  /* 0x0000e00000097ab9 */ /* 0x000fe20000000800 */
[----:B------:R-:W-:Y:S01]  /*b800*/  UMOV UR28, URZ ;  /* 0x0000003f001c7c82 */ /* 0x000fe20008000000 */
[----:B------:R-:W-:Y:S01]  /*b810*/  IMAD.U32 R2, RZ, RZ, UR9 ;  /* 0x00000009ff027e24 */ /* 0x000fe2000f8e00ff */
[----:B------:R-:W-:Y:S01]  /*b820*/  IABS R0, UR9 ;  /* 0x0000000900007c13 */ /* 0x000fe20008000000 */
[----:B------:R-:W-:Y:S01]  /*b830*/  IMAD.U32 R208, R228, -0x40, RZ ;  /* 0xffffffc0e4d07824 */ /* 0x000fe200078e00ff */
[----:B------:R-:W-:Y:S02]  /*b840*/  ULEA UR22, -UR8, URZ, 0x6 ;  /* 0x0000003f08167291 */ /* 0x000fe4000f8e313f */
[----:B------:R-:W-:Y:S01]  /*b850*/  IABS R2, R2 ;  /* 0x0000000200027213 */ /* 0x000fe20000000000 */
[----:B------:R-:W-:Y:S01]  /*b860*/  UISETP.NE.AND UP1, UPT, UR9, URZ, UPT ;  /* 0x0000003f0900728c */ /* 0x000fe2000bf25270 */
[----:B------:R-:W-:Y:S01]  /*b870*/  R2UR UR6, R0 ;  /* 0x00000000000672ca */ /* 0x000fe200000e0000 */
[----:B------:R-:W-:Y:S01]  /*b880*/  USHF.R.S32.HI UR18, URZ, 0x1f, UR22 ;  /* 0x0000001f3f127899 */ /* 0x000fe20008011416 */
[----:B------:R-:W-:Y:S01]  /*b890*/  R2UR UR7, R2 ;  /* 0x00000000020772ca */ /* 0x000fe200000e0000 */
[----:B------:R-:W-:Y:S01]  /*b8a0*/  ULOP3.LUT UR17, URZ, UR9, URZ, 0x33, !UPT ;  /* 0x000000093f117292 */ /* 0x000fe2000f8e333f */
[----:B------:R-:W-:Y:S01]  /*b8b0*/  SHF.R.S32.HI R207, RZ, 0x1f, R208 ;  /* 0x0000001fffcf7819 */ /* 0x000fe200000114d0 */
[----:B------:R-:W-:-:S02]  /*b8c0*/  ULOP3.LUT UR8, URZ, UR9, URZ, 0x33, !UPT ;  /* 0x000000093f087292 */ /* 0x000fc4000f8e333f */
[----:B------:R-:W-:-:S06]  /*b8d0*/  UISETP.NE.AND UP0, UPT, UR9, URZ, UPT ;  /* 0x0000003f0900728c */ /* 0x000fcc000bf05270 */
[----:B------:R-:W1:Y:S08]  /*b8e0*/  I2F.RP R5, UR6 ;  /* 0x0000000600057d06 */ /* 0x000e700008209400 */
[----:B------:R-:W2:Y:S08]  /*b8f0*/  I2F.RP R4, UR7 ;  /* 0x0000000700047d06 */ /* 0x000eb00008209400 */
[----:B-1----:R-:W1:Y:S08]  /*b900*/  MUFU.RCP R0, R5 ;  /* 0x0000000500007308 */ /* 0x002e700000001000 */
[----:B--2---:R-:W2:Y:S01]  /*b910*/  MUFU.RCP R2, R4 ;  /* 0x0000000400027308 */ /* 0x004ea20000001000 */
[----:B-1----:R-:W-:-:S07]  /*b920*/  VIADD R0, R0, 0xffffffe ;  /* 0x0ffffffe00007836 */ /* 0x002fce0000000000 */
[----:B------:R-:W1:Y:S01]  /*b930*/  F2I.FTZ.U32.TRUNC.NTZ R0, R0 ;  /* 0x0000000000007305 */ /* 0x000e62000021f000 */
[----:B--2---:R-:W-:-:S07]  /*b940*/  VIADD R2, R2, 0xffffffe ;  /* 0x0ffffffe02027836 */ /* 0x004fce0000000000 */
[----:B------:R-:W2:Y:S01]  /*b950*/  F2I.FTZ.U32.TRUNC.NTZ R2, R2 ;  /* 0x0000000200027305 */ /* 0x000ea2000021f000 */
[----:B-1----:R-:W-:Y:S01]  /*b960*/  R2UR UR15, R0 ;  /* 0x00000000000f72ca */ /* 0x002fe200000e0000 */
[----:B------:R-:W-:Y:S01]  /*b970*/  IMAD.MOV.U32 R0, RZ, RZ, R132 ;  /* 0x000000ffff007224 */ /* 0x000fe200078e0084 */
[----:B--2---:R-:W-:Y:S01]  /*b980*/  R2UR UR29, R2 ;  /* 0x00000000021d72ca */ /* 0x004fe200000e0000 */
[----:B------:R-:W-:-:S10]  /*b990*/  IMAD.MOV.U32 R2, RZ, RZ, R3 ;  /* 0x000000ffff027224 */ /* 0x000fd400078e0003 */
[----:B------:R-:W-:-:S04]  /*b9a0*/  UIADD3 UR4, URZ, -UR15, URZ ;  /* 0x8000000f3f047290 */ /* 0x000fc8000fffe03f */
[----:B------:R-:W-:Y:S02]  /*b9b0*/  UIMAD UR4, UR4, UR6, URZ ;  /* 0x00000006040472a4 */ /* 0x000fe4000f8e023f */
[----:B------:R-:W-:-:S04]  /*b9c0*/  UIADD3 UR14, URZ, -UR29, URZ ;  /* 0x8000001d3f0e7290 */ /* 0x000fc8000fffe03f */
[----:B------:R-:W-:-:S03]  /*b9d0*/  UIMAD UR16, UR14, UR7, URZ ;  /* 0x000000070e1072a4 */ /* 0x000fc6000f8e023f */
[----:B------:R-:W-:Y:S01]  /*b9e0*/  UMOV UR14, URZ ;  /* 0x0000003f000e7c82 */ /* 0x000fe20008000000 */
[----:B------:R-:W-:Y:S02]  /*b9f0*/  UIMAD.WIDE.U32 UR28, UR29, UR16, UR28 ;  /* 0x000000101d1c72a5 */ /* 0x000fe4000f8e001c */
[----:B------:R-:W-:Y:S01]  /*ba00*/  UIMAD.WIDE.U32 UR14, UR15, UR4, UR14 ;  /* 0x000000040f0e72a5 */ /* 0x000fe2000f8e000e */
[----:B------:R-:W-:Y:S02]  /*ba10*/  ULDC UR16, c[0x0][0x2d0] ;  /* 0x0000b40000107ab9 */ /* 0x000fe40000000800 */
[----:B------:R-:W-:Y:S02]  /*ba20*/  ULDC UR4, c[0x0][0x2ec] ;  /* 0x0000bb0000047ab9 */ /* 0x000fe40000000800 */
[----:B------:R-:W-:-:S07]  /*ba30*/  UMOV UR19, UR29 ;  /* 0x0000001d00137c82 */ /* 0x000fce0008000000 */
.L_x_2060:
[----:B------:R-:W-:Y:S04]  /*ba40*/  DEPBAR.LE SB0, 0x0 ;  /* 0x000080000000791a */ /* 0x000fe80000000000 */
[----:B------:R-:W-:Y:S01]  /*ba50*/  BAR.SYNC.DEFER_BLOCKING 0x0 ;  /* 0x0000000000007b1d */ /* 0x000fe20000010000 */
[----:B------:R-:W-:Y:S01]  /*ba60*/  ISETP.GE.AND P5, PT, R200, UR16, PT ;  /* 0x00000010c8007c0c */ /* 0x000fe2000bfa6270 */
[----:B------:R-:W-:Y:S01]  /*ba70*/  UIADD3 UR12, UR12, -0x1, URZ ;  /* 0xffffffff0c0c7890 */ /* 0x000fe2000fffe03f */
[----:B------:R-:W-:Y:S01]  /*ba80*/  ISETP.GE.AND P4, PT, R196, UR16, PT ;  /* 0x00000010c4007c0c */ /* 0x000fe2000bf86270 */
[----:B------:R-:W-:Y:S01]  /*ba90*/  IMAD.MOV.U32 R217, RZ, RZ, R208 ;  /* 0x000000ffffd97224 */ /* 0x000fe200078e00d0 */
[----:B------:R-:W-:Y:S01]  /*baa0*/  ISETP.GE.AND P2, PT, R195, UR16, PT ;  /* 0x00000010c3007c0c */ /* 0x000fe2000bf46270 */
[----:B------:R-:W-:Y:S01]  /*bab0*/  IMAD.MOV.U32 R218, RZ, RZ, R207 ;  /* 0x000000ffffda7224 */ /* 0x000fe200078e00cf */
[----:B------:R-:W-:Y:S11]  /*bac0*/  @!P3 BRA `(.L_x_2057) ;  /* 0x000000040010b947 */ /* 0x000ff60003800000 */
[----:B------:R-:W-:Y:S04]  /*bad0*/  USHF.L.U32 UR14, UR12, 0x6, URZ ;  /* 0x000000060c0e7899 */ /* 0x000fe8000800063f */
[----:B------:R-:W-:Y:S02]  /*bae0*/  UIADD3 UR32, UR14, 0x40, URZ ;  /* 0x000000400e207890 */ /* 0x000fe4000fffe03f */
[----:B------:R-:W-:Y:S01]  /*baf0*/  IMAD.U32 R3, RZ, RZ, UR14 ;  /* 0x0000000eff037e24 */ /* 0x000fe2000f8e00ff */
[----:B------:R-:W-:Y:S03]  /*bb00*/  ULOP3.LUT UR14, UR14, UR9, URZ, 0x3c, !UPT ;  /* 0x000000090e0e7292 */ /* 0x000fe6000f8e3c3f */
[----:B------:R-:W-:Y:S01]  /*bb10*/  IMAD.U32 R4, RZ, RZ, UR32 ;  /* 0x00000020ff047e24 */ /* 0x000fe2000f8e00ff */
[----:B------:R-:W-:Y:S01]  /*bb20*/  ULOP3.LUT UR32, UR32, UR9, URZ, 0x3c, !UPT ;  /* 0x0000000920207292 */ /* 0x000fe2000f8e3c3f */
[----:B------:R-:W-:Y:S01]  /*bb30*/  IABS R3, R3 ;  /* 0x0000000300037213 */ /* 0x000fe20000000000 */
[----:B------:R-:W-:Y:S02]  /*bb40*/  UISETP.GE.AND UP2, UPT, UR14, URZ, UPT ;  /* 0x0000003f0e00728c */ /* 0x000fe4000bf46270 */
[----:B------:R-:W-:Y:S02]  /*bb50*/  IABS R4, R4 ;  /* 0x0000000400047213 */ /* 0x000fe40000000000 */
[----:B------:R-:W-:Y:S02]  /*bb60*/  R2UR UR28, R3 ;  /* 0x00000000031c72ca */ /* 0x000fe400000e0000 */
[----:B------:R-:W-:Y:S11]  /*bb70*/  R2UR UR30, R4 ;  /* 0x00000000041e72ca */ /* 0x000ff600000e0000 */
[----:B------:R-:W-:Y:S02]  /*bb80*/  UIMAD.WIDE.U32 UR36, UR19, UR28, URZ ;  /* 0x0000001c132472a5 */ /* 0x000fe4000f8e003f */
[----:B------:R-:W-:Y:S05]  /*bb90*/  UIMAD.WIDE.U32 UR34, UR19, UR30, URZ ;  /* 0x0000001e132272a5 */ /* 0x000fea000f8e003f */
[----:B------:R-:W-:Y:S02]  /*bba0*/  UMOV UR31, UR37 ;  /* 0x00000025001f7c82 */ /* 0x000fe40008000000 */
[----:B------:R-:W-:Y:S01]  /*bbb0*/  UIADD3 UR27, -UR31, URZ, URZ ;  /* 0x0000003f1f1b7290 */ /* 0x000fe2000fffe13f */
[----:B------:R-:W-:Y:S02]  /*bbc0*/  UMOV UR33, UR35 ;  /* 0x0000002300217c82 */ /* 0x000fe40008000000 */
[----:B------:R-:W-:Y:S02]  /*bbd0*/  UIADD3 UR29, -UR33, URZ, URZ ;  /* 0x0000003f211d7290 */ /* 0x000fe4000fffe13f */
[----:B------:R-:W-:Y:S02]  /*bbe0*/  UIMAD UR28, UR7, UR27, UR28 ;  /* 0x0000001b071c72a4 */ /* 0x000fe4000f8e021c */
[----:B------:R-:W-:Y:S02]  /*bbf0*/  UIMAD UR30, UR7, UR29, UR30 ;  /* 0x0000001d071e72a4 */ /* 0x000fe4000f8e021e */
[----:B------:R-:W-:Y:S02]  /*bc00*/  UISETP.GT.U32.AND UP3, UPT, UR7, UR28, UPT ;  /* 0x0000001c0700728c */ /* 0x000fe4000bf64070 */
[----:B------:R-:W-:Y:S09]  /*bc10*/  UISETP.GT.U32.AND UP4, UPT, UR7, UR30, UPT ;  /* 0x0000001e0700728c */ /* 0x000ff2000bf84070 */
[----:B------:R-:W-:Y:S02]  /*bc20*/  @!UP3 UIADD3 UR28, UR28, -UR7, URZ ;  /* 0x800000071c1cb290 */ /* 0x000fe4000fffe03f */
[----:B------:R-:W-:Y:S02]  /*bc30*/  @!UP4 UIADD3 UR30, UR30, -UR7, URZ ;  /* 0x800000071e1ec290 */ /* 0x000fe4000fffe03f */
[----:B------:R-:W-:Y:S02]  /*bc40*/  UISETP.GE.U32.AND UP5, UPT, UR28, UR7, UPT ;  /* 0x000000071c00728c */ /* 0x000fe4000bfa6070 */
[----:B------:R-:W-:Y:S02]  /*bc50*/  UISETP.GE.U32.AND UP6, UPT, UR30, UR7, UPT ;  /* 0x000000071e00728c */ /* 0x000fe4000bfc6070 */
[----:B------:R-:W-:Y:S02]  /*bc60*/  @!UP3 UIADD3 UR31, UR31, 0x1, URZ ;  /* 0x000000011f1fb890 */ /* 0x000fe4000fffe03f */
[----:B------:R-:W-:Y:S02]  /*bc70*/  UISETP.GE.AND UP3, UPT, UR32, URZ, UPT ;  /* 0x0000003f2000728c */ /* 0x000fe4000bf66270 */
[----:B------:R-:W-:Y:S03]  /*bc80*/  @!UP4 UIADD3 UR33, UR33, 0x1, URZ ;  /* 0x000000012121c890 */ /* 0x000fe6000fffe03f */
[----:B------:R-:W-:Y:S02]  /*bc90*/  @UP5 UIADD3 UR31, UR31, 0x1, URZ ;  /* 0x000000011f1f5890 */ /* 0x000fe4000fffe03f */
[----:B------:R-:W-:Y:S02]  /*bca0*/  @UP6 UIADD3 UR33, UR33, 0x1, URZ ;  /* 0x0000000121216890 */ /* 0x000fe4000fffe03f */
[----:B------:R-:W-:Y:S02]  /*bcb0*/  @!UP2 UIADD3 UR31, -UR31, URZ, URZ ;  /* 0x0000003f1f1fa290 */ /* 0x000fe4000fffe13f */
[----:B------:R-:W-:Y:S02]  /*bcc0*/  @!UP3 UIADD3 UR33, -UR33, URZ, URZ ;  /* 0x0000003f2121b290 */ /* 0x000fe4000fffe13f */
[----:B------:R-:W-:Y:S02]  /*bcd0*/  USEL UR31, UR17, UR31, !UP1 ;  /* 0x0000001f111f7287 */ /* 0x000fe4000c800000 */
[----:B------:R-:W-:Y:S04]  /*bce0*/  USEL UR33, UR17, UR33, !UP1 ;  /* 0x0000002111217287 */ /* 0x000fe8000c800000 */
[----:B------:R-:W-:Y:S01]  /*bcf0*/  IMAD.U32 R5, RZ, RZ, UR31 ;  /* 0x0000001fff057e24 */ /* 0x000fe2000f8e00ff */
[----:B------:R-:W-:Y:S01]  /*bd00*/  MOV R6, UR31 ;  /* 0x0000001f00067c02 */ /* 0x000fe20008000f00 */
[----:B------:R-:W-:Y:S01]  /*bd10*/  IMAD.U32 R4, RZ, RZ, UR33 ;  /* 0x00000021ff047e24 */ /* 0x000fe2000f8e00ff */
[----:B------:R-:W-:Y:S01]  /*bd20*/  MOV R3, UR33 ;  /* 0x0000002100037c02 */ /* 0x000fe20008000f00 */
[----:B------:R-:W-:Y:S01]  /*bd30*/  UIADD3 UR27, UR33, -UR31, URZ ;  /* 0x8000001f211b7290 */ /* 0x000fe2000fffe03f */
[----:B------:R-:W-:Y:S02]  /*bd40*/  LEA R6, P1, R6, UR20, 0x2 ;  /* 0x0000001406067c11 */ /* 0x000fe4000f8210ff */
[----:B------:R-:W-:Y:S01]  /*bd50*/  LEA R4, P0, R4, UR20, 0x2 ;  /* 0x0000001404047c11 */ /* 0x000fe2000f8010ff */
[----:B------:R-:W-:Y:S01]  /*bd60*/  UIMAD UR27, UR27, UR9, -0x40 ;  /* 0xffffffc01b1b74a4 */ /* 0x000fe2000f8e0209 */
[----:B------:R-:W-:Y:S02]  /*bd70*/  LEA.HI.X.SX32 R7, R5, UR21, 0x2, P1 ;  /* 0x0000001505077c11 */ /* 0x000fe400088f16ff */
[----:B------:R-:W-:Y:S01]  /*bd80*/  LEA.HI.X.SX32 R5, R3, UR21, 0x2, P0 ;  /* 0x0000001503057c11 */ /* 0x000fe200080f16ff */
[----:B------:R-:W-:Y:S01]  /*bd90*/  USHF.R.S32.HI UR14, URZ, 0x1f, UR27 ;  /* 0x0000001f3f0e7899 */ /* 0x000fe2000801141b */
[----:B------:R-:W-:Y:S02]  /*bda0*/  R2UR UR34, R6 ;  /* 0x00000000062272ca */ /* 0x000fe400000e0000 */
[----:B------:R-:W-:Y:S02]  /*bdb0*/  R2UR UR35, R7 ;  /* 0x00000000072372ca */ /* 0x000fe400000e0000 */
[----:B------:R-:W-:Y:S01]  /*bdc0*/  R2UR UR28, R4 ;  /* 0x00000000041c72ca */ /* 0x000fe200000e0000 */
[----:B------:R-:W1:Y:S01]  /*bdd0*/  LDC.64 R6, c[0x0][0x250] ;  /* 0x00009400ff067b82 */ /* 0x000e620000000a00 */
[----:B------:R-:W-:Y:S07]  /*bde0*/  R2UR UR29, R5 ;  /* 0x00000000051d72ca */ /* 0x000fee00000e0000 */
[----:B------:R-:W2:Y:S01]  /*bdf0*/  LDC.64 R4, c[0x0][0x238] ;  /* 0x00008e00ff047b82 */ /* 0x000ea20000000a00 */
[----:B------:R-:W-:Y:S02]  /*be00*/  IMAD.U32 R14, RZ, RZ, UR34 ;  /* 0x00000022ff0e7e24 */ /* 0x000fe4000f8e00ff */
[----:B------:R-:W-:Y:S01]  /*be10*/  IMAD.U32 R15, RZ, RZ, UR35 ;  /* 0x00000023ff0f7e24 */ /* 0x000fe2000f8e00ff */
[----:B------:R-:W-:Y:S02]  /*be20*/  MOV R12, UR28 ;  /* 0x0000001c000c7c02 */ /* 0x000fe40008000f00 */
[----:B------:R-:W-:Y:S02]  /*be30*/  IMAD.U32 R13, RZ, RZ, UR29 ;  /* 0x0000001dff0d7e24 */ /* 0x000fe4000f8e00ff */
[----:B------:R-:W3:Y:S04]  /*be40*/  LDG.E R3, desc[UR24][R14.64] ;  /* 0x000000180e037981 */ /* 0x000ee8000c1e1900 */
[----:B------:R-:W3:Y:S01]  /*be50*/  LDG.E R10, desc[UR24][R12.64] ;  /* 0x000000180c0a7981 */ /* 0x000ee2000c1e1900 */
[C---:B-1----:R-:W-:Y:S04]  /*be60*/  IMAD R8, R6.reuse, UR14, RZ ;  /* 0x0000000e06087c24 */ /* 0x042fe8000f8e02ff */
[----:B------:R-:W-:Y:S02]  /*be70*/  IMAD R8, R7, UR27, R8 ;  /* 0x0000001b07087c24 */ /* 0x000fe4000f8e0208 */
[----:B---3--:R-:W-:Y:S02]  /*be80*/  IMAD.IADD R3, R3, 0x1, -R10 ;  /* 0x0000000103037824 */ /* 0x008fe400078e0a0a */
[----:B------:R-:W-:Y:S03]  /*be90*/  IMAD.WIDE.U32 R10, R6, UR27, RZ ;  /* 0x0000001b060a7c25 */ /* 0x000fe6000f8e00ff */
[----:B------:R-:W-:Y:S02]  /*bea0*/  SHF.R.S32.HI R7, RZ, 0x1f, R3 ;  /* 0x0000001fff077819 */ /* 0x000fe40000011403 */
[----:B------:R-:W-:Y:S03]  /*beb0*/  IADD3 R11, R11, R8, RZ ;  /* 0x000000080b0b7210 */ /* 0x000fe60007ffe0ff */
[-C--:B--2---:R-:W-:Y:S02]  /*bec0*/  IMAD R6, R7, R4.reuse, RZ ;  /* 0x0000000407067224 */ /* 0x084fe400078e02ff */
[C---:B------:R-:W-:Y:S04]  /*bed0*/  IMAD.WIDE.U32 R10, R3.reuse, R4, R10 ;  /* 0x00000004030a7225 */ /* 0x040fe800078e000a */
[----:B------:R-:W-:Y:S02]  /*bee0*/  IMAD R6, R3, R5, R6 ;  /* 0x0000000503067224 */ /* 0x000fe400078e0206 */
[----:B------:R-:W-:Y:S03]  /*bef0*/  IMAD.MOV.U32 R217, RZ, RZ, R10 ;  /* 0x000000ffffd97224 */ /* 0x000fe600078e000a */
[----:B------:R-:W-:Y:S07]  /*bf00*/  IADD3 R218, R11, R6, RZ ;  /* 0x000000060bda7210 */ /* 0x000fee0007ffe0ff */
.L_x_2057:
[CC--:B------:R-:W-:Y:S01]  /*bf10*/  LEA R216, P0, R217.reuse, R212.reuse, 0x1 ;  /* 0x000000d4d9d87211 */ /* 0x0c0fe200078008ff */
[----:B------:R-:W-:Y:S01]  /*bf20*/  @P5 STS.128 [R199+0xc000], RZ ;  /* 0x00c000ffc7005388 */ /* 0x000fe20000000c00 */
[C---:B------:R-:W-:Y:S01]  /*bf30*/  IADD3 R3, P1, R198.reuse, R217, RZ ;  /* 0x000000d9c6037210 */ /* 0x040fe20007f3e0ff */
[----:B------:R-:W-:Y:S01]  /*bf40*/  UISETP.GT.AND UP2, UPT, UR12, UR10, UPT ;  /* 0x0000000a0c00728c */ /* 0x000fe2000bf44270 */
        /* <DEDUP_REMOVED lines=10> */
[----:B------:R-:W-:Y:S01]  /*bff0*/  @P4 STS.128 [R199+0xe000], RZ ;  /* 0x00e000ffc7004388 */ /* 0x000fe20000000c00 */
[C-C-:B------:R-:W-:Y:S02]  /*c000*/  @!P4 LEA.HI.X R223, R3.reuse, R215, R214.reuse, 0x1, P1 ;  /* 0x000000d703dfc211 */ /* 0x140fe400008f0cd6 */
[C---:B------:R-:W-:Y:S01]  /*c010*/  IADD3 R219, P6, R198.reuse, R3, RZ ;  /* 0x00000003c6db7210 */ /* 0x040fe20007fde0ff */
[----:B------:R-:W-:Y:S01]  /*c020*/  @!PT LDS RZ, [RZ] ;  /* 0x00000000fffff984 */ /* 0x000fe20000000800 */
[----:B------:R-:W-:Y:S01]  /*c030*/  @!PT LDS RZ, [RZ] ;  /* 0x00000000fffff984 */ /* 0x000fe20000000800 */
[----:B------:R-:W-:Y:S01]  /*c040*/  @!PT LDS RZ, [RZ] ;  /* 0x00000000fffff984 */ /* 0x000fe20000000800 */
[----:B------:R1:W-:Y:S01]  /*c050*/  @!P4 LDGSTS.E.BYPASS.LTC128B.128 [R199+0xe000], desc[UR24][R216.64+0x80] ;  /* 0x0e000080d8c7cfae */ /* 0x0003e2000b901d58 */
[-CC-:B------:R-:W-:Y:S02]  /*c060*/  @!P2 LEA.HI.X R221, R3, R215.reuse, R214.reuse, 0x1, P0 ;  /* 0x000000d703dda211 */ /* 0x180fe400000f0cd6 */
[-C--:B------:R-:W-:Y:S01]  /*c070*/  @!P4 LEA R226, P1, R219, R212.reuse, 0x1 ;  /* 0x000000d4dbe2c211 */ /* 0x080fe200078208ff */
[----:B------:R-:W-:Y:S01]  /*c080*/  @P2 STS.128 [R199+0x10000], RZ ;  /* 0x010000ffc7002388 */ /* 0x000fe20000000c00 */
[----:B------:R-:W-:Y:S01]  /*c090*/  IMAD.X R214, R197, 0x1, R214, P6 ;  /* 0x00000001c5d67824 */ /* 0x000fe200030e06d6 */
[CC--:B------:R-:W-:Y:S02]  /*c0a0*/  @!P5 LEA R228, P6, R219.reuse, R212.reuse, 0x1 ;  /* 0x000000d4dbe4d211 */ /* 0x0c0fe400078c08ff */
        /* <DEDUP_REMOVED lines=8> */
[----:B------:R-:W-:Y:S01]  /*c130*/  IADD3 R3, P6, R198, R219, RZ ;  /* 0x000000dbc6037210 */ /* 0x000fe20007fde0ff */
        /* <DEDUP_REMOVED lines=22> */
[----:B------:R1:W-:Y:S01]  /*c2a0*/  @!P2 LDGSTS.E.BYPASS.LTC128B.128 [R199+0x10800], desc[UR24][R220.64+0x100] ;  /* 0x10800100dcc7afae */ /* 0x0003e2000b901d58 */
[----:B------:R-:W-:Y:S01]  /*c2b0*/  PLOP3.LUT P0, PT, PT, PT, UP2, 0x80, 0x0 ;  /* 0x000000000000781c */ /* 0x000fe20003f0f028 */
[----:B------:R-:W-:Y:S02]  /*c2c0*/  IMAD.MOV.U32 R215, RZ, RZ, R217 ;  /* 0x000000ffffd77224 */ /* 0x000fe400078e00d9 */
        /* <DEDUP_REMOVED lines=35> */
[----:B------:R-:W0:Y:S04]  /*c500*/  LDGDEPBAR ;  /* 0x00000000000079af */ /* 0x000e280000000000 */
        /* <DEDUP_REMOVED lines=156> */
[----:B------:R-:W-:Y:S02]  /*ced0*/  MOV R133, UR22 ;  /* 0x0000001600857c02 */ /* 0x000fe40008000f00 */
[----:B------:R-:W-:Y:S01]  /*cee0*/  MOV R134, UR18 ;  /* 0x0000001200867c02 */ /* 0x000fe20008000f00 */
[----:B------:R-:W-:Y:S06]  /*cef0*/  @!P3 BRA `(.L_x_2059) ;  /* 0x000000040008b947 */ /* 0x000fec0003800000 */
[----:B------:R-:W-:Y:S04]  /*cf00*/  USHF.L.U32 UR14, UR12, 0x6, URZ ;  /* 0x000000060c0e7899 */ /* 0x000fe8000800063f */
[----:B------:R-:W-:Y:S02]  /*cf10*/  UIADD3 UR32, UR14, -0x40, URZ ;  /* 0xffffffc00e207890 */ /* 0x000fe4000fffe03f */
[----:B------:R-:W-:Y:S01]  /*cf20*/  IABS R132, UR14 ;  /* 0x0000000e00847c13 */ /* 0x000fe20008000000 */
[----:B------:R-:W-:Y:S03]  /*cf30*/  ULOP3.LUT UR14, UR14, UR9, URZ, 0x3c, !UPT ;  /* 0x000000090e0e7292 */ /* 0x000fe6000f8e3c3f */
[----:B------:R-:W-:Y:S01]  /*cf40*/  IABS R3, UR32 ;  /* 0x0000002000037c13 */ /* 0x000fe20008000000 */
[----:B------:R-:W-:Y:S01]  /*cf50*/  ULOP3.LUT UR32, UR32, UR9, URZ, 0x3c, !UPT ;  /* 0x0000000920207292 */ /* 0x000fe2000f8e3c3f */
[----:B------:R-:W-:Y:S01]  /*cf60*/  R2UR UR30, R132 ;  /* 0x00000000841e72ca */ /* 0x000fe200000e0000 */
[----:B------:R-:W-:Y:S01]  /*cf70*/  UISETP.GE.AND UP3, UPT, UR14, URZ, UPT ;  /* 0x0000003f0e00728c */ /* 0x000fe2000bf66270 */
        /* <DEDUP_REMOVED lines=17> */
[----:B------:R-:W-:Y:S04]  /*d090*/  @!UP4 UIADD3 UR33, UR33, 0x1, URZ ;  /* 0x000000012121c890 */ /* 0x000fe8000fffe03f */
[----:B------:R-:W-:Y:S02]  /*d0a0*/  @UP6 UIADD3 UR33, UR33, 0x1, URZ ;  /* 0x0000000121216890 */ /* 0x000fe4000fffe03f */
[----:B------:R-:W-:Y:S02]  /*d0b0*/  @UP5 UIADD3 UR31, UR31, 0x1, URZ ;  /* 0x000000011f1f5890 */ /* 0x000fe4000fffe03f */
[----:B------:R-:W-:Y:S02]  /*d0c0*/  @!UP3 UIADD3 UR33, -UR33, URZ, URZ ;  /* 0x0000003f2121b290 */ /* 0x000fe4000fffe13f */
[----:B------:R-:W-:Y:S02]  /*d0d0*/  @!UP2 UIADD3 UR31, -UR31, URZ, URZ ;  /* 0x0000003f1f1fa290 */ /* 0x000fe4000fffe13f */
[----:B------:R-:W-:Y:S02]  /*d0e0*/  USEL UR33, UR8, UR33, !UP0 ;  /* 0x0000002108217287 */ /* 0x000fe4000c000000 */
[----:B------:R-:W-:Y:S04]  /*d0f0*/  USEL UR31, UR8, UR31, !UP0 ;  /* 0x0000001f081f7287 */ /* 0x000fe8000c000000 */
[----:B------:R-:W-:Y:S01]  /*d100*/  IMAD.U32 R134, RZ, RZ, UR33 ;  /* 0x00000021ff867e24 */ /* 0x000fe2000f8e00ff */
[----:B------:R-:W-:Y:S01]  /*d110*/  UIADD3 UR27, UR33, -UR31, URZ ;  /* 0x8000001f211b7290 */ /* 0x000fe2000fffe03f */
[----:B------:R-:W-:Y:S01]  /*d120*/  IMAD.U32 R133, RZ, RZ, UR31 ;  /* 0x0000001fff857e24 */ /* 0x000fe2000f8e00ff */
[----:B------:R-:W-:Y:S01]  /*d130*/  MOV R132, UR31 ;  /* 0x0000001f00847c02 */ /* 0x000fe20008000f00 */
[----:B------:R-:W-:Y:S01]  /*d140*/  IMAD.U32 R3, RZ, RZ, UR33 ;  /* 0x00000021ff037e24 */ /* 0x000fe2000f8e00ff */
[----:B------:R-:W-:Y:S01]  /*d150*/  LEA R134, P0, R134, UR20, 0x2 ;  /* 0x0000001486867c11 */ /* 0x000fe2000f8010ff */
[----:B------:R-:W-:Y:S01]  /*d160*/  UIMAD UR27, UR27, UR9, -0x40 ;  /* 0xffffffc01b1b74a4 */ /* 0x000fe2000f8e0209 */
[----:B------:R-:W-:Y:S02]  /*d170*/  LEA R136, P1, R133, UR20, 0x2 ;  /* 0x0000001485887c11 */ /* 0x000fe4000f8210ff */
[----:B------:R-:W-:Y:S01]  /*d180*/  LEA.HI.X.SX32 R135, R3, UR21, 0x2, P0 ;  /* 0x0000001503877c11 */ /* 0x000fe200080f16ff */
[----:B------:R-:W-:Y:S01]  /*d190*/  USHF.R.S32.HI UR14, URZ, 0x1f, UR27 ;  /* 0x0000001f3f0e7899 */ /* 0x000fe2000801141b */
[----:B------:R-:W-:Y:S02]  /*d1a0*/  LEA.HI.X.SX32 R137, R132, UR21, 0x2, P1 ;  /* 0x0000001584897c11 */ /* 0x000fe400088f16ff */
[----:B------:R-:W-:Y:S01]  /*d1b0*/  R2UR UR28, R134 ;  /* 0x00000000861c72ca */ /* 0x000fe200000e0000 */
[----:B------:R-:W1:Y:S01]  /*d1c0*/  LDC.64 R132, c[0x0][0x230] ;  /* 0x00008c00ff847b82 */ /* 0x000e620000000a00 */
[----:B------:R-:W-:Y:S02]  /*d1d0*/  R2UR UR29, R135 ;  /* 0x00000000871d72ca */ /* 0x000fe400000e0000 */
[----:B------:R-:W-:Y:S02]  /*d1e0*/  R2UR UR34, R136 ;  /* 0x00000000882272ca */ /* 0x000fe400000e0000 */
[----:B------:R-:W-:Y:S03]  /*d1f0*/  R2UR UR35, R137 ;  /* 0x00000000892372ca */ /* 0x000fe600000e0000 */
[----:B------:R-:W2:Y:S04]  /*d200*/  LDC.64 R134, c[0x0][0x248] ;  /* 0x00009200ff867b82 */ /* 0x000ea80000000a00 */
[----:B------:R-:W-:Y:S02]  /*d210*/  IMAD.U32 R142, RZ, RZ, UR28 ;  /* 0x0000001cff8e7e24 */ /* 0x000fe4000f8e00ff */
[----:B------:R-:W-:Y:S02]  /*d220*/  IMAD.U32 R143, RZ, RZ, UR29 ;  /* 0x0000001dff8f7e24 */ /* 0x000fe4000f8e00ff */
[----:B------:R-:W-:Y:S02]  /*d230*/  MOV R140, UR34 ;  /* 0x00000022008c7c02 */ /* 0x000fe40008000f00 */
[----:B------:R-:W-:Y:S01]  /*d240*/  IMAD.U32 R141, RZ, RZ, UR35 ;  /* 0x00000023ff8d7e24 */ /* 0x000fe2000f8e00ff */
[----:B------:R-:W3:Y:S04]  /*d250*/  LDG.E R138, desc[UR24][R142.64] ;  /* 0x000000188e8a7981 */ /* 0x000ee8000c1e1900 */
[----:B------:R-:W3:Y:S01]  /*d260*/  LDG.E R3, desc[UR24][R140.64] ;  /* 0x000000188c037981 */ /* 0x000ee2000c1e1900 */
[C---:B--2---:R-:W-:Y:S04]  /*d270*/  IMAD R136, R134.reuse, UR14, RZ ;  /* 0x0000000e86887c24 */ /* 0x044fe8000f8e02ff */
[----:B------:R-:W-:Y:S02]  /*d280*/  IMAD R136, R135, UR27, R136 ;  /* 0x0000001b87887c24 */ /* 0x000fe4000f8e0288 */
[----:B---3--:R-:W-:Y:S02]  /*d290*/  IMAD.IADD R3, R3, 0x1, -R138 ;  /* 0x0000000103037824 */ /* 0x008fe400078e0a8a */
[----:B------:R-:W-:Y:S03]  /*d2a0*/  IMAD.WIDE.U32 R138, R134, UR27, RZ ;  /* 0x0000001b868a7c25 */ /* 0x000fe6000f8e00ff */
[----:B------:R-:W-:Y:S02]  /*d2b0*/  SHF.R.S32.HI R135, RZ, 0x1f, R3 ;  /* 0x0000001fff877819 */ /* 0x000fe40000011403 */
[----:B------:R-:W-:Y:S03]  /*d2c0*/  IADD3 R139, R139, R136, RZ ;  /* 0x000000888b8b7210 */ /* 0x000fe60007ffe0ff */
[-C--:B-1----:R-:W-:Y:S02]  /*d2d0*/  IMAD R134, R135, R132.reuse, RZ ;  /* 0x0000008487867224 */ /* 0x082fe400078e02ff */
[C---:B------:R-:W-:Y:S04]  /*d2e0*/  IMAD.WIDE.U32 R138, R3.reuse, R132, R138 ;  /* 0x00000084038a7225 */ /* 0x040fe800078e008a */
[----:B------:R-:W-:Y:S02]  /*d2f0*/  IMAD R134, R3, R133, R134 ;  /* 0x0000008503867224 */ /* 0x000fe400078e0286 */
[----:B------:R-:W-:Y:S03]  /*d300*/  IMAD.MOV.U32 R133, RZ, RZ, R138 ;  /* 0x000000ffff857224 */ /* 0x000fe600078e008a */
[----:B------:R-:W-:Y:S07]  /*d310*/  IADD3 R134, R139, R134, RZ ;  /* 0x000000868b867210 */ /* 0x000fee0007ffe0ff */
.L_x_2059:
[----:B------:R1:W-:Y:S01]  /*d320*/  @P5 STS.128 [R199+0x6000], RZ ;  /* 0x006000ffc7005388 */ /* 0x0003e20000000c00 */
[CC--:B------:R-:W-:Y:S02]  /*d330*/  LEA R140, P0, R133.reuse, R210.reuse, 0x1 ;  /* 0x000000d2858c7211 */ /* 0x0c0fe400078008ff */
[C---:B------:R-:W-:Y:S02]  /*d340*/  IADD3 R3, P1, R133.reuse, UR26, RZ ;  /* 0x0000001a85037c10 */ /* 0x040fe4000ff3e0ff */
[-C--:B------:R-:W-:Y:S02]  /*d350*/  LEA.HI.X R141, R133, R209.reuse, R134, 0x1, P0 ;  /* 0x000000d1858d7211 */ /* 0x080fe400000f0c86 */
[CC--:B------:R-:W-:Y:S02]  /*d360*/  @!P5 LEA R138, P6, R3.reuse, R210.reuse, 0x1 ;  /* 0x000000d2038ad211 */ /* 0x0c0fe400078c08ff */
[----:B------:R-:W-:Y:S01]  /*d370*/  IADD3.X R132, R134, UR23, RZ, P1, !PT ;  /* 0x0000001786847c10 */ /* 0x000fe20008ffe4ff */
        /* <DEDUP_REMOVED lines=8> */
[CC--:B------:R-:W-:Y:S01]  /*d400*/  @!P2 LEA R134, P0, R3.reuse, R210.reuse, 0x1 ;  /* 0x000000d20386a211 */ /* 0x0c0fe200078008ff */
[----:B------:R-:W-:Y:S01]  /*d410*/  @!PT LDS RZ, [RZ] ;  /* 0x00000000fffff984 */ /* 0x000fe20000000800 */
[----:B------:R-:W-:Y:S01]  /*d420*/  @!PT LDS RZ, [RZ] ;  /* 0x00000000fffff984 */ /* 0x000fe20000000800 */
[----:B------:R-:W-:Y:S01]  /*d430*/  @!PT LDS RZ, [RZ] ;  /* 0x00000000fffff984 */ /* 0x000fe20000000800 */
[----:B------:R1:W-:Y:S01]  /*d440*/  @!P4 LDGSTS.E.BYPASS.LTC128B.128 [R199+0x8000], desc[UR24][R140.64+0x80] ;  /* 0x080000808cc7cfae */ /* 0x0003e2000b901d58 */
[C---:B------:R-:W-:Y:S02]  /*d450*/  IADD3 R133, P6, R3.reuse, UR26, RZ ;  /* 0x0000001a03857c10 */ /* 0x040fe4000ffde0ff */
[-C--:B------:R-:W-:Y:S01]  /*d460*/  @!P2 LEA.HI.X R135, R3, R209.reuse, R132, 0x1, P0 ;  /* 0x000000d10387a211 */ /* 0x080fe200000f0c84 */
[----:B------:R1:W-:Y:S01]  /*d470*/  @P2 STS.128 [R199+0xa000], RZ ;  /* 0x00a000ffc7002388 */ /* 0x0003e20000000c00 */
[CC--:B------:R-:W-:Y:S02]  /*d480*/  @!P4 LEA R144, P1, R133.reuse, R210.reuse, 0x1 ;  /* 0x000000d28590c211 */ /* 0x0c0fe400078208ff */
[CC--:B------:R-:W-:Y:S01]  /*d490*/  @!P2 LEA R142, P0, R133.reuse, R210.reuse, 0x1 ;  /* 0x000000d2858ea211 */ /* 0x0c0fe200078008ff */
[----:B------:R-:W-:Y:S01]  /*d4a0*/  @!PT LDS RZ, [RZ] ;  /* 0x00000000fffff984 */ /* 0x000fe20000000800 */
[----:B------:R-:W-:Y:S01]  /*d4b0*/  @!PT LDS RZ, [RZ] ;  /* 0x00000000fffff984 */ /* 0x000fe20000000800 */
[----:B------:R-:W-:Y:S01]  /*d4c0*/  @!PT LDS RZ, [RZ] ;  /* 0x00000000fffff984 */ /* 0x000fe20000000800 */
[----:B------:R1:W-:Y:S01]  /*d4d0*/  @!P2 LDGSTS.E.BYPASS.LTC128B.128 [R199+0xa000], desc[UR24][R140.64+0x100] ;  /* 0x0a0001008cc7afae */ /* 0x0003e2000b901d58 */
[----:B------:R-:W-:Y:S02]  /*d4e0*/  IADD3.X R132, R132, UR23, RZ, P6, !PT ;  /* 0x0000001784847c10 */ /* 0x000fe4000b7fe4ff */
[CC--:B------:R-:W-:Y:S01]  /*d4f0*/  @!P5 LEA R146, P6, R133.reuse, R210.reuse, 0x1 ;  /* 0x000000d28592d211 */ /* 0x0c0fe200078c08ff */
[----:B------:R1:W-:Y:S01]  /*d500*/  @P5 STS.128 [R199+0x6800], RZ ;  /* 0x006800ffc7005388 */ /* 0x0003e20000000c00 */
[CCC-:B------:R-:W-:Y:S02]  /*d510*/  @!P4 LEA.HI.X R145, R133.reuse, R209.reuse, R132.reuse, 0x1, P1 ;  /* 0x000000d18591c211 */ /* 0x1c0fe400008f0c84 */
[CCC-:B------:R-:W-:Y:S01]  /*d520*/  @!P5 LEA.HI.X R147, R133.reuse, R209.reuse, R132.reuse, 0x1, P6 ;  /* 0x000000d18593d211 */ /* 0x1c0fe200030f0c84 */
[----:B------:R-:W-:Y:S01]  /*d530*/  @!PT LDS RZ, [RZ] ;  /* 0x00000000fffff984 */ /* 0x000fe20000000800 */
[----:B------:R-:W-:Y:S01]  /*d540*/  @!PT LDS RZ, [RZ] ;  /* 0x00000000fffff984 */ /* 0x000fe20000000800 */
[----:B------:R-:W-:Y:S01]  /*d550*/  @!PT LDS RZ, [RZ] ;  /* 0x00000000fffff984 */ /* 0x000fe20000000800 */
[----:B------:R1:W-:Y:S01]  /*d560*/  @!P5 LDGSTS.E.BYPASS.LTC128B.128 [R199+0x6800], desc[UR24][R138.64] ;  /* 0x068000008ac7dfae */ /* 0x0003e2000b901d58 */
[CC--:B------:R-:W-:Y:S02]  /*d570*/  @!P2 LEA.HI.X R143, R133.reuse, R209.reuse, R132, 0x1, P0 ;  /* 0x000000d1858fa211 */ /* 0x0c0fe400000f0c84 */
[----:B------:R-:W-:Y:S01]  /*d580*/  IADD3 R3, P6, R133, UR26, RZ ;  /* 0x0000001a85037c10 */ /* 0x000fe2000ffde0ff */
[----:B------:R1:W-:Y:S03]  /*d590*/  @P4 STS.128 [R199+0x8800], RZ ;  /* 0x008800ffc7004388 */ /* 0x0003e60000000c00 */
[CC--:B------:R-:W-:Y:S01]  /*d5a0*/  @!P4 LEA R148, P1, R3.reuse, R210.reuse, 0x1 ;  /* 0x000000d20394c211 */ /* 0x0c0fe200078208ff */
[----:B------:R-:W-:Y:S01]  /*d5b0*/  @!PT LDS RZ, [RZ] ;  /* 0x00000000fffff984 */ /* 0x000fe20000000800 */
[----:B------:R-:W-:Y:S01]  /*d5c0*/  @!PT LDS RZ, [RZ] ;  /* 0x00000000fffff984 */ /* 0x000fe20000000800 */
[----:B------:R-:W-:Y:S01]  /*d5d0*/  @!PT LDS RZ, [RZ] ;  /* 0x00000000fffff984 */ /* 0x000fe20000000800 */
[----:B------:R1:W-:Y:S01]  /*d5e0*/  @!P4 LDGSTS.E.BYPASS.LTC128B.128 [R199+0x8800], desc[UR24][R136.64+0x80] ;  /* 0x0880008088c7cfae */ /* 0x0003e2000b901d58 */
[CC--:B------:R-:W-:Y:S02]  /*d5f0*/  @!P2 LEA R152, P0, R3.reuse, R210.reuse, 0x1 ;  /* 0x000000d20398a211 */ /* 0x0c0fe400078008ff */
[----:B------:R-:W-:Y:S01]  /*d600*/  IADD3.X R132, R132, UR23, RZ, P6, !PT ;  /* 0x0000001784847c10 */ /* 0x000fe2000b7fe4ff */
[----:B------:R1:W-:Y:S01]  /*d610*/  @P2 STS.128 [R199+0xa800], RZ ;  /* 0x00a800ffc7002388 */ /* 0x0003e20000000c00 */
[C---:B------:R-:W-:Y:S01]  /*d620*/  @!P5 LEA R150, P6, R3.reuse, R210, 0x1 ;  /* 0x000000d20396d211 */ /* 0x040fe200078c08ff */
[----:B------:R-:W-:Y:S01]  /*d630*/  IMAD.MOV.U32 R210, RZ, RZ, R140 ;  /* 0x000000ffffd27224 */ /* 0x000fe200078e008c */
[CCC-:B------:R-:W-:Y:S01]  /*d640*/  @!P4 LEA.HI.X R149, R3.reuse, R209.reuse, R132.reuse, 0x1, P1 ;  /* 0x000000d10395c211 */ /* 0x1c0fe200008f0c84 */
[----:B------:R-:W-:Y:S01]  /*d650*/  @!PT LDS RZ, [RZ] ;  /* 0x00000000fffff984 */ /* 0x000fe20000000800 */
[----:B------:R-:W-:Y:S01]  /*d660*/  @!PT LDS RZ, [RZ] ;  /* 0x00000000fffff984 */ /* 0x000fe20000000800 */
[----:B------:R-:W-:Y:S01]  /*d670*/  @!PT LDS RZ, [RZ] ;  /* 0x00000000fffff984 */ /* 0x000fe20000000800 */
[----:B------:R1:W-:Y:S01]  /*d680*/  @!P2 LDGSTS.E.BYPASS.LTC128B.128 [R199+0xa800], desc[UR24][R134.64+0x100] ;  /* 0x0a80010086c7afae */ /* 0x0003e2000b901d58 */
[CCC-:B------:R-:W-:Y:S02]  /*d690*/  @!P5 LEA.HI.X R151, R3.reuse, R209.reuse, R132.reuse, 0x1, P6 ;  /* 0x000000d10397d211 */ /* 0x1c0fe400030f0c84 */
[----:B------:R-:W-:Y:S01]  /*d6a0*/  @!P2 LEA.HI.X R153, R3, R209, R132, 0x1, P0 ;  /* 0x000000d10399a211 */ /* 0x000fe200000f0c84 */
[----:B------:R1:W-:Y:S01]  /*d6b0*/  @P5 STS.128 [R199+0x7000], RZ ;  /* 0x007000ffc7005388 */ /* 0x0003e20000000c00 */
[----:B------:R-:W-:Y:S03]  /*d6c0*/  IMAD.MOV.U32 R209, RZ, RZ, R141 ;  /* 0x000000ffffd17224 */ /* 0x000fe600078e008d */
        /* <DEDUP_REMOVED lines=30> */
.L_x_2058:
[----:B------:R-:W-:Y:S01]  /*d8b0*/  MOV R3, UR12 ;  /* 0x0000000c00037c02 */ /* 0x000fe20008000f00 */
[----:B------:R-:W-:Y:S03]  /*d8c0*/  UISETP.GT.AND UP2, UPT, UR12, UR10, UPT ;  /* 0x0000000a0c00728c */ /* 0x000fe6000bf44270 */
[----:B------:R-:W-:Y:S04]  /*d8d0*/  LEA R3, R3, R206, 0x6 ;  /* 0x000000ce03037211 */ /* 0x000fe800078e30ff */
[C---:B------:R-:W-:Y:S01]  /*d8e0*/  IADD3 R132, R3.reuse, 0x1, RZ ;  /* 0x0000000103847810 */ /* 0x040fe20007ffe0ff */
[C---:B------:R-:W-:Y:S01]  /*d8f0*/  VIADD R133, R3.reuse, 0x8 ;  /* 0x0000000803857836 */ /* 0x040fe20000000000 */
[CC--:B------:R-:W-:Y:S02]  /*d900*/  ISETP.GE.AND P1, PT, R3.reuse, R205.reuse, PT ;  /* 0x000000cd0300720c */ /* 0x0c0fe40003f26270 */
[C---:B------:R-:W-:Y:S02]  /*d910*/  ISETP.GE.AND P5, PT, R132.reuse, R205, PT ;  /* 0x000000cd8400720c */ /* 0x040fe40003fa6270 */
[CC--:B------:R-:W-:Y:S02]  /*d920*/  ISETP.GE.AND P0, PT, R132.reuse, R203.reuse, PT ;  /* 0x000000cb8400720c */ /* 0x0c0fe40003f06270 */
[C---:B------:R-:W-:Y:S02]  /*d930*/  ISETP.GE.OR P1, PT, R3.reuse, R204, !P1 ;  /* 0x000000cc0300720c */ /* 0x040fe40004f26670 */
[C---:B------:R-:W-:Y:S02]  /*d940*/  ISETP.GE.OR P0, PT, R132.reuse, R202, !P0 ;  /* 0x000000ca8400720c */ /* 0x040fe40004706670 */
[----:B------:R-:W-:Y:S02]  /*d950*/  ISETP.GE.OR P5, PT, R132, R204, !P5 ;  /* 0x000000cc8400720c */ /* 0x000fe40006fa6670 */
[C---:B------:R-:W-:Y:S02]  /*d960*/  IADD3 R132, R3.reuse, 0x9, RZ ;  /* 0x0000000903847810 */ /* 0x040fe40007ffe0ff */
[C---:B------:R-:W-:Y:S02]  /*d970*/  ISETP.GE.AND P2, PT, R3.reuse, R203, PT ;  /* 0x000000cb0300720c */ /* 0x040fe40003f46270 */
[----:B-1----:R-:W-:Y:S02]  /*d980*/  FSEL R135, R4, -INF , !P1 ;  /* 0xff80000004877808 */ /* 0x002fe40004800000 */
[----:B------:R-:W-:Y:S02]  /*d990*/  ISETP.GE.OR P2, PT, R3, R202, !P2 ;  /* 0x000000ca0300720c */ /* 0x000fe40005746670 */
[CC--:B------:R-:W-:Y:S02]  /*d9a0*/  ISETP.GE.AND P4, PT, R133.reuse, R205.reuse, PT ;  /* 0x000000cd8500720c */ /* 0x0c0fe40003f86270 */
[----:B------:R-:W-:Y:S02]  /*d9b0*/  ISETP.GE.AND P1, PT, R132, R205, PT ;  /* 0x000000cd8400720c */ /* 0x000fe40003f26270 */
[----:B------:R-:W-:Y:S02]  /*d9c0*/  FSEL R134, R6, -INF , !P2 ;  /* 0xff80000006867808 */ /* 0x000fe40005000000 */
[-C--:B------:R-:W-:Y:S02]  /*d9d0*/  ISETP.GE.OR P4, PT, R133, R204.reuse, !P4 ;  /* 0x000000cc8500720c */ /* 0x080fe40006786670 */
[-C--:B------:R-:W-:Y:S02]  /*d9e0*/  ISETP.GE.OR P1, PT, R132, R204.reuse, !P1 ;  /* 0x000000cc8400720c */ /* 0x080fe40004f26670 */
[C---:B------:R-:W-:Y:S02]  /*d9f0*/  IADD3 R4, R3.reuse, 0x10, RZ ;  /* 0x0000001003047810 */ /* 0x040fe40007ffe0ff */
[----:B------:R-:W-:Y:S02]  /*da00*/  IADD3 R6, R3, 0x11, RZ ;  /* 0x0000001103067810 */ /* 0x000fe40007ffe0ff */
[----:B------:R-:W-:Y:S02]  /*da10*/  FSEL R136, R7, -INF , !P0 ;  /* 0xff80000007887808 */ /* 0x000fe40004000000 */
[----:B------:R-:W-:Y:S02]  /*da20*/  FSEL R5, R5, -INF , !P5 ;  /* 0xff80000005057808 */ /* 0x000fe40006800000 */
[----:B------:R-:W-:Y:S02]  /*da30*/  FSEL R7, R8, -INF , !P4 ;  /* 0xff80000008077808 */ /* 0x000fe40006000000 */
[----:B------:R-:W-:Y:S02]  /*da40*/  FSEL R9, R9, -INF , !P1 ;  /* 0xff80000009097808 */ /* 0x000fe40004800000 */
[----:B------:R-:W-:Y:S02]  /*da50*/  ISETP.GE.AND P6, PT, R133, R203, PT ;  /* 0x000000cb8500720c */ /* 0x000fe40003fc6270 */
[C---:B------:R-:W-:Y:S02]  /*da60*/  ISETP.GE.AND P0, PT, R4.reuse, R205, PT ;  /* 0x000000cd0400720c */ /* 0x040fe40003f06270 */
[-C--:B------:R-:W-:Y:S02]  /*da70*/  ISETP.GE.AND P5, PT, R4, R203.reuse, PT ;  /* 0x000000cb0400720c */ /* 0x080fe40003fa6270 */
[----:B------:R-:W-:Y:S02]  /*da80*/  ISETP.GE.AND P2, PT, R132, R203, PT ;  /* 0x000000cb8400720c */ /* 0x000fe40003f46270 */
[C---:B------:R-:W-:Y:S02]  /*da90*/  ISETP.GE.AND P4, PT, R6.reuse, R205, PT ;  /* 0x000000cd0600720c */ /* 0x040fe40003f86270 */
[----:B------:R-:W-:Y:S02]  /*daa0*/  ISETP.GE.AND P1, PT, R6, R203, PT ;  /* 0x000000cb0600720c */ /* 0x000fe40003f26270 */
[C---:B------:R-:W-:Y:S02]  /*dab0*/  ISETP.GE.OR P0, PT, R4.reuse, R204, !P0 ;  /* 0x000000cc0400720c */ /* 0x040fe40004706670 */
[-C--:B------:R-:W-:Y:S01]  /*dac0*/  ISETP.GE.OR P5, PT, R4, R202.reuse, !P5 ;  /* 0x000000ca0400720c */ /* 0x080fe20006fa6670 */
[----:B------:R-:W-:Y:S01]  /*dad0*/  VIADD R4, R3, 0x18 ;  /* 0x0000001803047836 */ /* 0x000fe20000000000 */
[----:B------:R-:W-:Y:S02]  /*dae0*/  ISETP.GE.OR P6, PT, R133, R202, !P6 ;  /* 0x000000ca8500720c */ /* 0x000fe400077c6670 */
[C---:B------:R-:W-:Y:S02]  /*daf0*/  ISETP.GE.OR P4, PT, R6.reuse, R204, !P4 ;  /* 0x000000cc0600720c */ /* 0x040fe40006786670 */
[-C--:B------:R-:W-:Y:S02]  /*db00*/  ISETP.GE.OR P1, PT, R6, R202.reuse, !P1 ;  /* 0x000000ca0600720c */ /* 0x080fe40004f26670 */
[----:B------:R-:W-:Y:S02]  /*db10*/  ISETP.GE.OR P2, PT, R132, R202, !P2 ;  /* 0x000000ca8400720c */ /* 0x000fe40005746670 */
[----:B------:R-:W-:Y:S02]  /*db20*/  IADD3 R6, R3, 0x19, RZ ;  /* 0x0000001903067810 */ /* 0x000fe40007ffe0ff */
[----:B------:R-:W-:Y:S02]  /*db30*/  FSEL R138, R10, -INF , !P6 ;  /* 0xff8000000a8a7808 */ /* 0x000fe40007000000 */
[----:B------:R-:W-:Y:S02]  /*db40*/  FSEL R217, R12, -INF , !P0 ;  /* 0xff8000000cd97808 */ /* 0x000fe40004000000 */
[----:B------:R-:W-:Y:S02]  /*db50*/  FSEL R163, R13, -INF , !P4 ;  /* 0xff8000000da37808 */ /* 0x000fe40006000000 */
[----:B------:R-:W-:Y:S02]  /*db60*/  FSEL R10, R11, -INF , !P2 ;  /* 0xff8000000b0a7808 */ /* 0x000fe40005000000 */
[C---:B------:R-:W-:Y:S02]  /*db70*/  ISETP.GE.AND P2, PT, R4.reuse, R205, PT ;  /* 0x000000cd0400720c */ /* 0x040fe40003f46270 */
[----:B------:R-:W-:Y:S02]  /*db80*/  ISETP.GE.AND P6, PT, R4, R203, PT ;  /* 0x000000cb0400720c */ /* 0x000fe40003fc6270 */
[C---:B------:R-:W-:Y:S02]  /*db90*/  ISETP.GE.AND P0, PT, R6.reuse, R205, PT ;  /* 0x000000cd0600720c */ /* 0x040fe40003f06270 */
[----:B------:R-:W-:Y:S02]  /*dba0*/  ISETP.GE.AND P4, PT, R6, R203, PT ;  /* 0x000000cb0600720c */ /* 0x000fe40003f86270 */
[C---:B------:R-:W-:Y:S02]  /*dbb0*/  ISETP.GE.OR P2, PT, R4.reuse, R204, !P2 ;  /* 0x000000cc0400720c */ /* 0x040fe40005746670 */
[----:B------:R-:W-:Y:S02]  /*dbc0*/  ISETP.GE.OR P6, PT, R4, R202, !P6 ;  /* 0x000000ca0400720c */ /* 0x000fe400077c6670 */
[C---:B------:R-:W-:Y:S02]  /*dbd0*/  ISETP.GE.OR P0, PT, R6.reuse, R204, !P0 ;  /* 0x000000cc0600720c */ /* 0x040fe40004706670 */
[----:B------:R-:W-:Y:S02]  /*dbe0*/  ISETP.GE.OR P4, PT, R6, R202, !P4 ;  /* 0x000000ca0600720c */ /* 0x000fe40006786670 */
[C---:B------:R-:W-:Y:S02]  /*dbf0*/  IADD3 R4, R3.reuse, 0x20, RZ ;  /* 0x0000002003047810 */ /* 0x040fe40007ffe0ff */
[----:B------:R-:W-:Y:S02]  /*dc00*/  IADD3 R6, R3, 0x21, RZ ;  /* 0x0000002103067810 */ /* 0x000fe40007ffe0ff */
[----:B------:R-:W-:Y:S02]  /*dc10*/  FSEL R162, R14, -INF , !P5 ;  /* 0xff8000000ea27808 */ /* 0x000fe40006800000 */
[----:B------:R-:W-:Y:S02]  /*dc20*/  FSEL R143, R16, -INF , !P2 ;  /* 0xff800000108f7808 */ /* 0x000fe40005000000 */
[----:B------:R-:W-:Y:S02]  /*dc30*/  FSEL R141, R17, -INF , !P0 ;  /* 0xff800000118d7808 */ /* 0x000fe40004000000 */
[-C--:B------:R-:W-:Y:S02]  /*dc40*/  ISETP.GE.AND P5, PT, R4, R205.reuse, PT ;  /* 0x000000cd0400720c */ /* 0x080fe40003fa6270 */
[C---:B------:R-:W-:Y:S02]  /*dc50*/  ISETP.GE.AND P2, PT, R6.reuse, R205, PT ;  /* 0x000000cd0600720c */ /* 0x040fe40003f46270 */
[----:B------:R-:W-:Y:S02]  /*dc60*/  ISETP.GE.AND P0, PT, R6, R203, PT ;  /* 0x000000cb0600720c */ /* 0x000fe40003f06270 */
[----:B------:R-:W-:Y:S02]  /*dc70*/  FMNMX.FTZ R8, R135, R0, !PT ;  /* 0x0000000087087209 */ /* 0x000fe40007810000 */
[-C--:B------:R-:W-:Y:S02]  /*dc80*/  ISETP.GE.OR P5, PT, R4, R204.reuse, !P5 ;  /* 0x000000cc0400720c */ /* 0x080fe40006fa6670 */
[C---:B------:R-:W-:Y:S02]  /*dc90*/  ISETP.GE.OR P2, PT, R6.reuse, R204, !P2 ;  /* 0x000000cc0600720c */ /* 0x040fe40005746670 */
[----:B------:R-:W-:Y:S02]  /*dca0*/  ISETP.GE.OR P0, PT, R6, R202, !P0 ;  /* 0x000000ca0600720c */ /* 0x000fe40004706670 */
[----:B------:R-:W-:Y:S02]  /*dcb0*/  IADD3 R6, R3, 0x29, RZ ;  /* 0x0000002903067810 */ /* 0x000fe40007ffe0ff */
[----:B------:R-:W-:Y:S02]  /*dcc0*/  FMNMX.FTZ R8, R5, R8, !PT ;  /* 0x0000000805087209 */ /* 0x000fe40007810000 */
[----:B------:R-:W-:Y:S02]  /*dcd0*/  FSEL R161, R20, -INF , !P5 ;  /* 0xff80000014a17808 */ /* 0x000fe40006800000 */
[----:B------:R-:W-:Y:S02]  /*dce0*/  FSEL R159, R21, -INF , !P2 ;  /* 0xff800000159f7808 */ /* 0x000fe40005000000 */
[C---:B------:R-:W-:Y:S02]  /*dcf0*/  ISETP.GE.AND P5, PT, R6.reuse, R205, PT ;  /* 0x000000cd0600720c */ /* 0x040fe40003fa6270 */
[CC--:B------:R-:W-:Y:S02]  /*dd00*/  ISETP.GE.AND P2, PT, R6.reuse, R203.reuse, PT ;  /* 0x000000cb0600720c */ /* 0x0c0fe40003f46270 */
[----:B------:R-:W-:Y:S02]  /*dd10*/  FMNMX.FTZ R8, R7, R8, !PT ;  /* 0x0000000807087209 */ /* 0x000fe40007810000 */
[C---:B------:R-:W-:Y:S02]  /*dd20*/  ISETP.GE.OR P5, PT, R6.reuse, R204, !P5 ;  /* 0x000000cc0600720c */ /* 0x040fe40006fa6670 */
[----:B------:R-:W-:Y:S02]  /*dd30*/  ISETP.GE.OR P2, PT, R6, R202, !P2 ;  /* 0x000000ca0600720c */ /* 0x000fe40005746670 */
[----:B------:R-:W-:Y:S02]  /*dd40*/  FMNMX.FTZ R6, R9, R8, !PT ;  /* 0x0000000809067209 */ /* 0x000fe40007810000 */
[----:B------:R-:W-:Y:S02]  /*dd50*/  FMNMX.FTZ R11, R134, R2, !PT ;  /* 0x00000002860b7209 */ /* 0x000fe40007810000 */
[----:B------:R-:W-:Y:S02]  /*dd60*/  FSEL R160, R15, -INF , !P1 ;  /* 0xff8000000fa07808 */ /* 0x000fe40004800000 */
[----:B------:R-:W-:Y:S02]  /*dd70*/  ISETP.GE.AND P1, PT, R4, R203, PT ;  /* 0x000000cb0400720c */ /* 0x000fe40003f26270 */
[----:B------:R-:W-:Y:S02]  /*dd80*/  FMNMX.FTZ R6, R217, R6, !PT ;  /* 0x00000006d9067209 */ /* 0x000fe40007810000 */
[----:B------:R-:W-:Y:S02]  /*dd90*/  FMNMX.FTZ R11, R136, R11, !PT ;  /* 0x0000000b880b7209 */ /* 0x000fe40007810000 */
[----:B------:R-:W-:Y:S01]  /*dda0*/  ISETP.GE.OR P1, PT, R4, R202, !P1 ;  /* 0x000000ca0400720c */ /* 0x000fe20004f26670 */
[----:B------:R-:W-:Y:S01]  /*ddb0*/  VIADD R4, R3, 0x28 ;  /* 0x0000002803047836 */ /* 0x000fe20000000000 */
[----:B------:R-:W-:Y:S02]  /*ddc0*/  FMNMX.FTZ R8, R163, R6, !PT ;  /* 0x00000006a3087209 */ /* 0x000fe40007810000 */
[----:B------:R-:W-:Y:S02]  /*ddd0*/  FMNMX.FTZ R11, R138, R11, !PT ;  /* 0x0000000b8a0b7209 */ /* 0x000fe40007810000 */
[----:B------:R-:W-:Y:S02]  /*dde0*/  FSEL R142, R18, -INF , !P6 ;  /* 0xff800000128e7808 */ /* 0x000fe40007000000 */
[----:B------:R-:W-:Y:S02]  /*ddf0*/  FSEL R140, R19, -INF , !P4 ;  /* 0xff800000138c7808 */ /* 0x000fe40006000000 */
[----:B------:R-:W-:Y:S02]  /*de00*/  FMNMX.FTZ R8, R143, R8, !PT ;  /* 0x000000088f087209 */ /* 0x000fe40007810000 */
[----:B------:R-:W-:Y:S02]  /*de10*/  FMNMX.FTZ R11, R10, R11, !PT ;  /* 0x0000000b0a0b7209 */ /* 0x000fe40007810000 */
[C---:B------:R-:W-:Y:S02]  /*de20*/  ISETP.GE.AND P6, PT, R4.reuse, R205, PT ;  /* 0x000000cd0400720c */ /* 0x040fe40003fc6270 */
[----:B------:R-:W-:Y:S02]  /*de30*/  ISETP.GE.AND P4, PT, R4, R203, PT ;  /* 0x000000cb0400720c */ /* 0x000fe40003f86270 */
[----:B------:R-:W-:Y:S02]  /*de40*/  FMNMX.FTZ R8, R141, R8, !PT ;  /* 0x000000088d087209 */ /* 0x000fe40007810000 */
[----:B------:R-:W-:Y:S02]  /*de50*/  FMNMX.FTZ R11, R162, R11, !PT ;  /* 0x0000000ba20b7209 */ /* 0x000fe40007810000 */
[C---:B------:R-:W-:Y:S02]  /*de60*/  ISETP.GE.OR P6, PT, R4.reuse, R204, !P6 ;  /* 0x000000cc0400720c */ /* 0x040fe400077c6670 */
[----:B------:R-:W-:Y:S02]  /*de70*/  ISETP.GE.OR P4, PT, R4, R202, !P4 ;  /* 0x000000ca0400720c */ /* 0x000fe40006786670 */
[----:B------:R-:W-:Y:S02]  /*de80*/  IADD3 R4, R3, 0x30, RZ ;  /* 0x0000003003047810 */ /* 0x000fe40007ffe0ff */
[----:B------:R-:W-:Y:S02]  /*de90*/  FMNMX.FTZ R8, R161, R8, !PT ;  /* 0x00000008a1087209 */ /* 0x000fe40007810000 */
[----:B------:R-:W-:Y:S02]  /*dea0*/  FSEL R158, R22, -INF , !P1 ;  /* 0xff800000169e7808 */ /* 0x000fe40004800000 */
[----:B------:R-:W-:Y:S02]  /*deb0*/  FSEL R156, R23, -INF , !P0 ;  /* 0xff800000179c7808 */ /* 0x000fe40004000000 */
[----:B------:R-:W-:Y:S01]  /*dec0*/  FMNMX.FTZ R11, R160, R11, !PT ;  /* 0x0000000ba00b7209 */ /* 0x000fe20007810000 */
[----:B------:R-:W-:Y:S01]  /*ded0*/  LDSM.16.MT88.4 R20, [R186+0xc000] ;  /* 0x00c00000ba14783b */ /* 0x000fe20000004200 */
[C---:B------:R-:W-:Y:S02]  /*dee0*/  ISETP.GE.AND P1, PT, R4.reuse, R205, PT ;  /* 0x000000cd0400720c */ /* 0x040fe40003f26270 */
[----:B------:R-:W-:Y:S02]  /*def0*/  ISETP.GE.AND P0, PT, R4, R203, PT ;  /* 0x000000cb0400720c */ /* 0x000fe40003f06270 */
[----:B------:R-:W-:Y:S02]  /*df00*/  FSEL R157, R24, -INF , !P6 ;  /* 0xff800000189d7808 */ /* 0x000fe40007000000 */
[----:B------:R-:W-:Y:S02]  /*df10*/  FMNMX.FTZ R8, R159, R8, !PT ;  /* 0x000000089f087209 */ /* 0x000fe40007810000 */
[C---:B------:R-:W-:Y:S02]  /*df20*/  IADD3 R6, R3.reuse, 0x31, RZ ;  /* 0x0000003103067810 */ /* 0x040fe40007ffe0ff */
[----:B------:R-:W-:Y:S02]  /*df30*/  FMNMX.FTZ R11, R142, R11, !PT ;  /* 0x0000000b8e0b7209 */ /* 0x000fe40007810000 */
[C---:B------:R-:W-:Y:S02]  /*df40*/  ISETP.GE.OR P1, PT, R4.reuse, R204, !P1 ;  /* 0x000000cc0400720c */ /* 0x040fe40004f26670 */
[----:B------:R-:W-:Y:S01]  /*df50*/  ISETP.GE.OR P0, PT, R4, R202, !P0 ;  /* 0x000000ca0400720c */ /* 0x000fe20004706670 */
[----:B------:R-:W-:Y:S01]  /*df60*/  VIADD R4, R3, 0x38 ;  /* 0x0000003803047836 */ /* 0x000fe20000000000 */
[----:B------:R-:W-:Y:S02]  /*df70*/  FSEL R155, R25, -INF , !P5 ;  /* 0xff800000199b7808 */ /* 0x000fe40006800000 */
[----:B------:R-:W-:Y:S02]  /*df80*/  FMNMX.FTZ R8, R157, R8, !PT ;  /* 0x000000089d087209 */ /* 0x000fe40007810000 */
[----:B------:R-:W-:Y:S02]  /*df90*/  ISETP.GE.AND P6, PT, R6, R205, PT ;  /* 0x000000cd0600720c */ /* 0x000fe40003fc6270 */
[----:B------:R-:W-:Y:S02]  /*dfa0*/  FMNMX.FTZ R11, R140, R11, !PT ;  /* 0x0000000b8c0b7209 */ /* 0x000fe40007810000 */
[----:B------:R-:W-:Y:S02]  /*dfb0*/  FSEL R153, R28, -INF , !P1 ;  /* 0xff8000001c997808 */ /* 0x000fe40004800000 */
[----:B------:R-:W-:Y:S02]  /*dfc0*/  FMNMX.FTZ R8, R155, R8, !PT ;  /* 0x000000089b087209 */ /* 0x000fe40007810000 */
[----:B------:R-:W-:Y:S02]  /*dfd0*/  ISETP.GE.OR P6, PT, R6, R204, !P6 ;  /* 0x000000cc0600720c */ /* 0x000fe400077c6670 */
[----:B------:R-:W-:Y:S02]  /*dfe0*/  IADD3 R3, R3, 0x39, RZ ;  /* 0x0000003903037810 */ /* 0x000fe40007ffe0ff */
[----:B------:R-:W-:Y:S02]  /*dff0*/  ISETP.GE.AND P5, PT, R4, R205, PT ;  /* 0x000000cd0400720c */ /* 0x000fe40003fa6270 */
[----:B------:R-:W-:Y:S02]  /*e000*/  FMNMX.FTZ R11, R158, R11, !PT ;  /* 0x0000000b9e0b7209 */ /* 0x000fe40007810000 */
[----:B------:R-:W-:Y:S02]  /*e010*/  FSEL R151, R29, -INF , !P6 ;  /* 0xff8000001d977808 */ /* 0x000fe40007000000 */
[----:B------:R-:W-:Y:S02]  /*e020*/  FMNMX.FTZ R8, R153, R8, !PT ;  /* 0x0000000899087209 */ /* 0x000fe40007810000 */
[----:B------:R-:W-:Y:S02]  /*e030*/  ISETP.GE.OR P5, PT, R4, R204, !P5 ;  /* 0x000000cc0400720c */ /* 0x000fe40006fa6670 */
[----:B------:R-:W-:Y:S02]  /*e040*/  ISETP.GE.AND P1, PT, R3, R205, PT ;  /* 0x000000cd0300720c */ /* 0x000fe40003f26270 */
[----:B------:R-:W-:Y:S02]  /*e050*/  FSEL R154, R26, -INF , !P4 ;  /* 0xff8000001a9a7808 */ /* 0x000fe40006000000 */
[----:B------:R-:W-:Y:S02]  /*e060*/  FMNMX.FTZ R13, R156, R11, !PT ;  /* 0x0000000b9c0d7209 */ /* 0x000fe40007810000 */
[----:B------:R-:W-:Y:S02]  /*e070*/  FSEL R149, R32, -INF , !P5 ;  /* 0xff80000020957808 */ /* 0x000fe40006800000 */
[----:B------:R-:W-:Y:S02]  /*e080*/  FMNMX.FTZ R8, R151, R8, !PT ;  /* 0x0000000897087209 */ /* 0x000fe40007810000 */
[----:B------:R-:W-:Y:S02]  /*e090*/  FSEL R152, R27, -INF , !P2 ;  /* 0xff8000001b987808 */ /* 0x000fe40005000000 */
[----:B------:R-:W-:Y:S02]  /*e0a0*/  ISETP.GE.OR P1, PT, R3, R204, !P1 ;  /* 0x000000cc0300720c */ /* 0x000fe40004f26670 */
[----:B------:R-:W-:Y:S02]  /*e0b0*/  FMNMX.FTZ R13, R154, R13, !PT ;  /* 0x0000000d9a0d7209 */ /* 0x000fe40007810000 */
[----:B------:R-:W-:Y:S02]  /*e0c0*/  ISETP.GE.AND P2, PT, R6, R203, PT ;  /* 0x000000cb0600720c */ /* 0x000fe40003f46270 */
[----:B------:R-:W-:Y:S02]  /*e0d0*/  FSEL R147, R33, -INF , !P1 ;  /* 0xff80000021937808 */ /* 0x000fe40004800000 */
[----:B------:R-:W-:Y:S02]  /*e0e0*/  FMNMX.FTZ R8, R149, R8, !PT ;  /* 0x0000000895087209 */ /* 0x000fe40007810000 */
[----:B------:R-:W-:Y:S02]  /*e0f0*/  FSEL R148, R30, -INF , !P0 ;  /* 0xff8000001e947808 */ /* 0x000fe40004000000 */
[----:B------:R-:W-:Y:S02]  /*e100*/  FMNMX.FTZ R13, R152, R13, !PT ;  /* 0x0000000d980d7209 */ /* 0x000fe40007810000 */
[----:B------:R-:W-:Y:S02]  /*e110*/  ISETP.GE.OR P2, PT, R6, R202, !P2 ;  /* 0x000000ca0600720c */ /* 0x000fe40005746670 */
[----:B------:R-:W-:Y:S02]  /*e120*/  ISETP.GE.AND P1, PT, R4, R203, PT ;  /* 0x000000cb0400720c */ /* 0x000fe40003f26270 */
[----:B------:R-:W-:Y:S02]  /*e130*/  FMNMX.FTZ R11, R147, R8, !PT ;  /* 0x00000008930b7209 */ /* 0x000fe40007810000 */
[----:B------:R-:W-:Y:S02]  /*e140*/  FSEL R146, R31, -INF , !P2 ;  /* 0xff8000001f927808 */ /* 0x000fe40005000000 */
[----:B------:R-:W-:Y:S01]  /*e150*/  FMNMX.FTZ R13, R148, R13, !PT ;  /* 0x0000000d940d7209 */ /* 0x000fe20007810000 */
[----:B------:R-:W-:Y:S01]  /*e160*/  LDSM.16.MT88.4 R28, [R185+0xc000] ;  /* 0x00c00000b91c783b */ /* 0x000fe20000004200 */
[-C--:B------:R-:W-:Y:S02]  /*e170*/  ISETP.GE.OR P1, PT, R4, R202.reuse, !P1 ;  /* 0x000000ca0400720c */ /* 0x080fe40004f26670 */
[C---:B------:R-:W-:Y:S02]  /*e180*/  ISETP.GE.AND P0, PT, R3.reuse, R203, PT ;  /* 0x000000cb0300720c */ /* 0x040fe40003f06270 */
[----:B------:R-:W-:Y:S02]  /*e190*/  FSEL R144, R34, -INF , !P1 ;  /* 0xff80000022907808 */ /* 0x000fe40004800000 */
[----:B------:R-:W-:Y:S01]  /*e1a0*/  FMNMX.FTZ R13, R146, R13, !PT ;  /* 0x0000000d920d7209 */ /* 0x000fe20007810000 */
[----:B------:R-:W1:Y:S01]  /*e1b0*/  SHFL.BFLY PT, R4, R11, 0x2, 0x1f ;  /* 0x0c401f000b047f89 */ /* 0x000e6200000e0000 */
[----:B------:R-:W-:Y:S02]  /*e1c0*/  ISETP.GE.OR P0, PT, R3, R202, !P0 ;  /* 0x000000ca0300720c */ /* 0x000fe40004706670 */
[----:B------:R-:W-:Y:S02]  /*e1d0*/  FMNMX.FTZ R8, R144, R13, !PT ;  /* 0x0000000d90087209 */ /* 0x000fe40007810000 */
[----:B------:R-:W-:Y:S03]  /*e1e0*/  FSEL R133, R35, -INF , !P0 ;  /* 0xff80000023857808 */ /* 0x000fe60004000000 */
[----:B------:R-:W-:Y:S01]  /*e1f0*/  LDSM.16.MT88.4 R12, [R188+0xc000] ;  /* 0x00c00000bc0c783b */ /* 0x000fe20000004200 */
[----:B------:R-:W-:Y:S07]  /*e200*/  FMNMX.FTZ R6, R133, R8, !PT ;  /* 0x0000000885067209 */ /* 0x000fee0007810000 */
[----:B------:R-:W2:Y:S01]  /*e210*/  SHFL.BFLY PT, R3, R6, 0x2, 0x1f ;  /* 0x0c401f0006037f89 */ /* 0x000ea200000e0000 */
[----:B-1----:R-:W-:Y:S07]  /*e220*/  FMNMX.FTZ R11, R11, R4, !PT ;  /* 0x000000040b0b7209 */ /* 0x002fee0007810000 */
[----:B------:R-:W1:Y:S01]  /*e230*/  SHFL.BFLY PT, R132, R11, 0x1, 0x1f ;  /* 0x0c201f000b847f89 */ /* 0x000e6200000e0000 */
[----:B--2---:R-:W-:Y:S07]  /*e240*/  FMNMX.FTZ R4, R6, R3, !PT ;  /* 0x0000000306047209 */ /* 0x004fee0007810000 */
[----:B------:R-:W2:Y:S01]  /*e250*/  SHFL.BFLY PT, R3, R4, 0x1, 0x1f ;  /* 0x0c201f0004037f89 */ /* 0x000ea200000e0000 */
[----:B-1----:R-:W-:Y:S04]  /*e260*/  FMNMX.FTZ R132, R11, R132, !PT ;  /* 0x000000840b847209 */ /* 0x002fe80007810000 */
[C---:B------:R-:W-:Y:S01]  /*e270*/  FSETP.NEU.FTZ.AND P1, PT, R132.reuse, -INF , PT ;  /* 0xff8000008400780b */ /* 0x040fe20003f3d000 */
[----:B------:R-:W-:Y:S05]  /*e280*/  FMUL.FTZ R150, R132, UR4 ;  /* 0x0000000484967c20 */ /* 0x000fea0008410000 */
[----:B------:R-:W-:Y:S02]  /*e290*/  FSEL R150, R150, RZ, P1 ;  /* 0x000000ff96967208 */ /* 0x000fe40000800000 */
[----:B--2---:R-:W-:Y:S03]  /*e2a0*/  FMNMX.FTZ R3, R4, R3, !PT ;  /* 0x0000000304037209 */ /* 0x004fe60007810000 */
[--C-:B------:R-:W-:Y:S01]  /*e2b0*/  FFMA.FTZ R166, R5, UR4, -R150.reuse ;  /* 0x0000000405a67c23 */ /* 0x100fe20008010896 */
[----:B------:R-:W-:Y:S01]  /*e2c0*/  FSEL R5, R132, RZ, P1 ;  /* 0x000000ff84057208 */ /* 0x000fe20000800000 */
[--C-:B------:R-:W-:Y:S01]  /*e2d0*/  FFMA.FTZ R169, R135, UR4, -R150.reuse ;  /* 0x0000000487a97c23 */ /* 0x100fe20008010896 */
[C---:B------:R-:W-:Y:S01]  /*e2e0*/  FSETP.NEU.FTZ.AND P0, PT, R3.reuse, -INF , PT ;  /* 0xff8000000300780b */ /* 0x040fe20003f1d000 */
[----:B------:R-:W-:Y:S01]  /*e2f0*/  FMUL.FTZ R145, R3, UR4 ;  /* 0x0000000403917c20 */ /* 0x000fe20008410000 */
[----:B------:R-:W-:Y:S01]  /*e300*/  FFMA.FTZ R165, R7, UR4, -R150 ;  /* 0x0000000407a57c23 */ /* 0x000fe20008010896 */
[----:B------:R-:W-:Y:S01]  /*e310*/  FADD.FTZ R0, -R5, R0 ;  /* 0x0000000005007221 */ /* 0x000fe20000010100 */
[----:B------:R-:W-:Y:S01]  /*e320*/  FSEL R5, R3, RZ, P0 ;  /* 0x000000ff03057208 */ /* 0x000fe20000000000 */
[----:B------:R-:W-:Y:S01]  /*e330*/  FFMA.FTZ R164, R9, UR4, -R150 ;  /* 0x0000000409a47c23 */ /* 0x000fe20008010896 */
[----:B------:R-:W-:Y:S01]  /*e340*/  FSEL R145, R145, RZ, P0 ;  /* 0x000000ff91917208 */ /* 0x000fe20000000000 */
[----:B------:R-:W-:Y:S01]  /*e350*/  FMUL.FTZ R6, R0, UR4 ;  /* 0x0000000400067c20 */ /* 0x000fe20008410000 */
[----:B------:R-:W-:Y:S01]  /*e360*/  MUFU.EX2 R169, R169 ;  /* 0x000000a900a97308 */ /* 0x000fe20000000800 */
[----:B------:R-:W-:Y:S01]  /*e370*/  FADD.FTZ R0, -R5, R2 ;  /* 0x0000000205007221 */ /* 0x000fe20000010100 */
[--C-:B------:R-:W-:Y:S01]  /*e380*/  FFMA.FTZ R170, R143, UR4, -R150.reuse ;  /* 0x000000048faa7c23 */ /* 0x100fe20008010896 */
[--C-:B------:R-:W-:Y:S01]  /*e390*/  FFMA.FTZ R171, R134, UR4, -R145.reuse ;  /* 0x0000000486ab7c23 */ /* 0x100fe20008010891 */
[--C-:B------:R-:W-:Y:S01]  /*e3a0*/  FFMA.FTZ R135, R136, UR4, -R145.reuse ;  /* 0x0000000488877c23 */ /* 0x100fe20008010891 */
[--C-:B------:R-:W-:Y:S01]  /*e3b0*/  FFMA.FTZ R134, R138, UR4, -R145.reuse ;  /* 0x000000048a867c23 */ /* 0x100fe20008010891 */
[--C-:B------:R-:W-:Y:S01]  /*e3c0*/  FFMA.FTZ R167, R10, UR4, -R145.reuse ;  /* 0x000000040aa77c23 */ /* 0x100fe20008010891 */
[----:B------:R-:W-:Y:S03]  /*e3d0*/  FMUL.FTZ R8, R0, UR4 ;  /* 0x0000000400087c20 */ /* 0x000fe60008410000 */
[----:B------:R-:W1:Y:S01]  /*e3e0*/  MUFU.EX2 R166, R166 ;  /* 0x000000a600a67308 */ /* 0x000e620000000800 */
[--C-:B------:R-:W-:Y:S01]  /*e3f0*/  FFMA.FTZ R219, R141, UR4, -R150.reuse ;  /* 0x000000048ddb7c23 */ /* 0x100fe20008010896 */
[--C-:B------:R-:W-:Y:S01]  /*e400*/  FFMA.FTZ R214, R162, UR4, -R145.reuse ;  /* 0x00000004a2d67c23 */ /* 0x100fe20008010891 */
[--C-:B------:R-:W-:Y:S01]  /*e410*/  FFMA.FTZ R221, R160, UR4, -R145.reuse ;  /* 0x00000004a0dd7c23 */ /* 0x100fe20008010891 */
[--C-:B------:R-:W-:Y:S01]  /*e420*/  FFMA.FTZ R216, R142, UR4, -R145.reuse ;  /* 0x000000048ed87c23 */ /* 0x100fe20008010891 */
[--C-:B------:R-:W-:Y:S01]  /*e430*/  FFMA.FTZ R223, R140, UR4, -R145.reuse ;  /* 0x000000048cdf7c23 */ /* 0x100fe20008010891 */
[--C-:B------:R-:W-:Y:S01]  /*e440*/  FFMA.FTZ R218, R161, UR4, -R150.reuse ;  /* 0x00000004a1da7c23 */ /* 0x100fe20008010896 */
[----:B------:R-:W-:Y:S03]  /*e450*/  LDSM.16.MT88.4 R140, [R185+0xe800] ;  /* 0x00e80000b98c783b */ /* 0x000fe60000004200 */
[----:B------:R-:W-:Y:S01]  /*e460*/  MUFU.EX2 R165, R165 ;  /* 0x000000a500a57308 */ /* 0x000fe20000000800 */
[--C-:B------:R-:W-:Y:S01]  /*e470*/  FFMA.FTZ R225, R159, UR4, -R150.reuse ;  /* 0x000000049fe17c23 */ /* 0x100fe20008010896 */
[--C-:B------:R-:W-:Y:S01]  /*e480*/  FFMA.FTZ R220, R157, UR4, -R150.reuse ;  /* 0x000000049ddc7c23 */ /* 0x100fe20008010896 */
[--C-:B------:R-:W-:Y:S01]  /*e490*/  FFMA.FTZ R227, R155, UR4, -R150.reuse ;  /* 0x000000049be37c23 */ /* 0x100fe20008010896 */
[--C-:B------:R-:W-:Y:S01]  /*e4a0*/  FFMA.FTZ R222, R158, UR4, -R145.reuse ;  /* 0x000000049ede7c23 */ /* 0x100fe20008010891 */
[--C-:B------:R-:W-:Y:S01]  /*e4b0*/  FFMA.FTZ R229, R156, UR4, -R145.reuse ;  /* 0x000000049ce57c23 */ /* 0x100fe20008010891 */
[--C-:B------:R-:W-:Y:S01]  /*e4c0*/  FFMA.FTZ R224, R154, UR4, -R145.reuse ;  /* 0x000000049ae07c23 */ /* 0x100fe20008010891 */
[----:B------:R-:W-:Y:S03]  /*e4d0*/  LDSM.16.MT88.4 R156, [R184+0xf800] ;  /* 0x00f80000b89c783b */ /* 0x000fe60000004200 */
[----:B------:R-:W2:Y:S01]  /*e4e0*/  MUFU.EX2 R164, R164 ;  /* 0x000000a400a47308 */ /* 0x000ea20000000800 */
[----:B-1----:R-:W-:Y:S01]  /*e4f0*/  F2FP.F16.F32.PACK_AB R136, R166, R169 ;  /* 0x000000a9a688723e */ /* 0x002fe200000000ff */
        /* <DEDUP_REMOVED lines=9> */
[----:B------:R-:W-:Y:S01]  /*e590*/  FFMA.FTZ R133, R133, UR4, -R145 ;  /* 0x0000000485857c23 */ /* 0x000fe20008010891 */
[--C-:B------:R-:W-:Y:S01]  /*e5a0*/  FFMA.FTZ R168, R217, UR4, -R150.reuse ;  /* 0x00000004d9a87c23 */ /* 0x100fe20008010896 */
[--C-:B------:R-:W-:Y:S01]  /*e5b0*/  FFMA.FTZ R217, R163, UR4, -R150.reuse ;  /* 0x00000004a3d97c23 */ /* 0x100fe20008010896 */
[----:B------:R-:W-:Y:S01]  /*e5c0*/  FFMA.FTZ R150, R147, UR4, -R150 ;  /* 0x0000000493967c23 */ /* 0x000fe20008010896 */
[----:B------:R-:W-:Y:S03]  /*e5d0*/  LDSM.16.MT88.4 R160, [R188+0x11800] ;  /* 0x01180000bca0783b */ /* 0x000fe60000004200 */
[----:B------:R-:W1:Y:S01]  /*e5e0*/  MUFU.EX2 R135, R135 ;  /* 0x0000008700877308 */ /* 0x000e620000000800 */
[----:B--2---:R-:W-:Y:S02]  /*e5f0*/  F2FP.F16.F32.PACK_AB R138, R164, R165 ;  /* 0x000000a5a48a723e */ /* 0x004fe400000000ff */
[----:B------:R-:W-:Y:S02]  /*e600*/  PLOP3.LUT P0, PT, PT, PT, UP2, 0x80, 0x0 ;  /* 0x000000000000781c */ /* 0x000fe40003f0f028 */
[----:B------:R-:W-:Y:S05]  /*e610*/  LDSM.16.MT88.4 R144, [R188+0xf800] ;  /* 0x00f80000bc90783b */ /* 0x000fea0000004200 */
[----:B------:R-:W-:Y:S10]  /*e620*/  MUFU.EX2 R134, R134 ;  /* 0x0000008600867308 */ /* 0x000ff40000000800 */
[----:B------:R-:W2:Y:S01]  /*e630*/  MUFU.EX2 R167, R167 ;  /* 0x000000a700a77308 */ /* 0x000ea20000000800 */
[----:B-1----:R-:W-:Y:S09]  /*e640*/  F2FP.F16.F32.PACK_AB R137, R135, R171 ;  /* 0x000000ab8789723e */ /* 0x002ff200000000ff */
[----:B------:R-:W1:Y:S10]  /*e650*/  MUFU.EX2 R2, R6 ;  /* 0x0000000600027308 */ /* 0x000e740000000800 */
[----:B------:R-:W3:Y:S01]  /*e660*/  MUFU.EX2 R0, R8 ;  /* 0x0000000800007308 */ /* 0x000ee20000000800 */
[----:B--2---:R-:W-:Y:S09]  /*e670*/  F2FP.F16.F32.PACK_AB R139, R167, R134 ;  /* 0x00000086a78b723e */ /* 0x004ff200000000ff */
[----:B------:R2:W-:Y:S01]  /*e680*/  MUFU.EX2 R235, R150 ;  /* 0x0000009600eb7308 */ /* 0x0005e20000000800 */
[C---:B-1----:R-:W-:Y:S01]  /*e690*/  FMUL.FTZ R4, R2.reuse, R128 ;  /* 0x0000008002047220 */ /* 0x042fe20000410000 */
[C---:B------:R-:W-:Y:S01]  /*e6a0*/  FMUL.FTZ R5, R2.reuse, R129 ;  /* 0x0000008102057220 */ /* 0x040fe20000410000 */
[C---:B------:R-:W-:Y:S01]  /*e6b0*/  FMUL.FTZ R9, R2.reuse, R125 ;  /* 0x0000007d02097220 */ /* 0x040fe20000410000 */
[C---:B------:R-:W-:Y:S01]  /*e6c0*/  FMUL.FTZ R16, R2.reuse, R116 ;  /* 0x0000007402107220 */ /* 0x040fe20000410000 */
[C---:B------:R-:W-:Y:S01]  /*e6d0*/  FMUL.FTZ R17, R2.reuse, R117 ;  /* 0x0000007502117220 */ /* 0x040fe20000410000 */
[C---:B------:R-:W-:Y:S01]  /*e6e0*/  FMUL.FTZ R24, R2.reuse, R108 ;  /* 0x0000006c02187220 */ /* 0x040fe20000410000 */
[C---:B------:R-:W-:Y:S01]  /*e6f0*/  FMUL.FTZ R25, R2.reuse, R109 ;  /* 0x0000006d02197220 */ /* 0x040fe20000410000 */
[----:B------:R-:W-:Y:S01]  /*e700*/  FMUL.FTZ R32, R2, R100 ;  /* 0x0000006402207220 */ /* 0x000fe20000410000 */
[C---:B---3--:R-:W-:Y:S01]  /*e710*/  FMUL.FTZ R6, R0.reuse, R130 ;  /* 0x0000008200067220 */ /* 0x048fe20000410000 */
[----:B------:R-:W-:Y:S01]  /*e720*/  FMUL.FTZ R7, R0, R131 ;  /* 0x0000008300077220 */ /* 0x000fe20000410000 */
[----:B------:R-:W-:Y:S01]  /*e730*/  FMUL.FTZ R8, R2, R124 ;  /* 0x0000007c02087220 */ /* 0x000fe20000410000 */
[C---:B------:R-:W-:Y:S01]  /*e740*/  FMUL.FTZ R10, R0.reuse, R126 ;  /* 0x0000007e000a7220 */ /* 0x040fe20000410000 */
[C---:B------:R-:W-:Y:S01]  /*e750*/  FMUL.FTZ R11, R0.reuse, R127 ;  /* 0x0000007f000b7220 */ /* 0x040fe20000410000 */
[----:B------:R-:W-:Y:S01]  /*e760*/  LDSM.16.MT88.4 R128, [R186+0xe800] ;  /* 0x00e80000ba80783b */ /* 0x000fe20000004200 */
[C---:B------:R-:W-:Y:S01]  /*e770*/  FMUL.FTZ R18, R0.reuse, R118 ;  /* 0x0000007600127220 */ /* 0x040fe20000410000 */
[----:B------:R-:W-:Y:S01]  /*e780*/  FMUL.FTZ R19, R0, R119 ;  /* 0x0000007700137220 */ /* 0x000fe20000410000 */
[C---:B------:R-:W-:Y:S01]  /*e790*/  HMMA.16816.F32 R4, R136.reuse, R12, R4 ;  /* 0x0000000c8804723c */ /* 0x040fe20000001804 */
[----:B------:R-:W-:Y:S04]  /*e7a0*/  MUFU.EX2 R168, R168 ;  /* 0x000000a800a87308 */ /* 0x000fe80000000800 */
[----:B------:R-:W1:Y:S01]  /*e7b0*/  LDSM.16.MT88.4 R124, [R184+0xc000] ;  /* 0x00c00000b87c783b */ /* 0x000e620000004200 */
[C---:B------:R-:W-:Y:S05]  /*e7c0*/  HMMA.16816.F32 R8, R136.reuse, R14, R8 ;  /* 0x0000000e8808723c */ /* 0x040fea0000001808 */
[----:B------:R-:W3:Y:S01]  /*e7d0*/  MUFU.EX2 R217, R217 ;  /* 0x000000d900d97308 */ /* 0x000ee20000000800 */
[C---:B------:R-:W-:Y:S01]  /*e7e0*/  FMUL.FTZ R12, R2.reuse, R120 ;  /* 0x00000078020c7220 */ /* 0x040fe20000410000 */
[----:B------:R-:W-:Y:S01]  /*e7f0*/  FMUL.FTZ R13, R2, R121 ;  /* 0x00000079020d7220 */ /* 0x000fe20000410000 */
[C---:B------:R-:W-:Y:S03]  /*e800*/  FMUL.FTZ R14, R0.reuse, R122 ;  /* 0x0000007a000e7220 */ /* 0x040fe60000410000 */
[C---:B------:R-:W-:Y:S01]  /*e810*/  FMUL.FTZ R15, R0.reuse, R123 ;  /* 0x0000007b000f7220 */ /* 0x040fe20000410000 */
[----:B------:R-:W4:Y:S01]  /*e820*/  LDSM.16.MT88.4 R116, [R188+0xe000] ;  /* 0x00e00000bc74783b */ /* 0x000f220000004200 */
[C---:B------:R-:W-:Y:S01]  /*e830*/  FMUL.FTZ R26, R0.reuse, R110 ;  /* 0x0000006e001a7220 */ /* 0x040fe20000410000 */
[----:B------:R-:W-:Y:S01]  /*e840*/  FMUL.FTZ R27, R0, R111 ;  /* 0x0000006f001b7220 */ /* 0x000fe20000410000 */
[----:B------:R-:W-:Y:S01]  /*e850*/  FMUL.FTZ R33, R2, R101 ;  /* 0x0000006502217220 */ /* 0x000fe20000410000 */
[C---:B------:R-:W-:Y:S02]  /*e860*/  FMUL.FTZ R34, R0.reuse, R102 ;  /* 0x0000006600227220 */ /* 0x040fe40000410000 */
[C---:B------:R-:W-:Y:S01]  /*e870*/  HMMA.16816.F32 R12, R136.reuse, R20, R12 ;  /* 0x00000014880c723c */ /* 0x040fe2000000180c */
[----:B------:R-:W-:Y:S01]  /*e880*/  MUFU.EX2 R170, R170 ;  /* 0x000000aa00aa7308 */ /* 0x000fe20000000800 */
[----:B------:R-:W5:Y:S01]  /*e890*/  LDSM.16.MT88.4 R108, [R186+0xe000] ;  /* 0x00e00000ba6c783b */ /* 0x000f620000004200 */
[----:B------:R-:W-:Y:S01]  /*e8a0*/  FMUL.FTZ R35, R0, R103 ;  /* 0x0000006700237220 */ /* 0x000fe20000410000 */
[C---:B------:R-:W-:Y:S01]  /*e8b0*/  FMUL.FTZ R36, R2.reuse, R36 ;  /* 0x0000002402247220 */ /* 0x040fe20000410000 */
[C---:B------:R-:W-:Y:S01]  /*e8c0*/  FMUL.FTZ R37, R2.reuse, R37 ;  /* 0x0000002502257220 */ /* 0x040fe20000410000 */
[C---:B------:R-:W-:Y:S05]  /*e8d0*/  HMMA.16816.F32 R16, R136.reuse, R22, R16 ;  /* 0x000000168810723c */ /* 0x040fea0000001810 */
[----:B------:R-:W3:Y:S01]  /*e8e0*/  MUFU.EX2 R219, R219 ;  /* 0x000000db00db7308 */ /* 0x000ee20000000800 */
[----:B------:R-:W3:Y:S01]  /*e8f0*/  LDSM.16.MT88.4 R100, [R185+0xe000] ;  /* 0x00e00000b964783b */ /* 0x000ee20000004200 */
[C---:B------:R-:W-:Y:S01]  /*e900*/  FMUL.FTZ R20, R2.reuse, R112 ;  /* 0x0000007002147220 */ /* 0x040fe20000410000 */
[----:B------:R-:W-:Y:S03]  /*e910*/  FMUL.FTZ R21, R2, R113 ;  /* 0x0000007102157220 */ /* 0x000fe60000410000 */
[C---:B------:R-:W-:Y:S01]  /*e920*/  FMUL.FTZ R22, R0.reuse, R114 ;  /* 0x0000007200167220 */ /* 0x040fe20000410000 */
[C---:B------:R-:W-:Y:S01]  /*e930*/  FMUL.FTZ R23, R0.reuse, R115 ;  /* 0x0000007300177220 */ /* 0x040fe20000410000 */
[C---:B------:R-:W-:Y:S01]  /*e940*/  FMUL.FTZ R38, R0.reuse, R38 ;  /* 0x0000002600267220 */ /* 0x040fe20000410000 */
[----:B------:R-:W-:Y:S01]  /*e950*/  LDSM.16.MT88.4 R112, [R188+0xc800] ;  /* 0x00c80000bc70783b */ /* 0x000fe20000004200 */
[----:B------:R-:W-:Y:S01]  /*e960*/  FMUL.FTZ R39, R0, R39 ;  /* 0x0000002700277220 */ /* 0x000fe20000410000 */
[C---:B------:R-:W-:Y:S03]  /*e970*/  FMUL.FTZ R40, R2.reuse, R40 ;  /* 0x0000002802287220 */ /* 0x040fe60000410000 */
[C---:B------:R-:W-:Y:S01]  /*e980*/  HMMA.16816.F32 R20, R136.reuse, R28, R20 ;  /* 0x0000001c8814723c */ /* 0x040fe20000001814 */
[----:B------:R-:W-:Y:S02]  /*e990*/  MUFU.EX2 R214, R214 ;  /* 0x000000d600d67308 */ /* 0x000fe40000000800 */
[----:B------:R-:W-:Y:S01]  /*e9a0*/  FMUL.FTZ R41, R2, R41 ;  /* 0x0000002902297220 */ /* 0x000fe20000410000 */
[----:B------:R-:W-:Y:S01]  /*e9b0*/  FMUL.FTZ R42, R0, R42 ;  /* 0x0000002a002a7220 */ /* 0x000fe20000410000 */
[----:B------:R-:W-:Y:S01]  /*e9c0*/  LDSM.16.MT88.4 R120, [R185+0xc800] ;  /* 0x00c80000b978783b */ /* 0x000fe20000004200 */
[C---:B------:R-:W-:Y:S05]  /*e9d0*/  HMMA.16816.F32 R24, R136.reuse, R30, R24 ;  /* 0x0000001e8818723c */ /* 0x040fea0000001818 */
[----:B------:R-:W3:Y:S01]  /*e9e0*/  MUFU.EX2 R221, R221 ;  /* 0x000000dd00dd7308 */ /* 0x000ee20000000800 */
[C---:B------:R-:W-:Y:S01]  /*e9f0*/  FMUL.FTZ R28, R2.reuse, R104 ;  /* 0x00000068021c7220 */ /* 0x040fe20000410000 */
[----:B------:R-:W-:Y:S01]  /*ea00*/  FMUL.FTZ R29, R2, R105 ;  /* 0x00000069021d7220 */ /* 0x000fe20000410000 */
[C---:B------:R-:W-:Y:S03]  /*ea10*/  FMUL.FTZ R30, R0.reuse, R106 ;  /* 0x0000006a001e7220 */ /* 0x040fe60000410000 */
[C---:B------:R-:W-:Y:S01]  /*ea20*/  FMUL.FTZ R31, R0.reuse, R107 ;  /* 0x0000006b001f7220 */ /* 0x040fe20000410000 */
[----:B--2---:R-:W-:Y:S01]  /*ea30*/  LDSM.16.MT88.4 R148, [R186+0xf800] ;  /* 0x00f80000ba94783b */ /* 0x004fe20000004200 */
[----:B------:R-:W-:Y:S01]  /*ea40*/  FMUL.FTZ R43, R0, R43 ;  /* 0x0000002b002b7220 */ /* 0x000fe20000410000 */
[C---:B------:R-:W-:Y:S01]  /*ea50*/  FMUL.FTZ R44, R2.reuse, R44 ;  /* 0x0000002c022c7220 */ /* 0x040fe20000410000 */
[----:B------:R-:W-:Y:S01]  /*ea60*/  FMUL.FTZ R45, R2, R45 ;  /* 0x0000002d022d7220 */ /* 0x000fe20000410000 */
[C---:B------:R-:W-:Y:S02]  /*ea70*/  FMUL.FTZ R46, R0.reuse, R46 ;  /* 0x0000002e002e7220 */ /* 0x040fe40000410000 */
[C---:B-1----:R-:W-:Y:S01]  /*ea80*/  HMMA.16816.F32 R28, R136.reuse, R124, R28 ;  /* 0x0000007c881c723c */ /* 0x042fe2000000181c */
[----:B------:R-:W-:Y:S01]  /*ea90*/  MUFU.EX2 R216, R216 ;  /* 0x000000d800d87308 */ /* 0x000fe20000000800 */
[----:B------:R-:W1:Y:S01]  /*eaa0*/  LDSM.16.MT88.4 R104, [R184+0xe000] ;  /* 0x00e00000b868783b */ /* 0x000e620000004200 */
[----:B------:R-:W-:Y:S01]  /*eab0*/  FMUL.FTZ R47, R0, R47 ;  /* 0x0000002f002f7220 */ /* 0x000fe20000410000 */
[C---:B------:R-:W-:Y:S01]  /*eac0*/  FMUL.FTZ R48, R2.reuse, R48 ;  /* 0x0000003002307220 */ /* 0x040fe20000410000 */
[----:B------:R-:W-:Y:S01]  /*ead0*/  FMUL.FTZ R49, R2, R49 ;  /* 0x0000003102317220 */ /* 0x000fe20000410000 */
[C---:B------:R-:W-:Y:S05]  /*eae0*/  HMMA.16816.F32 R32, R136.reuse, R126, R32 ;  /* 0x0000007e8820723c */ /* 0x040fea0000001820 */
[----:B------:R-:W2:Y:S01]  /*eaf0*/  MUFU.EX2 R223, R223 ;  /* 0x000000df00df7308 */ /* 0x000ea20000000800 */
[----:B------:R-:W-:Y:S01]  /*eb00*/  LDSM.16.MT88.4 R124, [R188+0xe800] ;  /* 0x00e80000bc7c783b */ /* 0x000fe20000004200 */
[C---:B------:R-:W-:Y:S01]  /*eb10*/  FMUL.FTZ R50, R0.reuse, R50 ;  /* 0x0000003200327220 */ /* 0x040fe20000410000 */
[C---:B----4-:R-:W-:Y:S03]  /*eb20*/  HMMA.16816.F32 R36, R136.reuse, R116, R36 ;  /* 0x000000748824723c */ /* 0x050fe60000001824 */
[----:B------:R-:W-:Y:S03]  /*eb30*/  FMUL.FTZ R51, R0, R51 ;  /* 0x0000003300337220 */ /* 0x000fe60000410000 */
[C---:B------:R-:W-:Y:S01]  /*eb40*/  HMMA.16816.F32 R40, R136.reuse, R118, R40 ;  /* 0x000000768828723c */ /* 0x040fe20000001828 */
[----:B------:R-:W-:Y:S01]  /*eb50*/  LDSM.16.MT88.4 R116, [R186+0xc800] ;  /* 0x00c80000ba74783b */ /* 0x000fe20000004200 */
[----:B------:R-:W-:Y:S03]  /*eb60*/  MUFU.EX2 R218, R218 ;  /* 0x000000da00da7308 */ /* 0x000fe60000000800 */
[C---:B------:R-:W-:Y:S01]  /*eb70*/  FMUL.FTZ R52, R2.reuse, R52 ;  /* 0x0000003402347220 */ /* 0x040fe20000410000 */
[C---:B-----5:R-:W-:Y:S06]  /*eb80*/  HMMA.16816.F32 R44, R136.reuse, R108, R44 ;  /* 0x0000006c882c723c */ /* 0x060fec000000182c */
[----:B------:R-:W4:Y:S01]  /*eb90*/  MUFU.EX2 R225, R225 ;  /* 0x000000e100e17308 */ /* 0x000f220000000800 */
[----:B------:R-:W-:Y:S01]  /*eba0*/  FMUL.FTZ R53, R2, R53 ;  /* 0x0000003502357220 */ /* 0x000fe20000410000 */
[C---:B------:R-:W-:Y:S01]  /*ebb0*/  HMMA.16816.F32 R48, R136.reuse, R110, R48 ;  /* 0x0000006e8830723c */ /* 0x040fe20000001830 */
[----:B------:R-:W5:Y:S02]  /*ebc0*/  LDSM.16.MT88.4 R108, [R188+0x10000] ;  /* 0x01000000bc6c783b */ /* 0x000f640000004200 */
[C---:B------:R-:W-:Y:S01]  /*ebd0*/  FMUL.FTZ R54, R0.reuse, R54 ;  /* 0x0000003600367220 */ /* 0x040fe20000410000 */
[----:B------:R-:W-:Y:S01]  /*ebe0*/  FMUL.FTZ R55, R0, R55 ;  /* 0x0000003700377220 */ /* 0x000fe20000410000 */
[C---:B------:R-:W-:Y:S01]  /*ebf0*/  FMUL.FTZ R56, R2.reuse, R56 ;  /* 0x0000003802387220 */ /* 0x040fe20000410000 */
[----:B------:R-:W-:Y:S02]  /*ec00*/  FMUL.FTZ R57, R2, R57 ;  /* 0x0000003902397220 */ /* 0x000fe40000410000 */
[----:B------:R-:W-:Y:S03]  /*ec10*/  MUFU.EX2 R220, R220 ;  /* 0x000000dc00dc7308 */ /* 0x000fe60000000800 */
[C---:B------:R-:W-:Y:S01]  /*ec20*/  FMUL.FTZ R58, R0.reuse, R58 ;  /* 0x0000003a003a7220 */ /* 0x040fe20000410000 */
[----:B------:R-:W-:Y:S01]  /*ec30*/  FMUL.FTZ R59, R0, R59 ;  /* 0x0000003b003b7220 */ /* 0x000fe20000410000 */
[C---:B---3--:R-:W-:Y:S03]  /*ec40*/  HMMA.16816.F32 R52, R136.reuse, R100, R52 ;  /* 0x000000648834723c */ /* 0x048fe60000001834 */
[C---:B------:R-:W-:Y:S01]  /*ec50*/  FMUL.FTZ R60, R2.reuse, R60 ;  /* 0x0000003c023c7220 */ /* 0x040fe20000410000 */
[----:B------:R-:W-:Y:S01]  /*ec60*/  FMUL.FTZ R61, R2, R61 ;  /* 0x0000003d023d7220 */ /* 0x000fe20000410000 */
[C---:B------:R-:W-:Y:S01]  /*ec70*/  FMUL.FTZ R62, R0.reuse, R62 ;  /* 0x0000003e003e7220 */ /* 0x040fe20000410000 */
[C---:B------:R-:W-:Y:S01]  /*ec80*/  HMMA.16816.F32 R56, R136.reuse, R102, R56 ;  /* 0x000000668838723c */ /* 0x040fe20000001838 */
[----:B------:R-:W3:Y:S01]  /*ec90*/  LDSM.16.MT88.4 R100, [R186+0x10000] ;  /* 0x01000000ba64783b */ /* 0x000ee20000004200 */
[----:B------:R-:W4:Y:S03]  /*eca0*/  MUFU.EX2 R227, R227 ;  /* 0x000000e300e37308 */ /* 0x000f260000000800 */
[----:B------:R-:W-:Y:S01]  /*ecb0*/  FMUL.FTZ R63, R0, R63 ;  /* 0x0000003f003f7220 */ /* 0x000fe20000410000 */
[C---:B------:R-:W-:Y:S01]  /*ecc0*/  FMUL.FTZ R64, R2.reuse, R64 ;  /* 0x0000004002407220 */ /* 0x040fe20000410000 */
[----:B------:R-:W-:Y:S01]  /*ecd0*/  FMUL.FTZ R65, R2, R65 ;  /* 0x0000004102417220 */ /* 0x000fe20000410000 */
[C---:B------:R-:W-:Y:S04]  /*ece0*/  FMUL.FTZ R66, R0.reuse, R66 ;  /* 0x0000004200427220 */ /* 0x040fe80000410000 */
[----:B------:R-:W-:Y:S01]  /*ecf0*/  MUFU.EX2 R222, R222 ;  /* 0x000000de00de7308 */ /* 0x000fe20000000800 */
[----:B------:R-:W-:Y:S01]  /*ed00*/  FMUL.FTZ R67, R0, R67 ;  /* 0x0000004300437220 */ /* 0x000fe20000410000 */
[C---:B-1----:R-:W-:Y:S03]  /*ed10*/  HMMA.16816.F32 R60, R136.reuse, R104, R60 ;  /* 0x00000068883c723c */ /* 0x042fe6000000183c */
[C---:B------:R-:W-:Y:S01]  /*ed20*/  FMUL.FTZ R68, R2.reuse, R68 ;  /* 0x0000004402447220 */ /* 0x040fe20000410000 */
[----:B------:R-:W-:Y:S01]  /*ed30*/  FMUL.FTZ R69, R2, R69 ;  /* 0x0000004502457220 */ /* 0x000fe20000410000 */
[C---:B------:R-:W-:Y:S01]  /*ed40*/  FMUL.FTZ R70, R0.reuse, R70 ;  /* 0x0000004600467220 */ /* 0x040fe20000410000 */
[C---:B------:R-:W-:Y:S01]  /*ed50*/  HMMA.16816.F32 R64, R136.reuse, R106, R64 ;  /* 0x0000006a8840723c */ /* 0x040fe20000001840 */
[----:B------:R-:W1:Y:S01]  /*ed60*/  LDSM.16.MT88.4 R104, [R185+0x10000] ;  /* 0x01000000b968783b */ /* 0x000e620000004200 */
[----:B------:R-:W4:Y:S03]  /*ed70*/  MUFU.EX2 R229, R229 ;  /* 0x000000e500e57308 */ /* 0x000f260000000800 */
[----:B------:R-:W-:Y:S01]  /*ed80*/  FMUL.FTZ R71, R0, R71 ;  /* 0x0000004700477220 */ /* 0x000fe20000410000 */
[C---:B------:R-:W-:Y:S01]  /*ed90*/  FMUL.FTZ R72, R2.reuse, R72 ;  /* 0x0000004802487220 */ /* 0x040fe20000410000 */
[----:B------:R-:W-:Y:S01]  /*eda0*/  FMUL.FTZ R73, R2, R73 ;  /* 0x0000004902497220 */ /* 0x000fe20000410000 */
[C---:B------:R-:W-:Y:S04]  /*edb0*/  FMUL.FTZ R74, R0.reuse, R74 ;  /* 0x0000004a004a7220 */ /* 0x040fe80000410000 */
[----:B------:R-:W-:Y:S01]  /*edc0*/  MUFU.EX2 R224, R224 ;  /* 0x000000e000e07308 */ /* 0x000fe20000000800 */
[----:B------:R-:W-:Y:S01]  /*edd0*/  FMUL.FTZ R75, R0, R75 ;  /* 0x0000004b004b7220 */ /* 0x000fe20000410000 */
[C---:B-----5:R-:W-:Y:S03]  /*ede0*/  HMMA.16816.F32 R68, R136.reuse, R108, R68 ;  /* 0x0000006c8844723c */ /* 0x060fe60000001844 */
[C---:B------:R-:W-:Y:S01]  /*edf0*/  FMUL.FTZ R76, R2.reuse, R76 ;  /* 0x0000004c024c7220 */ /* 0x040fe20000410000 */
[----:B------:R-:W-:Y:S01]  /*ee00*/  FMUL.FTZ R77, R2, R77 ;  /* 0x0000004d024d7220 */ /* 0x000fe20000410000 */
[C---:B------:R-:W-:Y:S01]  /*ee10*/  FMUL.FTZ R78, R0.reuse, R78 ;  /* 0x0000004e004e7220 */ /* 0x040fe20000410000 */
[C---:B------:R-:W-:Y:S01]  /*ee20*/  HMMA.16816.F32 R72, R136.reuse, R110, R72 ;  /* 0x0000006e8848723c */ /* 0x040fe20000001848 */
[----:B------:R-:W5:Y:S01]  /*ee30*/  LDSM.16.MT88.4 R108, [R184+0x10000] ;  /* 0x01000000b86c783b */ /* 0x000f620000004200 */
[----:B------:R-:W4:Y:S03]  /*ee40*/  MUFU.EX2 R231, R231 ;  /* 0x000000e700e77308 */ /* 0x000f260000000800 */
[----:B------:R-:W-:Y:S01]  /*ee50*/  FMUL.FTZ R79, R0, R79 ;  /* 0x0000004f004f7220 */ /* 0x000fe20000410000 */
[C---:B------:R-:W-:Y:S01]  /*ee60*/  FMUL.FTZ R80, R2.reuse, R80 ;  /* 0x0000005002507220 */ /* 0x040fe20000410000 */
[----:B------:R-:W-:Y:S01]  /*ee70*/  FMUL.FTZ R81, R2, R81 ;  /* 0x0000005102517220 */ /* 0x000fe20000410000 */
[C---:B------:R-:W-:Y:S04]  /*ee80*/  FMUL.FTZ R82, R0.reuse, R82 ;  /* 0x0000005200527220 */ /* 0x040fe80000410000 */
[----:B------:R-:W-:Y:S01]  /*ee90*/  MUFU.EX2 R226, R226 ;  /* 0x000000e200e27308 */ /* 0x000fe20000000800 */
[----:B------:R-:W-:Y:S01]  /*eea0*/  FMUL.FTZ R83, R0, R83 ;  /* 0x0000005300537220 */ /* 0x000fe20000410000 */
[C---:B---3--:R-:W-:Y:S03]  /*eeb0*/  HMMA.16816.F32 R76, R136.reuse, R100, R76 ;  /* 0x00000064884c723c */ /* 0x048fe6000000184c */
[C---:B------:R-:W-:Y:S01]  /*eec0*/  FMUL.FTZ R84, R2.reuse, R84 ;  /* 0x0000005402547220 */ /* 0x040fe20000410000 */
[----:B------:R-:W-:Y:S01]  /*eed0*/  FMUL.FTZ R85, R2, R85 ;  /* 0x0000005502557220 */ /* 0x000fe20000410000 */
[C---:B------:R-:W-:Y:S01]  /*eee0*/  FMUL.FTZ R86, R0.reuse, R86 ;  /* 0x0000005600567220 */ /* 0x040fe20000410000 */
[C---:B------:R-:W-:Y:S02]  /*eef0*/  HMMA.16816.F32 R80, R136.reuse, R102, R80 ;  /* 0x000000668850723c */ /* 0x040fe40000001850 */
[----:B------:R-:W3:Y:S03]  /*ef00*/  MUFU.EX2 R233, R233 ;  /* 0x000000e900e97308 */ /* 0x000ee60000000800 */
[----:B------:R-:W-:Y:S01]  /*ef10*/  FMUL.FTZ R87, R0, R87 ;  /* 0x0000005700577220 */ /* 0x000fe20000410000 */
[C---:B------:R-:W-:Y:S01]  /*ef20*/  FMUL.FTZ R88, R2.reuse, R88 ;  /* 0x0000005802587220 */ /* 0x040fe20000410000 */
[----:B------:R-:W-:Y:S01]  /*ef30*/  FMUL.FTZ R89, R2, R89 ;  /* 0x0000005902597220 */ /* 0x000fe20000410000 */
[C---:B------:R-:W-:Y:S04]  /*ef40*/  FMUL.FTZ R90, R0.reuse, R90 ;  /* 0x0000005a005a7220 */ /* 0x040fe80000410000 */
[----:B------:R-:W3:Y:S01]  /*ef50*/  MUFU.EX2 R228, R228 ;  /* 0x000000e400e47308 */ /* 0x000ee20000000800 */
[----:B------:R-:W-:Y:S01]  /*ef60*/  FMUL.FTZ R91, R0, R91 ;  /* 0x0000005b005b7220 */ /* 0x000fe20000410000 */
[C---:B-1----:R-:W-:Y:S03]  /*ef70*/  HMMA.16816.F32 R84, R136.reuse, R104, R84 ;  /* 0x000000688854723c */ /* 0x042fe60000001854 */
[C---:B------:R-:W-:Y:S01]  /*ef80*/  FMUL.FTZ R92, R2.reuse, R92 ;  /* 0x0000005c025c7220 */ /* 0x040fe20000410000 */
[----:B------:R-:W-:Y:S01]  /*ef90*/  FMUL.FTZ R93, R2, R93 ;  /* 0x0000005d025d7220 */ /* 0x000fe20000410000 */
[C---:B------:R-:W-:Y:S01]  /*efa0*/  FMUL.FTZ R94, R0.reuse, R94 ;  /* 0x0000005e005e7220 */ /* 0x040fe20000410000 */
[C---:B------:R-:W-:Y:S01]  /*efb0*/  HMMA.16816.F32 R88, R136.reuse, R106, R88 ;  /* 0x0000006a8858723c */ /* 0x040fe20000001858 */
[----:B------:R-:W1:Y:S01]  /*efc0*/  LDSM.16.MT88.4 R104, [R184+0xc800] ;  /* 0x00c80000b868783b */ /* 0x000e620000004200 */
[----:B------:R-:W-:Y:S03]  /*efd0*/  MUFU.EX2 R230, R230 ;  /* 0x000000e600e67308 */ /* 0x000fe60000000800 */
[----:B------:R-:W-:Y:S01]  /*efe0*/  FMUL.FTZ R95, R0, R95 ;  /* 0x0000005f005f7220 */ /* 0x000fe20000410000 */
[C---:B------:R-:W-:Y:S01]  /*eff0*/  FMUL.FTZ R96, R2.reuse, R96 ;  /* 0x0000006002607220 */ /* 0x040fe20000410000 */
[----:B------:R-:W-:Y:S01]  /*f000*/  FMUL.FTZ R97, R2, R97 ;  /* 0x0000006102617220 */ /* 0x000fe20000410000 */
[C---:B------:R-:W-:Y:S04]  /*f010*/  FMUL.FTZ R98, R0.reuse, R98 ;  /* 0x0000006200627220 */ /* 0x040fe80000410000 */
[----:B------:R-:W3:Y:S01]  /*f020*/  MUFU.EX2 R237, R237 ;  /* 0x000000ed00ed7308 */ /* 0x000ee20000000800 */
[----:B------:R-:W-:Y:S01]  /*f030*/  FMUL.FTZ R99, R0, R99 ;  /* 0x0000006300637220 */ /* 0x000fe20000410000 */
[C---:B-----5:R-:W-:Y:S03]  /*f040*/  HMMA.16816.F32 R92, R136.reuse, R108, R92 ;  /* 0x0000006c885c723c */ /* 0x060fe6000000185c */
[----:B------:R-:W-:Y:S01]  /*f050*/  F2FP.F16.F32.PACK_AB R100, R217, R168 ;  /* 0x000000a8d964723e */ /* 0x000fe200000000ff */
[----:B------:R-:W-:Y:S01]  /*f060*/  FFMA.FTZ R169, R2, R213, R169 ;  /* 0x000000d502a97223 */ /* 0x000fe200000100a9 */
[----:B------:R-:W-:Y:S01]  /*f070*/  F2FP.F16.F32.PACK_AB R102, R219, R170 ;  /* 0x000000aadb66723e */ /* 0x000fe200000000ff */
[----:B------:R-:W-:Y:S01]  /*f080*/  HMMA.16816.F32 R96, R136, R110, R96 ;  /* 0x0000006e8860723c */ /* 0x000fe20000001860 */
[----:B------:R-:W5:Y:S01]  /*f090*/  LDSM.16.MT88.4 R108, [R184+0xe800] ;  /* 0x00e80000b86c783b */ /* 0x000f620000004200 */
[----:B------:R-:W-:Y:S03]  /*f0a0*/  MUFU.EX2 R232, R232 ;  /* 0x000000e800e87308 */ /* 0x000fe60000000800 */
[----:B------:R-:W-:Y:S01]  /*f0b0*/  F2FP.F16.F32.PACK_AB R101, R221, R214 ;  /* 0x000000d6dd65723e */ /* 0x000fe200000000ff */
[----:B------:R-:W-:Y:S01]  /*f0c0*/  FFMA.FTZ R171, R0, R211, R171 ;  /* 0x000000d300ab7223 */ /* 0x000fe200000100ab */
[----:B--2---:R-:W-:Y:S01]  /*f0d0*/  F2FP.F16.F32.PACK_AB R103, R223, R216 ;  /* 0x000000d8df67723e */ /* 0x004fe200000000ff */
[----:B------:R-:W-:Y:S01]  /*f0e0*/  FADD.FTZ R166, R166, R169 ;  /* 0x000000a9a6a67221 */ /* 0x000fe20000010000 */
[----:B------:R-:W-:Y:S03]  /*f0f0*/  LDSM.16.MT88.4 R136, [R188+0xf000] ;  /* 0x00f00000bc88783b */ /* 0x000fe60000004200 */
[----:B------:R-:W2:Y:S01]  /*f100*/  MUFU.EX2 R133, R133 ;  /* 0x0000008500857308 */ /* 0x000ea20000000800 */
[----:B------:R-:W-:Y:S01]  /*f110*/  MOV R2, R3 ;  /* 0x0000000300027202 */ /* 0x000fe20000000f00 */
[----:B------:R-:W-:Y:S01]  /*f120*/  FADD.FTZ R171, R135, R171 ;  /* 0x000000ab87ab7221 */ /* 0x000fe20000010000 */
[----:B------:R-:W-:Y:S01]  /*f130*/  MOV R0, R132 ;  /* 0x0000008400007202 */ /* 0x000fe20000000f00 */
[C---:B------:R-:W-:Y:S05]  /*f140*/  HMMA.16816.F32 R4, R100.reuse, R112, R4 ;  /* 0x000000706404723c */ /* 0x040fea0000001804 */
[----:B------:R-:W-:Y:S01]  /*f150*/  FADD.FTZ R134, R134, R171 ;  /* 0x000000ab86867221 */ /* 0x000fe20000010000 */
        /* <DEDUP_REMOVED lines=25> */
[C---:B-----5:R-:W-:Y:S06]  /*f2f0*/  HMMA.16816.F32 R60, R100.reuse, R108, R60 ;  /* 0x0000006c643c723c */ /* 0x060fec000000183c */
[C---:B------:R-:W-:Y:S01]  /*f300*/  HMMA.16816.F32 R64, R100.reuse, R110, R64 ;  /* 0x0000006e6440723c */ /* 0x040fe20000001840 */
[----:B------:R-:W5:Y:S05]  /*f310*/  LDSM.16.MT88.4 R108, [R184+0x10800] ;  /* 0x01080000b86c783b */ /* 0x000f6a0000004200 */
[C---:B----4-:R-:W-:Y:S06]  /*f320*/  HMMA.16816.F32 R68, R100.reuse, R112, R68 ;  /* 0x000000706444723c */ /* 0x050fec0000001844 */
[C---:B------:R-:W-:Y:S01]  /*f330*/  HMMA.16816.F32 R72, R100.reuse, R114, R72 ;  /* 0x000000726448723c */ /* 0x040fe20000001848 */
[----:B------:R-:W4:Y:S05]  /*f340*/  LDSM.16.MT88.4 R112, [R188+0xd000] ;  /* 0x00d00000bc70783b */ /* 0x000f2a0000004200 */
[C---:B-1----:R-:W-:Y:S06]  /*f350*/  HMMA.16816.F32 R76, R100.reuse, R104, R76 ;  /* 0x00000068644c723c */ /* 0x042fec000000184c */
[C---:B------:R-:W-:Y:S05]  /*f360*/  HMMA.16816.F32 R80, R100.reuse, R106, R80 ;  /* 0x0000006a6450723c */ /* 0x040fea0000001850 */
[----:B------:R-:W-:Y:S01]  /*f370*/  F2FP.F16.F32.PACK_AB R104, R225, R218 ;  /* 0x000000dae168723e */ /* 0x000fe200000000ff */
[C---:B------:R-:W-:Y:S05]  /*f380*/  HMMA.16816.F32 R84, R100.reuse, R116, R84 ;  /* 0x000000746454723c */ /* 0x040fea0000001854 */
[----:B------:R-:W-:Y:S01]  /*f390*/  F2FP.F16.F32.PACK_AB R106, R227, R220 ;  /* 0x000000dce36a723e */ /* 0x000fe200000000ff */
[C---:B------:R-:W-:Y:S01]  /*f3a0*/  HMMA.16816.F32 R88, R100.reuse, R118, R88 ;  /* 0x000000766458723c */ /* 0x040fe20000001858 */
[----:B------:R-:W1:Y:S04]  /*f3b0*/  LDSM.16.MT88.4 R116, [R186+0xf000] ;  /* 0x00f00000ba74783b */ /* 0x000e680000004200 */
[----:B------:R-:W-:Y:S01]  /*f3c0*/  F2FP.F16.F32.PACK_AB R105, R229, R222 ;  /* 0x000000dee569723e */ /* 0x000fe200000000ff */
[C---:B-----5:R-:W-:Y:S05]  /*f3d0*/  HMMA.16816.F32 R92, R100.reuse, R108, R92 ;  /* 0x0000006c645c723c */ /* 0x060fea000000185c */
[----:B------:R-:W-:Y:S01]  /*f3e0*/  F2FP.F16.F32.PACK_AB R107, R231, R224 ;  /* 0x000000e0e76b723e */ /* 0x000fe200000000ff */
[----:B------:R-:W-:Y:S01]  /*f3f0*/  HMMA.16816.F32 R96, R100, R110, R96 ;  /* 0x0000006e6460723c */ /* 0x000fe20000001860 */
[----:B------:R-:W5:Y:S04]  /*f400*/  LDSM.16.MT88.4 R100, [R184+0xf000] ;  /* 0x00f00000b864783b */ /* 0x000f680000004200 */
[----:B------:R-:W-:Y:S01]  /*f410*/  FADD.FTZ R222, R222, R223 ;  /* 0x000000dfdede7221 */ /* 0x000fe20000010000 */
[C---:B----4-:R-:W-:Y:S03]  /*f420*/  HMMA.16816.F32 R4, R104.reuse, R112, R4 ;  /* 0x000000706804723c */ /* 0x050fe60000001804 */
[----:B------:R-:W4:Y:S02]  /*f430*/  LDSM.16.MT88.4 R108, [R188+0x11000] ;  /* 0x01100000bc6c783b */ /* 0x000f240000004200 */
[----:B------:R-:W-:Y:S01]  /*f440*/  FADD.FTZ R229, R229, R222 ;  /* 0x000000dee5e57221 */ /* 0x000fe20000010000 */
[C---:B------:R-:W-:Y:S05]  /*f450*/  HMMA.16816.F32 R8, R104.reuse, R114, R8 ;  /* 0x000000726808723c */ /* 0x040fea0000001808 */
[----:B------:R-:W4:Y:S01]  /*f460*/  LDSM.16.MT88.4 R112, [R186+0x11000] ;  /* 0x01100000ba70783b */ /* 0x000f220000004200 */
        /* <DEDUP_REMOVED lines=9> */
[C---:B------:R-:W-:Y:S06]  /*f500*/  HMMA.16816.F32 R32, R104.reuse, R130, R32 ;  /* 0x000000826820723c */ /* 0x040fec0000001820 */
[C---:B------:R-:W-:Y:S06]  /*f510*/  HMMA.16816.F32 R36, R104.reuse, R136, R36 ;  /* 0x000000886824723c */ /* 0x040fec0000001824 */
[C---:B------:R-:W-:Y:S05]  /*f520*/  HMMA.16816.F32 R40, R104.reuse, R138, R40 ;  /* 0x0000008a6828723c */ /* 0x040fea0000001828 */
[----:B---3--:R-:W-:Y:S01]  /*f530*/  F2FP.F16.F32.PACK_AB R136, R233, R226 ;  /* 0x000000e2e988723e */ /* 0x008fe200000000ff */
[C---:B-1----:R-:W-:Y:S05]  /*f540*/  HMMA.16816.F32 R44, R104.reuse, R116, R44 ;  /* 0x00000074682c723c */ /* 0x042fea000000182c */
[----:B------:R-:W-:Y:S01]  /*f550*/  F2FP.F16.F32.PACK_AB R138, R235, R228 ;  /* 0x000000e4eb8a723e */ /* 0x000fe200000000ff */
[C---:B------:R-:W-:Y:S01]  /*f560*/  HMMA.16816.F32 R48, R104.reuse, R118, R48 ;  /* 0x000000766830723c */ /* 0x040fe20000001830 */
[----:B------:R-:W1:Y:S04]  /*f570*/  LDSM.16.MT88.4 R116, [R185+0x11000] ;  /* 0x01100000b974783b */ /* 0x000e680000004200 */
[----:B------:R-:W-:Y:S01]  /*f580*/  F2FP.F16.F32.PACK_AB R137, R237, R230 ;  /* 0x000000e6ed89723e */ /* 0x000fe200000000ff */
[C---:B------:R-:W-:Y:S05]  /*f590*/  HMMA.16816.F32 R52, R104.reuse, R140, R52 ;  /* 0x0000008c6834723c */ /* 0x040fea0000001834 */
[----:B--2---:R-:W-:Y:S01]  /*f5a0*/  F2FP.F16.F32.PACK_AB R139, R133, R232 ;  /* 0x000000e8858b723e */ /* 0x004fe200000000ff */
[C---:B------:R-:W-:Y:S01]  /*f5b0*/  HMMA.16816.F32 R56, R104.reuse, R142, R56 ;  /* 0x0000008e6838723c */ /* 0x040fe20000001838 */
[----:B------:R-:W-:Y:S04]  /*f5c0*/  LDSM.16.MT88.4 R140, [R184+0xd800] ;  /* 0x00d80000b88c783b */ /* 0x000fe80000004200 */
[----:B------:R-:W-:Y:S01]  /*f5d0*/  FADD.FTZ R230, R230, R231 ;  /* 0x000000e7e6e67221 */ /* 0x000fe20000010000 */
[C---:B-----5:R-:W-:Y:S05]  /*f5e0*/  HMMA.16816.F32 R60, R104.reuse, R100, R60 ;  /* 0x00000064683c723c */ /* 0x060fea000000183c */
[----:B------:R-:W-:Y:S01]  /*f5f0*/  FADD.FTZ R237, R237, R230 ;  /* 0x000000e6eded7221 */ /* 0x000fe20000010000 */
[C---:B------:R-:W-:Y:S01]  /*f600*/  HMMA.16816.F32 R64, R104.reuse, R102, R64 ;  /* 0x000000666840723c */ /* 0x040fe20000001840 */
[----:B------:R-:W2:Y:S04]  /*f610*/  LDSM.16.MT88.4 R100, [R186+0xd800] ;  /* 0x00d80000ba64783b */ /* 0x000ea80000004200 */
[----:B------:R-:W-:Y:S01]  /*f620*/  FADD.FTZ R232, R232, R237 ;  /* 0x000000ede8e87221 */ /* 0x000fe20000010000 */
[C---:B----4-:R-:W-:Y:S05]  /*f630*/  HMMA.16816.F32 R68, R104.reuse, R108, R68 ;  /* 0x0000006c6844723c */ /* 0x050fea0000001844 */
[----:B------:R-:W-:Y:S01]  /*f640*/  FADD.FTZ R211, R133, R232 ;  /* 0x000000e885d37221 */ /* 0x000fe20000010000 */
[C---:B------:R-:W-:Y:S01]  /*f650*/  HMMA.16816.F32 R72, R104.reuse, R110, R72 ;  /* 0x0000006e6848723c */ /* 0x040fe20000001848 */
[----:B------:R-:W3:Y:S05]  /*f660*/  LDSM.16.MT88.4 R108, [R185+0xd800] ;  /* 0x00d80000b96c783b */ /* 0x000eea0000004200 */
[C---:B------:R-:W-:Y:S06]  /*f670*/  HMMA.16816.F32 R76, R104.reuse, R112, R76 ;  /* 0x00000070684c723c */ /* 0x040fec000000184c */
[C---:B------:R-:W-:Y:S06]  /*f680*/  HMMA.16816.F32 R80, R104.reuse, R114, R80 ;  /* 0x000000726850723c */ /* 0x040fec0000001850 */
[C---:B-1----:R-:W-:Y:S06]  /*f690*/  HMMA.16816.F32 R84, R104.reuse, R116, R84 ;  /* 0x000000746854723c */ /* 0x042fec0000001854 */
[C---:B------:R-:W-:Y:S06]  /*f6a0*/  HMMA.16816.F32 R88, R104.reuse, R118, R88 ;  /* 0x000000766858723c */ /* 0x040fec0000001858 */
[C---:B------:R-:W-:Y:S06]  /*f6b0*/  HMMA.16816.F32 R92, R104.reuse, R120, R92 ;  /* 0x00000078685c723c */ /* 0x040fec000000185c */
[----:B------:R-:W-:Y:S06]  /*f6c0*/  HMMA.16816.F32 R96, R104, R122, R96 ;  /* 0x0000007a6860723c */ /* 0x000fec0000001860 */
[C---:B------:R-:W-:Y:S01]  /*f6d0*/  HMMA.16816.F32 R128, R136.reuse, R124, R4 ;  /* 0x0000007c8880723c */ /* 0x040fe20000001804 */
[----:B------:R-:W1:Y:S05]  /*f6e0*/  LDSM.16.MT88.4 R4, [R186+0x11800] ;  /* 0x01180000ba04783b */ /* 0x000e6a0000004200 */
[C---:B------:R-:W-:Y:S03]  /*f6f0*/  HMMA.16816.F32 R124, R136.reuse, R126, R8 ;  /* 0x0000007e887c723c */ /* 0x040fe60000001808 */
[----:B------:R-:W4:Y:S03]  /*f700*/  LDSM.16.MT88.4 R8, [R185+0x11800] ;  /* 0x01180000b908783b */ /* 0x000f260000004200 */
[C---:B--2---:R-:W-:Y:S05]  /*f710*/  HMMA.16816.F32 R120, R136.reuse, R100, R12 ;  /* 0x000000648878723c */ /* 0x044fea000000180c */
[----:B------:R-:W2:Y:S01]  /*f720*/  LDSM.16.MT88.4 R12, [R184+0x11800] ;  /* 0x01180000b80c783b */ /* 0x000ea20000004200 */
[C---:B------:R-:W-:Y:S06]  /*f730*/  HMMA.16816.F32 R116, R136.reuse, R102, R16 ;  /* 0x000000668874723c */ /* 0x040fec0000001810 */
[C---:B---3--:R-:W-:Y:S05]  /*f740*/  HMMA.16816.F32 R112, R136.reuse, R108, R20 ;  /* 0x0000006c8870723c */ /* 0x048fea0000001814 */
[----:B------:R-:W-:Y:S01]  /*f750*/  FADD.FTZ R17, R165, R166 ;  /* 0x000000a6a5117221 */ /* 0x000fe20000010000 */
[C---:B------:R-:W-:Y:S05]  /*f760*/  HMMA.16816.F32 R108, R136.reuse, R110, R24 ;  /* 0x0000006e886c723c */ /* 0x040fea0000001818 */
        /* <DEDUP_REMOVED lines=25> */
[C---:B-1----:R-:W-:Y:S06]  /*f900*/  HMMA.16816.F32 R76, R136.reuse, R4, R76 ;  /* 0x00000004884c723c */ /* 0x042fec000000184c */
[C---:B------:R-:W-:Y:S06]  /*f910*/  HMMA.16816.F32 R80, R136.reuse, R6, R80 ;  /* 0x000000068850723c */ /* 0x040fec0000001850 */
[C---:B----4-:R-:W-:Y:S06]  /*f920*/  HMMA.16816.F32 R84, R136.reuse, R8, R84 ;  /* 0x000000088854723c */ /* 0x050fec0000001854 */
[C---:B------:R-:W-:Y:S06]  /*f930*/  HMMA.16816.F32 R88, R136.reuse, R10, R88 ;  /* 0x0000000a8858723c */ /* 0x040fec0000001858 */
[C---:B--2---:R-:W-:Y:S06]  /*f940*/  HMMA.16816.F32 R92, R136.reuse, R12, R92 ;  /* 0x0000000c885c723c */ /* 0x044fec000000185c */
[----:B------:R-:W-:Y:S01]  /*f950*/  HMMA.16816.F32 R96, R136, R14, R96 ;  /* 0x0000000e8860723c */ /* 0x000fe20000001860 */
[----:B------:R-:W-:Y:S11]  /*f960*/  @!UPT UIADD3 URZ, URZ, URZ, URZ ;  /* 0x0000003f3f3ff290 */ /* 0x000ff6000fffe03f */
[----:B------:R-:W-:Y:S01]  /*f970*/  @!UPT UIADD3 URZ, URZ, URZ, URZ ;  /* 0x0000003f3f3ff290 */ /* 0x000fe2000fffe03f */
[----:B------:R-:W-:Y:S11]  /*f980*/  @P0 BRA `(.L_x_2060) ;  /* 0xffffffc0002c0947 */ /* 0x000ff6000383ffff */
.L_x_2056:
[----:B------:R-:W1:Y:S01]  /*f990*/  SHFL.BFLY PT, R0, R211, 0x2, 0x1f ;  /* 0x0c401f00d3007f89 */ /* 0x000e6200000e0000 */
[----:B------:R-:W2:Y:S01]  /*f9a0*/  S2UR UR4, SR_CgaCtaId ;  /* 0x00000000000479c3 */ /* 0x000ea20000008800 */
[----:B------:R-:W-:Y:S01]  /*f9b0*/  MOV R5, 0x3f800000 ;  /* 0x3f80000000057802 */ /* 0x000fe20000000f00 */
[----:B------:R-:W-:Y:S01]  /*f9c0*/  UMOV UR6, 0x400 ;  /* 0x0000040000067882 */ /* 0x000fe20000000000 */
[----:B------:R-:W3:Y:S01]  /*f9d0*/  SHFL.BFLY PT, R2, R213, 0x2, 0x1f ;  /* 0x0c401f00d5027f89 */ /* 0x000ee200000e0000 */
[----:B------:R-:W-:Y:S01]  /*f9e0*/  MOV R6, 0x3f800000 ;  /* 0x3f80000000067802 */ /* 0x000fe20000000f00 */
[----:B------:R-:W-:Y:S01]  /*f9f0*/  UISETP.NE.AND UP0, UPT, UR11, -0x1, UPT ;  /* 0xffffffff0b00788c */ /* 0x000fe2000bf05270 */
[----:B-1----:R-:W-:Y:S01]  /*fa00*/  FADD.FTZ R7, R0, R211 ;  /* 0x000000d300077221 */ /* 0x002fe20000010000 */
[----:B--2---:R-:W-:Y:S01]  /*fa10*/  ULEA UR4, UR4, UR6, 0x18 ;  /* 0x0000000604047291 */ /* 0x004fe2000f8ec03f */
[----:B------:R-:W1:Y:S01]  /*fa20*/  S2R R0, SR_TID.X ;  /* 0x0000000000007919 */ /* 0x000e620000002100 */
[----:B---3--:R-:W-:-:S07]  /*fa30*/  FADD.FTZ R9, R2, R213 ;  /* 0x000000d502097221 */ /* 0x008fce0000010000 */
[----:B------:R-:W-:Y:S01]  /*fa40*/  @UP0 ULDC.64 UR6, c[0x0][0x298] ;  /* 0x0000a60000060ab9 */ /* 0x000fe20000000a00 */
[----:B------:R-:W2:Y:S01]  /*fa50*/  SHFL.BFLY PT, R2, R7, 0x1, 0x1f ;  /* 0x0c201f0007027f89 */ /* 0x000ea200000e0000 */
[----:B------:R-:W-:-:S03]  /*fa60*/  @UP0 UIMAD.WIDE.U32 UR14, UR11, UR6, URZ ;  /* 0x000000060b0e02a5 */ /* 0x000fc6000f8e003f */
[----:B------:R-:W3:Y:S01]  /*fa70*/  SHFL.BFLY PT, R4, R9, 0x1, 0x1f ;  /* 0x0c201f0009047f89 */ /* 0x000ee200000e0000 */
[----:B------:R-:W-:-:S03]  /*fa80*/  @UP0 UIMAD UR8, UR11, UR7, UR15 ;  /* 0x000000070b0802a4 */ /* 0x000fc6000f8e020f */
[----:B------:R-:W-:Y:S01]  /*fa90*/  @UP0 UMOV UR10, UR14 ;  /* 0x0000000e000a0c82 */ /* 0x000fe20008000000 */
        /* <DEDUP_REMOVED lines=197> */
[----:B------:R-:W1:Y:S01]  /*106f0*/  @P3 LDC R12, c[0x0][0x2e8] ;  /* 0x0000ba00ff0c3b82 */ /* 0x000e620000000800 */
[----:B------:R-:W-:Y:S01]  /*10700*/  F2FP.F16.F32.PACK_AB R80, R81, R80 ;  /* 0x000000505150723e */ /* 0x000fe200000000ff */
[----:B------:R-:W-:Y:S01]  /*10710*/  STS [R19+0x2000], R56 ;  /* 0x0020003813007388 */ /* 0x000fe20000000800 */
[----:B------:R-:W-:Y:S01]  /*10720*/  F2FP.F16.F32.PACK_AB R82, R83, R82 ;  /* 0x000000525352723e */ /* 0x000fe200000000ff */
[----:B------:R-:W2:Y:S01]  /*10730*/  @P3 MUFU.LG2 R2, R2 ;  /* 0x0000000200023308 */ /* 0x000ea20000000c00 */
[----:B------:R-:W-:Y:S01]  /*10740*/  F2FP.F16.F32.PACK_AB R84, R85, R84 ;  /* 0x000000545554723e */ /* 0x000fe200000000ff */
[----:B------:R-:W-:Y:S01]  /*10750*/  STS [R19+0x2400], R58 ;  /* 0x0024003a13007388 */ /* 0x000fe20000000800 */
[----:B------:R-:W-:Y:S01]  /*10760*/  F2FP.F16.F32.PACK_AB R86, R87, R86 ;  /* 0x000000565756723e */ /* 0x000fe200000000ff */
[----:B------:R-:W-:Y:S01]  /*10770*/  FMUL.FTZ R96, R5, R96 ;  /* 0x0000006005607220 */ /* 0x000fe20000410000 */
[----:B------:R-:W-:Y:S01]  /*10780*/  F2FP.F16.F32.PACK_AB R88, R89, R88 ;  /* 0x000000585958723e */ /* 0x000fe200000000ff */
[----:B------:R-:W-:Y:S01]  /*10790*/  STS [R21+0x2000], R60 ;  /* 0x0020003c15007388 */ /* 0x000fe20000000800 */
[----:B------:R-:W-:Y:S01]  /*107a0*/  F2FP.F16.F32.PACK_AB R90, R91, R90 ;  /* 0x0000005a5b5a723e */ /* 0x000fe200000000ff */
[----:B------:R-:W-:Y:S01]  /*107b0*/  FMUL.FTZ R5, R5, R97 ;  /* 0x0000006105057220 */ /* 0x000fe20000410000 */
[----:B------:R-:W-:Y:S01]  /*107c0*/  F2FP.F16.F32.PACK_AB R92, R93, R92 ;  /* 0x0000005c5d5c723e */ /* 0x000fe200000000ff */
[----:B------:R-:W-:Y:S01]  /*107d0*/  STS [R21+0x2400], R62 ;  /* 0x0024003e15007388 */ /* 0x000fe20000000800 */
[----:B------:R-:W-:Y:S01]  /*107e0*/  F2FP.F16.F32.PACK_AB R94, R95, R94 ;  /* 0x0000005e5f5e723e */ /* 0x000fe200000000ff */
[----:B------:R-:W-:Y:S01]  /*107f0*/  ULDC.U8 UR4, c[0x0][0x3d8] ;  /* 0x0000f60000047ab9 */ /* 0x000fe20000000000 */
[----:B------:R-:W-:Y:S01]  /*10800*/  F2FP.F16.F32.PACK_AB R6, R99, R6 ;  /* 0x000000066306723e */ /* 0x000fe200000000ff */
[----:B------:R-:W-:Y:S01]  /*10810*/  STS [R23+0x2000], R64 ;  /* 0x0020004017007388 */ /* 0x000fe20000000800 */
[----:B------:R-:W-:-:S02]  /*10820*/  PLOP3.LUT P0, PT, PT, PT, UP0, 0x80, 0x0 ;  /* 0x000000000000781c */ /* 0x000fc40003f0f008 */
        /* <DEDUP_REMOVED lines=12> */
[----:B--2---:R-:W2:Y:S03]  /*108f0*/  @P4 LDC R11, c[0x0][0x2e8] ;  /* 0x0000ba00ff0b4b82 */ /* 0x004ea60000000800 */
[----:B------:R-:W-:Y:S04]  /*10900*/  STS [R17+0x4000], R84 ;  /* 0x0040005411007388 */ /* 0x000fe80000000800 */
[----:B------:R-:W-:Y:S01]  /*10910*/  STS [R17+0x4400], R86 ;  /* 0x0044005611007388 */ /* 0x000fe20000000800 */
[----:B---3--:R-:W-:-:S03]  /*10920*/  @P4 FMUL.FTZ R13, R4, 0.69314718246459960938 ;  /* 0x3f317218040d4820 */ /* 0x008fc60000410000 */
[----:B------:R-:W-:Y:S04]  /*10930*/  STS [R19+0x4000], R88 ;  /* 0x0040005813007388 */ /* 0x000fe80000000800 */
[----:B------:R-:W-:Y:S04]  /*10940*/  STS [R19+0x4400], R90 ;  /* 0x0044005a13007388 */ /* 0x000fe80000000800 */
[----:B------:R-:W-:Y:S04]  /*10950*/  STS [R21+0x4000], R92 ;  /* 0x0040005c15007388 */ /* 0x000fe80000000800 */
[----:B------:R-:W-:Y:S01]  /*10960*/  STS [R21+0x4400], R94 ;  /* 0x0044005e15007388 */ /* 0x000fe20000000800 */
[----:B----4-:R-:W-:-:S03]  /*10970*/  MOV R9, 0x7f800000 ;  /* 0x7f80000000097802 */ /* 0x010fc60000000f00 */
[----:B------:R-:W-:Y:S04]  /*10980*/  STS [R23+0x4400], R6 ;  /* 0x0044000617007388 */ /* 0x000fe80000000800 */
[----:B------:R3:W-:Y:S02]  /*10990*/  STS [R23+0x4000], R5 ;  /* 0x0040000517007388 */ /* 0x0007e40000000800 */
[----:B---3--:R-:W-:Y:S01]  /*109a0*/  MOV R5, 0x7f800000 ;  /* 0x7f80000000057802 */ /* 0x008fe20000000f00 */
[----:B-12---:R-:W-:Y:S06]  /*109b0*/  @P0 BRA `(.L_x_2061) ;  /* 0x0000000000200947 */ /* 0x006fec0003800000 */
[----:B------:R-:W1:Y:S01]  /*109c0*/  S2UR UR8, SR_CTAID.Y ;  /* 0x00000000000879c3 */ /* 0x000e620000002600 */
[----:B------:R-:W-:Y:S01]  /*109d0*/  ULDC.64 UR6, c[0x0][0x290] ;  /* 0x0000a40000067ab9 */ /* 0x000fe20000000a00 */
[----:B-1----:R-:W-:Y:S02]  /*109e0*/  USHF.R.S32.HI UR4, URZ, 0x1f, UR8 ;  /* 0x0000001f3f047899 */ /* 0x002fe40008011408 */
[----:B------:R-:W-:Y:S02]  /*109f0*/  UIMAD.WIDE.U32 UR14, UR8, UR6, URZ ;  /* 0x00000006080e72a5 */ /* 0x000fe4000f8e003f */
[----:B------:R-:W-:-:S04]  /*10a00*/  UIMAD UR4, UR4, UR6, URZ ;  /* 0x00000006040472a4 */ /* 0x000fc8000f8e023f */
[----:B------:R-:W-:Y:S01]  /*10a10*/  UIMAD UR4, UR8, UR7, UR4 ;  /* 0x00000007080472a4 */ /* 0x000fe2000f8e0204 */
[----:B------:R-:W-:-:S03]  /*10a20*/  UMOV UR10, UR14 ;  /* 0x0000000e000a7c82 */ /* 0x000fc60008000000 */
[----:B------:R-:W-:-:S12]  /*10a30*/  UIADD3 UR8, UR15, UR4, URZ ;  /* 0x000000040f087290 */ /* 0x000fd8000fffe03f */
.L_x_2061:
[----:B------:R-:W-:Y:S01]  /*10a40*/  @P4 FFMA.FTZ R5, R132, R11, R13 ;  /* 0x0000000b84054223 */ /* 0x000fe2000001000d */
[----:B------:R-:W-:Y:S01]  /*10a50*/  @P3 FFMA.FTZ R9, R3, R12, R2 ;  /* 0x0000000c03093223 */ /* 0x000fe20000010002 */
[----:B------:R-:W-:Y:S06]  /*10a60*/  @!P1 BRA `(.L_x_2062) ;  /* 0x00000000001c9947 */ /* 0x000fec0003800000 */
[----:B------:R-:W1:Y:S01]  /*10a70*/  S2UR UR7, SR_CTAID.Y ;  /* 0x00000000000779c3 */ /* 0x000e620000002600 */
[----:B------:R-:W-:-:S07]  /*10a80*/  ULDC UR6, c[0x0][0x2c4] ;  /* 0x0000b10000067ab9 */ /* 0x000fce0000000800 */
[----:B------:R-:W2:Y:S01]  /*10a90*/  S2UR UR4, SR_CTAID.Z ;  /* 0x00000000000479c3 */ /* 0x000ea20000002700 */
[----:B-1----:R-:W-:-:S03]  /*10aa0*/  @!UP0 UIMAD UR11, UR7, UR6, URZ ;  /* 0x00000006070b82a4 */ /* 0x002fc6000f8e023f */
[----:B------:R-:W-:Y:S02]  /*10ab0*/  ULDC UR6, c[0x0][0x2e4] ;  /* 0x0000b90000067ab9 */ /* 0x000fe40000000800 */
[----:B--2---:R-:W-:Y:S01]  /*10ac0*/  UIMAD UR11, UR4, UR6, UR11 ;  /* 0x00000006040b72a4 */ /* 0x004fe2000f8e020b */
[----:B------:R-:W-:Y:S05]  /*10ad0*/  BRA `(.L_x_2063) ;  /* 0x0000000000187947 */ /* 0x000fea0003800000 */
.L_x_2062:
[----:B------:R-:W-:Y:S01]  /*10ae0*/  S2UR UR4, SR_CTAID.Z ;  /* 0x00000000000479c3 */ /* 0x000fe20000002700 */
[----:B------:R-:W-:Y:S01]  /*10af0*/  ULDC UR6, c[0x0][0x270] ;  /* 0x00009c0000067ab9 */ /* 0x000fe20000000800 */
[----:B------:R-:W-:-:S06]  /*10b00*/  ULDC UR11, c[0x0][0x2c4] ;  /* 0x0000b100000b7ab9 */ /* 0x000fcc0000000800 */
[----:B------:R-:W1:Y:S02]  /*10b10*/  S2UR UR7, SR_CTAID.Y ;  /* 0x00000000000779c3 */ /* 0x000e640000002600 */
[----:B-1----:R-:W-:-:S04]  /*10b20*/  UIMAD UR6, UR7, UR6, UR4 ;  /* 0x00000006070672a4 */ /* 0x002fc8000f8e0204 */
[----:B------:R-:W-:Y:S02]  /*10b30*/  UIMAD UR11, UR6, UR11, URZ ;  /* 0x0000000b060b72a4 */ /* 0x000fe4000f8e023f */
.L_x_2063:
[----:B------:R-:W1:Y:S01]  /*10b40*/  S2R R17, SR_TID.X ;  /* 0x0000000000117919 */ /* 0x000e620000002100 */
[----:B------:R-:W-:Y:S01]  /*10b50*/  LOP3.LUT R3, R10, 0xffffffe0, RZ, 0xc0, !PT ;  /* 0xffffffe00a037812 */ /* 0x000fe200078ec0ff */
[----:B------:R-:W-:Y:S01]  /*10b60*/  BSSY B0, `(.L_x_2064) ;  /* 0x000001e000007945 */ /* 0x000fe20003800000 */
[----:B------:R-:W-:Y:S01]  /*10b70*/  SHF.R.S32.HI R11, RZ, 0x1f, R8 ;  /* 0x0000001fff0b7819 */ /* 0x000fe20000011408 */
[----:B------:R-:W-:Y:S02]  /*10b80*/  BAR.SYNC.DEFER_BLOCKING 0x0 ;  /* 0x0000000000007b1d */ /* 0x000fe40000010000 */
[----:B------:R-:W-:Y:S01]  /*10b90*/  IMAD.IADD R3, R0, 0x1, -R3 ;  /* 0x0000000100037824 */ /* 0x000fe200078e0a03 */
[----:B------:R-:W-:-:S04]  /*10ba0*/  LEA.HI R4, R11, R8, RZ, 0x2 ;  /* 0x000000080b047211 */ /* 0x000fc800078f10ff */
[----:B------:R-:W-:Y:S02]  /*10bb0*/  LOP3.LUT P0, RZ, R3, 0x3, RZ, 0xc0, !PT ;  /* 0x0000000303ff7812 */ /* 0x000fe4000780c0ff */
[----:B------:R-:W-:-:S05]  /*10bc0*/  LOP3.LUT R3, R4, 0xffffffc, RZ, 0xc0, !PT ;  /* 0x0ffffffc04037812 */ /* 0x000fca00078ec0ff */
[----:B------:R-:W-:Y:S01]  /*10bd0*/  IMAD.IADD R3, R8, 0x1, -R3 ;  /* 0x0000000108037824 */ /* 0x000fe200078e0a03 */
[----:B-1----:R-:W-:-:S04]  /*10be0*/  SHF.R.S32.HI R6, RZ, 0x1f, R17 ;  /* 0x0000001fff067819 */ /* 0x002fc80000011411 */
[----:B------:R-:W-:-:S04]  /*10bf0*/  LEA.HI R2, R6, R17, RZ, 0x5 ;  /* 0x0000001106027211 */ /* 0x000fc800078f28ff */
[----:B------:R-:W-:-:S05]  /*10c00*/  LOP3.LUT R2, R2, 0xffffffe0, RZ, 0xc0, !PT ;  /* 0xffffffe002027812 */ /* 0x000fca00078ec0ff */
[----:B------:R-:W-:-:S05]  /*10c10*/  IMAD.IADD R2, R17, 0x1, -R2 ;  /* 0x0000000111027824 */ /* 0x000fca00078e0a02 */
[----:B------:R-:W-:-:S04]  /*10c20*/  SHF.R.S32.HI R11, RZ, 0x1f, R2 ;  /* 0x0000001fff0b7819 */ /* 0x000fc80000011402 */
[----:B------:R-:W-:-:S04]  /*10c30*/  LEA.HI R11, R11, R2, RZ, 0x2 ;  /* 0x000000020b0b7211 */ /* 0x000fc800078f10ff */
[----:B------:R-:W-:-:S05]  /*10c40*/  SHF.R.S32.HI R4, RZ, 0x2, R11 ;  /* 0x00000002ff047819 */ /* 0x000fca000001140b */
[----:B------:R-:W-:Y:S01]  /*10c50*/  IMAD R4, R3, 0x10, R4 ;  /* 0x0000001003047824 */ /* 0x000fe200078e0204 */
[----:B------:R-:W-:Y:S06]  /*10c60*/  @P0 BRA `(.L_x_2065) ;  /* 0x0000000000340947 */ /* 0x000fec0003800000 */
[----:B------:R-:W1:Y:S01]  /*10c70*/  S2UR UR6, SR_CTAID.X ;  /* 0x00000000000679c3 */ /* 0x000e620000002500 */
[C---:B------:R-:W-:Y:S01]  /*10c80*/  VIADD R3, R4.reuse, 0x8 ;  /* 0x0000000804037836 */ /* 0x040fe20000000000 */
[----:B------:R-:W-:-:S04]  /*10c90*/  ISETP.GE.AND P2, PT, R4, UR5, PT ;  /* 0x0000000504007c0c */ /* 0x000fc8000bf46270 */
[----:B------:R-:W-:Y:S01]  /*10ca0*/  ISETP.GE.AND P1, PT, R3, UR5, PT ;  /* 0x0000000503007c0c */ /* 0x000fe2000bf26270 */
[----:B-1----:R-:W-:-:S04]  /*10cb0*/  ULEA UR6, UR6, UR11, 0x6 ;  /* 0x0000000b06067291 */ /* 0x002fc8000f8e303f */
[----:B------:R-:W-:Y:S02]  /*10cc0*/  USHF.R.S32.HI UR9, URZ, 0x1f, UR6 ;  /* 0x0000001f3f097899 */ /* 0x000fe40008011406 */
[----:B------:R-:W-:Y:S01]  /*10cd0*/  IADD3 R2, P0, R4, UR6, RZ ;  /* 0x0000000604027c10 */ /* 0x000fe2000ff1e0ff */
[----:B------:R-:W-:-:S03]  /*10ce0*/  ULDC.64 UR6, c[0x0][0x2b0] ;  /* 0x0000ac0000067ab9 */ /* 0x000fc60000000a00 */
[----:B------:R-:W-:Y:S02]  /*10cf0*/  LEA.HI.X.SX32 R3, R4, UR9, 0x1, P0 ;  /* 0x0000000904037c11 */ /* 0x000fe400080f0eff */
[----:B------:R-:W-:-:S04]  /*10d00*/  LEA R10, P0, R2, UR6, 0x2 ;  /* 0x00000006020a7c11 */ /* 0x000fc8000f8010ff */
[----:B------:R-:W-:-:S05]  /*10d10*/  LEA.HI.X R11, R2, UR7, R3, 0x2, P0 ;  /* 0x00000007020b7c11 */ /* 0x000fca00080f1403 */
[----:B------:R1:W-:Y:S04]  /*10d20*/  @!P2 STG.E desc[UR24][R10.64], R5 ;  /* 0x000000050a00a986 */ /* 0x0003e8000c101918 */
[----:B------:R1:W-:Y:S02]  /*10d30*/  @!P1 STG.E desc[UR24][R10.64+0x20], R9 ;  /* 0x000020090a009986 */ /* 0x0003e4000c101918 */
.L_x_2065:
[----:B------:R-:W-:Y:S05]  /*10d40*/  BSYNC B0 ;  /* 0x0000000000007941 */ /* 0x000fea0003800000 */
.L_x_2064:
[----:B------:R-:W2:Y:S01]  /*10d50*/  S2UR UR7, SR_CTAID.X ;  /* 0x00000000000779c3 */ /* 0x000ea20000002500 */
[----:B------:R-:W-:Y:S01]  /*10d60*/  LEA.HI R0, R7, R0, RZ, 0x3 ;  /* 0x0000000007007211 */ /* 0x000fe200078f18ff */
[----:B------:R3:W4:Y:S01]  /*10d70*/  LDS.128 R12, [R199+0x1800] ;  /* 0x00180000c70c7984 */ /* 0x0007220000000c00 */
[----:B------:R-:W-:Y:S01]  /*10d80*/  SHF.R.S32.HI R201, RZ, 0x1f, R200 ;  /* 0x0000001fffc97819 */ /* 0x000fe200000114c8 */
[----:B------:R-:W-:Y:S01]  /*10d90*/  BSSY B0, `(.L_x_2066) ;  /* 0x000002f000007945 */ /* 0x000fe20003800000 */
[----:B------:R-:W-:Y:S01]  /*10da0*/  SHF.R.S32.HI R0, RZ, 0x3, R0 ;  /* 0x00000003ff007819 */ /* 0x000fe20000011400 */
[----:B-1----:R3:W1:Y:S01]  /*10db0*/  LDS.128 R8, [R199+0x3800] ;  /* 0x00380000c7087984 */ /* 0x0026620000000c00 */
[----:B------:R-:W-:Y:S01]  /*10dc0*/  LEA.HI R6, R6, R17, RZ, 0x3 ;  /* 0x0000001106067211 */ /* 0x000fe200078f18ff */
[----:B------:R-:W5:Y:S02]  /*10dd0*/  LDC.64 R4, c[0x0][0x298] ;  /* 0x0000a600ff047b82 */ /* 0x000f640000000a00 */
[C---:B------:R-:W-:Y:S01]  /*10de0*/  VIADD R16, R0.reuse, 0x20 ;  /* 0x0000002000107836 */ /* 0x040fe20000000000 */
[----:B------:R3:W1:Y:S01]  /*10df0*/  LDS.128 R24, [R199] ;  /* 0x00000000c7187984 */ /* 0x0006620000000c00 */
[----:B------:R-:W-:-:S03]  /*10e00*/  VIADD R7, R0, 0x10 ;  /* 0x0000001000077836 */ /* 0x000fc60000000000 */
[----:B------:R-:W-:Y:S01]  /*10e10*/  ISETP.GE.AND P1, PT, R16, UR5, PT ;  /* 0x0000000510007c0c */ /* 0x000fe2000bf26270 */
[----:B------:R-:W3:Y:S01]  /*10e20*/  LDC.64 R2, c[0x0][0x2a0] ;  /* 0x0000a800ff027b82 */ /* 0x000ee20000000a00 */
[----:B------:R-:W-:Y:S01]  /*10e30*/  ISETP.GE.AND P2, PT, R7, UR5, PT ;  /* 0x0000000507007c0c */ /* 0x000fe2000bf46270 */
[----:B------:R-:W-:Y:S01]  /*10e40*/  VIADD R7, R0, 0x30 ;  /* 0x0000003000077836 */ /* 0x000fe20000000000 */
[----:B--2---:R-:W-:-:S04]  /*10e50*/  USHF.L.U32 UR7, UR7, 0x6, URZ ;  /* 0x0000000607077899 */ /* 0x004fc8000800063f */
[----:B------:R-:W-:Y:S02]  /*10e60*/  USHF.R.S32.HI UR6, URZ, 0x1f, UR7 ;  /* 0x0000001f3f067899 */ /* 0x000fe40008011407 */
[----:B-----5:R-:W-:-:S04]  /*10e70*/  IMAD.WIDE.U32 R20, R4, UR7, R200 ;  /* 0x0000000704147c25 */ /* 0x020fc8000f8e00c8 */
[----:B------:R-:W-:Y:S01]  /*10e80*/  IMAD R18, R4, UR6, RZ ;  /* 0x0000000604127c24 */ /* 0x000fe2000f8e02ff */
[----:B------:R-:W-:Y:S01]  /*10e90*/  USHF.R.S32.HI UR6, URZ, 0x1f, UR4 ;  /* 0x0000001f3f067899 */ /* 0x000fe20008011404 */
[----:B------:R-:W-:Y:S02]  /*10ea0*/  IADD3 R28, P0, R20, UR10, RZ ;  /* 0x0000000a141c7c10 */ /* 0x000fe4000ff1e0ff */
[----:B------:R-:W-:Y:S01]  /*10eb0*/  IMAD R17, R5, UR7, R18 ;  /* 0x0000000705117c24 */ /* 0x000fe2000f8e0212 */
[----:B------:R-:W-:Y:S02]  /*10ec0*/  UIADD3 UR7, -UR7, UR13, URZ ;  /* 0x0000000d07077290 */ /* 0x000fe4000fffe13f */
[----:B---3--:R-:W-:Y:S02]  /*10ed0*/  IMAD R18, R2, UR6, RZ ;  /* 0x0000000602127c24 */ /* 0x008fe4000f8e02ff */
[----:B------:R-:W-:Y:S02]  /*10ee0*/  IADD3.X R29, R21, UR8, R17, P0, !PT ;  /* 0x00000008151d7c10 */ /* 0x000fe400087fe411 */
[----:B------:R-:W-:Y:S01]  /*10ef0*/  IMAD R33, R3, UR4, R18 ;  /* 0x0000000403217c24 */ /* 0x000fe2000f8e0212 */
[----:B------:R2:W3:Y:S01]  /*10f00*/  LDS.128 R20, [R199+0x2000] ;  /* 0x00200000c7147984 */ /* 0x0004e20000000c00 */
[----:B------:R-:W-:Y:S01]  /*10f10*/  ISETP.GE.AND P3, PT, R0, UR7, PT ;  /* 0x0000000700007c0c */ /* 0x000fe2000bf66270 */
[----:B------:R-:W-:Y:S01]  /*10f20*/  IMAD.WIDE.U32 R28, R2, UR4, R28 ;  /* 0x00000004021c7c25 */ /* 0x000fe2000f8e001c */
[----:B------:R-:W-:Y:S01]  /*10f30*/  SHF.R.S32.HI R3, RZ, 0x3, R6 ;  /* 0x00000003ff037819 */ /* 0x000fe20000011406 */
[----:B------:R2:W1:Y:S01]  /*10f40*/  LDS.128 R16, [R199+0x4000] ;  /* 0x00400000c7107984 */ /* 0x0004620000000c00 */
[----:B------:R-:W-:Y:S01]  /*10f50*/  ISETP.GE.AND P0, PT, R7, UR5, PT ;  /* 0x0000000507007c0c */ /* 0x000fe2000bf06270 */
[----:B------:R-:W-:Y:S01]  /*10f60*/  IMAD.IADD R33, R33, 0x1, R29 ;  /* 0x0000000121217824 */ /* 0x000fe200078e021d */
[----:B------:R-:W-:-:S07]  /*10f70*/  SHF.R.S32.HI R3, RZ, 0x1f, R3 ;  /* 0x0000001fff037819 */ /* 0x000fce0000011403 */
[----:B----4-:R-:W-:Y:S05]  /*10f80*/  @P3 BRA `(.L_x_2067) ;  /* 0x00000000003c3947 */ /* 0x010fea0003800000 */
        /* <DEDUP_REMOVED lines=13> */
[----:B---3--:R4:W-:Y:S04]  /*11060*/  @!P4 STG.E.128 desc[UR24][R30.64+0x80], R20 ;  /* 0x000080141e00c986 */ /* 0x0089e8000c101d18 */
[----:B------:R4:W-:Y:S02]  /*11070*/  @!P3 STG.E.128 desc[UR24][R30.64+0x100], R16 ;  /* 0x000100101e00b986 */ /* 0x0009e4000c101d18 */
.L_x_2067:
[----:B------:R-:W-:Y:S05]  /*11080*/  BSYNC B0 ;  /* 0x0000000000007941 */ /* 0x000fea0003800000 */
.L_x_2066:
[----:B-1--4-:R1:W4:Y:S01]  /*11090*/  LDS.128 R24, [R199+0x800] ;  /* 0x00080000c7187984 */ /* 0x0123220000000c00 */
[----:B------:R-:W-:Y:S03]  /*110a0*/  BSSY B0, `(.L_x_2068) ;  /* 0x0000016000007945 */ /* 0x000fe60003800000 */
[----:B---3--:R1:W3:Y:S04]  /*110b0*/  LDS.128 R20, [R199+0x2800] ;  /* 0x00280000c7147984 */ /* 0x0082e80000000c00 */
[----:B------:R1:W1:Y:S01]  /*110c0*/  LDS.128 R16, [R199+0x4800] ;  /* 0x00480000c7107984 */ /* 0x0002620000000c00 */
        /* <DEDUP_REMOVED lines=16> */
[----:B----4-:R4:W-:Y:S04]  /*111d0*/  @!P4 STG.E.128 desc[UR24][R6.64], R24 ;  /* 0x000000180600c986 */ /* 0x0109e8000c101d18 */
[----:B---3--:R4:W-:Y:S04]  /*111e0*/  @!P3 STG.E.128 desc[UR24][R6.64+0x80], R20 ;  /* 0x000080140600b986 */ /* 0x0089e8000c101d18 */
[----:B-1----:R4:W-:Y:S02]  /*111f0*/  @!P2 STG.E.128 desc[UR24][R6.64+0x100], R16 ;  /* 0x000100100600a986 */ /* 0x0029e4000c101d18 */
.L_x_2069:
[----:B------:R-:W-:Y:S05]  /*11200*/  BSYNC B0 ;  /* 0x0000000000007941 */ /* 0x000fea0003800000 */
.L_x_2068:
[----:B----4-:R4:W2:Y:S01]  /*11210*/  LDS.128 R24, [R199+0x1000] ;  /* 0x00100000c7187984 */ /* 0x0108a20000000c00 */
[----:B------:R-:W-:Y:S03]  /*11220*/  BSSY B0, `(.L_x_2070) ;  /* 0x0000016000007945 */ /* 0x000fe60003800000 */
[----:B---3--:R4:W3:Y:S04]  /*11230*/  LDS.128 R20, [R199+0x3000] ;  /* 0x00300000c7147984 */ /* 0x0088e80000000c00 */
[----:B-1----:R4:W1:Y:S01]  /*11240*/  LDS.128 R16, [R199+0x5000] ;  /* 0x00500000c7107984 */ /* 0x0028620000000c00 */
        /* <DEDUP_REMOVED lines=16> */
[----:B--2---:R2:W-:Y:S04]  /*11350*/  @!P3 STG.E.128 desc[UR24][R6.64], R24 ;  /* 0x000000180600b986 */ /* 0x0045e8000c101d18 */
[----:B---3--:R2:W-:Y:S04]  /*11360*/  @!P2 STG.E.128 desc[UR24][R6.64+0x80], R20 ;  /* 0x000080140600a986 */ /* 0x0085e8000c101d18 */
[----:B-1----:R2:W-:Y:S02]  /*11370*/  @!P1 STG.E.128 desc[UR24][R6.64+0x100], R16 ;  /* 0x0001001006009986 */ /* 0x0025e4000c101d18 */
.L_x_2071:
[----:B------:R-:W-:Y:S05]  /*11380*/  BSYNC B0 ;  /* 0x0000000000007941 */ /* 0x000fea0003800000 */
.L_x_2070:
[----:B-12---:R1:W2:Y:S01]  /*11390*/  LDS.128 R16, [R199+0x5800] ;  /* 0x00580000c7107984 */ /* 0x0062a20000000c00 */
        /* <DEDUP_REMOVED lines=19> */
[----:B--2---:R-:W-:Y:S01]  /*114d0*/  STG.E.128 desc[UR24][R4.64+0x100], R16 ;  /* 0x0001001004007986 */ /* 0x004fe2000c101d18 */
[----:B------:R-:W-:Y:S05]  /*114e0*/  EXIT ;  /* 0x000000000000794d */ /* 0x000fea0003800000 */
.L_x_2072:
        /* <DEDUP_REMOVED lines=9> */
.L_x_7456:


//--------------------- .text._ZN5flash24flash_fwd_splitkv_kernelI23Flash_fwd_kernel_traitsILi192ELi64ELi64ELi4ELb0ELb0EN7cutlass6half_tE19Flash_kernel_traitsILi192ELi64ELi64ELi4ES3_EELb0ELb1ELb0ELb0ELb0ELb1ELb0ELb0EEEvNS_16Flash_fwd_paramsE --------------------------
	.section	.text._ZN5flash24flash_fwd_splitkv_kernelI23Flash_fwd_kernel_traitsILi192ELi64ELi64ELi4ELb0ELb0EN7cutlass6half_tE19Flash_kernel_traitsILi192ELi64ELi64ELi4ES3_EELb0ELb1ELb0ELb0ELb0ELb1ELb0ELb0EEEvNS_16Flash_fwd_paramsE,"ax",@progbits
	.align	128
        .global         _ZN5flash24flash_fwd_splitkv_kernelI23Flash_fwd_kernel_traitsILi192ELi64ELi64ELi4ELb0ELb0EN7cutlass6half_tE19Flash_kernel_traitsILi192ELi64ELi64ELi4ES3_EELb0ELb1ELb0ELb0ELb0ELb1ELb0ELb0EEEvNS_16Flash_fwd_paramsE
        .type           _ZN5flash24flash_fwd_splitkv_kernelI23Flash_fwd_kernel_traitsILi192ELi64ELi64ELi4ELb0ELb0EN7cutlass6half_tE19Flash_kernel_traitsILi192ELi64ELi64ELi4ES3_EELb0ELb1ELb0ELb0ELb0ELb1ELb0ELb0EEEvNS_16Flash_fwd_paramsE,@function
        .size           _ZN5flash24flash_fwd_splitkv_kernelI23Flash_fwd_kernel_traitsILi192ELi64ELi64ELi4ELb0ELb0EN7cutlass6half_tE19Flash_kernel_traitsILi192ELi64ELi64ELi4ES3_EELb0ELb1ELb0ELb0ELb0ELb1ELb0ELb0EEEvNS_16Flash_fwd_paramsE,(.L_x_7457 - _ZN5flash24flash_fwd_splitkv_kernelI23Flash_fwd_kernel_traitsILi192ELi64ELi64ELi4ELb0ELb0EN7cutlass6half_tE19Flash_kernel_traitsILi192ELi64ELi64ELi4ES3_EELb0ELb1ELb0ELb0ELb0ELb1ELb0ELb0EEEvNS_16Flash_fwd_paramsE)
        .other          _ZN5flash24flash_fwd_splitkv_kernelI23Flash_fwd_kernel_traitsILi192ELi64ELi64ELi4ELb0ELb0EN7cutlass6half_tE19Flash_kernel_traitsILi192ELi64ELi64ELi4ES3_EELb0ELb1ELb0ELb0ELb0ELb1ELb0ELb0EEEvNS_16Flash_fwd_paramsE,@"STO_CUDA_ENTRY STV_DEFAULT"
_ZN5flash24flash_fwd_splitkv_kernelI23Flash_fwd_kernel_traitsILi192ELi64ELi64ELi4ELb0ELb0EN7cutlass6half_tE19Flash_kernel_traitsILi192ELi64ELi64ELi4ES3_EELb0ELb1ELb0ELb0ELb0ELb1ELb0ELb0EEEvNS_16Flash_fwd_paramsE:
.text._ZN5flash24flash_fwd_splitkv_kernelI23Flash_fwd_kernel_traitsILi192ELi64ELi64ELi4ELb0ELb0EN7cutlass6half_tE19Flash_kernel_traitsILi192ELi64ELi64ELi4ES3_EELb0ELb1ELb0ELb0ELb0ELb1ELb0ELb0EEEvNS_16Flash_fwd_paramsE:
        /* <DEDUP_REMOVED lines=54> */
.L_x_2073:
[----:B------:R-:W-:-:S03]  /*0360*/  ULDC UR6, c[0x0][0x2c8] ;  /* 0x0000b20000067ab9 */ /* 0x000fc60000000800 */
.L_x_2074:
        /* <DEDUP_REMOVED lines=117> */
.L_x_2077:
[----:B------:R-:W-:Y:S05]  /*0ac0*/  BSYNC B0 ;  /* 0x0000000000007941 */ /* 0x000fea0003800000 */
.L_x_2076:
        /* <DEDUP_REMOVED lines=22> */
.L_x_2079:
[----:B------:R-:W-:Y:S05]  /*0c30*/  BSYNC B0 ;  /* 0x0000000000007941 */ /* 0x000fea0003800000 */
.L_x_2078:
        /* <DEDUP_REMOVED lines=21> */
.L_x_2081:
[----:B------:R-:W-:Y:S05]  /*0d90*/  BSYNC B0 ;  /* 0x0000000000007941 */ /* 0x000fea0003800000 */
.L_x_2080:
        /* <DEDUP_REMOVED lines=20> */
.L_x_2083:
[----:B------:R-:W-:Y:S05]  /*0ee0*/  BSYNC B0 ;  /* 0x0000000000007941 */ /* 0x000fea0003800000 */
.L_x_2082:
        /* <DEDUP_REMOVED lines=18> */
.L_x_2075:
        /* <DEDUP_REMOVED lines=29> */
.L_x_2084:
        /* <DEDUP_REMOVED lines=94> */
.L_x_2085:
        /* <DEDUP_REMOVED lines=46> */
.L_x_2087:
        /* <DEDUP_REMOVED lines=33> */
.L_x_2086:
        /* <DEDUP_REMOVED lines=111> */
.L_x_2089:
[----:B------:R-:W-:Y:S05]  /*23a0*/  BSYNC B0 ;  /* 0x0000000000007941 */ /* 0x000fea0003800000 */
.L_x_2088:
        /* <DEDUP_REMOVED lines=41> */
.L_x_2091:
[----:B------:R-:W-:Y:S05]  /*2640*/  BSYNC B0 ;  /* 0x0000000000007941 */ /* 0x000fea0003800000 */
.L_x_2090:
        /* <DEDUP_REMOVED lines=42> */
.L_x_2093:
[----:B------:R-:W-:Y:S05]  /*28f0*/  BSYNC B0 ;  /* 0x0000000000007941 */ /* 0x000fea0003800000 */
.L_x_2092:
        /* <DEDUP_REMOVED lines=44> */
.L_x_2095:
[----:B------:R-:W-:Y:S05]  /*2bc0*/  BSYNC B0 ;  /* 0x0000000000007941 */ /* 0x000fea0003800000 */
.L_x_2094:
        /* <DEDUP_REMOVED lines=37> */
.L_x_2097:
[----:B------:R-:W-:Y:S05]  /*2e20*/  BSYNC B0 ;  /* 0x0000000000007941 */ /* 0x000fea0003800000 */
.L_x_2096:
        /* <DEDUP_REMOVED lines=33> */
.L_x_2099:
[----:B------:R-:W-:Y:S05]  /*3040*/  BSYNC B0 ;  /* 0x0000000000007941 */ /* 0x000fea0003800000 */
.L_x_2098:
        /* <DEDUP_REMOVED lines=39> */
.L_x_2101:
[----:B------:R-:W-:Y:S05]  /*32c0*/  BSYNC B0 ;  /* 0x0000000000007941 */ /* 0x000fea0003800000 */
.L_x_2100:
        /* <DEDUP_REMOVED lines=43> */
.L_x_2103:
[----:B------:R-:W-:Y:S05]  /*3580*/  BSYNC B0 ;  /* 0x0000000000007941 */ /* 0x000fea0003800000 */
.L_x_2102:
        /* <DEDUP_REMOVED lines=61> */
.L_x_2105:
[----:B------:R-:W-:Y:S05]  /*3960*/  BSYNC B0 ;  /* 0x0000000000007941 */ /* 0x000fea0003800000 */
.L_x_2104:
        /* <DEDUP_REMOVED lines=31> */
.L_x_2107:
[----:B------:R-:W-:Y:S05]  /*3b60*/  BSYNC B0 ;  /* 0x0000000000007941 */ /* 0x000fea0003800000 */
.L_x_2106:
        /* <DEDUP_REMOVED lines=33> */
.L_x_2109:
[----:B------:R-:W-:Y:S05]  /*3d80*/  BSYNC B0 ;  /* 0x0000000000007941 */ /* 0x000fea0003800000 */
.L_x_2108:
        /* <DEDUP_REMOVED lines=37> */
.L_x_2111:
[----:B------:R-:W-:Y:S05]  /*3fe0*/  BSYNC B0 ;  /* 0x0000000000007941 */ /* 0x000fea0003800000 */
.L_x_2110:
[----:B------:R-:W-:Y:S01]  /*3ff0*/  LDSM.16.M88.4 R20, [R202] ;  /* 0x00000000ca14783b */ /* 0x000fe20000000200 */
[----:B------:R-:W-:Y:S01]  /*4000*/  R2P PR, R2, 0x6 ;  /* 0x0000000602007804 */ /* 0x000fe20000000000 */
[----:B------:R-:W-:Y:S01]  /*4010*/  IMAD R198, R5, 0x2, R202 ;  /* 0x0000000205c67824 */ /* 0x000fe200078e02ca */
[C---:B------:R-:W-:Y:S01]  /*4020*/  IADD3 R2, R201.reuse, 0x6000, RZ ;  /* 0x00006000c9027810 */ /* 0x040fe20007ffe0ff */
[----:B------:R-:W5:Y:S01]  /*4030*/  LDSM.16.M88.4 R28, [R201+0x6000] ;  /* 0x00600000c91c783b */ /* 0x000f620000000200 */
[----:B------:R-:W-:Y:S01]  /*4040*/  IADD3 R199, R201, 0x6020, RZ ;  /* 0x00006020c9c77810 */ /* 0x000fe20007ffe0ff */
[----:B------:R-:W-:Y:S01]  /*4050*/  ULDC UR27, c[0x0][0x39c] ;  /* 0x0000e700001b7ab9 */ /* 0x000fe20000000800 */
[----:B------:R-:W-:Y:S01]  /*4060*/  LEA R200, R7, R202, 0x1 ;  /* 0x000000ca07c87211 */ /* 0x000fe200078e08ff */
[----:B------:R-:W3:Y:S01]  /*4070*/  LDSM.16.M88.4 R52, [R201+0x7000] ;  /* 0x00700000c934783b */ /* 0x000ee20000000200 */
[----:B------:R-:W-:Y:S01]  /*4080*/  LOP3.LUT R4, R4, 0xffffffe0, RZ, 0xc0, !PT ;  /* 0xffffffe004047812 */ /* 0x000fe200078ec0ff */
[----:B------:R-:W-:Y:S01]  /*4090*/  UISETP.GT.AND UP0, UPT, UR12, UR10, UPT ;  /* 0x0000000a0c00728c */ /* 0x000fe2000bf04270 */
[----:B------:R-:W-:Y:S01]  /*40a0*/  LEA R197, R5, R200, 0x1 ;  /* 0x000000c805c57211 */ /* 0x000fe200078e08ff */
[----:B------:R-:W-:Y:S01]  /*40b0*/  LDSM.16.M88.4 R72, [R200] ;  /* 0x00000000c848783b */ /* 0x000fe20000000200 */
[----:B------:R-:W-:Y:S01]  /*40c0*/  LEA R213, R105, UR19, 0x4 ;  /* 0x0000001369d57c11 */ /* 0x000fe2000f8e20ff */
[----:B------:R-:W-:Y:S01]  /*40d0*/  UIADD3 UR14, UR22, 0x1, -UR13 ;  /* 0x00000001160e7890 */ /* 0x000fe2000fffe80d */
[----:B------:R-:W-:Y:S01]  /*40e0*/  @P1 IADD3 R199, R2, -0x20, RZ ;  /* 0xffffffe002c71810 */ /* 0x000fe20007ffe0ff */
[----:B------:R-:W-:Y:S01]  /*40f0*/  LDSM.16.M88.4 R60, [R201+0x6800] ;  /* 0x00680000c93c783b */ /* 0x000fe20000000200 */
[----:B------:R-:W-:Y:S01]  /*4100*/  MOV R2, 0x40 ;  /* 0x0000004000027802 */ /* 0x000fe20000000f00 */
[----:B------:R-:W-:Y:S01]  /*4110*/  UIADD3 UR19, UR22, -UR18, -UR13 ;  /* 0x8000001216137290 */ /* 0x000fe2000fffe80d */
[----:B------:R-:W-:Y:S01]  /*4120*/  PLOP3.LUT P6, PT, PT, PT, UP0, 0x80, 0x0 ;  /* 0x000000000000781c */ /* 0x000fe20003fcf008 */
[----:B------:R-:W4:Y:S01]  /*4130*/  LDSM.16.M88.4 R68, [R199] ;  /* 0x00000000c744783b */ /* 0x000f220000000200 */
[----:B------:R-:W-:Y:S01]  /*4140*/  SEL R2, R2, 0xffffffc0, !P2 ;  /* 0xffffffc002027807 */ /* 0x000fe20005000000 */
[----:B------:R-:W-:Y:S01]  /*4150*/  UIADD3 UR18, UR14, UR17, URZ ;  /* 0x000000110e127290 */ /* 0x000fe2000fffe03f */
[----:B------:R-:W-:Y:S01]  /*4160*/  MOV R212, UR22 ;  /* 0x0000001600d47c02 */ /* 0x000fe20008000f00 */
[----:B------:R-:W-:Y:S01]  /*4170*/  LDSM.16.M88.4 R76, [R198] ;  /* 0x00000000c64c783b */ /* 0x000fe20000000200 */
[----:B------:R-:W-:Y:S01]  /*4180*/  IADD3 R195, R201, R2, RZ ;  /* 0x00000002c9c37210 */ /* 0x000fe20007ffe0ff */
[C---:B------:R-:W-:Y:S01]  /*4190*/  VIADD R191, R199.reuse, 0x800 ;  /* 0x00000800c7bf7836 */ /* 0x040fe20000000000 */
[----:B------:R-:W-:Y:S01]  /*41a0*/  IADD3 R188, R2, R199, RZ ;  /* 0x000000c702bc7210 */ /* 0x000fe20007ffe0ff */
[----:B------:R-:W4:Y:S01]  /*41b0*/  LDSM.16.M88.4 R44, [R201+0x7800] ;  /* 0x00780000c92c783b */ /* 0x000f220000000200 */
[----:B------:R-:W-:Y:S01]  /*41c0*/  MOV R210, UR14 ;  /* 0x0000000e00d27c02 */ /* 0x000fe20008000f00 */
[----:B------:R-:W-:Y:S01]  /*41d0*/  VIADD R185, R199, 0x3000 ;  /* 0x00003000c7b97836 */ /* 0x000fe20000000000 */
[----:B------:R-:W-:Y:S01]  /*41e0*/  SHF.L.U32 R214, R3, 0x1, RZ ;  /* 0x0000000103d67819 */ /* 0x000fe200000006ff */
[----:B------:R-:W4:Y:S01]  /*41f0*/  LDSM.16.M88.4 R64, [R195+0x6000] ;  /* 0x00600000c340783b */ /* 0x000f220000000200 */
[----:B------:R-:W-:-:S02]  /*4200*/  IADD3 R190, R199, 0x1000, RZ ;  /* 0x00001000c7be7810 */ /* 0x000fc40007ffe0ff */
[----:B------:R-:W-:Y:S01]  /*4210*/  LOP3.LUT R214, R214, 0x6, RZ, 0xc0, !PT ;  /* 0x00000006d6d67812 */ /* 0x000fe200078ec0ff */
[----:B------:R-:W4:Y:S01]  /*4220*/  LDSM.16.M88.4 R32, [R199+0x1000] ;  /* 0x00100000c720783b */ /* 0x000f220000000200 */
[C---:B------:R-:W-:Y:S02]  /*4230*/  IADD3 R189, R199.reuse, 0x1800, RZ ;  /* 0x00001800c7bd7810 */ /* 0x040fe40007ffe0ff */
[C---:B------:R-:W-:Y:S01]  /*4240*/  IADD3 R187, R199.reuse, 0x2000, RZ ;  /* 0x00002000c7bb7810 */ /* 0x040fe20007ffe0ff */
[----:B------:R-:W4:Y:S01]  /*4250*/  LDSM.16.M88.4 R36, [R199+0x800] ;  /* 0x00080000c724783b */ /* 0x000f220000000200 */
[C---:B------:R-:W-:Y:S02]  /*4260*/  IADD3 R186, R199.reuse, 0x2800, RZ ;  /* 0x00002800c7ba7810 */ /* 0x040fe40007ffe0ff */
[C---:B------:R-:W-:Y:S01]  /*4270*/  IADD3 R184, R199.reuse, 0x3800, RZ ;  /* 0x00003800c7b87810 */ /* 0x040fe20007ffe0ff */
[----:B-----5:R-:W-:Y:S01]  /*4280*/  HMMA.16816.F32 R16, R20, R28, RZ ;  /* 0x0000001c1410723c */ /* 0x020fe200000018ff */
[----:B------:R-:W-:Y:S01]  /*4290*/  LDSM.16.M88.4 R24, [R197] ;  /* 0x00000000c518783b */ /* 0x000fe20000000200 */
[----:B------:R-:W-:-:S02]  /*42a0*/  IADD3 R183, R199, 0x4000, RZ ;  /* 0x00004000c7b77810 */ /* 0x000fc40007ffe0ff */
[C---:B------:R-:W-:Y:S01]  /*42b0*/  IADD3 R182, R199.reuse, 0x4800, RZ ;  /* 0x00004800c7b67810 */ /* 0x040fe20007ffe0ff */
[----:B------:R-:W5:Y:S01]  /*42c0*/  LDSM.16.M88.4 R88, [R188] ;  /* 0x00000000bc58783b */ /* 0x000f620000000200 */
[C---:B---3--:R-:W-:Y:S01]  /*42d0*/  HMMA.16816.F32 R56, R20.reuse, R52, RZ ;  /* 0x000000341438723c */ /* 0x048fe200000018ff */
[C---:B------:R-:W-:Y:S02]  /*42e0*/  IADD3 R181, R199.reuse, 0x5000, RZ ;  /* 0x00005000c7b57810 */ /* 0x040fe40007ffe0ff */
[----:B------:R-:W3:Y:S01]  /*42f0*/  LDSM.16.M88.4 R48, [R199+0x1800] ;  /* 0x00180000c730783b */ /* 0x000ee20000000200 */
[----:B------:R-:W-:Y:S02]  /*4300*/  IADD3 R180, R199, 0x5800, RZ ;  /* 0x00005800c7b47810 */ /* 0x000fe40007ffe0ff */
[C---:B------:R-:W-:Y:S01]  /*4310*/  HMMA.16816.F32 R28, R20.reuse, R30, RZ ;  /* 0x0000001e141c723c */ /* 0x040fe200000018ff */
[----:B-12---:R-:W1:Y:S04]  /*4320*/  LDSM.16.M88.4 R8, [R195+0x7000] ;  /* 0x00700000c308783b */ /* 0x006e680000000200 */
[----:B------:R-:W2:Y:S01]  /*4330*/  LDSM.16.M88.4 R12, [R195+0x6800] ;  /* 0x00680000c30c783b */ /* 0x000ea20000000200 */
[----:B------:R-:W-:Y:S03]  /*4340*/  HMMA.16816.F32 R52, R20, R54, RZ ;  /* 0x000000361434723c */ /* 0x000fe600000018ff */
[----:B------:R-:W-:Y:S03]  /*4350*/  LDSM.16.M88.4 R84, [R195+0x7800] ;  /* 0x00780000c354783b */ /* 0x000fe60000000200 */
[----:B----4-:R-:W-:Y:S01]  /*4360*/  HMMA.16816.F32 R16, R72, R68, R16 ;  /* 0x000000444810723c */ /* 0x010fe20000001810 */
[----:B------:R-:W-:Y:S04]  /*4370*/  LDSM.16.M88.4 R96, [R199+0x4000] ;  /* 0x00400000c760783b */ /* 0x000fe80000000200 */
[----:B------:R-:W-:Y:S01]  /*4380*/  LDSM.16.M88.4 R92, [R195+0x9000] ;  /* 0x00900000c35c783b */ /* 0x000fe20000000200 */
[C---:B------:R-:W-:Y:S03]  /*4390*/  HMMA.16816.F32 R40, R20.reuse, R60, RZ ;  /* 0x0000003c1428723c */ /* 0x040fe600000018ff */
[----:B------:R-:W-:Y:S03]  /*43a0*/  LDSM.16.M88.4 R100, [R188+0x2800] ;  /* 0x00280000bc64783b */ /* 0x000fe60000000200 */
[C---:B------:R-:W-:Y:S01]  /*43b0*/  HMMA.16816.F32 R60, R20.reuse, R62, RZ ;  /* 0x0000003e143c723c */ /* 0x040fe200000018ff */
[----:B------:R-:W0:Y:S05]  /*43c0*/  LDGDEPBAR ;  /* 0x00000000000079af */ /* 0x000e2a0000000000 */
[----:B------:R-:W-:Y:S06]  /*43d0*/  HMMA.16816.F32 R80, R20, R44, RZ ;  /* 0x0000002c1450723c */ /* 0x000fec00000018ff */
[----:B------:R-:W-:Y:S06]  /*43e0*/  HMMA.16816.F32 R16, R76, R64, R16 ;  /* 0x000000404c10723c */ /* 0x000fec0000001810 */
[----:B------:R-:W-:Y:S01]  /*43f0*/  HMMA.16816.F32 R20, R20, R46, RZ ;  /* 0x0000002e1414723c */ /* 0x000fe200000018ff */
[----:B------:R-:W-:Y:S05]  /*4400*/  LDSM.16.M88.4 R44, [R188+0x800] ;  /* 0x00080000bc2c783b */ /* 0x000fea0000000200 */
[C---:B------:R-:W-:Y:S01]  /*4410*/  HMMA.16816.F32 R28, R72.reuse, R70, R28 ;  /* 0x00000046481c723c */ /* 0x040fe2000000181c */
[----:B------:R-:W-:Y:S05]  /*4420*/  LDSM.16.M88.4 R68, [R201+0x8000] ;  /* 0x00800000c944783b */ /* 0x000fea0000000200 */
[C---:B------:R-:W-:Y:S06]  /*4430*/  HMMA.16816.F32 R56, R72.reuse, R32, R56 ;  /* 0x000000204838723c */ /* 0x040fec0000001838 */
[C---:B------:R-:W-:Y:S01]  /*4440*/  HMMA.16816.F32 R52, R72.reuse, R34, R52 ;  /* 0x000000224834723c */ /* 0x040fe20000001834 */
[----:B------:R-:W4:Y:S05]  /*4450*/  LDSM.16.M88.4 R32, [R202+0x2000] ;  /* 0x00200000ca20783b */ /* 0x000f2a0000000200 */
[C---:B------:R-:W-:Y:S06]  /*4460*/  HMMA.16816.F32 R40, R72.reuse, R36, R40 ;  /* 0x000000244828723c */ /* 0x040fec0000001828 */
[----:B------:R-:W-:Y:S01]  /*4470*/  HMMA.16816.F32 R60, R72, R38, R60 ;  /* 0x00000026483c723c */ /* 0x000fe2000000183c */
[----:B------:R-:W4:Y:S05]  /*4480*/  LDSM.16.M88.4 R36, [R188+0x1000] ;  /* 0x00100000bc24783b */ /* 0x000f2a0000000200 */
[----:B-----5:R-:W-:Y:S06]  /*4490*/  HMMA.16816.F32 R16, R24, R88, R16 ;  /* 0x000000581810723c */ /* 0x020fec0000001810 */
[C---:B---3--:R-:W-:Y:S06]  /*44a0*/  HMMA.16816.F32 R80, R72.reuse, R48, R80 ;  /* 0x000000304850723c */ /* 0x048fec0000001850 */
[----:B------:R-:W-:Y:S01]  /*44b0*/  HMMA.16816.F32 R72, R72, R50, R20 ;  /* 0x000000324848723c */ /* 0x000fe20000001814 */
[----:B------:R-:W-:Y:S04]  /*44c0*/  LDSM.16.M88.4 R48, [R199+0x2000] ;  /* 0x00200000c730783b */ /* 0x000fe80000000200 */
[----:B------:R-:W-:Y:S01]  /*44d0*/  LDSM.16.M88.4 R20, [R201+0x9000] ;  /* 0x00900000c914783b */ /* 0x000fe20000000200 */
[C---:B------:R-:W-:Y:S03]  /*44e0*/  HMMA.16816.F32 R28, R76.reuse, R66, R28 ;  /* 0x000000424c1c723c */ /* 0x040fe6000000181c */
[----:B------:R-:W-:Y:S03]  /*44f0*/  LDSM.16.M88.4 R64, [R188+0x1800] ;  /* 0x00180000bc40783b */ /* 0x000fe60000000200 */
[C---:B-1----:R-:W-:Y:S06]  /*4500*/  HMMA.16816.F32 R56, R76.reuse, R8, R56 ;  /* 0x000000084c38723c */ /* 0x042fec0000001838 */
[C---:B------:R-:W-:Y:S01]  /*4510*/  HMMA.16816.F32 R52, R76.reuse, R10, R52 ;  /* 0x0000000a4c34723c */ /* 0x040fe20000001834 */
[----:B------:R-:W1:Y:S05]  /*4520*/  LDSM.16.M88.4 R8, [R200+0x2000] ;  /* 0x00200000c808783b */ /* 0x000e6a0000000200 */
[C---:B--2---:R-:W-:Y:S06]  /*4530*/  HMMA.16816.F32 R40, R76.reuse, R12, R40 ;  /* 0x0000000c4c28723c */ /* 0x044fec0000001828 */
[----:B------:R-:W-:Y:S01]  /*4540*/  HMMA.16816.F32 R60, R76, R14, R60 ;  /* 0x0000000e4c3c723c */ /* 0x000fe2000000183c */
[----:B------:R-:W2:Y:S05]  /*4550*/  LDSM.16.M88.4 R12, [R201+0x8800] ;  /* 0x00880000c90c783b */ /* 0x000eaa0000000200 */
[----:B----4-:R-:W-:Y:S06]  /*4560*/  HMMA.16816.F32 R16, R32, R68, R16 ;  /* 0x000000442010723c */ /* 0x010fec0000001810 */
[C---:B------:R-:W-:Y:S06]  /*4570*/  HMMA.16816.F32 R80, R76.reuse, R84, R80 ;  /* 0x000000544c50723c */ /* 0x040fec0000001850 */
[----:B------:R-:W-:Y:S01]  /*4580*/  HMMA.16816.F32 R76, R76, R86, R72 ;  /* 0x000000564c4c723c */ /* 0x000fe20000001848 */
[----:B------:R-:W-:Y:S04]  /*4590*/  LDSM.16.M88.4 R72, [R197+0x2000] ;  /* 0x00200000c548783b */ /* 0x000fe80000000200 */
[----:B------:R-:W-:Y:S01]  /*45a0*/  LDSM.16.M88.4 R84, [R195+0x9800] ;  /* 0x00980000c354783b */ /* 0x000fe20000000200 */
[C---:B------:R-:W-:Y:S03]  /*45b0*/  HMMA.16816.F32 R28, R24.reuse, R90, R28 ;  /* 0x0000005a181c723c */ /* 0x040fe6000000181c */
[----:B------:R-:W-:Y:S03]  /*45c0*/  LDSM.16.M88.4 R88, [R198+0x2000] ;  /* 0x00200000c658783b */ /* 0x000fe60000000200 */
[C---:B------:R-:W-:Y:S06]  /*45d0*/  HMMA.16816.F32 R56, R24.reuse, R36, R56 ;  /* 0x000000241838723c */ /* 0x040fec0000001838 */
[C---:B------:R-:W-:Y:S01]  /*45e0*/  HMMA.16816.F32 R52, R24.reuse, R38, R52 ;  /* 0x000000261834723c */ /* 0x040fe20000001834 */
[----:B------:R-:W3:Y:S05]  /*45f0*/  LDSM.16.M88.4 R36, [R195+0x8000] ;  /* 0x00800000c324783b */ /* 0x000eea0000000200 */
[C---:B------:R-:W-:Y:S06]  /*4600*/  HMMA.16816.F32 R40, R24.reuse, R44, R40 ;  /* 0x0000002c1828723c */ /* 0x040fec0000001828 */
[----:B------:R-:W-:Y:S01]  /*4610*/  HMMA.16816.F32 R60, R24, R46, R60 ;  /* 0x0000002e183c723c */ /* 0x000fe2000000183c */
[----:B------:R-:W4:Y:S05]  /*4620*/  LDSM.16.M88.4 R44, [R201+0x9800] ;  /* 0x00980000c92c783b */ /* 0x000f2a0000000200 */
[----:B-1----:R-:W-:Y:S06]  /*4630*/  HMMA.16816.F32 R16, R8, R48, R16 ;  /* 0x000000300810723c */ /* 0x002fec0000001810 */
[C---:B------:R-:W-:Y:S06]  /*4640*/  HMMA.16816.F32 R80, R24.reuse, R64, R80 ;  /* 0x000000401850723c */ /* 0x040fec0000001850 */
[----:B------:R-:W-:Y:S01]  /*4650*/  HMMA.16816.F32 R76, R24, R66, R76 ;  /* 0x00000042184c723c */ /* 0x000fe2000000184c */
[----:B------:R-:W1:Y:S04]  /*4660*/  LDSM.16.M88.4 R24, [R188+0x2000] ;  /* 0x00200000bc18783b */ /* 0x000e680000000200 */
[----:B------:R-:W-:Y:S01]  /*4670*/  LDSM.16.M88.4 R64, [R195+0x8800] ;  /* 0x00880000c340783b */ /* 0x000fe20000000200 */
[C---:B------:R-:W-:Y:S03]  /*4680*/  HMMA.16816.F32 R28, R32.reuse, R70, R28 ;  /* 0x00000046201c723c */ /* 0x040fe6000000181c */
[----:B------:R-:W-:Y:S03]  /*4690*/  LDSM.16.M88.4 R68, [R188+0x3000] ;  /* 0x00300000bc44783b */ /* 0x000fe60000000200 */
[C---:B--2---:R-:W-:Y:S06]  /*46a0*/  HMMA.16816.F32 R40, R32.reuse, R12, R40 ;  /* 0x0000000c2028723c */ /* 0x044fec0000001828 */
[----:B------:R-:W-:Y:S01]  /*46b0*/  HMMA.16816.F32 R60, R32, R14, R60 ;  /* 0x0000000e203c723c */ /* 0x000fe2000000183c */
[----:B------:R-:W2:Y:S05]  /*46c0*/  LDSM.16.M88.4 R12, [R199+0x2800] ;  /* 0x00280000c70c783b */ /* 0x000eaa0000000200 */
[----:B---3--:R-:W-:Y:S06]  /*46d0*/  HMMA.16816.F32 R16, R88, R36, R16 ;  /* 0x000000245810723c */ /* 0x008fec0000001810 */
[C---:B------:R-:W-:Y:S06]  /*46e0*/  HMMA.16816.F32 R56, R32.reuse, R20, R56 ;  /* 0x000000142038723c */ /* 0x040fec0000001838 */
[C---:B------:R-:W-:Y:S01]  /*46f0*/  HMMA.16816.F32 R52, R32.reuse, R22, R52 ;  /* 0x000000162034723c */ /* 0x040fe20000001834 */
[----:B------:R-:W3:Y:S05]  /*4700*/  LDSM.16.M88.4 R20, [R199+0x3000] ;  /* 0x00300000c714783b */ /* 0x000eea0000000200 */
[----:B----4-:R-:W-:Y:S06]  /*4710*/  HMMA.16816.F32 R80, R32, R44, R80 ;  /* 0x0000002c2050723c */ /* 0x010fec0000001850 */
[----:B------:R-:W-:Y:S01]  /*4720*/  HMMA.16816.F32 R28, R8, R50, R28 ;  /* 0x00000032081c723c */ /* 0x000fe2000000181c */
[----:B------:R-:W-:Y:S05]  /*4730*/  LDSM.16.M88.4 R48, [R202+0x4000] ;  /* 0x00400000ca30783b */ /* 0x000fea0000000200 */
[----:B------:R-:W-:Y:S01]  /*4740*/  HMMA.16816.F32 R76, R32, R46, R76 ;  /* 0x0000002e204c723c */ /* 0x000fe2000000184c */
[----:B------:R-:W4:Y:S04]  /*4750*/  LDSM.16.M88.4 R32, [R201+0xa000] ;  /* 0x00a00000c920783b */ /* 0x000f280000000200 */
[----:B------:R-:W-:Y:S01]  /*4760*/  LDSM.16.M88.4 R44, [R201+0xa800] ;  /* 0x00a80000c92c783b */ /* 0x000fe20000000200 */
[----:B-1----:R-:W-:Y:S06]  /*4770*/  HMMA.16816.F32 R16, R72, R24, R16 ;  /* 0x000000184810723c */ /* 0x002fec0000001810 */
[C---:B--2---:R-:W-:Y:S06]  /*4780*/  HMMA.16816.F32 R40, R8.reuse, R12, R40 ;  /* 0x0000000c0828723c */ /* 0x044fec0000001828 */
[----:B------:R-:W-:Y:S01]  /*4790*/  HMMA.16816.F32 R60, R8, R14, R60 ;  /* 0x0000000e083c723c */ /* 0x000fe2000000183c */
[----:B------:R-:W1:Y:S05]  /*47a0*/  LDSM.16.M88.4 R12, [R199+0x3800] ;  /* 0x00380000c70c783b */ /* 0x000e6a0000000200 */
[----:B------:R-:W-:Y:S01]  /*47b0*/  HMMA.16816.F32 R28, R88, R38, R28 ;  /* 0x00000026581c723c */ /* 0x000fe2000000181c */
[----:B------:R-:W2:Y:S05]  /*47c0*/  LDSM.16.M88.4 R36, [R200+0x4000] ;  /* 0x00400000c824783b */ /* 0x000eaa0000000200 */
[C---:B---3--:R-:W-:Y:S06]  /*47d0*/  HMMA.16816.F32 R56, R8.reuse, R20, R56 ;  /* 0x000000140838723c */ /* 0x048fec0000001838 */
[----:B------:R-:W-:Y:S01]  /*47e0*/  HMMA.16816.F32 R52, R8, R22, R52 ;  /* 0x000000160834723c */ /* 0x000fe20000001834 */
[----:B------:R-:W-:Y:S05]  /*47f0*/  LDSM.16.M88.4 R20, [R195+0xa000] ;  /* 0x00a00000c314783b */ /* 0x000fea0000000200 */
[----:B----4-:R-:W-:Y:S06]  /*4800*/  HMMA.16816.F32 R16, R48, R32, R16 ;  /* 0x000000203010723c */ /* 0x010fec0000001810 */
[----:B------:R-:W-:Y:S01]  /*4810*/  HMMA.16816.F32 R28, R72, R26, R28 ;  /* 0x0000001a481c723c */ /* 0x000fe2000000181c */
[----:B------:R-:W3:Y:S05]  /*4820*/  LDSM.16.M88.4 R24, [R198+0x4000] ;  /* 0x00400000c618783b */ /* 0x000eea0000000200 */
[----:B------:R-:W-:Y:S06]  /*4830*/  HMMA.16816.F32 R40, R88, R64, R40 ;  /* 0x000000405828723c */ /* 0x000fec0000001828 */
[C---:B-1----:R-:W-:Y:S06]  /*4840*/  HMMA.16816.F32 R80, R8.reuse, R12, R80 ;  /* 0x0000000c0850723c */ /* 0x042fec0000001850 */
[----:B------:R-:W-:Y:S01]  /*4850*/  HMMA.16816.F32 R76, R8, R14, R76 ;  /* 0x0000000e084c723c */ /* 0x000fe2000000184c */
[----:B------:R-:W-:Y:S04]  /*4860*/  LDSM.16.M88.4 R12, [R197+0x4000] ;  /* 0x00400000c50c783b */ /* 0x000fe80000000200 */
[----:B------:R-:W-:Y:S01]  /*4870*/  LDSM.16.M88.4 R8, [R188+0x4000] ;  /* 0x00400000bc08783b */ /* 0x000fe20000000200 */
[----:B--2---:R-:W-:Y:S06]  /*4880*/  HMMA.16816.F32 R16, R36, R96, R16 ;  /* 0x000000602410723c */ /* 0x004fec0000001810 */
[----:B------:R-:W-:Y:S01]  /*4890*/  HMMA.16816.F32 R60, R88, R66, R60 ;  /* 0x00000042583c723c */ /* 0x000fe2000000183c */
[----:B------:R-:W1:Y:S05]  /*48a0*/  LDSM.16.M88.4 R64, [R188+0x3800] ;  /* 0x00380000bc40783b */ /* 0x000e6a0000000200 */
[----:B------:R-:W-:Y:S01]  /*48b0*/  HMMA.16816.F32 R28, R48, R34, R28 ;  /* 0x00000022301c723c */ /* 0x000fe2000000181c */
[----:B------:R-:W-:Y:S05]  /*48c0*/  LDSM.16.M88.4 R32, [R199+0x4800] ;  /* 0x00480000c720783b */ /* 0x000fea0000000200 */
[C---:B------:R-:W-:Y:S06]  /*48d0*/  HMMA.16816.F32 R80, R88.reuse, R84, R80 ;  /* 0x000000545850723c */ /* 0x040fec0000001850 */
[C---:B------:R-:W-:Y:S06]  /*48e0*/  HMMA.16816.F32 R56, R88.reuse, R92, R56 ;  /* 0x0000005c5838723c */ /* 0x040fec0000001838 */
[----:B------:R-:W-:Y:S01]  /*48f0*/  HMMA.16816.F32 R52, R88, R94, R52 ;  /* 0x0000005e5834723c */ /* 0x000fe20000001834 */
[----:B------:R-:W2:Y:S05]  /*4900*/  LDSM.16.M88.4 R92, [R201+0xb000] ;  /* 0x00b00000c95c783b */ /* 0x000eaa0000000200 */
[----:B---3--:R-:W-:Y:S06]  /*4910*/  HMMA.16816.F32 R16, R24, R20, R16 ;  /* 0x000000141810723c */ /* 0x008fec0000001810 */
[----:B------:R-:W-:Y:S01]  /*4920*/  HMMA.16816.F32 R84, R88, R86, R76 ;  /* 0x000000565854723c */ /* 0x000fe2000000184c */
[----:B------:R-:W-:Y:S05]  /*4930*/  LDSM.16.M88.4 R76, [R195+0xa800] ;  /* 0x00a80000c34c783b */ /* 0x000fea0000000200 */
[----:B------:R-:W-:Y:S06]  /*4940*/  HMMA.16816.F32 R28, R36, R98, R28 ;  /* 0x00000062241c723c */ /* 0x000fec000000181c */
[C---:B------:R-:W-:Y:S06]  /*4950*/  HMMA.16816.F32 R56, R72.reuse, R68, R56 ;  /* 0x000000444838723c */ /* 0x040fec0000001838 */
[C---:B------:R-:W-:Y:S06]  /*4960*/  HMMA.16816.F32 R52, R72.reuse, R70, R52 ;  /* 0x000000464834723c */ /* 0x040fec0000001834 */
[----:B-1----:R-:W-:Y:S06]  /*4970*/  HMMA.16816.F32 R80, R72, R64, R80 ;  /* 0x000000404850723c */ /* 0x002fec0000001850 */
[----:B------:R-:W-:Y:S06]  /*4980*/  HMMA.16816.F32 R16, R12, R8, R16 ;  /* 0x000000080c10723c */ /* 0x000fec0000001810 */
[----:B------:R-:W-:Y:S01]  /*4990*/  HMMA.16816.F32 R84, R72, R66, R84 ;  /* 0x000000424854723c */ /* 0x000fe20000001854 */
[----:B------:R-:W1:Y:S05]  /*49a0*/  LDSM.16.M88.4 R64, [R201+0xb800] ;  /* 0x00b80000c940783b */ /* 0x000e6a0000000200 */
[----:B------:R-:W-:Y:S01]  /*49b0*/  HMMA.16816.F32 R28, R24, R22, R28 ;  /* 0x00000016181c723c */ /* 0x000fe2000000181c */
[----:B------:R-:W3:Y:S05]  /*49c0*/  LDSM.16.M88.4 R20, [R199+0x5000] ;  /* 0x00500000c714783b */ /* 0x000eea0000000200 */
[C---:B------:R-:W-:Y:S06]  /*49d0*/  HMMA.16816.F32 R40, R72.reuse, R100, R40 ;  /* 0x000000644828723c */ /* 0x040fec0000001828 */
[----:B------:R-:W-:Y:S01]  /*49e0*/  HMMA.16816.F32 R60, R72, R102, R60 ;  /* 0x00000066483c723c */ /* 0x000fe2000000183c */
[----:B------:R-:W-:Y:S01]  /*49f0*/  FMUL.FTZ R2, R16, UR27 ;  /* 0x0000001b10027c20 */ /* 0x000fe20008410000 */
[----:B------:R-:W-:Y:S01]  /*4a00*/  FMUL.FTZ R6, R17, UR27 ;  /* 0x0000001b11067c20 */ /* 0x000fe20008410000 */
[----:B------:R-:W-:Y:S01]  /*4a10*/  FMUL.FTZ R68, R18, UR27 ;  /* 0x0000001b12447c20 */ /* 0x000fe20008410000 */
[----:B------:R-:W-:-:S02]  /*4a20*/  FMUL.FTZ R69, R19, UR27 ;  /* 0x0000001b13457c20 */ /* 0x000fc40008410000 */
[C---:B--2---:R-:W-:Y:S01]  /*4a30*/  HMMA.16816.F32 R56, R48.reuse, R92, R56 ;  /* 0x0000005c3038723c */ /* 0x044fe20000001838 */
[----:B------:R-:W2:Y:S01]  /*4a40*/  LDSM.16.M88.4 R16, [R199+0x5800] ;  /* 0x00580000c710783b */ /* 0x000ea20000000200 */
[----:B------:R-:W4:Y:S04]  /*4a50*/  MUFU.TANH R2, R2 ;  /* 0x0000000200027308 */ /* 0x000f280000002400 */
[----:B------:R-:W-:Y:S04]  /*4a60*/  HMMA.16816.F32 R52, R48, R94, R52 ;  /* 0x0000005e3034723c */ /* 0x000fe80000001834 */
[----:B------:R-:W1:Y:S02]  /*4a70*/  MUFU.TANH R6, R6 ;  /* 0x0000000600067308 */ /* 0x000e640000002400 */
[----:B------:R-:W-:Y:S01]  /*4a80*/  HMMA.16816.F32 R28, R12, R10, R28 ;  /* 0x0000000a0c1c723c */ /* 0x000fe2000000181c */
[----:B------:R-:W5:Y:S05]  /*4a90*/  LDSM.16.M88.4 R8, [R195+0xb000] ;  /* 0x00b00000c308783b */ /* 0x000f6a0000000200 */
[C---:B------:R-:W-:Y:S01]  /*4aa0*/  HMMA.16816.F32 R40, R48.reuse, R44, R40 ;  /* 0x0000002c3028723c */ /* 0x040fe20000001828 */
[----:B------:R-:W2:Y:S05]  /*4ab0*/  MUFU.TANH R68, R68 ;  /* 0x0000004400447308 */ /* 0x000eaa0000002400 */
[C---:B------:R-:W-:Y:S01]  /*4ac0*/  HMMA.16816.F32 R60, R48.reuse, R46, R60 ;  /* 0x0000002e303c723c */ /* 0x040fe2000000183c */
[----:B------:R-:W-:Y:S02]  /*4ad0*/  LDSM.16.M88.4 R44, [R188+0x4800] ;  /* 0x00480000bc2c783b */ /* 0x000fe40000000200 */
[----:B------:R-:W2:Y:S03]  /*4ae0*/  MUFU.TANH R69, R69 ;  /* 0x0000004500457308 */ /* 0x000ea60000002400 */
[C---:B-1----:R-:W-:Y:S06]  /*4af0*/  HMMA.16816.F32 R80, R48.reuse, R64, R80 ;  /* 0x000000403050723c */ /* 0x042fec0000001850 */
[----:B------:R-:W-:Y:S01]  /*4b00*/  HMMA.16816.F32 R84, R48, R66, R84 ;  /* 0x000000423054723c */ /* 0x000fe20000001854 */
[----:B------:R-:W-:Y:S01]  /*4b10*/  FMUL.FTZ R28, R28, UR27 ;  /* 0x0000001b1c1c7c20 */ /* 0x000fe20008410000 */
[----:B------:R-:W-:Y:S01]  /*4b20*/  FMUL.FTZ R29, R29, UR27 ;  /* 0x0000001b1d1d7c20 */ /* 0x000fe20008410000 */
[----:B------:R-:W-:Y:S01]  /*4b30*/  FMUL.FTZ R30, R30, UR27 ;  /* 0x0000001b1e1e7c20 */ /* 0x000fe20008410000 */
[----:B------:R-:W-:-:S02]  /*4b40*/  FMUL.FTZ R31, R31, UR27 ;  /* 0x0000001b1f1f7c20 */ /* 0x000fc40008410000 */
[C---:B---3--:R-:W-:Y:S01]  /*4b50*/  HMMA.16816.F32 R56, R36.reuse, R20, R56 ;  /* 0x000000142438723c */ /* 0x048fe20000001838 */
[----:B------:R-:W1:Y:S05]  /*4b60*/  MUFU.TANH R28, R28 ;  /* 0x0000001c001c7308 */ /* 0x000e6a0000002400 */
[C---:B------:R-:W-:Y:S01]  /*4b70*/  HMMA.16816.F32 R52, R36.reuse, R22, R52 ;  /* 0x000000162434723c */ /* 0x040fe20000001834 */
[----:B------:R-:W3:Y:S02]  /*4b80*/  LDSM.16.M88.4 R20, [R195+0xb800] ;  /* 0x00b80000c314783b */ /* 0x000ee40000000200 */
[----:B------:R-:W1:Y:S03]  /*4b90*/  MUFU.TANH R29, R29 ;  /* 0x0000001d001d7308 */ /* 0x000e660000002400 */
[C---:B------:R-:W-:Y:S05]  /*4ba0*/  HMMA.16816.F32 R40, R36.reuse, R32, R40 ;  /* 0x000000202428723c */ /* 0x040fea0000001828 */
[----:B------:R-:W1:Y:S01]  /*4bb0*/  MUFU.TANH R30, R30 ;  /* 0x0000001e001e7308 */ /* 0x000e620000002400 */
[C---:B------:R-:W-:Y:S01]  /*4bc0*/  HMMA.16816.F32 R60, R36.reuse, R34, R60 ;  /* 0x00000022243c723c */ /* 0x040fe2000000183c */
[----:B------:R-:W4:Y:S05]  /*4bd0*/  LDSM.16.M88.4 R32, [R188+0x5000] ;  /* 0x00500000bc20783b */ /* 0x000f2a0000000200 */
[C---:B--2---:R-:W-:Y:S01]  /*4be0*/  HMMA.16816.F32 R80, R36.reuse, R16, R80 ;  /* 0x000000102450723c */ /* 0x044fe20000001850 */
[----:B------:R-:W2:Y:S05]  /*4bf0*/  MUFU.TANH R31, R31 ;  /* 0x0000001f001f7308 */ /* 0x000eaa0000002400 */
[----:B------:R-:W-:Y:S06]  /*4c00*/  HMMA.16816.F32 R84, R36, R18, R84 ;  /* 0x000000122454723c */ /* 0x000fec0000001854 */
[C---:B-----5:R-:W-:Y:S06]  /*4c10*/  HMMA.16816.F32 R56, R24.reuse, R8, R56 ;  /* 0x000000081838723c */ /* 0x060fec0000001838 */
[----:B------:R-:W-:Y:S01]  /*4c20*/  HMMA.16816.F32 R52, R24, R10, R52 ;  /* 0x0000000a1834723c */ /* 0x000fe20000001834 */
[----:B------:R-:W5:Y:S01]  /*4c30*/  LDSM.16.M88.4 R8, [R188+0x5800] ;  /* 0x00580000bc08783b */ /* 0x000f620000000200 */
[----:B------:R-:W-:-:S04]  /*4c40*/  DEPBAR.LE SB0, 0x0 ;  /* 0x000080000000791a */ /* 0x000fc80000000000 */
[C---:B------:R-:W-:Y:S06]  /*4c50*/  HMMA.16816.F32 R40, R24.reuse, R76, R40 ;  /* 0x0000004c1828723c */ /* 0x040fec0000001828 */
[C---:B------:R-:W-:Y:S06]  /*4c60*/  HMMA.16816.F32 R60, R24.reuse, R78, R60 ;  /* 0x0000004e183c723c */ /* 0x040fec000000183c */
[C---:B---3--:R-:W-:Y:S06]  /*4c70*/  HMMA.16816.F32 R80, R24.reuse, R20, R80 ;  /* 0x000000141850723c */ /* 0x048fec0000001850 */
[----:B------:R-:W-:Y:S06]  /*4c80*/  HMMA.16816.F32 R84, R24, R22, R84 ;  /* 0x000000161854723c */ /* 0x000fec0000001854 */
[C---:B------:R-:W-:Y:S06]  /*4c90*/  HMMA.16816.F32 R40, R12.reuse, R44, R40 ;  /* 0x0000002c0c28723c */ /* 0x040fec0000001828 */
[C---:B------:R-:W-:Y:S06]  /*4ca0*/  HMMA.16816.F32 R60, R12.reuse, R46, R60 ;  /* 0x0000002e0c3c723c */ /* 0x040fec000000183c */
[C---:B----4-:R-:W-:Y:S06]  /*4cb0*/  HMMA.16816.F32 R56, R12.reuse, R32, R56 ;  /* 0x000000200c38723c */ /* 0x050fec0000001838 */
[C---:B------:R-:W-:Y:S06]  /*4cc0*/  HMMA.16816.F32 R52, R12.reuse, R34, R52 ;  /* 0x000000220c34723c */ /* 0x040fec0000001834 */
[----:B-----5:R-:W-:Y:S01]  /*4cd0*/  HMMA.16816.F32 R80, R12, R8, R80 ;  /* 0x000000080c50723c */ /* 0x020fe20000001850 */
[----:B------:R-:W-:Y:S01]  /*4ce0*/  FMUL.FTZ R40, R40, UR27 ;  /* 0x0000001b28287c20 */ /* 0x000fe20008410000 */
[----:B------:R-:W-:Y:S01]  /*4cf0*/  FMUL.FTZ R41, R41, UR27 ;  /* 0x0000001b29297c20 */ /* 0x000fe20008410000 */
[----:B------:R-:W-:Y:S01]  /*4d00*/  FMUL.FTZ R16, R42, UR27 ;  /* 0x0000001b2a107c20 */ /* 0x000fe20008410000 */
[----:B------:R-:W-:-:S02]  /*4d10*/  FMUL.FTZ R17, R43, UR27 ;  /* 0x0000001b2b117c20 */ /* 0x000fc40008410000 */
[----:B------:R-:W-:Y:S01]  /*4d20*/  HMMA.16816.F32 R84, R12, R10, R84 ;  /* 0x0000000a0c54723c */ /* 0x000fe20000001854 */
[----:B------:R-:W-:Y:S01]  /*4d30*/  IADD3 R9, -R4, R3, RZ ;  /* 0x0000000304097210 */ /* 0x000fe20007ffe1ff */
[----:B------:R-:W-:Y:S01]  /*4d40*/  FMUL.FTZ R33, R60, UR27 ;  /* 0x0000001b3c217c20 */ /* 0x000fe20008410000 */
[----:B------:R-:W-:Y:S01]  /*4d50*/  FMUL.FTZ R32, R61, UR27 ;  /* 0x0000001b3d207c20 */ /* 0x000fe20008410000 */
[----:B------:R-:W-:Y:S01]  /*4d60*/  FMUL.FTZ R20, R62, UR27 ;  /* 0x0000001b3e147c20 */ /* 0x000fe20008410000 */
[----:B------:R-:W-:Y:S01]  /*4d70*/  SHF.R.S32.HI R4, RZ, 0x1f, R9 ;  /* 0x0000001fff047819 */ /* 0x000fe20000011409 */
[----:B------:R-:W-:Y:S01]  /*4d80*/  FMUL.FTZ R18, R63, UR27 ;  /* 0x0000001b3f127c20 */ /* 0x000fe20008410000 */
[----:B------:R-:W-:Y:S01]  /*4d90*/  FMUL.FTZ R56, R56, UR27 ;  /* 0x0000001b38387c20 */ /* 0x000fe20008410000 */
[----:B------:R-:W-:Y:S01]  /*4da0*/  FMUL.FTZ R57, R57, UR27 ;  /* 0x0000001b39397c20 */ /* 0x000fe20008410000 */
[----:B------:R-:W-:Y:S01]  /*4db0*/  LEA.HI R4, R4, R9, RZ, 0x2 ;  /* 0x0000000904047211 */ /* 0x000fe200078f10ff */
[----:B------:R-:W-:Y:S01]  /*4dc0*/  FMUL.FTZ R58, R58, UR27 ;  /* 0x0000001b3a3a7c20 */ /* 0x000fe20008410000 */
[----:B------:R-:W-:Y:S01]  /*4dd0*/  FMUL.FTZ R59, R59, UR27 ;  /* 0x0000001b3b3b7c20 */ /* 0x000fe20008410000 */
[----:B------:R-:W-:Y:S01]  /*4de0*/  FMUL.FTZ R52, R52, UR27 ;  /* 0x0000001b34347c20 */ /* 0x000fe20008410000 */
[----:B------:R-:W-:Y:S01]  /*4df0*/  SHF.R.S32.HI R4, RZ, 0x2, R4 ;  /* 0x00000002ff047819 */ /* 0x000fe20000011404 */
[----:B------:R-:W-:Y:S01]  /*4e00*/  FMUL.FTZ R53, R53, UR27 ;  /* 0x0000001b35357c20 */ /* 0x000fe20008410000 */
[----:B------:R-:W-:Y:S01]  /*4e10*/  FMUL.FTZ R54, R54, UR27 ;  /* 0x0000001b36367c20 */ /* 0x000fe20008410000 */
[----:B------:R-:W-:Y:S01]  /*4e20*/  FMUL.FTZ R55, R55, UR27 ;  /* 0x0000001b37377c20 */ /* 0x000fe20008410000 */
[----:B------:R-:W3:Y:S01]  /*4e30*/  MUFU.TANH R40, R40 ;  /* 0x0000002800287308 */ /* 0x000ee20000002400 */
[----:B------:R-:W-:Y:S01]  /*4e40*/  FMUL.FTZ R80, R80, UR27 ;  /* 0x0000001b50507c20 */ /* 0x000fe20008410000 */
[----:B------:R-:W-:Y:S01]  /*4e50*/  FMUL.FTZ R81, R81, UR27 ;  /* 0x0000001b51517c20 */ /* 0x000fe20008410000 */
[----:B------:R-:W-:Y:S01]  /*4e60*/  FMUL.FTZ R82, R82, UR27 ;  /* 0x0000001b52527c20 */ /* 0x000fe20008410000 */
[----:B------:R-:W-:Y:S01]  /*4e70*/  FMUL.FTZ R83, R83, UR27 ;  /* 0x0000001b53537c20 */ /* 0x000fe20008410000 */
[----:B------:R-:W-:-:S02]  /*4e80*/  IMAD.IADD R213, R213, 0x1, R4 ;  /* 0x00000001d5d57824 */ /* 0x000fc400078e0204 */
[----:B------:R-:W-:Y:S01]  /*4e90*/  FMUL.FTZ R84, R84, UR27 ;  /* 0x0000001b54547c20 */ /* 0x000fe20008410000 */
[----:B------:R-:W-:Y:S01]  /*4ea0*/  FMUL.FTZ R85, R85, UR27 ;  /* 0x0000001b55557c20 */ /* 0x000fe20008410000 */
[----:B------:R-:W-:Y:S01]  /*4eb0*/  FMUL.FTZ R86, R86, UR27 ;  /* 0x0000001b56567c20 */ /* 0x000fe20008410000 */
[----:B------:R-:W-:Y:S01]  /*4ec0*/  FMUL.FTZ R87, R87, UR27 ;  /* 0x0000001b57577c20 */ /* 0x000fe20008410000 */
[----:B------:R-:W4:Y:S01]  /*4ed0*/  MUFU.TANH R41, R41 ;  /* 0x0000002900297308 */ /* 0x000f220000002400 */
[C---:B------:R-:W-:Y:S02]  /*4ee0*/  IADD3 R211, R213.reuse, 0x8, RZ ;  /* 0x00000008d5d37810 */ /* 0x040fe40007ffe0ff */
[----:B------:R-:W-:Y:S02]  /*4ef0*/  VIADDMNMX R212, R213, UR18, R212, PT ;  /* 0x00000012d5d47c46 */ /* 0x000fe4000b8001d4 */
[----:B------:R-:W-:Y:S02]  /*4f00*/  IADD3 R210, R211, UR17, R210 ;  /* 0x00000011d3d27c10 */ /* 0x000fe4000fffe0d2 */
[----:B------:R-:W-:Y:S01]  /*4f10*/  VIADDMNMX R213, R213, UR19, RZ, !PT ;  /* 0x00000013d5d57c46 */ /* 0x000fe2000f8001ff */
[----:B------:R-:W1:Y:S01]  /*4f20*/  MUFU.TANH R16, R16 ;  /* 0x0000001000107308 */ /* 0x000e620000002400 */
[----:B------:R-:W-:-:S02]  /*4f30*/  VIADDMNMX R211, R211, UR19, RZ, !PT ;  /* 0x00000013d3d37c46 */ /* 0x000fc4000f8001ff */
[----:B------:R-:W-:-:S05]  /*4f40*/  VIMNMX R210, R210, UR22, PT ;  /* 0x00000016d2d27c48 */ /* 0x000fca000bfe0100 */
[----:B------:R-:W1:Y:S08]  /*4f50*/  MUFU.TANH R17, R17 ;  /* 0x0000001100117308 */ /* 0x000e700000002400 */
[----:B------:R-:W1:Y:S08]  /*4f60*/  MUFU.TANH R33, R33 ;  /* 0x0000002100217308 */ /* 0x000e700000002400 */
[----:B------:R-:W1:Y:S08]  /*4f70*/  MUFU.TANH R32, R32 ;  /* 0x0000002000207308 */ /* 0x000e700000002400 */
[----:B------:R-:W1:Y:S08]  /*4f80*/  MUFU.TANH R20, R20 ;  /* 0x0000001400147308 */ /* 0x000e700000002400 */
[----:B------:R-:W1:Y:S08]  /*4f90*/  MUFU.TANH R18, R18 ;  /* 0x0000001200127308 */ /* 0x000e700000002400 */
[----:B------:R1:W1:Y:S08]  /*4fa0*/  MUFU.TANH R225, R56 ;  /* 0x0000003800e17308 */ /* 0x0002700000002400 */
        /* <DEDUP_REMOVED lines=14> */
[----:B------:R1:W1:Y:S01]  /*5090*/  MUFU.TANH R177, R87 ;  /* 0x0000005700b17308 */ /* 0x0002620000002400 */
[----:B------:R-:W-:Y:S06]  /*50a0*/  BAR.SYNC.DEFER_BLOCKING 0x0 ;  /* 0x0000000000007b1d */ /* 0x000fec0000010000 */
[----:B--234-:R-:W-:Y:S05]  /*50b0*/  @!P6 BRA `(.L_x_2112) ;  /* 0x0000000c0060e947 */ /* 0x01cfea0003800000 */
        /* <DEDUP_REMOVED lines=10> */
[----:B------:R-:W2:Y:S08]  /*5160*/  I2F.RP R9, UR14 ;  /* 0x0000000e00097d06 */ /* 0x000eb00008209400 */
[----:B--2---:R-:W2:Y:S02]  /*5170*/  MUFU.RCP R8, R9 ;  /* 0x0000000900087308 */ /* 0x004ea40000001000 */
[----:B--2---:R-:W-:-:S06]  /*5180*/  VIADD R8, R8, 0xffffffe ;  /* 0x0ffffffe08087836 */ /* 0x004fcc0000000000 */
[----:B------:R-:W2:Y:S02]  /*5190*/  F2I.FTZ.U32.TRUNC.NTZ R3, R8 ;  /* 0x0000000800037305 */ /* 0x000ea4000021f000 */
[----:B--2---:R-:W-:Y:S01]  /*51a0*/  R2UR UR33, R3 ;  /* 0x00000000032172ca */ /* 0x004fe200000e0000 */
        /* <DEDUP_REMOVED lines=21> */
[----:B------:R-:W-:Y:S02]  /*5300*/  ULOP3.LUT UR14, UR15, UR17, URZ, 0x3c, !UPT ;  /* 0x000000110f0e7292 */ /* 0x000fe4000f8e3c3f */
[----:B------:R-:W-:-:S02]  /*5310*/  @!UP0 UIADD3 UR29, UR29, 0x1, URZ ;  /* 0x000000011d1d8890 */ /* 0x000fc4000fffe03f */
[----:B------:R-:W-:Y:S02]  /*5320*/  UISETP.GE.AND UP1, UPT, UR14, URZ, UPT ;  /* 0x0000003f0e00728c */ /* 0x000fe4000bf26270 */
[----:B------:R-:W-:Y:S02]  /*5330*/  UISETP.GE.AND UP0, UPT, UR30, URZ, UPT ;  /* 0x0000003f1e00728c */ /* 0x000fe4000bf06270 */
[----:B------:R-:W-:Y:S02]  /*5340*/  @!UP2 UIADD3 UR31, UR31, 0x1, URZ ;  /* 0x000000011f1fa890 */ /* 0x000fe4000fffe03f */
[----:B------:R-:W-:Y:S02]  /*5350*/  @UP3 UIADD3 UR29, UR29, 0x1, URZ ;  /* 0x000000011d1d3890 */ /* 0x000fe4000fffe03f */
[----:B------:R-:W-:Y:S02]  /*5360*/  @UP4 UIADD3 UR31, UR31, 0x1, URZ ;  /* 0x000000011f1f4890 */ /* 0x000fe4000fffe03f */
[----:B------:R-:W-:-:S02]  /*5370*/  UISETP.NE.AND UP2, UPT, UR17, URZ, UPT ;  /* 0x0000003f1100728c */ /* 0x000fc4000bf45270 */
[----:B------:R-:W-:Y:S02]  /*5380*/  ULOP3.LUT UR14, URZ, UR17, URZ, 0x33, !UPT ;  /* 0x000000113f0e7292 */ /* 0x000fe4000f8e333f */
[----:B------:R-:W-:Y:S02]  /*5390*/  @!UP1 UIADD3 UR31, -UR31, URZ, URZ ;  /* 0x0000003f1f1f9290 */ /* 0x000fe4000fffe13f */
[----:B------:R-:W-:Y:S02]  /*53a0*/  @!UP0 UIADD3 UR29, -UR29, URZ, URZ ;  /* 0x0000003f1d1d8290 */ /* 0x000fe4000fffe13f */
[----:B------:R-:W-:Y:S02]  /*53b0*/  USEL UR31, UR14, UR31, !UP2 ;  /* 0x0000001f0e1f7287 */ /* 0x000fe4000d000000 */
[----:B------:R-:W-:Y:S02]  /*53c0*/  USEL UR14, UR14, UR29, !UP2 ;  /* 0x0000001d0e0e7287 */ /* 0x000fe4000d000000 */
[----:B------:R-:W-:-:S02]  /*53d0*/  UIMAD.WIDE UR18, UR31, 0x4, UR20 ;  /* 0x000000041f1278a5 */ /* 0x000fc4000f8e0214 */
        /* <DEDUP_REMOVED lines=15> */
[----:B---3--:R-:W-:Y:S01]  /*54d0*/  IMAD.U32 R9, RZ, RZ, UR29 ;  /* 0x0000001dff097e24 */ /* 0x008fe2000f8e00ff */
[----:B------:R-:W-:-:S04]  /*54e0*/  MOV R8, UR28 ;  /* 0x0000001c00087c02 */ /* 0x000fc80008000f00 */
[----:B------:R-:W-:Y:S01]  /*54f0*/  MOV R9, UR14 ;  /* 0x0000000e00097c02 */ /* 0x000fe20008000f00 */
[----:B--2---:R-:W-:-:S04]  /*5500*/  IMAD.IADD R4, R4, 0x1, -R3 ;  /* 0x0000000104047824 */ /* 0x004fc800078e0a03 */
[----:B------:R-:W-:Y:S01]  /*5510*/  IMAD.WIDE.U32 R8, R4, UR18, R8 ;  /* 0x0000001204087c25 */ /* 0x000fe2000f8e0008 */
[----:B------:R-:W-:-:S05]  /*5520*/  SHF.R.S32.HI R3, RZ, 0x1f, R4 ;  /* 0x0000001fff037819 */ /* 0x000fca0000011404 */
[----:B------:R-:W-:-:S04]  /*5530*/  IMAD R3, R3, UR18, RZ ;  /* 0x0000001203037c24 */ /* 0x000fc8000f8e02ff */
[----:B------:R-:W-:Y:S01]  /*5540*/  IMAD R3, R4, UR19, R3 ;  /* 0x0000001304037c24 */ /* 0x000fe2000f8e0203 */
[----:B------:R-:W-:-:S03]  /*5550*/  MOV R4, R8 ;  /* 0x0000000800047202 */ /* 0x000fc60000000f00 */
[----:B------:R-:W-:Y:S01]  /*5560*/  IMAD.IADD R3, R9, 0x1, R3 ;  /* 0x0000000109037824 */ /* 0x000fe200078e0203 */
[----:B------:R-:W-:Y:S06]  /*5570*/  BRA `(.L_x_2114) ;  /* 0x0000000000107947 */ /* 0x000fec0003800000 */
.L_x_2113:
[----:B------:R-:W-:-:S04]  /*5580*/  ULEA UR14, -UR8, URZ, 0x6 ;  /* 0x0000003f080e7291 */ /* 0x000fc8000f8e313f */
[----:B------:R-:W-:Y:S02]  /*5590*/  USHF.R.S32.HI UR17, URZ, 0x1f, UR14 ;  /* 0x0000001f3f117899 */ /* 0x000fe4000801140e */
[----:B------:R-:W-:-:S04]  /*55a0*/  MOV R4, UR14 ;  /* 0x0000000e00047c02 */ /* 0x000fc80008000f00 */
[----:B------:R-:W-:-:S07]  /*55b0*/  MOV R3, UR17 ;  /* 0x0000001100037c02 */ /* 0x000fce0008000f00 */
.L_x_2114:
[----:B------:R-:W-:Y:S01]  /*55c0*/  ULDC UR14, c[0x0][0x2d0] ;  /* 0x0000b400000e7ab9 */ /* 0x000fe20000000800 */
[----:B------:R-:W-:Y:S01]  /*55d0*/  BSSY B0, `(.L_x_2115) ;  /* 0x0000083000007945 */ /* 0x000fe20003800000 */
[----:B------:R-:W-:Y:S02]  /*55e0*/  ISETP.GE.AND P4, PT, R208, UR14, PT ;  /* 0x0000000ed0007c0c */ /* 0x000fe4000bf86270 */
[----:B------:R-:W-:Y:S02]  /*55f0*/  ISETP.GE.AND P2, PT, R204, UR14, PT ;  /* 0x0000000ecc007c0c */ /* 0x000fe4000bf46270 */
[----:B------:R-:W-:-:S09]  /*5600*/  ISETP.GE.AND P1, PT, R203, UR14, PT ;  /* 0x0000000ecb007c0c */ /* 0x000fd2000bf26270 */
[----:B------:R-:W2:Y:S01]  /*5610*/  @!P4 LDC.64 R12, c[0x0][0x218] ;  /* 0x00008600ff0ccb82 */ /* 0x000ea20000000a00 */
[CC--:B------:R-:W-:Y:S01]  /*5620*/  @!P4 IADD3 R19, P0, R4.reuse, R133.reuse, RZ ;  /* 0x000000850413c210 */ /* 0x0c0fe20007f1e0ff */
[----:B------:R3:W-:Y:S04]  /*5630*/  @P4 STS.128 [R207+0x6000], RZ ;  /* 0x006000ffcf004388 */ /* 0x0007e80000000c00 */
[----:B------:R-:W-:Y:S01]  /*5640*/  @!P4 IMAD.X R22, R3, 0x1, R134, P0 ;  /* 0x000000010316c824 */ /* 0x000fe200000e0686 */
[----:B------:R-:W-:Y:S01]  /*5650*/  @!P2 IADD3 R21, P0, R4, R133, RZ ;  /* 0x000000850415a210 */ /* 0x000fe20007f1e0ff */
[----:B------:R-:W4:Y:S08]  /*5660*/  @!P2 LDC.64 R10, c[0x0][0x218] ;  /* 0x00008600ff0aab82 */ /* 0x000f300000000a00 */
[----:B------:R-:W5:Y:S01]  /*5670*/  @!P1 LDC.64 R8, c[0x0][0x218] ;  /* 0x00008600ff089b82 */ /* 0x000f620000000a00 */
[----:B--2---:R-:W-:-:S07]  /*5680*/  @!P4 LEA R24, P5, R19, R12, 0x1 ;  /* 0x0000000c1318c211 */ /* 0x004fce00078a08ff */
[----:B------:R-:W2:Y:S01]  /*5690*/  @!P4 LDC.64 R14, c[0x0][0x218] ;  /* 0x00008600ff0ecb82 */ /* 0x000ea20000000a00 */
[----:B------:R-:W-:Y:S01]  /*56a0*/  @!P4 LEA.HI.X R25, R19, R13, R22, 0x1, P5 ;  /* 0x0000000d1319c211 */ /* 0x000fe200028f0c16 */
[----:B------:R-:W-:Y:S01]  /*56b0*/  @!P2 IMAD.X R22, R3, 0x1, R134, P0 ;  /* 0x000000010316a824 */ /* 0x000fe200000e0686 */
[----:B------:R-:W-:Y:S02]  /*56c0*/  @!P1 IADD3 R19, P0, R4, R133, RZ ;  /* 0x0000008504139210 */ /* 0x000fe40007f1e0ff */
[----:B----4-:R-:W-:-:S03]  /*56d0*/  @!P2 LEA R34, P5, R21, R10, 0x1 ;  /* 0x0000000a1522a211 */ /* 0x010fc600078a08ff */
[----:B------:R-:W4:Y:S01]  /*56e0*/  @!P2 LDC.64 R12, c[0x0][0x218] ;  /* 0x00008600ff0cab82 */ /* 0x000f220000000a00 */
[----:B------:R-:W-:Y:S01]  /*56f0*/  @!PT LDS RZ, [RZ] ;  /* 0x00000000fffff984 */ /* 0x000fe20000000800 */
[----:B------:R-:W-:Y:S01]  /*5700*/  @!PT LDS RZ, [RZ] ;  /* 0x00000000fffff984 */ /* 0x000fe20000000800 */
[----:B------:R-:W-:Y:S01]  /*5710*/  @!PT LDS RZ, [RZ] ;  /* 0x00000000fffff984 */ /* 0x000fe20000000800 */
[----:B------:R1:W-:Y:S01]  /*5720*/  @!P4 LDGSTS.E.BYPASS.LTC128B.128 [R207+0x6000], desc[UR24][R24.64] ;  /* 0x0600000018cfcfae */ /* 0x0003e2000b901d58 */
[----:B------:R-:W-:Y:S01]  /*5730*/  @!P1 IMAD.X R36, R3, 0x1, R134, P0 ;  /* 0x0000000103249824 */ /* 0x000fe200000e0686 */
[----:B------:R-:W-:Y:S02]  /*5740*/  @!P2 LEA.HI.X R35, R21, R11, R22, 0x1, P5 ;  /* 0x0000000b1523a211 */ /* 0x000fe400028f0c16 */
[----:B------:R-:W-:Y:S01]  /*5750*/  IADD3 R26, P5, R4, UR26, RZ ;  /* 0x0000001a041a7c10 */ /* 0x000fe2000ffbe0ff */
[----:B------:R3:W-:Y:S01]  /*5760*/  @P2 STS.128 [R207+0x8000], RZ ;  /* 0x008000ffcf002388 */ /* 0x0007e20000000c00 */
[C---:B-----5:R-:W-:Y:S01]  /*5770*/  @!P1 LEA R22, P0, R19.reuse, R8, 0x1 ;  /* 0x0000000813169211 */ /* 0x060fe200078008ff */
[----:B------:R-:W5:Y:S02]  /*5780*/  @!P1 LDC.64 R10, c[0x0][0x218] ;  /* 0x00008600ff0a9b82 */ /* 0x000f640000000a00 */
[----:B------:R-:W-:Y:S01]  /*5790*/  @!PT LDS RZ, [RZ] ;  /* 0x00000000fffff984 */ /* 0x000fe20000000800 */
[----:B------:R-:W-:Y:S01]  /*57a0*/  @!PT LDS RZ, [RZ] ;  /* 0x00000000fffff984 */ /* 0x000fe20000000800 */
[----:B------:R-:W-:Y:S01]  /*57b0*/  @!PT LDS RZ, [RZ] ;  /* 0x00000000fffff984 */ /* 0x000fe20000000800 */
[----:B------:R3:W-:Y:S01]  /*57c0*/  @!P2 LDGSTS.E.BYPASS.LTC128B.128 [R207+0x8000], desc[UR24][R34.64+0x80] ;  /* 0x0800008022cfafae */ /* 0x0007e2000b901d58 */
[----:B------:R-:W-:-:S02]  /*57d0*/  @!P1 LEA.HI.X R23, R19, R9, R36, 0x1, P0 ;  /* 0x0000000913179211 */ /* 0x000fc400000f0c24 */
[----:B------:R-:W-:Y:S01]  /*57e0*/  IADD3.X R19, R3, UR23, RZ, P5, !PT ;  /* 0x0000001703137c10 */ /* 0x000fe2000affe4ff */
[----:B------:R1:W-:Y:S01]  /*57f0*/  @P1 STS.128 [R207+0xa000], RZ ;  /* 0x00a000ffcf001388 */ /* 0x0003e20000000c00 */
[CC--:B------:R-:W-:Y:S01]  /*5800*/  @!P4 IADD3 R27, P5, R26.reuse, R133.reuse, RZ ;  /* 0x000000851a1bc210 */ /* 0x0c0fe20007fbe0ff */
[----:B------:R-:W1:Y:S01]  /*5810*/  @!P4 LDC.64 R8, c[0x0][0x218] ;  /* 0x00008600ff08cb82 */ /* 0x000e620000000a00 */
[----:B------:R-:W-:Y:S01]  /*5820*/  @!P2 IADD3 R21, P0, R26, R133, RZ ;  /* 0x000000851a15a210 */ /* 0x000fe20007f1e0ff */
[----:B------:R-:W-:Y:S01]  /*5830*/  @!PT LDS RZ, [RZ] ;  /* 0x00000000fffff984 */ /* 0x000fe20000000800 */
[----:B------:R-:W-:Y:S01]  /*5840*/  @!PT LDS RZ, [RZ] ;  /* 0x00000000fffff984 */ /* 0x000fe20000000800 */
[----:B------:R-:W-:Y:S01]  /*5850*/  @!PT LDS RZ, [RZ] ;  /* 0x00000000fffff984 */ /* 0x000fe20000000800 */
[----:B------:R3:W-:Y:S02]  /*5860*/  @!P1 LDGSTS.E.BYPASS.LTC128B.128 [R207+0xa000], desc[UR24][R22.64+0x100] ;  /* 0x0a00010016cf9fae */ /* 0x0007e4000b901d58 */
[--C-:B------:R-:W-:Y:S01]  /*5870*/  @!P4 IMAD.X R38, R19, 0x1, R134.reuse, P5 ;  /* 0x000000011326c824 */ /* 0x100fe200028e0686 */
[----:B--2---:R-:W-:Y:S01]  /*5880*/  @!P4 LEA R36, P5, R27, R14, 0x1 ;  /* 0x0000000e1b24c211 */ /* 0x004fe200078a08ff */
[----:B------:R-:W-:Y:S01]  /*5890*/  @!P2 IMAD.X R14, R19, 0x1, R134, P0 ;  /* 0x00000001130ea824 */ /* 0x000fe200000e0686 */
[----:B------:R2:W-:Y:S02]  /*58a0*/  @P4 STS.128 [R207+0x6800], RZ ;  /* 0x006800ffcf004388 */ /* 0x0005e40000000c00 */
[----:B------:R-:W-:-:S02]  /*58b0*/  @!P4 LEA.HI.X R37, R27, R15, R38, 0x1, P5 ;  /* 0x0000000f1b25c211 */ /* 0x000fc400028f0c26 */
[C---:B----4-:R-:W-:Y:S02]  /*58c0*/  @!P2 LEA R38, P5, R21.reuse, R12, 0x1 ;  /* 0x0000000c1526a211 */ /* 0x050fe400078a08ff */
[----:B------:R-:W-:Y:S01]  /*58d0*/  @!P1 IADD3 R12, P0, R26, R133, RZ ;  /* 0x000000851a0c9210 */ /* 0x000fe20007f1e0ff */
[----:B------:R-:W-:Y:S01]  /*58e0*/  @!PT LDS RZ, [RZ] ;  /* 0x00000000fffff984 */ /* 0x000fe20000000800 */
[----:B------:R-:W-:Y:S01]  /*58f0*/  @!PT LDS RZ, [RZ] ;  /* 0x00000000fffff984 */ /* 0x000fe20000000800 */
[----:B------:R-:W-:Y:S01]  /*5900*/  @!PT LDS RZ, [RZ] ;  /* 0x00000000fffff984 */ /* 0x000fe20000000800 */
[----:B------:R2:W-:Y:S01]  /*5910*/  @!P4 LDGSTS.E.BYPASS.LTC128B.128 [R207+0x6800], desc[UR24][R36.64] ;  /* 0x0680000024cfcfae */ /* 0x0005e2000b901d58 */
[----:B------:R-:W-:Y:S02]  /*5920*/  @!P2 LEA.HI.X R39, R21, R13, R14, 0x1, P5 ;  /* 0x0000000d1527a211 */ /* 0x000fe400028f0c0e */
[----:B------:R-:W4:Y:S01]  /*5930*/  @!P2 LDC.64 R14, c[0x0][0x218] ;  /* 0x00008600ff0eab82 */ /* 0x000f220000000a00 */
[----:B------:R-:W-:Y:S01]  /*5940*/  @!P1 IMAD.X R13, R19, 0x1, R134, P0 ;  /* 0x00000001130d9824 */ /* 0x000fe200000e0686 */
[----:B-----5:R-:W-:Y:S01]  /*5950*/  @!P1 LEA R42, P0, R12, R10, 0x1 ;  /* 0x0000000a0c2a9211 */ /* 0x020fe200078008ff */
[----:B------:R2:W-:Y:S01]  /*5960*/  @P2 STS.128 [R207+0x8800], RZ ;  /* 0x008800ffcf002388 */ /* 0x0005e20000000c00 */
[----:B------:R-:W-:-:S02]  /*5970*/  IADD3 R26, P5, R26, UR26, RZ ;  /* 0x0000001a1a1a7c10 */ /* 0x000fc4000ffbe0ff */
[----:B------:R-:W-:Y:S01]  /*5980*/  @!P1 LEA.HI.X R43, R12, R11, R13, 0x1, P0 ;  /* 0x0000000b0c2b9211 */ /* 0x000fe200000f0c0d */
[----:B------:R-:W-:Y:S01]  /*5990*/  @!PT LDS RZ, [RZ] ;  /* 0x00000000fffff984 */ /* 0x000fe20000000800 */
[----:B------:R-:W-:Y:S01]  /*59a0*/  @!PT LDS RZ, [RZ] ;  /* 0x00000000fffff984 */ /* 0x000fe20000000800 */
[----:B------:R-:W-:Y:S01]  /*59b0*/  @!PT LDS RZ, [RZ] ;  /* 0x00000000fffff984 */ /* 0x000fe20000000800 */
[----:B------:R2:W-:Y:S01]  /*59c0*/  @!P2 LDGSTS.E.BYPASS.LTC128B.128 [R207+0x8800], desc[UR24][R38.64+0x80] ;  /* 0x0880008026cfafae */ /* 0x0005e2000b901d58 */
[----:B------:R-:W3:Y:S01]  /*59d0*/  @!P1 LDC.64 R12, c[0x0][0x218] ;  /* 0x00008600ff0c9b82 */ /* 0x000ee20000000a00 */
[----:B------:R-:W-:Y:S02]  /*59e0*/  IADD3.X R19, R19, UR23, RZ, P5, !PT ;  /* 0x0000001713137c10 */ /* 0x000fe4000affe4ff */
[CC--:B------:R-:W-:Y:S01]  /*59f0*/  @!P4 IADD3 R21, P0, R26.reuse, R133.reuse, RZ ;  /* 0x000000851a15c210 */ /* 0x0c0fe20007f1e0ff */
[----:B------:R2:W-:Y:S01]  /*5a00*/  @P1 STS.128 [R207+0xa800], RZ ;  /* 0x00a800ffcf001388 */ /* 0x0005e20000000c00 */
[----:B------:R-:W-:-:S03]  /*5a10*/  @!P2 IADD3 R27, P5, R26, R133, RZ ;  /* 0x000000851a1ba210 */ /* 0x000fc60007fbe0ff */
[----:B------:R-:W-:Y:S01]  /*5a20*/  @!P4 IMAD.X R44, R19, 0x1, R134, P0 ;  /* 0x00000001132cc824 */ /* 0x000fe200000e0686 */
[C---:B-1----:R-:W-:Y:S01]  /*5a30*/  @!P4 LEA R46, P0, R21.reuse, R8, 0x1 ;  /* 0x00000008152ec211 */ /* 0x042fe200078008ff */
[----:B------:R-:W1:Y:S01]  /*5a40*/  @!P4 LDC.64 R10, c[0x0][0x218] ;  /* 0x00008600ff0acb82 */ /* 0x000e620000000a00 */
[----:B------:R-:W-:Y:S01]  /*5a50*/  @!PT LDS RZ, [RZ] ;  /* 0x00000000fffff984 */ /* 0x000fe20000000800 */
[----:B------:R-:W-:Y:S01]  /*5a60*/  @!PT LDS RZ, [RZ] ;  /* 0x00000000fffff984 */ /* 0x000fe20000000800 */
[----:B------:R-:W-:Y:S01]  /*5a70*/  @!PT LDS RZ, [RZ] ;  /* 0x00000000fffff984 */ /* 0x000fe20000000800 */
[----:B------:R2:W-:Y:S02]  /*5a80*/  @!P1 LDGSTS.E.BYPASS.LTC128B.128 [R207+0xa800], desc[UR24][R42.64+0x100] ;  /* 0x0a8001002acf9fae */ /* 0x0005e4000b901d58 */
[----:B------:R-:W-:Y:S01]  /*5a90*/  @!P4 LEA.HI.X R47, R21, R9, R44, 0x1, P0 ;  /* 0x00000009152fc211 */ /* 0x000fe200000f0c2c */
[--C-:B------:R-:W-:Y:S01]  /*5aa0*/  @!P2 IMAD.X R44, R19, 0x1, R134.reuse, P5 ;  /* 0x00000001132ca824 */ /* 0x100fe200028e0686 */
[C---:B------:R-:W-:Y:S01]  /*5ab0*/  @!P1 IADD3 R21, P0, R26.reuse, R133, RZ ;  /* 0x000000851a159210 */ /* 0x040fe20007f1e0ff */
[----:B------:R2:W-:Y:S01]  /*5ac0*/  @P4 STS.128 [R207+0x7000], RZ ;  /* 0x007000ffcf004388 */ /* 0x0005e20000000c00 */
[----:B----4-:R-:W-:Y:S01]  /*5ad0*/  @!P2 LEA R24, P5, R27, R14, 0x1 ;  /* 0x0000000e1b18a211 */ /* 0x010fe200078a08ff */
[----:B------:R-:W4:Y:S02]  /*5ae0*/  @!P2 LDC.64 R8, c[0x0][0x218] ;  /* 0x00008600ff08ab82 */ /* 0x000f240000000a00 */
[----:B------:R-:W-:Y:S01]  /*5af0*/  @!P1 IMAD.X R14, R19, 0x1, R134, P0 ;  /* 0x00000001130e9824 */ /* 0x000fe200000e0686 */
[----:B------:R-:W-:Y:S01]  /*5b00*/  @!P2 LEA.HI.X R25, R27, R15, R44, 0x1, P5 ;  /* 0x0000000f1b19a211 */ /* 0x000fe200028f0c2c */
[----:B------:R-:W-:Y:S01]  /*5b10*/  @!PT LDS RZ, [RZ] ;  /* 0x00000000fffff984 */ /* 0x000fe20000000800 */
[----:B------:R-:W-:Y:S01]  /*5b20*/  @!PT LDS RZ, [RZ] ;  /* 0x00000000fffff984 */ /* 0x000fe20000000800 */
[----:B------:R-:W-:Y:S01]  /*5b30*/  @!PT LDS RZ, [RZ] ;  /* 0x00000000fffff984 */ /* 0x000fe20000000800 */
[----:B------:R2:W-:Y:S01]  /*5b40*/  @!P4 LDGSTS.E.BYPASS.LTC128B.128 [R207+0x7000], desc[UR24][R46.64] ;  /* 0x070000002ecfcfae */ /* 0x0005e2000b901d58 */
[----:B------:R-:W-:-:S02]  /*5b50*/  IADD3 R26, P5, R26, UR26, RZ ;  /* 0x0000001a1a1a7c10 */ /* 0x000fc4000ffbe0ff */
[----:B---3--:R-:W-:Y:S01]  /*5b60*/  @!P1 LEA R34, P0, R21, R12, 0x1 ;  /* 0x0000000c15229211 */ /* 0x008fe200078008ff */
[----:B------:R2:W-:Y:S01]  /*5b70*/  @P2 STS.128 [R207+0x9000], RZ ;  /* 0x009000ffcf002388 */ /* 0x0005e20000000c00 */
[----:B------:R-:W-:Y:S02]  /*5b80*/  IADD3.X R19, R19, UR23, RZ, P5, !PT ;  /* 0x0000001713137c10 */ /* 0x000fe4000affe4ff */
[C---:B------:R-:W-:Y:S01]  /*5b90*/  @!P4 IADD3 R12, P5, R26.reuse, R133, RZ ;  /* 0x000000851a0cc210 */ /* 0x040fe20007fbe0ff */
[----:B------:R-:W-:Y:S01]  /*5ba0*/  @!PT LDS RZ, [RZ] ;  /* 0x00000000fffff984 */ /* 0x000fe20000000800 */
[----:B------:R-:W-:Y:S01]  /*5bb0*/  @!PT LDS RZ, [RZ] ;  /* 0x00000000fffff984 */ /* 0x000fe20000000800 */
[----:B------:R-:W-:Y:S01]  /*5bc0*/  @!PT LDS RZ, [RZ] ;  /* 0x00000000fffff984 */ /* 0x000fe20000000800 */
[----:B------:R2:W-:Y:S01]  /*5bd0*/  @!P2 LDGSTS.E.BYPASS.LTC128B.128 [R207+0x9000], desc[UR24][R24.64+0x80] ;  /* 0x0900008018cfafae */ /* 0x0005e2000b901d58 */
[----:B------:R-:W-:Y:S02]  /*5be0*/  @!P1 LEA.HI.X R35, R21, R13, R14, 0x1, P0 ;  /* 0x0000000d15239211 */ /* 0x000fe400000f0c0e */
[----:B------:R-:W-:Y:S01]  /*5bf0*/  @!P2 IADD3 R13, P0, R26, R133, RZ ;  /* 0x000000851a0da210 */ /* 0x000fe20007f1e0ff */
[C-C-:B------:R-:W-:Y:S01]  /*5c00*/  @!P4 IMAD.X R14, R19.reuse, 0x1, R134.reuse, P5 ;  /* 0x00000001130ec824 */ /* 0x140fe200028e0686 */
[C---:B-1----:R-:W-:Y:S01]  /*5c10*/  @!P4 LEA R22, P5, R12.reuse, R10, 0x1 ;  /* 0x0000000a0c16c211 */ /* 0x042fe200078a08ff */
[----:B------:R2:W-:Y:S02]  /*5c20*/  @P1 STS.128 [R207+0xb000], RZ ;  /* 0x00b000ffcf001388 */ /* 0x0005e40000000c00 */
[----:B------:R-:W-:Y:S01]  /*5c30*/  @!P2 IMAD.X R10, R19, 0x1, R134, P0 ;  /* 0x00000001130aa824 */ /* 0x000fe200000e0686 */
[----:B------:R-:W-:Y:S01]  /*5c40*/  @!P4 LEA.HI.X R23, R12, R11, R14, 0x1, P5 ;  /* 0x0000000b0c17c211 */ /* 0x000fe200028f0c0e */
[----:B------:R-:W-:Y:S01]  /*5c50*/  @!PT LDS RZ, [RZ] ;  /* 0x00000000fffff984 */ /* 0x000fe20000000800 */
[----:B------:R-:W-:Y:S01]  /*5c60*/  @!PT LDS RZ, [RZ] ;  /* 0x00000000fffff984 */ /* 0x000fe20000000800 */
[----:B------:R-:W-:Y:S01]  /*5c70*/  @!PT LDS RZ, [RZ] ;  /* 0x00000000fffff984 */ /* 0x000fe20000000800 */
[----:B------:R2:W-:Y:S01]  /*5c80*/  @!P1 LDGSTS.E.BYPASS.LTC128B.128 [R207+0xb000], desc[UR24][R34.64+0x100] ;  /* 0x0b00010022cf9fae */ /* 0x0005e2000b901d58 */
[----:B----4-:R-:W-:-:S03]  /*5c90*/  @!P2 LEA R8, P0, R13, R8, 0x1 ;  /* 0x000000080d08a211 */ /* 0x010fc600078008ff */
[----:B------:R2:W-:Y:S01]  /*5ca0*/  @P4 STS.128 [R207+0x7800], RZ ;  /* 0x007800ffcf004388 */ /* 0x0005e20000000c00 */
        /* <DEDUP_REMOVED lines=21> */
.L_x_2116:
[----:B------:R-:W-:Y:S05]  /*5e00*/  BSYNC B0 ;  /* 0x0000000000007941 */ /* 0x000fea0003800000 */
.L_x_2115:
[----:B------:R-:W0:Y:S01]  /*5e10*/  LDGDEPBAR ;  /* 0x00000000000079af */ /* 0x000e220000000000 */
[----:B------:R-:W-:-:S04]  /*5e20*/  IADD3 R133, P0, R4, R133, RZ ;  /* 0x0000008504857210 */ /* 0x000fc80007f1e0ff */
[----:B------:R-:W-:-:S09]  /*5e30*/  IADD3.X R134, R3, R134, RZ, P0, !PT ;  /* 0x0000008603867210 */ /* 0x000fd200007fe4ff */
.L_x_2112:
[----:B------:R-:W-:Y:S01]  /*5e40*/  VIADD R4, R214, UR15 ;  /* 0x0000000fd6047c36 */ /* 0x000fe20008000000 */
[----:B------:R-:W-:Y:S01]  /*5e50*/  ULDC UR18, c[0x0][0x2ec] ;  /* 0x0000bb0000127ab9 */ /* 0x000fe20000000800 */
[----:B------:R-:W-:Y:S01]  /*5e60*/  LEA R196, R0, UR4, 0x1 ;  /* 0x0000000400c47c11 */ /* 0x000fe2000f8e08ff */
[----:B------:R-:W-:Y:S01]  /*5e70*/  ULDC.64 UR14, c[0x0][0x218] ;  /* 0x00008600000e7ab9 */ /* 0x000fe20000000a00 */
[C---:B------:R-:W-:Y:S01]  /*5e80*/  VIADD R3, R4.reuse, 0x1 ;  /* 0x0000000104037836 */ /* 0x040fe20000000000 */
[C---:B------:R-:W-:Y:S01]  /*5e90*/  ISETP.GE.AND P0, PT, R4.reuse, R212, PT ;  /* 0x000000d40400720c */ /* 0x040fe20003f06270 */
[C---:B-12---:R-:W-:Y:S01]  /*5ea0*/  VIADD R9, R4.reuse, 0x8 ;  /* 0x0000000804097836 */ /* 0x046fe20000000000 */
[C---:B------:R-:W-:Y:S01]  /*5eb0*/  ISETP.GE.AND P2, PT, R4.reuse, R210, PT ;  /* 0x000000d20400720c */ /* 0x040fe20003f46270 */
[C---:B------:R-:W-:Y:S01]  /*5ec0*/  VIADD R8, R4.reuse, 0x9 ;  /* 0x0000000904087836 */ /* 0x040fe20000000000 */
[----:B------:R-:W-:Y:S01]  /*5ed0*/  ISETP.GE.AND P5, PT, R3, R212, PT ;  /* 0x000000d40300720c */ /* 0x000fe20003fa6270 */
[----:B------:R-:W-:Y:S01]  /*5ee0*/  IMAD R194, R7, 0x2, R196 ;  /* 0x0000000207c27824 */ /* 0x000fe200078e02c4 */
[----:B------:R-:W-:Y:S01]  /*5ef0*/  ISETP.GE.AND P1, PT, R3, R210, PT ;  /* 0x000000d20300720c */ /* 0x000fe20003f26270 */
[----:B------:R-:W-:Y:S01]  /*5f00*/  LDSM.16.MT88.4 R124, [R196+0xc000] ;  /* 0x00c00000c47c783b */ /* 0x000fe20000004200 */
[C---:B------:R-:W-:Y:S01]  /*5f10*/  ISETP.LT.OR P0, PT, R4.reuse, R213, P0 ;  /* 0x000000d50400720c */ /* 0x040fe20000701670 */
[----:B------:R-:W-:Y:S01]  /*5f20*/  IMAD R192, R5, 0x2, R194 ;  /* 0x0000000205c07824 */ /* 0x000fe200078e02c2 */
[----:B------:R-:W-:Y:S01]  /*5f30*/  ISETP.GE.AND P4, PT, R9, R212, PT ;  /* 0x000000d40900720c */ /* 0x000fe20003f86270 */
[----:B------:R-:W-:Y:S01]  /*5f40*/  LDSM.16.MT88.4 R116, [R194+0xc000] ;  /* 0x00c00000c274783b */ /* 0x000fe20000004200 */
[----:B------:R-:W-:Y:S01]  /*5f50*/  ISETP.LT.OR P2, PT, R4, R211, P2 ;  /* 0x000000d30400720c */ /* 0x000fe20001741670 */
[----:B------:R-:W-:Y:S01]  /*5f60*/  IMAD R193, R5, 0x2, R196 ;  /* 0x0000000205c17824 */ /* 0x000fe200078e02c4 */
[C---:B------:R-:W-:Y:S01]  /*5f70*/  ISETP.LT.OR P5, PT, R3.reuse, R213, P5 ;  /* 0x000000d50300720c */ /* 0x040fe20002fa1670 */
[----:B------:R-:W-:Y:S01]  /*5f80*/  LDSM.16.MT88.4 R48, [R194+0xe000] ;  /* 0x00e00000c230783b */ /* 0x000fe20000004200 */
[----:B------:R-:W-:-:S02]  /*5f90*/  ISETP.LT.OR P1, PT, R3, R211, P1 ;  /* 0x000000d30300720c */ /* 0x000fc40000f21670 */
[----:B------:R-:W-:Y:S01]  /*5fa0*/  FSEL R3, R2, -INF , !P0 ;  /* 0xff80000002037808 */ /* 0x000fe20004000000 */
[----:B------:R-:W-:Y:S01]  /*5fb0*/  VIADD R2, R4, 0x10 ;  /* 0x0000001004027836 */ /* 0x000fe20000000000 */
[C---:B------:R-:W-:Y:S01]  /*5fc0*/  ISETP.LT.OR P4, PT, R9.reuse, R213, P4 ;  /* 0x000000d50900720c */ /* 0x040fe20002781670 */
[----:B------:R-:W-:Y:S01]  /*5fd0*/  LDSM.16.MT88.4 R64, [R192+0xe000] ;  /* 0x00e00000c040783b */ /* 0x000fe20000004200 */
[----:B------:R-:W-:Y:S02]  /*5fe0*/  FSEL R27, R68, -INF , !P2 ;  /* 0xff800000441b7808 */ /* 0x000fe40005000000 */
[----:B------:R-:W-:Y:S01]  /*5ff0*/  ISETP.GE.AND P0, PT, R9, R210, PT ;  /* 0x000000d20900720c */ /* 0x000fe20003f06270 */
[----:B------:R-:W-:Y:S01]  /*6000*/  LDSM.16.MT88.4 R72, [R196+0x10000] ;  /* 0x01000000c448783b */ /* 0x000fe20000004200 */
[----:B------:R-:W-:Y:S02]  /*6010*/  ISETP.GE.AND P2, PT, R8, R212, PT ;  /* 0x000000d40800720c */ /* 0x000fe40003f46270 */
[----:B------:R-:W-:Y:S01]  /*6020*/  FSEL R69, R69, -INF , !P1 ;  /* 0xff80000045457808 */ /* 0x000fe20004800000 */
[----:B------:R-:W-:Y:S01]  /*6030*/  LDSM.16.MT88.4 R80, [R194+0x10000] ;  /* 0x01000000c250783b */ /* 0x000fe20000004200 */
[----:B------:R-:W-:-:S02]  /*6040*/  FSEL R37, R28, -INF , !P4 ;  /* 0xff8000001c257808 */ /* 0x000fc40006000000 */
[----:B------:R-:W-:Y:S01]  /*6050*/  FSEL R35, R6, -INF , !P5 ;  /* 0xff80000006237808 */ /* 0x000fe20006800000 */
[----:B------:R-:W-:Y:S01]  /*6060*/  VIADD R6, R4, 0x11 ;  /* 0x0000001104067836 */ /* 0x000fe20000000000 */
[C---:B------:R-:W-:Y:S01]  /*6070*/  ISETP.GE.AND P1, PT, R2.reuse, R212, PT ;  /* 0x000000d40200720c */ /* 0x040fe20003f26270 */
[----:B------:R-:W-:Y:S01]  /*6080*/  LDSM.16.MT88.4 R88, [R193+0x10000] ;  /* 0x01000000c158783b */ /* 0x000fe20000004200 */
[-C--:B------:R-:W-:Y:S02]  /*6090*/  ISETP.GE.AND P4, PT, R2, R210.reuse, PT ;  /* 0x000000d20200720c */ /* 0x080fe40003f86270 */
[----:B------:R-:W-:Y:S01]  /*60a0*/  ISETP.LT.OR P0, PT, R9, R211, P0 ;  /* 0x000000d30900720c */ /* 0x000fe20000701670 */
[----:B------:R-:W-:Y:S01]  /*60b0*/  LDSM.16.MT88.4 R108, [R193+0xc000] ;  /* 0x00c00000c16c783b */ /* 0x000fe20000004200 */
[C---:B------:R-:W-:Y:S02]  /*60c0*/  ISETP.GE.AND P5, PT, R8.reuse, R210, PT ;  /* 0x000000d20800720c */ /* 0x040fe40003fa6270 */
[-C--:B------:R-:W-:Y:S01]  /*60d0*/  ISETP.LT.OR P2, PT, R8, R213.reuse, P2 ;  /* 0x000000d50800720c */ /* 0x080fe20001741670 */
[----:B------:R-:W-:Y:S01]  /*60e0*/  LDSM.16.MT88.4 R100, [R192+0xc000] ;  /* 0x00c00000c064783b */ /* 0x000fe20000004200 */
[----:B------:R-:W-:-:S02]  /*60f0*/  ISETP.LT.OR P1, PT, R2, R213, P1 ;  /* 0x000000d50200720c */ /* 0x000fc40000f21670 */
[-C--:B------:R-:W-:Y:S01]  /*6100*/  ISETP.LT.OR P4, PT, R2, R211.reuse, P4 ;  /* 0x000000d30200720c */ /* 0x080fe20002781670 */
[----:B------:R-:W-:Y:S01]  /*6110*/  VIADD R2, R4, 0x18 ;  /* 0x0000001804027836 */ /* 0x000fe20000000000 */
[----:B------:R-:W-:Y:S01]  /*6120*/  ISETP.LT.OR P5, PT, R8, R211, P5 ;  /* 0x000000d30800720c */ /* 0x000fe20002fa1670 */
[----:B------:R-:W-:Y:S01]  /*6130*/  LDSM.16.MT88.4 R56, [R193+0xe000] ;  /* 0x00e00000c138783b */ /* 0x000fe20000004200 */
[----:B------:R-:W-:Y:S02]  /*6140*/  FSEL R25, R30, -INF , !P0 ;  /* 0xff8000001e197808 */ /* 0x000fe40004000000 */
[----:B------:R-:W-:Y:S01]  /*6150*/  FSEL R29, R29, -INF , !P2 ;  /* 0xff8000001d1d7808 */ /* 0x000fe20005000000 */
[----:B------:R-:W-:Y:S01]  /*6160*/  LDSM.16.MT88.4 R136, [R192+0x10000] ;  /* 0x01000000c088783b */ /* 0x000fe20000004200 */
[C---:B------:R-:W-:Y:S02]  /*6170*/  ISETP.GE.AND P0, PT, R6.reuse, R212, PT ;  /* 0x000000d40600720c */ /* 0x040fe40003f06270 */
[----:B------:R-:W-:-:S02]  /*6180*/  ISETP.GE.AND P2, PT, R6, R210, PT ;  /* 0x000000d20600720c */ /* 0x000fc40003f46270 */
[----:B------:R-:W-:Y:S02]  /*6190*/  FSEL R31, R31, -INF , !P5 ;  /* 0xff8000001f1f7808 */ /* 0x000fe40006800000 */
[----:B------:R-:W-:Y:S02]  /*61a0*/  FSEL R23, R40, -INF , !P1 ;  /* 0xff80000028177808 */ /* 0x000fe40004800000 */
[----:B------:R-:W-:Y:S02]  /*61b0*/  FMNMX.FTZ R8, R3, R35, !PT ;  /* 0x0000002303087209 */ /* 0x000fe40007810000 */
[C---:B------:R-:W-:Y:S02]  /*61c0*/  ISETP.GE.AND P5, PT, R2.reuse, R212, PT ;  /* 0x000000d40200720c */ /* 0x040fe40003fa6270 */
[----:B------:R-:W-:Y:S02]  /*61d0*/  ISETP.GE.AND P1, PT, R2, R210, PT ;  /* 0x000000d20200720c */ /* 0x000fe40003f26270 */
[----:B------:R-:W-:-:S02]  /*61e0*/  ISETP.LT.OR P0, PT, R6, R213, P0 ;  /* 0x000000d50600720c */ /* 0x000fc40000701670 */
[----:B------:R-:W-:Y:S01]  /*61f0*/  ISETP.LT.OR P2, PT, R6, R211, P2 ;  /* 0x000000d30600720c */ /* 0x000fe20001741670 */
[----:B------:R-:W-:Y:S01]  /*6200*/  VIADD R6, R4, 0x19 ;  /* 0x0000001904067836 */ /* 0x000fe20000000000 */
[----:B------:R-:W-:Y:S02]  /*6210*/  FMNMX.FTZ R8, R37, R8, !PT ;  /* 0x0000000825087209 */ /* 0x000fe40007810000 */
[C---:B------:R-:W-:Y:S02]  /*6220*/  ISETP.LT.OR P5, PT, R2.reuse, R213, P5 ;  /* 0x000000d50200720c */ /* 0x040fe40002fa1670 */
[----:B------:R-:W-:Y:S01]  /*6230*/  ISETP.LT.OR P1, PT, R2, R211, P1 ;  /* 0x000000d30200720c */ /* 0x000fe20000f21670 */
[----:B------:R-:W-:Y:S01]  /*6240*/  VIADD R2, R4, 0x20 ;  /* 0x0000002004027836 */ /* 0x000fe20000000000 */
[----:B------:R-:W-:Y:S02]  /*6250*/  FSEL R15, R16, -INF , !P4 ;  /* 0xff800000100f7808 */ /* 0x000fe40006000000 */
[----:B------:R-:W-:-:S02]  /*6260*/  FSEL R21, R41, -INF , !P0 ;  /* 0xff80000029157808 */ /* 0x000fc40004000000 */
[C---:B------:R-:W-:Y:S02]  /*6270*/  ISETP.GE.AND P4, PT, R6.reuse, R212, PT ;  /* 0x000000d40600720c */ /* 0x040fe40003f86270 */
[----:B------:R-:W-:Y:S02]  /*6280*/  ISETP.GE.AND P0, PT, R6, R210, PT ;  /* 0x000000d20600720c */ /* 0x000fe40003f06270 */
[----:B------:R-:W-:Y:S02]  /*6290*/  FMNMX.FTZ R8, R29, R8, !PT ;  /* 0x000000081d087209 */ /* 0x000fe40007810000 */
[----:B------:R-:W-:Y:S02]  /*62a0*/  FSEL R13, R17, -INF , !P2 ;  /* 0xff800000110d7808 */ /* 0x000fe40005000000 */
[----:B------:R-:W-:Y:S02]  /*62b0*/  FSEL R19, R33, -INF , !P5 ;  /* 0xff80000021137808 */ /* 0x000fe40006800000 */
[----:B------:R-:W-:-:S02]  /*62c0*/  ISETP.GE.AND P2, PT, R2, R212, PT ;  /* 0x000000d40200720c */ /* 0x000fc40003f46270 */
[----:B------:R-:W-:Y:S02]  /*62d0*/  ISETP.GE.AND P5, PT, R2, R210, PT ;  /* 0x000000d20200720c */ /* 0x000fe40003fa6270 */
[C---:B------:R-:W-:Y:S02]  /*62e0*/  ISETP.LT.OR P4, PT, R6.reuse, R213, P4 ;  /* 0x000000d50600720c */ /* 0x040fe40002781670 */
[----:B------:R-:W-:Y:S01]  /*62f0*/  ISETP.LT.OR P0, PT, R6, R211, P0 ;  /* 0x000000d30600720c */ /* 0x000fe20000701670 */
[----:B------:R-:W-:Y:S01]  /*6300*/  VIADD R6, R4, 0x21 ;  /* 0x0000002104067836 */ /* 0x000fe20000000000 */
[----:B------:R-:W-:Y:S02]  /*6310*/  FMNMX.FTZ R8, R23, R8, !PT ;  /* 0x0000000817087209 */ /* 0x000fe40007810000 */
[C---:B------:R-:W-:Y:S02]  /*6320*/  ISETP.LT.OR P2, PT, R2.reuse, R213, P2 ;  /* 0x000000d50200720c */ /* 0x040fe40001741670 */
[----:B------:R-:W-:Y:S01]  /*6330*/  ISETP.LT.OR P5, PT, R2, R211, P5 ;  /* 0x000000d30200720c */ /* 0x000fe20002fa1670 */
[----:B------:R-:W-:Y:S01]  /*6340*/  VIADD R2, R4, 0x28 ;  /* 0x0000002804027836 */ /* 0x000fe20000000000 */
[----:B------:R-:W-:-:S02]  /*6350*/  FSEL R11, R20, -INF , !P1 ;  /* 0xff800000140b7808 */ /* 0x000fc40004800000 */
[----:B------:R-:W-:Y:S02]  /*6360*/  FSEL R17, R32, -INF , !P4 ;  /* 0xff80000020117808 */ /* 0x000fe40006000000 */
[----:B------:R-:W-:Y:S02]  /*6370*/  FMNMX.FTZ R10, R21, R8, !PT ;  /* 0x00000008150a7209 */ /* 0x000fe40007810000 */
[C---:B------:R-:W-:Y:S02]  /*6380*/  ISETP.GE.AND P1, PT, R6.reuse, R212, PT ;  /* 0x000000d40600720c */ /* 0x040fe40003f26270 */
[----:B------:R-:W-:Y:S02]  /*6390*/  ISETP.GE.AND P4, PT, R6, R210, PT ;  /* 0x000000d20600720c */ /* 0x000fe40003f86270 */
[----:B------:R-:W-:Y:S02]  /*63a0*/  FMNMX.FTZ R8, R27, R69, !PT ;  /* 0x000000451b087209 */ /* 0x000fe40007810000 */
[----:B------:R-:W-:-:S02]  /*63b0*/  FSEL R9, R18, -INF , !P0 ;  /* 0xff80000012097808 */ /* 0x000fc40004000000 */
[----:B------:R-:W-:Y:S02]  /*63c0*/  FSEL R225, R225, -INF , !P2 ;  /* 0xff800000e1e17808 */ /* 0x000fe40005000000 */
[----:B------:R-:W-:Y:S02]  /*63d0*/  FMNMX.FTZ R10, R19, R10, !PT ;  /* 0x0000000a130a7209 */ /* 0x000fe40007810000 */
[C---:B------:R-:W-:Y:S02]  /*63e0*/  ISETP.GE.AND P0, PT, R2.reuse, R212, PT ;  /* 0x000000d40200720c */ /* 0x040fe40003f06270 */
[----:B------:R-:W-:Y:S02]  /*63f0*/  ISETP.GE.AND P2, PT, R2, R210, PT ;  /* 0x000000d20200720c */ /* 0x000fe40003f46270 */
[C---:B------:R-:W-:Y:S02]  /*6400*/  ISETP.LT.OR P1, PT, R6.reuse, R213, P1 ;  /* 0x000000d50600720c */ /* 0x040fe40000f21670 */
[----:B------:R-:W-:Y:S01]  /*6410*/  ISETP.LT.OR P4, PT, R6, R211, P4 ;  /* 0x000000d30600720c */ /* 0x000fe20002781670 */
[----:B------:R-:W-:Y:S01]  /*6420*/  VIADD R6, R4, 0x29 ;  /* 0x0000002904067836 */ /* 0x000fe20000000000 */
[----:B------:R-:W-:-:S02]  /*6430*/  FMNMX.FTZ R8, R25, R8, !PT ;  /* 0x0000000819087209 */ /* 0x000fc40007810000 */
[----:B------:R-:W-:Y:S02]  /*6440*/  FMNMX.FTZ R10, R17, R10, !PT ;  /* 0x0000000a110a7209 */ /* 0x000fe40007810000 */
[C---:B------:R-:W-:Y:S02]  /*6450*/  ISETP.LT.OR P0, PT, R2.reuse, R213, P0 ;  /* 0x000000d50200720c */ /* 0x040fe40000701670 */
[----:B------:R-:W-:Y:S01]  /*6460*/  ISETP.LT.OR P2, PT, R2, R211, P2 ;  /* 0x000000d30200720c */ /* 0x000fe20001741670 */
[----:B------:R-:W-:Y:S01]  /*6470*/  VIADD R2, R4, 0x30 ;  /* 0x0000003004027836 */ /* 0x000fe20000000000 */
[----:B------:R-:W-:Y:S02]  /*6480*/  FMNMX.FTZ R8, R31, R8, !PT ;  /* 0x000000081f087209 */ /* 0x000fe40007810000 */
[----:B------:R-:W-:Y:S02]  /*6490*/  FSEL R215, R215, -INF , !P5 ;  /* 0xff800000d7d77808 */ /* 0x000fe40006800000 */
[----:B------:R-:W-:-:S02]  /*64a0*/  FSEL R171, R171, -INF , !P1 ;  /* 0xff800000abab7808 */ /* 0x000fc40004800000 */
[C---:B------:R-:W-:Y:S02]  /*64b0*/  ISETP.GE.AND P5, PT, R6.reuse, R212, PT ;  /* 0x000000d40600720c */ /* 0x040fe40003fa6270 */
[----:B------:R-:W-:Y:S02]  /*64c0*/  ISETP.GE.AND P1, PT, R6, R210, PT ;  /* 0x000000d20600720c */ /* 0x000fe40003f26270 */
[----:B------:R-:W-:Y:S02]  /*64d0*/  FMNMX.FTZ R10, R225, R10, !PT ;  /* 0x0000000ae10a7209 */ /* 0x000fe40007810000 */
[----:B------:R-:W-:Y:S02]  /*64e0*/  FMNMX.FTZ R8, R15, R8, !PT ;  /* 0x000000080f087209 */ /* 0x000fe40007810000 */
[----:B------:R-:W-:Y:S02]  /*64f0*/  FSEL R175, R175, -INF , !P4 ;  /* 0xff800000afaf7808 */ /* 0x000fe40006000000 */
[----:B------:R-:W-:-:S02]  /*6500*/  FSEL R221, R221, -INF , !P0 ;  /* 0xff800000dddd7808 */ /* 0x000fc40004000000 */
[C---:B------:R-:W-:Y:S02]  /*6510*/  ISETP.GE.AND P4, PT, R2.reuse, R212, PT ;  /* 0x000000d40200720c */ /* 0x040fe40003f86270 */
[----:B------:R-:W-:Y:S02]  /*6520*/  ISETP.GE.AND P0, PT, R2, R210, PT ;  /* 0x000000d20200720c */ /* 0x000fe40003f06270 */
[C---:B------:R-:W-:Y:S02]  /*6530*/  ISETP.LT.OR P5, PT, R6.reuse, R213, P5 ;  /* 0x000000d50600720c */ /* 0x040fe40002fa1670 */
[----:B------:R-:W-:Y:S01]  /*6540*/  ISETP.LT.OR P1, PT, R6, R211, P1 ;  /* 0x000000d30600720c */ /* 0x000fe20000f21670 */
[----:B------:R-:W-:Y:S01]  /*6550*/  VIADD R6, R4, 0x31 ;  /* 0x0000003104067836 */ /* 0x000fe20000000000 */
[----:B------:R-:W-:Y:S02]  /*6560*/  FMNMX.FTZ R10, R171, R10, !PT ;  /* 0x0000000aab0a7209 */ /* 0x000fe40007810000 */
[----:B------:R-:W-:-:S02]  /*6570*/  FMNMX.FTZ R8, R13, R8, !PT ;  /* 0x000000080d087209 */ /* 0x000fc40007810000 */
[C---:B------:R-:W-:Y:S02]  /*6580*/  ISETP.LT.OR P4, PT, R2.reuse, R213, P4 ;  /* 0x000000d50200720c */ /* 0x040fe40002781670 */
[----:B------:R-:W-:Y:S01]  /*6590*/  ISETP.LT.OR P0, PT, R2, R211, P0 ;  /* 0x000000d30200720c */ /* 0x000fe20000701670 */
[C---:B------:R-:W-:Y:S01]  /*65a0*/  VIADD R2, R4.reuse, 0x38 ;  /* 0x0000003804027836 */ /* 0x040fe20000000000 */
[----:B------:R-:W-:Y:S01]  /*65b0*/  FSEL R147, R147, -INF , !P2 ;  /* 0xff80000093937808 */ /* 0x000fe20005000000 */
[----:B------:R-:W-:Y:S01]  /*65c0*/  VIADD R4, R4, 0x39 ;  /* 0x0000003904047836 */ /* 0x000fe20000000000 */
[----:B------:R-:W-:Y:S02]  /*65d0*/  FMNMX.FTZ R12, R221, R10, !PT ;  /* 0x0000000add0c7209 */ /* 0x000fe40007810000 */
[----:B------:R-:W-:Y:S02]  /*65e0*/  ISETP.GE.AND P2, PT, R6, R212, PT ;  /* 0x000000d40600720c */ /* 0x000fe40003f46270 */
[----:B------:R-:W-:-:S02]  /*65f0*/  FSEL R173, R173, -INF , !P5 ;  /* 0xff800000adad7808 */ /* 0x000fc40006800000 */
[----:B------:R-:W-:Y:S02]  /*6600*/  FMNMX.FTZ R10, R11, R8, !PT ;  /* 0x000000080b0a7209 */ /* 0x000fe40007810000 */
[----:B------:R-:W-:Y:S02]  /*6610*/  ISETP.GE.AND P5, PT, R2, R212, PT ;  /* 0x000000d40200720c */ /* 0x000fe40003fa6270 */
[----:B------:R-:W-:Y:S02]  /*6620*/  FSEL R219, R219, -INF , !P4 ;  /* 0xff800000dbdb7808 */ /* 0x000fe40006000000 */
[----:B------:R-:W-:Y:S02]  /*6630*/  ISETP.LT.OR P2, PT, R6, R213, P2 ;  /* 0x000000d50600720c */ /* 0x000fe40001741670 */
[----:B------:R-:W-:Y:S02]  /*6640*/  FMNMX.FTZ R8, R173, R12, !PT ;  /* 0x0000000cad087209 */ /* 0x000fe40007810000 */
[----:B------:R-:W-:-:S02]  /*6650*/  FMNMX.FTZ R10, R9, R10, !PT ;  /* 0x0000000a090a7209 */ /* 0x000fc40007810000 */
[----:B------:R-:W-:Y:S02]  /*6660*/  ISETP.GE.AND P4, PT, R4, R212, PT ;  /* 0x000000d40400720c */ /* 0x000fe40003f86270 */
[-C--:B------:R-:W-:Y:S02]  /*6670*/  ISETP.LT.OR P5, PT, R2, R213.reuse, P5 ;  /* 0x000000d50200720c */ /* 0x080fe40002fa1670 */
[----:B------:R-:W-:Y:S02]  /*6680*/  FSEL R217, R217, -INF , !P2 ;  /* 0xff800000d9d97808 */ /* 0x000fe40005000000 */
[----:B------:R-:W-:Y:S02]  /*6690*/  FMNMX.FTZ R8, R219, R8, !PT ;  /* 0x00000008db087209 */ /* 0x000fe40007810000 */
[----:B------:R-:W-:Y:S02]  /*66a0*/  FMNMX.FTZ R10, R215, R10, !PT ;  /* 0x0000000ad70a7209 */ /* 0x000fe40007810000 */
[----:B------:R-:W-:-:S02]  /*66b0*/  ISETP.LT.OR P4, PT, R4, R213, P4 ;  /* 0x000000d50400720c */ /* 0x000fc40002781670 */
[----:B------:R-:W-:Y:S02]  /*66c0*/  FSEL R151, R151, -INF , !P5 ;  /* 0xff80000097977808 */ /* 0x000fe40006800000 */
[----:B------:R-:W-:Y:S02]  /*66d0*/  FMNMX.FTZ R8, R217, R8, !PT ;  /* 0x00000008d9087209 */ /* 0x000fe40007810000 */
[----:B------:R-:W-:Y:S02]  /*66e0*/  FMNMX.FTZ R10, R175, R10, !PT ;  /* 0x0000000aaf0a7209 */ /* 0x000fe40007810000 */
[----:B------:R-:W-:Y:S02]  /*66f0*/  FSEL R149, R149, -INF , !P4 ;  /* 0xff80000095957808 */ /* 0x000fe40006000000 */
[-C--:B------:R-:W-:Y:S02]  /*6700*/  ISETP.GE.AND P4, PT, R2, R210.reuse, PT ;  /* 0x000000d20200720c */ /* 0x080fe40003f86270 */
[----:B------:R-:W-:-:S02]  /*6710*/  ISETP.GE.AND P2, PT, R6, R210, PT ;  /* 0x000000d20600720c */ /* 0x000fc40003f46270 */
[----:B------:R-:W-:Y:S02]  /*6720*/  FMNMX.FTZ R8, R151, R8, !PT ;  /* 0x0000000897087209 */ /* 0x000fe40007810000 */
[----:B------:R-:W-:Y:S02]  /*6730*/  FSEL R145, R145, -INF , !P1 ;  /* 0xff80000091917808 */ /* 0x000fe40004800000 */
[----:B------:R-:W-:Y:S02]  /*6740*/  FMNMX.FTZ R10, R147, R10, !PT ;  /* 0x0000000a930a7209 */ /* 0x000fe40007810000 */
[-C--:B------:R-:W-:Y:S02]  /*6750*/  ISETP.LT.OR P4, PT, R2, R211.reuse, P4 ;  /* 0x000000d30200720c */ /* 0x080fe40002781670 */
[----:B------:R-:W-:Y:S02]  /*6760*/  FMNMX.FTZ R8, R149, R8, !PT ;  /* 0x0000000895087209 */ /* 0x000fe40007810000 */
[----:B------:R-:W-:-:S02]  /*6770*/  ISETP.LT.OR P2, PT, R6, R211, P2 ;  /* 0x000000d30600720c */ /* 0x000fc40001741670 */
[----:B------:R-:W-:Y:S01]  /*6780*/  FSEL R143, R143, -INF , !P0 ;  /* 0xff8000008f8f7808 */ /* 0x000fe20004000000 */
[----:B------:R-:W1:Y:S01]  /*6790*/  SHFL.BFLY PT, R33, R8, 0x2, 0x1f ;  /* 0x0c401f0008217f89 */ /* 0x000e6200000e0000 */
[----:B------:R-:W-:Y:S02]  /*67a0*/  FMNMX.FTZ R2, R145, R10, !PT ;  /* 0x0000000a91027209 */ /* 0x000fe40007810000 */
[C---:B------:R-:W-:Y:S02]  /*67b0*/  ISETP.GE.AND P0, PT, R4.reuse, R210, PT ;  /* 0x000000d20400720c */ /* 0x040fe40003f06270 */
[----:B------:R-:W-:Y:S02]  /*67c0*/  FSEL R141, R141, -INF , !P2 ;  /* 0xff8000008d8d7808 */ /* 0x000fe40005000000 */
[----:B------:R-:W-:Y:S02]  /*67d0*/  FMNMX.FTZ R2, R143, R2, !PT ;  /* 0x000000028f027209 */ /* 0x000fe40007810000 */
[----:B------:R-:W-:-:S02]  /*67e0*/  ISETP.LT.OR P0, PT, R4, R211, P0 ;  /* 0x000000d30400720c */ /* 0x000fc40000701670 */
[----:B------:R-:W-:Y:S01]  /*67f0*/  FSEL R179, R179, -INF , !P4 ;  /* 0xff800000b3b37808 */ /* 0x000fe20006000000 */
[----:B------:R-:W-:Y:S01]  /*6800*/  LDSM.16.MT88.4 R4, [R194+0xe800] ;  /* 0x00e80000c204783b */ /* 0x000fe20000004200 */
[----:B------:R-:W-:Y:S02]  /*6810*/  FMNMX.FTZ R2, R141, R2, !PT ;  /* 0x000000028d027209 */ /* 0x000fe40007810000 */
[----:B------:R-:W-:Y:S02]  /*6820*/  FSEL R177, R177, -INF , !P0 ;  /* 0xff800000b1b17808 */ /* 0x000fe40004000000 */
[----:B------:R-:W-:-:S04]  /*6830*/  FMNMX.FTZ R2, R179, R2, !PT ;  /* 0x00000002b3027209 */ /* 0x000fc80007810000 */
[----:B------:R-:W-:Y:S02]  /*6840*/  FMNMX.FTZ R41, R177, R2, !PT ;  /* 0x00000002b1297209 */ /* 0x000fe40007810000 */
        /* <DEDUP_REMOVED lines=17> */
[----:B------:R-:W2:Y:S01]  /*6960*/  LDSM.16.MT88.4 R16, [R196+0xc800] ;  /* 0x00c80000c410783b */ /* 0x000ea20000004200 */
        /* <DEDUP_REMOVED lines=15> */
[--C-:B------:R-:W-:Y:S01]  /*6a60*/  FFMA.FTZ R178, R151, UR18, -R140.reuse ;  /* 0x0000001297b27c23 */ /* 0x100fe2000801088c */
[----:B------:R-:W-:Y:S01]  /*6a70*/  FFMA.FTZ R221, R149, UR18, -R140 ;  /* 0x0000001295dd7c23 */ /* 0x000fe2000801088c */
[----:B------:R-:W-:Y:S01]  /*6a80*/  LEA R218, P0, R133, UR14, 0x1 ;  /* 0x0000000e85da7c11 */ /* 0x000fe2000f8008ff */
[--C-:B------:R-:W-:Y:S01]  /*6a90*/  FFMA.FTZ R164, R27, UR18, -R174.reuse ;  /* 0x000000121ba47c23 */ /* 0x100fe200080108ae */
[--C-:B------:R-:W-:Y:S01]  /*6aa0*/  FFMA.FTZ R169, R69, UR18, -R174.reuse ;  /* 0x0000001245a97c23 */ /* 0x100fe200080108ae */
[--C-:B------:R-:W-:Y:S01]  /*6ab0*/  FFMA.FTZ R163, R25, UR18, -R174.reuse ;  /* 0x0000001219a37c23 */ /* 0x100fe200080108ae */
[--C-:B------:R-:W-:Y:S01]  /*6ac0*/  FFMA.FTZ R160, R31, UR18, -R174.reuse ;  /* 0x000000121fa07c23 */ /* 0x100fe200080108ae */
[----:B------:R-:W3:Y:S01]  /*6ad0*/  MUFU.EX2 R158, R158 ;  /* 0x0000009e009e7308 */ /* 0x000ee20000000800 */
[--C-:B------:R-:W-:Y:S01]  /*6ae0*/  FFMA.FTZ R159, R15, UR18, -R174.reuse ;  /* 0x000000120f9f7c23 */ /* 0x100fe200080108ae */
[--C-:B------:R-:W-:Y:S01]  /*6af0*/  FFMA.FTZ R154, R13, UR18, -R174.reuse ;  /* 0x000000120d9a7c23 */ /* 0x100fe200080108ae */
[--C-:B------:R-:W-:Y:S01]  /*6b00*/  FFMA.FTZ R155, R11, UR18, -R174.reuse ;  /* 0x000000120b9b7c23 */ /* 0x100fe200080108ae */
[--C-:B------:R-:W-:Y:S01]  /*6b10*/  FFMA.FTZ R2, R9, UR18, -R174.reuse ;  /* 0x0000001209027c23 */ /* 0x100fe200080108ae */
[----:B------:R-:W4:Y:S01]  /*6b20*/  LDSM.16.MT88.4 R12, [R194+0xc800] ;  /* 0x00c80000c20c783b */ /* 0x000f220000004200 */
[----:B-1----:R-:W-:Y:S01]  /*6b30*/  F2FP.F16.F32.PACK_AB R96, R162, R167 ;  /* 0x000000a7a260723e */ /* 0x002fe200000000ff */
[--C-:B------:R-:W-:Y:S01]  /*6b40*/  FFMA.FTZ R170, R215, UR18, -R174.reuse ;  /* 0x00000012d7aa7c23 */ /* 0x100fe200080108ae */
[----:B------:R-:W-:Y:S01]  /*6b50*/  MUFU.EX2 R164, R164 ;  /* 0x000000a400a47308 */ /* 0x000fe20000000800 */
[----:B------:R-:W1:Y:S01]  /*6b60*/  LDSM.16.MT88.4 R8, [R196+0xe800] ;  /* 0x00e80000c408783b */ /* 0x000e620000004200 */
[--C-:B------:R-:W-:Y:S01]  /*6b70*/  FFMA.FTZ R175, R175, UR18, -R174.reuse ;  /* 0x00000012afaf7c23 */ /* 0x100fe200080108ae */
[--C-:B------:R-:W-:Y:S01]  /*6b80*/  FFMA.FTZ R172, R147, UR18, -R174.reuse ;  /* 0x0000001293ac7c23 */ /* 0x100fe200080108ae */
[--C-:B------:R-:W-:Y:S01]  /*6b90*/  FFMA.FTZ R215, R145, UR18, -R174.reuse ;  /* 0x0000001291d77c23 */ /* 0x100fe200080108ae */
[----:B------:R-:W-:Y:S01]  /*6ba0*/  LDSM.16.MT88.4 R28, [R193+0xc800] ;  /* 0x00c80000c11c783b */ /* 0x000fe20000004200 */
[--C-:B------:R-:W-:Y:S01]  /*6bb0*/  FFMA.FTZ R216, R143, UR18, -R174.reuse ;  /* 0x000000128fd87c23 */ /* 0x100fe200080108ae */
[--C-:B------:R-:W-:Y:S01]  /*6bc0*/  FFMA.FTZ R219, R141, UR18, -R174.reuse ;  /* 0x000000128ddb7c23 */ /* 0x100fe200080108ae */
[----:B------:R-:W5:Y:S01]  /*6bd0*/  MUFU.EX2 R169, R169 ;  /* 0x000000a900a97308 */ /* 0x000f620000000800 */
[C---:B---3--:R-:W-:Y:S01]  /*6be0*/  F2FP.F16.F32.PACK_AB R98, R158.reuse, R165 ;  /* 0x000000a59e62723e */ /* 0x048fe200000000ff */
[----:B------:R-:W-:Y:S01]  /*6bf0*/  LDSM.16.MT88.4 R24, [R192+0xc800] ;  /* 0x00c80000c018783b */ /* 0x000fe20000004200 */
[--C-:B------:R-:W-:Y:S01]  /*6c00*/  FFMA.FTZ R179, R179, UR18, -R174.reuse ;  /* 0x00000012b3b37c23 */ /* 0x100fe200080108ae */
[----:B------:R-:W-:Y:S01]  /*6c10*/  FFMA.FTZ R174, R177, UR18, -R174 ;  /* 0x00000012b1ae7c23 */ /* 0x000fe200080108ae */
[----:B------:R-:W-:Y:S01]  /*6c20*/  FADD.FTZ R162, R167, R162 ;  /* 0x000000a2a7a27221 */ /* 0x000fe20000010000 */
[----:B------:R-:W-:Y:S02]  /*6c30*/  LDSM.16.MT88.4 R148, [R192+0x11000] ;  /* 0x01100000c094783b */ /* 0x000fe40000004200 */
[----:B------:R-:W-:Y:S01]  /*6c40*/  MUFU.EX2 R163, R163 ;  /* 0x000000a300a37308 */ /* 0x000fe20000000800 */
[----:B------:R-:W-:Y:S01]  /*6c50*/  FADD.FTZ R165, R165, R162 ;  /* 0x000000a2a5a57221 */ /* 0x000fe20000010000 */
[----:B------:R-:W-:Y:S03]  /*6c60*/  LDSM.16.MT88.4 R140, [R196+0xd800] ;  /* 0x00d80000c48c783b */ /* 0x000fe60000004200 */
[----:B------:R-:W-:-:S03]  /*6c70*/  FADD.FTZ R158, R158, R165 ;  /* 0x000000a59e9e7221 */ /* 0x000fc60000010000 */
[----:B------:R-:W3:Y:S01]  /*6c80*/  MUFU.EX2 R160, R160 ;  /* 0x000000a000a07308 */ /* 0x000ee20000000800 */
[----:B-----5:R-:W-:Y:S01]  /*6c90*/  F2FP.F16.F32.PACK_AB R97, R169, R164 ;  /* 0x000000a4a961723e */ /* 0x020fe200000000ff */
[----:B------:R-:W-:-:S06]  /*6ca0*/  FADD.FTZ R164, R164, R169 ;  /* 0x000000a9a4a47221 */ /* 0x000fcc0000010000 */
[----:B------:R-:W-:Y:S08]  /*6cb0*/  MUFU.EX2 R161, R161 ;  /* 0x000000a100a17308 */ /* 0x000ff00000000800 */
[----:B------:R-:W5:Y:S01]  /*6cc0*/  MUFU.EX2 R156, R156 ;  /* 0x0000009c009c7308 */ /* 0x000f620000000800 */
[----:B---3--:R-:W-:Y:S01]  /*6cd0*/  F2FP.F16.F32.PACK_AB R99, R160, R163 ;  /* 0x000000a3a063723e */ /* 0x008fe200000000ff */
[----:B------:R-:W-:-:S04]  /*6ce0*/  FADD.FTZ R163, R163, R164 ;  /* 0x000000a4a3a37221 */ /* 0x000fc80000010000 */
[----:B------:R-:W-:Y:S02]  /*6cf0*/  FADD.FTZ R160, R160, R163 ;  /* 0x000000a3a0a07221 */ /* 0x000fe40000010000 */
[C---:B------:R-:W-:Y:S01]  /*6d00*/  HMMA.16816.F32 R128, R96.reuse, R124, RZ ;  /* 0x0000007c6080723c */ /* 0x040fe200000018ff */
[----:B------:R-:W-:Y:S05]  /*6d10*/  MUFU.EX2 R157, R157 ;  /* 0x0000009d009d7308 */ /* 0x000fea0000000800 */
[C---:B------:R-:W-:Y:S03]  /*6d20*/  HMMA.16816.F32 R120, R96.reuse, R116, RZ ;  /* 0x000000746078723c */ /* 0x040fe600000018ff */
[----:B------:R-:W3:Y:S01]  /*6d30*/  MUFU.EX2 R0, R0 ;  /* 0x0000000000007308 */ /* 0x000ee20000000800 */
[C---:B-----5:R-:W-:Y:S01]  /*6d40*/  F2FP.F16.F32.PACK_AB R32, R156.reuse, R161 ;  /* 0x000000a19c20723e */ /* 0x060fe200000000ff */
[----:B------:R-:W-:Y:S01]  /*6d50*/  FADD.FTZ R161, R161, R158 ;  /* 0x0000009ea1a17221 */ /* 0x000fe20000010000 */
[----:B------:R-:W-:Y:S03]  /*6d60*/  HMMA.16816.F32 R36, R96, R40, RZ ;  /* 0x000000286024723c */ /* 0x000fe600000018ff */
[----:B------:R-:W-:-:S02]  /*6d70*/  FADD.FTZ R156, R156, R161 ;  /* 0x000000a19c9c7221 */ /* 0x000fc40000010000 */
[----:B------:R-:W-:Y:S01]  /*6d80*/  MUFU.EX2 R159, R159 ;  /* 0x0000009f009f7308 */ /* 0x000fe20000000800 */
[C---:B------:R-:W-:Y:S06]  /*6d90*/  HMMA.16816.F32 R124, R96.reuse, R126, RZ ;  /* 0x0000007e607c723c */ /* 0x040fec00000018ff */
[----:B------:R-:W-:Y:S01]  /*6da0*/  HMMA.16816.F32 R116, R96, R118, RZ ;  /* 0x000000766074723c */ /* 0x000fe200000018ff */
[----:B------:R-:W5:Y:S01]  /*6db0*/  MUFU.EX2 R154, R154 ;  /* 0x0000009a009a7308 */ /* 0x000f620000000800 */
[----:B---3--:R-:W-:Y:S01]  /*6dc0*/  F2FP.F16.F32.PACK_AB R34, R0, R157 ;  /* 0x0000009d0022723e */ /* 0x008fe200000000ff */
[----:B------:R-:W-:-:S03]  /*6dd0*/  FADD.FTZ R157, R157, R156 ;  /* 0x0000009c9d9d7221 */ /* 0x000fc60000010000 */
[C---:B------:R-:W-:Y:S01]  /*6de0*/  HMMA.16816.F32 R40, R96.reuse, R42, RZ ;  /* 0x0000002a6028723c */ /* 0x040fe200000018ff */
[----:B------:R-:W-:Y:S02]  /*6df0*/  FADD.FTZ R157, R0, R157 ;  /* 0x0000009d009d7221 */ /* 0x000fe40000010000 */
[----:B------:R-:W-:Y:S03]  /*6e00*/  MUFU.EX2 R155, R155 ;  /* 0x0000009b009b7308 */ /* 0x000fe60000000800 */
[C---:B------:R-:W-:Y:S05]  /*6e10*/  HMMA.16816.F32 R44, R96.reuse, R48, RZ ;  /* 0x00000030602c723c */ /* 0x040fea00000018ff */
[----:B------:R-:W3:Y:S01]  /*6e20*/  MUFU.EX2 R2, R2 ;  /* 0x0000000200027308 */ /* 0x000ee20000000800 */
[----:B-----5:R-:W-:Y:S01]  /*6e30*/  F2FP.F16.F32.PACK_AB R33, R154, R159 ;  /* 0x0000009f9a21723e */ /* 0x020fe200000000ff */
        /* <DEDUP_REMOVED lines=11> */
[C---:B--2---:R-:W-:Y:S01]  /*6ef0*/  HMMA.16816.F32 R128, R32.reuse, R16, R128 ;  /* 0x000000102080723c */ /* 0x044fe20000001880 */
[----:B------:R-:W-:Y:S05]  /*6f00*/  MUFU.EX2 R168, R168 ;  /* 0x000000a800a87308 */ /* 0x000fea0000000800 */
[C---:B------:R-:W-:Y:S01]  /*6f10*/  HMMA.16816.F32 R124, R32.reuse, R18, R124 ;  /* 0x00000012207c723c */ /* 0x040fe2000000187c */
[----:B------:R-:W2:Y:S02]  /*6f20*/  LDSM.16.MT88.4 R16, [R192+0xe800] ;  /* 0x00e80000c010783b */ /* 0x000ea40000004200 */
[----:B------:R-:W5:Y:S01]  /*6f30*/  MUFU.EX2 R173, R173 ;  /* 0x000000ad00ad7308 */ /* 0x000f620000000800 */
[C---:B---3--:R-:W-:Y:S01]  /*6f40*/  F2FP.F16.F32.PACK_AB R144, R171.reuse, R166 ;  /* 0x000000a6ab90723e */ /* 0x048fe200000000ff */
[----:B------:R-:W-:Y:S01]  /*6f50*/  FADD.FTZ R166, R166, R157 ;  /* 0x0000009da6a67221 */ /* 0x000fe20000010000 */
[----:B----4-:R-:W-:Y:S03]  /*6f60*/  HMMA.16816.F32 R120, R32, R12, R120 ;  /* 0x0000000c2078723c */ /* 0x010fe60000001878 */
[----:B------:R-:W-:-:S02]  /*6f70*/  FADD.FTZ R171, R171, R166 ;  /* 0x000000a6abab7221 */ /* 0x000fc40000010000 */
[----:B------:R-:W-:Y:S01]  /*6f80*/  MUFU.EX2 R170, R170 ;  /* 0x000000aa00aa7308 */ /* 0x000fe20000000800 */
[C---:B------:R-:W-:Y:S01]  /*6f90*/  HMMA.16816.F32 R116, R32.reuse, R14, R116 ;  /* 0x0000000e2074723c */ /* 0x040fe20000001874 */
[----:B------:R-:W3:Y:S05]  /*6fa0*/  LDSM.16.MT88.4 R12, [R196+0x10800] ;  /* 0x01080000c40c783b */ /* 0x000eea0000004200 */
[----:B-1----:R-:W-:Y:S01]  /*6fb0*/  HMMA.16816.F32 R36, R32, R8, R36 ;  /* 0x000000082024723c */ /* 0x002fe20000001824 */
[----:B------:R-:W1:Y:S01]  /*6fc0*/  MUFU.EX2 R175, R175 ;  /* 0x000000af00af7308 */ /* 0x000e620000000800 */
[----:B-----5:R-:W-:Y:S01]  /*6fd0*/  F2FP.F16.F32.PACK_AB R146, R173, R168 ;  /* 0x000000a8ad92723e */ /* 0x020fe200000000ff */
[----:B------:R-:W-:-:S03]  /*6fe0*/  FADD.FTZ R168, R168, R171 ;  /* 0x000000aba8a87221 */ /* 0x000fc60000010000 */
[----:B------:R-:W-:Y:S01]  /*6ff0*/  HMMA.16816.F32 R40, R32, R10, R40 ;  /* 0x0000000a2028723c */ /* 0x000fe20000001828 */
[----:B------:R-:W4:Y:S01]  /*7000*/  LDSM.16.MT88.4 R8, [R194+0x10800] ;  /* 0x01080000c208783b */ /* 0x000f220000004200 */
[----:B------:R-:W-:Y:S01]  /*7010*/  FADD.FTZ R173, R173, R168 ;  /* 0x000000a8adad7221 */ /* 0x000fe20000010000 */
[----:B------:R-:W-:Y:S03]  /*7020*/  MUFU.EX2 R172, R172 ;  /* 0x000000ac00ac7308 */ /* 0x000fe60000000800 */
[C---:B------:R-:W-:Y:S05]  /*7030*/  HMMA.16816.F32 R64, R96.reuse, R66, RZ ;  /* 0x000000426040723c */ /* 0x040fea00000018ff */
[----:B------:R-:W5:Y:S01]  /*7040*/  MUFU.EX2 R215, R215 ;  /* 0x000000d700d77308 */ /* 0x000f620000000800 */
[----:B------:R-:W-:Y:S01]  /*7050*/  HMMA.16816.F32 R72, R96, R74, RZ ;  /* 0x0000004a6048723c */ /* 0x000fe200000018ff */
[----:B-1----:R-:W-:Y:S01]  /*7060*/  F2FP.F16.F32.PACK_AB R145, R175, R170 ;  /* 0x000000aaaf91723e */ /* 0x002fe200000000ff */
[----:B------:R-:W-:-:S04]  /*7070*/  FADD.FTZ R170, R170, R155 ;  /* 0x0000009baaaa7221 */ /* 0x000fc80000010000 */
[----:B------:R-:W-:Y:S01]  /*7080*/  HMMA.16816.F32 R80, R96, R82, RZ ;  /* 0x000000526050723c */ /* 0x000fe200000018ff */
[----:B------:R-:W-:Y:S01]  /*7090*/  MUFU.EX2 R176, R176 ;  /* 0x000000b000b07308 */ /* 0x000fe20000000800 */
[----:B------:R-:W-:-:S04]  /*70a0*/  FADD.FTZ R175, R175, R170 ;  /* 0x000000aaafaf7221 */ /* 0x000fc80000010000 */
[C---:B------:R-:W-:Y:S03]  /*70b0*/  HMMA.16816.F32 R44, R32.reuse, R4, R44 ;  /* 0x00000004202c723c */ /* 0x040fe6000000182c */
[----:B------:R-:W1:Y:S01]  /*70c0*/  MUFU.EX2 R217, R217 ;  /* 0x000000d900d97308 */ /* 0x000e620000000800 */
[C---:B-----5:R-:W-:Y:S01]  /*70d0*/  F2FP.F16.F32.PACK_AB R147, R215.reuse, R172 ;  /* 0x000000acd793723e */ /* 0x060fe200000000ff */
[----:B------:R-:W-:Y:S01]  /*70e0*/  FADD.FTZ R172, R172, R175 ;  /* 0x000000afacac7221 */ /* 0x000fe20000010000 */
[C---:B------:R-:W-:Y:S01]  /*70f0*/  HMMA.16816.F32 R48, R32.reuse, R6, R48 ;  /* 0x000000062030723c */ /* 0x040fe20000001830 */
[----:B------:R-:W-:Y:S02]  /*7100*/  LDSM.16.MT88.4 R4, [R193+0x10800] ;  /* 0x01080000c104783b */ /* 0x000fe40000004200 */
[----:B------:R-:W-:Y:S02]  /*7110*/  FADD.FTZ R215, R215, R172 ;  /* 0x000000acd7d77221 */ /* 0x000fe40000010000 */
[----:B------:R-:W-:Y:S01]  /*7120*/  MUFU.EX2 R178, R178 ;  /* 0x000000b200b27308 */ /* 0x000fe20000000800 */
[C---:B--2---:R-:W-:Y:S06]  /*7130*/  HMMA.16816.F32 R60, R32.reuse, R16, R60 ;  /* 0x00000010203c723c */ /* 0x044fec000000183c */
[C---:B------:R-:W-:Y:S01]  /*7140*/  HMMA.16816.F32 R64, R32.reuse, R18, R64 ;  /* 0x000000122040723c */ /* 0x040fe20000001840 */
[----:B------:R-:W2:Y:S01]  /*7150*/  LDSM.16.MT88.4 R16, [R196+0xd000] ;  /* 0x00d00000c410783b */ /* 0x000ea20000004200 */
[----:B------:R-:W-:Y:S04]  /*7160*/  MUFU.EX2 R221, R221 ;  /* 0x000000dd00dd7308 */ /* 0x000fe80000000800 */
[C---:B---3--:R-:W-:Y:S04]  /*7170*/  HMMA.16816.F32 R68, R32.reuse, R12, R68 ;  /* 0x0000000c2044723c */ /* 0x048fe80000001844 */
[----:B------:R-:W-:Y:S02]  /*7180*/  MUFU.EX2 R216, R216 ;  /* 0x000000d800d87308 */ /* 0x000fe40000000800 */
[C---:B------:R-:W-:Y:S01]  /*7190*/  HMMA.16816.F32 R72, R32.reuse, R14, R72 ;  /* 0x0000000e2048723c */ /* 0x040fe20000001848 */
[----:B------:R-:W3:Y:S05]  /*71a0*/  LDSM.16.MT88.4 R12, [R194+0xd000] ;  /* 0x00d00000c20c783b */ /* 0x000eea0000004200 */
[C---:B----4-:R-:W-:Y:S01]  /*71b0*/  HMMA.16816.F32 R76, R32.reuse, R8, R76 ;  /* 0x00000008204c723c */ /* 0x050fe2000000184c */
[----:B------:R-:W4:Y:S05]  /*71c0*/  MUFU.EX2 R219, R219 ;  /* 0x000000db00db7308 */ /* 0x000f2a0000000800 */
[----:B------:R-:W-:Y:S01]  /*71d0*/  HMMA.16816.F32 R80, R32, R10, R80 ;  /* 0x0000000a2050723c */ /* 0x000fe20000001850 */
[----:B------:R-:W5:Y:S02]  /*71e0*/  LDSM.16.MT88.4 R8, [R196+0xf000] ;  /* 0x00f00000c408783b */ /* 0x000f640000004200 */
[----:B------:R-:W-:Y:S03]  /*71f0*/  MUFU.EX2 R179, R179 ;  /* 0x000000b300b37308 */ /* 0x000fe60000000800 */
[C---:B------:R-:W-:Y:S05]  /*7200*/  HMMA.16816.F32 R84, R96.reuse, R88, RZ ;  /* 0x000000586054723c */ /* 0x040fea00000018ff */
[----:B------:R-:W4:Y:S01]  /*7210*/  MUFU.EX2 R174, R174 ;  /* 0x000000ae00ae7308 */ /* 0x000f220000000800 */
[----:B------:R-:W-:Y:S06]  /*7220*/  HMMA.16816.F32 R88, R96, R90, RZ ;  /* 0x0000005a6058723c */ /* 0x000fec00000018ff */
[C---:B--2---:R-:W-:Y:S06]  /*7230*/  HMMA.16816.F32 R128, R144.reuse, R16, R128 ;  /* 0x000000109080723c */ /* 0x044fec0000001880 */
[----:B------:R-:W-:Y:S01]  /*7240*/  HMMA.16816.F32 R124, R144, R18, R124 ;  /* 0x00000012907c723c */ /* 0x000fe2000000187c */
[----:B------:R-:W-:Y:S05]  /*7250*/  LDSM.16.MT88.4 R16, [R192+0xf000] ;  /* 0x00f00000c010783b */ /* 0x000fea0000004200 */
[C---:B------:R-:W-:Y:S06]  /*7260*/  HMMA.16816.F32 R84, R32.reuse, R4, R84 ;  /* 0x000000042054723c */ /* 0x040fec0000001854 */
[----:B------:R-:W-:Y:S01]  /*7270*/  HMMA.16816.F32 R88, R32, R6, R88 ;  /* 0x000000062058723c */ /* 0x000fe20000001858 */
[----:B------:R-:W2:Y:S05]  /*7280*/  LDSM.16.MT88.4 R4, [R194+0xf000] ;  /* 0x00f00000c204783b */ /* 0x000eaa0000004200 */
[C---:B---3--:R-:W-:Y:S06]  /*7290*/  HMMA.16816.F32 R120, R144.reuse, R12, R120 ;  /* 0x0000000c9078723c */ /* 0x048fec0000001878 */
[C---:B------:R-:W-:Y:S01]  /*72a0*/  HMMA.16816.F32 R116, R144.reuse, R14, R116 ;  /* 0x0000000e9074723c */ /* 0x040fe20000001874 */
[----:B------:R-:W3:Y:S05]  /*72b0*/  LDSM.16.MT88.4 R12, [R196+0x11000] ;  /* 0x01100000c40c783b */ /* 0x000eea0000004200 */
        /* <DEDUP_REMOVED lines=14> */
[----:B------:R-:W4:Y:S05]  /*73a0*/  LDSM.16.MT88.4 R136, [R192+0x10800] ;  /* 0x01080000c088783b */ /* 0x000f2a0000004200 */
[C---:B------:R-:W-:Y:S06]  /*73b0*/  HMMA.16816.F32 R112, R32.reuse, R28, R112 ;  /* 0x0000001c2070723c */ /* 0x040fec0000001870 */
        /* <DEDUP_REMOVED lines=11> */
[C---:B---3--:R-:W-:Y:S06]  /*7470*/  HMMA.16816.F32 R68, R144.reuse, R12, R68 ;  /* 0x0000000c9044723c */ /* 0x048fec0000001844 */
[C---:B------:R-:W-:Y:S01]  /*7480*/  HMMA.16816.F32 R72, R144.reuse, R14, R72 ;  /* 0x0000000e9048723c */ /* 0x040fe20000001848 */
[----:B------:R-:W3:Y:S05]  /*7490*/  LDSM.16.MT88.4 R12, [R196+0xf800] ;  /* 0x00f80000c40c783b */ /* 0x000eea0000004200 */
[C---:B-----5:R-:W-:Y:S06]  /*74a0*/  HMMA.16816.F32 R76, R144.reuse, R8, R76 ;  /* 0x00000008904c723c */ /* 0x060fec000000184c */
[C---:B------:R-:W-:Y:S01]  /*74b0*/  HMMA.16816.F32 R80, R144.reuse, R10, R80 ;  /* 0x0000000a9050723c */ /* 0x040fe20000001850 */
[----:B------:R-:W5:Y:S05]  /*74c0*/  LDSM.16.MT88.4 R8, [R192+0xf800] ;  /* 0x00f80000c008783b */ /* 0x000f6a0000004200 */
[C---:B--2---:R-:W-:Y:S06]  /*74d0*/  HMMA.16816.F32 R84, R144.reuse, R4, R84 ;  /* 0x000000049054723c */ /* 0x044fec0000001854 */
[----:B------:R-:W-:Y:S01]  /*74e0*/  HMMA.16816.F32 R88, R144, R6, R88 ;  /* 0x000000069058723c */ /* 0x000fe20000001858 */
[----:B-1----:R-:W-:Y:S01]  /*74f0*/  F2FP.F16.F32.PACK_AB R4, R217, R176 ;  /* 0x000000b0d904723e */ /* 0x002fe200000000ff */
[----:B------:R-:W-:Y:S01]  /*7500*/  FADD.FTZ R176, R176, R173 ;  /* 0x000000adb0b07221 */ /* 0x000fe20000010000 */
[----:B----4-:R-:W-:Y:S01]  /*7510*/  F2FP.F16.F32.PACK_AB R5, R219, R216 ;  /* 0x000000d8db05723e */ /* 0x010fe200000000ff */
[----:B------:R-:W-:-:S02]  /*7520*/  FADD.FTZ R216, R216, R215 ;  /* 0x000000d7d8d87221 */ /* 0x000fc40000010000 */
[C---:B------:R-:W-:Y:S01]  /*7530*/  HMMA.16816.F32 R92, R32.reuse, R136, R92 ;  /* 0x00000088205c723c */ /* 0x040fe2000000185c */
[----:B------:R-:W-:Y:S01]  /*7540*/  F2FP.F16.F32.PACK_AB R6, R221, R178 ;  /* 0x000000b2dd06723e */ /* 0x000fe200000000ff */
[----:B------:R-:W-:Y:S01]  /*7550*/  FADD.FTZ R217, R217, R176 ;  /* 0x000000b0d9d97221 */ /* 0x000fe20000010000 */
[----:B------:R-:W-:Y:S01]  /*7560*/  F2FP.F16.F32.PACK_AB R7, R174, R179 ;  /* 0x000000b3ae07723e */ /* 0x000fe200000000ff */
[----:B------:R-:W-:Y:S02]  /*7570*/  FADD.FTZ R216, R219, R216 ;  /* 0x000000d8dbd87221 */ /* 0x000fe40000010000 */
[----:B------:R-:W-:Y:S01]  /*7580*/  HMMA.16816.F32 R96, R32, R138, R96 ;  /* 0x0000008a2060723c */ /* 0x000fe20000001860 */
[----:B------:R-:W1:Y:S01]  /*7590*/  LDSM.16.MT88.4 R136, [R193+0xd800] ;  /* 0x00d80000c188783b */ /* 0x000e620000004200 */
[----:B------:R-:W-:Y:S01]  /*75a0*/  FADD.FTZ R178, R178, R217 ;  /* 0x000000d9b2b27221 */ /* 0x000fe20000010000 */
[----:B------:R-:W-:Y:S01]  /*75b0*/  FADD.FTZ R179, R179, R216 ;  /* 0x000000d8b3b37221 */ /* 0x000fe20000010000 */
[----:B------:R-:W-:Y:S01]  /*75c0*/  LEA.HI.X R217, R133, UR15, R134, 0x1, P0 ;  /* 0x0000000f85d97c11 */ /* 0x000fe200080f0c86 */
[----:B------:R-:W2:Y:S01]  /*75d0*/  LDSM.16.MT88.4 R32, [R192+0xd800] ;  /* 0x00d80000c020783b */ /* 0x000ea20000004200 */
        /* <DEDUP_REMOVED lines=18> */
[----:B------:R-:W-:Y:S01]  /*7700*/  HMMA.16816.F32 R64, R4, R10, R64 ;  /* 0x0000000a0440723c */ /* 0x000fe20000001840 */
[----:B------:R-:W5:Y:S05]  /*7710*/  LDSM.16.MT88.4 R8, [R192+0x11800] ;  /* 0x01180000c008783b */ /* 0x000f6a0000004200 */
[C---:B------:R-:W-:Y:S06]  /*7720*/  HMMA.16816.F32 R92, R144.reuse, R148, R92 ;  /* 0x00000094905c723c */ /* 0x040fec000000185c */
[----:B------:R-:W-:Y:S06]  /*7730*/  HMMA.16816.F32 R96, R144, R150, R96 ;  /* 0x000000969060723c */ /* 0x000fec0000001860 */
[C---:B------:R-:W-:Y:S06]  /*7740*/  HMMA.16816.F32 R128, R4.reuse, R140, R128 ;  /* 0x0000008c0480723c */ /* 0x040fec0000001880 */
[C---:B------:R-:W-:Y:S06]  /*7750*/  HMMA.16816.F32 R124, R4.reuse, R142, R124 ;  /* 0x0000008e047c723c */ /* 0x040fec000000187c */
[C---:B-1----:R-:W-:Y:S06]  /*7760*/  HMMA.16816.F32 R112, R4.reuse, R136, R112 ;  /* 0x000000880470723c */ /* 0x042fec0000001870 */
[C---:B------:R-:W-:Y:S06]  /*7770*/  HMMA.16816.F32 R108, R4.reuse, R138, R108 ;  /* 0x0000008a046c723c */ /* 0x040fec000000186c */
[C---:B--2---:R-:W-:Y:S06]  /*7780*/  HMMA.16816.F32 R104, R4.reuse, R32, R104 ;  /* 0x000000200468723c */ /* 0x044fec0000001868 */
        /* <DEDUP_REMOVED lines=58> */
[----:B------:R-:W-:Y:S02]  /*7b30*/  UISETP.GE.AND UP1, UPT, UR30, URZ, UPT ;  /* 0x0000003f1e00728c */ /* 0x000fe4000bf26270 */
[----:B------:R-:W-:Y:S02]  /*7b40*/  UISETP.NE.AND UP2, UPT, UR16, URZ, UPT ;  /* 0x0000003f1000728c */ /* 0x000fe4000bf45270 */
[----:B------:R-:W-:Y:S02]  /*7b50*/  @UP4 UIADD3 UR33, UR33, 0x1, URZ ;  /* 0x0000000121214890 */ /* 0x000fe4000fffe03f */
[----:B------:R-:W-:-:S03]  /*7b60*/  ULOP3.LUT UR4, URZ, UR16, URZ, 0x33, !UPT ;  /* 0x000000103f047292 */ /* 0x000fc6000f8e333f */
[----:B------:R-:W-:Y:S02]  /*7b70*/  @UP3 UIADD3 UR31, UR31, 0x1, URZ ;  /* 0x000000011f1f3890 */ /* 0x000fe4000fffe03f */
[----:B------:R-:W-:Y:S02]  /*7b80*/  @!UP1 UIADD3 UR33, -UR33, URZ, URZ ;  /* 0x0000003f21219290 */ /* 0x000fe4000fffe13f */
[----:B------:R-:W-:Y:S02]  /*7b90*/  @!UP0 UIADD3 UR31, -UR31, URZ, URZ ;  /* 0x0000003f1f1f8290 */ /* 0x000fe4000fffe13f */
[----:B------:R-:W-:Y:S02]  /*7ba0*/  USEL UR33, UR4, UR33, !UP2 ;  /* 0x0000002104217287 */ /* 0x000fe4000d000000 */
[----:B------:R-:W-:Y:S02]  /*7bb0*/  USEL UR4, UR4, UR31, !UP2 ;  /* 0x0000001f04047287 */ /* 0x000fe4000d000000 */
[----:B------:R-:W-:-:S02]  /*7bc0*/  UIMAD.WIDE UR28, UR33, 0x4, UR20 ;  /* 0x00000004211c78a5 */ /* 0x000fc4000f8e0214 */
        /* <DEDUP_REMOVED lines=23> */
.L_x_2118:
[----:B------:R-:W-:-:S04]  /*7d40*/  LEA R5, -R244, RZ, 0x6 ;  /* 0x000000fff4057211 */ /* 0x000fc800078e31ff */
[----:B------:R-:W-:-:S07]  /*7d50*/  SHF.R.S32.HI R2, RZ, 0x1f, R5 ;  /* 0x0000001fff027819 */ /* 0x000fce0000011405 */
.L_x_2119:
        /* <DEDUP_REMOVED lines=54> */
[----:B------:R1:W-:Y:S01]  /*80c0*/  @!P5 LDGSTS.E.BYPASS.LTC128B.128 [R207+0xc800], desc[UR24][R16.64] ;  /* 0x0c80000010cfdfae */ /* 0x0003e2000b901d58 */
        /* <DEDUP_REMOVED lines=10> */
[----:B------:R-:W-:Y:S01]  /*8170*/  @!P4 LDGSTS.E.BYPASS.LTC128B.128 [R207+0xe800], desc[UR24][R14.64+0x80] ;  /* 0x0e8000800ecfcfae */ /* 0x000fe2000b901d58 */
        /* <DEDUP_REMOVED lines=9> */
[----:B------:R-:W-:Y:S01]  /*8210*/  @!P2 LDGSTS.E.BYPASS.LTC128B.128 [R207+0x10800], desc[UR24][R10.64+0x100] ;  /* 0x108001000acfafae */ /* 0x000fe2000b901d58 */
        /* <DEDUP_REMOVED lines=10> */
[----:B------:R-:W-:Y:S01]  /*82c0*/  @!P5 LDGSTS.E.BYPASS.LTC128B.128 [R207+0xd000], desc[UR24][R6.64] ;  /* 0x0d00000006cfdfae */ /* 0x000fe2000b901d58 */
        /* <DEDUP_REMOVED lines=27> */
[----:B------:R-:W4:Y:S04]  /*8480*/  LDSM.16.M88.4 R24, [R201+0x6000] ;  /* 0x00600000c918783b */ /* 0x000f280000000200 */
[----:B-1----:R-:W-:Y:S04]  /*8490*/  LDSM.16.M88.4 R16, [R200] ;  /* 0x00000000c810783b */ /* 0x002fe80000000200 */
[----:B------:R-:W-:Y:S04]  /*84a0*/  LDSM.16.M88.4 R164, [R199] ;  /* 0x00000000c7a4783b */ /* 0x000fe80000000200 */
[----:B------:R-:W1:Y:S04]  /*84b0*/  LDSM.16.M88.4 R148, [R201+0x7000] ;  /* 0x00700000c994783b */ /* 0x000e680000000200 */
[----:B------:R-:W5:Y:S04]  /*84c0*/  LDSM.16.M88.4 R156, [R201+0x6800] ;  /* 0x00680000c99c783b */ /* 0x000f680000000200 */
[----:B------:R-:W-:Y:S04]  /*84d0*/  LDSM.16.M88.4 R168, [R198] ;  /* 0x00000000c6a8783b */ /* 0x000fe80000000200 */
[----:B------:R-:W5:Y:S04]  /*84e0*/  LDSM.16.M88.4 R160, [R195+0x6000] ;  /* 0x00600000c3a0783b */ /* 0x000f680000000200 */
[----:B------:R-:W5:Y:S04]  /*84f0*/  LDSM.16.M88.4 R140, [R201+0x7800] ;  /* 0x00780000c98c783b */ /* 0x000f680000000200 */
[----:B--2---:R-:W2:Y:S04]  /*8500*/  LDSM.16.M88.4 R28, [R190] ;  /* 0x00000000be1c783b */ /* 0x004ea80000000200 */
[----:B------:R-:W2:Y:S01]  /*8510*/  LDSM.16.M88.4 R32, [R191] ;  /* 0x00000000bf20783b */ /* 0x000ea20000000200 */
[C---:B----4-:R-:W-:Y:S03]  /*8520*/  HMMA.16816.F32 R12, R172.reuse, R24, RZ ;  /* 0x00000018ac0c723c */ /* 0x050fe600000018ff */
[----:B------:R-:W-:Y:S04]  /*8530*/  LDSM.16.M88.4 R20, [R197] ;  /* 0x00000000c514783b */ /* 0x000fe80000000200 */
[----:B------:R-:W4:Y:S01]  /*8540*/  LDSM.16.M88.4 R228, [R188] ;  /* 0x00000000bce4783b */ /* 0x000f220000000200 */
[C---:B------:R-:W-:Y:S03]  /*8550*/  HMMA.16816.F32 R24, R172.reuse, R26, RZ ;  /* 0x0000001aac18723c */ /* 0x040fe600000018ff */
[----:B------:R-:W4:Y:S03]  /*8560*/  LDSM.16.M88.4 R144, [R189] ;  /* 0x00000000bd90783b */ /* 0x000f260000000200 */
[C---:B-1----:R-:W-:Y:S01]  /*8570*/  HMMA.16816.F32 R152, R172.reuse, R148, RZ ;  /* 0x00000094ac98723c */ /* 0x042fe200000018ff */
[----:B---3--:R-:W1:Y:S04]  /*8580*/  LDSM.16.M88.4 R4, [R195+0x7000] ;  /* 0x00700000c304783b */ /* 0x008e680000000200 */
[----:B------:R-:W3:Y:S01]  /*8590*/  LDSM.16.M88.4 R8, [R195+0x6800] ;  /* 0x00680000c308783b */ /* 0x000ee20000000200 */
[----:B------:R-:W-:Y:S03]  /*85a0*/  HMMA.16816.F32 R148, R172, R150, RZ ;  /* 0x00000096ac94723c */ /* 0x000fe600000018ff */
[----:B------:R-:W-:Y:S03]  /*85b0*/  LDSM.16.M88.4 R224, [R195+0x7800] ;  /* 0x00780000c3e0783b */ /* 0x000fe60000000200 */
[----:B------:R-:W-:Y:S01]  /*85c0*/  HMMA.16816.F32 R12, R16, R164, R12 ;  /* 0x000000a4100c723c */ /* 0x000fe2000000180c */
[----:B------:R-:W-:Y:S04]  /*85d0*/  LDSM.16.M88.4 R236, [R183] ;  /* 0x00000000b7ec783b */ /* 0x000fe80000000200 */
[----:B------:R-:W-:Y:S01]  /*85e0*/  LDSM.16.M88.4 R240, [R188+0x2800] ;  /* 0x00280000bcf0783b */ /* 0x000fe20000000200 */
[C---:B-----5:R-:W-:Y:S03]  /*85f0*/  HMMA.16816.F32 R136, R172.reuse, R156, RZ ;  /* 0x0000009cac88723c */ /* 0x060fe600000018ff */
[----:B------:R-:W-:Y:S03]  /*8600*/  LDSM.16.M88.4 R232, [R195+0x9000] ;  /* 0x00900000c3e8783b */ /* 0x000fe60000000200 */
[----:B------:R-:W-:Y:S01]  /*8610*/  HMMA.16816.F32 R156, R172, R158, RZ ;  /* 0x0000009eac9c723c */ /* 0x000fe200000018ff */
[----:B------:R-:W0:Y:S05]  /*8620*/  LDGDEPBAR ;  /* 0x00000000000079af */ /* 0x000e2a0000000000 */
[----:B------:R-:W-:Y:S01]  /*8630*/  HMMA.16816.F32 R24, R16, R166, R24 ;  /* 0x000000a61018723c */ /* 0x000fe20000001818 */
[----:B------:R-:W-:Y:S05]  /*8640*/  LDSM.16.M88.4 R164, [R201+0x8000] ;  /* 0x00800000c9a4783b */ /* 0x000fea0000000200 */
[----:B------:R-:W-:Y:S06]  /*8650*/  HMMA.16816.F32 R12, R168, R160, R12 ;  /* 0x000000a0a80c723c */ /* 0x000fec000000180c */
[C---:B------:R-:W-:Y:S06]  /*8660*/  HMMA.16816.F32 R176, R172.reuse, R140, RZ ;  /* 0x0000008cacb0723c */ /* 0x040fec00000018ff */
[----:B------:R-:W-:Y:S01]  /*8670*/  HMMA.16816.F32 R172, R172, R142, RZ ;  /* 0x0000008eacac723c */ /* 0x000fe200000018ff */
[----:B------:R-:W-:Y:S05]  /*8680*/  LDSM.16.M88.4 R140, [R188+0x800] ;  /* 0x00080000bc8c783b */ /* 0x000fea0000000200 */
[C---:B--2---:R-:W-:Y:S06]  /*8690*/  HMMA.16816.F32 R152, R16.reuse, R28, R152 ;  /* 0x0000001c1098723c */ /* 0x044fec0000001898 */
[C---:B------:R-:W-:Y:S01]  /*86a0*/  HMMA.16816.F32 R148, R16.reuse, R30, R148 ;  /* 0x0000001e1094723c */ /* 0x040fe20000001894 */
[----:B------:R-:W2:Y:S05]  /*86b0*/  LDSM.16.M88.4 R28, [R202+0x2000] ;  /* 0x00200000ca1c783b */ /* 0x000eaa0000000200 */
[C---:B------:R-:W-:Y:S06]  /*86c0*/  HMMA.16816.F32 R136, R16.reuse, R32, R136 ;  /* 0x000000201088723c */ /* 0x040fec0000001888 */
[----:B------:R-:W-:Y:S01]  /*86d0*/  HMMA.16816.F32 R156, R16, R34, R156 ;  /* 0x00000022109c723c */ /* 0x000fe2000000189c */
[----:B------:R-:W5:Y:S05]  /*86e0*/  LDSM.16.M88.4 R32, [R188+0x1000] ;  /* 0x00100000bc20783b */ /* 0x000f6a0000000200 */
[----:B------:R-:W-:Y:S01]  /*86f0*/  HMMA.16816.F32 R24, R168, R162, R24 ;  /* 0x000000a2a818723c */ /* 0x000fe20000001818 */
[----:B------:R-:W-:Y:S05]  /*8700*/  LDSM.16.M88.4 R160, [R188+0x1800] ;  /* 0x00180000bca0783b */ /* 0x000fea0000000200 */
[----:B----4-:R-:W-:Y:S06]  /*8710*/  HMMA.16816.F32 R12, R20, R228, R12 ;  /* 0x000000e4140c723c */ /* 0x010fec000000180c */
[C---:B------:R-:W-:Y:S06]  /*8720*/  HMMA.16816.F32 R176, R16.reuse, R144, R176 ;  /* 0x0000009010b0723c */ /* 0x040fec00000018b0 */
[----:B------:R-:W-:Y:S01]  /*8730*/  HMMA.16816.F32 R172, R16, R146, R172 ;  /* 0x0000009210ac723c */ /* 0x000fe200000018ac */
[----:B------:R-:W-:Y:S04]  /*8740*/  LDSM.16.M88.4 R144, [R187] ;  /* 0x00000000bb90783b */ /* 0x000fe80000000200 */
[----:B------:R-:W-:Y:S01]  /*8750*/  LDSM.16.M88.4 R16, [R201+0x9000] ;  /* 0x00900000c910783b */ /* 0x000fe20000000200 */
[C---:B-1----:R-:W-:Y:S06]  /*8760*/  HMMA.16816.F32 R152, R168.reuse, R4, R152 ;  /* 0x00000004a898723c */ /* 0x042fec0000001898 */
[C---:B------:R-:W-:Y:S01]  /*8770*/  HMMA.16816.F32 R148, R168.reuse, R6, R148 ;  /* 0x00000006a894723c */ /* 0x040fe20000001894 */
[----:B------:R-:W1:Y:S05]  /*8780*/  LDSM.16.M88.4 R4, [R200+0x2000] ;  /* 0x00200000c804783b */ /* 0x000e6a0000000200 */
[C---:B---3--:R-:W-:Y:S06]  /*8790*/  HMMA.16816.F32 R136, R168.reuse, R8, R136 ;  /* 0x00000008a888723c */ /* 0x048fec0000001888 */
[----:B------:R-:W-:Y:S01]  /*87a0*/  HMMA.16816.F32 R156, R168, R10, R156 ;  /* 0x0000000aa89c723c */ /* 0x000fe2000000189c */
[----:B------:R-:W3:Y:S05]  /*87b0*/  LDSM.16.M88.4 R8, [R201+0x8800] ;  /* 0x00880000c908783b */ /* 0x000eea0000000200 */
[----:B------:R-:W-:Y:S01]  /*87c0*/  HMMA.16816.F32 R24, R20, R230, R24 ;  /* 0x000000e61418723c */ /* 0x000fe20000001818 */
[----:B------:R-:W-:Y:S05]  /*87d0*/  LDSM.16.M88.4 R228, [R198+0x2000] ;  /* 0x00200000c6e4783b */ /* 0x000fea0000000200 */
[----:B--2---:R-:W-:Y:S06]  /*87e0*/  HMMA.16816.F32 R12, R28, R164, R12 ;  /* 0x000000a41c0c723c */ /* 0x004fec000000180c */
[C---:B------:R-:W-:Y:S06]  /*87f0*/  HMMA.16816.F32 R176, R168.reuse, R224, R176 ;  /* 0x000000e0a8b0723c */ /* 0x040fec00000018b0 */
[----:B------:R-:W-:Y:S01]  /*8800*/  HMMA.16816.F32 R172, R168, R226, R172 ;  /* 0x000000e2a8ac723c */ /* 0x000fe200000018ac */
[----:B------:R-:W-:Y:S04]  /*8810*/  LDSM.16.M88.4 R168, [R197+0x2000] ;  /* 0x00200000c5a8783b */ /* 0x000fe80000000200 */
[----:B------:R-:W-:Y:S01]  /*8820*/  LDSM.16.M88.4 R224, [R195+0x9800] ;  /* 0x00980000c3e0783b */ /* 0x000fe20000000200 */
[C---:B-----5:R-:W-:Y:S06]  /*8830*/  HMMA.16816.F32 R152, R20.reuse, R32, R152 ;  /* 0x000000201498723c */ /* 0x060fec0000001898 */
[C---:B------:R-:W-:Y:S01]  /*8840*/  HMMA.16816.F32 R148, R20.reuse, R34, R148 ;  /* 0x000000221494723c */ /* 0x040fe20000001894 */
[----:B------:R-:W2:Y:S05]  /*8850*/  LDSM.16.M88.4 R32, [R195+0x8000] ;  /* 0x00800000c320783b */ /* 0x000eaa0000000200 */
[C---:B------:R-:W-:Y:S06]  /*8860*/  HMMA.16816.F32 R136, R20.reuse, R140, R136 ;  /* 0x0000008c1488723c */ /* 0x040fec0000001888 */
[----:B------:R-:W-:Y:S01]  /*8870*/  HMMA.16816.F32 R156, R20, R142, R156 ;  /* 0x0000008e149c723c */ /* 0x000fe2000000189c */
[----:B------:R-:W4:Y:S05]  /*8880*/  LDSM.16.M88.4 R140, [R201+0x9800] ;  /* 0x00980000c98c783b */ /* 0x000f2a0000000200 */
[----:B------:R-:W-:Y:S01]  /*8890*/  HMMA.16816.F32 R24, R28, R166, R24 ;  /* 0x000000a61c18723c */ /* 0x000fe20000001818 */
[----:B------:R-:W-:Y:S05]  /*88a0*/  LDSM.16.M88.4 R164, [R188+0x3000] ;  /* 0x00300000bca4783b */ /* 0x000fea0000000200 */
[----:B-1----:R-:W-:Y:S06]  /*88b0*/  HMMA.16816.F32 R12, R4, R144, R12 ;  /* 0x00000090040c723c */ /* 0x002fec000000180c */
[C---:B------:R-:W-:Y:S06]  /*88c0*/  HMMA.16816.F32 R176, R20.reuse, R160, R176 ;  /* 0x000000a014b0723c */ /* 0x040fec00000018b0 */
[----:B------:R-:W-:Y:S01]  /*88d0*/  HMMA.16816.F32 R172, R20, R162, R172 ;  /* 0x000000a214ac723c */ /* 0x000fe200000018ac */
[----:B------:R-:W1:Y:S04]  /*88e0*/  LDSM.16.M88.4 R20, [R188+0x2000] ;  /* 0x00200000bc14783b */ /* 0x000e680000000200 */
[----:B------:R-:W-:Y:S01]  /*88f0*/  LDSM.16.M88.4 R160, [R195+0x8800] ;  /* 0x00880000c3a0783b */ /* 0x000fe20000000200 */
[C---:B---3--:R-:W-:Y:S06]  /*8900*/  HMMA.16816.F32 R136, R28.reuse, R8, R136 ;  /* 0x000000081c88723c */ /* 0x048fec0000001888 */
[----:B------:R-:W-:Y:S01]  /*8910*/  HMMA.16816.F32 R156, R28, R10, R156 ;  /* 0x0000000a1c9c723c */ /* 0x000fe2000000189c */
[----:B------:R-:W3:Y:S05]  /*8920*/  LDSM.16.M88.4 R8, [R186] ;  /* 0x00000000ba08783b */ /* 0x000eea0000000200 */
[----:B------:R-:W-:Y:S01]  /*8930*/  HMMA.16816.F32 R24, R4, R146, R24 ;  /* 0x000000920418723c */ /* 0x000fe20000001818 */
[----:B------:R-:W-:Y:S05]  /*8940*/  LDSM.16.M88.4 R144, [R202+0x4000] ;  /* 0x00400000ca90783b */ /* 0x000fea0000000200 */
[----:B--2---:R-:W-:Y:S06]  /*8950*/  HMMA.16816.F32 R12, R228, R32, R12 ;  /* 0x00000020e40c723c */ /* 0x004fec000000180c */
[C---:B------:R-:W-:Y:S06]  /*8960*/  HMMA.16816.F32 R152, R28.reuse, R16, R152 ;  /* 0x000000101c98723c */ /* 0x040fec0000001898 */
[C---:B------:R-:W-:Y:S01]  /*8970*/  HMMA.16816.F32 R148, R28.reuse, R18, R148 ;  /* 0x000000121c94723c */ /* 0x040fe20000001894 */
[----:B------:R-:W2:Y:S05]  /*8980*/  LDSM.16.M88.4 R16, [R185] ;  /* 0x00000000b910783b */ /* 0x000eaa0000000200 */
[C---:B----4-:R-:W-:Y:S06]  /*8990*/  HMMA.16816.F32 R176, R28.reuse, R140, R176 ;  /* 0x0000008c1cb0723c */ /* 0x050fec00000018b0 */
[----:B------:R-:W-:Y:S01]  /*89a0*/  HMMA.16816.F32 R172, R28, R142, R172 ;  /* 0x0000008e1cac723c */ /* 0x000fe200000018ac */
[----:B------:R-:W4:Y:S04]  /*89b0*/  LDSM.16.M88.4 R28, [R201+0xa000] ;  /* 0x00a00000c91c783b */ /* 0x000f280000000200 */
[----:B------:R-:W-:Y:S01]  /*89c0*/  LDSM.16.M88.4 R140, [R201+0xa800] ;  /* 0x00a80000c98c783b */ /* 0x000fe20000000200 */
[----:B------:R-:W-:Y:S03]  /*89d0*/  HMMA.16816.F32 R24, R228, R34, R24 ;  /* 0x00000022e418723c */ /* 0x000fe60000001818 */
[----:B------:R-:W-:Y:S03]  /*89e0*/  LDSM.16.M88.4 R32, [R200+0x4000] ;  /* 0x00400000c820783b */ /* 0x000fe60000000200 */
[----:B-1----:R-:W-:Y:S06]  /*89f0*/  HMMA.16816.F32 R12, R168, R20, R12 ;  /* 0x00000014a80c723c */ /* 0x002fec000000180c */
[C---:B---3--:R-:W-:Y:S06]  /*8a00*/  HMMA.16816.F32 R136, R4.reuse, R8, R136 ;  /* 0x000000080488723c */ /* 0x048fec0000001888 */
[----:B------:R-:W-:Y:S01]  /*8a10*/  HMMA.16816.F32 R156, R4, R10, R156 ;  /* 0x0000000a049c723c */ /* 0x000fe2000000189c */
[----:B------:R-:W1:Y:S05]  /*8a20*/  LDSM.16.M88.4 R8, [R184] ;  /* 0x00000000b808783b */ /* 0x000e6a0000000200 */
[----:B------:R-:W-:Y:S01]  /*8a30*/  HMMA.16816.F32 R24, R168, R22, R24 ;  /* 0x00000016a818723c */ /* 0x000fe20000001818 */
[----:B------:R-:W-:Y:S05]  /*8a40*/  LDSM.16.M88.4 R20, [R198+0x4000] ;  /* 0x00400000c614783b */ /* 0x000fea0000000200 */
[----:B--2---:R-:W-:Y:S06]  /*8a50*/  HMMA.16816.F32 R152, R4, R16, R152 ;  /* 0x000000100498723c */ /* 0x004fec0000001898 */
[----:B----4-:R-:W-:Y:S06]  /*8a60*/  HMMA.16816.F32 R12, R144, R28, R12 ;  /* 0x0000001c900c723c */ /* 0x010fec000000180c */
[----:B------:R-:W-:Y:S06]  /*8a70*/  HMMA.16816.F32 R136, R228, R160, R136 ;  /* 0x000000a0e488723c */ /* 0x000fec0000001888 */
[----:B------:R-:W-:Y:S01]  /*8a80*/  HMMA.16816.F32 R148, R4, R18, R148 ;  /* 0x000000120494723c */ /* 0x000fe20000001894 */
[----:B------:R-:W2:Y:S05]  /*8a90*/  LDSM.16.M88.4 R16, [R195+0xa000] ;  /* 0x00a00000c310783b */ /* 0x000eaa0000000200 */
[----:B------:R-:W-:Y:S01]  /*8aa0*/  HMMA.16816.F32 R24, R144, R30, R24 ;  /* 0x0000001e9018723c */ /* 0x000fe20000001818 */
[----:B------:R-:W-:Y:S05]  /*8ab0*/  LDSM.16.M88.4 R28, [R182] ;  /* 0x00000000b61c783b */ /* 0x000fea0000000200 */
[C---:B-1----:R-:W-:Y:S06]  /*8ac0*/  HMMA.16816.F32 R176, R4.reuse, R8, R176 ;  /* 0x0000000804b0723c */ /* 0x042fec00000018b0 */
[----:B------:R-:W-:Y:S01]  /*8ad0*/  HMMA.16816.F32 R172, R4, R10, R172 ;  /* 0x0000000a04ac723c */ /* 0x000fe200000018ac */
[----:B------:R-:W-:Y:S04]  /*8ae0*/  LDSM.16.M88.4 R8, [R197+0x4000] ;  /* 0x00400000c508783b */ /* 0x000fe80000000200 */
[----:B------:R-:W-:Y:S01]  /*8af0*/  LDSM.16.M88.4 R4, [R188+0x4000] ;  /* 0x00400000bc04783b */ /* 0x000fe20000000200 */
[----:B------:R-:W-:Y:S06]  /*8b00*/  HMMA.16816.F32 R12, R32, R236, R12 ;  /* 0x000000ec200c723c */ /* 0x000fec000000180c */
[----:B------:R-:W-:Y:S01]  /*8b10*/  HMMA.16816.F32 R156, R228, R162, R156 ;  /* 0x000000a2e49c723c */ /* 0x000fe2000000189c */
[----:B------:R-:W1:Y:S05]  /*8b20*/  LDSM.16.M88.4 R160, [R188+0x3800] ;  /* 0x00380000bca0783b */ /* 0x000e6a0000000200 */
[----:B------:R-:W-:Y:S06]  /*8b30*/  HMMA.16816.F32 R136, R168, R240, R136 ;  /* 0x000000f0a888723c */ /* 0x000fec0000001888 */
[C---:B------:R-:W-:Y:S06]  /*8b40*/  HMMA.16816.F32 R152, R228.reuse, R232, R152 ;  /* 0x000000e8e498723c */ /* 0x040fec0000001898 */
[C---:B------:R-:W-:Y:S06]  /*8b50*/  HMMA.16816.F32 R176, R228.reuse, R224, R176 ;  /* 0x000000e0e4b0723c */ /* 0x040fec00000018b0 */
[----:B------:R-:W-:Y:S01]  /*8b60*/  HMMA.16816.F32 R148, R228, R234, R148 ;  /* 0x000000eae494723c */ /* 0x000fe20000001894 */
[----:B------:R-:W3:Y:S05]  /*8b70*/  LDSM.16.M88.4 R232, [R201+0xb000] ;  /* 0x00b00000c9e8783b */ /* 0x000eea0000000200 */
[----:B------:R-:W-:Y:S06]  /*8b80*/  HMMA.16816.F32 R24, R32, R238, R24 ;  /* 0x000000ee2018723c */ /* 0x000fec0000001818 */
[----:B------:R-:W-:Y:S01]  /*8b90*/  HMMA.16816.F32 R224, R228, R226, R172 ;  /* 0x000000e2e4e0723c */ /* 0x000fe200000018ac */
[----:B------:R-:W4:Y:S05]  /*8ba0*/  LDSM.16.M88.4 R172, [R195+0xa800] ;  /* 0x00a80000c3ac783b */ /* 0x000f2a0000000200 */
[----:B--2---:R-:W-:Y:S06]  /*8bb0*/  HMMA.16816.F32 R12, R20, R16, R12 ;  /* 0x00000010140c723c */ /* 0x004fec000000180c */
[----:B------:R-:W-:Y:S06]  /*8bc0*/  HMMA.16816.F32 R136, R144, R140, R136 ;  /* 0x0000008c9088723c */ /* 0x000fec0000001888 */
[C---:B------:R-:W-:Y:S06]  /*8bd0*/  HMMA.16816.F32 R156, R168.reuse, R242, R156 ;  /* 0x000000f2a89c723c */ /* 0x040fec000000189c */
[C---:B------:R-:W-:Y:S06]  /*8be0*/  HMMA.16816.F32 R152, R168.reuse, R164, R152 ;  /* 0x000000a4a898723c */ /* 0x040fec0000001898 */
[----:B-1----:R-:W-:Y:S06]  /*8bf0*/  HMMA.16816.F32 R176, R168, R160, R176 ;  /* 0x000000a0a8b0723c */ /* 0x002fec00000018b0 */
[----:B------:R-:W-:Y:S01]  /*8c00*/  HMMA.16816.F32 R24, R20, R18, R24 ;  /* 0x000000121418723c */ /* 0x000fe20000001818 */
[----:B------:R-:W-:Y:S05]  /*8c10*/  LDSM.16.M88.4 R16, [R201+0xb800] ;  /* 0x00b80000c910783b */ /* 0x000fea0000000200 */
[----:B------:R-:W-:Y:S01]  /*8c20*/  HMMA.16816.F32 R224, R168, R162, R224 ;  /* 0x000000a2a8e0723c */ /* 0x000fe200000018e0 */
[----:B------:R-:W1:Y:S05]  /*8c30*/  LDSM.16.M88.4 R160, [R181] ;  /* 0x00000000b5a0783b */ /* 0x000e6a0000000200 */
[----:B------:R-:W-:Y:S06]  /*8c40*/  HMMA.16816.F32 R12, R8, R4, R12 ;  /* 0x00000004080c723c */ /* 0x000fec000000180c */
[----:B------:R-:W-:Y:S06]  /*8c50*/  HMMA.16816.F32 R136, R32, R28, R136 ;  /* 0x0000001c2088723c */ /* 0x000fec0000001888 */
[----:B------:R-:W-:Y:S06]  /*8c60*/  HMMA.16816.F32 R148, R168, R166, R148 ;  /* 0x000000a6a894723c */ /* 0x000fec0000001894 */
[C---:B------:R-:W-:Y:S01]  /*8c70*/  HMMA.16816.F32 R156, R144.reuse, R142, R156 ;  /* 0x0000008e909c723c */ /* 0x040fe2000000189c */
[----:B------:R-:W2:Y:S05]  /*8c80*/  LDSM.16.M88.4 R140, [R188+0x4800] ;  /* 0x00480000bc8c783b */ /* 0x000eaa0000000200 */
[----:B---3--:R-:W-:Y:S01]  /*8c90*/  HMMA.16816.F32 R152, R144, R232, R152 ;  /* 0x000000e89098723c */ /* 0x008fe20000001898 */
[----:B------:R-:W-:Y:S01]  /*8ca0*/  FMUL.FTZ R2, R12, UR27 ;  /* 0x0000001b0c027c20 */ /* 0x000fe20008410000 */
[----:B------:R-:W-:Y:S01]  /*8cb0*/  FMUL.FTZ R0, R13, UR27 ;  /* 0x0000001b0d007c20 */ /* 0x000fe20008410000 */
[----:B------:R-:W-:Y:S01]  /*8cc0*/  FMUL.FTZ R28, R14, UR27 ;  /* 0x0000001b0e1c7c20 */ /* 0x000fe20008410000 */
[----:B------:R-:W-:-:S02]  /*8cd0*/  FMUL.FTZ R29, R15, UR27 ;  /* 0x0000001b0f1d7c20 */ /* 0x000fc40008410000 */
[----:B------:R-:W-:Y:S01]  /*8ce0*/  HMMA.16816.F32 R24, R8, R6, R24 ;  /* 0x000000060818723c */ /* 0x000fe20000001818 */
[----:B------:R-:W3:Y:S01]  /*8cf0*/  LDSM.16.M88.4 R4, [R195+0xb000] ;  /* 0x00b00000c304783b */ /* 0x000ee20000000200 */
[----:B------:R-:W-:Y:S03]  /*8d00*/  MUFU.TANH R2, R2 ;  /* 0x0000000200027308 */ /* 0x000fe60000002400 */
[----:B------:R-:W5:Y:S01]  /*8d10*/  LDSM.16.M88.4 R12, [R180] ;  /* 0x00000000b40c783b */ /* 0x000f620000000200 */
[----:B----4-:R-:W-:Y:S04]  /*8d20*/  HMMA.16816.F32 R136, R20, R172, R136 ;  /* 0x000000ac1488723c */ /* 0x010fe80000001888 */
[----:B------:R-:W-:Y:S02]  /*8d30*/  MUFU.TANH R28, R28 ;  /* 0x0000001c001c7308 */ /* 0x000fe40000002400 */
[----:B------:R-:W-:Y:S06]  /*8d40*/  HMMA.16816.F32 R148, R144, R234, R148 ;  /* 0x000000ea9094723c */ /* 0x000fec0000001894 */
[C---:B-1----:R-:W-:Y:S01]  /*8d50*/  HMMA.16816.F32 R152, R32.reuse, R160, R152 ;  /* 0x000000a02098723c */ /* 0x042fe20000001898 */
[----:B------:R-:W1:Y:S05]  /*8d60*/  MUFU.TANH R0, R0 ;  /* 0x0000000000007308 */ /* 0x000e6a0000002400 */
[----:B------:R-:W-:Y:S01]  /*8d70*/  HMMA.16816.F32 R156, R32, R30, R156 ;  /* 0x0000001e209c723c */ /* 0x000fe2000000189c */
[----:B------:R-:W-:-:S02]  /*8d80*/  FMUL.FTZ R135, R26, UR27 ;  /* 0x0000001b1a877c20 */ /* 0x000fc40008410000 */
[----:B------:R-:W4:Y:S03]  /*8d90*/  MUFU.TANH R29, R29 ;  /* 0x0000001d001d7308 */ /* 0x000f260000002400 */
[----:B------:R-:W-:Y:S01]  /*8da0*/  HMMA.16816.F32 R176, R144, R16, R176 ;  /* 0x0000001090b0723c */ /* 0x000fe200000018b0 */
[----:B------:R-:W-:Y:S01]  /*8db0*/  FMUL.FTZ R30, R24, UR27 ;  /* 0x0000001b181e7c20 */ /* 0x000fe20008410000 */
[----:B------:R-:W-:-:S03]  /*8dc0*/  FMUL.FTZ R31, R25, UR27 ;  /* 0x0000001b191f7c20 */ /* 0x000fc60008410000 */
[----:B------:R-:W-:Y:S01]  /*8dd0*/  MUFU.TANH R135, R135 ;  /* 0x0000008700877308 */ /* 0x000fe20000002400 */
[----:B--2---:R-:W-:Y:S06]  /*8de0*/  HMMA.16816.F32 R136, R8, R140, R136 ;  /* 0x0000008c0888723c */ /* 0x004fec0000001888 */
[----:B------:R-:W-:Y:S01]  /*8df0*/  HMMA.16816.F32 R148, R32, R162, R148 ;  /* 0x000000a22094723c */ /* 0x000fe20000001894 */
[----:B------:R-:W-:Y:S01]  /*8e00*/  FMUL.FTZ R140, R27, UR27 ;  /* 0x0000001b1b8c7c20 */ /* 0x000fe20008410000 */
[----:B------:R-:W2:Y:S01]  /*8e10*/  MUFU.TANH R30, R30 ;  /* 0x0000001e001e7308 */ /* 0x000ea20000002400 */
[----:B------:R-:W1:Y:S03]  /*8e20*/  LDSM.16.M88.4 R24, [R195+0xb800] ;  /* 0x00b80000c318783b */ /* 0x000e660000000200 */
[----:B------:R-:W-:Y:S01]  /*8e30*/  HMMA.16816.F32 R224, R144, R18, R224 ;  /* 0x0000001290e0723c */ /* 0x000fe200000018e0 */
[----:B------:R-:W4:Y:S03]  /*8e40*/  LDSM.16.M88.4 R16, [R188+0x5000] ;  /* 0x00500000bc10783b */ /* 0x000f260000000200 */
[----:B------:R-:W2:Y:S02]  /*8e50*/  MUFU.TANH R31, R31 ;  /* 0x0000001f001f7308 */ /* 0x000ea40000002400 */
[C---:B---3--:R-:W-:Y:S06]  /*8e60*/  HMMA.16816.F32 R152, R20.reuse, R4, R152 ;  /* 0x000000041498723c */ /* 0x048fec0000001898 */
[----:B------:R-:W-:Y:S01]  /*8e70*/  HMMA.16816.F32 R156, R20, R174, R156 ;  /* 0x000000ae149c723c */ /* 0x000fe2000000189c */
[----:B------:R-:W-:-:S02]  /*8e80*/  IMAD.U32 R5, RZ, RZ, UR12 ;  /* 0x0000000cff057e24 */ /* 0x000fc4000f8e00ff */
[----:B------:R-:W-:Y:S01]  /*8e90*/  FMUL.FTZ R173, R136, UR27 ;  /* 0x0000001b88ad7c20 */ /* 0x000fe20008410000 */
[----:B------:R-:W-:Y:S01]  /*8ea0*/  FMUL.FTZ R138, R138, UR27 ;  /* 0x0000001b8a8a7c20 */ /* 0x000fe20008410000 */
[----:B------:R-:W-:Y:S01]  /*8eb0*/  MUFU.TANH R140, R140 ;  /* 0x0000008c008c7308 */ /* 0x000fe20000002400 */
[----:B------:R-:W-:Y:S01]  /*8ec0*/  FMUL.FTZ R136, R137, UR27 ;  /* 0x0000001b89887c20 */ /* 0x000fe20008410000 */
[----:B-----5:R-:W-:Y:S01]  /*8ed0*/  HMMA.16816.F32 R176, R32, R12, R176 ;  /* 0x0000000c20b0723c */ /* 0x020fe200000018b0 */
[----:B------:R-:W-:-:S05]  /*8ee0*/  FMUL.FTZ R139, R139, UR27 ;  /* 0x0000001b8b8b7c20 */ /* 0x000fca0008410000 */
[----:B------:R-:W-:Y:S01]  /*8ef0*/  HMMA.16816.F32 R148, R20, R6, R148 ;  /* 0x000000061494723c */ /* 0x000fe20000001894 */
[----:B------:R-:W-:Y:S01]  /*8f00*/  IMAD R12, R5, 0x40, R214 ;  /* 0x00000040050c7824 */ /* 0x000fe200078e02d6 */
[----:B------:R-:W3:Y:S03]  /*8f10*/  MUFU.TANH R173, R173 ;  /* 0x000000ad00ad7308 */ /* 0x000ee60000002400 */
[C---:B------:R-:W-:Y:S01]  /*8f20*/  VIADD R4, R12.reuse, 0x1 ;  /* 0x000000010c047836 */ /* 0x040fe20000000000 */
[-C--:B------:R-:W-:Y:S01]  /*8f30*/  ISETP.GE.AND P0, PT, R12, R212.reuse, PT ;  /* 0x000000d40c00720c */ /* 0x080fe20003f06270 */
[----:B------:R-:W-:Y:S03]  /*8f40*/  HMMA.16816.F32 R224, R32, R14, R224 ;  /* 0x0000000e20e0723c */ /* 0x000fe600000018e0 */
[C---:B------:R-:W-:Y:S01]  /*8f50*/  ISETP.GE.AND P6, PT, R4.reuse, R212, PT ;  /* 0x000000d40400720c */ /* 0x040fe20003fc6270 */
[----:B------:R-:W5:Y:S01]  /*8f60*/  MUFU.TANH R174, R138 ;  /* 0x0000008a00ae7308 */ /* 0x000f620000002400 */
[C---:B------:R-:W-:Y:S01]  /*8f70*/  ISETP.GE.AND P1, PT, R4.reuse, R210, PT ;  /* 0x000000d20400720c */ /* 0x040fe20003f26270 */
[----:B------:R-:W-:Y:S01]  /*8f80*/  HMMA.16816.F32 R156, R8, R142, R156 ;  /* 0x0000008e089c723c */ /* 0x000fe2000000189c */
[----:B------:R-:W-:Y:S01]  /*8f90*/  ISETP.LT.OR P6, PT, R4, R213, P6 ;  /* 0x000000d50400720c */ /* 0x000fe200037c1670 */
[----:B------:R-:W-:Y:S01]  /*8fa0*/  VIADD R14, R12, 0x8 ;  /* 0x000000080c0e7836 */ /* 0x000fe20000000000 */
[----:B------:R-:W-:-:S02]  /*8fb0*/  ISETP.LT.OR P1, PT, R4, R211, P1 ;  /* 0x000000d30400720c */ /* 0x000fc40000f21670 */
[----:B------:R-:W3:Y:S01]  /*8fc0*/  LDSM.16.M88.4 R4, [R188+0x5800] ;  /* 0x00580000bc04783b */ /* 0x000ee20000000200 */
[----:B------:R-:W-:Y:S01]  /*8fd0*/  ISETP.LT.OR P0, PT, R12, R213, P0 ;  /* 0x000000d50c00720c */ /* 0x000fe20000701670 */
[----:B-1----:R-:W-:Y:S01]  /*8fe0*/  HMMA.16816.F32 R176, R20, R24, R176 ;  /* 0x0000001814b0723c */ /* 0x002fe200000018b0 */
[----:B------:R-:W-:Y:S01]  /*8ff0*/  FSEL R15, R0, -INF , !P6 ;  /* 0xff800000000f7808 */ /* 0x000fe20007000000 */
[----:B------:R-:W1:Y:S01]  /*9000*/  MUFU.TANH R216, R139 ;  /* 0x0000008b00d87308 */ /* 0x000e620000002400 */
[----:B------:R-:W-:Y:S01]  /*9010*/  FSEL R13, R2, -INF , !P0 ;  /* 0xff800000020d7808 */ /* 0x000fe20004000000 */
[----:B------:R-:W-:-:S04]  /*9020*/  DEPBAR.LE SB0, 0x0 ;  /* 0x000080000000791a */ /* 0x000fc80000000000 */
[CC--:B------:R-:W-:Y:S01]  /*9030*/  ISETP.GE.AND P0, PT, R12.reuse, R210.reuse, PT ;  /* 0x000000d20c00720c */ /* 0x0c0fe20003f06270 */
[C---:B----4-:R-:W-:Y:S01]  /*9040*/  HMMA.16816.F32 R152, R8.reuse, R16, R152 ;  /* 0x000000100898723c */ /* 0x050fe20000001898 */
[----:B------:R-:W-:Y:S01]  /*9050*/  FSEL R0, R29, -INF , !P1 ;  /* 0xff8000001d007808 */ /* 0x000fe20004800000 */
[----:B------:R-:W-:Y:S01]  /*9060*/  MUFU.TANH R136, R136 ;  /* 0x0000008800887308 */ /* 0x000fe20000002400 */
[-C--:B------:R-:W-:Y:S02]  /*9070*/  ISETP.LT.OR P0, PT, R12, R211.reuse, P0 ;  /* 0x000000d30c00720c */ /* 0x080fe40000701670 */
[----:B------:R-:W-:Y:S01]  /*9080*/  ISETP.GE.AND P6, PT, R14, R210, PT ;  /* 0x000000d20e00720c */ /* 0x000fe20003fc6270 */
[----:B------:R-:W-:Y:S01]  /*9090*/  HMMA.16816.F32 R148, R8, R18, R148 ;  /* 0x000000120894723c */ /* 0x000fe20000001894 */
[----:B------:R-:W-:Y:S01]  /*90a0*/  FSEL R28, R28, -INF , !P0 ;  /* 0xff8000001c1c7808 */ /* 0x000fe20004000000 */
[----:B------:R-:W-:Y:S01]  /*90b0*/  VIADD R16, R12, 0x9 ;  /* 0x000000090c107836 */ /* 0x000fe20000000000 */
[-C--:B------:R-:W-:Y:S01]  /*90c0*/  ISETP.GE.AND P0, PT, R14, R212.reuse, PT ;  /* 0x000000d40e00720c */ /* 0x080fe20003f06270 */
[----:B------:R-:W-:Y:S01]  /*90d0*/  FMUL.FTZ R137, R156, UR27 ;  /* 0x0000001b9c897c20 */ /* 0x000fe20008410000 */
[C---:B------:R-:W-:Y:S01]  /*90e0*/  ISETP.LT.OR P6, PT, R14.reuse, R211, P6 ;  /* 0x000000d30e00720c */ /* 0x040fe200037c1670 */
[----:B------:R-:W-:Y:S01]  /*90f0*/  FMUL.FTZ R32, R157, UR27 ;  /* 0x0000001b9d207c20 */ /* 0x000fe20008410000 */
[-C--:B------:R-:W-:Y:S01]  /*9100*/  ISETP.LT.OR P0, PT, R14, R213.reuse, P0 ;  /* 0x000000d50e00720c */ /* 0x080fe20000701670 */
[----:B------:R-:W-:Y:S01]  /*9110*/  VIADD R18, R12, 0x10 ;  /* 0x000000100c127836 */ /* 0x000fe20000000000 */
[----:B------:R-:W-:Y:S01]  /*9120*/  ISETP.GE.AND P1, PT, R16, R212, PT ;  /* 0x000000d41000720c */ /* 0x000fe20003f26270 */
[----:B------:R-:W4:Y:S01]  /*9130*/  MUFU.TANH R137, R137 ;  /* 0x0000008900897308 */ /* 0x000f220000002400 */
[----:B--2---:R-:W-:Y:S01]  /*9140*/  FSEL R17, R30, -INF , !P0 ;  /* 0xff8000001e117808 */ /* 0x004fe20004000000 */
[----:B------:R-:W-:Y:S01]  /*9150*/  FMUL.FTZ R24, R158, UR27 ;  /* 0x0000001b9e187c20 */ /* 0x000fe20008410000 */
[C---:B------:R-:W-:Y:S01]  /*9160*/  ISETP.GE.AND P0, PT, R16.reuse, R210, PT ;  /* 0x000000d21000720c */ /* 0x040fe20003f06270 */
[----:B------:R-:W-:Y:S01]  /*9170*/  HMMA.16816.F32 R224, R20, R26, R224 ;  /* 0x0000001a14e0723c */ /* 0x000fe200000018e0 */
[----:B------:R-:W-:Y:S01]  /*9180*/  ISETP.LT.OR P1, PT, R16, R213, P1 ;  /* 0x000000d51000720c */ /* 0x000fe20000f21670 */
[----:B------:R-:W-:Y:S01]  /*9190*/  VIADD R19, R12, 0x11 ;  /* 0x000000110c137836 */ /* 0x000fe20000000000 */
[----:B------:R-:W-:Y:S01]  /*91a0*/  ISETP.LT.OR P0, PT, R16, R211, P0 ;  /* 0x000000d31000720c */ /* 0x000fe20000701670 */
[----:B------:R-:W-:Y:S01]  /*91b0*/  FMUL.FTZ R159, R159, UR27 ;  /* 0x0000001b9f9f7c20 */ /* 0x000fe20008410000 */
[----:B------:R-:W-:Y:S01]  /*91c0*/  FSEL R16, R135, -INF , !P6 ;  /* 0xff80000087107808 */ /* 0x000fe20007000000 */
[----:B------:R-:W2:Y:S01]  /*91d0*/  MUFU.TANH R32, R32 ;  /* 0x0000002000207308 */ /* 0x000ea20000002400 */
[----:B------:R-:W-:Y:S01]  /*91e0*/  FSEL R31, R31, -INF , !P1 ;  /* 0xff8000001f1f7808 */ /* 0x000fe20004800000 */
[----:B------:R-:W-:Y:S01]  /*91f0*/  FMUL.FTZ R145, R152, UR27 ;  /* 0x0000001b98917c20 */ /* 0x000fe20008410000 */
[C---:B------:R-:W-:Y:S01]  /*9200*/  ISETP.GE.AND P6, PT, R18.reuse, R212, PT ;  /* 0x000000d41200720c */ /* 0x040fe20003fc6270 */
[C---:B---3--:R-:W-:Y:S01]  /*9210*/  HMMA.16816.F32 R176, R8.reuse, R4, R176 ;  /* 0x0000000408b0723c */ /* 0x048fe200000018b0 */
[CC--:B------:R-:W-:Y:S01]  /*9220*/  ISETP.GE.AND P1, PT, R18.reuse, R210.reuse, PT ;  /* 0x000000d21200720c */ /* 0x0c0fe20003f26270 */
[----:B------:R-:W-:Y:S01]  /*9230*/  FMUL.FTZ R147, R153, UR27 ;  /* 0x0000001b99937c20 */ /* 0x000fe20008410000 */
[C---:B------:R-:W-:Y:S01]  /*9240*/  ISETP.LT.OR P6, PT, R18.reuse, R213, P6 ;  /* 0x000000d51200720c */ /* 0x040fe200037c1670 */
[----:B------:R-:W3:Y:S01]  /*9250*/  MUFU.TANH R24, R24 ;  /* 0x0000001800187308 */ /* 0x000ee20000002400 */
[-C--:B------:R-:W-:Y:S01]  /*9260*/  ISETP.LT.OR P1, PT, R18, R211.reuse, P1 ;  /* 0x000000d31200720c */ /* 0x080fe20000f21670 */
[----:B------:R-:W-:Y:S01]  /*9270*/  FMUL.FTZ R146, R154, UR27 ;  /* 0x0000001b9a927c20 */ /* 0x000fe20008410000 */
[C---:B------:R-:W-:Y:S01]  /*9280*/  VIADD R5, R12.reuse, 0x18 ;  /* 0x000000180c057836 */ /* 0x040fe20000000000 */
[----:B------:R-:W-:Y:S01]  /*9290*/  FSEL R173, R173, -INF , !P6 ;  /* 0xff800000adad7808 */ /* 0x000fe20007000000 */
[----:B------:R-:W-:Y:S01]  /*92a0*/  VIADD R4, R12, 0x19 ;  /* 0x000000190c047836 */ /* 0x000fe20000000000 */
[----:B-----5:R-:W-:Y:S01]  /*92b0*/  FSEL R174, R174, -INF , !P1 ;  /* 0xff800000aeae7808 */ /* 0x020fe20004800000 */
[----:B------:R-:W-:Y:S01]  /*92c0*/  FMUL.FTZ R144, R155, UR27 ;  /* 0x0000001b9b907c20 */ /* 0x000fe20008410000 */
[----:B------:R-:W-:Y:S01]  /*92d0*/  FSEL R14, R140, -INF , !P0 ;  /* 0xff8000008c0e7808 */ /* 0x000fe20004000000 */
[----:B------:R-:W5:Y:S01]  /*92e0*/  MUFU.TANH R2, R159 ;  /* 0x0000009f00027308 */ /* 0x000f620000002400 */
[----:B------:R-:W-:Y:S01]  /*92f0*/  ISETP.GE.AND P6, PT, R19, R210, PT ;  /* 0x000000d21300720c */ /* 0x000fe20003fc6270 */
[----:B------:R-:W-:Y:S01]  /*9300*/  FMUL.FTZ R143, R148, UR27 ;  /* 0x0000001b948f7c20 */ /* 0x000fe20008410000 */
[-C--:B------:R-:W-:Y:S01]  /*9310*/  ISETP.GE.AND P1, PT, R5, R212.reuse, PT ;  /* 0x000000d40500720c */ /* 0x080fe20003f26270 */
[----:B------:R-:W-:Y:S01]  /*9320*/  FMUL.FTZ R142, R150, UR27 ;  /* 0x0000001b968e7c20 */ /* 0x000fe20008410000 */
[CC--:B------:R-:W-:Y:S01]  /*9330*/  ISETP.GE.AND P0, PT, R19.reuse, R212.reuse, PT ;  /* 0x000000d41300720c */ /* 0x0c0fe20003f06270 */
[----:B------:R-:W-:Y:S01]  /*9340*/  HMMA.16816.F32 R224, R8, R6, R224 ;  /* 0x0000000608e0723c */ /* 0x000fe200000018e0 */
[----:B------:R-:W-:Y:S01]  /*9350*/  ISETP.LT.OR P6, PT, R19, R211, P6 ;  /* 0x000000d31300720c */ /* 0x000fe200037c1670 */
[----:B------:R-:W5:Y:S01]  /*9360*/  MUFU.TANH R145, R145 ;  /* 0x0000009100917308 */ /* 0x000f620000002400 */
[-C--:B------:R-:W-:Y:S01]  /*9370*/  ISETP.LT.OR P1, PT, R5, R213.reuse, P1 ;  /* 0x000000d50500720c */ /* 0x080fe20000f21670 */
[----:B------:R-:W-:Y:S01]  /*9380*/  FMUL.FTZ R140, R151, UR27 ;  /* 0x0000001b978c7c20 */ /* 0x000fe20008410000 */
[-C--:B------:R-:W-:Y:S01]  /*9390*/  ISETP.LT.OR P0, PT, R19, R213.reuse, P0 ;  /* 0x000000d51300720c */ /* 0x080fe20000701670 */
[----:B------:R-:W-:Y:S01]  /*93a0*/  FMUL.FTZ R171, R176, UR27 ;  /* 0x0000001bb0ab7c20 */ /* 0x000fe20008410000 */
[----:B-1----:R-:W-:Y:S01]  /*93b0*/  FSEL R216, R216, -INF , !P6 ;  /* 0xff800000d8d87808 */ /* 0x002fe20007000000 */
[----:B------:R-:W-:Y:S01]  /*93c0*/  FMUL.FTZ R141, R149, UR27 ;  /* 0x0000001b958d7c20 */ /* 0x000fe20008410000 */
[----:B----4-:R-:W-:Y:S01]  /*93d0*/  FSEL R137, R137, -INF , !P1 ;  /* 0xff80000089897808 */ /* 0x010fe20004800000 */
[----:B------:R-:W-:Y:S01]  /*93e0*/  MUFU.TANH R147, R147 ;  /* 0x0000009300937308 */ /* 0x000fe20000002400 */
[----:B------:R-:W-:Y:S01]  /*93f0*/  FSEL R139, R136, -INF , !P0 ;  /* 0xff800000888b7808 */ /* 0x000fe20004000000 */
[----:B------:R-:W-:Y:S01]  /*9400*/  FMUL.FTZ R177, R177, UR27 ;  /* 0x0000001bb1b17c20 */ /* 0x000fe20008410000 */
[----:B------:R-:W-:Y:S01]  /*9410*/  ISETP.GE.AND P6, PT, R4, R212, PT ;  /* 0x000000d40400720c */ /* 0x000fe20003fc6270 */
[----:B------:R-:W-:Y:S01]  /*9420*/  FMUL.FTZ R166, R178, UR27 ;  /* 0x0000001bb2a67c20 */ /* 0x000fe20008410000 */
[CC--:B------:R-:W-:Y:S01]  /*9430*/  ISETP.GE.AND P1, PT, R4.reuse, R210.reuse, PT ;  /* 0x000000d20400720c */ /* 0x0c0fe20003f26270 */
[----:B------:R-:W-:Y:S01]  /*9440*/  FMUL.FTZ R164, R179, UR27 ;  /* 0x0000001bb3a47c20 */ /* 0x000fe20008410000 */
[----:B------:R-:W-:Y:S01]  /*9450*/  ISETP.GE.AND P0, PT, R5, R210, PT ;  /* 0x000000d20500720c */ /* 0x000fe20003f06270 */
[----:B------:R-:W1:Y:S01]  /*9460*/  MUFU.TANH R146, R146 ;  /* 0x0000009200927308 */ /* 0x000e620000002400 */
[----:B------:R-:W-:-:S02]  /*9470*/  ISETP.LT.OR P6, PT, R4, R213, P6 ;  /* 0x000000d50400720c */ /* 0x000fc400037c1670 */
[-C--:B------:R-:W-:Y:S01]  /*9480*/  ISETP.LT.OR P1, PT, R4, R211.reuse, P1 ;  /* 0x000000d30400720c */ /* 0x080fe20000f21670 */
[C---:B------:R-:W-:Y:S01]  /*9490*/  VIADD R4, R12.reuse, 0x20 ;  /* 0x000000200c047836 */ /* 0x040fe20000000000 */
[----:B------:R-:W-:Y:S01]  /*94a0*/  ISETP.LT.OR P0, PT, R5, R211, P0 ;  /* 0x000000d30500720c */ /* 0x000fe20000701670 */
[----:B------:R-:W-:Y:S01]  /*94b0*/  VIADD R5, R12, 0x21 ;  /* 0x000000210c057836 */ /* 0x000fe20000000000 */
[----:B--2---:R-:W-:Y:S01]  /*94c0*/  FSEL R135, R32, -INF , !P6 ;  /* 0xff80000020877808 */ /* 0x004fe20007000000 */
[----:B------:R-:W2:Y:S01]  /*94d0*/  MUFU.TANH R144, R144 ;  /* 0x0000009000907308 */ /* 0x000ea20000002400 */
[----:B---3--:R-:W-:Y:S01]  /*94e0*/  FSEL R150, R24, -INF , !P0 ;  /* 0xff80000018967808 */ /* 0x008fe20004000000 */
[----:B------:R-:W-:Y:S01]  /*94f0*/  FMUL.FTZ R162, R226, UR27 ;  /* 0x0000001be2a27c20 */ /* 0x000fe20008410000 */
[----:B------:R-:W-:Y:S01]  /*9500*/  ISETP.GE.AND P0, PT, R4, R212, PT ;  /* 0x000000d40400720c */ /* 0x000fe20003f06270 */
[----:B------:R-:W-:Y:S01]  /*9510*/  FMUL.FTZ R167, R224, UR27 ;  /* 0x0000001be0a77c20 */ /* 0x000fe20008410000 */
[----:B------:R-:W-:Y:S01]  /*9520*/  ISETP.GE.AND P6, PT, R4, R210, PT ;  /* 0x000000d20400720c */ /* 0x000fe20003fc6270 */
[----:B------:R-:W-:Y:S01]  /*9530*/  FMUL.FTZ R165, R225, UR27 ;  /* 0x0000001be1a57c20 */ /* 0x000fe20008410000 */
[----:B-----5:R-:W-:Y:S01]  /*9540*/  FSEL R148, R2, -INF , !P1 ;  /* 0xff80000002947808 */ /* 0x020fe20004800000 */
[----:B------:R-:W3:Y:S01]  /*9550*/  MUFU.TANH R143, R143 ;  /* 0x0000008f008f7308 */ /* 0x000ee20000002400 */
[----:B------:R-:W-:Y:S01]  /*9560*/  ISETP.GE.AND P1, PT, R5, R212, PT ;  /* 0x000000d40500720c */ /* 0x000fe20003f26270 */
[----:B------:R-:W-:Y:S01]  /*9570*/  VIADD R2, R12, 0x29 ;  /* 0x000000290c027836 */ /* 0x000fe20000000000 */
[C---:B------:R-:W-:Y:S01]  /*9580*/  ISETP.LT.OR P0, PT, R4.reuse, R213, P0 ;  /* 0x000000d50400720c */ /* 0x040fe20000701670 */
[----:B------:R-:W-:Y:S01]  /*9590*/  FMUL.FTZ R161, R227, UR27 ;  /* 0x0000001be3a17c20 */ /* 0x000fe20008410000 */
[----:B------:R-:W-:Y:S01]  /*95a0*/  ISETP.LT.OR P6, PT, R4, R211, P6 ;  /* 0x000000d30400720c */ /* 0x000fe200037c1670 */
[----:B------:R-:W-:Y:S01]  /*95b0*/  VIADD R4, R12, 0x28 ;  /* 0x000000280c047836 */ /* 0x000fe20000000000 */
[----:B------:R-:W-:Y:S01]  /*95c0*/  ISETP.LT.OR P1, PT, R5, R213, P1 ;  /* 0x000000d50500720c */ /* 0x000fe20000f21670 */
[----:B------:R-:W4:Y:S01]  /*95d0*/  MUFU.TANH R142, R142 ;  /* 0x0000008e008e7308 */ /* 0x000f220000002400 */
[----:B------:R-:W-:-:S02]  /*95e0*/  FSEL R145, R145, -INF , !P0 ;  /* 0xff80000091917808 */ /* 0x000fc40004000000 */
[----:B-1----:R-:W-:Y:S02]  /*95f0*/  FSEL R146, R146, -INF , !P6 ;  /* 0xff80000092927808 */ /* 0x002fe40007000000 */
[----:B------:R-:W-:Y:S02]  /*9600*/  FSEL R147, R147, -INF , !P1 ;  /* 0xff80000093937808 */ /* 0x000fe40004800000 */
[C---:B------:R-:W-:Y:S01]  /*9610*/  ISETP.GE.AND P0, PT, R5.reuse, R210, PT ;  /* 0x000000d20500720c */ /* 0x040fe20003f06270 */
[----:B------:R-:W1:Y:S01]  /*9620*/  MUFU.TANH R140, R140 ;  /* 0x0000008c008c7308 */ /* 0x000e620000002400 */
[C---:B------:R-:W-:Y:S02]  /*9630*/  ISETP.GE.AND P6, PT, R4.reuse, R212, PT ;  /* 0x000000d40400720c */ /* 0x040fe40003fc6270 */
[----:B------:R-:W-:Y:S02]  /*9640*/  ISETP.GE.AND P1, PT, R4, R210, PT ;  /* 0x000000d20400720c */ /* 0x000fe40003f26270 */
[----:B------:R-:W-:-:S02]  /*9650*/  ISETP.LT.OR P0, PT, R5, R211, P0 ;  /* 0x000000d30500720c */ /* 0x000fc40000701670 */
[C---:B------:R-:W-:Y:S01]  /*9660*/  ISETP.LT.OR P6, PT, R4.reuse, R213, P6 ;  /* 0x000000d50400720c */ /* 0x040fe200037c1670 */
[----:B------:R-:W5:Y:S01]  /*9670*/  MUFU.TANH R171, R171 ;  /* 0x000000ab00ab7308 */ /* 0x000f620000002400 */
[----:B------:R-:W-:Y:S01]  /*9680*/  ISETP.LT.OR P1, PT, R4, R211, P1 ;  /* 0x000000d30400720c */ /* 0x000fe20000f21670 */
[----:B------:R-:W-:Y:S01]  /*9690*/  VIADD R4, R12, 0x30 ;  /* 0x000000300c047836 */ /* 0x000fe20000000000 */
[----:B--2---:R-:W-:Y:S02]  /*96a0*/  FSEL R144, R144, -INF , !P0 ;  /* 0xff80000090907808 */ /* 0x004fe40004000000 */
[----:B---3--:R-:W-:Y:S02]  /*96b0*/  FSEL R143, R143, -INF , !P6 ;  /* 0xff8000008f8f7808 */ /* 0x008fe40007000000 */
[C---:B------:R-:W-:Y:S01]  /*96c0*/  ISETP.GE.AND P0, PT, R2.reuse, R212, PT ;  /* 0x000000d40200720c */ /* 0x040fe20003f06270 */
[----:B------:R-:W2:Y:S01]  /*96d0*/  MUFU.TANH R141, R141 ;  /* 0x0000008d008d7308 */ /* 0x000ea20000002400 */
[----:B------:R-:W-:-:S02]  /*96e0*/  ISETP.GE.AND P6, PT, R2, R210, PT ;  /* 0x000000d20200720c */ /* 0x000fc40003fc6270 */
[----:B----4-:R-:W-:Y:S02]  /*96f0*/  FSEL R142, R142, -INF , !P1 ;  /* 0xff8000008e8e7808 */ /* 0x010fe40004800000 */
[----:B------:R-:W-:Y:S02]  /*9700*/  ISETP.GE.AND P1, PT, R4, R212, PT ;  /* 0x000000d40400720c */ /* 0x000fe40003f26270 */
[C---:B------:R-:W-:Y:S01]  /*9710*/  ISETP.LT.OR P0, PT, R2.reuse, R213, P0 ;  /* 0x000000d50200720c */ /* 0x040fe20000701670 */
[----:B------:R-:W3:Y:S01]  /*9720*/  MUFU.TANH R169, R177 ;  /* 0x000000b100a97308 */ /* 0x000ee20000002400 */
[----:B------:R-:W-:Y:S01]  /*9730*/  ISETP.LT.OR P6, PT, R2, R211, P6 ;  /* 0x000000d30200720c */ /* 0x000fe200037c1670 */
[----:B------:R-:W-:Y:S01]  /*9740*/  VIADD R2, R12, 0x31 ;  /* 0x000000310c027836 */ /* 0x000fe20000000000 */
[----:B------:R-:W-:Y:S02]  /*9750*/  ISETP.LT.OR P1, PT, R4, R213, P1 ;  /* 0x000000d50400720c */ /* 0x000fe40000f21670 */
[----:B-1----:R-:W-:-:S02]  /*9760*/  FSEL R140, R140, -INF , !P6 ;  /* 0xff8000008c8c7808 */ /* 0x002fc40007000000 */
[----:B-----5:R-:W-:Y:S01]  /*9770*/  FSEL R171, R171, -INF , !P1 ;  /* 0xff800000abab7808 */ /* 0x020fe20004800000 */
[----:B------:R-:W1:Y:S01]  /*9780*/  MUFU.TANH R166, R166 ;  /* 0x000000a600a67308 */ /* 0x000e620000002400 */
[C---:B------:R-:W-:Y:S02]  /*9790*/  ISETP.GE.AND P6, PT, R2.reuse, R212, PT ;  /* 0x000000d40200720c */ /* 0x040fe40003fc6270 */
[CC--:B------:R-:W-:Y:S02]  /*97a0*/  ISETP.GE.AND P1, PT, R2.reuse, R210.reuse, PT ;  /* 0x000000d20200720c */ /* 0x0c0fe40003f26270 */
[C---:B------:R-:W-:Y:S02]  /*97b0*/  ISETP.LT.OR P6, PT, R2.reuse, R213, P6 ;  /* 0x000000d50200720c */ /* 0x040fe400037c1670 */
[----:B------:R-:W-:Y:S01]  /*97c0*/  ISETP.LT.OR P1, PT, R2, R211, P1 ;  /* 0x000000d30200720c */ /* 0x000fe20000f21670 */
[----:B------:R-:W4:Y:S01]  /*97d0*/  MUFU.TANH R162, R162 ;  /* 0x000000a200a27308 */ /* 0x000f220000002400 */
[C---:B------:R-:W-:Y:S01]  /*97e0*/  VIADD R2, R12.reuse, 0x38 ;  /* 0x000000380c027836 */ /* 0x040fe20000000000 */
[----:B--2---:R-:W-:Y:S01]  /*97f0*/  FSEL R141, R141, -INF , !P0 ;  /* 0xff8000008d8d7808 */ /* 0x004fe20004000000 */
[----:B------:R-:W-:Y:S01]  /*9800*/  VIADD R12, R12, 0x39 ;  /* 0x000000390c0c7836 */ /* 0x000fe20000000000 */
[----:B------:R-:W-:Y:S01]  /*9810*/  BAR.SYNC.DEFER_BLOCKING 0x0 ;  /* 0x0000000000007b1d */ /* 0x000fe20000010000 */
[----:B------:R-:W-:-:S02]  /*9820*/  ISETP.GE.AND P0, PT, R4, R210, PT ;  /* 0x000000d20400720c */ /* 0x000fc40003f06270 */
[----:B---3--:R-:W-:Y:S02]  /*9830*/  FSEL R169, R169, -INF , !P6 ;  /* 0xff800000a9a97808 */ /* 0x008fe40007000000 */
[----:B------:R-:W-:Y:S01]  /*9840*/  ISETP.GE.AND P6, PT, R2, R210, PT ;  /* 0x000000d20200720c */ /* 0x000fe20003fc6270 */
[----:B------:R-:W2:Y:S01]  /*9850*/  MUFU.TANH R164, R164 ;  /* 0x000000a400a47308 */ /* 0x000ea20000002400 */
[-C--:B------:R-:W-:Y:S02]  /*9860*/  ISETP.LT.OR P0, PT, R4, R211.reuse, P0 ;  /* 0x000000d30400720c */ /* 0x080fe40000701670 */
[----:B------:R-:W-:Y:S02]  /*9870*/  ISETP.LT.OR P6, PT, R2, R211, P6 ;  /* 0x000000d30200720c */ /* 0x000fe400037c1670 */
[----:B-1----:R-:W-:Y:S02]  /*9880*/  FSEL R166, R166, -INF , !P0 ;  /* 0xff800000a6a67808 */ /* 0x002fe40004000000 */
[----:B------:R-:W-:Y:S01]  /*9890*/  ISETP.GE.AND P0, PT, R2, R212, PT ;  /* 0x000000d40200720c */ /* 0x000fe20003f06270 */
[----:B------:R-:W1:Y:S01]  /*98a0*/  MUFU.TANH R167, R167 ;  /* 0x000000a700a77308 */ /* 0x000e620000002400 */
[----:B----4-:R-:W-:-:S02]  /*98b0*/  FSEL R162, R162, -INF , !P6 ;  /* 0xff800000a2a27808 */ /* 0x010fc40007000000 */
[----:B------:R-:W-:Y:S02]  /*98c0*/  PLOP3.LUT P6, PT, PT, PT, UP0, 0x80, 0x0 ;  /* 0x000000000000781c */ /* 0x000fe40003fcf008 */
[----:B------:R-:W-:-:S03]  /*98d0*/  ISETP.LT.OR P0, PT, R2, R213, P0 ;  /* 0x000000d50200720c */ /* 0x000fc60000701670 */
[----:B------:R-:W3:Y:S01]  /*98e0*/  MUFU.TANH R165, R165 ;  /* 0x000000a500a57308 */ /* 0x000ee20000002400 */
[----:B--2---:R-:W-:Y:S02]  /*98f0*/  FSEL R164, R164, -INF , !P1 ;  /* 0xff800000a4a47808 */ /* 0x004fe40004800000 */
[----:B------:R-:W-:-:S04]  /*9900*/  ISETP.GE.AND P1, PT, R12, R212, PT ;  /* 0x000000d40c00720c */ /* 0x000fc80003f26270 */
[C---:B------:R-:W-:Y:S01]  /*9910*/  ISETP.LT.OR P1, PT, R12.reuse, R213, P1 ;  /* 0x000000d50c00720c */ /* 0x040fe20000f21670 */
[----:B------:R-:W2:Y:S01]  /*9920*/  MUFU.TANH R161, R161 ;  /* 0x000000a100a17308 */ /* 0x000ea20000002400 */
[----:B-1----:R-:W-:Y:S02]  /*9930*/  FSEL R167, R167, -INF , !P0 ;  /* 0xff800000a7a77808 */ /* 0x002fe40004000000 */
[----:B------:R-:W-:-:S04]  /*9940*/  ISETP.GE.AND P0, PT, R12, R210, PT ;  /* 0x000000d20c00720c */ /* 0x000fc80003f06270 */
[----:B------:R-:W-:Y:S02]  /*9950*/  ISETP.LT.OR P0, PT, R12, R211, P0 ;  /* 0x000000d30c00720c */ /* 0x000fe40000701670 */
[----:B---3--:R-:W-:Y:S02]  /*9960*/  FSEL R165, R165, -INF , !P1 ;  /* 0xff800000a5a57808 */ /* 0x008fe40004800000 */
[----:B--2---:R-:W-:Y:S01]  /*9970*/  FSEL R161, R161, -INF , !P0 ;  /* 0xff800000a1a17808 */ /* 0x004fe20004000000 */
        /* <DEDUP_REMOVED lines=74> */
.L_x_2121:
[----:B------:R-:W-:-:S04]  /*9e20*/  ULEA UR16, -UR8, URZ, 0x6 ;  /* 0x0000003f08107291 */ /* 0x000fc8000f8e313f */
[----:B------:R-:W-:-:S12]  /*9e30*/  USHF.R.S32.HI UR7, URZ, 0x1f, UR16 ;  /* 0x0000001f3f077899 */ /* 0x000fd80008011410 */
.L_x_2122:
        /* <DEDUP_REMOVED lines=122> */
.L_x_2124:
[----:B------:R-:W-:Y:S05]  /*a5e0*/  BSYNC B0 ;  /* 0x0000000000007941 */ /* 0x000fea0003800000 */
.L_x_2123:
[----:B------:R-:W0:Y:S01]  /*a5f0*/  LDGDEPBAR ;  /* 0x00000000000079af */ /* 0x000e220000000000 */
[----:B-12---:R-:W-:Y:S01]  /*a600*/  IMAD.U32 R5, RZ, RZ, UR16 ;  /* 0x00000010ff057e24 */ /* 0x006fe2000f8e00ff */
[----:B------:R-:W-:Y:S01]  /*a610*/  MOV R2, UR7 ;  /* 0x0000000700027c02 */ /* 0x000fe20008000f00 */
[----:B------:R-:W-:-:S03]  /*a620*/  IMAD.U32 R4, RZ, RZ, UR16 ;  /* 0x00000010ff047e24 */ /* 0x000fc6000f8e00ff */
[----:B------:R-:W-:-:S04]  /*a630*/  LEA R218, P0, R5, R218, 0x1 ;  /* 0x000000da05da7211 */ /* 0x000fc800078008ff */
[----:B------:R-:W-:-:S09]  /*a640*/  LEA.HI.X R217, R4, R217, R2, 0x1, P0 ;  /* 0x000000d904d97211 */ /* 0x000fd200000f0c02 */
.L_x_2120:
        /* <DEDUP_REMOVED lines=44> */
[----:B------:R-:W-:Y:S02]  /*a910*/  FSETP.NEU.FTZ.AND P0, PT, R157, -INF , PT ;  /* 0xff8000009d00780b */ /* 0x000fe40003f1d000 */
[C---:B------:R-:W-:Y:S01]  /*a920*/  FSETP.NEU.FTZ.AND P1, PT, R158.reuse, -INF , PT ;  /* 0xff8000009e00780b */ /* 0x040fe20003f3d000 */
[C---:B------:R-:W-:Y:S01]  /*a930*/  FMUL.FTZ R168, R158.reuse, UR18 ;  /* 0x000000129ea87c20 */ /* 0x040fe20008410000 */
[----:B------:R-:W-:Y:S02]  /*a940*/  FSEL R163, R163, RZ, P0 ;  /* 0x000000ffa3a37208 */ /* 0x000fe40000000000 */
[----:B------:R-:W-:Y:S02]  /*a950*/  FSEL R5, R158, RZ, P1 ;  /* 0x000000ff9e057208 */ /* 0x000fe40000800000 */
[----:B------:R-:W-:Y:S01]  /*a960*/  FSEL R168, R168, RZ, P1 ;  /* 0x000000ffa8a87208 */ /* 0x000fe20000800000 */
[--C-:B------:R-:W-:Y:S01]  /*a970*/  FFMA.FTZ R2, R0, UR18, -R163.reuse ;  /* 0x0000001200027c23 */ /* 0x100fe200080108a3 */
[----:B------:R-:W-:Y:S01]  /*a980*/  FFMA.FTZ R0, R16, UR18, -R163 ;  /* 0x0000001210007c23 */ /* 0x000fe200080108a3 */
[----:B------:R-:W-:Y:S01]  /*a990*/  FSEL R6, R157, RZ, P0 ;  /* 0x000000ff9d067208 */ /* 0x000fe20000000000 */
[----:B------:R-:W-:Y:S01]  /*a9a0*/  FADD.FTZ R4, R132, -R5 ;  /* 0x8000000584047221 */ /* 0x000fe20000010000 */
[--C-:B------:R-:W-:Y:S01]  /*a9b0*/  FFMA.FTZ R154, R17, UR18, -R168.reuse ;  /* 0x00000012119a7c23 */ /* 0x100fe200080108a8 */
[----:B------:R-:W-:Y:S01]  /*a9c0*/  FFMA.FTZ R156, R13, UR18, -R168 ;  /* 0x000000120d9c7c23 */ /* 0x000fe200080108a8 */
[----:B------:R-:W1:Y:S01]  /*a9d0*/  LDSM.16.MT88.4 R16, [R194+0xc000] ;  /* 0x00c00000c210783b */ /* 0x000e620000004200 */
[----:B------:R-:W-:Y:S01]  /*a9e0*/  FADD.FTZ R6, R3, -R6 ;  /* 0x8000000603067221 */ /* 0x000fe20000010000 */
        /* <DEDUP_REMOVED lines=11> */
[----:B------:R-:W2:Y:S01]  /*aaa0*/  LDSM.16.MT88.4 R136, [R192+0x10000] ;  /* 0x01000000c088783b */ /* 0x000ea20000004200 */
[--C-:B------:R-:W-:Y:S01]  /*aab0*/  FFMA.FTZ R174, R174, UR18, -R163.reuse ;  /* 0x00000012aeae7c23 */ /* 0x100fe200080108a3 */
[--C-:B------:R-:W-:Y:S01]  /*aac0*/  FFMA.FTZ R177, R216, UR18, -R163.reuse ;  /* 0x00000012d8b17c23 */ /* 0x100fe200080108a3 */
[----:B------:R-:W3:Y:S01]  /*aad0*/  MUFU.EX2 R155, R155 ;  /* 0x0000009b009b7308 */ /* 0x000ee20000000800 */
[--C-:B------:R-:W-:Y:S01]  /*aae0*/  FFMA.FTZ R176, R150, UR18, -R163.reuse ;  /* 0x0000001296b07c23 */ /* 0x100fe200080108a3 */
[--C-:B------:R-:W-:Y:S01]  /*aaf0*/  FFMA.FTZ R179, R148, UR18, -R163.reuse ;  /* 0x0000001294b37c23 */ /* 0x100fe200080108a3 */
[----:B------:R-:W-:Y:S01]  /*ab00*/  LDSM.16.MT88.4 R132, [R196+0xc800] ;  /* 0x00c80000c484783b */ /* 0x000fe20000004200 */
[--C-:B------:R-:W-:Y:S01]  /*ab10*/  FFMA.FTZ R178, R145, UR18, -R168.reuse ;  /* 0x0000001291b27c23 */ /* 0x100fe200080108a8 */
[--C-:B------:R-:W-:Y:S01]  /*ab20*/  FFMA.FTZ R215, R147, UR18, -R168.reuse ;  /* 0x0000001293d77c23 */ /* 0x100fe200080108a8 */
[--C-:B------:R-:W-:Y:S01]  /*ab30*/  FFMA.FTZ R222, R146, UR18, -R163.reuse ;  /* 0x0000001292de7c23 */ /* 0x100fe200080108a3 */
[--C-:B------:R-:W-:Y:S01]  /*ab40*/  FFMA.FTZ R227, R144, UR18, -R163.reuse ;  /* 0x0000001290e37c23 */ /* 0x100fe200080108a3 */
[----:B------:R-:W-:Y:S01]  /*ab50*/  MUFU.EX2 R154, R154 ;  /* 0x0000009a009a7308 */ /* 0x000fe20000000800 */
[----:B------:R-:W-:Y:S01]  /*ab60*/  LDSM.16.MT88.4 R144, [R196+0xf000] ;  /* 0x00f00000c490783b */ /* 0x000fe20000004200 */
[--C-:B------:R-:W-:Y:S01]  /*ab70*/  FFMA.FTZ R216, R143, UR18, -R168.reuse ;  /* 0x000000128fd87c23 */ /* 0x100fe200080108a8 */
[----:B------:R-:W-:Y:S01]  /*ab80*/  FFMA.FTZ R225, R141, UR18, -R168 ;  /* 0x000000128de17c23 */ /* 0x000fe200080108a8 */
[--C-:B------:R-:W-:Y:S01]  /*ab90*/  FFMA.FTZ R224, R142, UR18, -R163.reuse ;  /* 0x000000128ee07c23 */ /* 0x100fe200080108a3 */
[--C-:B------:R-:W-:Y:S01]  /*aba0*/  FFMA.FTZ R229, R140, UR18, -R163.reuse ;  /* 0x000000128ce57c23 */ /* 0x100fe200080108a3 */
[----:B------:R-:W-:Y:S01]  /*abb0*/  LDSM.16.MT88.4 R148, [R192+0xd000] ;  /* 0x00d00000c094783b */ /* 0x000fe20000004200 */
[--C-:B------:R-:W-:Y:S01]  /*abc0*/  FFMA.FTZ R164, R164, UR18, -R163.reuse ;  /* 0x00000012a4a47c23 */ /* 0x100fe200080108a3 */
[----:B------:R-:W4:Y:S01]  /*abd0*/  MUFU.EX2 R153, R153 ;  /* 0x0000009900997308 */ /* 0x000f220000000800 */
[----:B---3--:R-:W-:Y:S01]  /*abe0*/  F2FP.F16.F32.PACK_AB R4, R155, R156 ;  /* 0x0000009c9b04723e */ /* 0x008fe200000000ff */
[----:B------:R-:W-:Y:S01]  /*abf0*/  LDSM.16.MT88.4 R140, [R194+0xf000] ;  /* 0x00f00000c28c783b */ /* 0x000fe20000004200 */
[--C-:B------:R-:W-:Y:S01]  /*ac00*/  FFMA.FTZ R162, R162, UR18, -R163.reuse ;  /* 0x00000012a2a27c23 */ /* 0x100fe200080108a3 */
[----:B------:R-:W-:-:S04]  /*ac10*/  FFMA.FTZ R161, R161, UR18, -R163 ;  /* 0x00000012a1a17c23 */ /* 0x000fc800080108a3 */
[----:B------:R-:W-:Y:S08]  /*ac20*/  MUFU.EX2 R152, R152 ;  /* 0x0000009800987308 */ /* 0x000ff00000000800 */
[----:B------:R-:W3:Y:S01]  /*ac30*/  MUFU.EX2 R2, R2 ;  /* 0x0000000200027308 */ /* 0x000ee20000000800 */
[----:B----4-:R-:W-:-:S07]  /*ac40*/  F2FP.F16.F32.PACK_AB R6, R153, R154 ;  /* 0x0000009a9906723e */ /* 0x010fce00000000ff */
[----:B------:R-:W-:Y:S08]  /*ac50*/  MUFU.EX2 R0, R0 ;  /* 0x0000000000007308 */ /* 0x000ff00000000800 */
[----:B------:R-:W4:Y:S01]  /*ac60*/  MUFU.EX2 R159, R159 ;  /* 0x0000009f009f7308 */ /* 0x000f220000000800 */
[----:B---3--:R-:W-:-:S07]  /*ac70*/  F2FP.F16.F32.PACK_AB R5, R2, R152 ;  /* 0x000000980205723e */ /* 0x008fce00000000ff */
[----:B------:R-:W3:Y:S08]  /*ac80*/  MUFU.EX2 R160, R160 ;  /* 0x000000a000a07308 */ /* 0x000ef00000000800 */
[----:B------:R-:W5:Y:S01]  /*ac90*/  MUFU.EX2 R3, R3 ;  /* 0x0000000300037308 */ /* 0x000f620000000800 */
[----:B----4-:R-:W-:-:S07]  /*aca0*/  F2FP.F16.F32.PACK_AB R7, R159, R0 ;  /* 0x000000009f07723e */ /* 0x010fce00000000ff */
[----:B------:R-:W-:Y:S01]  /*acb0*/  MUFU.EX2 R170, R170 ;  /* 0x000000aa00aa7308 */ /* 0x000fe20000000800 */
[-C--:B---3--:R-:W-:Y:S01]  /*acc0*/  FMUL.FTZ R20, R120, R160.reuse ;  /* 0x000000a078147220 */ /* 0x088fe20000410000 */
[-C--:B------:R-:W-:Y:S01]  /*acd0*/  FMUL.FTZ R21, R121, R160.reuse ;  /* 0x000000a079157220 */ /* 0x080fe20000410000 */
[-C--:B------:R-:W-:Y:S01]  /*ace0*/  FMUL.FTZ R116, R116, R160.reuse ;  /* 0x000000a074747220 */ /* 0x080fe20000410000 */
[-C--:B------:R-:W-:Y:S01]  /*acf0*/  FMUL.FTZ R117, R117, R160.reuse ;  /* 0x000000a075757220 */ /* 0x080fe20000410000 */
[-C--:B------:R-:W-:Y:S01]  /*ad00*/  FMUL.FTZ R28, R112, R160.reuse ;  /* 0x000000a0701c7220 */ /* 0x080fe20000410000 */
[-C--:B------:R-:W-:Y:S01]  /*ad10*/  FMUL.FTZ R29, R113, R160.reuse ;  /* 0x000000a0711d7220 */ /* 0x080fe20000410000 */
[-C--:B------:R-:W-:Y:S01]  /*ad20*/  FMUL.FTZ R108, R108, R160.reuse ;  /* 0x000000a06c6c7220 */ /* 0x080fe20000410000 */
[-C--:B------:R-:W-:Y:S01]  /*ad30*/  FMUL.FTZ R109, R109, R160.reuse ;  /* 0x000000a06d6d7220 */ /* 0x080fe20000410000 */
[-C--:B-----5:R-:W-:Y:S01]  /*ad40*/  FMUL.FTZ R22, R122, R3.reuse ;  /* 0x000000037a167220 */ /* 0x0a0fe20000410000 */
[-C--:B------:R-:W-:Y:S01]  /*ad50*/  FMUL.FTZ R23, R123, R3.reuse ;  /* 0x000000037b177220 */ /* 0x080fe20000410000 */
[-C--:B------:R-:W-:Y:S01]  /*ad60*/  FMUL.FTZ R118, R118, R3.reuse ;  /* 0x0000000376767220 */ /* 0x080fe20000410000 */
[-C--:B------:R-:W-:Y:S01]  /*ad70*/  FMUL.FTZ R119, R119, R3.reuse ;  /* 0x0000000377777220 */ /* 0x080fe20000410000 */
[-C--:B------:R-:W-:Y:S01]  /*ad80*/  FMUL.FTZ R30, R114, R3.reuse ;  /* 0x00000003721e7220 */ /* 0x080fe20000410000 */
[-C--:B------:R-:W-:Y:S01]  /*ad90*/  FMUL.FTZ R31, R115, R3.reuse ;  /* 0x00000003731f7220 */ /* 0x080fe20000410000 */
[-C--:B------:R-:W-:Y:S01]  /*ada0*/  FMUL.FTZ R110, R110, R3.reuse ;  /* 0x000000036e6e7220 */ /* 0x080fe20000410000 */
[-C--:B------:R-:W-:Y:S01]  /*adb0*/  FMUL.FTZ R111, R111, R3.reuse ;  /* 0x000000036f6f7220 */ /* 0x080fe20000410000 */
[C---:B-1----:R-:W-:Y:S01]  /*adc0*/  HMMA.16816.F32 R20, R4.reuse, R16, R20 ;  /* 0x000000100414723c */ /* 0x042fe20000001814 */
[----:B------:R-:W-:Y:S01]  /*add0*/  LDSM.16.MT88.4 R112, [R194+0xe000] ;  /* 0x00e00000c270783b */ /* 0x000fe20000004200 */
[-C--:B------:R-:W-:Y:S01]  /*ade0*/  FMUL.FTZ R12, R128, R160.reuse ;  /* 0x000000a0800c7220 */ /* 0x080fe20000410000 */
[-C--:B------:R-:W-:Y:S01]  /*adf0*/  FMUL.FTZ R13, R129, R160.reuse ;  /* 0x000000a0810d7220 */ /* 0x080fe20000410000 */
[-C--:B------:R-:W-:Y:S01]  /*ae00*/  FMUL.FTZ R14, R130, R3.reuse ;  /* 0x00000003820e7220 */ /* 0x080fe20000410000 */
[-C--:B------:R-:W-:Y:S01]  /*ae10*/  FMUL.FTZ R15, R131, R3.reuse ;  /* 0x00000003830f7220 */ /* 0x080fe20000410000 */
[C---:B------:R-:W-:Y:S01]  /*ae20*/  HMMA.16816.F32 R16, R4.reuse, R18, R116 ;  /* 0x000000120410723c */ /* 0x040fe20000001874 */
[----:B------:R-:W1:Y:S01]  /*ae30*/  LDSM.16.MT88.4 R116, [R196+0xe000] ;  /* 0x00e00000c474783b */ /* 0x000e620000004200 */
[-C--:B------:R-:W-:Y:S01]  /*ae40*/  FMUL.FTZ R124, R124, R160.reuse ;  /* 0x000000a07c7c7220 */ /* 0x080fe20000410000 */
        /* <DEDUP_REMOVED lines=8> */
[----:B------:R-:W-:Y:S01]  /*aed0*/  LDSM.16.MT88.4 R128, [R193+0xc800] ;  /* 0x00c80000c180783b */ /* 0x000fe20000004200 */
[C---:B------:R-:W-:Y:S01]  /*aee0*/  HMMA.16816.F32 R24, R4.reuse, R26, R108 ;  /* 0x0000001a0418723c */ /* 0x040fe2000000186c */
[----:B------:R-:W3:Y:S01]  /*aef0*/  MUFU.EX2 R173, R173 ;  /* 0x000000ad00ad7308 */ /* 0x000ee20000000800 */
        /* <DEDUP_REMOVED lines=15> */
[----:B------:R-:W-:Y:S01]  /*aff0*/  MUFU.EX2 R172, R172 ;  /* 0x000000ac00ac7308 */ /* 0x000fe20000000800 */
[-C--:B------:R-:W-:Y:S01]  /*b000*/  FMUL.FTZ R92, R92, R160.reuse ;  /* 0x000000a05c5c7220 */ /* 0x080fe20000410000 */
[-C--:B------:R-:W-:Y:S01]  /*b010*/  FMUL.FTZ R93, R93, R160.reuse ;  /* 0x000000a05d5d7220 */ /* 0x080fe20000410000 */
[----:B------:R-:W-:Y:S01]  /*b020*/  LDSM.16.MT88.4 R120, [R196+0xe800] ;  /* 0x00e80000c478783b */ /* 0x000fe20000004200 */
[C---:B------:R-:W-:Y:S01]  /*b030*/  HMMA.16816.F32 R100, R4.reuse, R32, R108 ;  /* 0x000000200464723c */ /* 0x040fe2000000186c */
[-C--:B------:R-:W-:Y:S01]  /*b040*/  FMUL.FTZ R94, R94, R3.reuse ;  /* 0x000000035e5e7220 */ /* 0x080fe20000410000 */
[-C--:B------:R-:W-:Y:S01]  /*b050*/  FMUL.FTZ R95, R95, R3.reuse ;  /* 0x000000035f5f7220 */ /* 0x080fe20000410000 */
[----:B------:R-:W4:Y:S01]  /*b060*/  LDSM.16.MT88.4 R108, [R193+0xe000] ;  /* 0x00e00000c16c783b */ /* 0x000f220000004200 */
[----:B------:R-:W-:Y:S01]  /*b070*/  MUFU.EX2 R175, R175 ;  /* 0x000000af00af7308 */ /* 0x000fe20000000800 */
[-C--:B------:R-:W-:Y:S01]  /*b080*/  FMUL.FTZ R96, R96, R160.reuse ;  /* 0x000000a060607220 */ /* 0x080fe20000410000 */
[----:B------:R-:W-:Y:S01]  /*b090*/  HMMA.16816.F32 R32, R4, R34, R104 ;  /* 0x000000220420723c */ /* 0x000fe20000001868 */
[-C--:B------:R-:W-:Y:S01]  /*b0a0*/  FMUL.FTZ R97, R97, R160.reuse ;  /* 0x000000a061617220 */ /* 0x080fe20000410000 */
[-C--:B------:R-:W-:Y:S01]  /*b0b0*/  FMUL.FTZ R98, R98, R3.reuse ;  /* 0x0000000362627220 */ /* 0x080fe20000410000 */
[----:B------:R-:W-:Y:S01]  /*b0c0*/  FMUL.FTZ R99, R99, R3 ;  /* 0x0000000363637220 */ /* 0x000fe20000410000 */
[----:B------:R-:W-:-:S02]  /*b0d0*/  FFMA.FTZ R156, R221, R160, R156 ;  /* 0x000000a0dd9c7223 */ /* 0x000fc4000001009c */
[----:B------:R-:W-:Y:S01]  /*b0e0*/  MUFU.EX2 R174, R174 ;  /* 0x000000ae00ae7308 */ /* 0x000fe20000000800 */
[-C--:B------:R-:W-:Y:S01]  /*b0f0*/  FMUL.FTZ R104, R36, R160.reuse ;  /* 0x000000a024687220 */ /* 0x080fe20000410000 */
[-C--:B------:R-:W-:Y:S01]  /*b100*/  FMUL.FTZ R105, R37, R160.reuse ;  /* 0x000000a025697220 */ /* 0x080fe20000410000 */
[-C--:B------:R-:W-:Y:S01]  /*b110*/  FMUL.FTZ R106, R38, R3.reuse ;  /* 0x00000003266a7220 */ /* 0x080fe20000410000 */
[-C--:B------:R-:W-:Y:S01]  /*b120*/  FMUL.FTZ R107, R39, R3.reuse ;  /* 0x00000003276b7220 */ /* 0x080fe20000410000 */
[-C--:B------:R-:W-:Y:S01]  /*b130*/  FMUL.FTZ R36, R40, R160.reuse ;  /* 0x000000a028247220 */ /* 0x080fe20000410000 */
[----:B------:R-:W-:Y:S01]  /*b140*/  FMUL.FTZ R37, R41, R160 ;  /* 0x000000a029257220 */ /* 0x000fe20000410000 */
[-C--:B------:R-:W-:Y:S01]  /*b150*/  FMUL.FTZ R38, R42, R3.reuse ;  /* 0x000000032a267220 */ /* 0x080fe20000410000 */
[----:B------:R-:W-:Y:S01]  /*b160*/  FMUL.FTZ R39, R43, R3 ;  /* 0x000000032b277220 */ /* 0x000fe20000410000 */
[----:B------:R-:W5:Y:S01]  /*b170*/  MUFU.EX2 R177, R177 ;  /* 0x000000b100b17308 */ /* 0x000f620000000800 */
[----:B--2---:R-:W-:Y:S01]  /*b180*/  HMMA.16816.F32 R92, R4, R136, R92 ;  /* 0x00000088045c723c */ /* 0x004fe2000000185c */
[----:B------:R-:W-:-:S04]  /*b190*/  FADD.FTZ R155, R155, R156 ;  /* 0x0000009c9b9b7221 */ /* 0x000fc80000010000 */
[----:B------:R-:W-:Y:S01]  /*b1a0*/  FADD.FTZ R154, R154, R155 ;  /* 0x0000009b9a9a7221 */ /* 0x000fe20000010000 */
[----:B-1----:R-:W-:Y:S01]  /*b1b0*/  HMMA.16816.F32 R40, R4, R116, R104 ;  /* 0x000000740428723c */ /* 0x002fe20000001868 */
[----:B------:R-:W1:Y:S01]  /*b1c0*/  LDSM.16.MT88.4 R104, [R192+0xe000] ;  /* 0x00e00000c068783b */ /* 0x000e620000004200 */
[----:B------:R-:W-:Y:S01]  /*b1d0*/  MUFU.EX2 R176, R176 ;  /* 0x000000b000b07308 */ /* 0x000fe20000000800 */
[----:B------:R-:W-:-:S03]  /*b1e0*/  FADD.FTZ R153, R153, R154 ;  /* 0x0000009a99997221 */ /* 0x000fc60000010000 */
[----:B------:R-:W-:Y:S01]  /*b1f0*/  HMMA.16816.F32 R36, R4, R118, R36 ;  /* 0x000000760424723c */ /* 0x000fe20000001824 */
[-C--:B------:R-:W-:Y:S01]  /*b200*/  FMUL.FTZ R116, R44, R160.reuse ;  /* 0x000000a02c747220 */ /* 0x080fe20000410000 */
[-C--:B------:R-:W-:Y:S01]  /*b210*/  FMUL.FTZ R117, R45, R160.reuse ;  /* 0x000000a02d757220 */ /* 0x080fe20000410000 */
[-C--:B------:R-:W-:Y:S01]  /*b220*/  FMUL.FTZ R44, R48, R160.reuse ;  /* 0x000000a0302c7220 */ /* 0x080fe20000410000 */
[----:B------:R-:W-:Y:S01]  /*b230*/  FMUL.FTZ R45, R49, R160 ;  /* 0x000000a0312d7220 */ /* 0x000fe20000410000 */
[----:B------:R-:W2:Y:S02]  /*b240*/  MUFU.EX2 R179, R179 ;  /* 0x000000b300b37308 */ /* 0x000ea40000000800 */
        /* <DEDUP_REMOVED lines=11> */
[----:B------:R-:W3:Y:S01]  /*b300*/  LDSM.16.MT88.4 R112, [R196+0x10000] ;  /* 0x01000000c470783b */ /* 0x000ee20000004200 */
[-C--:B------:R-:W-:Y:S01]  /*b310*/  FMUL.FTZ R52, R56, R160.reuse ;  /* 0x000000a038347220 */ /* 0x080fe20000410000 */
[-C--:B------:R-:W-:Y:S01]  /*b320*/  FMUL.FTZ R53, R57, R160.reuse ;  /* 0x000000a039357220 */ /* 0x080fe20000410000 */
[-C--:B------:R-:W-:Y:S01]  /*b330*/  FMUL.FTZ R54, R58, R3.reuse ;  /* 0x000000033a367220 */ /* 0x080fe20000410000 */
[-C--:B------:R-:W-:Y:S01]  /*b340*/  FMUL.FTZ R55, R59, R3.reuse ;  /* 0x000000033b377220 */ /* 0x080fe20000410000 */
[----:B------:R-:W2:Y:S01]  /*b350*/  MUFU.EX2 R215, R215 ;  /* 0x000000d700d77308 */ /* 0x000ea20000000800 */
        /* <DEDUP_REMOVED lines=12> */
[C---:B-1----:R-:W-:Y:S06]  /*b420*/  HMMA.16816.F32 R64, R4.reuse, R104, R116 ;  /* 0x000000680440723c */ /* 0x042fec0000001874 */
        /* <DEDUP_REMOVED lines=10> */
[----:B------:R-:W-:Y:S01]  /*b4d0*/  MUFU.EX2 R225, R225 ;  /* 0x000000e100e17308 */ /* 0x000fe20000000800 */
[C---:B---3--:R-:W-:Y:S01]  /*b4e0*/  HMMA.16816.F32 R72, R4.reuse, R112, R116 ;  /* 0x000000700448723c */ /* 0x048fe20000001874 */
[----:B------:R-:W3:Y:S05]  /*b4f0*/  LDSM.16.MT88.4 R116, [R194+0xc800] ;  /* 0x00c80000c274783b */ /* 0x000eea0000004200 */
        /* <DEDUP_REMOVED lines=18> */
[----:B------:R-:W-:Y:S01]  /*b620*/  FADD.FTZ R0, R0, R3 ;  /* 0x0000000300007221 */ /* 0x000fe20000010000 */
[----:B------:R-:W-:-:S03]  /*b630*/  MOV R3, R157 ;  /* 0x0000009d00037202 */ /* 0x000fc60000000f00 */
[----:B------:R-:W-:Y:S01]  /*b640*/  FADD.FTZ R159, R159, R0 ;  /* 0x000000009f9f7221 */ /* 0x000fe20000010000 */
[C---:B-1----:R-:W-:Y:S02]  /*b650*/  HMMA.16816.F32 R80, R4.reuse, R104, R80 ;  /* 0x000000680450723c */ /* 0x042fe40000001850 */
[----:B------:R-:W1:Y:S04]  /*b660*/  MUFU.EX2 R229, R229 ;  /* 0x000000e500e57308 */ /* 0x000e680000000800 */
[C---:B------:R-:W-:Y:S01]  /*b670*/  HMMA.16816.F32 R88, R4.reuse, R106, R88 ;  /* 0x0000006a0458723c */ /* 0x040fe20000001858 */
[----:B------:R-:W-:Y:S01]  /*b680*/  F2FP.F16.F32.PACK_AB R104, R173, R170 ;  /* 0x000000aaad68723e */ /* 0x000fe200000000ff */
[----:B------:R-:W-:Y:S01]  /*b690*/  FADD.FTZ R170, R170, R153 ;  /* 0x00000099aaaa7221 */ /* 0x000fe20000010000 */
[----:B-----5:R-:W-:Y:S01]  /*b6a0*/  F2FP.F16.F32.PACK_AB R105, R177, R174 ;  /* 0x000000aeb169723e */ /* 0x020fe200000000ff */
[----:B------:R-:W-:Y:S01]  /*b6b0*/  MUFU.EX2 R164, R164 ;  /* 0x000000a400a47308 */ /* 0x000fe20000000800 */
[----:B------:R-:W-:Y:S01]  /*b6c0*/  FADD.FTZ R174, R174, R159 ;  /* 0x0000009faeae7221 */ /* 0x000fe20000010000 */
[----:B------:R-:W-:Y:S01]  /*b6d0*/  HMMA.16816.F32 R4, R4, R138, R96 ;  /* 0x0000008a0404723c */ /* 0x000fe20000001860 */
[----:B------:R-:W-:Y:S01]  /*b6e0*/  F2FP.F16.F32.PACK_AB R106, R175, R172 ;  /* 0x000000acaf6a723e */ /* 0x000fe200000000ff */
[----:B------:R-:W-:Y:S01]  /*b6f0*/  LDSM.16.MT88.4 R96, [R193+0x10800] ;  /* 0x01080000c160783b */ /* 0x000fe20000004200 */
[----:B--2---:R-:W-:Y:S01]  /*b700*/  F2FP.F16.F32.PACK_AB R107, R179, R176 ;  /* 0x000000b0b36b723e */ /* 0x004fe200000000ff */
[----:B------:R-:W-:Y:S01]  /*b710*/  FADD.FTZ R173, R173, R170 ;  /* 0x000000aaadad7221 */ /* 0x000fe20000010000 */
[----:B------:R-:W-:Y:S01]  /*b720*/  FADD.FTZ R177, R177, R174 ;  /* 0x000000aeb1b17221 */ /* 0x000fe20000010000 */
[----:B------:R-:W-:Y:S01]  /*b730*/  LDSM.16.MT88.4 R136, [R192+0xf000] ;  /* 0x00f00000c088783b */ /* 0x000fe20000004200 */
[----:B------:R-:W-:Y:S01]  /*b740*/  MUFU.EX2 R162, R162 ;  /* 0x000000a200a27308 */ /* 0x000fe20000000800 */
[----:B------:R-:W-:Y:S01]  /*b750*/  FADD.FTZ R172, R172, R173 ;  /* 0x000000adacac7221 */ /* 0x000fe20000010000 */
[----:B------:R-:W-:Y:S01]  /*b760*/  FADD.FTZ R176, R176, R177 ;  /* 0x000000b1b0b07221 */ /* 0x000fe20000010000 */
[----:B---3--:R-:W-:Y:S02]  /*b770*/  HMMA.16816.F32 R20, R104, R116, R20 ;  /* 0x000000746814723c */ /* 0x008fe40000001814 */
[----:B------:R-:W-:Y:S01]  /*b780*/  FADD.FTZ R175, R175, R172 ;  /* 0x000000acafaf7221 */ /* 0x000fe20000010000 */
[----:B------:R-:W-:-:S02]  /*b790*/  FADD.FTZ R179, R179, R176 ;  /* 0x000000b0b3b37221 */ /* 0x000fc40000010000 */
[----:B------:R-:W2:Y:S01]  /*b7a0*/  MUFU.EX2 R161, R161 ;  /* 0x000000a100a17308 */ /* 0x000ea20000000800 */
        /* <DEDUP_REMOVED lines=13> */
[----:B------:R-:W2:Y:S05]  /*b880*/  LDSM.16.MT88.4 R108, [R193+0xd000] ;  /* 0x00d00000c16c783b */ /* 0x000eaa0000004200 */
[C---:B------:R-:W-:Y:S06]  /*b890*/  HMMA.16816.F32 R12, R104.reuse, R132, R12 ;  /* 0x00000084680c723c */ /* 0x040fec000000180c */
[C---:B------:R-:W-:Y:S01]  /*b8a0*/  HMMA.16816.F32 R8, R104.reuse, R134, R8 ;  /* 0x000000866808723c */ /* 0x040fe20000001808 */
[----:B------:R-:W-:Y:S05]  /*b8b0*/  LDSM.16.MT88.4 R132, [R193+0xf000] ;  /* 0x00f00000c184783b */ /* 0x000fea0000004200 */
[C---:B------:R-:W-:Y:S06]  /*b8c0*/  HMMA.16816.F32 R40, R104.reuse, R120, R40 ;  /* 0x000000786828723c */ /* 0x040fec0000001828 */
[C---:B------:R-:W-:Y:S01]  /*b8d0*/  HMMA.16816.F32 R36, R104.reuse, R122, R36 ;  /* 0x0000007a6824723c */ /* 0x040fe20000001824 */
[----:B------:R-:W2:Y:S05]  /*b8e0*/  LDSM.16.MT88.4 R120, [R194+0x10800] ;  /* 0x01080000c278783b */ /* 0x000eaa0000004200 */
[C---:B---3--:R-:W-:Y:S06]  /*b8f0*/  HMMA.16816.F32 R64, R104.reuse, R116, R64 ;  /* 0x000000746840723c */ /* 0x048fec0000001840 */
[C---:B------:R-:W-:Y:S01]  /*b900*/  HMMA.16816.F32 R60, R104.reuse, R118, R60 ;  /* 0x00000076683c723c */ /* 0x040fe2000000183c */
[----:B------:R-:W3:Y:S05]  /*b910*/  LDSM.16.MT88.4 R116, [R194+0xd000] ;  /* 0x00d00000c274783b */ /* 0x000eea0000004200 */
[C---:B------:R-:W-:Y:S06]  /*b920*/  HMMA.16816.F32 R80, R104.reuse, R96, R80 ;  /* 0x000000606850723c */ /* 0x040fec0000001850 */
[----:B------:R-:W-:Y:S01]  /*b930*/  HMMA.16816.F32 R88, R104, R98, R88 ;  /* 0x000000626858723c */ /* 0x000fe20000001858 */
[----:B------:R-:W-:Y:S01]  /*b940*/  F2FP.F16.F32.PACK_AB R96, R215, R178 ;  /* 0x000000b2d760723e */ /* 0x000fe200000000ff */
[----:B------:R-:W-:Y:S01]  /*b950*/  FADD.FTZ R178, R178, R175 ;  /* 0x000000afb2b27221 */ /* 0x000fe20000010000 */
[----:B------:R-:W-:Y:S01]  /*b960*/  F2FP.F16.F32.PACK_AB R97, R227, R222 ;  /* 0x000000dee361723e */ /* 0x000fe200000000ff */
[----:B------:R-:W-:-:S02]  /*b970*/  FADD.FTZ R222, R222, R179 ;  /* 0x000000b3dede7221 */ /* 0x000fc40000010000 */
[C---:B-----5:R-:W-:Y:S01]  /*b980*/  HMMA.16816.F32 R72, R104.reuse, R128, R72 ;  /* 0x000000806848723c */ /* 0x060fe20000001848 */
[----:B------:R-:W-:Y:S01]  /*b990*/  F2FP.F16.F32.PACK_AB R98, R225, R216 ;  /* 0x000000d8e162723e */ /* 0x000fe200000000ff */
[----:B------:R-:W-:Y:S01]  /*b9a0*/  FADD.FTZ R215, R215, R178 ;  /* 0x000000b2d7d77221 */ /* 0x000fe20000010000 */
[----:B-1----:R-:W-:Y:S01]  /*b9b0*/  F2FP.F16.F32.PACK_AB R99, R229, R224 ;  /* 0x000000e0e563723e */ /* 0x002fe200000000ff */
[----:B------:R-:W-:Y:S02]  /*b9c0*/  FADD.FTZ R227, R227, R222 ;  /* 0x000000dee3e37221 */ /* 0x000fe40000010000 */
        /* <DEDUP_REMOVED lines=9> */
[----:B------:R-:W1:Y:S05]  /*ba60*/  LDSM.16.MT88.4 R8, [R196+0x11000] ;  /* 0x01100000c408783b */ /* 0x000e6a0000004200 */
[C---:B--2---:R-:W-:Y:S06]  /*ba70*/  HMMA.16816.F32 R112, R96.reuse, R108, R28 ;  /* 0x0000006c6070723c */ /* 0x044fec000000181c */
[C---:B------:R-:W-:Y:S06]  /*ba80*/  HMMA.16816.F32 R28, R96.reuse, R144, R40 ;  /* 0x00000090601c723c */ /* 0x040fec0000001828 */
[----:B------:R-:W-:Y:S01]  /*ba90*/  HMMA.16816.F32 R40, R96, R146, R36 ;  /* 0x000000926028723c */ /* 0x000fe20000001824 */
[----:B------:R-:W2:Y:S04]  /*baa0*/  LDSM.16.MT88.4 R36, [R194+0x11000] ;  /* 0x01100000c224783b */ /* 0x000ea80000004200 */
        /* <DEDUP_REMOVED lines=9> */
[C---:B-1----:R-:W-:Y:S06]  /*bb40*/  HMMA.16816.F32 R12, R96.reuse, R8, R72 ;  /* 0x00000008600c723c */ /* 0x042fec0000001848 */
[C---:B------:R-:W-:Y:S01]  /*bb50*/  HMMA.16816.F32 R72, R96.reuse, R10, R68 ;  /* 0x0000000a6048723c */ /* 0x040fe20000001844 */
[----:B------:R-:W-:Y:S05]  /*bb60*/  LDSM.16.MT88.4 R68, [R192+0xf800] ;  /* 0x00f80000c044783b */ /* 0x000fea0000004200 */
[C---:B------:R-:W-:Y:S06]  /*bb70*/  HMMA.16816.F32 R108, R96.reuse, R110, R24 ;  /* 0x0000006e606c723c */ /* 0x040fec0000001818 */
[C---:B--2---:R-:W-:Y:S06]  /*bb80*/  HMMA.16816.F32 R76, R96.reuse, R36, R76 ;  /* 0x00000024604c723c */ /* 0x044fec000000184c */
        /* <DEDUP_REMOVED lines=69> */
.L_x_2117:
        /* <DEDUP_REMOVED lines=35> */
[----:B------:R-:W-:Y:S01]  /*c210*/  ULDC UR17, c[0x0][0x2d0] ;  /* 0x0000b40000117ab9 */ /* 0x000fe20000000800 */
[----:B------:R-:W-:Y:S01]  /*c220*/  ULDC UR16, c[0x0][0x39c] ;  /* 0x0000e70000107ab9 */ /* 0x000fe20000000800 */
[----:B------:R-:W-:Y:S02]  /*c230*/  ULDC UR4, c[0x0][0x2ec] ;  /* 0x0000bb0000047ab9 */ /* 0x000fe40000000800 */
[----:B------:R-:W-:-:S07]  /*c240*/  UMOV UR19, UR29 ;  /* 0x0000001d00137c82 */ /* 0x000fce0008000000 */
.L_x_2129:
        /* <DEDUP_REMOVED lines=21> */
[----:B------:R-:W-:Y:S04]  /*c3a0*/  UIMAD.WIDE.U32 UR34, UR19, UR31, URZ ;  /* 0x0000001f132272a5 */ /* 0x000fe8000f8e003f */
        /* <DEDUP_REMOVED lines=15> */
[----:B------:R-:W-:Y:S03]  /*c4a0*/  @UP5 UIADD3 UR33, UR33, 0x1, URZ ;  /* 0x0000000121215890 */ /* 0x000fe6000fffe03f */
[----:B------:R-:W-:Y:S02]  /*c4b0*/  @!UP3 UIADD3 UR35, -UR35, URZ, URZ ;  /* 0x0000003f2323b290 */ /* 0x000fe4000fffe13f */
[----:B------:R-:W-:Y:S02]  /*c4c0*/  @!UP2 UIADD3 UR33, -UR33, URZ, URZ ;  /* 0x0000003f2121a290 */ /* 0x000fe4000fffe13f */
[----:B------:R-:W-:Y:S02]  /*c4d0*/  USEL UR35, UR18, UR35, !UP1 ;  /* 0x0000002312237287 */ /* 0x000fe4000c800000 */
[----:B------:R-:W-:Y:S04]  /*c4e0*/  USEL UR33, UR18, UR33, !UP1 ;  /* 0x0000002112217287 */ /* 0x000fe8000c800000 */
[----:B------:R-:W-:Y:S01]  /*c4f0*/  IMAD.U32 R4, RZ, RZ, UR35 ;  /* 0x00000023ff047e24 */ /* 0x000fe2000f8e00ff */
[----:B------:R-:W-:Y:S01]  /*c500*/  MOV R3, UR35 ;  /* 0x0000002300037c02 */ /* 0x000fe20008000f00 */
[----:B------:R-:W-:Y:S01]  /*c510*/  IMAD.U32 R5, RZ, RZ, UR33 ;  /* 0x00000021ff057e24 */ /* 0x000fe2000f8e00ff */
[----:B------:R-:W-:Y:S02]  /*c520*/  MOV R6, UR33 ;  /* 0x0000002100067c02 */ /* 0x000fe40008000f00 */
[----:B------:R-:W-:Y:S02]  /*c530*/  LEA R4, P0, R4, UR20, 0x2 ;  /* 0x0000001404047c11 */ /* 0x000fe4000f8010ff */
[----:B------:R-:W-:Y:S02]  /*c540*/  LEA R6, P1, R6, UR20, 0x2 ;  /* 0x0000001406067c11 */ /* 0x000fe4000f8210ff */
[----:B------:R-:W-:Y:S02]  /*c550*/  R2UR UR28, R4 ;  /* 0x00000000041c72ca */ /* 0x000fe400000e0000 */
[----:B------:R-:W-:Y:S02]  /*c560*/  LEA.HI.X.SX32 R7, R5, UR21, 0x2, P1 ;  /* 0x0000001505077c11 */ /* 0x000fe400088f16ff */
[----:B------:R-:W-:Y:S02]  /*c570*/  LEA.HI.X.SX32 R5, R3, UR21, 0x2, P0 ;  /* 0x0000001503057c11 */ /* 0x000fe400080f16ff */
[----:B------:R-:W-:Y:S02]  /*c580*/  R2UR UR30, R6 ;  /* 0x00000000061e72ca */ /* 0x000fe400000e0000 */
[----:B------:R-:W-:Y:S02]  /*c590*/  R2UR UR31, R7 ;  /* 0x00000000071f72ca */ /* 0x000fe400000e0000 */
[----:B------:R-:W-:Y:S01]  /*c5a0*/  R2UR UR29, R5 ;  /* 0x00000000051d72ca */ /* 0x000fe200000e0000 */
[----:B------:R-:W1:Y:S02]  /*c5b0*/  LDC.64 R6, c[0x0][0x250] ;  /* 0x00009400ff067b82 */ /* 0x000e640000000a00 */
[----:B------:R-:W-:Y:S01]  /*c5c0*/  MOV R12, UR28 ;  /* 0x0000001c000c7c02 */ /* 0x000fe20008000f00 */
[----:B------:R-:W-:Y:S05]  /*c5d0*/  UIADD3 UR28, UR35, -UR33, URZ ;  /* 0x80000021231c7290 */ /* 0x000fea000fffe03f */
[----:B------:R-:W2:Y:S01]  /*c5e0*/  LDC.64 R4, c[0x0][0x238] ;  /* 0x00008e00ff047b82 */ /* 0x000ea20000000a00 */
[----:B------:R-:W-:Y:S01]  /*c5f0*/  UIMAD UR28, UR28, UR9, -0x40 ;  /* 0xffffffc01c1c74a4 */ /* 0x000fe2000f8e0209 */
[----:B------:R-:W-:Y:S02]  /*c600*/  IMAD.U32 R14, RZ, RZ, UR30 ;  /* 0x0000001eff0e7e24 */ /* 0x000fe4000f8e00ff */
[----:B------:R-:W-:Y:S01]  /*c610*/  IMAD.U32 R15, RZ, RZ, UR31 ;  /* 0x0000001fff0f7e24 */ /* 0x000fe2000f8e00ff */
[----:B------:R-:W-:Y:S01]  /*c620*/  USHF.R.S32.HI UR14, URZ, 0x1f, UR28 ;  /* 0x0000001f3f0e7899 */ /* 0x000fe2000801141c */
[----:B------:R-:W-:Y:S03]  /*c630*/  IMAD.U32 R13, RZ, RZ, UR29 ;  /* 0x0000001dff0d7e24 */ /* 0x000fe6000f8e00ff */
        /* <DEDUP_REMOVED lines=13> */
.L_x_2126:
[CC--:B------:R-:W-:Y:S01]  /*c710*/  LEA R224, P0, R225.reuse, R220.reuse, 0x1 ;  /* 0x000000dce1e07211 */ /* 0x0c0fe200078008ff */
[----:B------:R-:W-:Y:S01]  /*c720*/  @P5 STS.128 [R207+0xc000], RZ ;  /* 0x00c000ffcf005388 */ /* 0x000fe20000000c00 */
[C---:B------:R-:W-:Y:S01]  /*c730*/  IADD3 R3, P1, R206.reuse, R225, RZ ;  /* 0x000000e1ce037210 */ /* 0x040fe20007f3e0ff */
[----:B------:R-:W-:Y:S01]  /*c740*/  UISETP.GT.AND UP2, UPT, UR12, UR10, UPT ;  /* 0x0000000a0c00728c */ /* 0x000fe2000bf44270 */
[-C--:B------:R-:W-:Y:S02]  /*c750*/  LEA.HI.X R225, R225, R223.reuse, R226, 0x1, P0 ;  /* 0x000000dfe1e17211 */ /* 0x080fe400000f0ce2 */
[----:B------:R-:W-:Y:S02]  /*c760*/  @!P5 LEA R232, P6, R3, R220, 0x1 ;  /* 0x000000dc03e8d211 */ /* 0x000fe400078c08ff */
        /* <DEDUP_REMOVED lines=8> */
[C-C-:B------:R-:W-:Y:S02]  /*c7f0*/  @!P4 LEA.HI.X R231, R3.reuse, R223, R222.reuse, 0x1, P1 ;  /* 0x000000df03e7c211 */ /* 0x140fe400008f0cde */
[C---:B------:R-:W-:Y:S01]  /*c800*/  @!P2 LEA R228, P0, R3.reuse, R220, 0x1 ;  /* 0x000000dc03e4a211 */ /* 0x040fe200078008ff */
[----:B------:R-:W-:Y:S01]  /*c810*/  @!PT LDS RZ, [RZ] ;  /* 0x00000000fffff984 */ /* 0x000fe20000000800 */
[----:B------:R-:W-:Y:S01]  /*c820*/  @!PT LDS RZ, [RZ] ;  /* 0x00000000fffff984 */ /* 0x000fe20000000800 */
[----:B------:R-:W-:Y:S01]  /*c830*/  @!PT LDS RZ, [RZ] ;  /* 0x00000000fffff984 */ /* 0x000fe20000000800 */
[----:B------:R-:W-:Y:S01]  /*c840*/  @!P4 LDGSTS.E.BYPASS.LTC128B.128 [R207+0xe000], desc[UR24][R224.64+0x80] ;  /* 0x0e000080e0cfcfae */ /* 0x000fe2000b901d58 */
[C---:B------:R-:W-:Y:S02]  /*c850*/  IADD3 R227, P6, R206.reuse, R3, RZ ;  /* 0x00000003cee37210 */ /* 0x040fe40007fde0ff */
[-C--:B------:R-:W-:Y:S01]  /*c860*/  @!P2 LEA.HI.X R229, R3, R223.reuse, R222, 0x1, P0 ;  /* 0x000000df03e5a211 */ /* 0x080fe200000f0cde */
        /* <DEDUP_REMOVED lines=16> */
[----:B------:R-:W-:Y:S02]  /*c970*/  IADD3 R3, P6, R206, R227, RZ ;  /* 0x000000e3ce037210 */ /* 0x000fe40007fde0ff */
        /* <DEDUP_REMOVED lines=19> */
[----:B------:R-:W-:Y:S03]  /*cab0*/  PLOP3.LUT P0, PT, PT, PT, UP2, 0x80, 0x0 ;  /* 0x000000000000781c */ /* 0x000fe60003f0f028 */
        /* <DEDUP_REMOVED lines=30> */
[----:B------:R-:W5:Y:S04]  /*cca0*/  LDSM.16.M88.4 R136, [R201+0x6000] ;  /* 0x00600000c988783b */ /* 0x000f680000000200 */
[----:B------:R-:W1:Y:S04]  /*ccb0*/  LDSM.16.M88.4 R140, [R201+0x6800] ;  /* 0x00680000c98c783b */ /* 0x000e680000000200 */
[----:B------:R-:W2:Y:S04]  /*ccc0*/  LDSM.16.M88.4 R144, [R201+0x7000] ;  /* 0x00700000c990783b */ /* 0x000ea80000000200 */
[----:B------:R-:W3:Y:S04]  /*ccd0*/  LDSM.16.M88.4 R148, [R201+0x7800] ;  /* 0x00780000c994783b */ /* 0x000ee80000000200 */
[----:B------:R-:W0:Y:S04]  /*cce0*/  LDGDEPBAR ;  /* 0x00000000000079af */ /* 0x000e280000000000 */
[----:B------:R-:W-:Y:S04]  /*ccf0*/  LDSM.16.M88.4 R152, [R200] ;  /* 0x00000000c898783b */ /* 0x000fe80000000200 */
[----:B------:R-:W4:Y:S04]  /*cd00*/  LDSM.16.M88.4 R156, [R199] ;  /* 0x00000000c79c783b */ /* 0x000f280000000200 */
[----:B------:R-:W4:Y:S04]  /*cd10*/  LDSM.16.M88.4 R160, [R191] ;  /* 0x00000000bfa0783b */ /* 0x000f280000000200 */
[----:B------:R-:W4:Y:S04]  /*cd20*/  LDSM.16.M88.4 R164, [R190] ;  /* 0x00000000bea4783b */ /* 0x000f280000000200 */
[----:B------:R-:W4:Y:S01]  /*cd30*/  LDSM.16.M88.4 R168, [R189] ;  /* 0x00000000bda8783b */ /* 0x000f220000000200 */
[C---:B-----5:R-:W-:Y:S03]  /*cd40*/  HMMA.16816.F32 R4, R132.reuse, R136, RZ ;  /* 0x000000888404723c */ /* 0x060fe600000018ff */
[----:B------:R-:W-:Y:S04]  /*cd50*/  LDSM.16.M88.4 R172, [R198] ;  /* 0x00000000c6ac783b */ /* 0x000fe80000000200 */
[----:B------:R-:W5:Y:S01]  /*cd60*/  LDSM.16.M88.4 R176, [R195+0x6000] ;  /* 0x00600000c3b0783b */ /* 0x000f620000000200 */
[C---:B------:R-:W-:Y:S03]  /*cd70*/  HMMA.16816.F32 R8, R132.reuse, R138, RZ ;  /* 0x0000008a8408723c */ /* 0x040fe600000018ff */
[----:B------:R-:W-:Y:S03]  /*cd80*/  LDSM.16.M88.4 R136, [R195+0x7000] ;  /* 0x00700000c388783b */ /* 0x000fe60000000200 */
[C---:B-1----:R-:W-:Y:S06]  /*cd90*/  HMMA.16816.F32 R12, R132.reuse, R140, RZ ;  /* 0x0000008c840c723c */ /* 0x042fec00000018ff */
[C---:B------:R-:W-:Y:S01]  /*cda0*/  HMMA.16816.F32 R16, R132.reuse, R142, RZ ;  /* 0x0000008e8410723c */ /* 0x040fe200000018ff */
[----:B------:R-:W-:Y:S05]  /*cdb0*/  LDSM.16.M88.4 R140, [R195+0x7800] ;  /* 0x00780000c38c783b */ /* 0x000fea0000000200 */
[C---:B--2---:R-:W-:Y:S06]  /*cdc0*/  HMMA.16816.F32 R20, R132.reuse, R144, RZ ;  /* 0x000000908414723c */ /* 0x044fec00000018ff */
[C---:B------:R-:W-:Y:S01]  /*cdd0*/  HMMA.16816.F32 R24, R132.reuse, R146, RZ ;  /* 0x000000928418723c */ /* 0x040fe200000018ff */
[----:B------:R-:W-:Y:S05]  /*cde0*/  LDSM.16.M88.4 R144, [R197] ;  /* 0x00000000c590783b */ /* 0x000fea0000000200 */
[C---:B---3--:R-:W-:Y:S06]  /*cdf0*/  HMMA.16816.F32 R28, R132.reuse, R148, RZ ;  /* 0x00000094841c723c */ /* 0x048fec00000018ff */
[----:B------:R-:W-:Y:S01]  /*ce00*/  HMMA.16816.F32 R32, R132, R150, RZ ;  /* 0x000000968420723c */ /* 0x000fe200000018ff */
[----:B------:R-:W1:Y:S04]  /*ce10*/  LDSM.16.M88.4 R132, [R195+0x6800] ;  /* 0x00680000c384783b */ /* 0x000e680000000200 */
[----:B------:R-:W2:Y:S01]  /*ce20*/  LDSM.16.M88.4 R148, [R188] ;  /* 0x00000000bc94783b */ /* 0x000ea20000000200 */
[C---:B----4-:R-:W-:Y:S06]  /*ce30*/  HMMA.16816.F32 R4, R152.reuse, R156, R4 ;  /* 0x0000009c9804723c */ /* 0x050fec0000001804 */
        /* <DEDUP_REMOVED lines=14> */
[----:B------:R-:W-:Y:S05]  /*cf20*/  LDSM.16.M88.4 R176, [R187] ;  /* 0x00000000bbb0783b */ /* 0x000fea0000000200 */
[C---:B-1----:R-:W-:Y:S06]  /*cf30*/  HMMA.16816.F32 R12, R172.reuse, R132, R12 ;  /* 0x00000084ac0c723c */ /* 0x042fec000000180c */
        /* <DEDUP_REMOVED lines=8> */
[----:B------:R-:W5:Y:S01]  /*cfc0*/  LDSM.16.M88.4 R172, [R200+0x2000] ;  /* 0x00200000c8ac783b */ /* 0x000f620000000200 */
[C---:B--2---:R-:W-:Y:S06]  /*cfd0*/  HMMA.16816.F32 R4, R144.reuse, R148, R4 ;  /* 0x000000949004723c */ /* 0x044fec0000001804 */
[C---:B------:R-:W-:Y:S01]  /*cfe0*/  HMMA.16816.F32 R8, R144.reuse, R150, R8 ;  /* 0x000000969008723c */ /* 0x040fe20000001808 */
[----:B------:R-:W-:Y:S05]  /*cff0*/  LDSM.16.M88.4 R148, [R185] ;  /* 0x00000000b994783b */ /* 0x000fea0000000200 */
[C---:B---3--:R-:W-:Y:S06]  /*d000*/  HMMA.16816.F32 R12, R144.reuse, R152, R12 ;  /* 0x00000098900c723c */ /* 0x048fec000000180c */
[C---:B------:R-:W-:Y:S01]  /*d010*/  HMMA.16816.F32 R16, R144.reuse, R154, R16 ;  /* 0x0000009a9010723c */ /* 0x040fe20000001810 */
[----:B------:R-:W-:Y:S05]  /*d020*/  LDSM.16.M88.4 R152, [R184] ;  /* 0x00000000b898783b */ /* 0x000fea0000000200 */
[C---:B------:R-:W-:Y:S06]  /*d030*/  HMMA.16816.F32 R20, R144.reuse, R156, R20 ;  /* 0x0000009c9014723c */ /* 0x040fec0000001814 */
[C---:B------:R-:W-:Y:S01]  /*d040*/  HMMA.16816.F32 R24, R144.reuse, R158, R24 ;  /* 0x0000009e9018723c */ /* 0x040fe20000001818 */
[----:B------:R-:W-:Y:S05]  /*d050*/  LDSM.16.M88.4 R156, [R198+0x2000] ;  /* 0x00200000c69c783b */ /* 0x000fea0000000200 */
[C---:B------:R-:W-:Y:S06]  /*d060*/  HMMA.16816.F32 R28, R144.reuse, R160, R28 ;  /* 0x000000a0901c723c */ /* 0x040fec000000181c */
[----:B------:R-:W-:Y:S01]  /*d070*/  HMMA.16816.F32 R32, R144, R162, R32 ;  /* 0x000000a29020723c */ /* 0x000fe20000001820 */
[----:B------:R-:W2:Y:S04]  /*d080*/  LDSM.16.M88.4 R144, [R186] ;  /* 0x00000000ba90783b */ /* 0x000ea80000000200 */
[----:B------:R-:W3:Y:S01]  /*d090*/  LDSM.16.M88.4 R160, [R195+0x8000] ;  /* 0x00800000c3a0783b */ /* 0x000ee20000000200 */
[C---:B----4-:R-:W-:Y:S06]  /*d0a0*/  HMMA.16816.F32 R4, R164.reuse, R168, R4 ;  /* 0x000000a8a404723c */ /* 0x050fec0000001804 */
[C---:B------:R-:W-:Y:S01]  /*d0b0*/  HMMA.16816.F32 R8, R164.reuse, R170, R8 ;  /* 0x000000aaa408723c */ /* 0x040fe20000001808 */
[----:B------:R-:W-:Y:S05]  /*d0c0*/  LDSM.16.M88.4 R168, [R188+0x2000] ;  /* 0x00200000bca8783b */ /* 0x000fea0000000200 */
[C---:B-1----:R-:W-:Y:S06]  /*d0d0*/  HMMA.16816.F32 R12, R164.reuse, R132, R12 ;  /* 0x00000084a40c723c */ /* 0x042fec000000180c */
[C---:B------:R-:W-:Y:S01]  /*d0e0*/  HMMA.16816.F32 R16, R164.reuse, R134, R16 ;  /* 0x00000086a410723c */ /* 0x040fe20000001810 */
[----:B------:R-:W1:Y:S05]  /*d0f0*/  LDSM.16.M88.4 R132, [R195+0x8800] ;  /* 0x00880000c384783b */ /* 0x000e6a0000000200 */
[C---:B-----5:R-:W-:Y:S06]  /*d100*/  HMMA.16816.F32 R20, R164.reuse, R136, R20 ;  /* 0x00000088a414723c */ /* 0x060fec0000001814 */
[C---:B------:R-:W-:Y:S01]  /*d110*/  HMMA.16816.F32 R24, R164.reuse, R138, R24 ;  /* 0x0000008aa418723c */ /* 0x040fe20000001818 */
[----:B------:R-:W4:Y:S05]  /*d120*/  LDSM.16.M88.4 R136, [R195+0x9000] ;  /* 0x00900000c388783b */ /* 0x000f2a0000000200 */
[C---:B------:R-:W-:Y:S06]  /*d130*/  HMMA.16816.F32 R28, R164.reuse, R140, R28 ;  /* 0x0000008ca41c723c */ /* 0x040fec000000181c */
[----:B------:R-:W-:Y:S01]  /*d140*/  HMMA.16816.F32 R32, R164, R142, R32 ;  /* 0x0000008ea420723c */ /* 0x000fe20000001820 */
[----:B------:R-:W5:Y:S04]  /*d150*/  LDSM.16.M88.4 R140, [R195+0x9800] ;  /* 0x00980000c38c783b */ /* 0x000f680000000200 */
[----:B------:R-:W5:Y:S01]  /*d160*/  LDSM.16.M88.4 R164, [R197+0x2000] ;  /* 0x00200000c5a4783b */ /* 0x000f620000000200 */
[C---:B------:R-:W-:Y:S06]  /*d170*/  HMMA.16816.F32 R4, R172.reuse, R176, R4 ;  /* 0x000000b0ac04723c */ /* 0x040fec0000001804 */
[C---:B------:R-:W-:Y:S01]  /*d180*/  HMMA.16816.F32 R8, R172.reuse, R178, R8 ;  /* 0x000000b2ac08723c */ /* 0x040fe20000001808 */
[----:B------:R-:W-:Y:S05]  /*d190*/  LDSM.16.M88.4 R176, [R201+0xa000] ;  /* 0x00a00000c9b0783b */ /* 0x000fea0000000200 */
[C---:B--2---:R-:W-:Y:S06]  /*d1a0*/  HMMA.16816.F32 R12, R172.reuse, R144, R12 ;  /* 0x00000090ac0c723c */ /* 0x044fec000000180c */
[C---:B------:R-:W-:Y:S01]  /*d1b0*/  HMMA.16816.F32 R16, R172.reuse, R146, R16 ;  /* 0x00000092ac10723c */ /* 0x040fe20000001810 */
[----:B------:R-:W2:Y:S05]  /*d1c0*/  LDSM.16.M88.4 R144, [R188+0x2800] ;  /* 0x00280000bc90783b */ /* 0x000eaa0000000200 */
[C---:B------:R-:W-:Y:S06]  /*d1d0*/  HMMA.16816.F32 R20, R172.reuse, R148, R20 ;  /* 0x00000094ac14723c */ /* 0x040fec0000001814 */
[C---:B------:R-:W-:Y:S01]  /*d1e0*/  HMMA.16816.F32 R24, R172.reuse, R150, R24 ;  /* 0x00000096ac18723c */ /* 0x040fe20000001818 */
[----:B------:R-:W2:Y:S05]  /*d1f0*/  LDSM.16.M88.4 R148, [R188+0x3000] ;  /* 0x00300000bc94783b */ /* 0x000eaa0000000200 */
[C---:B------:R-:W-:Y:S06]  /*d200*/  HMMA.16816.F32 R28, R172.reuse, R152, R28 ;  /* 0x00000098ac1c723c */ /* 0x040fec000000181c */
[----:B------:R-:W-:Y:S01]  /*d210*/  HMMA.16816.F32 R32, R172, R154, R32 ;  /* 0x0000009aac20723c */ /* 0x000fe20000001820 */
[----:B------:R-:W2:Y:S04]  /*d220*/  LDSM.16.M88.4 R152, [R188+0x3800] ;  /* 0x00380000bc98783b */ /* 0x000ea80000000200 */
[----:B------:R-:W2:Y:S01]  /*d230*/  LDSM.16.M88.4 R172, [R202+0x4000] ;  /* 0x00400000caac783b */ /* 0x000ea20000000200 */
[C---:B---3--:R-:W-:Y:S06]  /*d240*/  HMMA.16816.F32 R4, R156.reuse, R160, R4 ;  /* 0x000000a09c04723c */ /* 0x048fec0000001804 */
[C---:B------:R-:W-:Y:S01]  /*d250*/  HMMA.16816.F32 R8, R156.reuse, R162, R8 ;  /* 0x000000a29c08723c */ /* 0x040fe20000001808 */
[----:B------:R-:W-:Y:S05]  /*d260*/  LDSM.16.M88.4 R160, [R183] ;  /* 0x00000000b7a0783b */ /* 0x000fea0000000200 */
[C---:B-1----:R-:W-:Y:S06]  /*d270*/  HMMA.16816.F32 R12, R156.reuse, R132, R12 ;  /* 0x000000849c0c723c */ /* 0x042fec000000180c */
[C---:B------:R-:W-:Y:S01]  /*d280*/  HMMA.16816.F32 R16, R156.reuse, R134, R16 ;  /* 0x000000869c10723c */ /* 0x040fe20000001810 */
[----:B------:R-:W1:Y:S05]  /*d290*/  LDSM.16.M88.4 R132, [R201+0xa800] ;  /* 0x00a80000c984783b */ /* 0x000e6a0000000200 */
[C---:B----4-:R-:W-:Y:S06]  /*d2a0*/  HMMA.16816.F32 R20, R156.reuse, R136, R20 ;  /* 0x000000889c14723c */ /* 0x050fec0000001814 */
        /* <DEDUP_REMOVED lines=34> */
[C---:B--2---:R-:W-:Y:S06]  /*d4d0*/  HMMA.16816.F32 R12, R156.reuse, R144, R12 ;  /* 0x000000909c0c723c */ /* 0x044fec000000180c */
[C---:B------:R-:W-:Y:S06]  /*d4e0*/  HMMA.16816.F32 R16, R156.reuse, R146, R16 ;  /* 0x000000929c10723c */ /* 0x040fec0000001810 */
[C---:B------:R-:W-:Y:S06]  /*d4f0*/  HMMA.16816.F32 R20, R156.reuse, R148, R20 ;  /* 0x000000949c14723c */ /* 0x040fec0000001814 */
[C---:B------:R-:W-:Y:S06]  /*d500*/  HMMA.16816.F32 R24, R156.reuse, R150, R24 ;  /* 0x000000969c18723c */ /* 0x040fec0000001818 */
[C---:B------:R-:W-:Y:S06]  /*d510*/  HMMA.16816.F32 R28, R156.reuse, R152, R28 ;  /* 0x000000989c1c723c */ /* 0x040fec000000181c */
[----:B------:R-:W-:Y:S06]  /*d520*/  HMMA.16816.F32 R32, R156, R154, R32 ;  /* 0x0000009a9c20723c */ /* 0x000fec0000001820 */
[C---:B------:R-:W-:Y:S06]  /*d530*/  HMMA.16816.F32 R4, R164.reuse, R168, R4 ;  /* 0x000000a8a404723c */ /* 0x040fec0000001804 */
[C---:B------:R-:W-:Y:S06]  /*d540*/  HMMA.16816.F32 R8, R164.reuse, R170, R8 ;  /* 0x000000aaa408723c */ /* 0x040fec0000001808 */
[C---:B-1----:R-:W-:Y:S06]  /*d550*/  HMMA.16816.F32 R12, R164.reuse, R132, R12 ;  /* 0x00000084a40c723c */ /* 0x042fec000000180c */
        /* <DEDUP_REMOVED lines=16> */
[C---:B------:R-:W-:Y:S05]  /*d660*/  HMMA.16816.F32 R24, R172.reuse, R138, R24 ;  /* 0x0000008aac18723c */ /* 0x040fea0000001818 */
[----:B------:R-:W2:Y:S01]  /*d670*/  MUFU.TANH R3, R3 ;  /* 0x0000000300037308 */ /* 0x000ea20000002400 */
[----:B------:R-:W-:Y:S01]  /*d680*/  FMUL.FTZ R222, R5, UR16 ;  /* 0x0000001005de7c20 */ /* 0x000fe20008410000 */
[----:B------:R-:W-:Y:S01]  /*d690*/  FMUL.FTZ R226, R6, UR16 ;  /* 0x0000001006e27c20 */ /* 0x000fe20008410000 */
[----:B------:R-:W-:Y:S03]  /*d6a0*/  FMUL.FTZ R227, R7, UR16 ;  /* 0x0000001007e37c20 */ /* 0x000fe60008410000 */
        /* <DEDUP_REMOVED lines=8> */
[----:B------:R-:W-:Y:S01]  /*d730*/  FMUL.FTZ R233, R14, UR16 ;  /* 0x000000100ee97c20 */ /* 0x000fe20008410000 */
[----:B------:R-:W-:Y:S03]  /*d740*/  FMUL.FTZ R232, R15, UR16 ;  /* 0x000000100fe87c20 */ /* 0x000fe60008410000 */
[----:B------:R-:W4:Y:S01]  /*d750*/  MUFU.TANH R226, R226 ;  /* 0x000000e200e27308 */ /* 0x000f220000002400 */
[----:B------:R-:W-:Y:S01]  /*d760*/  FMUL.FTZ R240, R16, UR16 ;  /* 0x0000001010f07c20 */ /* 0x000fe20008410000 */
[----:B------:R-:W-:Y:S01]  /*d770*/  FMUL.FTZ R239, R17, UR16 ;  /* 0x0000001011ef7c20 */ /* 0x000fe20008410000 */
[----:B------:R-:W-:Y:S01]  /*d780*/  FMUL.FTZ R237, R18, UR16 ;  /* 0x0000001012ed7c20 */ /* 0x000fe20008410000 */
[----:B------:R-:W-:Y:S01]  /*d790*/  FMUL.FTZ R245, R20, UR16 ;  /* 0x0000001014f57c20 */ /* 0x000fe20008410000 */
[----:B------:R-:W-:Y:S01]  /*d7a0*/  FMUL.FTZ R244, R21, UR16 ;  /* 0x0000001015f47c20 */ /* 0x000fe20008410000 */
[----:B------:R-:W-:Y:S01]  /*d7b0*/  FMUL.FTZ R241, R22, UR16 ;  /* 0x0000001016f17c20 */ /* 0x000fe20008410000 */
[C---:B-1----:R-:W-:Y:S03]  /*d7c0*/  HMMA.16816.F32 R28, R172.reuse, R132, R28 ;  /* 0x00000084ac1c723c */ /* 0x042fe6000000181c */
[----:B------:R-:W1:Y:S01]  /*d7d0*/  MUFU.TANH R227, R227 ;  /* 0x000000e300e37308 */ /* 0x000e620000002400 */
[----:B------:R-:W-:Y:S01]  /*d7e0*/  FMUL.FTZ R238, R23, UR16 ;  /* 0x0000001017ee7c20 */ /* 0x000fe20008410000 */
[----:B------:R-:W-:Y:S01]  /*d7f0*/  FMUL.FTZ R247, R24, UR16 ;  /* 0x0000001018f77c20 */ /* 0x000fe20008410000 */
[----:B------:R-:W-:Y:S01]  /*d800*/  FMUL.FTZ R246, R25, UR16 ;  /* 0x0000001019f67c20 */ /* 0x000fe20008410000 */
[----:B------:R-:W-:Y:S06]  /*d810*/  HMMA.16816.F32 R32, R172, R134, R32 ;  /* 0x00000086ac20723c */ /* 0x000fec0000001820 */
[----:B------:R-:W1:Y:S01]  /*d820*/  MUFU.TANH R229, R229 ;  /* 0x000000e500e57308 */ /* 0x000e620000002400 */
[----:B------:R-:W-:Y:S01]  /*d830*/  FMUL.FTZ R243, R26, UR16 ;  /* 0x000000101af37c20 */ /* 0x000fe20008410000 */
[----:B------:R-:W-:Y:S08]  /*d840*/  FMUL.FTZ R242, R27, UR16 ;  /* 0x000000101bf27c20 */ /* 0x000ff00008410000 */
[----:B------:R-:W1:Y:S01]  /*d850*/  MUFU.TANH R230, R230 ;  /* 0x000000e600e67308 */ /* 0x000e620000002400 */
[----:B------:R-:W-:Y:S09]  /*d860*/  FMUL.FTZ R250, R28, UR16 ;  /* 0x000000101cfa7c20 */ /* 0x000ff20008410000 */
[----:B------:R-:W1:Y:S01]  /*d870*/  MUFU.TANH R228, R228 ;  /* 0x000000e400e47308 */ /* 0x000e620000002400 */
[----:B------:R-:W-:Y:S01]  /*d880*/  FMUL.FTZ R249, R30, UR16 ;  /* 0x000000101ef97c20 */ /* 0x000fe20008410000 */
[----:B------:R-:W-:Y:S01]  /*d890*/  FMUL.FTZ R248, R31, UR16 ;  /* 0x000000101ff87c20 */ /* 0x000fe20008410000 */
[----:B------:R-:W-:Y:S01]  /*d8a0*/  FMUL.FTZ R223, R29, UR16 ;  /* 0x000000101ddf7c20 */ /* 0x000fe20008410000 */
[----:B------:R-:W-:Y:S01]  /*d8b0*/  FMUL.FTZ R252, R33, UR16 ;  /* 0x0000001021fc7c20 */ /* 0x000fe20008410000 */
[----:B------:R-:W-:Y:S01]  /*d8c0*/  FMUL.FTZ R251, R34, UR16 ;  /* 0x0000001022fb7c20 */ /* 0x000fe20008410000 */
[----:B------:R-:W-:Y:S04]  /*d8d0*/  FMUL.FTZ R220, R32, UR16 ;  /* 0x0000001020dc7c20 */ /* 0x000fe80008410000 */
[----:B------:R5:W1:Y:S10]  /*d8e0*/  MUFU.TANH R19, R250 ;  /* 0x000000fa00137308 */ /* 0x000a740000002400 */
[----:B------:R-:W1:Y:S10]  /*d8f0*/  MUFU.TANH R231, R231 ;  /* 0x000000e700e77308 */ /* 0x000e740000002400 */
[----:B------:R-:W1:Y:S01]  /*d900*/  MUFU.TANH R235, R235 ;  /* 0x000000eb00eb7308 */ /* 0x000e620000002400 */
[----:B-----5:R-:W-:Y:S09]  /*d910*/  FMUL.FTZ R250, R35, UR16 ;  /* 0x0000001023fa7c20 */ /* 0x020ff20008410000 */
        /* <DEDUP_REMOVED lines=15> */
[----:B------:R5:W1:Y:S10]  /*da10*/  MUFU.TANH R17, R223 ;  /* 0x000000df00117308 */ /* 0x000a740000002400 */
[----:B------:R-:W1:Y:S10]  /*da20*/  MUFU.TANH R249, R249 ;  /* 0x000000f900f97308 */ /* 0x000e740000002400 */
[----:B------:R-:W1:Y:S01]  /*da30*/  MUFU.TANH R248, R248 ;  /* 0x000000f800f87308 */ /* 0x000e620000002400 */
[----:B-----5:R-:W-:Y:S09]  /*da40*/  MOV R223, R225 ;  /* 0x000000e100df7202 */ /* 0x020ff20000000f00 */
[----:B------:R5:W1:Y:S10]  /*da50*/  MUFU.TANH R18, R220 ;  /* 0x000000dc00127308 */ /* 0x000a740000002400 */
[----:B------:R-:W1:Y:S10]  /*da60*/  MUFU.TANH R252, R252 ;  /* 0x000000fc00fc7308 */ /* 0x000e740000002400 */
[----:B------:R-:W1:Y:S01]  /*da70*/  MUFU.TANH R251, R251 ;  /* 0x000000fb00fb7308 */ /* 0x000e620000002400 */
[----:B-----5:R-:W-:Y:S09]  /*da80*/  MOV R220, R224 ;  /* 0x000000e000dc7202 */ /* 0x020ff20000000f00 */
[----:B------:R-:W1:Y:S01]  /*da90*/  MUFU.TANH R250, R250 ;  /* 0x000000fa00fa7308 */ /* 0x000e620000002400 */
[----:B--234-:R-:W-:Y:S05]  /*daa0*/  @!P0 BRA `(.L_x_2127) ;  /* 0x0000000800748947 */ /* 0x01cfea0003800000 */
        /* <DEDUP_REMOVED lines=13> */
[----:B------:R-:W-:Y:S02]  /*db80*/  UIMAD.WIDE.U32 UR36, UR15, UR29, URZ ;  /* 0x0000001d0f2472a5 */ /* 0x000fe4000f8e003f */
[----:B------:R-:W-:Y:S04]  /*db90*/  UIADD3 UR30, -UR35, URZ, URZ ;  /* 0x0000003f231e7290 */ /* 0x000fe8000fffe13f */
[----:B------:R-:W-:Y:S01]  /*dba0*/  UIMAD UR31, UR6, UR30, UR31 ;  /* 0x0000001e061f72a4 */ /* 0x000fe2000f8e021f */
[----:B------:R-:W-:Y:S02]  /*dbb0*/  UMOV UR33, UR37 ;  /* 0x0000002500217c82 */ /* 0x000fe40008000000 */
[----:B------:R-:W-:Y:S02]  /*dbc0*/  UIADD3 UR28, -UR33, URZ, URZ ;  /* 0x0000003f211c7290 */ /* 0x000fe4000fffe13f */
[----:B------:R-:W-:Y:S02]  /*dbd0*/  UISETP.GT.U32.AND UP4, UPT, UR6, UR31, UPT ;  /* 0x0000001f0600728c */ /* 0x000fe4000bf84070 */
[----:B------:R-:W-:Y:S04]  /*dbe0*/  UIMAD UR29, UR6, UR28, UR29 ;  /* 0x0000001c061d72a4 */ /* 0x000fe8000f8e021d */
[----:B------:R-:W-:Y:S05]  /*dbf0*/  UISETP.GT.U32.AND UP2, UPT, UR6, UR29, UPT ;  /* 0x0000001d0600728c */ /* 0x000fea000bf44070 */
[----:B------:R-:W-:Y:S02]  /*dc00*/  @!UP4 UIADD3 UR31, UR31, -UR6, URZ ;  /* 0x800000061f1fc290 */ /* 0x000fe4000fffe03f */
[----:B------:R-:W-:Y:S02]  /*dc10*/  @!UP4 UIADD3 UR35, UR35, 0x1, URZ ;  /* 0x000000012323c890 */ /* 0x000fe4000fffe03f */
[----:B------:R-:W-:Y:S02]  /*dc20*/  UISETP.GE.U32.AND UP6, UPT, UR31, UR6, UPT ;  /* 0x000000061f00728c */ /* 0x000fe4000bfc6070 */
[----:B------:R-:W-:Y:S02]  /*dc30*/  @!UP2 UIADD3 UR29, UR29, -UR6, URZ ;  /* 0x800000061d1da290 */ /* 0x000fe4000fffe03f */
[----:B------:R-:W-:Y:S02]  /*dc40*/  @!UP2 UIADD3 UR33, UR33, 0x1, URZ ;  /* 0x000000012121a890 */ /* 0x000fe4000fffe03f */
[----:B------:R-:W-:Y:S02]  /*dc50*/  UISETP.GE.U32.AND UP5, UPT, UR29, UR6, UPT ;  /* 0x000000061d00728c */ /* 0x000fe4000bfa6070 */
[----:B------:R-:W-:Y:S03]  /*dc60*/  UISETP.GE.AND UP2, UPT, UR32, URZ, UPT ;  /* 0x0000003f2000728c */ /* 0x000fe6000bf46270 */
[----:B------:R-:W-:Y:S04]  /*dc70*/  @UP6 UIADD3 UR35, UR35, 0x1, URZ ;  /* 0x0000000123236890 */ /* 0x000fe8000fffe03f */
[----:B------:R-:W-:Y:S02]  /*dc80*/  @!UP3 UIADD3 UR35, -UR35, URZ, URZ ;  /* 0x0000003f2323b290 */ /* 0x000fe4000fffe13f */
[----:B------:R-:W-:Y:S02]  /*dc90*/  @UP5 UIADD3 UR33, UR33, 0x1, URZ ;  /* 0x0000000121215890 */ /* 0x000fe4000fffe03f */
[----:B------:R-:W-:Y:S02]  /*dca0*/  USEL UR35, UR8, UR35, !UP0 ;  /* 0x0000002308237287 */ /* 0x000fe4000c000000 */
[----:B------:R-:W-:Y:S04]  /*dcb0*/  @!UP2 UIADD3 UR33, -UR33, URZ, URZ ;  /* 0x0000003f2121a290 */ /* 0x000fe8000fffe13f */
[----:B------:R-:W-:Y:S01]  /*dcc0*/  IMAD.U32 R8, RZ, RZ, UR35 ;  /* 0x00000023ff087e24 */ /* 0x000fe2000f8e00ff */
[----:B------:R-:W-:Y:S01]  /*dcd0*/  USEL UR33, UR8, UR33, !UP0 ;  /* 0x0000002108217287 */ /* 0x000fe2000c000000 */
[----:B------:R-:W-:Y:S03]  /*dce0*/  IMAD.U32 R4, RZ, RZ, UR35 ;  /* 0x00000023ff047e24 */ /* 0x000fe6000f8e00ff */
[----:B------:R-:W-:Y:S02]  /*dcf0*/  LEA R8, P0, R8, UR20, 0x2 ;  /* 0x0000001408087c11 */ /* 0x000fe4000f8010ff */
[----:B------:R-:W-:Y:S01]  /*dd00*/  IMAD.U32 R6, RZ, RZ, UR33 ;  /* 0x00000021ff067e24 */ /* 0x000fe2000f8e00ff */
[----:B------:R-:W-:Y:S02]  /*dd10*/  MOV R5, UR33 ;  /* 0x0000002100057c02 */ /* 0x000fe40008000f00 */
[----:B------:R-:W-:Y:S02]  /*dd20*/  LEA.HI.X.SX32 R9, R4, UR21, 0x2, P0 ;  /* 0x0000001504097c11 */ /* 0x000fe400080f16ff */
[----:B------:R-:W-:Y:S02]  /*dd30*/  LEA R6, P1, R6, UR20, 0x2 ;  /* 0x0000001406067c11 */ /* 0x000fe4000f8210ff */
[----:B------:R-:W-:Y:S02]  /*dd40*/  R2UR UR29, R9 ;  /* 0x00000000091d72ca */ /* 0x000fe400000e0000 */
[----:B------:R-:W-:Y:S02]  /*dd50*/  LEA.HI.X.SX32 R7, R5, UR21, 0x2, P1 ;  /* 0x0000001505077c11 */ /* 0x000fe400088f16ff */
[----:B------:R-:W-:Y:S01]  /*dd60*/  R2UR UR30, R6 ;  /* 0x00000000061e72ca */ /* 0x000fe200000e0000 */
[----:B------:R-:W2:Y:S01]  /*dd70*/  LDC.64 R4, c[0x0][0x230] ;  /* 0x00008c00ff047b82 */ /* 0x000ea20000000a00 */
[----:B------:R-:W-:Y:S02]  /*dd80*/  R2UR UR31, R7 ;  /* 0x00000000071f72ca */ /* 0x000fe400000e0000 */
[----:B------:R-:W-:Y:S05]  /*dd90*/  R2UR UR28, R8 ;  /* 0x00000000081c72ca */ /* 0x000fea00000e0000 */
[----:B------:R-:W3:Y:S01]  /*dda0*/  LDC.64 R6, c[0x0][0x248] ;  /* 0x00009200ff067b82 */ /* 0x000ee20000000a00 */
[----:B------:R-:W-:Y:S03]  /*ddb0*/  IMAD.U32 R15, RZ, RZ, UR29 ;  /* 0x0000001dff0f7e24 */ /* 0x000fe6000f8e00ff */
[----:B------:R-:W-:Y:S02]  /*ddc0*/  MOV R12, UR30 ;  /* 0x0000001e000c7c02 */ /* 0x000fe40008000f00 */
[----:B------:R-:W-:Y:S02]  /*ddd0*/  IMAD.U32 R13, RZ, RZ, UR31 ;  /* 0x0000001fff0d7e24 */ /* 0x000fe4000f8e00ff */
[----:B------:R-:W-:Y:S01]  /*dde0*/  IMAD.U32 R14, RZ, RZ, UR28 ;  /* 0x0000001cff0e7e24 */ /* 0x000fe2000f8e00ff */
[----:B------:R-:W-:Y:S02]  /*ddf0*/  UIADD3 UR28, UR35, -UR33, URZ ;  /* 0x80000021231c7290 */ /* 0x000fe4000fffe03f */
[----:B------:R-:W4:Y:S02]  /*de00*/  LDG.E R9, desc[UR24][R12.64] ;  /* 0x000000180c097981 */ /* 0x000f24000c1e1900 */
[----:B------:R-:W-:Y:S02]  /*de10*/  UIMAD UR28, UR28, UR9, -0x40 ;  /* 0xffffffc01c1c74a4 */ /* 0x000fe4000f8e0209 */
[----:B------:R-:W4:Y:S02]  /*de20*/  LDG.E R10, desc[UR24][R14.64] ;  /* 0x000000180e0a7981 */ /* 0x000f24000c1e1900 */
[----:B------:R-:W-:Y:S06]  /*de30*/  USHF.R.S32.HI UR14, URZ, 0x1f, UR28 ;  /* 0x0000001f3f0e7899 */ /* 0x000fec000801141c */
[C---:B---3--:R-:W-:Y:S04]  /*de40*/  IMAD R8, R6.reuse, UR14, RZ ;  /* 0x0000000e06087c24 */ /* 0x048fe8000f8e02ff */
[----:B------:R-:W-:Y:S02]  /*de50*/  IMAD R8, R7, UR28, R8 ;  /* 0x0000001c07087c24 */ /* 0x000fe4000f8e0208 */
[----:B----4-:R-:W-:Y:S02]  /*de60*/  IMAD.IADD R9, R9, 0x1, -R10 ;  /* 0x0000000109097824 */ /* 0x010fe400078e0a0a */
        /* <DEDUP_REMOVED lines=8> */
.L_x_2128:
[----:B------:R2:W-:Y:S01]  /*def0*/  @P5 STS.128 [R207+0x6000], RZ ;  /* 0x006000ffcf005388 */ /* 0x0005e20000000c00 */
[CC--:B------:R-:W-:Y:S02]  /*df00*/  LEA R14, P0, R5.reuse, R218.reuse, 0x1 ;  /* 0x000000da050e7211 */ /* 0x0c0fe400078008ff */
[C---:B------:R-:W-:Y:S02]  /*df10*/  IADD3 R7, P1, R5.reuse, UR26, RZ ;  /* 0x0000001a05077c10 */ /* 0x040fe4000ff3e0ff */
[-C--:B------:R-:W-:Y:S02]  /*df20*/  LEA.HI.X R15, R5, R217.reuse, R4, 0x1, P0 ;  /* 0x000000d9050f7211 */ /* 0x080fe400000f0c04 */
        /* <DEDUP_REMOVED lines=26> */
[CC--:B------:R-:W-:Y:S02]  /*e0d0*/  @!P5 LEA R24, P6, R5.reuse, R218.reuse, 0x1 ;  /* 0x000000da0518d211 */ /* 0x0c0fe400078c08ff */
[CCC-:B------:R-:W-:Y:S01]  /*e0e0*/  @!P4 LEA.HI.X R23, R5.reuse, R217.reuse, R6.reuse, 0x1, P1 ;  /* 0x000000d90517c211 */ /* 0x1c0fe200008f0c06 */
[----:B------:R-:W-:Y:S01]  /*e0f0*/  @!PT LDS RZ, [RZ] ;  /* 0x00000000fffff984 */ /* 0x000fe20000000800 */
[----:B------:R-:W-:Y:S01]  /*e100*/  @!PT LDS RZ, [RZ] ;  /* 0x00000000fffff984 */ /* 0x000fe20000000800 */
[----:B------:R-:W-:Y:S01]  /*e110*/  @!PT LDS RZ, [RZ] ;  /* 0x00000000fffff984 */ /* 0x000fe20000000800 */
[----:B------:R2:W-:Y:S01]  /*e120*/  @!P5 LDGSTS.E.BYPASS.LTC128B.128 [R207+0x6800], desc[UR24][R12.64] ;  /* 0x068000000ccfdfae */ /* 0x0005e2000b901d58 */
[CCC-:B------:R-:W-:Y:S02]  /*e130*/  @!P5 LEA.HI.X R25, R5.reuse, R217.reuse, R6.reuse, 0x1, P6 ;  /* 0x000000d90519d211 */ /* 0x1c0fe400030f0c06 */
[CC--:B------:R-:W-:Y:S01]  /*e140*/  @!P2 LEA.HI.X R21, R5.reuse, R217.reuse, R6, 0x1, P0 ;  /* 0x000000d90515a211 */ /* 0x0c0fe200000f0c06 */
[----:B------:R2:W-:Y:S01]  /*e150*/  @P4 STS.128 [R207+0x8800], RZ ;  /* 0x008800ffcf004388 */ /* 0x0005e20000000c00 */
[----:B------:R-:W-:Y:S03]  /*e160*/  IADD3 R4, P6, R5, UR26, RZ ;  /* 0x0000001a05047c10 */ /* 0x000fe6000ffde0ff */
[----:B------:R-:W-:Y:S01]  /*e170*/  @!PT LDS RZ, [RZ] ;  /* 0x00000000fffff984 */ /* 0x000fe20000000800 */
[----:B------:R-:W-:Y:S01]  /*e180*/  @!PT LDS RZ, [RZ] ;  /* 0x00000000fffff984 */ /* 0x000fe20000000800 */
[----:B------:R-:W-:Y:S01]  /*e190*/  @!PT LDS RZ, [RZ] ;  /* 0x00000000fffff984 */ /* 0x000fe20000000800 */
[----:B------:R2:W-:Y:S01]  /*e1a0*/  @!P4 LDGSTS.E.BYPASS.LTC128B.128 [R207+0x8800], desc[UR24][R10.64+0x80] ;  /* 0x088000800acfcfae */ /* 0x0005e2000b901d58 */
[CC--:B------:R-:W-:Y:S02]  /*e1b0*/  @!P4 LEA R26, P1, R4.reuse, R218.reuse, 0x1 ;  /* 0x000000da041ac211 */ /* 0x0c0fe400078208ff */
[-C--:B------:R-:W-:Y:S01]  /*e1c0*/  @!P2 LEA R30, P0, R4, R218.reuse, 0x1 ;  /* 0x000000da041ea211 */ /* 0x080fe200078008ff */
[----:B------:R2:W-:Y:S01]  /*e1d0*/  @P2 STS.128 [R207+0xa800], RZ ;  /* 0x00a800ffcf002388 */ /* 0x0005e20000000c00 */
[----:B------:R-:W-:Y:S02]  /*e1e0*/  IADD3.X R6, R6, UR23, RZ, P6, !PT ;  /* 0x0000001706067c10 */ /* 0x000fe4000b7fe4ff */
[C---:B------:R-:W-:Y:S01]  /*e1f0*/  @!P5 LEA R28, P6, R4.reuse, R218, 0x1 ;  /* 0x000000da041cd211 */ /* 0x040fe200078c08ff */
[----:B------:R-:W-:Y:S01]  /*e200*/  @!PT LDS RZ, [RZ] ;  /* 0x00000000fffff984 */ /* 0x000fe20000000800 */
[----:B------:R-:W-:Y:S01]  /*e210*/  @!PT LDS RZ, [RZ] ;  /* 0x00000000fffff984 */ /* 0x000fe20000000800 */
[----:B------:R-:W-:Y:S01]  /*e220*/  @!PT LDS RZ, [RZ] ;  /* 0x00000000fffff984 */ /* 0x000fe20000000800 */
[----:B------:R2:W-:Y:S01]  /*e230*/  @!P2 LDGSTS.E.BYPASS.LTC128B.128 [R207+0xa800], desc[UR24][R8.64+0x100] ;  /* 0x0a80010008cfafae */ /* 0x0005e2000b901d58 */
[CC--:B------:R-:W-:Y:S01]  /*e240*/  @!P4 LEA.HI.X R27, R4.reuse, R217.reuse, R6, 0x1, P1 ;  /* 0x000000d9041bc211 */ /* 0x0c0fe200008f0c06 */
[----:B------:R-:W-:Y:S01]  /*e250*/  IMAD.MOV.U32 R218, RZ, RZ, R14 ;  /* 0x000000ffffda7224 */ /* 0x000fe200078e000e */
[CCC-:B------:R-:W-:Y:S01]  /*e260*/  @!P5 LEA.HI.X R29, R4.reuse, R217.reuse, R6.reuse, 0x1, P6 ;  /* 0x000000d9041dd211 */ /* 0x1c0fe200030f0c06 */
[----:B------:R2:W-:Y:S01]  /*e270*/  @P5 STS.128 [R207+0x7000], RZ ;  /* 0x007000ffcf005388 */ /* 0x0005e20000000c00 */
[----:B------:R-:W-:Y:S01]  /*e280*/  @!P2 LEA.HI.X R31, R4, R217, R6, 0x1, P0 ;  /* 0x000000d9041fa211 */ /* 0x000fe200000f0c06 */
[----:B------:R-:W-:Y:S02]  /*e290*/  IMAD.MOV.U32 R217, RZ, RZ, R15 ;  /* 0x000000ffffd97224 */ /* 0x000fe400078e000f */
        /* <DEDUP_REMOVED lines=30> */
.L_x_2127:
[----:B------:R-:W-:Y:S01]  /*e480*/  MOV R5, UR12 ;  /* 0x0000000c00057c02 */ /* 0x000fe20008000f00 */
[----:B--2---:R-:W-:Y:S01]  /*e490*/  LDSM.16.MT88.4 R20, [R194+0xc000] ;  /* 0x00c00000c214783b */ /* 0x004fe20000004200 */
[----:B------:R-:W-:Y:S02]  /*e4a0*/  UISETP.GT.AND UP2, UPT, UR12, UR10, UPT ;  /* 0x0000000a0c00728c */ /* 0x000fe4000bf44270 */
[----:B------:R-:W-:Y:S04]  /*e4b0*/  LEA R4, R5, R214, 0x6 ;  /* 0x000000d605047211 */ /* 0x000fe800078e30ff */
[C---:B------:R-:W-:Y:S01]  /*e4c0*/  IADD3 R5, R4.reuse, 0x1, RZ ;  /* 0x0000000104057810 */ /* 0x040fe20007ffe0ff */
[C---:B------:R-:W-:Y:S01]  /*e4d0*/  VIADD R6, R4.reuse, 0x8 ;  /* 0x0000000804067836 */ /* 0x040fe20000000000 */
[CC--:B------:R-:W-:Y:S01]  /*e4e0*/  ISETP.GE.AND P6, PT, R4.reuse, R213.reuse, PT ;  /* 0x000000d50400720c */ /* 0x0c0fe20003fc6270 */
[----:B------:R-:W-:Y:S01]  /*e4f0*/  VIADD R8, R4, 0x18 ;  /* 0x0000001804087836 */ /* 0x000fe20000000000 */
[C---:B------:R-:W-:Y:S01]  /*e500*/  ISETP.GE.AND P5, PT, R5.reuse, R213, PT ;  /* 0x000000d50500720c */ /* 0x040fe20003fa6270 */
[----:B------:R-:W-:Y:S01]  /*e510*/  LDSM.16.MT88.4 R28, [R193+0xc000] ;  /* 0x00c00000c11c783b */ /* 0x000fe20000004200 */
[C---:B------:R-:W-:Y:S02]  /*e520*/  ISETP.GE.AND P2, PT, R5.reuse, R211, PT ;  /* 0x000000d30500720c */ /* 0x040fe40003f46270 */
[C---:B------:R-:W-:Y:S02]  /*e530*/  ISETP.GE.AND P0, PT, R6.reuse, R213, PT ;  /* 0x000000d50600720c */ /* 0x040fe40003f06270 */
[-C--:B------:R-:W-:Y:S02]  /*e540*/  ISETP.GE.AND P4, PT, R6, R211.reuse, PT ;  /* 0x000000d30600720c */ /* 0x080fe40003f86270 */
[C---:B------:R-:W-:Y:S02]  /*e550*/  ISETP.GE.AND P1, PT, R4.reuse, R211, PT ;  /* 0x000000d30400720c */ /* 0x040fe40003f26270 */
[C---:B------:R-:W-:Y:S02]  /*e560*/  ISETP.GE.OR P5, PT, R5.reuse, R212, !P5 ;  /* 0x000000d40500720c */ /* 0x040fe40006fa6670 */
[----:B------:R-:W-:Y:S02]  /*e570*/  ISETP.GE.OR P2, PT, R5, R210, !P2 ;  /* 0x000000d20500720c */ /* 0x000fe40005746670 */
[-C--:B------:R-:W-:Y:S02]  /*e580*/  ISETP.GE.OR P6, PT, R4, R212.reuse, !P6 ;  /* 0x000000d40400720c */ /* 0x080fe400077c6670 */
[C---:B------:R-:W-:Y:S02]  /*e590*/  ISETP.GE.OR P0, PT, R6.reuse, R212, !P0 ;  /* 0x000000d40600720c */ /* 0x040fe40004706670 */
[-C--:B------:R-:W-:Y:S02]  /*e5a0*/  ISETP.GE.OR P4, PT, R6, R210.reuse, !P4 ;  /* 0x000000d20600720c */ /* 0x080fe40006786670 */
[C---:B------:R-:W-:Y:S02]  /*e5b0*/  IADD3 R5, R4.reuse, 0x9, RZ ;  /* 0x0000000904057810 */ /* 0x040fe40007ffe0ff */
[C---:B------:R-:W-:Y:S02]  /*e5c0*/  IADD3 R6, R4.reuse, 0x10, RZ ;  /* 0x0000001004067810 */ /* 0x040fe40007ffe0ff */
[----:B------:R-:W-:Y:S02]  /*e5d0*/  ISETP.GE.OR P1, PT, R4, R210, !P1 ;  /* 0x000000d20400720c */ /* 0x000fe40004f26670 */
[----:B------:R-:W-:Y:S02]  /*e5e0*/  FSEL R9, R3, -INF , !P6 ;  /* 0xff80000003097808 */ /* 0x000fe40007000000 */
[----:B------:R-:W-:Y:S02]  /*e5f0*/  FSEL R7, R222, -INF , !P5 ;  /* 0xff800000de077808 */ /* 0x000fe40006800000 */
[CC--:B------:R-:W-:Y:S02]  /*e600*/  ISETP.GE.AND P6, PT, R5.reuse, R213.reuse, PT ;  /* 0x000000d50500720c */ /* 0x0c0fe40003fc6270 */
[----:B------:R-:W-:Y:S02]  /*e610*/  ISETP.GE.AND P5, PT, R6, R213, PT ;  /* 0x000000d50600720c */ /* 0x000fe40003fa6270 */
[----:B------:R-:W-:Y:S02]  /*e620*/  FSEL R226, R226, -INF , !P1 ;  /* 0xff800000e2e27808 */ /* 0x000fe40004800000 */
[CC--:B------:R-:W-:Y:S02]  /*e630*/  ISETP.GE.AND P1, PT, R5.reuse, R211.reuse, PT ;  /* 0x000000d30500720c */ /* 0x0c0fe40003f26270 */
[CC--:B------:R-:W-:Y:S02]  /*e640*/  ISETP.GE.OR P6, PT, R5.reuse, R212.reuse, !P6 ;  /* 0x000000d40500720c */ /* 0x0c0fe400077c6670 */
[----:B------:R-:W-:Y:S02]  /*e650*/  ISETP.GE.OR P5, PT, R6, R212, !P5 ;  /* 0x000000d40600720c */ /* 0x000fe40006fa6670 */
[----:B------:R-:W-:Y:S02]  /*e660*/  IADD3 R3, R4, 0x11, RZ ;  /* 0x0000001104037810 */ /* 0x000fe40007ffe0ff */
[-C--:B------:R-:W-:Y:S02]  /*e670*/  ISETP.GE.OR P1, PT, R5, R210.reuse, !P1 ;  /* 0x000000d20500720c */ /* 0x080fe40004f26670 */
[----:B-1----:R-:W-:Y:S02]  /*e680*/  FSEL R229, R229, -INF , !P0 ;  /* 0xff800000e5e57808 */ /* 0x002fe40004000000 */
[----:B------:R-:W-:Y:S02]  /*e690*/  FSEL R5, R230, -INF , !P6 ;  /* 0xff800000e6057808 */ /* 0x000fe40007000000 */
[----:B------:R-:W-:Y:S02]  /*e6a0*/  FSEL R173, R235, -INF , !P5 ;  /* 0xff800000ebad7808 */ /* 0x000fe40006800000 */
[----:B------:R-:W-:Y:S02]  /*e6b0*/  ISETP.GE.AND P0, PT, R6, R211, PT ;  /* 0x000000d30600720c */ /* 0x000fe40003f06270 */
[CC--:B------:R-:W-:Y:S02]  /*e6c0*/  ISETP.GE.AND P6, PT, R3.reuse, R213.reuse, PT ;  /* 0x000000d50300720c */ /* 0x0c0fe40003fc6270 */
[----:B------:R-:W-:Y:S02]  /*e6d0*/  ISETP.GE.AND P5, PT, R8, R213, PT ;  /* 0x000000d50800720c */ /* 0x000fe40003fa6270 */
[----:B------:R-:W-:Y:S02]  /*e6e0*/  ISETP.GE.OR P0, PT, R6, R210, !P0 ;  /* 0x000000d20600720c */ /* 0x000fe40004706670 */
[-C--:B------:R-:W-:Y:S02]  /*e6f0*/  ISETP.GE.OR P6, PT, R3, R212.reuse, !P6 ;  /* 0x000000d40300720c */ /* 0x080fe400077c6670 */
[----:B------:R-:W-:Y:S02]  /*e700*/  ISETP.GE.OR P5, PT, R8, R212, !P5 ;  /* 0x000000d40800720c */ /* 0x000fe40006fa6670 */
[----:B------:R-:W-:Y:S02]  /*e710*/  IADD3 R6, R4, 0x19, RZ ;  /* 0x0000001904067810 */ /* 0x000fe40007ffe0ff */
[----:B------:R-:W-:Y:S02]  /*e720*/  FSEL R163, R234, -INF , !P6 ;  /* 0xff800000eaa37808 */ /* 0x000fe40007000000 */
[----:B------:R-:W-:Y:S02]  /*e730*/  FSEL R143, R240, -INF , !P5 ;  /* 0xff800000f08f7808 */ /* 0x000fe40006800000 */
[----:B------:R-:W-:Y:S02]  /*e740*/  FSEL R10, R227, -INF , !P2 ;  /* 0xff800000e30a7808 */ /* 0x000fe40005000000 */
[C---:B------:R-:W-:Y:S02]  /*e750*/  ISETP.GE.AND P6, PT, R3.reuse, R211, PT ;  /* 0x000000d30300720c */ /* 0x040fe40003fc6270 */
[----:B------:R-:W-:Y:S02]  /*e760*/  ISETP.GE.AND P2, PT, R6, R213, PT ;  /* 0x000000d50600720c */ /* 0x000fe40003f46270 */
[-C--:B------:R-:W-:Y:S02]  /*e770*/  ISETP.GE.AND P5, PT, R8, R211.reuse, PT ;  /* 0x000000d30800720c */ /* 0x080fe40003fa6270 */
[----:B------:R-:W-:Y:S02]  /*e780*/  ISETP.GE.OR P6, PT, R3, R210, !P6 ;  /* 0x000000d20300720c */ /* 0x000fe400077c6670 */
[----:B------:R-:W-:Y:S02]  /*e790*/  ISETP.GE.OR P2, PT, R6, R212, !P2 ;  /* 0x000000d40600720c */ /* 0x000fe40005746670 */
[-C--:B------:R-:W-:Y:S02]  /*e7a0*/  ISETP.GE.OR P5, PT, R8, R210.reuse, !P5 ;  /* 0x000000d20800720c */ /* 0x080fe40006fa6670 */
[C---:B------:R-:W-:Y:S02]  /*e7b0*/  IADD3 R3, R4.reuse, 0x20, RZ ;  /* 0x0000002004037810 */ /* 0x040fe40007ffe0ff */
[----:B------:R-:W-:Y:S02]  /*e7c0*/  IADD3 R8, R4, 0x21, RZ ;  /* 0x0000002104087810 */ /* 0x000fe40007ffe0ff */
[----:B------:R-:W-:Y:S02]  /*e7d0*/  FSEL R228, R228, -INF , !P4 ;  /* 0xff800000e4e47808 */ /* 0x000fe40006000000 */
[----:B------:R-:W-:Y:S02]  /*e7e0*/  FSEL R141, R239, -INF , !P2 ;  /* 0xff800000ef8d7808 */ /* 0x000fe40005000000 */
[----:B------:R-:W-:Y:S02]  /*e7f0*/  FSEL R12, R231, -INF , !P1 ;  /* 0xff800000e70c7808 */ /* 0x000fe40004800000 */
[----:B------:R-:W-:Y:S02]  /*e800*/  ISETP.GE.AND P4, PT, R6, R211, PT ;  /* 0x000000d30600720c */ /* 0x000fe40003f86270 */
[-C--:B------:R-:W-:Y:S02]  /*e810*/  ISETP.GE.AND P2, PT, R3, R213.reuse, PT ;  /* 0x000000d50300720c */ /* 0x080fe40003f46270 */
[----:B------:R-:W-:Y:S02]  /*e820*/  ISETP.GE.AND P1, PT, R8, R213, PT ;  /* 0x000000d50800720c */ /* 0x000fe40003f26270 */
[----:B------:R-:W-:Y:S01]  /*e830*/  ISETP.GE.OR P4, PT, R6, R210, !P4 ;  /* 0x000000d20600720c */ /* 0x000fe20006786670 */
[----:B------:R-:W-:Y:S01]  /*e840*/  VIADD R6, R4, 0x28 ;  /* 0x0000002804067836 */ /* 0x000fe20000000000 */
[----:B------:R-:W-:Y:S02]  /*e850*/  FSEL R162, R233, -INF , !P0 ;  /* 0xff800000e9a27808 */ /* 0x000fe40004000000 */
[-C--:B------:R-:W-:Y:S02]  /*e860*/  ISETP.GE.OR P2, PT, R3, R212.reuse, !P2 ;  /* 0x000000d40300720c */ /* 0x080fe40005746670 */
[C---:B------:R-:W-:Y:S02]  /*e870*/  ISETP.GE.OR P1, PT, R8.reuse, R212, !P1 ;  /* 0x000000d40800720c */ /* 0x040fe40004f26670 */
[-C--:B------:R-:W-:Y:S02]  /*e880*/  ISETP.GE.AND P0, PT, R8, R211.reuse, PT ;  /* 0x000000d30800720c */ /* 0x080fe40003f06270 */
[----:B------:R-:W-:Y:S02]  /*e890*/  FSEL R161, R245, -INF , !P2 ;  /* 0xff800000f5a17808 */ /* 0x000fe40005000000 */
[----:B------:R-:W-:Y:S02]  /*e8a0*/  FSEL R159, R244, -INF , !P1 ;  /* 0xff800000f49f7808 */ /* 0x000fe40004800000 */
[----:B------:R-:W-:Y:S02]  /*e8b0*/  ISETP.GE.OR P0, PT, R8, R210, !P0 ;  /* 0x000000d20800720c */ /* 0x000fe40004706670 */
[----:B------:R-:W-:Y:S02]  /*e8c0*/  ISETP.GE.AND P2, PT, R3, R211, PT ;  /* 0x000000d30300720c */ /* 0x000fe40003f46270 */
[C---:B------:R-:W-:Y:S02]  /*e8d0*/  ISETP.GE.AND P1, PT, R6.reuse, R213, PT ;  /* 0x000000d50600720c */ /* 0x040fe40003f26270 */
[----:B------:R-:W-:Y:S02]  /*e8e0*/  FMNMX.FTZ R8, R9, R0, !PT ;  /* 0x0000000009087209 */ /* 0x000fe40007810000 */
[----:B------:R-:W-:Y:S02]  /*e8f0*/  ISETP.GE.OR P2, PT, R3, R210, !P2 ;  /* 0x000000d20300720c */ /* 0x000fe40005746670 */
[----:B------:R-:W-:Y:S02]  /*e900*/  ISETP.GE.OR P1, PT, R6, R212, !P1 ;  /* 0x000000d40600720c */ /* 0x000fe40004f26670 */
[----:B------:R-:W-:Y:S02]  /*e910*/  FMNMX.FTZ R8, R7, R8, !PT ;  /* 0x0000000807087209 */ /* 0x000fe40007810000 */
[----:B------:R-:W-:Y:S02]  /*e920*/  IADD3 R3, R4, 0x29, RZ ;  /* 0x0000002904037810 */ /* 0x000fe40007ffe0ff */
[----:B------:R-:W-:Y:S02]  /*e930*/  FMNMX.FTZ R11, R226, R2, !PT ;  /* 0x00000002e20b7209 */ /* 0x000fe40007810000 */
[----:B------:R-:W-:Y:S02]  /*e940*/  FSEL R160, R232, -INF , !P6 ;  /* 0xff800000e8a07808 */ /* 0x000fe40007000000 */
[----:B------:R-:W-:Y:S02]  /*e950*/  FSEL R157, R247, -INF , !P1 ;  /* 0xff800000f79d7808 */ /* 0x000fe40004800000 */
[----:B------:R-:W-:Y:S02]  /*e960*/  FMNMX.FTZ R8, R229, R8, !PT ;  /* 0x00000008e5087209 */ /* 0x000fe40007810000 */
[----:B------:R-:W-:Y:S02]  /*e970*/  ISETP.GE.AND P6, PT, R6, R211, PT ;  /* 0x000000d30600720c */ /* 0x000fe40003fc6270 */
[C---:B------:R-:W-:Y:S02]  /*e980*/  ISETP.GE.AND P1, PT, R3.reuse, R213, PT ;  /* 0x000000d50300720c */ /* 0x040fe40003f26270 */
[----:B------:R-:W-:Y:S02]  /*e990*/  FMNMX.FTZ R11, R10, R11, !PT ;  /* 0x0000000b0a0b7209 */ /* 0x000fe40007810000 */
[----:B------:R-:W-:Y:S02]  /*e9a0*/  ISETP.GE.OR P6, PT, R6, R210, !P6 ;  /* 0x000000d20600720c */ /* 0x000fe400077c6670 */
[----:B------:R-:W-:Y:S02]  /*e9b0*/  ISETP.GE.OR P1, PT, R3, R212, !P1 ;  /* 0x000000d40300720c */ /* 0x000fe40004f26670 */
[----:B------:R-:W-:Y:S02]  /*e9c0*/  FMNMX.FTZ R8, R5, R8, !PT ;  /* 0x0000000805087209 */ /* 0x000fe40007810000 */
[----:B------:R-:W-:Y:S02]  /*e9d0*/  FMNMX.FTZ R11, R228, R11, !PT ;  /* 0x0000000be40b7209 */ /* 0x000fe40007810000 */
[----:B------:R-:W-:Y:S02]  /*e9e0*/  IADD3 R6, R4, 0x30, RZ ;  /* 0x0000003004067810 */ /* 0x000fe40007ffe0ff */
        /* <DEDUP_REMOVED lines=11> */
[----:B------:R-:W-:Y:S02]  /*eaa0*/  FSEL R142, R237, -INF , !P5 ;  /* 0xff800000ed8e7808 */ /* 0x000fe40006800000 */
[----:B------:R-:W-:Y:S02]  /*eab0*/  FMNMX.FTZ R8, R143, R8, !PT ;  /* 0x000000088f087209 */ /* 0x000fe40007810000 */
[----:B------:R-:W-:Y:S02]  /*eac0*/  FSEL R153, R19, -INF , !P1 ;  /* 0xff80000013997808 */ /* 0x000fe40004800000 */
[----:B------:R-:W-:Y:S02]  /*ead0*/  FMNMX.FTZ R11, R160, R11, !PT ;  /* 0x0000000ba00b7209 */ /* 0x000fe40007810000 */
[----:B------:R-:W-:Y:S02]  /*eae0*/  ISETP.GE.AND P5, PT, R3, R211, PT ;  /* 0x000000d30300720c */ /* 0x000fe40003fa6270 */
[----:B------:R-:W-:Y:S02]  /*eaf0*/  ISETP.GE.AND P1, PT, R6, R213, PT ;  /* 0x000000d50600720c */ /* 0x000fe40003f26270 */
[----:B------:R-:W-:Y:S02]  /*eb00*/  FMNMX.FTZ R8, R141, R8, !PT ;  /* 0x000000088d087209 */ /* 0x000fe40007810000 */
[----:B------:R-:W-:Y:S02]  /*eb10*/  FMNMX.FTZ R11, R142, R11, !PT ;  /* 0x0000000b8e0b7209 */ /* 0x000fe40007810000 */
[----:B------:R-:W-:Y:S01]  /*eb20*/  ISETP.GE.OR P5, PT, R3, R210, !P5 ;  /* 0x000000d20300720c */ /* 0x000fe20006fa6670 */
[----:B------:R-:W-:Y:S01]  /*eb30*/  VIADD R3, R4, 0x38 ;  /* 0x0000003804037836 */ /* 0x000fe20000000000 */
[----:B------:R-:W-:Y:S02]  /*eb40*/  ISETP.GE.OR P1, PT, R6, R212, !P1 ;  /* 0x000000d40600720c */ /* 0x000fe40004f26670 */
[----:B------:R-:W-:Y:S02]  /*eb50*/  IADD3 R4, R4, 0x39, RZ ;  /* 0x0000003904047810 */ /* 0x000fe40007ffe0ff */
[----:B------:R-:W-:Y:S02]  /*eb60*/  FMNMX.FTZ R8, R161, R8, !PT ;  /* 0x00000008a1087209 */ /* 0x000fe40007810000 */
[----:B------:R-:W-:Y:S02]  /*eb70*/  FSEL R158, R241, -INF , !P2 ;  /* 0xff800000f19e7808 */ /* 0x000fe40005000000 */
[----:B------:R-:W-:Y:S02]  /*eb80*/  FMNMX.FTZ R11, R140, R11, !PT ;  /* 0x0000000b8c0b7209 */ /* 0x000fe40007810000 */
[----:B------:R-:W-:Y:S02]  /*eb90*/  FSEL R151, R17, -INF , !P1 ;  /* 0xff80000011977808 */ /* 0x000fe40004800000 */
[----:B------:R-:W-:Y:S02]  /*eba0*/  ISETP.GE.AND P1, PT, R4, R213, PT ;  /* 0x000000d50400720c */ /* 0x000fe40003f26270 */
[----:B------:R-:W-:Y:S02]  /*ebb0*/  FMNMX.FTZ R8, R159, R8, !PT ;  /* 0x000000089f087209 */ /* 0x000fe40007810000 */
[----:B------:R-:W-:Y:S02]  /*ebc0*/  FSEL R156, R238, -INF , !P0 ;  /* 0xff800000ee9c7808 */ /* 0x000fe40004000000 */
[----:B------:R-:W-:Y:S02]  /*ebd0*/  FMNMX.FTZ R11, R158, R11, !PT ;  /* 0x0000000b9e0b7209 */ /* 0x000fe40007810000 */
[----:B------:R-:W-:Y:S02]  /*ebe0*/  ISETP.GE.OR P1, PT, R4, R212, !P1 ;  /* 0x000000d40400720c */ /* 0x000fe40004f26670 */
[----:B------:R-:W-:Y:S02]  /*ebf0*/  FMNMX.FTZ R8, R157, R8, !PT ;  /* 0x000000089d087209 */ /* 0x000fe40007810000 */
[----:B------:R-:W-:Y:S02]  /*ec00*/  FSEL R154, R243, -INF , !P6 ;  /* 0xff800000f39a7808 */ /* 0x000fe40007000000 */
[----:B------:R-:W-:Y:S02]  /*ec10*/  FMNMX.FTZ R13, R156, R11, !PT ;  /* 0x0000000b9c0d7209 */ /* 0x000fe40007810000 */
[----:B------:R-:W-:Y:S02]  /*ec20*/  FSEL R147, R252, -INF , !P1 ;  /* 0xff800000fc937808 */ /* 0x000fe40004800000 */
[----:B------:R-:W-:Y:S02]  /*ec30*/  FMNMX.FTZ R8, R155, R8, !PT ;  /* 0x000000089b087209 */ /* 0x000fe40007810000 */
[C---:B------:R-:W-:Y:S02]  /*ec40*/  ISETP.GE.AND P2, PT, R3.reuse, R213, PT ;  /* 0x000000d50300720c */ /* 0x040fe40003f46270 */
[----:B------:R-:W-:Y:S02]  /*ec50*/  ISETP.GE.AND P1, PT, R3, R211, PT ;  /* 0x000000d30300720c */ /* 0x000fe40003f26270 */
[----:B------:R-:W-:Y:S02]  /*ec60*/  FSEL R152, R242, -INF , !P5 ;  /* 0xff800000f2987808 */ /* 0x000fe40006800000 */
[----:B------:R-:W-:Y:S02]  /*ec70*/  FMNMX.FTZ R13, R154, R13, !PT ;  /* 0x0000000d9a0d7209 */ /* 0x000fe40007810000 */
[----:B------:R-:W-:Y:S02]  /*ec80*/  ISETP.GE.AND P0, PT, R6, R211, PT ;  /* 0x000000d30600720c */ /* 0x000fe40003f06270 */
[----:B------:R-:W-:Y:S02]  /*ec90*/  FMNMX.FTZ R8, R153, R8, !PT ;  /* 0x0000000899087209 */ /* 0x000fe40007810000 */
[C---:B------:R-:W-:Y:S02]  /*eca0*/  ISETP.GE.OR P2, PT, R3.reuse, R212, !P2 ;  /* 0x000000d40300720c */ /* 0x040fe40005746670 */
[-C--:B------:R-:W-:Y:S02]  /*ecb0*/  ISETP.GE.OR P1, PT, R3, R210.reuse, !P1 ;  /* 0x000000d20300720c */ /* 0x080fe40004f26670 */
[----:B------:R-:W-:Y:S02]  /*ecc0*/  FSEL R148, R249, -INF , !P4 ;  /* 0xff800000f9947808 */ /* 0x000fe40006000000 */
[----:B------:R-:W-:Y:S02]  /*ecd0*/  FMNMX.FTZ R3, R152, R13, !PT ;  /* 0x0000000d98037209 */ /* 0x000fe40007810000 */
[----:B------:R-:W-:Y:S02]  /*ece0*/  ISETP.GE.OR P0, PT, R6, R210, !P0 ;  /* 0x000000d20600720c */ /* 0x000fe40004706670 */
[----:B------:R-:W-:Y:S02]  /*ecf0*/  FSEL R149, R18, -INF , !P2 ;  /* 0xff80000012957808 */ /* 0x000fe40005000000 */
[----:B------:R-:W-:Y:S02]  /*ed00*/  FMNMX.FTZ R8, R151, R8, !PT ;  /* 0x0000000897087209 */ /* 0x000fe40007810000 */
[----:B------:R-:W-:Y:S02]  /*ed10*/  FSEL R146, R248, -INF , !P0 ;  /* 0xff800000f8927808 */ /* 0x000fe40004000000 */
[----:B------:R-:W-:Y:S02]  /*ed20*/  FMNMX.FTZ R3, R148, R3, !PT ;  /* 0x0000000394037209 */ /* 0x000fe40007810000 */
[----:B------:R-:W-:Y:S02]  /*ed30*/  ISETP.GE.AND P2, PT, R4, R211, PT ;  /* 0x000000d30400720c */ /* 0x000fe40003f46270 */
[----:B------:R-:W-:Y:S02]  /*ed40*/  FMNMX.FTZ R8, R149, R8, !PT ;  /* 0x0000000895087209 */ /* 0x000fe40007810000 */
[----:B------:R-:W-:Y:S02]  /*ed50*/  FSEL R144, R251, -INF , !P1 ;  /* 0xff800000fb907808 */ /* 0x000fe40004800000 */
[----:B------:R-:W-:Y:S02]  /*ed60*/  FMNMX.FTZ R3, R146, R3, !PT ;  /* 0x0000000392037209 */ /* 0x000fe40007810000 */
[----:B------:R-:W-:Y:S02]  /*ed70*/  ISETP.GE.OR P2, PT, R4, R210, !P2 ;  /* 0x000000d20400720c */ /* 0x000fe40005746670 */
[----:B------:R-:W-:Y:S02]  /*ed80*/  FMNMX.FTZ R11, R147, R8, !PT ;  /* 0x00000008930b7209 */ /* 0x000fe40007810000 */
[----:B------:R-:W-:Y:S02]  /*ed90*/  FMNMX.FTZ R8, R144, R3, !PT ;  /* 0x0000000390087209 */ /* 0x000fe40007810000 */
[----:B------:R-:W-:Y:S01]  /*eda0*/  FSEL R133, R250, -INF , !P2 ;  /* 0xff800000fa857808 */ /* 0x000fe20005000000 */
[----:B------:R-:W-:Y:S03]  /*edb0*/  SHFL.BFLY PT, R14, R11, 0x2, 0x1f ;  /* 0x0c401f000b0e7f89 */ /* 0x000fe600000e0000 */
[----:B------:R-:W-:Y:S05]  /*edc0*/  FMNMX.FTZ R6, R133, R8, !PT ;  /* 0x0000000885067209 */ /* 0x000fea0007810000 */
        /* <DEDUP_REMOVED lines=8> */
[----:B------:R-:W-:Y:S02]  /*ee50*/  FSETP.NEU.FTZ.AND P0, PT, R3, -INF , PT ;  /* 0xff8000000300780b */ /* 0x000fe40003f1d000 */
[C---:B------:R-:W-:Y:S01]  /*ee60*/  FSETP.NEU.FTZ.AND P1, PT, R132.reuse, -INF , PT ;  /* 0xff8000008400780b */ /* 0x040fe20003f3d000 */
[----:B------:R-:W-:Y:S01]  /*ee70*/  FMUL.FTZ R150, R132, UR4 ;  /* 0x0000000484967c20 */ /* 0x000fe20008410000 */
[----:B------:R-:W-:Y:S04]  /*ee80*/  FSEL R145, R145, RZ, P0 ;  /* 0x000000ff91917208 */ /* 0x000fe80000000000 */
[----:B------:R-:W-:Y:S01]  /*ee90*/  FSEL R150, R150, RZ, P1 ;  /* 0x000000ff96967208 */ /* 0x000fe20000800000 */
[--C-:B------:R-:W-:Y:S01]  /*eea0*/  FFMA.FTZ R167, R12, UR4, -R145.reuse ;  /* 0x000000040ca77c23 */ /* 0x100fe20008010891 */
[--C-:B------:R-:W-:Y:S01]  /*eeb0*/  FFMA.FTZ R171, R226, UR4, -R145.reuse ;  /* 0x00000004e2ab7c23 */ /* 0x100fe20008010891 */
[----:B------:R-:W1:Y:S01]  /*eec0*/  LDSM.16.MT88.4 R12, [R196+0xc000] ;  /* 0x00c00000c40c783b */ /* 0x000e620000004200 */
[--C-:B------:R-:W-:Y:S01]  /*eed0*/  FFMA.FTZ R135, R10, UR4, -R145.reuse ;  /* 0x000000040a877c23 */ /* 0x100fe20008010891 */
[--C-:B------:R-:W-:Y:S01]  /*eee0*/  FFMA.FTZ R164, R5, UR4, -R150.reuse ;  /* 0x0000000405a47c23 */ /* 0x100fe20008010896 */
[----:B------:R-:W-:Y:S01]  /*eef0*/  FSEL R5, R132, RZ, P1 ;  /* 0x000000ff84057208 */ /* 0x000fe20000800000 */
[--C-:B------:R-:W-:Y:S01]  /*ef00*/  FFMA.FTZ R134, R228, UR4, -R145.reuse ;  /* 0x00000004e4867c23 */ /* 0x100fe20008010891 */
[--C-:B------:R-:W-:Y:S01]  /*ef10*/  FFMA.FTZ R169, R9, UR4, -R150.reuse ;  /* 0x0000000409a97c23 */ /* 0x100fe20008010896 */
[--C-:B------:R-:W-:Y:S01]  /*ef20*/  FFMA.FTZ R166, R7, UR4, -R150.reuse ;  /* 0x0000000407a67c23 */ /* 0x100fe20008010896 */
[----:B------:R-:W-:Y:S01]  /*ef30*/  FFMA.FTZ R165, R229, UR4, -R150 ;  /* 0x00000004e5a57c23 */ /* 0x000fe20008010896 */
[----:B------:R-:W-:Y:S01]  /*ef40*/  FADD.FTZ R0, -R5, R0 ;  /* 0x0000000005007221 */ /* 0x000fe20000010100 */
[----:B------:R-:W-:Y:S01]  /*ef50*/  FSEL R5, R3, RZ, P0 ;  /* 0x000000ff03057208 */ /* 0x000fe20000000000 */
[----:B------:R-:W-:Y:S01]  /*ef60*/  MUFU.EX2 R164, R164 ;  /* 0x000000a400a47308 */ /* 0x000fe20000000800 */
[--C-:B------:R-:W-:Y:S01]  /*ef70*/  FFMA.FTZ R170, R143, UR4, -R150.reuse ;  /* 0x000000048faa7c23 */ /* 0x100fe20008010896 */
[----:B------:R-:W-:Y:S01]  /*ef80*/  FMUL.FTZ R6, R0, UR4 ;  /* 0x0000000400067c20 */ /* 0x000fe20008410000 */
[----:B------:R-:W-:Y:S01]  /*ef90*/  FFMA.FTZ R175, R141, UR4, -R150 ;  /* 0x000000048daf7c23 */ /* 0x000fe20008010896 */
[----:B------:R-:W-:Y:S01]  /*efa0*/  FADD.FTZ R0, -R5, R2 ;  /* 0x0000000205007221 */ /* 0x000fe20000010100 */
[--C-:B------:R-:W-:Y:S01]  /*efb0*/  FFMA.FTZ R172, R162, UR4, -R145.reuse ;  /* 0x00000004a2ac7c23 */ /* 0x100fe20008010891 */
[--C-:B------:R-:W-:Y:S01]  /*efc0*/  FFMA.FTZ R177, R160, UR4, -R145.reuse ;  /* 0x00000004a0b17c23 */ /* 0x100fe20008010891 */
[--C-:B------:R-:W-:Y:S01]  /*efd0*/  FFMA.FTZ R174, R142, UR4, -R145.reuse ;  /* 0x000000048eae7c23 */ /* 0x100fe20008010891 */
[----:B------:R-:W-:Y:S02]  /*efe0*/  FMUL.FTZ R8, R0, UR4 ;  /* 0x0000000400087c20 */ /* 0x000fe40008410000 */
[----:B------:R-:W-:Y:S01]  /*eff0*/  MUFU.EX2 R169, R169 ;  /* 0x000000a900a97308 */ /* 0x000fe20000000800 */
[--C-:B------:R-:W-:Y:S01]  /*f000*/  FFMA.FTZ R179, R140, UR4, -R145.reuse ;  /* 0x000000048cb37c23 */ /* 0x100fe20008010891 */
[--C-:B------:R-:W-:Y:S01]  /*f010*/  FFMA.FTZ R176, R161, UR4, -R150.reuse ;  /* 0x00000004a1b07c23 */ /* 0x100fe20008010896 */
[----:B------:R-:W-:Y:S01]  /*f020*/  LDSM.16.MT88.4 R140, [R193+0xe800] ;  /* 0x00e80000c18c783b */ /* 0x000fe20000004200 */
[--C-:B------:R-:W-:Y:S01]  /*f030*/  FFMA.FTZ R225, R159, UR4, -R150.reuse ;  /* 0x000000049fe17c23 */ /* 0x100fe20008010896 */
[--C-:B------:R-:W-:Y:S01]  /*f040*/  FFMA.FTZ R178, R157, UR4, -R150.reuse ;  /* 0x000000049db27c23 */ /* 0x100fe20008010896 */
[--C-:B------:R-:W-:Y:S01]  /*f050*/  FFMA.FTZ R227, R155, UR4, -R150.reuse ;  /* 0x000000049be37c23 */ /* 0x100fe20008010896 */
[--C-:B------:R-:W-:Y:S03]  /*f060*/  FFMA.FTZ R222, R158, UR4, -R145.reuse ;  /* 0x000000049ede7c23 */ /* 0x100fe60008010891 */
[----:B------:R-:W2:Y:S01]  /*f070*/  MUFU.EX2 R166, R166 ;  /* 0x000000a600a67308 */ /* 0x000ea20000000800 */
[--C-:B------:R-:W-:Y:S01]  /*f080*/  FFMA.FTZ R229, R156, UR4, -R145.reuse ;  /* 0x000000049ce57c23 */ /* 0x100fe20008010891 */
[--C-:B------:R-:W-:Y:S01]  /*f090*/  FFMA.FTZ R224, R154, UR4, -R145.reuse ;  /* 0x000000049ae07c23 */ /* 0x100fe20008010891 */
[----:B------:R-:W-:Y:S01]  /*f0a0*/  LDSM.16.MT88.4 R156, [R192+0xf800] ;  /* 0x00f80000c09c783b */ /* 0x000fe20000004200 */
[--C-:B------:R-:W-:Y:S01]  /*f0b0*/  FFMA.FTZ R231, R152, UR4, -R145.reuse ;  /* 0x0000000498e77c23 */ /* 0x100fe20008010891 */
[--C-:B------:R-:W-:Y:S01]  /*f0c0*/  FFMA.FTZ R226, R153, UR4, -R150.reuse ;  /* 0x0000000499e27c23 */ /* 0x100fe20008010896 */
[--C-:B------:R-:W-:Y:S01]  /*f0d0*/  FFMA.FTZ R233, R151, UR4, -R150.reuse ;  /* 0x0000000497e97c23 */ /* 0x100fe20008010896 */
[--C-:B------:R-:W-:Y:S03]  /*f0e0*/  FFMA.FTZ R228, R149, UR4, -R150.reuse ;  /* 0x0000000495e47c23 */ /* 0x100fe60008010896 */
[----:B------:R-:W3:Y:S01]  /*f0f0*/  MUFU.EX2 R165, R165 ;  /* 0x000000a500a57308 */ /* 0x000ee20000000800 */
[--C-:B------:R-:W-:Y:S01]  /*f100*/  FFMA.FTZ R230, R148, UR4, -R145.reuse ;  /* 0x0000000494e67c23 */ /* 0x100fe20008010891 */
[--C-:B------:R-:W-:Y:S01]  /*f110*/  FFMA.FTZ R237, R146, UR4, -R145.reuse ;  /* 0x0000000492ed7c23 */ /* 0x100fe20008010891 */
[----:B------:R-:W-:Y:S01]  /*f120*/  LDSM.16.MT88.4 R152, [R193+0xf800] ;  /* 0x00f80000c198783b */ /* 0x000fe20000004200 */
[--C-:B------:R-:W-:Y:S01]  /*f130*/  FFMA.FTZ R232, R144, UR4, -R145.reuse ;  /* 0x0000000490e87c23 */ /* 0x100fe20008010891 */
[----:B------:R-:W-:Y:S01]  /*f140*/  FFMA.FTZ R133, R133, UR4, -R145 ;  /* 0x0000000485857c23 */ /* 0x000fe20008010891 */
[--C-:B------:R-:W-:Y:S01]  /*f150*/  FFMA.FTZ R168, R173, UR4, -R150.reuse ;  /* 0x00000004ada87c23 */ /* 0x100fe20008010896 */
[--C-:B------:R-:W-:Y:S03]  /*f160*/  FFMA.FTZ R173, R163, UR4, -R150.reuse ;  /* 0x00000004a3ad7c23 */ /* 0x100fe60008010896 */
[----:B------:R-:W-:Y:S01]  /*f170*/  MUFU.EX2 R171, R171 ;  /* 0x000000ab00ab7308 */ /* 0x000fe20000000800 */
[----:B--2---:R-:W-:Y:S01]  /*f180*/  F2FP.F16.F32.PACK_AB R136, R166, R169 ;  /* 0x000000a9a688723e */ /* 0x004fe200000000ff */
[----:B------:R-:W-:Y:S01]  /*f190*/  FFMA.FTZ R150, R147, UR4, -R150 ;  /* 0x0000000493967c23 */ /* 0x000fe20008010896 */
[----:B------:R-:W-:Y:S01]  /*f1a0*/  LDSM.16.MT88.4 R160, [R196+0x11800] ;  /* 0x01180000c4a0783b */ /* 0x000fe20000004200 */
[----:B------:R-:W-:Y:S06]  /*f1b0*/  PLOP3.LUT P0, PT, PT, PT, UP2, 0x80, 0x0 ;  /* 0x000000000000781c */ /* 0x000fec0003f0f028 */
[----:B------:R-:W2:Y:S01]  /*f1c0*/  MUFU.EX2 R135, R135 ;  /* 0x0000008700877308 */ /* 0x000ea20000000800 */
[----:B---3--:R-:W-:Y:S01]  /*f1d0*/  F2FP.F16.F32.PACK_AB R138, R164, R165 ;  /* 0x000000a5a48a723e */ /* 0x008fe200000000ff */
[----:B------:R-:W-:Y:S08]  /*f1e0*/  LDSM.16.MT88.4 R144, [R196+0xf800] ;  /* 0x00f80000c490783b */ /* 0x000ff00000004200 */
[----:B------:R-:W-:Y:S10]  /*f1f0*/  MUFU.EX2 R134, R134 ;  /* 0x0000008600867308 */ /* 0x000ff40000000800 */
[----:B------:R-:W3:Y:S01]  /*f200*/  MUFU.EX2 R167, R167 ;  /* 0x000000a700a77308 */ /* 0x000ee20000000800 */
[----:B--2---:R-:W-:Y:S09]  /*f210*/  F2FP.F16.F32.PACK_AB R137, R135, R171 ;  /* 0x000000ab8789723e */ /* 0x004ff200000000ff */
[----:B------:R-:W2:Y:S10]  /*f220*/  MUFU.EX2 R2, R6 ;  /* 0x0000000600027308 */ /* 0x000eb40000000800 */
[----:B------:R-:W4:Y:S01]  /*f230*/  MUFU.EX2 R0, R8 ;  /* 0x0000000800007308 */ /* 0x000f220000000800 */
[----:B---3--:R-:W-:Y:S09]  /*f240*/  F2FP.F16.F32.PACK_AB R139, R167, R134 ;  /* 0x00000086a78b723e */ /* 0x008ff200000000ff */
[----:B------:R3:W-:Y:S01]  /*f250*/  MUFU.EX2 R235, R150 ;  /* 0x0000009600eb7308 */ /* 0x0007e20000000800 */
[C---:B--2---:R-:W-:Y:S01]  /*f260*/  FMUL.FTZ R4, R2.reuse, R128 ;  /* 0x0000008002047220 */ /* 0x044fe20000410000 */
[C---:B------:R-:W-:Y:S01]  /*f270*/  FMUL.FTZ R5, R2.reuse, R129 ;  /* 0x0000008102057220 */ /* 0x040fe20000410000 */
[C---:B------:R-:W-:Y:S01]  /*f280*/  FMUL.FTZ R9, R2.reuse, R125 ;  /* 0x0000007d02097220 */ /* 0x040fe20000410000 */
[C---:B------:R-:W-:Y:S01]  /*f290*/  FMUL.FTZ R16, R2.reuse, R116 ;  /* 0x0000007402107220 */ /* 0x040fe20000410000 */
[C---:B------:R-:W-:Y:S01]  /*f2a0*/  FMUL.FTZ R17, R2.reuse, R117 ;  /* 0x0000007502117220 */ /* 0x040fe20000410000 */
[C---:B------:R-:W-:Y:S01]  /*f2b0*/  FMUL.FTZ R24, R2.reuse, R108 ;  /* 0x0000006c02187220 */ /* 0x040fe20000410000 */
[C---:B------:R-:W-:Y:S01]  /*f2c0*/  FMUL.FTZ R25, R2.reuse, R109 ;  /* 0x0000006d02197220 */ /* 0x040fe20000410000 */
[----:B------:R-:W-:Y:S01]  /*f2d0*/  FMUL.FTZ R32, R2, R100 ;  /* 0x0000006402207220 */ /* 0x000fe20000410000 */
[C---:B----4-:R-:W-:Y:S01]  /*f2e0*/  FMUL.FTZ R6, R0.reuse, R130 ;  /* 0x0000008200067220 */ /* 0x050fe20000410000 */
[----:B------:R-:W-:Y:S01]  /*f2f0*/  FMUL.FTZ R7, R0, R131 ;  /* 0x0000008300077220 */ /* 0x000fe20000410000 */
[----:B------:R-:W-:Y:S01]  /*f300*/  FMUL.FTZ R8, R2, R124 ;  /* 0x0000007c02087220 */ /* 0x000fe20000410000 */
[C---:B------:R-:W-:Y:S01]  /*f310*/  FMUL.FTZ R10, R0.reuse, R126 ;  /* 0x0000007e000a7220 */ /* 0x040fe20000410000 */
[C---:B------:R-:W-:Y:S01]  /*f320*/  FMUL.FTZ R11, R0.reuse, R127 ;  /* 0x0000007f000b7220 */ /* 0x040fe20000410000 */
[----:B------:R-:W-:Y:S01]  /*f330*/  LDSM.16.MT88.4 R128, [R194+0xe800] ;  /* 0x00e80000c280783b */ /* 0x000fe20000004200 */
[C---:B------:R-:W-:Y:S01]  /*f340*/  FMUL.FTZ R18, R0.reuse, R118 ;  /* 0x0000007600127220 */ /* 0x040fe20000410000 */
[----:B------:R-:W-:Y:S01]  /*f350*/  FMUL.FTZ R19, R0, R119 ;  /* 0x0000007700137220 */ /* 0x000fe20000410000 */
[C---:B-1----:R-:W-:Y:S01]  /*f360*/  HMMA.16816.F32 R4, R136.reuse, R12, R4 ;  /* 0x0000000c8804723c */ /* 0x042fe20000001804 */
[----:B------:R-:W-:Y:S04]  /*f370*/  MUFU.EX2 R168, R168 ;  /* 0x000000a800a87308 */ /* 0x000fe80000000800 */
[----:B------:R-:W1:Y:S01]  /*f380*/  LDSM.16.MT88.4 R124, [R192+0xc000] ;  /* 0x00c00000c07c783b */ /* 0x000e620000004200 */
[C---:B------:R-:W-:Y:S05]  /*f390*/  HMMA.16816.F32 R8, R136.reuse, R14, R8 ;  /* 0x0000000e8808723c */ /* 0x040fea0000001808 */
[----:B------:R-:W2:Y:S01]  /*f3a0*/  MUFU.EX2 R173, R173 ;  /* 0x000000ad00ad7308 */ /* 0x000ea20000000800 */
        /* <DEDUP_REMOVED lines=16> */
[----:B------:R-:W2:Y:S01]  /*f4b0*/  MUFU.EX2 R175, R175 ;  /* 0x000000af00af7308 */ /* 0x000ea20000000800 */
[----:B------:R-:W2:Y:S01]  /*f4c0*/  LDSM.16.MT88.4 R100, [R193+0xe000] ;  /* 0x00e00000c164783b */ /* 0x000ea20000004200 */
        /* <DEDUP_REMOVED lines=14> */
[----:B------:R-:W2:Y:S01]  /*f5b0*/  MUFU.EX2 R177, R177 ;  /* 0x000000b100b17308 */ /* 0x000ea20000000800 */
[C---:B------:R-:W-:Y:S01]  /*f5c0*/  FMUL.FTZ R28, R2.reuse, R104 ;  /* 0x00000068021c7220 */ /* 0x040fe20000410000 */
[----:B------:R-:W-:Y:S01]  /*f5d0*/  FMUL.FTZ R29, R2, R105 ;  /* 0x00000069021d7220 */ /* 0x000fe20000410000 */
[C---:B------:R-:W-:Y:S03]  /*f5e0*/  FMUL.FTZ R30, R0.reuse, R106 ;  /* 0x0000006a001e7220 */ /* 0x040fe60000410000 */
[C---:B------:R-:W-:Y:S01]  /*f5f0*/  FMUL.FTZ R31, R0.reuse, R107 ;  /* 0x0000006b001f7220 */ /* 0x040fe20000410000 */
[----:B---3--:R-:W-:Y:S01]  /*f600*/  LDSM.16.MT88.4 R148, [R194+0xf800] ;  /* 0x00f80000c294783b */ /* 0x008fe20000004200 */
        /* <DEDUP_REMOVED lines=11> */
[----:B------:R-:W3:Y:S01]  /*f6c0*/  MUFU.EX2 R179, R179 ;  /* 0x000000b300b37308 */ /* 0x000ee20000000800 */
        /* <DEDUP_REMOVED lines=20> */
[C---:B--2---:R-:W-:Y:S03]  /*f810*/  HMMA.16816.F32 R52, R136.reuse, R100, R52 ;  /* 0x000000648834723c */ /* 0x044fe60000001834 */
[C---:B------:R-:W-:Y:S01]  /*f820*/  FMUL.FTZ R60, R2.reuse, R60 ;  /* 0x0000003c023c7220 */ /* 0x040fe20000410000 */
[----:B------:R-:W-:Y:S01]  /*f830*/  FMUL.FTZ R61, R2, R61 ;  /* 0x0000003d023d7220 */ /* 0x000fe20000410000 */
[C---:B------:R-:W-:Y:S01]  /*f840*/  FMUL.FTZ R62, R0.reuse, R62 ;  /* 0x0000003e003e7220 */ /* 0x040fe20000410000 */
[C---:B------:R-:W-:Y:S01]  /*f850*/  HMMA.16816.F32 R56, R136.reuse, R102, R56 ;  /* 0x000000668838723c */ /* 0x040fe20000001838 */
[----:B------:R-:W2:Y:S01]  /*f860*/  LDSM.16.MT88.4 R100, [R194+0x10000] ;  /* 0x01000000c264783b */ /* 0x000ea20000004200 */
        /* <DEDUP_REMOVED lines=33> */
[C---:B--2---:R-:W-:Y:S03]  /*fa80*/  HMMA.16816.F32 R76, R136.reuse, R100, R76 ;  /* 0x00000064884c723c */ /* 0x044fe6000000184c */
[C---:B------:R-:W-:Y:S01]  /*fa90*/  FMUL.FTZ R84, R2.reuse, R84 ;  /* 0x0000005402547220 */ /* 0x040fe20000410000 */
[----:B------:R-:W-:Y:S01]  /*faa0*/  FMUL.FTZ R85, R2, R85 ;  /* 0x0000005502557220 */ /* 0x000fe20000410000 */
[C---:B------:R-:W-:Y:S01]  /*fab0*/  FMUL.FTZ R86, R0.reuse, R86 ;  /* 0x0000005600567220 */ /* 0x040fe20000410000 */
[C---:B------:R-:W-:Y:S02]  /*fac0*/  HMMA.16816.F32 R80, R136.reuse, R102, R80 ;  /* 0x000000668850723c */ /* 0x040fe40000001850 */
[----:B------:R-:W2:Y:S03]  /*fad0*/  MUFU.EX2 R233, R233 ;  /* 0x000000e900e97308 */ /* 0x000ea60000000800 */
[----:B------:R-:W-:Y:S01]  /*fae0*/  FMUL.FTZ R87, R0, R87 ;  /* 0x0000005700577220 */ /* 0x000fe20000410000 */
[C---:B------:R-:W-:Y:S01]  /*faf0*/  FMUL.FTZ R88, R2.reuse, R88 ;  /* 0x0000005802587220 */ /* 0x040fe20000410000 */
[----:B------:R-:W-:Y:S01]  /*fb00*/  FMUL.FTZ R89, R2, R89 ;  /* 0x0000005902597220 */ /* 0x000fe20000410000 */
[C---:B------:R-:W-:Y:S04]  /*fb10*/  FMUL.FTZ R90, R0.reuse, R90 ;  /* 0x0000005a005a7220 */ /* 0x040fe80000410000 */
[----:B------:R-:W2:Y:S01]  /*fb20*/  MUFU.EX2 R228, R228 ;  /* 0x000000e400e47308 */ /* 0x000ea20000000800 */
        /* <DEDUP_REMOVED lines=12> */
[----:B------:R-:W2:Y:S01]  /*fbf0*/  MUFU.EX2 R237, R237 ;  /* 0x000000ed00ed7308 */ /* 0x000ea20000000800 */
        /* <DEDUP_REMOVED lines=10> */
[----:B---3--:R-:W-:Y:S01]  /*fca0*/  F2FP.F16.F32.PACK_AB R103, R179, R174 ;  /* 0x000000aeb367723e */ /* 0x008fe200000000ff */
[----:B------:R-:W-:Y:S01]  /*fcb0*/  FADD.FTZ R166, R166, R169 ;  /* 0x000000a9a6a67221 */ /* 0x000fe20000010000 */
[----:B------:R-:W-:Y:S03]  /*fcc0*/  LDSM.16.MT88.4 R136, [R196+0xf000] ;  /* 0x00f00000c488783b */ /* 0x000fe60000004200 */
[----:B------:R-:W3:Y:S01]  /*fcd0*/  MUFU.EX2 R133, R133 ;  /* 0x0000008500857308 */ /* 0x000ee20000000800 */
        /* <DEDUP_REMOVED lines=66> */
[----:B--2---:R-:W-:Y:S01]  /*10100*/  F2FP.F16.F32.PACK_AB R136, R233, R226 ;  /* 0x000000e2e988723e */ /* 0x004fe200000000ff */
[C---:B-1----:R-:W-:Y:S05]  /*10110*/  HMMA.16816.F32 R44, R104.reuse, R116, R44 ;  /* 0x00000074682c723c */ /* 0x042fea000000182c */
[----:B------:R-:W-:Y:S01]  /*10120*/  F2FP.F16.F32.PACK_AB R138, R235, R228 ;  /* 0x000000e4eb8a723e */ /* 0x000fe200000000ff */
[C---:B------:R-:W-:Y:S01]  /*10130*/  HMMA.16816.F32 R48, R104.reuse, R118, R48 ;  /* 0x000000766830723c */ /* 0x040fe20000001830 */
[----:B------:R-:W1:Y:S04]  /*10140*/  LDSM.16.MT88.4 R116, [R193+0x11000] ;  /* 0x01100000c174783b */ /* 0x000e680000004200 */
[----:B------:R-:W-:Y:S01]  /*10150*/  F2FP.F16.F32.PACK_AB R137, R237, R230 ;  /* 0x000000e6ed89723e */ /* 0x000fe200000000ff */
[C---:B------:R-:W-:Y:S05]  /*10160*/  HMMA.16816.F32 R52, R104.reuse, R140, R52 ;  /* 0x0000008c6834723c */ /* 0x040fea0000001834 */
[----:B---3--:R-:W-:Y:S01]  /*10170*/  F2FP.F16.F32.PACK_AB R139, R133, R232 ;  /* 0x000000e8858b723e */ /* 0x008fe200000000ff */
        /* <DEDUP_REMOVED lines=62> */
.L_x_2125:
        /* <DEDUP_REMOVED lines=267> */
.L_x_2130:
        /* <DEDUP_REMOVED lines=10> */
.L_x_2131:
[----:B------:R-:W-:Y:S01]  /*116b0*/  S2UR UR4, SR_CTAID.Z ;  /* 0x00000000000479c3 */ /* 0x000fe20000002700 */
[----:B------:R-:W-:Y:S01]  /*116c0*/  ULDC UR6, c[0x0][0x270] ;  /* 0x00009c0000067ab9 */ /* 0x000fe20000000800 */
[----:B------:R-:W-:-:S06]  /*116d0*/  ULDC UR11, c[0x0][0x2c4] ;  /* 0x0000b100000b7ab9 */ /* 0x000fcc0000000800 */
[----:B------:R-:W1:Y:S02]  /*116e0*/  S2UR UR7, SR_CTAID.Y ;  /* 0x00000000000779c3 */ /* 0x000e640000002600 */
[----:B-1----:R-:W-:-:S04]  /*116f0*/  UIMAD UR6, UR7, UR6, UR4 ;  /* 0x00000006070672a4 */ /* 0x002fc8000f8e0204 */
[----:B------:R-:W-:Y:S02]  /*11700*/  UIMAD UR11, UR6, UR11, URZ ;  /* 0x0000000b060b72a4 */ /* 0x000fe4000f8e023f */
.L_x_2132:
        /* <DEDUP_REMOVED lines=32> */
.L_x_2134:
[----:B------:R-:W-:Y:S05]  /*11910*/  BSYNC B0 ;  /* 0x0000000000007941 */ /* 0x000fea0003800000 */
.L_x_2133:
        /* <DEDUP_REMOVED lines=51> */
.L_x_2136:
[----:B------:R-:W-:Y:S05]  /*11c50*/  BSYNC B0 ;  /* 0x0000000000007941 */ /* 0x000fea0003800000 */
.L_x_2135:
        /* <DEDUP_REMOVED lines=23> */
.L_x_2138:
[----:B------:R-:W-:Y:S05]  /*11dd0*/  BSYNC B0 ;  /* 0x0000000000007941 */ /* 0x000fea0003800000 */
.L_x_2137:
        /* <DEDUP_REMOVED lines=23> */
.L_x_2140:
[----:B------:R-:W-:Y:S05]  /*11f50*/  BSYNC B0 ;  /* 0x0000000000007941 */ /* 0x000fea0003800000 */
.L_x_2139:
        /* <DEDUP_REMOVED lines=22> */
.L_x_2141:
        /* <DEDUP_REMOVED lines=12> */
.L_x_7457:


//--------------------- .text._ZN5flash24flash_fwd_splitkv_kernelI23Flash_fwd_kernel_traitsILi192ELi64ELi64ELi4ELb0ELb0EN7cutlass6half_tE19Flash_kernel_traitsILi192ELi64ELi64ELi4ES3_EELb0ELb1ELb0ELb0ELb0ELb0ELb0ELb1EEEvNS_16Flash_fwd_paramsE --------------------------
	.section	.text._ZN5flash24flash_fwd_splitkv_kernelI23Flash_fwd_kernel_traitsILi192ELi64ELi64ELi4ELb0ELb0EN7cutlass6half_tE19Flash_kernel_traitsILi192ELi64ELi64ELi4ES3_EELb0ELb1ELb0ELb0ELb0ELb0ELb0ELb1EEEvNS_16Flash_fwd_paramsE,"ax",@progbits
	.align	128
        .global         _ZN5flash24flash_fwd_splitkv_kernelI23Flash_fwd_kernel_traitsILi192ELi64ELi64ELi4ELb0ELb0EN7cutlass6half_tE19Flash_kernel_traitsILi192ELi64ELi64ELi4ES3_EELb0ELb1ELb0ELb0ELb0ELb0ELb0ELb1EEEvNS_16Flash_fwd_paramsE
        .type           _ZN5flash24flash_fwd_splitkv_kernelI23Flash_fwd_kernel_traitsILi192ELi64ELi64ELi4ELb0ELb0EN7cutlass6half_tE19Flash_kernel_traitsILi192ELi64ELi64ELi4ES3_EELb0ELb1ELb0ELb0ELb0ELb0ELb0ELb1EEEvNS_16Flash_fwd_paramsE,@function
        .size           _ZN5flash24flash_fwd_splitkv_kernelI23Flash_fwd_kernel_traitsILi192ELi64ELi64ELi4ELb0ELb0EN7cutlass6half_tE19Flash_kernel_traitsILi192ELi64ELi64ELi4ES3_EELb0ELb1ELb0ELb0ELb0ELb0ELb0ELb1EEEvNS_16Flash_fwd_paramsE,(.L_x_7458 - _ZN5flash24flash_fwd_splitkv_kernelI23Flash_fwd_kernel_traitsILi192ELi64ELi64ELi4ELb0ELb0EN7cutlass6half_tE19Flash_kernel_traitsILi192ELi64ELi64ELi4ES3_EELb0ELb1ELb0ELb0ELb0ELb0ELb0ELb1EEEvNS_16Flash_fwd_paramsE)
        .other          _ZN5flash24flash_fwd_splitkv_kernelI23Flash_fwd_kernel_traitsILi192ELi64ELi64ELi4ELb0ELb0EN7cutlass6half_tE19Flash_kernel_traitsILi192ELi64ELi64ELi4ES3_EELb0ELb1ELb0ELb0ELb0ELb0ELb0ELb1EEEvNS_16Flash_fwd_paramsE,@"STO_CUDA_ENTRY STV_DEFAULT"
_ZN5flash24flash_fwd_splitkv_kernelI23Flash_fwd_kernel_traitsILi192ELi64ELi64ELi4ELb0ELb0EN7cutlass6half_tE19Flash_kernel_traitsILi192ELi64ELi64ELi4ES3_EELb0ELb1ELb0ELb0ELb0ELb0ELb0ELb1EEEvNS_16Flash_fwd_paramsE:
.text._ZN5flash24flash_fwd_splitkv_kernelI23Flash_fwd_kernel_traitsILi192ELi64ELi64ELi4ELb0ELb0EN7cutlass6half_tE19Flash_kernel_traitsILi192ELi64ELi64ELi4ES3_EELb0ELb1ELb0ELb0ELb0ELb0ELb0ELb1EEEvNS_16Flash_fwd_paramsE:
[----:B------:R-:W-:Y:S08]  /*0000*/  LDC R1, c[0x0][0x28] ;  /* 0x00000a00ff017b82 */ /* 0x000ff00000000800 */
[----:B------:R-:W1:Y:S01]  /*0010*/  LDC.64 R2, c[0x0][0x2f0] ;  /* 0x0000bc00ff027b82 */ /* 0x000e620000000a00 */
[----:B------:R-:W2:Y:S01]  /*0020*/  S2R R9, SR_CTAID.Y ;  /* 0x0000000000097919 */ /* 0x000ea20000002600 */
[----:B------:R-:W-:Y:S01]  /*0030*/  IMAD.MOV.U32 R201, RZ, RZ, -0x1 ;  /* 0xffffffffffc97424 */ /* 0x000fe200078e00ff */
[----:B------:R-:W-:Y:S01]  /*0040*/  ULDC.64 UR6, c[0x0][0x208] ;  /* 0x0000820000067ab9 */ /* 0x000fe20000000a00 */
[----:B------:R-:W-:-:S04]  /*0050*/  ULDC.64 UR8, c[0x0][0x300] ;  /* 0x0000c00000087ab9 */ /* 0x000fc80000000a00 */
[----:B------:R-:W2:Y:S08]  /*0060*/  LDC.64 R4, c[0x0][0x2f0] ;  /* 0x0000bc00ff047b82 */ /* 0x000eb00000000a00 */
[----:B------:R-:W3:Y:S01]  /*0070*/  LDC.U8 R0, c[0x0][0x3c2] ;  /* 0x0000f080ff007b82 */ /* 0x000ee20000000000 */
[----:B-1----:R-:W-:-:S07]  /*0080*/  ISETP.NE.U32.AND P0, PT, R2, RZ, PT ;  /* 0x000000ff0200720c */ /* 0x002fce0003f05070 */
[----:B------:R-:W1:Y:S01]  /*0090*/  LDC.64 R158, c[0x0][0x300] ;  /* 0x0000c000ff9e7b82 */ /* 0x000e620000000a00 */
[----:B------:R-:W-:-:S07]  /*00a0*/  ISETP.NE.AND.EX P0, PT, R3, RZ, PT, P0 ;  /* 0x000000ff0300720c */ /* 0x000fce0003f05300 */
[----:B------:R-:W4:Y:S01]  /*00b0*/  LDC.64 R2, c[0x0][0x2f8] ;  /* 0x0000be00ff027b82 */ /* 0x000f220000000a00 */
[----:B--2---:R-:W-:-:S05]  /*00c0*/  IMAD.WIDE R6, R9, 0x4, R4 ;  /* 0x0000000409067825 */ /* 0x004fca00078e0204 */
[----:B------:R-:W2:Y:S02]  /*00d0*/  @P0 LDG.E R201, desc[UR6][R6.64] ;  /* 0x0000000606c90981 */ /* 0x000ea4000c1e1900 */
[----:B------:R-:W1:Y:S02]  /*00e0*/  LDC.64 R4, c[0x0][0x2f8] ;  /* 0x0000be00ff047b82 */ /* 0x000e640000000a00 */
[----:B------:R-:W2:Y:S01]  /*00f0*/  @P0 LDG.E R200, desc[UR6][R6.64+0x4] ;  /* 0x0000040606c80981 */ /* 0x000ea2000c1e1900 */
[----:B---3--:R-:W-:Y:S02]  /*0100*/  ISETP.NE.AND P1, PT, R0, RZ, PT ;  /* 0x000000ff0000720c */ /* 0x008fe40003f25270 */
[----:B------:R-:W-:-:S04]  /*0110*/  ISETP.NE.U32.AND P5, PT, RZ, UR8, PT ;  /* 0x00000008ff007c0c */ /* 0x000fc8000bfa5070 */
[----:B------:R-:W-:Y:S02]  /*0120*/  ISETP.NE.AND.EX P5, PT, RZ, UR9, PT, P5 ;  /* 0x00000009ff007c0c */ /* 0x000fe4000bfa5350 */
[----:B----4-:R-:W-:-:S04]  /*0130*/  ISETP.EQ.U32.AND P2, PT, R2, RZ, PT ;  /* 0x000000ff0200720c */ /* 0x010fc80003f42070 */
[----:B------:R-:W-:Y:S01]  /*0140*/  ISETP.EQ.OR.EX P2, PT, R3, RZ, !P1, P2 ;  /* 0x000000ff0300720c */ /* 0x000fe20004f42720 */
[----:B------:R-:W-:Y:S02]  /*0150*/  IMAD.MOV.U32 R13, RZ, RZ, -0x1 ;  /* 0xffffffffff0d7424 */ /* 0x000fe400078e00ff */
[----:B------:R-:W-:Y:S02]  /*0160*/  IMAD.MOV.U32 R8, RZ, RZ, RZ ;  /* 0x000000ffff087224 */ /* 0x000fe400078e00ff */
[----:B-1----:R-:W-:-:S04]  /*0170*/  IMAD.WIDE R4, R9, 0x4, R4 ;  /* 0x0000000409047825 */ /* 0x002fc800078e0204 */
[----:B------:R-:W-:-:S04]  /*0180*/  IMAD.WIDE R158, R9, 0x4, R158 ;  /* 0x00000004099e7825 */ /* 0x000fc800078e029e */
[----:B------:R1:W5:Y:S04]  /*0190*/  @!P2 LDG.E R13, desc[UR6][R4.64] ;  /* 0x00000006040da981 */ /* 0x000368000c1e1900 */
[----:B------:R1:W5:Y:S01]  /*01a0*/  @P5 LDG.E R8, desc[UR6][R158.64] ;  /* 0x000000069e085981 */ /* 0x000362000c1e1900 */
[----:B------:R-:W3:Y:S01]  /*01b0*/  S2R R25, SR_CTAID.X ;  /* 0x0000000000197919 */ /* 0x000ee20000002500 */
[----:B------:R-:W4:Y:S01]  /*01c0*/  S2R R154, SR_CTAID.Z ;  /* 0x00000000009a7919 */ /* 0x000f220000002700 */
[--C-:B------:R-:W-:Y:S01]  /*01d0*/  SHF.R.S32.HI R11, RZ, 0x1f, R9.reuse ;  /* 0x0000001fff0b7819 */ /* 0x100fe20000011409 */
[----:B------:R-:W-:Y:S02]  /*01e0*/  IMAD.MOV.U32 R15, RZ, RZ, R9 ;  /* 0x000000ffff0f7224 */ /* 0x000fe400078e0009 */
[----:B--2---:R-:W-:-:S06]  /*01f0*/  @P0 IMAD.IADD R200, R200, 0x1, -R201 ;  /* 0x00000001c8c80824 */ /* 0x004fcc00078e0ac9 */
[----:B------:R-:W2:Y:S01]  /*0200*/  @!P0 LDC R200, c[0x0][0x2c4] ;  /* 0x0000b100ffc88b82 */ /* 0x000ea20000000800 */
[----:B------:R-:W-:-:S04]  /*0210*/  ISETP.NE.U32.AND P0, PT, R2, RZ, PT ;  /* 0x000000ff0200720c */ /* 0x000fc80003f05070 */
[----:B------:R-:W-:-:S13]  /*0220*/  ISETP.NE.AND.EX P0, PT, R3, RZ, PT, P0 ;  /* 0x000000ff0300720c */ /* 0x000fda0003f05300 */
[----:B-1-34-:R-:W-:Y:S05]  /*0230*/  @!P0 BRA `(.L_x_2142) ;  /* 0x0000000000108947 */ /* 0x01afea0003800000 */
[----:B------:R-:W3:Y:S02]  /*0240*/  @P1 LDG.E R0, desc[UR6][R4.64+0x4] ;  /* 0x0000040604001981 */ /* 0x000ee4000c1e1900 */
[----:B---3-5:R-:W-:-:S06]  /*0250*/  @P1 IADD3 R69, R0, -R13, RZ ;  /* 0x8000000d00451210 */ /* 0x028fcc0007ffe0ff */
[----:B------:R3:W5:Y:S01]  /*0260*/  @!P1 LDG.E R69, desc[UR6][R4.64] ;  /* 0x0000000604459981 */ /* 0x000762000c1e1900 */
[----:B------:R-:W-:Y:S05]  /*0270*/  BRA `(.L_x_2143) ;  /* 0x0000000000047947 */ /* 0x000fea0003800000 */
.L_x_2142:
[----:B------:R-:W1:Y:S02]  /*0280*/  LDC R69, c[0x0][0x2c8] ;  /* 0x0000b200ff457b82 */ /* 0x000e640000000800 */
.L_x_2143:
[----:B------:R-:W4:Y:S02]  /*0290*/  LDC.64 R2, c[0x0][0x308] ;  /* 0x0000c200ff027b82 */ /* 0x000f240000000a00 */
[----:B----4-:R-:W-:-:S04]  /*02a0*/  ISETP.NE.U32.AND P1, PT, R2, RZ, PT ;  /* 0x000000ff0200720c */ /* 0x010fc80003f25070 */
[----:B------:R-:W-:-:S13]  /*02b0*/  ISETP.NE.AND.EX P1, PT, R3, RZ, PT, P1 ;  /* 0x000000ff0300720c */ /* 0x000fda0003f25310 */
[----:B------:R-:W4:Y:S01]  /*02c0*/  @P1 LDC.64 R2, c[0x0][0x308] ;  /* 0x0000c200ff021b82 */ /* 0x000f220000000a00 */
[----:B------:R-:W-:-:S07]  /*02d0*/  IMAD.SHL.U32 R61, R25, 0x40, RZ ;  /* 0x00000040193d7824 */ /* 0x000fce00078e00ff */
[----:B---3--:R-:W3:Y:S01]  /*02e0*/  @!P1 LDC R4, c[0x0][0x2cc] ;  /* 0x0000b300ff049b82 */ /* 0x008ee20000000800 */
[----:B----4-:R-:W-:-:S07]  /*02f0*/  @P1 IMAD.WIDE R6, R9, 0x4, R2 ;  /* 0x0000000409061825 */ /* 0x010fce00078e0202 */
[----:B------:R-:W4:Y:S01]  /*0300*/  @!P1 LDC.64 R2, c[0x0][0x318] ;  /* 0x0000c600ff029b82 */ /* 0x000f220000000a00 */
[----:B------:R1:W5:Y:S01]  /*0310*/  @P1 LDG.E R63, desc[UR6][R6.64] ;  /* 0x00000006063f1981 */ /* 0x000362000c1e1900 */
[----:B--2---:R-:W-:-:S13]  /*0320*/  ISETP.GT.AND P0, PT, R200, R61, PT ;  /* 0x0000003dc800720c */ /* 0x004fda0003f04270 */
[----:B---3--:R-:W-:Y:S05]  /*0330*/  @!P0 EXIT ;  /* 0x000000000000894d */ /* 0x008fea0003800000 */
[----:B------:R-:W2:Y:S01]  /*0340*/  LDC R0, c[0x0][0x398] ;  /* 0x0000e600ff007b82 */ /* 0x000ea20000000800 */
[----:B----4-:R-:W-:Y:S01]  /*0350*/  @!P1 ISETP.NE.U32.AND P0, PT, R2, RZ, PT ;  /* 0x000000ff0200920c */ /* 0x010fe20003f05070 */
[--C-:B-1---5:R-:W-:Y:S01]  /*0360*/  IMAD.IADD R69, R69, 0x1, -R8.reuse ;  /* 0x0000000145457824 */ /* 0x122fe200078e0a08 */
[----:B------:R-:W-:Y:S01]  /*0370*/  ULDC UR5, c[0x0][0x2c8] ;  /* 0x0000b20000057ab9 */ /* 0x000fe20000000800 */
[----:B------:R-:W-:Y:S01]  /*0380*/  @P1 IMAD.IADD R63, R63, 0x1, -R8 ;  /* 0x000000013f3f1824 */ /* 0x000fe200078e0a08 */
[----:B------:R-:W-:Y:S01]  /*0390*/  @!P1 ISETP.NE.AND.EX P0, PT, R3, RZ, PT, P0 ;  /* 0x000000ff0300920c */ /* 0x000fe20003f05300 */
[----:B------:R-:W-:Y:S01]  /*03a0*/  ULDC UR4, c[0x0][0x394] ;  /* 0x0000e50000047ab9 */ /* 0x000fe20000000800 */
[----:B------:R-:W-:Y:S01]  /*03b0*/  IADD3 R3, -R200, 0x7f, R61 ;  /* 0x0000007fc8037810 */ /* 0x000fe20007ffe13d */
[----:B------:R-:W-:Y:S01]  /*03c0*/  UIADD3 UR5, UR5, 0x3f, URZ ;  /* 0x0000003f05057890 */ /* 0x000fe2000fffe03f */
[----:B------:R-:W-:Y:S01]  /*03d0*/  @!P1 SEL R4, R4, RZ, P0 ;  /* 0x000000ff04049207 */ /* 0x000fe20000000000 */
[----:B------:R-:W1:Y:S04]  /*03e0*/  S2R R125, SR_TID.X ;  /* 0x00000000007d7919 */ /* 0x000e680000002100 */
[----:B------:R-:W-:-:S04]  /*03f0*/  @!P1 IMAD.IADD R63, R69, 0x1, R4 ;  /* 0x00000001453f9824 */ /* 0x000fc800078e0204 */
[C---:B------:R-:W-:Y:S01]  /*0400*/  VIADD R5, R63.reuse, 0x3f ;  /* 0x0000003f3f057836 */ /* 0x040fe20000000000 */
[----:B------:R-:W-:-:S04]  /*0410*/  IADD3 R7, R63, R61, -R200 ;  /* 0x0000003d3f077210 */ /* 0x000fc80007ffe8c8 */
[----:B------:R-:W-:Y:S01]  /*0420*/  SHF.R.S32.HI R2, RZ, 0x1f, R5 ;  /* 0x0000001fff027819 */ /* 0x000fe20000011405 */
[----:B------:R-:W-:Y:S01]  /*0430*/  VIADD R7, R7, -UR4 ;  /* 0x8000000407077c36 */ /* 0x000fe20008000000 */
[----:B--2---:R-:W-:Y:S01]  /*0440*/  IADD3 R3, R3, R0, R63 ;  /* 0x0000000003037210 */ /* 0x004fe20007ffe03f */
[----:B------:R-:W-:Y:S01]  /*0450*/  USHF.R.S32.HI UR4, URZ, 0x1f, UR5 ;  /* 0x0000001f3f047899 */ /* 0x000fe20008011405 */
[----:B------:R-:W-:Y:S02]  /*0460*/  LEA.HI R2, R2, R5, RZ, 0x6 ;  /* 0x0000000502027211 */ /* 0x000fe400078f30ff */
[----:B------:R-:W-:Y:S01]  /*0470*/  SHF.R.S32.HI R0, RZ, 0x1f, R3 ;  /* 0x0000001fff007819 */ /* 0x000fe20000011403 */
[----:B------:R-:W-:Y:S01]  /*0480*/  ULEA.HI UR4, UR4, UR5, URZ, 0x6 ;  /* 0x0000000504047291 */ /* 0x000fe2000f8f303f */
[----:B------:R-:W-:Y:S02]  /*0490*/  SHF.R.S32.HI R4, RZ, 0x1f, R7 ;  /* 0x0000001fff047819 */ /* 0x000fe40000011407 */
[----:B------:R-:W-:Y:S01]  /*04a0*/  LEA.HI R0, R0, R3, RZ, 0x6 ;  /* 0x0000000300007211 */ /* 0x000fe200078f30ff */
[----:B------:R-:W-:Y:S01]  /*04b0*/  USHF.R.S32.HI UR4, URZ, 0x6, UR4 ;  /* 0x000000063f047899 */ /* 0x000fe20008011404 */
[----:B------:R-:W-:-:S02]  /*04c0*/  LEA.HI R4, R4, R7, RZ, 0x6 ;  /* 0x0000000704047211 */ /* 0x000fc400078f30ff */
[----:B------:R-:W-:Y:S02]  /*04d0*/  SHF.R.S32.HI R2, RZ, 0x6, R2 ;  /* 0x00000006ff027819 */ /* 0x000fe40000011402 */
[----:B------:R-:W-:Y:S02]  /*04e0*/  SHF.R.S32.HI R3, RZ, 0x6, R0 ;  /* 0x00000006ff037819 */ /* 0x000fe40000011400 */
[----:B------:R-:W-:Y:S02]  /*04f0*/  SHF.R.S32.HI R4, RZ, 0x6, R4 ;  /* 0x00000006ff047819 */ /* 0x000fe40000011404 */
[----:B------:R-:W-:Y:S02]  /*0500*/  VIMNMX3 R134, R2, UR4, R3, PT ;  /* 0x0000000402867c0f */ /* 0x000fe4000b800103 */
[----:B------:R-:W-:-:S04]  /*0510*/  VIMNMX R195, RZ, R4, !PT ;  /* 0x00000004ffc37248 */ /* 0x000fc80007fe0100 */
[----:B------:R-:W-:-:S13]  /*0520*/  ISETP.GE.AND P0, PT, R195, R134, PT ;  /* 0x00000086c300720c */ /* 0x000fda0003f06270 */
[----:B-1----:R-:W-:Y:S05]  /*0530*/  @!P0 BRA `(.L_x_2144) ;  /* 0x0000000800408947 */ /* 0x002fea0003800000 */
        /* <DEDUP_REMOVED lines=12> */
[----:B------:R-:W-:Y:S01]  /*0600*/  @P0 IMAD R201, R201, R5, R7 ;  /* 0x00000005c9c90224 */ /* 0x000fe200078e0207 */
[----:B------:R-:W-:-:S05]  /*0610*/  SHF.R.S32.HI R7, RZ, 0x1f, R61 ;  /* 0x0000001fff077819 */ /* 0x000fca000001143d */
[----:B------:R-:W-:Y:S02]  /*0620*/  IMAD R10, R7, R4, RZ ;  /* 0x00000004070a7224 */ /* 0x000fe400078e02ff */
[-C--:B--2---:R-:W-:Y:S02]  /*0630*/  @!P0 IMAD R8, R11, R2.reuse, RZ ;  /* 0x000000020b088224 */ /* 0x084fe400078e02ff */
[----:B------:R-:W-:-:S04]  /*0640*/  @!P0 IMAD.WIDE.U32 R12, R9, R2, RZ ;  /* 0x00000002090c8225 */ /* 0x000fc800078e00ff */
[----:B------:R-:W-:Y:S02]  /*0650*/  @!P0 IMAD R3, R9, R3, R8 ;  /* 0x0000000309038224 */ /* 0x000fe400078e0208 */
[----:B------:R-:W-:Y:S02]  /*0660*/  IMAD.SHL.U32 R8, R125, 0x8, RZ ;  /* 0x000000087d087824 */ /* 0x000fe400078e00ff */
[----:B------:R-:W-:Y:S01]  /*0670*/  IMAD R2, R9, UR4, R154 ;  /* 0x0000000409027c24 */ /* 0x000fe2000f8e029a */
[----:B------:R-:W-:Y:S01]  /*0680*/  @!P0 IADD3 R201, R13, R3, RZ ;  /* 0x000000030dc98210 */ /* 0x000fe20007ffe0ff */
[----:B------:R-:W-:Y:S01]  /*0690*/  @!P0 IMAD.MOV.U32 R6, RZ, RZ, R12 ;  /* 0x000000ffff068224 */ /* 0x000fe200078e000c */
[----:B------:R-:W-:Y:S01]  /*06a0*/  SHF.R.S32.HI R9, RZ, 0x1f, R8 ;  /* 0x0000001fff097819 */ /* 0x000fe20000011408 */
[C---:B------:R-:W-:Y:S01]  /*06b0*/  IMAD R10, R61.reuse, R5, R10 ;  /* 0x000000053d0a7224 */ /* 0x040fe200078e020a */
[----:B------:R-:W-:Y:S01]  /*06c0*/  SHF.R.S32.HI R3, RZ, 0x3, R0 ;  /* 0x00000003ff037819 */ /* 0x000fe20000011400 */
[----:B------:R-:W-:Y:S01]  /*06d0*/  ULDC UR4, c[0x0][0x2c4] ;  /* 0x0000b10000047ab9 */ /* 0x000fe20000000800 */
[----:B------:R-:W-:Y:S01]  /*06e0*/  SHF.R.S32.HI R0, RZ, 0x1f, R154 ;  /* 0x0000001fff007819 */ /* 0x000fe2000001149a */
[----:B------:R-:W-:Y:S01]  /*06f0*/  IMAD.WIDE.U32 R14, R61, R4, R8 ;  /* 0x000000043d0e7225 */ /* 0x000fe200078e0008 */
[----:B------:R-:W-:-:S03]  /*0700*/  SHF.R.S32.HI R11, RZ, 0x1f, R3 ;  /* 0x0000001fff0b7819 */ /* 0x000fc60000011403 */
        /* <DEDUP_REMOVED lines=31> */
.L_x_2146:
[----:B------:R-:W-:Y:S05]  /*0900*/  BSYNC B0 ;  /* 0x0000000000007941 */ /* 0x000fea0003800000 */
.L_x_2145:
        /* <DEDUP_REMOVED lines=21> */
.L_x_2148:
[----:B------:R-:W-:Y:S05]  /*0a60*/  BSYNC B0 ;  /* 0x0000000000007941 */ /* 0x000fea0003800000 */
.L_x_2147:
        /* <DEDUP_REMOVED lines=22> */
.L_x_2150:
[----:B------:R-:W-:Y:S05]  /*0bd0*/  BSYNC B0 ;  /* 0x0000000000007941 */ /* 0x000fea0003800000 */
.L_x_2149:
        /* <DEDUP_REMOVED lines=22> */
.L_x_2152:
[----:B------:R-:W-:Y:S05]  /*0d40*/  BSYNC B0 ;  /* 0x0000000000007941 */ /* 0x000fea0003800000 */
.L_x_2151:
[----:B------:R-:W-:Y:S01]  /*0d50*/  ISETP.GE.OR P6, PT, R13, R200, P6 ;  /* 0x000000c80d00720c */ /* 0x000fe200037c6670 */
[----:B------:R-:W-:Y:S01]  /*0d60*/  ULDC.64 UR4, c[0x0][0x2b0] ;  /* 0x0000ac0000047ab9 */ /* 0x000fe20000000a00 */
[----:B------:R-:W-:Y:S01]  /*0d70*/  LEA.HI.X.SX32 R11, R2, R11, 0x1, P2 ;  /* 0x0000000b020b7211 */ /* 0x000fe200010f0eff */
[----:B------:R-:W-:Y:S01]  /*0d80*/  @!P5 IMAD.MOV.U32 R9, RZ, RZ, 0x7f800000 ;  /* 0x7f800000ff09d424 */ /* 0x000fe200078e00ff */
[C---:B------:R-:W-:Y:S01]  /*0d90*/  LEA R2, P0, R0.reuse, UR4, 0x2 ;  /* 0x0000000400027c11 */ /* 0x040fe2000f8010ff */
[----:B------:R-:W-:Y:S02]  /*0da0*/  @!P4 IMAD.MOV.U32 R7, RZ, RZ, 0x7f800000 ;  /* 0x7f800000ff07c424 */ /* 0x000fe400078e00ff */
[----:B----4-:R-:W-:Y:S01]  /*0db0*/  @!P3 IMAD.MOV.U32 R5, RZ, RZ, 0x7f800000 ;  /* 0x7f800000ff05b424 */ /* 0x010fe200078e00ff */
        /* <DEDUP_REMOVED lines=8> */
.L_x_2144:
[----:B------:R-:W1:Y:S08]  /*0e40*/  LDC.64 R2, c[0x0][0x368] ;  /* 0x0000da00ff027b82 */ /* 0x000e700000000a00 */
[----:B------:R-:W2:Y:S01]  /*0e50*/  LDC.64 R4, c[0x0][0x370] ;  /* 0x0000dc00ff047b82 */ /* 0x000ea20000000a00 */
[----:B-1----:R-:W-:-:S04]  /*0e60*/  ISETP.NE.U32.AND P0, PT, R2, RZ, PT ;  /* 0x000000ff0200720c */ /* 0x002fc80003f05070 */
[----:B------:R-:W-:-:S13]  /*0e70*/  ISETP.NE.AND.EX P0, PT, R3, RZ, PT, P0 ;  /* 0x000000ff0300720c */ /* 0x000fda0003f05300 */
[----:B------:R-:W1:Y:S02]  /*0e80*/  @P0 LDC.64 R2, c[0x0][0x368] ;  /* 0x0000da00ff020b82 */ /* 0x000e640000000a00 */
[----:B-1----:R-:W-:-:S05]  /*0e90*/  @P0 IMAD.WIDE R2, R9, 0x4, R2 ;  /* 0x0000000409020825 */ /* 0x002fca00078e0202 */
[----:B------:R1:W5:Y:S01]  /*0ea0*/  @P0 LDG.E R9, desc[UR6][R2.64] ;  /* 0x0000000602090981 */ /* 0x000362000c1e1900 */
[----:B--2---:R-:W-:Y:S02]  /*0eb0*/  ISETP.NE.U32.AND P0, PT, R4, RZ, PT ;  /* 0x000000ff0400720c */ /* 0x004fe40003f05070 */
[----:B------:R-:W-:Y:S02]  /*0ec0*/  CS2R R202, SRZ ;  /* 0x0000000000ca7805 */ /* 0x000fe4000001ff00 */
[----:B------:R-:W-:Y:S02]  /*0ed0*/  PLOP3.LUT P3, PT, PT, PT, PT, 0x8, 0x0 ;  /* 0x000000000000781c */ /* 0x000fe40003f6e170 */
[----:B------:R-:W-:-:S13]  /*0ee0*/  ISETP.NE.AND.EX P0, PT, R5, RZ, PT, P0 ;  /* 0x000000ff0500720c */ /* 0x000fda0003f05300 */
[----:B------:R-:W-:Y:S05]  /*0ef0*/  @!P0 BRA `(.L_x_2153) ;  /* 0x0000000000288947 */ /* 0x000fea0003800000 */
[----:B-1----:R-:W1:Y:S02]  /*0f00*/  LDC.64 R2, c[0x0][0x378] ;  /* 0x0000de00ff027b82 */ /* 0x002e640000000a00 */
[-C--:B-1----:R-:W-:Y:S02]  /*0f10*/  IMAD R0, R11, R2.reuse, RZ ;  /* 0x000000020b007224 */ /* 0x082fe400078e02ff */
[----:B------:R-:W-:-:S04]  /*0f20*/  IMAD.WIDE.U32 R6, R15, R2, RZ ;  /* 0x000000020f067225 */ /* 0x000fc800078e00ff */
[----:B------:R-:W-:Y:S01]  /*0f30*/  IMAD R3, R15, R3, R0 ;  /* 0x000000030f037224 */ /* 0x000fe200078e0200 */
[----:B------:R-:W-:-:S03]  /*0f40*/  LEA R202, P0, R6, R4, 0x2 ;  /* 0x0000000406ca7211 */ /* 0x000fc600078010ff */
[----:B------:R-:W-:Y:S01]  /*0f50*/  IMAD.IADD R3, R7, 0x1, R3 ;  /* 0x0000000107037824 */ /* 0x000fe200078e0203 */
[----:B------:R-:W-:-:S04]  /*0f60*/  ISETP.NE.U32.AND P3, PT, R202, RZ, PT ;  /* 0x000000ffca00720c */ /* 0x000fc80003f65070 */
[----:B------:R-:W-:-:S04]  /*0f70*/  SHF.L.U64.HI R6, R6, 0x2, R3 ;  /* 0x0000000206067819 */ /* 0x000fc80000010203 */
[----:B------:R-:W-:-:S04]  /*0f80*/  IADD3.X R203, R6, R5, RZ, P0, !PT ;  /* 0x0000000506cb7210 */ /* 0x000fc800007fe4ff */
[----:B------:R-:W-:-:S13]  /*0f90*/  ISETP.NE.AND.EX P3, PT, R203, RZ, PT, P3 ;  /* 0x000000ffcb00720c */ /* 0x000fda0003f65330 */
.L_x_2153:
[----:B------:R-:W-:Y:S05]  /*0fa0*/  @!P3 BRA `(.L_x_2154) ;  /* 0x000000040040b947 */ /* 0x000fea0003800000 */
[----:B------:R-:W1:Y:S01]  /*0fb0*/  LDC R13, c[0x0][0x380] ;  /* 0x0000e000ff0d7b82 */ /* 0x000e620000000800 */
[----:B------:R-:W-:Y:S01]  /*0fc0*/  LEA R48, R134, 0xffffffc0, 0x6 ;  /* 0xffffffc086307811 */ /* 0x000fe200078e30ff */
[----:B------:R-:W-:-:S06]  /*0fd0*/  ULDC.64 UR4, c[0x0][0x260] ;  /* 0x0000980000047ab9 */ /* 0x000fcc0000000a00 */
[----:B-----5:R-:W2:Y:S08]  /*0fe0*/  LDC R9, c[0x0][0x278] ;  /* 0x00009e00ff097b82 */ /* 0x020eb00000000800 */
        /* <DEDUP_REMOVED lines=26> */
[----:B--2---:R-:W-:Y:S02]  /*1190*/  IABS R0, R9 ;  /* 0x0000000900007213 */ /* 0x004fe40000000000 */
[----:B------:R-:W-:Y:S02]  /*11a0*/  IADD3 R23, -R23, RZ, RZ ;  /* 0x000000ff17177210 */ /* 0x000fe40007ffe1ff */
[----:B------:R-:W1:Y:S03]  /*11b0*/  I2F.RP R7, R0 ;  /* 0x0000000000077306 */ /* 0x000e660000209400 */
[----:B------:R-:W-:-:S05]  /*11c0*/  IMAD R23, R13, R23, R48 ;  /* 0x000000170d177224 */ /* 0x000fca00078e0230 */
[----:B------:R-:W-:Y:S01]  /*11d0*/  SHF.R.S32.HI R21, RZ, 0x1f, R23 ;  /* 0x0000001fff157819 */ /* 0x000fe20000011417 */
[----:B-1----:R-:W1:Y:S02]  /*11e0*/  MUFU.RCP R4, R7 ;  /* 0x0000000700047308 */ /* 0x002e640000001000 */
[----:B-1----:R-:W-:-:S06]  /*11f0*/  IADD3 R4, R4, 0xffffffe, RZ ;  /* 0x0ffffffe04047810 */ /* 0x002fcc0007ffe0ff */
[----:B------:R-:W1:Y:S02]  /*1200*/  F2I.FTZ.U32.TRUNC.NTZ R5, R4 ;  /* 0x0000000400057305 */ /* 0x000e64000021f000 */
[----:B-1----:R-:W-:Y:S01]  /*1210*/  IMAD.MOV R2, RZ, RZ, -R5 ;  /* 0x000000ffff027224 */ /* 0x002fe200078e0a05 */
[----:B------:R-:W-:-:S03]  /*1220*/  MOV R4, RZ ;  /* 0x000000ff00047202 */ /* 0x000fc60000000f00 */
[----:B------:R-:W-:Y:S01]  /*1230*/  IMAD R3, R2, R0, RZ ;  /* 0x0000000002037224 */ /* 0x000fe200078e02ff */
[----:B------:R-:W-:-:S03]  /*1240*/  IABS R2, R154 ;  /* 0x0000009a00027213 */ /* 0x000fc60000000000 */
[----:B------:R-:W-:Y:S02]  /*1250*/  IMAD.HI.U32 R3, R5, R3, R4 ;  /* 0x0000000305037227 */ /* 0x000fe400078e0004 */
[----:B------:R-:W1:Y:S04]  /*1260*/  LDC.64 R4, c[0x0][0x230] ;  /* 0x00008c00ff047b82 */ /* 0x000e680000000a00 */
[----:B------:R-:W-:-:S04]  /*1270*/  IMAD.HI.U32 R8, R3, R2, RZ ;  /* 0x0000000203087227 */ /* 0x000fc800078e00ff */
[----:B------:R-:W-:-:S04]  /*1280*/  IMAD.MOV R3, RZ, RZ, -R8 ;  /* 0x000000ffff037224 */ /* 0x000fc800078e0a08 */
[----:B------:R-:W-:-:S05]  /*1290*/  IMAD R3, R0, R3, R2 ;  /* 0x0000000300037224 */ /* 0x000fca00078e0202 */
[----:B------:R-:W-:-:S13]  /*12a0*/  ISETP.GT.U32.AND P1, PT, R0, R3, PT ;  /* 0x000000030000720c */ /* 0x000fda0003f24070 */
[-C--:B------:R-:W-:Y:S01]  /*12b0*/  @!P1 IADD3 R3, R3, -R0.reuse, RZ ;  /* 0x8000000003039210 */ /* 0x080fe20007ffe0ff */
[----:B------:R-:W-:Y:S01]  /*12c0*/  @!P1 VIADD R8, R8, 0x1 ;  /* 0x0000000108089836 */ /* 0x000fe20000000000 */
[----:B------:R-:W-:Y:S02]  /*12d0*/  ISETP.NE.AND P1, PT, R9, RZ, PT ;  /* 0x000000ff0900720c */ /* 0x000fe40003f25270 */
[----:B------:R-:W-:Y:S02]  /*12e0*/  ISETP.GE.U32.AND P2, PT, R3, R0, PT ;  /* 0x000000000300720c */ /* 0x000fe40003f46070 */
[----:B------:R-:W-:Y:S01]  /*12f0*/  LOP3.LUT R0, R154, R9, RZ, 0x3c, !PT ;  /* 0x000000099a007212 */ /* 0x000fe200078e3cff */
[----:B------:R-:W2:Y:S03]  /*1300*/  LDC.64 R2, c[0x0][0x238] ;  /* 0x00008e00ff027b82 */ /* 0x000ea60000000a00 */
[----:B------:R-:W-:-:S07]  /*1310*/  ISETP.GE.AND P0, PT, R0, RZ, PT ;  /* 0x000000ff0000720c */ /* 0x000fce0003f06270 */
[----:B------:R-:W-:Y:S01]  /*1320*/  @P2 VIADD R8, R8, 0x1 ;  /* 0x0000000108082836 */ /* 0x000fe20000000000 */
[----:B----4-:R-:W-:Y:S01]  /*1330*/  SHF.R.S32.HI R7, RZ, 0x1f, R6 ;  /* 0x0000001fff077819 */ /* 0x010fe20000011406 */
[----:B-1----:R-:W-:-:S04]  /*1340*/  IMAD.WIDE.U32 R12, R6, R4, RZ ;  /* 0x00000004060c7225 */ /* 0x002fc800078e00ff */
[----:B------:R-:W-:Y:S02]  /*1350*/  IMAD R0, R7, R4, RZ ;  /* 0x0000000407007224 */ /* 0x000fe400078e02ff */
[----:B---3--:R-:W-:Y:S02]  /*1360*/  IMAD R4, R21, R162, RZ ;  /* 0x000000a215047224 */ /* 0x008fe400078e02ff */
[C---:B------:R-:W-:Y:S01]  /*1370*/  IMAD R5, R6.reuse, R5, R0 ;  /* 0x0000000506057224 */ /* 0x040fe200078e0200 */
[----:B------:R-:W-:Y:S01]  /*1380*/  MOV R0, R8 ;  /* 0x0000000800007202 */ /* 0x000fe20000000f00 */
[----:B------:R-:W-:Y:S02]  /*1390*/  IMAD R4, R23, R163, R4 ;  /* 0x000000a317047224 */ /* 0x000fe400078e0204 */
[----:B--2---:R-:W-:Y:S01]  /*13a0*/  IMAD R7, R7, R2, RZ ;  /* 0x0000000207077224 */ /* 0x004fe200078e02ff */
[----:B------:R-:W-:Y:S01]  /*13b0*/  IADD3 R13, R13, R5, RZ ;  /* 0x000000050d0d7210 */ /* 0x000fe20007ffe0ff */
[----:B------:R-:W-:Y:S01]  /*13c0*/  @!P0 IMAD.MOV R0, RZ, RZ, -R0 ;  /* 0x000000ffff008224 */ /* 0x000fe200078e0a00 */
[----:B------:R-:W-:Y:S01]  /*13d0*/  @!P1 LOP3.LUT R0, RZ, R9, RZ, 0x33, !PT ;  /* 0x00000009ff009212 */ /* 0x000fe200078e33ff */
[----:B------:R-:W-:-:S02]  /*13e0*/  IMAD R3, R6, R3, R7 ;  /* 0x0000000306037224 */ /* 0x000fc400078e0207 */
[----:B------:R-:W-:Y:S01]  /*13f0*/  IMAD.WIDE.U32 R8, R23, R162, R12 ;  /* 0x000000a217087225 */ /* 0x000fe200078e000c */
[----:B------:R-:W-:-:S03]  /*1400*/  SHF.R.S32.HI R5, RZ, 0x1f, R0 ;  /* 0x0000001fff057819 */ /* 0x000fc60000011400 */
[----:B------:R-:W-:Y:S01]  /*1410*/  IMAD.IADD R13, R9, 0x1, R4 ;  /* 0x00000001090d7824 */ /* 0x000fe200078e0204 */
[----:B------:R-:W-:Y:S01]  /*1420*/  MOV R12, R8 ;  /* 0x00000008000c7202 */ /* 0x000fe20000000f00 */
[----:B------:R-:W-:Y:S02]  /*1430*/  IMAD R9, R5, UR4, RZ ;  /* 0x0000000405097c24 */ /* 0x000fe4000f8e02ff */
[----:B------:R-:W-:-:S04]  /*1440*/  IMAD.WIDE.U32 R16, R6, R2, RZ ;  /* 0x0000000206107225 */ /* 0x000fc800078e00ff */
[C---:B------:R-:W-:Y:S02]  /*1450*/  IMAD R9, R0.reuse, UR5, R9 ;  /* 0x0000000500097c24 */ /* 0x040fe4000f8e0209 */
[----:B------:R-:W-:-:S04]  /*1460*/  IMAD.WIDE.U32 R12, R0, UR4, R12 ;  /* 0x00000004000c7c25 */ /* 0x000fc8000f8e000c */
[----:B------:R-:W-:Y:S01]  /*1470*/  IMAD.IADD R27, R17, 0x1, R3 ;  /* 0x00000001111b7824 */ /* 0x000fe200078e0203 */
[----:B------:R-:W-:Y:S02]  /*1480*/  IADD3 R19, R13, R9, RZ ;  /* 0x000000090d137210 */ /* 0x000fe40007ffe0ff */
[----:B------:R-:W-:Y:S01]  /*1490*/  MOV R4, R12 ;  /* 0x0000000c00047202 */ /* 0x000fe20000000f00 */
[----:B------:R-:W-:Y:S06]  /*14a0*/  BRA `(.L_x_2155) ;  /* 0x0000000400407947 */ /* 0x000fec0003800000 */
.L_x_2154:
[----:B------:R-:W1:Y:S01]  /*14b0*/  LDC R17, c[0x0][0x278] ;  /* 0x00009e00ff117b82 */ /* 0x000e620000000800 */
[----:B------:R-:W-:Y:S02]  /*14c0*/  MOV R4, RZ ;  /* 0x000000ff00047202 */ /* 0x000fe40000000f00 */
        /* <DEDUP_REMOVED lines=11> */
[----:B------:R-:W1:Y:S03]  /*1580*/  @P4 LDC.64 R6, c[0x0][0x250] ;  /* 0x00009400ff064b82 */ /* 0x000e660000000a00 */
        /* <DEDUP_REMOVED lines=33> */
[----:B------:R-:W-:Y:S02]  /*17a0*/  IADD3 R5, R23, R5, RZ ;  /* 0x0000000517057210 */ /* 0x000fe40007ffe0ff */
[----:B------:R-:W-:-:S07]  /*17b0*/  MOV R10, R22 ;  /* 0x00000016000a7202 */ /* 0x000fce0000000f00 */
.L_x_2156:
[----:B------:R-:W-:Y:S01]  /*17c0*/  @!P0 LOP3.LUT R0, RZ, R17, RZ, 0x33, !PT ;  /* 0x00000011ff008212 */ /* 0x000fe200078e33ff */
[----:B------:R-:W-:Y:S01]  /*17d0*/  IMAD R4, R21, R162, RZ ;  /* 0x000000a215047224 */ /* 0x000fe200078e02ff */
[----:B------:R-:W-:Y:S02]  /*17e0*/  MOV R16, R10 ;  /* 0x0000000a00107202 */ /* 0x000fe40000000f00 */
[----:B------:R-:W-:Y:S01]  /*17f0*/  MOV R17, R5 ;  /* 0x0000000500117202 */ /* 0x000fe20000000f00 */
[-C--:B------:R-:W-:Y:S01]  /*1800*/  IMAD R4, R163, R48.reuse, R4 ;  /* 0x00000030a3047224 */ /* 0x080fe200078e0204 */
[----:B------:R-:W-:Y:S02]  /*1810*/  SHF.R.S32.HI R5, RZ, 0x1f, R0 ;  /* 0x0000001fff057819 */ /* 0x000fe40000011400 */
[----:B------:R-:W-:Y:S01]  /*1820*/  @P4 IADD3 R13, R8, R13, RZ ;  /* 0x0000000d080d4210 */ /* 0x000fe20007ffe0ff */
[-C--:B------:R-:W-:Y:S01]  /*1830*/  IMAD.WIDE.U32 R16, R162, R48.reuse, R16 ;  /* 0x00000030a2107225 */ /* 0x080fe200078e0010 */
[----:B------:R-:W-:-:S03]  /*1840*/  MOV R23, R48 ;  /* 0x0000003000177202 */ /* 0x000fc60000000f00 */
[----:B------:R-:W-:Y:S01]  /*1850*/  @P4 IMAD.WIDE.U32 R18, R13, R6, RZ ;  /* 0x000000060d124225 */ /* 0x000fe200078e00ff */
[----:B------:R-:W-:-:S03]  /*1860*/  IADD3 R17, R17, R4, RZ ;  /* 0x0000000411117210 */ /* 0x000fc60007ffe0ff */
[-C--:B--2---:R-:W-:Y:S02]  /*1870*/  IMAD R4, R5, R2.reuse, RZ ;  /* 0x0000000205047224 */ /* 0x084fe400078e02ff */
[----:B------:R-:W-:-:S04]  /*1880*/  IMAD.WIDE.U32 R16, R0, R2, R16 ;  /* 0x0000000200107225 */ /* 0x000fc800078e0010 */
[----:B------:R-:W-:Y:S01]  /*1890*/  IMAD R3, R0, R3, R4 ;  /* 0x0000000300037224 */ /* 0x000fe200078e0204 */
[----:B------:R-:W-:Y:S01]  /*18a0*/  MOV R4, R16 ;  /* 0x0000001000047202 */ /* 0x000fe20000000f00 */
[----:B------:R-:W-:Y:S01]  /*18b0*/  @P4 IMAD R27, R13, R7, R19 ;  /* 0x000000070d1b4224 */ /* 0x000fe200078e0213 */
[----:B------:R-:W-:Y:S02]  /*18c0*/  @P4 MOV R16, R18 ;  /* 0x0000001200104202 */ /* 0x000fe40000000f00 */
        /* <DEDUP_REMOVED lines=13> */
[----:B------:R-:W-:-:S07]  /*19a0*/  IADD3 R27, R17, R3, RZ ;  /* 0x00000003111b7210 */ /* 0x000fce0007ffe0ff */
.L_x_2155:
[----:B------:R1:W5:Y:S01]  /*19b0*/  @P5 LDG.E R17, desc[UR6][R158.64] ;  /* 0x000000069e115981 */ /* 0x000362000c1e1900 */
[----:B------:R-:W-:Y:S01]  /*19c0*/  ISETP.NE.AND P0, PT, R201, -0x1, PT ;  /* 0xffffffffc900780c */ /* 0x000fe20003f05270 */
[----:B------:R-:W2:Y:S01]  /*19d0*/  LDC.64 R2, c[0x0][0x240] ;  /* 0x00009000ff027b82 */ /* 0x000ea20000000a00 */
[----:B------:R-:W-:Y:S01]  /*19e0*/  SHF.R.S32.HI R8, RZ, 0x1f, R125 ;  /* 0x0000001fff087819 */ /* 0x000fe2000001147d */
[----:B------:R-:W-:Y:S01]  /*19f0*/  ULDC UR5, c[0x0][0x2d0] ;  /* 0x0000b40000057ab9 */ /* 0x000fe20000000800 */
[----:B------:R-:W-:Y:S01]  /*1a00*/  SHF.R.S32.HI R68, RZ, 0x1f, R69 ;  /* 0x0000001fff447819 */ /* 0x000fe20000011445 */
[----:B------:R-:W-:Y:S01]  /*1a10*/  ULDC.64 UR10, c[0x0][0x268] ;  /* 0x00009a00000a7ab9 */ /* 0x000fe20000000a00 */
[CC--:B------:R-:W-:Y:S01]  /*1a20*/  LEA.HI R152, R8.reuse, R125.reuse, RZ, 0x3 ;  /* 0x0000007d08987211 */ /* 0x0c0fe200078f18ff */
[----:B------:R-:W-:Y:S01]  /*1a30*/  IMAD.MOV.U32 R46, RZ, RZ, 0x10 ;  /* 0x00000010ff2e7424 */ /* 0x000fe200078e00ff */
[----:B------:R-:W-:Y:S01]  /*1a40*/  LEA.HI R64, R8, R125, RZ, 0x4 ;  /* 0x0000007d08407211 */ /* 0x000fe200078f20ff */
[----:B------:R-:W3:Y:S01]  /*1a50*/  LDC R144, c[0x0][0x2e0] ;  /* 0x0000b800ff907b82 */ /* 0x000ee20000000800 */
[----:B------:R-:W-:Y:S01]  /*1a60*/  LOP3.LUT R62, R152, 0xfffffff8, RZ, 0xc0, !PT ;  /* 0xfffffff8983e7812 */ /* 0x000fe200078ec0ff */
[----:B------:R-:W-:Y:S01]  /*1a70*/  IMAD.MOV.U32 R45, RZ, RZ, 0x20 ;  /* 0x00000020ff2d7424 */ /* 0x000fe200078e00ff */
[----:B-----5:R-:W-:Y:S01]  /*1a80*/  SHF.R.S32.HI R9, RZ, 0x4, R64 ;  /* 0x00000004ff097819 */ /* 0x020fe20000011440 */
[----:B------:R-:W-:Y:S01]  /*1a90*/  IMAD.SHL.U32 R199, R162, 0x10, RZ ;  /* 0x00000010a2c77824 */ /* 0x000fe200078e00ff */
[----:B------:R-:W-:Y:S01]  /*1aa0*/  SHF.R.S32.HI R152, RZ, 0x3, R152 ;  /* 0x00000003ff987819 */ /* 0x000fe20000011498 */
[C---:B------:R-:W-:Y:S01]  /*1ab0*/  IMAD.IADD R62, R125.reuse, 0x1, -R62 ;  /* 0x000000017d3e7824 */ /* 0x040fe200078e0a3e */
[C---:B------:R-:W-:Y:S01]  /*1ac0*/  LOP3.LUT R18, R64.reuse, 0xfffffff0, RZ, 0xc0, !PT ;  /* 0xfffffff040127812 */ /* 0x040fe200078ec0ff */
[----:B------:R-:W4:Y:S01]  /*1ad0*/  @!P0 LDC.64 R6, c[0x0][0x228] ;  /* 0x00008a00ff068b82 */ /* 0x000f220000000a00 */
[----:B------:R-:W-:Y:S01]  /*1ae0*/  LEA.HI R64, R64, R9, RZ, 0x1 ;  /* 0x0000000940407211 */ /* 0x000fe200078f08ff */
[----:B------:R-:W-:Y:S01]  /*1af0*/  IMAD.SHL.U32 R29, R152, 0x40, RZ ;  /* 0x00000040981d7824 */ /* 0x000fe200078e00ff */
[----:B------:R-:W-:Y:S01]  /*1b00*/  SHF.R.S32.HI R153, RZ, 0x1f, R152 ;  /* 0x0000001fff997819 */ /* 0x000fe20000011498 */
[----:B------:R-:W-:Y:S01]  /*1b10*/  IMAD.IADD R18, R125, 0x1, -R18 ;  /* 0x000000017d127824 */ /* 0x000fe200078e0a12 */
[----:B------:R-:W-:Y:S01]  /*1b20*/  LOP3.LUT R64, R64, 0xfffffffe, RZ, 0xc0, !PT ;  /* 0xfffffffe40407812 */ /* 0x000fe200078ec0ff */
[----:B------:R-:W-:Y:S01]  /*1b30*/  IMAD.SHL.U32 R12, R62, 0x8, RZ ;  /* 0x000000083e0c7824 */ /* 0x000fe200078e00ff */
[----:B------:R-:W-:Y:S01]  /*1b40*/  LOP3.LUT R29, R29, 0x1c0, RZ, 0xc0, !PT ;  /* 0x000001c01d1d7812 */ /* 0x000fe200078ec0ff */
[----:B------:R-:W1:Y:S01]  /*1b50*/  LDC.64 R160, c[0x0][0x250] ;  /* 0x00009400ffa07b82 */ /* 0x000e620000000a00 */
[----:B------:R-:W-:Y:S01]  /*1b60*/  SHF.R.S32.HI R13, RZ, 0x1f, R18 ;  /* 0x0000001fff0d7819 */ /* 0x000fe20000011412 */
[----:B------:R-:W-:Y:S01]  /*1b70*/  VIADD R10, R12, 0x40 ;  /* 0x000000400c0a7836 */ /* 0x000fe20000000000 */
[----:B------:R-:W-:Y:S01]  /*1b80*/  SHF.R.U32.HI R148, RZ, 0x3, R29 ;  /* 0x00000003ff947819 */ /* 0x000fe2000001161d */
[----:B------:R-:W-:Y:S01]  /*1b90*/  IMAD.IADD R64, R9, 0x1, -R64 ;  /* 0x0000000109407824 */ /* 0x000fe200078e0a40 */
[----:B------:R-:W-:Y:S01]  /*1ba0*/  LOP3.LUT R9, R29, 0x38, R12, 0xf8, !PT ;  /* 0x000000381d097812 */ /* 0x000fe200078ef80c */
[----:B--2---:R-:W-:Y:S01]  /*1bb0*/  @P0 IMAD.WIDE.U32 R28, R201, R2, RZ ;  /* 0x00000002c91c0225 */ /* 0x004fe200078e00ff */
[----:B------:R-:W-:-:S02]  /*1bc0*/  LEA.HI R14, R13, R18, RZ, 0x3 ;  /* 0x000000120d0e7211 */ /* 0x000fc400078f18ff */
[----:B------:R-:W-:Y:S01]  /*1bd0*/  ISETP.GE.AND P1, PT, R10, UR5, PT ;  /* 0x000000050a007c0c */ /* 0x000fe2000bf26270 */
[----:B------:R-:W-:Y:S01]  /*1be0*/  @P0 IMAD.MOV.U32 R26, RZ, RZ, R28 ;  /* 0x000000ffff1a0224 */ /* 0x000fe200078e001c */
[----:B------:R-:W-:Y:S01]  /*1bf0*/  LOP3.LUT R148, R9, R148, RZ, 0x3c, !PT ;  /* 0x0000009409947212 */ /* 0x000fe200078e3cff */
[----:B------:R-:W-:Y:S01]  /*1c00*/  IMAD.WIDE R24, R25, 0x40, R152 ;  /* 0x0000004019187825 */ /* 0x000fe200078e0298 */
[----:B------:R-:W-:Y:S02]  /*1c10*/  LOP3.LUT R9, R14, 0xfffffff8, RZ, 0xc0, !PT ;  /* 0xfffffff80e097812 */ /* 0x000fe400078ec0ff */
[----:B------:R-:W-:Y:S01]  /*1c20*/  SEL R146, RZ, 0xffffffff, P1 ;  /* 0xffffffffff927807 */ /* 0x000fe20000800000 */
[-C--:B----4-:R-:W-:Y:S01]  /*1c30*/  @!P0 IMAD R20, R11, R6.reuse, RZ ;  /* 0x000000060b148224 */ /* 0x090fe200078e02ff */
[----:B------:R-:W-:Y:S01]  /*1c40*/  LEA.HI R13, R8, R125, RZ, 0x6 ;  /* 0x0000007d080d7211 */ /* 0x000fe200078f30ff */
[----:B------:R-:W-:Y:S01]  /*1c50*/  @!P0 IMAD.WIDE.U32 R32, R15, R6, RZ ;  /* 0x000000060f208225 */ /* 0x000fe200078e00ff */
[----:B------:R-:W-:-:S02]  /*1c60*/  ISETP.GE.AND P2, PT, R12, UR5, PT ;  /* 0x000000050c007c0c */ /* 0x000fc4000bf46270 */
[----:B------:R-:W-:Y:S01]  /*1c70*/  IADD3 R30, P1, R12, R16, RZ ;  /* 0x000000100c1e7210 */ /* 0x000fe20007f3e0ff */
[----:B------:R-:W-:Y:S01]  /*1c80*/  IMAD.IADD R18, R18, 0x1, -R9 ;  /* 0x0000000112127824 */ /* 0x000fe200078e0a09 */
[----:B------:R-:W-:Y:S01]  /*1c90*/  SEL R9, RZ, 0x1, P2 ;  /* 0x00000001ff097807 */ /* 0x000fe20001000000 */
[----:B------:R-:W-:Y:S01]  /*1ca0*/  IMAD.SHL.U32 R146, R146, 0x2, RZ ;  /* 0x0000000292927824 */ /* 0x000fe200078e00ff */
[----:B------:R-:W-:Y:S01]  /*1cb0*/  LEA.HI R68, R68, R69, RZ, 0x6 ;  /* 0x0000004544447211 */ /* 0x000fe200078f30ff */
[----:B------:R-:W-:Y:S01]  /*1cc0*/  IMAD.SHL.U32 R13, R13, 0x8, RZ ;  /* 0x000000080d0d7824 */ /* 0x000fe200078e00ff */
[----:B---3--:R-:W-:Y:S01]  /*1cd0*/  LEA.HI R144, R144, R144, RZ, 0x1 ;  /* 0x0000009090907211 */ /* 0x008fe200078f08ff */
[----:B------:R-:W-:Y:S01]  /*1ce0*/  @!P0 IMAD R7, R15, R7, R20 ;  /* 0x000000070f078224 */ /* 0x000fe200078e0214 */
[----:B------:R-:W-:Y:S01]  /*1cf0*/  LOP3.LUT R146, R146, 0x2, R9, 0xe2, !PT ;  /* 0x0000000292927812 */ /* 0x000fe200078ee209 */
[----:B------:R-:W-:Y:S01]  /*1d00*/  @!P0 IMAD.MOV.U32 R26, RZ, RZ, R32 ;  /* 0x000000ffff1a8224 */ /* 0x000fe200078e0020 */
[----:B------:R-:W-:Y:S01]  /*1d10*/  LOP3.LUT R148, R148, 0xfffffe00, R13, 0xf8, !PT ;  /* 0xfffffe0094947812 */ /* 0x000fe200078ef80d */
[----:B------:R-:W-:Y:S01]  /*1d20*/  @P0 IMAD R9, R201, R3, R29 ;  /* 0x00000003c9090224 */ /* 0x000fe200078e021d */
[----:B------:R-:W-:Y:S01]  /*1d30*/  SHF.R.S32.HI R13, RZ, 0x1f, R12 ;  /* 0x0000001fff0d7819 */ /* 0x000fe2000001140c */
[----:B------:R-:W-:Y:S01]  /*1d40*/  @!P0 IMAD.IADD R9, R33, 0x1, R7 ;  /* 0x0000000121098824 */ /* 0x000fe200078e0207 */
[----:B------:R-:W-:Y:S01]  /*1d50*/  IADD3 R26, P0, R12, R26, RZ ;  /* 0x0000001a0c1a7210 */ /* 0x000fe20007f1e0ff */
[----:B------:R-:W-:Y:S01]  /*1d60*/  IMAD R29, R5, UR10, RZ ;  /* 0x0000000a051d7c24 */ /* 0x000fe2000f8e02ff */
[----:B------:R-:W-:Y:S01]  /*1d70*/  SHF.R.S32.HI R68, RZ, 0x6, R68 ;  /* 0x00000006ff447819 */ /* 0x000fe20000011444 */
[C---:B------:R-:W-:Y:S01]  /*1d80*/  IMAD.X R31, R13.reuse, 0x1, R27, P1 ;  /* 0x000000010d1f7824 */ /* 0x040fe200008e061b */
[----:B------:R-:W-:Y:S01]  /*1d90*/  LOP3.LUT P4, RZ, R18, 0x4, RZ, 0xc0, !PT ;  /* 0x0000000412ff7812 */ /* 0x000fe2000788c0ff */
[----:B------:R-:W-:Y:S01]  /*1da0*/  IMAD.X R27, R13, 0x1, R9, P0 ;  /* 0x000000010d1b7824 */ /* 0x000fe200000e0609 */
[----:B------:R-:W-:Y:S01]  /*1db0*/  IADD3 R136, P0, R152, R23, RZ ;  /* 0x0000001798887210 */ /* 0x000fe20007f1e0ff */
[C---:B------:R-:W-:Y:S01]  /*1dc0*/  IMAD.SHL.U32 R47, R18.reuse, 0x40, RZ ;  /* 0x00000040122f7824 */ /* 0x040fe200078e00ff */
[----:B------:R-:W-:Y:S01]  /*1dd0*/  VIMNMX R68, R195, R68, !PT ;  /* 0x00000044c3447248 */ /* 0x000fe20007fe0100 */
[----:B------:R-:W-:Y:S01]  /*1de0*/  IMAD R16, R25, R2, RZ ;  /* 0x0000000219107224 */ /* 0x000fe200078e02ff */
[----:B------:R-:W-:Y:S01]  /*1df0*/  LOP3.LUT P2, RZ, R18, 0x2, RZ, 0xc0, !PT ;  /* 0x0000000212ff7812 */ /* 0x000fe2000784c0ff */
[----:B------:R-:W-:Y:S01]  /*1e00*/  IMAD.X R21, R153, 0x1, R21, P0 ;  /* 0x0000000199157824 */ /* 0x000fe200000e0615 */
[----:B------:R-:W-:Y:S01]  /*1e10*/  IADD3 R150, P0, R12, R4, RZ ;  /* 0x000000040c967210 */ /* 0x000fe20007f1e0ff */
[----:B------:R-:W-:Y:S01]  /*1e20*/  IMAD.WIDE.U32 R26, R24, R2, R26 ;  /* 0x00000002181a7225 */ /* 0x000fe200078e001a */
[----:B------:R-:W-:-:S02]  /*1e30*/  SHF.R.S32.HI R2, RZ, 0x1f, R154 ;  /* 0x0000001fff027819 */ /* 0x000fc4000001149a */
[----:B------:R-:W-:Y:S01]  /*1e40*/  SHF.R.S32.HI R145, RZ, 0x1, R144 ;  /* 0x00000001ff917819 */ /* 0x000fe20000011490 */
[----:B------:R-:W-:Y:S01]  /*1e50*/  IMAD.X R151, R13, 0x1, R19, P0 ;  /* 0x000000010d977824 */ /* 0x000fe200000e0613 */
[----:B------:R-:W-:Y:S01]  /*1e60*/  ISETP.GT.AND P0, PT, R134, R68, PT ;  /* 0x000000448600720c */ /* 0x000fe20003f04270 */
[C---:B------:R-:W-:Y:S01]  /*1e70*/  IMAD R6, R0.reuse, UR11, R29 ;  /* 0x0000000b00067c24 */ /* 0x040fe2000f8e021d */
[----:B------:R-:W-:Y:S01]  /*1e80*/  LOP3.LUT R47, R47, 0x1c0, RZ, 0xc0, !PT ;  /* 0x000001c02f2f7812 */ /* 0x000fe200078ec0ff */
[----:B------:R-:W-:Y:S01]  /*1e90*/  IMAD.WIDE.U32 R28, R0, UR10, R30 ;  /* 0x0000000a001c7c25 */ /* 0x000fe2000f8e001e */
[----:B------:R-:W-:Y:S01]  /*1ea0*/  ULDC.64 UR10, c[0x0][0x258] ;  /* 0x00009600000a7ab9 */ /* 0x000fe20000000a00 */
[----:B------:R-:W-:Y:S02]  /*1eb0*/  SHF.L.U64.HI R198, R162, 0x4, R163 ;  /* 0x00000004a2c67819 */ /* 0x000fe400000102a3 */
[----:B------:R-:W-:Y:S01]  /*1ec0*/  IMAD.SHL.U32 R18, R64, 0x8, RZ ;  /* 0x0000000840127824 */ /* 0x000fe200078e00ff */
[----:B-1----:R-:W-:Y:S01]  /*1ed0*/  SHF.L.U64.HI R196, R160, 0x4, R161 ;  /* 0x00000004a0c47819 */ /* 0x002fe200000102a1 */
[----:B------:R-:W-:Y:S01]  /*1ee0*/  VIADD R9, R12, 0x80 ;  /* 0x000000800c097836 */ /* 0x000fe20000000000 */
[----:B------:R-:W-:Y:S01]  /*1ef0*/  SEL R46, R46, 0xfffffff0, !P2 ;  /* 0xfffffff02e2e7807 */ /* 0x000fe20005000000 */
[----:B------:R-:W-:Y:S01]  /*1f00*/  IMAD.SHL.U32 R141, R62, 0x4, RZ ;  /* 0x000000043e8d7824 */ /* 0x000fe200078e00ff */
[----:B------:R-:W-:Y:S01]  /*1f10*/  LOP3.LUT R18, R47, 0x8, R18, 0xf8, !PT ;  /* 0x000000082f127812 */ /* 0x000fe200078ef812 */
[----:B------:R-:W-:Y:S01]  /*1f20*/  IMAD R3, R24, R3, R16 ;  /* 0x0000000318037224 */ /* 0x000fe200078e0210 */
[----:B------:R-:W-:Y:S01]  /*1f30*/  SHF.R.U32.HI R47, RZ, 0x3, R47 ;  /* 0x00000003ff2f7819 */ /* 0x000fe2000001162f */
[----:B------:R-:W-:Y:S01]  /*1f40*/  IMAD R157, R2, UR10, RZ ;  /* 0x0000000a029d7c24 */ /* 0x000fe2000f8e02ff */
[----:B------:R-:W-:Y:S01]  /*1f50*/  LEA.HI R2, R8, R125, RZ, 0x5 ;  /* 0x0000007d08027211 */ /* 0x000fe200078f28ff */
[----:B------:R-:W-:Y:S01]  /*1f60*/  IMAD.IADD R7, R29, 0x1, R6 ;  /* 0x000000011d077824 */ /* 0x000fe200078e0206 */
[----:B------:R-:W-:Y:S01]  /*1f70*/  ISETP.GE.AND P1, PT, R9, UR5, PT ;  /* 0x0000000509007c0c */ /* 0x000fe2000bf26270 */
[----:B------:R-:W-:Y:S01]  /*1f80*/  IMAD R21, R21, R160, RZ ;  /* 0x000000a015157224 */ /* 0x000fe200078e02ff */
[----:B------:R-:W-:Y:S01]  /*1f90*/  SHF.R.S32.HI R60, RZ, 0x5, R2 ;  /* 0x00000005ff3c7819 */ /* 0x000fe20000011402 */
[----:B------:R-:W-:Y:S01]  /*1fa0*/  IMAD R142, R152, R145, R141 ;  /* 0x00000091988e7224 */ /* 0x000fe200078e028d */
[----:B------:R-:W-:Y:S01]  /*1fb0*/  LOP3.LUT R2, R2, 0xffffffe0, RZ, 0xc0, !PT ;  /* 0xffffffe002027812 */ /* 0x000fe200078ec0ff */
[----:B------:R-:W-:Y:S01]  /*1fc0*/  IMAD.MOV.U32 R6, RZ, RZ, R28 ;  /* 0x000000ffff067224 */ /* 0x000fe200078e001c */
[----:B------:R-:W-:Y:S01]  /*1fd0*/  LOP3.LUT R47, R18, R47, RZ, 0x3c, !PT ;  /* 0x0000002f122f7212 */ /* 0x000fe200078e3cff */
[----:B------:R-:W-:Y:S01]  /*1fe0*/  IMAD.IADD R27, R27, 0x1, R3 ;  /* 0x000000011b1b7824 */ /* 0x000fe200078e0203 */
[----:B------:R-:W-:Y:S01]  /*1ff0*/  SEL R23, RZ, 0x4, P1 ;  /* 0x00000004ff177807 */ /* 0x000fe20000800000 */
[----:B------:R-:W-:Y:S01]  /*2000*/  IMAD R149, R153, R162, RZ ;  /* 0x000000a299957224 */ /* 0x000fe200078e02ff */
[----:B------:R-:W-:Y:S01]  /*2010*/  SHF.R.S32.HI R124, RZ, 0x1f, R142 ;  /* 0x0000001fff7c7819 */ /* 0x000fe2000001148e */
[----:B------:R-:W-:Y:S01]  /*2020*/  IMAD.SHL.U32 R14, R14, 0x40, RZ ;  /* 0x000000400e0e7824 */ /* 0x000fe200078e00ff */
[----:B------:R-:W-:Y:S01]  /*2030*/  LOP3.LUT R146, R146, R23, RZ, 0xfc, !PT ;  /* 0x0000001792927212 */ /* 0x000fe200078efcff */
[----:B------:R-:W-:Y:S01]  /*2040*/  IMAD R157, R154, UR11, R157 ;  /* 0x0000000b9a9d7c24 */ /* 0x000fe2000f8e029d */
[----:B------:R-:W-:Y:S01]  /*2050*/  SEL R45, R45, 0xffffffe0, !P4 ;  /* 0xffffffe02d2d7807 */ /* 0x000fe20006000000 */
[----:B------:R-:W-:Y:S01]  /*2060*/  IMAD R133, R136, R161, R21 ;  /* 0x000000a188857224 */ /* 0x000fe200078e0215 */
[----:B------:R-:W-:Y:S01]  /*2070*/  LOP3.LUT R47, R47, 0xfffffe00, R14, 0xf8, !PT ;  /* 0xfffffe002f2f7812 */ /* 0x000fe200078ef80e */
[----:B------:R-:W-:-:S02]  /*2080*/  IMAD.IADD R141, R141, 0x1, R142 ;  /* 0x000000018d8d7824 */ /* 0x000fc400078e028e */
[----:B------:R-:W-:-:S03]  /*2090*/  IMAD.WIDE.U32 R154, R154, UR10, R26 ;  /* 0x0000000a9a9a7c25 */ /* 0x000fc6000f8e001a */
[----:B------:R-:W-:Y:S01]  /*20a0*/  SHF.R.S32.HI R123, RZ, 0x1f, R141 ;  /* 0x0000001fff7b7819 */ /* 0x000fe2000001148d */
[----:B------:R-:W-:-:S04]  /*20b0*/  IMAD.WIDE.U32 R136, R136, R160, R6 ;  /* 0x000000a088887225 */ /* 0x000fc800078e0006 */
[C---:B------:R-:W-:Y:S02]  /*20c0*/  IMAD R149, R152.reuse, R163, R149 ;  /* 0x000000a398957224 */ /* 0x040fe400078e0295 */
[----:B------:R-:W-:-:S04]  /*20d0*/  IMAD.WIDE.U32 R150, R152, R162, R150 ;  /* 0x000000a298967225 */ /* 0x000fc800078e0096 */
[----:B------:R-:W-:Y:S02]  /*20e0*/  IMAD.SHL.U32 R197, R160, 0x10, RZ ;  /* 0x00000010a0c57824 */ /* 0x000fe400078e00ff */
[----:B------:R-:W-:Y:S02]  /*20f0*/  IMAD.IADD R147, R125, 0x1, -R2 ;  /* 0x000000017d937824 */ /* 0x000fe400078e0a02 */
[----:B------:R-:W-:Y:S02]  /*2100*/  IMAD.SHL.U32 R143, R145, 0x10, RZ ;  /* 0x00000010918f7824 */ /* 0x000fe400078e00ff */
[----:B------:R-:W-:Y:S02]  /*2110*/  IMAD.IADD R149, R151, 0x1, R149 ;  /* 0x0000000197957824 */ /* 0x000fe400078e0295 */
[----:B------:R-:W-:Y:S02]  /*2120*/  IMAD.IADD R157, R155, 0x1, R157 ;  /* 0x000000019b9d7824 */ /* 0x000fe400078e029d */
[----:B------:R-:W-:-:S02]  /*2130*/  IMAD.IADD R133, R137, 0x1, R133 ;  /* 0x0000000189857824 */ /* 0x000fc400078e0285 */
[----:B------:R-:W-:Y:S01]  /*2140*/  @!P5 IMAD.MOV.U32 R17, RZ, RZ, RZ ;  /* 0x000000ffff11d224 */ /* 0x000fe200078e00ff */
[----:B------:R-:W-:Y:S06]  /*2150*/  @!P0 BRA `(.L_x_2157) ;  /* 0x0000009400148947 */ /* 0x000fec0003800000 */
[----:B------:R-:W1:Y:S01]  /*2160*/  LDC.64 R2, c[0x0][0x338] ;  /* 0x0000ce00ff027b82 */ /* 0x000e620000000a00 */
[----:B------:R-:W-:Y:S01]  /*2170*/  ULDC.64 UR12, c[0x0][0x330] ;  /* 0x0000cc00000c7ab9 */ /* 0x000fe20000000a00 */
[----:B------:R-:W-:Y:S01]  /*2180*/  SHF.R.S32.HI R7, RZ, 0x1f, R48 ;  /* 0x0000001fff077819 */ /* 0x000fe20000011430 */
[C---:B------:R-:W-:Y:S01]  /*2190*/  IMAD R4, R11.reuse, UR12, RZ ;  /* 0x0000000c0b047c24 */ /* 0x040fe2000f8e02ff */
[--C-:B------:R-:W-:Y:S01]  /*21a0*/  SHF.R.S32.HI R8, RZ, 0x1f, R69.reuse ;  /* 0x0000001fff087819 */ /* 0x100fe20000011445 */
[----:B------:R-:W-:Y:S01]  /*21b0*/  ULDC.64 UR10, c[0x0][0x328] ;  /* 0x0000ca00000a7ab9 */ /* 0x000fe20000000a00 */
[----:B------:R-:W-:Y:S01]  /*21c0*/  IADD3 R6, P1, P0, R48, R152, -R69 ;  /* 0x0000009830067210 */ /* 0x000fe2000783e845 */
[----:B------:R-:W-:Y:S01]  /*21d0*/  IMAD R14, R11, UR10, RZ ;  /* 0x0000000a0b0e7c24 */ /* 0x000fe2000f8e02ff */
[----:B------:R-:W-:Y:S01]  /*21e0*/  ULDC.64 UR14, c[0x0][0x350] ;  /* 0x0000d400000e7ab9 */ /* 0x000fe20000000a00 */
[----:B------:R-:W-:Y:S01]  /*21f0*/  IMAD.WIDE.U32 R18, R15, UR12, R12 ;  /* 0x0000000c0f127c25 */ /* 0x000fe2000f8e000c */
[----:B------:R-:W-:Y:S01]  /*2200*/  IADD3.X R7, R7, R153, ~R8, P1, P0 ;  /* 0x0000009907077210 */ /* 0x000fe20000fe0c08 */
[----:B------:R-:W-:Y:S01]  /*2210*/  ULDC UR4, c[0x0][0x2e0] ;  /* 0x0000b80000047ab9 */ /* 0x000fe20000000800 */
[----:B------:R-:W-:Y:S01]  /*2220*/  SHF.L.U32 R99, R161, 0x5, RZ ;  /* 0x00000005a1637819 */ /* 0x000fe200000006ff */
[C---:B------:R-:W-:Y:S01]  /*2230*/  IMAD R4, R15.reuse, UR13, R4 ;  /* 0x0000000d0f047c24 */ /* 0x040fe2000f8e0204 */
[----:B------:R-:W-:Y:S01]  /*2240*/  ULDC.64 UR12, c[0x0][0x348] ;  /* 0x0000d200000c7ab9 */ /* 0x000fe20000000a00 */
[----:B------:R-:W-:Y:S01]  /*2250*/  IMAD.WIDE.U32 R20, R15, UR10, R12 ;  /* 0x0000000a0f147c25 */ /* 0x000fe2000f8e000c */
[----:B------:R-:W-:Y:S01]  /*2260*/  LOP3.LUT R135, R146, 0xffff, RZ, 0xc0, !PT ;  /* 0x0000ffff92877812 */ /* 0x000fe200078ec0ff */
[----:B------:R-:W-:Y:S01]  /*2270*/  ULDC.U8 UR25, c[0x0][0x3c3] ;  /* 0x0000f0c000197ab9 */ /* 0x000fe20000000000 */
[----:B------:R-:W-:Y:S01]  /*2280*/  SHF.L.U32 R138, R145, 0x5, RZ ;  /* 0x00000005918a7819 */ /* 0x000fe200000006ff */
[----:B------:R-:W-:Y:S01]  /*2290*/  IMAD R14, R15, UR11, R14 ;  /* 0x0000000b0f0e7c24 */ /* 0x000fe2000f8e020e */
[----:B------:R-:W-:Y:S01]  /*22a0*/  ULDC.64 UR10, c[0x0][0x340] ;  /* 0x0000d000000a7ab9 */ /* 0x000fe20000000a00 */
[----:B------:R-:W-:Y:S01]  /*22b0*/  IMAD.IADD R19, R19, 0x1, R4 ;  /* 0x0000000113137824 */ /* 0x000fe200078e0204 */
[----:B------:R-:W-:Y:S01]  /*22c0*/  USHF.L.U32 UR20, UR10, 0x5, URZ ;  /* 0x000000050a147899 */ /* 0x000fe2000800063f */
[C---:B------:R-:W-:Y:S01]  /*22d0*/  IMAD R11, R7.reuse, UR10, RZ ;  /* 0x0000000a070b7c24 */ /* 0x040fe2000f8e02ff */
[----:B------:R-:W-:Y:S01]  /*22e0*/  USHF.L.U64.HI UR21, UR10, 0x4, UR11 ;  /* 0x000000040a157899 */ /* 0x000fe2000801020b */
[-C--:B-1----:R-:W-:Y:S01]  /*22f0*/  IMAD R4, R7, R2.reuse, RZ ;  /* 0x0000000207047224 */ /* 0x082fe200078e02ff */
[----:B------:R-:W-:Y:S01]  /*2300*/  USHF.L.U32 UR22, UR10, 0x4, URZ ;  /* 0x000000040a167899 */ /* 0x000fe2000800063f */
[----:B------:R-:W-:Y:S01]  /*2310*/  IMAD.IADD R21, R21, 0x1, R14 ;  /* 0x0000000115157824 */ /* 0x000fe200078e020e */
[----:B------:R-:W-:Y:S01]  /*2320*/  UIMAD.WIDE.U32 UR18, UR10, 0x60, URZ ;  /* 0x000000600a1278a5 */ /* 0x000fe2000f8e003f */
[----:B------:R-:W-:Y:S01]  /*2330*/  IMAD R11, R6, UR11, R11 ;  /* 0x0000000b060b7c24 */ /* 0x000fe2000f8e020b */
[----:B------:R-:W-:Y:S01]  /*2340*/  SHF.L.U32 R71, R2, 0x4, RZ ;  /* 0x0000000402477819 */ /* 0x000fe200000006ff */
[----:B------:R-:W-:Y:S01]  /*2350*/  IMAD.WIDE.U32 R18, R6, UR10, R18 ;  /* 0x0000000a06127c25 */ /* 0x000fe2000f8e0012 */
[----:B------:R-:W-:Y:S01]  /*2360*/  SHF.L.U64.HI R70, R2, 0x4, R3 ;  /* 0x0000000402467819 */ /* 0x000fe20000010203 */
[----:B------:R-:W-:Y:S01]  /*2370*/  USHF.L.U64.HI UR21, UR22, 0x1, UR21 ;  /* 0x0000000116157899 */ /* 0x000fe20008010215 */
[C---:B------:R-:W-:Y:S01]  /*2380*/  LOP3.LUT R140, R135.reuse, 0x1, RZ, 0xc0, !PT ;  /* 0x00000001878c7812 */ /* 0x040fe200078ec0ff */
[C---:B------:R-:W-:Y:S01]  /*2390*/  IMAD R4, R6.reuse, R3, R4 ;  /* 0x0000000306047224 */ /* 0x040fe200078e0204 */
[----:B------:R-:W-:Y:S01]  /*23a0*/  LOP3.LUT R139, R135, 0x2, RZ, 0xc0, !PT ;  /* 0x00000002878b7812 */ /* 0x000fe200078ec0ff */
[----:B------:R-:W-:Y:S01]  /*23b0*/  IMAD.WIDE.U32 R6, R6, R2, R20 ;  /* 0x0000000206067225 */ /* 0x000fe200078e0014 */
[----:B------:R-:W-:Y:S01]  /*23c0*/  SHF.L.U64.HI R72, R2, 0x5, R3 ;  /* 0x0000000502487819 */ /* 0x000fe20000010203 */
[----:B------:R-:W-:Y:S01]  /*23d0*/  ULDC UR24, c[0x0][0x2e0] ;  /* 0x0000b80000187ab9 */ /* 0x000fe20000000800 */
[----:B------:R-:W-:Y:S01]  /*23e0*/  SHF.R.S32.HI R122, RZ, 0x1f, R143 ;  /* 0x0000001fff7a7819 */ /* 0x000fe2000001148f */
[----:B------:R-:W-:Y:S01]  /*23f0*/  IMAD.IADD R48, R17, 0x1, R48 ;  /* 0x0000000111307824 */ /* 0x000fe200078e0230 */
[----:B------:R-:W-:Y:S01]  /*2400*/  LOP3.LUT R135, R135, 0x4, RZ, 0xc0, !PT ;  /* 0x0000000487877812 */ /* 0x000fe200078ec0ff */
[----:B------:R-:W-:Y:S01]  /*2410*/  IMAD.IADD R7, R7, 0x1, R4 ;  /* 0x0000000107077824 */ /* 0x000fe200078e0204 */
[----:B------:R-:W-:Y:S01]  /*2420*/  SHF.R.S32.HI R121, RZ, 0x1f, R138 ;  /* 0x0000001fff797819 */ /* 0x000fe2000001148a */
[----:B------:R-:W-:Y:S01]  /*2430*/  IMAD R109, R5, UR12, RZ ;  /* 0x0000000c056d7c24 */ /* 0x000fe2000f8e02ff */
[----:B------:R-:W-:Y:S01]  /*2440*/  ULDC UR23, c[0x0][0x2e0] ;  /* 0x0000b80000177ab9 */ /* 0x000fe20000000800 */
[----:B------:R-:W-:Y:S01]  /*2450*/  IMAD.IADD R19, R19, 0x1, R11 ;  /* 0x0000000113137824 */ /* 0x000fe200078e020b */
[----:B------:R-:W-:Y:S01]  /*2460*/  ULDC.64 UR16, c[0x0][0x250] ;  /* 0x0000940000107ab9 */ /* 0x000fe20000000a00 */
[----:B------:R-:W-:Y:S01]  /*2470*/  IMAD R107, R5, UR14, RZ ;  /* 0x0000000e056b7c24 */ /* 0x000fe2000f8e02ff */
[----:B------:R-:W-:Y:S01]  /*2480*/  USHF.L.U32 UR22, UR22, 0x1, URZ ;  /* 0x0000000116167899 */ /* 0x000fe2000800063f */
[----:B------:R-:W-:-:S02]  /*2490*/  IMAD R109, R0, UR13, R109 ;  /* 0x0000000d006d7c24 */ /* 0x000fc4000f8e026d */
[----:B------:R-:W-:Y:S01]  /*24a0*/  IMAD.WIDE.U32 R6, R0, UR12, R6 ;  /* 0x0000000c00067c25 */ /* 0x000fe2000f8e0006 */
[----:B------:R-:W-:-:S03]  /*24b0*/  ULDC.64 UR12, c[0x0][0x318] ;  /* 0x0000c600000c7ab9 */ /* 0x000fc60000000a00 */
[----:B------:R-:W-:Y:S01]  /*24c0*/  IMAD R48, R145, R48, RZ ;  /* 0x0000003091307224 */ /* 0x000fe200078e02ff */
[----:B------:R-:W-:Y:S01]  /*24d0*/  LEA R108, P0, R6, UR12, 0x1 ;  /* 0x0000000c066c7c11 */ /* 0x000fe2000f8008ff */
[C---:B------:R-:W-:Y:S02]  /*24e0*/  IMAD R107, R0.reuse, UR15, R107 ;  /* 0x0000000f006b7c24 */ /* 0x040fe4000f8e026b */
[----:B------:R-:W-:Y:S01]  /*24f0*/  IMAD.WIDE.U32 R4, R0, UR14, R18 ;  /* 0x0000000e00047c25 */ /* 0x000fe2000f8e0012 */
[-C--:B------:R-:W-:Y:S01]  /*2500*/  IADD3 R112, P2, R141, R48.reuse, RZ ;  /* 0x000000308d707210 */ /* 0x080fe20007f5e0ff */
[----:B------:R-:W-:Y:S02]  /*2510*/  ULDC.64 UR14, c[0x0][0x320] ;  /* 0x0000c800000e7ab9 */ /* 0x000fe40000000a00 */
[----:B------:R-:W-:Y:S01]  /*2520*/  IMAD.IADD R109, R7, 0x1, R109 ;  /* 0x00000001076d7824 */ /* 0x000fe200078e026d */
[----:B------:R-:W-:Y:S01]  /*2530*/  SHF.R.S32.HI R7, RZ, 0x1f, R48 ;  /* 0x0000001fff077819 */ /* 0x000fe20000011430 */
[----:B------:R-:W-:Y:S01]  /*2540*/  IMAD.IADD R107, R5, 0x1, R107 ;  /* 0x00000001056b7824 */ /* 0x000fe200078e026b */
[----:B------:R-:W-:Y:S01]  /*2550*/  IADD3 R48, P4, R142, R48, RZ ;  /* 0x000000308e307210 */ /* 0x000fe20007f9e0ff */
[----:B------:R-:W-:Y:S01]  /*2560*/  VIADD R131, R143, 0x40 ;  /* 0x000000408f837836 */ /* 0x000fe20000000000 */
[----:B------:R-:W-:Y:S01]  /*2570*/  LEA R106, P1, R4, UR14, 0x1 ;  /* 0x0000000e046a7c11 */ /* 0x000fe2000f8208ff */
[----:B------:R-:W-:Y:S01]  /*2580*/  IMAD.X R113, R123, 0x1, R7, P2 ;  /* 0x000000017b717824 */ /* 0x000fe200010e0607 */
[----:B------:R-:W-:Y:S01]  /*2590*/  LEA.HI.X R109, R6, UR13, R109, 0x1, P0 ;  /* 0x0000000d066d7c11 */ /* 0x000fe200080f0c6d */
[----:B------:R-:W-:Y:S01]  /*25a0*/  IMAD.X R7, R124, 0x1, R7, P4 ;  /* 0x000000017c077824 */ /* 0x000fe200020e0607 */
[----:B------:R-:W-:Y:S01]  /*25b0*/  LEA.HI.X R107, R4, UR15, R107, 0x1, P1 ;  /* 0x0000000f046b7c11 */ /* 0x000fe200088f0c6b */
[----:B------:R-:W-:Y:S01]  /*25c0*/  USHF.L.U64.HI UR15, UR10, 0x5, UR11 ;  /* 0x000000050a0f7899 */ /* 0x000fe2000801020b */
[----:B------:R-:W-:Y:S01]  /*25d0*/  SHF.L.U64.HI R113, R112, 0x1, R113 ;  /* 0x0000000170717819 */ /* 0x000fe20000010271 */
[----:B------:R-:W-:Y:S01]  /*25e0*/  UIMAD UR14, UR11, 0x60, URZ ;  /* 0x000000600b0e78a4 */ /* 0x000fe2000f8e023f */
[----:B------:R-:W-:Y:S01]  /*25f0*/  SHF.L.U64.HI R0, R48, 0x1, R7 ;  /* 0x0000000130007819 */ /* 0x000fe20000010207 */
[----:B------:R-:W-:Y:S01]  /*2600*/  ULDC.64 UR12, c[0x0][0x218] ;  /* 0x00008600000c7ab9 */ /* 0x000fe20000000a00 */
[----:B------:R-:W-:Y:S01]  /*2610*/  ULDC.64 UR10, c[0x0][0x220] ;  /* 0x00008800000a7ab9 */ /* 0x000fe20000000a00 */
[----:B------:R-:W-:Y:S01]  /*2620*/  LEA R102, P1, R150, UR12, 0x1 ;  /* 0x0000000c96667c11 */ /* 0x000fe2000f8208ff */
[----:B------:R-:W-:Y:S01]  /*2630*/  IMAD.SHL.U32 R48, R48, 0x2, RZ ;  /* 0x0000000230307824 */ /* 0x000fe200078e00ff */
[----:B------:R-:W-:Y:S01]  /*2640*/  LEA R104, P0, R136, UR10, 0x1 ;  /* 0x0000000a88687c11 */ /* 0x000fe2000f8008ff */
[----:B------:R-:W-:Y:S01]  /*2650*/  IMAD.SHL.U32 R112, R112, 0x2, RZ ;  /* 0x0000000270707824 */ /* 0x000fe200078e00ff */
[----:B------:R-:W-:Y:S01]  /*2660*/  LEA.HI.X R103, R150, UR13, R149, 0x1, P1 ;  /* 0x0000000d96677c11 */ /* 0x000fe200088f0c95 */
[----:B------:R-:W-:Y:S01]  /*2670*/  ULDC.64 UR12, c[0x0][0x360] ;  /* 0x0000d800000c7ab9 */ /* 0x000fe20000000a00 */
[----:B------:R-:W-:Y:S01]  /*2680*/  LEA.HI.X R105, R136, UR11, R133, 0x1, P0 ;  /* 0x0000000b88697c11 */ /* 0x000fe200080f0c85 */
[----:B------:R-:W-:Y:S01]  /*2690*/  ULDC.64 UR10, c[0x0][0x358] ;  /* 0x0000d600000a7ab9 */ /* 0x000fe20000000a00 */
[C---:B------:R-:W-:Y:S01]  /*26a0*/  IADD3 R16, P1, R48.reuse, UR12, RZ ;  /* 0x0000000c30107c10 */ /* 0x040fe2000ff3e0ff */
[C---:B------:R-:W-:Y:S01]  /*26b0*/  VIADD R130, R143.reuse, 0x80 ;  /* 0x000000808f827836 */ /* 0x040fe20000000000 */
[----:B------:R-:W-:Y:S01]  /*26c0*/  IADD3 R48, P0, R48, UR10, RZ ;  /* 0x0000000a30307c10 */ /* 0x000fe2000ff1e0ff */
[----:B------:R-:W-:Y:S01]  /*26d0*/  IMAD.WIDE.U32 R14, R160, 0x20, RZ ;  /* 0x00000020a00e7825 */ /* 0x000fe200078e00ff */
[C---:B------:R-:W-:Y:S01]  /*26e0*/  IADD3.X R17, R0.reuse, UR13, RZ, P1, !PT ;  /* 0x0000000d00117c10 */ /* 0x040fe20008ffe4ff */
[----:B------:R-:W-:Y:S01]  /*26f0*/  USHF.L.U64.HI UR26, UR20, 0x1, UR15 ;  /* 0x00000001141a7899 */ /* 0x000fe2000801020f */
[----:B------:R-:W-:Y:S01]  /*2700*/  IADD3.X R49, R0, UR11, RZ, P0, !PT ;  /* 0x0000000b00317c10 */ /* 0x000fe200087fe4ff */
[----:B------:R-:W-:Y:S01]  /*2710*/  IMAD.IADD R129, R143, 0x1, R131 ;  /* 0x000000018f817824 */ /* 0x000fe200078e0283 */
[----:B------:R-:W-:Y:S01]  /*2720*/  IADD3 R80, P1, R199, 0x40, RZ ;  /* 0x00000040c7507810 */ /* 0x000fe20007f3e0ff */
[----:B------:R-:W-:Y:S01]  /*2730*/  IMAD.IADD R128, R143, 0x1, R130 ;  /* 0x000000018f807824 */ /* 0x000fe200078e0282 */
[----:B------:R-:W-:Y:S01]  /*2740*/  IADD3 R88, P0, R199, 0x80, RZ ;  /* 0x00000080c7587810 */ /* 0x000fe20007f1e0ff */
[----:B------:R-:W-:Y:S01]  /*2750*/  IMAD R101, R161, 0x60, RZ ;  /* 0x00000060a1657824 */ /* 0x000fe200078e02ff */
[C---:B------:R-:W-:Y:S01]  /*2760*/  IADD3 R110, P4, R112.reuse, UR12, RZ ;  /* 0x0000000c706e7c10 */ /* 0x040fe2000ff9e0ff */
[--C-:B------:R-:W-:Y:S01]  /*2770*/  IMAD.X R79, RZ, RZ, R198.reuse, P1 ;  /* 0x000000ffff4f7224 */ /* 0x100fe200008e06c6 */
[----:B------:R-:W-:Y:S01]  /*2780*/  IADD3 R112, P2, R112, UR10, RZ ;  /* 0x0000000a70707c10 */ /* 0x000fe2000ff5e0ff */
[----:B------:R-:W-:Y:S01]  /*2790*/  IMAD.X R87, RZ, RZ, R198, P0 ;  /* 0x000000ffff577224 */ /* 0x000fe200000e06c6 */
[----:B------:R-:W-:Y:S01]  /*27a0*/  IADD3 R82, P1, R199, R80, RZ ;  /* 0x00000050c7527210 */ /* 0x000fe20007f3e0ff */
[----:B------:R-:W-:Y:S01]  /*27b0*/  IMAD.IADD R99, R15, 0x1, R99 ;  /* 0x000000010f637824 */ /* 0x000fe200078e0263 */
[----:B------:R-:W-:Y:S01]  /*27c0*/  IADD3 R90, P0, R199, R88, RZ ;  /* 0x00000058c75a7210 */ /* 0x000fe20007f1e0ff */
[----:B------:R-:W-:Y:S01]  /*27d0*/  IMAD.WIDE.U32 R160, R160, 0x60, RZ ;  /* 0x00000060a0a07825 */ /* 0x000fe200078e00ff */
[C---:B------:R-:W-:Y:S01]  /*27e0*/  IADD3.X R111, R113.reuse, UR13, RZ, P4, !PT ;  /* 0x0000000d716f7c10 */ /* 0x040fe2000a7fe4ff */
[----:B------:R-:W-:Y:S01]  /*27f0*/  UIADD3 UR28, UR19, UR14, URZ ;  /* 0x0000000e131c7290 */ /* 0x000fe2000fffe03f */
[----:B------:R-:W-:Y:S01]  /*2800*/  IADD3.X R113, R113, UR11, RZ, P2, !PT ;  /* 0x0000000b71717c10 */ /* 0x000fe200097fe4ff */
[C---:B------:R-:W-:Y:S01]  /*2810*/  IMAD.X R89, R198.reuse, 0x1, R87, P0 ;  /* 0x00000001c6597824 */ /* 0x040fe200000e0657 */
[C---:B------:R-:W-:Y:S01]  /*2820*/  IADD3.X R81, R198.reuse, R79, RZ, P1, !PT ;  /* 0x0000004fc6517210 */ /* 0x040fe20000ffe4ff */
[----:B------:R-:W-:Y:S01]  /*2830*/  IMAD R132, R145, 0x30, RZ ;  /* 0x0000003091847824 */ /* 0x000fe200078e02ff */
[----:B------:R-:W-:Y:S01]  /*2840*/  IADD3 R94, P1, R199, R82, RZ ;  /* 0x00000052c75e7210 */ /* 0x000fe20007f3e0ff */
[----:B------:R-:W-:Y:S01]  /*2850*/  IMAD.IADD R127, R143, 0x1, R129 ;  /* 0x000000018f7f7824 */ /* 0x000fe200078e0281 */
[----:B------:R-:W-:Y:S01]  /*2860*/  IADD3 R84, P2, R71, 0x80, RZ ;  /* 0x0000008047547810 */ /* 0x000fe20007f5e0ff */
[----:B------:R-:W-:Y:S01]  /*2870*/  IMAD.IADD R126, R143, 0x1, R128 ;  /* 0x000000018f7e7824 */ /* 0x000fe200078e0280 */
[----:B------:R-:W-:Y:S01]  /*2880*/  IADD3 R98, P0, R199, R90, RZ ;  /* 0x0000005ac7627210 */ /* 0x000fe20007f1e0ff */
[C---:B------:R-:W-:Y:S01]  /*2890*/  IMAD.X R93, R198.reuse, 0x1, R81, P1 ;  /* 0x00000001c65d7824 */ /* 0x040fe200008e0651 */
[----:B------:R-:W-:Y:S01]  /*28a0*/  IADD3 R76, P4, R71, 0x40, RZ ;  /* 0x00000040474c7810 */ /* 0x000fe20007f9e0ff */
[--C-:B------:R-:W-:Y:S01]  /*28b0*/  IMAD.X R83, RZ, RZ, R70.reuse, P2 ;  /* 0x000000ffff537224 */ /* 0x100fe200010e0646 */
[----:B------:R-:W-:Y:S01]  /*28c0*/  IADD3.X R97, R198, R89, RZ, P0, !PT ;  /* 0x00000059c6617210 */ /* 0x000fe200007fe4ff */
[----:B------:R-:W-:Y:S01]  /*28d0*/  IMAD.SHL.U32 R100, R14, 0x2, RZ ;  /* 0x000000020e647824 */ /* 0x000fe200078e00ff */
[-C--:B------:R-:W-:Y:S01]  /*28e0*/  IADD3 R78, P1, R76, R71.reuse, RZ ;  /* 0x000000474c4e7210 */ /* 0x080fe20007f3e0ff */
[--C-:B------:R-:W-:Y:S01]  /*28f0*/  IMAD.X R75, RZ, RZ, R70.reuse, P4 ;  /* 0x000000ffff4b7224 */ /* 0x100fe200020e0646 */
[-C--:B------:R-:W-:Y:S01]  /*2900*/  IADD3 R86, P0, R84, R71.reuse, RZ ;  /* 0x0000004754567210 */ /* 0x080fe20007f1e0ff */
[----:B------:R-:W-:Y:S01]  /*2910*/  IMAD.SHL.U32 R73, R2, 0x20, RZ ;  /* 0x0000002002497824 */ /* 0x000fe200078e00ff */
[----:B------:R-:W-:Y:S01]  /*2920*/  SHF.L.U32 R5, R163, 0x5, RZ ;  /* 0x00000005a3057819 */ /* 0x000fe200000006ff */
[----:B------:R-:W-:Y:S01]  /*2930*/  IMAD.WIDE.U32 R162, R162, 0x20, RZ ;  /* 0x00000020a2a27825 */ /* 0x000fe200078e00ff */
[-C--:B------:R-:W-:Y:S01]  /*2940*/  IADD3 R92, P4, R78, R71.reuse, RZ ;  /* 0x000000474e5c7210 */ /* 0x080fe20007f9e0ff */
[----:B------:R-:W-:Y:S01]  /*2950*/  ULDC.64 UR10, c[0x0][0x248] ;  /* 0x00009200000a7ab9 */ /* 0x000fe20000000a00 */
[----:B------:R-:W-:Y:S01]  /*2960*/  IADD3 R96, P2, R86, R71, RZ ;  /* 0x0000004756607210 */ /* 0x000fe20007f5e0ff */
[----:B------:R-:W-:Y:S01]  /*2970*/  IMAD.X R77, R75, 0x1, R70, P1 ;  /* 0x000000014b4d7824 */ /* 0x000fe200008e0646 */
[----:B------:R-:W-:Y:S01]  /*2980*/  IADD3.X R85, R83, R70, RZ, P0, !PT ;  /* 0x0000004653557210 */ /* 0x000fe200007fe4ff */
[----:B------:R-:W-:Y:S01]  /*2990*/  VIADD R67, R152, 0x10 ;  /* 0x0000001098437836 */ /* 0x000fe20000000000 */
        /* <DEDUP_REMOVED lines=13> */
[----:B------:R-:W-:Y:S01]  /*2a70*/  USHF.L.U32 UR20, UR20, 0x1, URZ ;  /* 0x0000000114147899 */ /* 0x000fe2000800063f */
[----:B------:R-:W-:Y:S01]  /*2a80*/  SHF.R.S32.HI R115, RZ, 0x1f, R127 ;  /* 0x0000001fff737819 */ /* 0x000fe2000001147f */
[----:B------:R-:W-:Y:S01]  /*2a90*/  ULDC.64 UR12, c[0x0][0x230] ;  /* 0x00008c00000c7ab9 */ /* 0x000fe20000000a00 */
[----:B------:R-:W-:Y:S01]  /*2aa0*/  SHF.R.S32.HI R114, RZ, 0x1f, R126 ;  /* 0x0000001fff727819 */ /* 0x000fe2000001147e */
[----:B------:R-:W-:-:S08]  /*2ab0*/  ULDC.64 UR14, c[0x0][0x238] ;  /* 0x00008e00000e7ab9 */ /* 0x000fd00000000a00 */
.L_x_2250:
[----:B------:R-:W-:Y:S01]  /*2ac0*/  IMAD.SHL.U32 R15, R11, 0x40, RZ ;  /* 0x000000400b0f7824 */ /* 0x000fe200078e00ff */
[----:B------:R-:W1:Y:S01]  /*2ad0*/  LDC R0, c[0x0][0x340] ;  /* 0x0000d000ff007b82 */ /* 0x000e620000000800 */
[----:B------:R-:W-:Y:S02]  /*2ae0*/  BSSY B0, `(.L_x_2158) ;  /* 0x0000013000007945 */ /* 0x000fe40003800000 */
[----:B------:R-:W-:Y:S04]  /*2af0*/  VIADD R14, R15, 0xffffffc0 ;  /* 0xffffffc00f0e7836 */ /* 0x000fe80000000000 */
[--C-:B------:R-:W-:Y:S02]  /*2b00*/  IMAD.IADD R166, R63, 0x1, -R14.reuse ;  /* 0x000000013fa67824 */ /* 0x100fe400078e0a0e */
[----:B------:R-:W-:Y:S03]  /*2b10*/  IMAD.IADD R164, R69, 0x1, -R14 ;  /* 0x0000000145a47824 */ /* 0x000fe600078e0a0e */
[CC--:B------:R-:W-:Y:S02]  /*2b20*/  ISETP.GE.AND P4, PT, R152.reuse, R166.reuse, PT ;  /* 0x000000a69800720c */ /* 0x0c0fe40003f86270 */
[C---:B------:R-:W-:Y:S02]  /*2b30*/  ISETP.GE.AND P0, PT, R67.reuse, R166, PT ;  /* 0x000000a64300720c */ /* 0x040fe40003f06270 */
        /* <DEDUP_REMOVED lines=13> */
.L_x_2159:
[----:B------:R-:W-:Y:S05]  /*2c10*/  BSYNC B0 ;  /* 0x0000000000007941 */ /* 0x000fea0003800000 */
.L_x_2158:
        /* <DEDUP_REMOVED lines=15> */
.L_x_2161:
[----:B------:R-:W-:Y:S05]  /*2d10*/  BSYNC B0 ;  /* 0x0000000000007941 */ /* 0x000fea0003800000 */
.L_x_2160:
        /* <DEDUP_REMOVED lines=18> */
.L_x_2163:
[----:B------:R-:W-:Y:S05]  /*2e40*/  BSYNC B0 ;  /* 0x0000000000007941 */ /* 0x000fea0003800000 */
.L_x_2162:
        /* <DEDUP_REMOVED lines=17> */
.L_x_2165:
[----:B------:R-:W-:Y:S05]  /*2f60*/  BSYNC B0 ;  /* 0x0000000000007941 */ /* 0x000fea0003800000 */
.L_x_2164:
        /* <DEDUP_REMOVED lines=64> */
.L_x_2171:
[----:B------:R-:W-:Y:S05]  /*3370*/  BSYNC B0 ;  /* 0x0000000000007941 */ /* 0x000fea0003800000 */
.L_x_2170:
        /* <DEDUP_REMOVED lines=52> */
.L_x_2173:
[----:B------:R-:W-:Y:S05]  /*36c0*/  BSYNC B0 ;  /* 0x0000000000007941 */ /* 0x000fea0003800000 */
.L_x_2172:
        /* <DEDUP_REMOVED lines=51> */
.L_x_2169:
[----:B------:R-:W-:Y:S05]  /*3a00*/  BSYNC B1 ;  /* 0x0000000000017941 */ /* 0x000fea0003800000 */
.L_x_2168:
        /* <DEDUP_REMOVED lines=70> */
.L_x_2177:
[----:B------:R-:W-:Y:S05]  /*3e70*/  BSYNC B0 ;  /* 0x0000000000007941 */ /* 0x000fea0003800000 */
.L_x_2176:
        /* <DEDUP_REMOVED lines=55> */
.L_x_2179:
[----:B------:R-:W-:Y:S05]  /*41f0*/  BSYNC B0 ;  /* 0x0000000000007941 */ /* 0x000fea0003800000 */
.L_x_2178:
        /* <DEDUP_REMOVED lines=54> */
.L_x_2175:
[----:B------:R-:W-:Y:S05]  /*4560*/  BSYNC B1 ;  /* 0x0000000000017941 */ /* 0x000fea0003800000 */
.L_x_2174:
        /* <DEDUP_REMOVED lines=70> */
.L_x_2183:
[----:B------:R-:W-:Y:S05]  /*49d0*/  BSYNC B0 ;  /* 0x0000000000007941 */ /* 0x000fea0003800000 */
.L_x_2182:
        /* <DEDUP_REMOVED lines=55> */
.L_x_2185:
[----:B------:R-:W-:Y:S05]  /*4d50*/  BSYNC B0 ;  /* 0x0000000000007941 */ /* 0x000fea0003800000 */
.L_x_2184:
        /* <DEDUP_REMOVED lines=54> */
.L_x_2181:
[----:B------:R-:W-:Y:S05]  /*50c0*/  BSYNC B1 ;  /* 0x0000000000017941 */ /* 0x000fea0003800000 */
.L_x_2180:
        /* <DEDUP_REMOVED lines=75> */
.L_x_2189:
[----:B------:R-:W-:Y:S05]  /*5580*/  BSYNC B0 ;  /* 0x0000000000007941 */ /* 0x000fea0003800000 */
.L_x_2188:
[----:B------:R-:W-:Y:S04]  /*5590*/  BSSY B0, `(.L_x_2190) ;  /* 0x0000037000007945 */ /* 0x000fe80003800000 */
[----:B------:R-:W-:Y:S05]  /*55a0*/  @P2 BRA `(.L_x_2191) ;  /* 0x0000000000d42947 */ /* 0x000fea0003800000 */
[----:B------:R-:W-:Y:S02]  /*55b0*/  LEA R36, P2, R92, R108, 0x1 ;  /* 0x0000006c5c247211 */ /* 0x000fe400078408ff */
        /* <DEDUP_REMOVED lines=52> */
.L_x_2191:
[----:B------:R-:W-:Y:S05]  /*5900*/  BSYNC B0 ;  /* 0x0000000000007941 */ /* 0x000fea0003800000 */
.L_x_2190:
[----:B------:R-:W-:Y:S05]  /*5910*/  @P1 BRA `(.L_x_2187) ;  /* 0x0000000000d41947 */ /* 0x000fea0003800000 */
[C---:B------:R-:W-:Y:S02]  /*5920*/  LEA R36, P1, R96.reuse, R108, 0x1 ;  /* 0x0000006c60247211 */ /* 0x040fe400078208ff */
        /* <DEDUP_REMOVED lines=52> */
.L_x_2187:
[----:B------:R-:W-:Y:S05]  /*5c70*/  BSYNC B1 ;  /* 0x0000000000017941 */ /* 0x000fea0003800000 */
.L_x_2186:
        /* <DEDUP_REMOVED lines=8> */
.L_x_2167:
        /* <DEDUP_REMOVED lines=96> */
.L_x_2198:
[----:B------:R-:W-:Y:S05]  /*6300*/  BSYNC B0 ;  /* 0x0000000000007941 */ /* 0x000fea0003800000 */
.L_x_2197:
[----:B-----5:R4:W-:Y:S02]  /*6310*/  STG.E.128 desc[UR6][R102.64], R52 ;  /* 0x0000003466007986 */ /* 0x0209e4000c101d06 */
.L_x_2196:
[----:B------:R-:W-:Y:S05]  /*6320*/  BSYNC B1 ;  /* 0x0000000000017941 */ /* 0x000fea0003800000 */
.L_x_2195:
        /* <DEDUP_REMOVED lines=94> */
.L_x_2202:
[----:B------:R-:W-:Y:S05]  /*6910*/  BSYNC B0 ;  /* 0x0000000000007941 */ /* 0x000fea0003800000 */
.L_x_2201:
[----:B-----5:R1:W-:Y:S02]  /*6920*/  STG.E.128 desc[UR6][R102.64+0x80], R52 ;  /* 0x0000803466007986 */ /* 0x0203e4000c101d06 */
.L_x_2200:
[----:B------:R-:W-:Y:S05]  /*6930*/  BSYNC B1 ;  /* 0x0000000000017941 */ /* 0x000fea0003800000 */
.L_x_2199:
        /* <DEDUP_REMOVED lines=93> */
.L_x_2204:
[----:B------:R-:W-:Y:S05]  /*6f10*/  BSYNC B0 ;  /* 0x0000000000007941 */ /* 0x000fea0003800000 */
.L_x_2203:
[----:B-----5:R4:W-:Y:S02]  /*6f20*/  STG.E.128 desc[UR6][R102.64+0x100], R52 ;  /* 0x0001003466007986 */ /* 0x0209e4000c101d06 */
.L_x_2194:
[----:B------:R-:W-:Y:S05]  /*6f30*/  BSYNC B2 ;  /* 0x0000000000027941 */ /* 0x000fea0003800000 */
.L_x_2193:
        /* <DEDUP_REMOVED lines=104> */
.L_x_2210:
[----:B------:R-:W-:Y:S05]  /*75c0*/  BSYNC B0 ;  /* 0x0000000000007941 */ /* 0x000fea0003800000 */
.L_x_2209:
[----:B-----5:R1:W-:Y:S02]  /*75d0*/  STG.E.128 desc[UR6][R172.64], R56 ;  /* 0x00000038ac007986 */ /* 0x0203e4000c101d06 */
.L_x_2208:
[----:B------:R-:W-:Y:S05]  /*75e0*/  BSYNC B1 ;  /* 0x0000000000017941 */ /* 0x000fea0003800000 */
.L_x_2207:
        /* <DEDUP_REMOVED lines=98> */
.L_x_2214:
[----:B------:R-:W-:Y:S05]  /*7c10*/  BSYNC B0 ;  /* 0x0000000000007941 */ /* 0x000fea0003800000 */
.L_x_2213:
[----:B-----5:R1:W-:Y:S02]  /*7c20*/  STG.E.128 desc[UR6][R172.64], R56 ;  /* 0x00000038ac007986 */ /* 0x0203e4000c101d06 */
.L_x_2212:
[----:B------:R-:W-:Y:S05]  /*7c30*/  BSYNC B1 ;  /* 0x0000000000017941 */ /* 0x000fea0003800000 */
.L_x_2211:
[----:B------:R-:W-:Y:S11]  /*7c40*/  ISETP.GE.AND P0, PT, R9, R165, PT ;  /* 0x000000a50900720c */ /* 0x000ff60003f06270 */
[----:B------:R-:W-:Y:S02]  /*7c50*/  @!UPT UIADD3 URZ, URZ, URZ, URZ ;  /* 0x0000003f3f3ff290 */ /* 0x000fe4000fffe03f */
        /* <DEDUP_REMOVED lines=26> */
[----:B------:R-:W-:Y:S02]  /*7e00*/  MOV R167, RZ ;  /* 0x000000ff00a77202 */ /* 0x000fe40000000f00 */
        /* <DEDUP_REMOVED lines=68> */
.L_x_2216:
[----:B------:R-:W-:Y:S05]  /*8250*/  BSYNC B0 ;  /* 0x0000000000007941 */ /* 0x000fea0003800000 */
.L_x_2215:
[----:B-----5:R1:W-:Y:S02]  /*8260*/  STG.E.128 desc[UR6][R172.64], R56 ;  /* 0x00000038ac007986 */ /* 0x0203e4000c101d06 */
.L_x_2206:
[----:B------:R-:W-:Y:S05]  /*8270*/  BSYNC B2 ;  /* 0x0000000000027941 */ /* 0x000fea0003800000 */
.L_x_2205:
        /* <DEDUP_REMOVED lines=104> */
.L_x_2222:
[----:B------:R-:W-:Y:S05]  /*8900*/  BSYNC B0 ;  /* 0x0000000000007941 */ /* 0x000fea0003800000 */
.L_x_2221:
[----:B-----5:R1:W-:Y:S02]  /*8910*/  STG.E.128 desc[UR6][R172.64], R56 ;  /* 0x00000038ac007986 */ /* 0x0203e4000c101d06 */
.L_x_2220:
[----:B------:R-:W-:Y:S05]  /*8920*/  BSYNC B1 ;  /* 0x0000000000017941 */ /* 0x000fea0003800000 */
.L_x_2219:
        /* <DEDUP_REMOVED lines=98> */
.L_x_2226:
[----:B------:R-:W-:Y:S05]  /*8f50*/  BSYNC B0 ;  /* 0x0000000000007941 */ /* 0x000fea0003800000 */
.L_x_2225:
[----:B-----5:R1:W-:Y:S02]  /*8f60*/  STG.E.128 desc[UR6][R172.64], R56 ;  /* 0x00000038ac007986 */ /* 0x0203e4000c101d06 */
.L_x_2224:
[----:B------:R-:W-:Y:S05]  /*8f70*/  BSYNC B1 ;  /* 0x0000000000017941 */ /* 0x000fea0003800000 */
.L_x_2223:
        /* <DEDUP_REMOVED lines=97> */
.L_x_2228:
[----:B------:R-:W-:Y:S05]  /*9590*/  BSYNC B0 ;  /* 0x0000000000007941 */ /* 0x000fea0003800000 */
.L_x_2227:
[----:B-----5:R1:W-:Y:S02]  /*95a0*/  STG.E.128 desc[UR6][R172.64], R56 ;  /* 0x00000038ac007986 */ /* 0x0203e4000c101d06 */
.L_x_2218:
[----:B------:R-:W-:Y:S05]  /*95b0*/  BSYNC B2 ;  /* 0x0000000000027941 */ /* 0x000fea0003800000 */
.L_x_2217:
        /* <DEDUP_REMOVED lines=38> */
[C---:B------:R-:W-:Y:S01]  /*9820*/  LEA R174, P0, R164.reuse, R110, 0x1 ;  /* 0x0000006ea4ae7211 */ /* 0x040fe200078008ff */
[----:B------:R-:W2:Y:S01]  /*9830*/  LDG.E.128 R28, desc[UR6][R18.64] ;  /* 0x00000006121c7981 */ /* 0x000ea2000c1e1d00 */
[----:B------:R-:W-:Y:S02]  /*9840*/  @P1 IADD3 R168, RZ, -UR27, RZ ;  /* 0x8000001bffa81c10 */ /* 0x000fe4000fffe0ff */
[----:B------:R-:W-:Y:S02]  /*9850*/  LEA.HI.X R175, R164, R111, R165, 0x1, P0 ;  /* 0x0000006fa4af7211 */ /* 0x000fe400000f0ca5 */
[----:B------:R-:W-:Y:S03]  /*9860*/  IADD3 R173, P0, R132, R168, RZ ;  /* 0x000000a884ad7210 */ /* 0x000fe60007f1e0ff */
[----:B------:R-:W3:Y:S01]  /*9870*/  LDG.E.128 R164, desc[UR6][R174.64] ;  /* 0x00000006aea47981 */ /* 0x000ee2000c1e1d00 */
        /* <DEDUP_REMOVED lines=64> */
.L_x_2234:
[----:B------:R-:W-:Y:S05]  /*9c80*/  BSYNC B0 ;  /* 0x0000000000007941 */ /* 0x000fea0003800000 */
.L_x_2233:
[----:B-----5:R1:W-:Y:S02]  /*9c90*/  STG.E.128 desc[UR6][R170.64], R56 ;  /* 0x00000038aa007986 */ /* 0x0203e4000c101d06 */
.L_x_2232:
[----:B------:R-:W-:Y:S05]  /*9ca0*/  BSYNC B1 ;  /* 0x0000000000017941 */ /* 0x000fea0003800000 */
.L_x_2231:
        /* <DEDUP_REMOVED lines=32> */
[----:B-1----:R-:W-:Y:S03]  /*9eb0*/  IADD3 R173, P0, R127, R168, RZ ;  /* 0x000000a87fad7210 */ /* 0x002fe60007f1e0ff */
        /* <DEDUP_REMOVED lines=65> */
.L_x_2238:
[----:B------:R-:W-:Y:S05]  /*a2d0*/  BSYNC B0 ;  /* 0x0000000000007941 */ /* 0x000fea0003800000 */
.L_x_2237:
[----:B-----5:R1:W-:Y:S02]  /*a2e0*/  STG.E.128 desc[UR6][R170.64], R56 ;  /* 0x00000038aa007986 */ /* 0x0203e4000c101d06 */
.L_x_2236:
[----:B------:R-:W-:Y:S05]  /*a2f0*/  BSYNC B1 ;  /* 0x0000000000017941 */ /* 0x000fea0003800000 */
.L_x_2235:
        /* <DEDUP_REMOVED lines=97> */
.L_x_2240:
[----:B------:R-:W-:Y:S05]  /*a910*/  BSYNC B0 ;  /* 0x0000000000007941 */ /* 0x000fea0003800000 */
.L_x_2239:
[----:B-----5:R1:W-:Y:S02]  /*a920*/  STG.E.128 desc[UR6][R168.64], R56 ;  /* 0x00000038a8007986 */ /* 0x0203e4000c101d06 */
.L_x_2230:
[----:B------:R-:W-:Y:S05]  /*a930*/  BSYNC B2 ;  /* 0x0000000000027941 */ /* 0x000fea0003800000 */
.L_x_2229:
        /* <DEDUP_REMOVED lines=8> */
.L_x_2166:
        /* <DEDUP_REMOVED lines=18> */
.L_x_2242:
[----:B------:R-:W-:Y:S05]  /*aae0*/  BSYNC B0 ;  /* 0x0000000000007941 */ /* 0x000fea0003800000 */
.L_x_2241:
        /* <DEDUP_REMOVED lines=24> */
.L_x_2244:
[----:B------:R-:W-:Y:S05]  /*ac70*/  BSYNC B0 ;  /* 0x0000000000007941 */ /* 0x000fea0003800000 */
.L_x_2243:
        /* <DEDUP_REMOVED lines=24> */
.L_x_2246:
[----:B------:R-:W-:Y:S05]  /*ae00*/  BSYNC B0 ;  /* 0x0000000000007941 */ /* 0x000fea0003800000 */
.L_x_2245:
        /* <DEDUP_REMOVED lines=28> */
.L_x_2247:
[----:B------:R-:W-:Y:S05]  /*afd0*/  BSYNC B0 ;  /* 0x0000000000007941 */ /* 0x000fea0003800000 */
.L_x_2192:
        /* <DEDUP_REMOVED lines=81> */
.L_x_2248:
        /* <DEDUP_REMOVED lines=8> */
.L_x_2249:
[----:B------:R-:W-:Y:S04]  /*b570*/  IADD3 R11, R11, -0x1, RZ ;  /* 0xffffffff0b0b7810 */ /* 0x000fe80007ffe0ff */
[----:B------:R-:W-:Y:S11]  /*b580*/  ISETP.GT.AND P0, PT, R11, R68, PT ;  /* 0x000000440b00720c */ /* 0x000ff60003f04270 */
[----:B------:R-:W-:Y:S02]  /*b590*/  @!UPT UIADD3 URZ, URZ, URZ, URZ ;  /* 0x0000003f3f3ff290 */ /* 0x000fe4000fffe03f */
[----:B------:R-:W-:Y:S05]  /*b5a0*/  @P0 BRA `(.L_x_2250) ;  /* 0xffffff7400440947 */ /* 0x000fea000383ffff */
.L_x_2157:
        /* <DEDUP_REMOVED lines=20> */
[----:B------:R-:W-:Y:S01]  /*b6f0*/  ULDC.U8 UR5, c[0x0][0x3c3] ;  /* 0x0000f0c000057ab9 */ /* 0x000fe20000000000 */
[----:B------:R-:W-:Y:S01]  /*b700*/  LEA R0, P2, R4, R154, 0x5 ;  /* 0x0000009a04007211 */ /* 0x000fe200078428ff */
[----:B------:R-:W-:Y:S01]  /*b710*/  IMAD.MOV.U32 R156, RZ, RZ, R154 ;  /* 0x000000ffff9c7224 */ /* 0x000fe200078e009a */
[----:B------:R-:W-:Y:S01]  /*b720*/  LEA R20, P5, R154, UR8, 0x1 ;  /* 0x000000089a147c11 */ /* 0x000fe2000f8a08ff */
[----:B------:R-:W-:Y:S01]  /*b730*/  IMAD.X R6, R11, 0x1, R157, P4 ;  /* 0x000000010b067824 */ /* 0x000fe200020e069d */
[C---:B------:R-:W-:Y:S01]  /*b740*/  LEA.HI.X R3, R4.reuse, R157, R5, 0x5, P2 ;  /* 0x0000009d04037211 */ /* 0x040fe200010f2c05 */
[----:B------:R-:W-:Y:S01]  /*b750*/  IMAD.WIDE.U32 R16, R4, 0x30, R156 ;  /* 0x0000003004107825 */ /* 0x000fe200078e009c */
[----:B------:R-:W-:Y:S02]  /*b760*/  LEA R32, P4, R15, UR8, 0x1 ;  /* 0x000000080f207c11 */ /* 0x000fe4000f8808ff */
[----:B------:R-:W-:Y:S01]  /*b770*/  LEA R14, P2, R0, UR8, 0x1 ;  /* 0x00000008000e7c11 */ /* 0x000fe2000f8408ff */
[----:B------:R-:W-:Y:S01]  /*b780*/  IMAD R5, R5, 0x30, RZ ;  /* 0x0000003005057824 */ /* 0x000fe200078e02ff */
[----:B------:R-:W-:-:S02]  /*b790*/  LEA.HI.X R33, R15, UR9, R6, 0x1, P4 ;  /* 0x000000090f217c11 */ /* 0x000fc4000a0f0c06 */
[----:B------:R-:W-:Y:S01]  /*b7a0*/  LEA.HI.X R15, R0, UR9, R3, 0x1, P2 ;  /* 0x00000009000f7c11 */ /* 0x000fe200090f0c03 */
[----:B------:R-:W-:Y:S01]  /*b7b0*/  IMAD.IADD R3, R200, 0x1, -R61 ;  /* 0x00000001c8037824 */ /* 0x000fe200078e0a3d */
[----:B------:R-:W-:Y:S01]  /*b7c0*/  LEA.HI.X R21, R154, UR9, R157, 0x1, P5 ;  /* 0x000000099a157c11 */ /* 0x000fe2000a8f0c9d */
[----:B------:R-:W-:Y:S01]  /*b7d0*/  IMAD.IADD R5, R17, 0x1, R5 ;  /* 0x0000000111057824 */ /* 0x000fe200078e0205 */
[----:B------:R-:W-:Y:S02]  /*b7e0*/  LEA R22, P5, R16, UR8, 0x1 ;  /* 0x0000000810167c11 */ /* 0x000fe4000f8a08ff */
[----:B------:R-:W-:Y:S02]  /*b7f0*/  ISETP.GE.AND P4, PT, R152, R3, PT ;  /* 0x000000039800720c */ /* 0x000fe40003f86270 */
[----:B------:R-:W-:Y:S02]  /*b800*/  LEA.HI.X R23, R16, UR9, R5, 0x1, P5 ;  /* 0x0000000910177c11 */ /* 0x000fe4000a8f0c05 */
[----:B------:R-:W-:-:S02]  /*b810*/  ISETP.GT.AND P4, PT, R125, -0x8, !P4 ;  /* 0xfffffff87d00780c */ /* 0x000fc40006784270 */
[----:B--2---:R-:W-:-:S05]  /*b820*/  IADD3 R2, R2, R69, R61 ;  /* 0x0000004502027210 */ /* 0x004fca0007ffe03d */
[----:B------:R-:W-:-:S05]  /*b830*/  IMAD R2, R145, R2, RZ ;  /* 0x0000000291027224 */ /* 0x000fca00078e02ff */
[-C--:B------:R-:W-:Y:S02]  /*b840*/  IADD3 R8, P2, R142, R2.reuse, RZ ;  /* 0x000000028e087210 */ /* 0x080fe40007f5e0ff */
[----:B------:R-:W-:Y:S02]  /*b850*/  IADD3 R0, P6, R141, R2, RZ ;  /* 0x000000028d007210 */ /* 0x000fe40007fde0ff */
[----:B------:R-:W-:-:S05]  /*b860*/  SHF.R.S32.HI R2, RZ, 0x1f, R2 ;  /* 0x0000001fff027819 */ /* 0x000fca0000011402 */
[--C-:B------:R-:W-:Y:S01]  /*b870*/  IMAD.X R11, R124, 0x1, R2.reuse, P2 ;  /* 0x000000017c0b7824 */ /* 0x100fe200010e0602 */
[----:B------:R-:W-:Y:S01]  /*b880*/  ISETP.NE.AND P2, PT, RZ, UR5, PT ;  /* 0x00000005ff007c0c */ /* 0x000fe2000bf45270 */
[----:B------:R-:W-:-:S12]  /*b890*/  IMAD.X R2, R123, 0x1, R2, P6 ;  /* 0x000000017b027824 */ /* 0x000fd800030e0602 */
[----:B------:R-:W-:Y:S05]  /*b8a0*/  @!P2 BRA `(.L_x_2253) ;  /* 0x000000280038a947 */ /* 0x000fea0003800000 */
[----:B------:R-:W-:Y:S04]  /*b8b0*/  BSSY B2, `(.L_x_2254) ;  /* 0x000009d000027945 */ /* 0x000fe80003800000 */
[----:B------:R-:W-:Y:S05]  /*b8c0*/  @!P4 BRA `(.L_x_2255) ;  /* 0x00000008006cc947 */ /* 0x000fea0003800000 */
[----:B------:R-:W-:Y:S01]  /*b8d0*/  ULDC UR5, c[0x0][0x2d0] ;  /* 0x0000b40000057ab9 */ /* 0x000fe20000000800 */
[----:B------:R-:W-:Y:S01]  /*b8e0*/  IMAD.SHL.U32 R34, R8, 0x2, RZ ;  /* 0x0000000208227824 */ /* 0x000fe200078e00ff */
[----:B------:R-:W-:Y:S01]  /*b8f0*/  ISETP.GE.AND P2, PT, R12, UR5, PT ;  /* 0x000000050c007c0c */ /* 0x000fe2000bf46270 */
[----:B------:R-:W-:Y:S01]  /*b900*/  ULDC.64 UR10, c[0x0][0x358] ;  /* 0x0000d600000a7ab9 */ /* 0x000fe20000000a00 */
[----:B------:R-:W-:Y:S01]  /*b910*/  ULDC.64 UR8, c[0x0][0x360] ;  /* 0x0000d80000087ab9 */ /* 0x000fe20000000a00 */
[----:B------:R-:W-:Y:S01]  /*b920*/  SHF.L.U64.HI R0, R8, 0x1, R11 ;  /* 0x0000000108007819 */ /* 0x000fe2000001020b */
[----:B------:R-:W-:Y:S01]  /*b930*/  BSSY B1, `(.L_x_2256) ;  /* 0x0000034000017945 */ /* 0x000fe20003800000 */
[C---:B------:R-:W-:Y:S02]  /*b940*/  IADD3 R24, P5, R34.reuse, UR10, RZ ;  /* 0x0000000a22187c10 */ /* 0x040fe4000ffbe0ff */
[----:B------:R-:W-:Y:S02]  /*b950*/  IADD3 R34, P4, R34, UR8, RZ ;  /* 0x0000000822227c10 */ /* 0x000fe4000ff9e0ff */
[----:B------:R-:W-:-:S02]  /*b960*/  IADD3.X R25, R0, UR11, RZ, P5, !PT ;  /* 0x0000000b00197c10 */ /* 0x000fc4000affe4ff */
[----:B------:R-:W-:Y:S02]  /*b970*/  IADD3.X R35, R0, UR9, RZ, P4, !PT ;  /* 0x0000000900237c10 */ /* 0x000fe4000a7fe4ff */
[----:B------:R1:W-:Y:S01]  /*b980*/  @P2 STS.128 [R204], RZ ;  /* 0x000000ffcc002388 */ /* 0x0003e20000000c00 */
[----:B------:R-:W-:Y:S06]  /*b990*/  @P2 BRA `(.L_x_2257) ;  /* 0x0000000000b42947 */ /* 0x000fec0003800000 */
[----:B------:R2:W5:Y:S01]  /*b9a0*/  LDG.E.128 R16, desc[UR6][R20.64] ;  /* 0x0000000614107981 */ /* 0x000562000c1e1d00 */
[----:B------:R-:W-:Y:S01]  /*b9b0*/  ISETP.GE.AND P2, PT, R12, UR12, PT ;  /* 0x0000000c0c007c0c */ /* 0x000fe2000bf46270 */
[----:B------:R-:W-:-:S12]  /*b9c0*/  BSSY B0, `(.L_x_2258) ;  /* 0x0000029000007945 */ /* 0x000fd80003800000 */
[----:B------:R-:W-:Y:S05]  /*b9d0*/  @P2 BRA `(.L_x_2259) ;  /* 0x00000000009c2947 */ /* 0x000fea0003800000 */
[----:B------:R-:W3:Y:S04]  /*b9e0*/  LDG.E.64 R4, desc[UR6][R34.64] ;  /* 0x0000000622047981 */ /* 0x000ee8000c1e1b00 */
[----:B------:R-:W4:Y:S01]  /*b9f0*/  LDG.E.64 R6, desc[UR6][R24.64] ;  /* 0x0000000618067981 */ /* 0x000f22000c1e1b00 */
[--C-:B-----5:R-:W-:Y:S01]  /*ba00*/  HADD2.F32 R27, -RZ, R19.reuse.H1_H1 ;  /* 0x30000013ff1b7230 */ /* 0x120fe20000004100 */
[----:B------:R-:W-:Y:S01]  /*ba10*/  MOV R28, R18 ;  /* 0x00000012001c7202 */ /* 0x000fe20000000f00 */
[----:B------:R-:W-:Y:S02]  /*ba20*/  HADD2.F32 R29, -RZ, R19.H0_H0 ;  /* 0x20000013ff1d7230 */ /* 0x000fe40000004100 */
[--C-:B------:R-:W-:Y:S02]  /*ba30*/  HADD2.F32 R31, -RZ, R17.reuse.H0_H0 ;  /* 0x20000011ff1f7230 */ /* 0x100fe40000004100 */
[----:B------:R-:W-:-:S02]  /*ba40*/  HADD2.F32 R30, -RZ, R17.H1_H1 ;  /* 0x30000011ff1e7230 */ /* 0x000fc40000004100 */
[----:B---3--:R-:W-:Y:S02]  /*ba50*/  HADD2.F32 R0, -RZ, R5.H1_H1 ;  /* 0x30000005ff007230 */ /* 0x008fe40000004100 */
[----:B------:R-:W-:Y:S02]  /*ba60*/  HADD2.F32 R17, -RZ, R4.H1_H1 ;  /* 0x30000004ff117230 */ /* 0x000fe40000004100 */
[----:B----4-:R-:W-:Y:S02]  /*ba70*/  HADD2.F32 R19, -RZ, R7.H1_H1 ;  /* 0x30000007ff137230 */ /* 0x010fe40000004100 */
[-C--:B------:R-:W-:Y:S01]  /*ba80*/  FMUL.FTZ R2, R27, R0.reuse ;  /* 0x000000001b027220 */ /* 0x080fe20000410000 */
[C---:B------:R-:W-:Y:S01]  /*ba90*/  FMUL.FTZ R0, R29.reuse, R0 ;  /* 0x000000001d007220 */ /* 0x040fe20000410000 */
[----:B------:R-:W-:Y:S02]  /*baa0*/  HADD2.F32 R26, -RZ, R6.H1_H1 ;  /* 0x30000006ff1a7230 */ /* 0x000fe40000004100 */
[----:B------:R-:W-:Y:S01]  /*bab0*/  FMUL.FTZ R18, R30, R17 ;  /* 0x000000111e127220 */ /* 0x000fe20000410000 */
[-C--:B------:R-:W-:Y:S01]  /*bac0*/  FFMA.FTZ R2, R29, R19.reuse, -R2 ;  /* 0x000000131d027223 */ /* 0x080fe20000010802 */
[----:B------:R-:W-:Y:S01]  /*bad0*/  FFMA.FTZ R19, R27, R19, R0 ;  /* 0x000000131b137223 */ /* 0x000fe20000010000 */
[----:B------:R-:W-:-:S02]  /*bae0*/  HADD2.F32 R0, -RZ, R28.H0_H0 ;  /* 0x2000001cff007230 */ /* 0x000fc40000004100 */
[C---:B------:R-:W-:Y:S01]  /*baf0*/  FMUL.FTZ R17, R31.reuse, R17 ;  /* 0x000000111f117220 */ /* 0x040fe20000410000 */
[----:B------:R-:W-:Y:S02]  /*bb00*/  HADD2.F32 R4, -RZ, R4.H0_H0 ;  /* 0x20000004ff047230 */ /* 0x000fe40000004100 */
[-C--:B------:R-:W-:Y:S01]  /*bb10*/  FFMA.FTZ R18, R31, R26.reuse, -R18 ;  /* 0x0000001a1f127223 */ /* 0x080fe20000010812 */
[----:B------:R-:W-:Y:S02]  /*bb20*/  HADD2.F32 R5, -RZ, R5.H0_H0 ;  /* 0x20000005ff057230 */ /* 0x000fe40000004100 */
[----:B------:R-:W-:Y:S01]  /*bb30*/  FFMA.FTZ R17, R30, R26, R17 ;  /* 0x0000001a1e117223 */ /* 0x000fe20000010011 */
[----:B------:R-:W-:Y:S01]  /*bb40*/  HADD2.F32 R29, -RZ, R16.H1_H1 ;  /* 0x30000010ff1d7230 */ /* 0x000fe20000004100 */
[----:B------:R-:W-:Y:S01]  /*bb50*/  F2FP.F16.F32.PACK_AB R19, R19, R2 ;  /* 0x000000021313723e */ /* 0x000fe200000000ff */
[----:B------:R-:W-:Y:S02]  /*bb60*/  HADD2.F32 R28, -RZ, R28.H1_H1 ;  /* 0x3000001cff1c7230 */ /* 0x000fe40000004100 */
[----:B------:R-:W-:-:S02]  /*bb70*/  HADD2.F32 R27, -RZ, R16.H0_H0 ;  /* 0x20000010ff1b7230 */ /* 0x000fc40000004100 */
[-C--:B------:R-:W-:Y:S01]  /*bb80*/  FMUL.FTZ R16, R29, R4.reuse ;  /* 0x000000041d107220 */ /* 0x080fe20000410000 */
[----:B------:R-:W-:Y:S02]  /*bb90*/  HADD2.F32 R6, -RZ, R6.H0_H0 ;  /* 0x20000006ff067230 */ /* 0x000fe40000004100 */
[-C--:B------:R-:W-:Y:S01]  /*bba0*/  FMUL.FTZ R31, R28, R5.reuse ;  /* 0x000000051c1f7220 */ /* 0x080fe20000410000 */
[----:B------:R-:W-:Y:S02]  /*bbb0*/  HADD2.F32 R7, -RZ, R7.H0_H0 ;  /* 0x20000007ff077230 */ /* 0x000fe40000004100 */
[C---:B------:R-:W-:Y:S01]  /*bbc0*/  FMUL.FTZ R4, R27.reuse, R4 ;  /* 0x000000041b047220 */ /* 0x040fe20000410000 */
[C---:B------:R-:W-:Y:S01]  /*bbd0*/  FMUL.FTZ R5, R0.reuse, R5 ;  /* 0x0000000500057220 */ /* 0x040fe20000410000 */
[----:B------:R-:W-:Y:S01]  /*bbe0*/  FFMA.FTZ R16, R27, R6, -R16 ;  /* 0x000000061b107223 */ /* 0x000fe20000010810 */
[----:B------:R-:W-:Y:S01]  /*bbf0*/  F2FP.F16.F32.PACK_AB R17, R17, R18 ;  /* 0x000000121111723e */ /* 0x000fe200000000ff */
[----:B------:R-:W-:Y:S01]  /*bc00*/  FFMA.FTZ R29, R29, R6, R4 ;  /* 0x000000061d1d7223 */ /* 0x000fe20000010004 */
[-C--:B------:R-:W-:Y:S01]  /*bc10*/  FFMA.FTZ R31, R0, R7.reuse, -R31 ;  /* 0x00000007001f7223 */ /* 0x080fe2000001081f */
[----:B------:R-:W-:-:S03]  /*bc20*/  FFMA.FTZ R28, R28, R7, R5 ;  /* 0x000000071c1c7223 */ /* 0x000fc60000010005 */
[----:B------:R-:W-:Y:S02]  /*bc30*/  F2FP.F16.F32.PACK_AB R16, R29, R16 ;  /* 0x000000101d10723e */ /* 0x000fe400000000ff */
[----:B------:R-:W-:Y:S02]  /*bc40*/  F2FP.F16.F32.PACK_AB R18, R28, R31 ;  /* 0x0000001f1c12723e */ /* 0x000fe400000000ff */
.L_x_2259:
[----:B------:R-:W-:Y:S05]  /*bc50*/  BSYNC B0 ;  /* 0x0000000000007941 */ /* 0x000fea0003800000 */
.L_x_2258:
[----:B-----5:R3:W-:Y:S02]  /*bc60*/  STS.128 [R204], R16 ;  /* 0x00000010cc007388 */ /* 0x0207e40000000c00 */
.L_x_2257:
[----:B------:R-:W-:Y:S05]  /*bc70*/  BSYNC B1 ;  /* 0x0000000000017941 */ /* 0x000fea0003800000 */
.L_x_2256:
        /* <DEDUP_REMOVED lines=9> */
[--C-:B-----5:R-:W-:Y:S01]  /*bd10*/  HADD2.F32 R27, -RZ, R19.reuse.H1_H1 ;  /* 0x30000013ff1b7230 */ /* 0x120fe20000004100 */
[----:B------:R-:W-:Y:S01]  /*bd20*/  MOV R28, R18 ;  /* 0x00000012001c7202 */ /* 0x000fe20000000f00 */
[----:B------:R-:W-:Y:S02]  /*bd30*/  HADD2.F32 R29, -RZ, R19.H0_H0 ;  /* 0x20000013ff1d7230 */ /* 0x000fe40000004100 */
[--C-:B------:R-:W-:Y:S02]  /*bd40*/  HADD2.F32 R31, -RZ, R17.reuse.H0_H0 ;  /* 0x20000011ff1f7230 */ /* 0x100fe40000004100 */
[----:B------:R-:W-:-:S02]  /*bd50*/  HADD2.F32 R30, -RZ, R17.H1_H1 ;  /* 0x30000011ff1e7230 */ /* 0x000fc40000004100 */
[----:B--2---:R-:W-:Y:S02]  /*bd60*/  HADD2.F32 R0, -RZ, R5.H1_H1 ;  /* 0x30000005ff007230 */ /* 0x004fe40000004100 */
        /* <DEDUP_REMOVED lines=31> */
.L_x_2263:
[----:B------:R-:W-:Y:S05]  /*bf60*/  BSYNC B0 ;  /* 0x0000000000007941 */ /* 0x000fea0003800000 */
.L_x_2262:
[----:B-----5:R1:W-:Y:S02]  /*bf70*/  STS.128 [R204+0x2000], R16 ;  /* 0x00200010cc007388 */ /* 0x0203e40000000c00 */
.L_x_2261:
[----:B------:R-:W-:Y:S05]  /*bf80*/  BSYNC B1 ;  /* 0x0000000000017941 */ /* 0x000fea0003800000 */
.L_x_2260:
[----:B------:R1:W-:Y:S01]  /*bf90*/  @P0 STS.128 [R204+0x4000], RZ ;  /* 0x004000ffcc000388 */ /* 0x0003e20000000c00 */
[----:B------:R-:W-:Y:S05]  /*bfa0*/  @P0 BRA `(.L_x_2255) ;  /* 0x0000000000b40947 */ /* 0x000fea0003800000 */
[----:B-1-3--:R1:W5:Y:S01]  /*bfb0*/  LDG.E.128 R16, desc[UR6][R20.64+0x100] ;  /* 0x0001000614107981 */ /* 0x00a362000c1e1d00 */
[----:B------:R-:W-:Y:S01]  /*bfc0*/  ISETP.GE.AND P2, PT, R9, UR12, PT ;  /* 0x0000000c09007c0c */ /* 0x000fe2000bf46270 */
[----:B------:R-:W-:-:S12]  /*bfd0*/  BSSY B0, `(.L_x_2264) ;  /* 0x0000029000007945 */ /* 0x000fd80003800000 */
[----:B------:R-:W-:Y:S05]  /*bfe0*/  @P2 BRA `(.L_x_2265) ;  /* 0x00000000009c2947 */ /* 0x000fea0003800000 */
[----:B------:R-:W3:Y:S04]  /*bff0*/  LDG.E.64 R4, desc[UR6][R34.64+0x80] ;  /* 0x0000800622047981 */ /* 0x000ee8000c1e1b00 */
[----:B------:R4:W3:Y:S01]  /*c000*/  LDG.E.64 R6, desc[UR6][R24.64+0x80] ;  /* 0x0000800618067981 */ /* 0x0008e2000c1e1b00 */
[--C-:B-12--5:R-:W-:Y:S01]  /*c010*/  HADD2.F32 R21, -RZ, R19.reuse.H1_H1 ;  /* 0x30000013ff157230 */ /* 0x126fe20000004100 */
[----:B------:R-:W-:Y:S01]  /*c020*/  MOV R26, R18 ;  /* 0x00000012001a7202 */ /* 0x000fe20000000f00 */
[----:B------:R-:W-:Y:S02]  /*c030*/  HADD2.F32 R27, -RZ, R19.H0_H0 ;  /* 0x20000013ff1b7230 */ /* 0x000fe40000004100 */
[--C-:B------:R-:W-:Y:S02]  /*c040*/  HADD2.F32 R29, -RZ, R17.reuse.H0_H0 ;  /* 0x20000011ff1d7230 */ /* 0x100fe40000004100 */
[----:B------:R-:W-:-:S02]  /*c050*/  HADD2.F32 R28, -RZ, R17.H1_H1 ;  /* 0x30000011ff1c7230 */ /* 0x000fc40000004100 */
[----:B----4-:R-:W-:Y:S02]  /*c060*/  HADD2.F32 R25, -RZ, R16.H1_H1 ;  /* 0x30000010ff197230 */ /* 0x010fe40000004100 */
[----:B---3--:R-:W-:Y:S02]  /*c070*/  HADD2.F32 R0, -RZ, R5.H1_H1 ;  /* 0x30000005ff007230 */ /* 0x008fe40000004100 */
[--C-:B------:R-:W-:Y:S02]  /*c080*/  HADD2.F32 R17, -RZ, R4.reuse.H1_H1 ;  /* 0x30000004ff117230 */ /* 0x100fe40000004100 */
[----:B------:R-:W-:Y:S02]  /*c090*/  HADD2.F32 R19, -RZ, R7.H1_H1 ;  /* 0x30000007ff137230 */ /* 0x000fe40000004100 */
[-C--:B------:R-:W-:Y:S01]  /*c0a0*/  FMUL.FTZ R2, R21, R0.reuse ;  /* 0x0000000015027220 */ /* 0x080fe20000410000 */
[----:B------:R-:W-:Y:S01]  /*c0b0*/  FMUL.FTZ R0, R27, R0 ;  /* 0x000000001b007220 */ /* 0x000fe20000410000 */
[----:B------:R-:W-:-:S02]  /*c0c0*/  HADD2.F32 R4, -RZ, R4.H0_H0 ;  /* 0x20000004ff047230 */ /* 0x000fc40000004100 */
[----:B------:R-:W-:Y:S01]  /*c0d0*/  FMUL.FTZ R18, R28, R17 ;  /* 0x000000111c127220 */ /* 0x000fe20000410000 */
[-C--:B------:R-:W-:Y:S01]  /*c0e0*/  FFMA.FTZ R2, R27, R19.reuse, -R2 ;  /* 0x000000131b027223 */ /* 0x080fe20000010802 */
[----:B------:R-:W-:Y:S01]  /*c0f0*/  FFMA.FTZ R19, R21, R19, R0 ;  /* 0x0000001315137223 */ /* 0x000fe20000010000 */
[--C-:B------:R-:W-:Y:S02]  /*c100*/  HADD2.F32 R0, -RZ, R26.reuse.H0_H0 ;  /* 0x2000001aff007230 */ /* 0x100fe40000004100 */
[----:B------:R-:W-:Y:S01]  /*c110*/  FMUL.FTZ R17, R29, R17 ;  /* 0x000000111d117220 */ /* 0x000fe20000410000 */
[----:B------:R-:W-:Y:S02]  /*c120*/  HADD2.F32 R5, -RZ, R5.H0_H0 ;  /* 0x20000005ff057230 */ /* 0x000fe40000004100 */
[----:B------:R-:W-:Y:S01]  /*c130*/  HADD2.F32 R26, -RZ, R26.H1_H1 ;  /* 0x3000001aff1a7230 */ /* 0x000fe20000004100 */
[----:B------:R-:W-:Y:S01]  /*c140*/  F2FP.F16.F32.PACK_AB R19, R19, R2 ;  /* 0x000000021313723e */ /* 0x000fe200000000ff */
[----:B------:R-:W-:-:S02]  /*c150*/  HADD2.F32 R21, -RZ, R16.H0_H0 ;  /* 0x20000010ff157230 */ /* 0x000fc40000004100 */
[-C--:B------:R-:W-:Y:S01]  /*c160*/  FMUL.FTZ R16, R25, R4.reuse ;  /* 0x0000000419107220 */ /* 0x080fe20000410000 */
[--C-:B------:R-:W-:Y:S02]  /*c170*/  HADD2.F32 R20, -RZ, R6.reuse.H1_H1 ;  /* 0x30000006ff147230 */ /* 0x100fe40000004100 */
[-C--:B------:R-:W-:Y:S01]  /*c180*/  FMUL.FTZ R27, R26, R5.reuse ;  /* 0x000000051a1b7220 */ /* 0x080fe20000410000 */
[----:B------:R-:W-:Y:S02]  /*c190*/  HADD2.F32 R6, -RZ, R6.H0_H0 ;  /* 0x20000006ff067230 */ /* 0x000fe40000004100 */
[----:B------:R-:W-:Y:S01]  /*c1a0*/  FMUL.FTZ R4, R21, R4 ;  /* 0x0000000415047220 */ /* 0x000fe20000410000 */
[----:B------:R-:W-:Y:S02]  /*c1b0*/  HADD2.F32 R7, -RZ, R7.H0_H0 ;  /* 0x20000007ff077230 */ /* 0x000fe40000004100 */
[----:B------:R-:W-:Y:S01]  /*c1c0*/  FMUL.FTZ R5, R0, R5 ;  /* 0x0000000500057220 */ /* 0x000fe20000410000 */
[-C--:B------:R-:W-:Y:S01]  /*c1d0*/  FFMA.FTZ R18, R29, R20.reuse, -R18 ;  /* 0x000000141d127223 */ /* 0x080fe20000010812 */
[----:B------:R-:W-:Y:S01]  /*c1e0*/  FFMA.FTZ R17, R28, R20, R17 ;  /* 0x000000141c117223 */ /* 0x000fe20000010011 */
[-C--:B------:R-:W-:Y:S01]  /*c1f0*/  FFMA.FTZ R16, R21, R6.reuse, -R16 ;  /* 0x0000000615107223 */ /* 0x080fe20000010810 */
[----:B------:R-:W-:Y:S01]  /*c200*/  FFMA.FTZ R25, R25, R6, R4 ;  /* 0x0000000619197223 */ /* 0x000fe20000010004 */
[-C--:B------:R-:W-:Y:S01]  /*c210*/  FFMA.FTZ R27, R0, R7.reuse, -R27 ;  /* 0x00000007001b7223 */ /* 0x080fe2000001081b */
[----:B------:R-:W-:Y:S01]  /*c220*/  FFMA.FTZ R26, R26, R7, R5 ;  /* 0x000000071a1a7223 */ /* 0x000fe20000010005 */
[----:B------:R-:W-:-:S02]  /*c230*/  F2FP.F16.F32.PACK_AB R17, R17, R18 ;  /* 0x000000121111723e */ /* 0x000fc400000000ff */
[----:B------:R-:W-:Y:S02]  /*c240*/  F2FP.F16.F32.PACK_AB R16, R25, R16 ;  /* 0x000000101910723e */ /* 0x000fe400000000ff */
[----:B------:R-:W-:Y:S02]  /*c250*/  F2FP.F16.F32.PACK_AB R18, R26, R27 ;  /* 0x0000001b1a12723e */ /* 0x000fe400000000ff */
.L_x_2265:
[----:B------:R-:W-:Y:S05]  /*c260*/  BSYNC B0 ;  /* 0x0000000000007941 */ /* 0x000fea0003800000 */
.L_x_2264:
[----:B-----5:R3:W-:Y:S02]  /*c270*/  STS.128 [R204+0x4000], R16 ;  /* 0x00400010cc007388 */ /* 0x0207e40000000c00 */
.L_x_2255:
[----:B------:R-:W-:Y:S05]  /*c280*/  BSYNC B2 ;  /* 0x0000000000027941 */ /* 0x000fea0003800000 */
.L_x_2254:
[----:B-123--:R-:W-:Y:S01]  /*c290*/  VIADD R20, R152, 0x10 ;  /* 0x0000001098147836 */ /* 0x00efe20000000000 */
[----:B------:R-:W-:Y:S04]  /*c2a0*/  BSSY B2, `(.L_x_2266) ;  /* 0x00000a0000027945 */ /* 0x000fe80003800000 */
[----:B------:R-:W-:-:S04]  /*c2b0*/  ISETP.GE.AND P2, PT, R20, R3, PT ;  /* 0x000000031400720c */ /* 0x000fc80003f46270 */
[----:B------:R-:W-:-:S13]  /*c2c0*/  ISETP.LT.OR P2, PT, R125, -0x87, P2 ;  /* 0xffffff797d00780c */ /* 0x000fda0001741670 */
[----:B------:R-:W-:Y:S05]  /*c2d0*/  @P2 BRA `(.L_x_2267) ;  /* 0x0000000800702947 */ /* 0x000fea0003800000 */
[----:B------:R-:W-:Y:S01]  /*c2e0*/  ULDC UR5, c[0x0][0x2d0] ;  /* 0x0000b40000057ab9 */ /* 0x000fe20000000800 */
[C---:B------:R-:W-:Y:S01]  /*c2f0*/  IADD3 R0, P4, R143.reuse, R8, RZ ;  /* 0x000000088f007210 */ /* 0x040fe20007f9e0ff */
[----:B------:R-:W-:Y:S01]  /*c300*/  ULDC.64 UR10, c[0x0][0x358] ;  /* 0x0000d600000a7ab9 */ /* 0x000fe20000000a00 */
[----:B------:R-:W-:Y:S01]  /*c310*/  ISETP.GE.AND P2, PT, R12, UR5, PT ;  /* 0x000000050c007c0c */ /* 0x000fe2000bf46270 */
[----:B------:R-:W-:Y:S01]  /*c320*/  ULDC.64 UR8, c[0x0][0x360] ;  /* 0x0000d80000087ab9 */ /* 0x000fe20000000a00 */
[----:B------:R-:W-:Y:S01]  /*c330*/  LEA.HI.X.SX32 R143, R143, R11, 0x1, P4 ;  /* 0x0000000b8f8f7211 */ /* 0x000fe200020f0eff */
[C---:B------:R-:W-:Y:S01]  /*c340*/  IMAD.SHL.U32 R36, R0.reuse, 0x2, RZ ;  /* 0x0000000200247824 */ /* 0x040fe200078e00ff */
[----:B------:R-:W-:Y:S02]  /*c350*/  BSSY B1, `(.L_x_2268) ;  /* 0x0000035000017945 */ /* 0x000fe40003800000 */
[----:B------:R-:W-:Y:S02]  /*c360*/  SHF.L.U64.HI R0, R0, 0x1, R143 ;  /* 0x0000000100007819 */ /* 0x000fe4000001028f */
[----:B------:R-:W-:-:S02]  /*c370*/  IADD3 R24, P5, R36, UR10, RZ ;  /* 0x0000000a24187c10 */ /* 0x000fc4000ffbe0ff */
[----:B------:R-:W-:Y:S02]  /*c380*/  IADD3 R36, P4, R36, UR8, RZ ;  /* 0x0000000824247c10 */ /* 0x000fe4000ff9e0ff */
[C---:B------:R-:W-:Y:S01]  /*c390*/  IADD3.X R25, R0.reuse, UR11, RZ, P5, !PT ;  /* 0x0000000b00197c10 */ /* 0x040fe2000affe4ff */
[----:B------:R1:W-:Y:S01]  /*c3a0*/  @P2 STS.128 [R204+0x800], RZ ;  /* 0x000800ffcc002388 */ /* 0x0003e20000000c00 */
[----:B------:R-:W-:Y:S01]  /*c3b0*/  IADD3.X R37, R0, UR9, RZ, P4, !PT ;  /* 0x0000000900257c10 */ /* 0x000fe2000a7fe4ff */
[----:B------:R-:W-:Y:S08]  /*c3c0*/  @P2 BRA `(.L_x_2269) ;  /* 0x0000000000b42947 */ /* 0x000ff00003800000 */
[----:B------:R2:W5:Y:S01]  /*c3d0*/  LDG.E.128 R16, desc[UR6][R32.64] ;  /* 0x0000000620107981 */ /* 0x000562000c1e1d00 */
[----:B------:R-:W-:Y:S01]  /*c3e0*/  ISETP.GE.AND P2, PT, R12, UR12, PT ;  /* 0x0000000c0c007c0c */ /* 0x000fe2000bf46270 */
[----:B------:R-:W-:-:S12]  /*c3f0*/  BSSY B0, `(.L_x_2270) ;  /* 0x0000029000007945 */ /* 0x000fd80003800000 */
[----:B------:R-:W-:Y:S05]  /*c400*/  @P2 BRA `(.L_x_2271) ;  /* 0x00000000009c2947 */ /* 0x000fea0003800000 */
[----:B------:R-:W3:Y:S04]  /*c410*/  LDG.E.64 R4, desc[UR6][R36.64] ;  /* 0x0000000624047981 */ /* 0x000ee8000c1e1b00 */
[----:B------:R-:W4:Y:S01]  /*c420*/  LDG.E.64 R6, desc[UR6][R24.64] ;  /* 0x0000000618067981 */ /* 0x000f22000c1e1b00 */
[----:B-----5:R-:W-:Y:S01]  /*c430*/  HADD2.F32 R27, -RZ, R19.H1_H1 ;  /* 0x30000013ff1b7230 */ /* 0x020fe20000004100 */
[----:B------:R-:W-:Y:S01]  /*c440*/  MOV R26, R18 ;  /* 0x00000012001a7202 */ /* 0x000fe20000000f00 */
[--C-:B------:R-:W-:Y:S02]  /*c450*/  HADD2.F32 R31, -RZ, R17.reuse.H0_H0 ;  /* 0x20000011ff1f7230 */ /* 0x100fe40000004100 */
[----:B------:R-:W-:Y:S02]  /*c460*/  HADD2.F32 R28, -RZ, R17.H1_H1 ;  /* 0x30000011ff1c7230 */ /* 0x000fe40000004100 */
[----:B------:R-:W-:-:S02]  /*c470*/  HADD2.F32 R29, -RZ, R19.H0_H0 ;  /* 0x20000013ff1d7230 */ /* 0x000fc40000004100 */
[----:B---3--:R-:W-:Y:S02]  /*c480*/  HADD2.F32 R0, -RZ, R5.H1_H1 ;  /* 0x30000005ff007230 */ /* 0x008fe40000004100 */
[----:B------:R-:W-:Y:S02]  /*c490*/  HADD2.F32 R17, -RZ, R4.H1_H1 ;  /* 0x30000004ff117230 */ /* 0x000fe40000004100 */
[----:B----4-:R-:W-:Y:S02]  /*c4a0*/  HADD2.F32 R19, -RZ, R7.H1_H1 ;  /* 0x30000007ff137230 */ /* 0x010fe40000004100 */
[-C--:B------:R-:W-:Y:S01]  /*c4b0*/  FMUL.FTZ R2, R27, R0.reuse ;  /* 0x000000001b027220 */ /* 0x080fe20000410000 */
[----:B------:R-:W-:Y:S01]  /*c4c0*/  FMUL.FTZ R0, R29, R0 ;  /* 0x000000001d007220 */ /* 0x000fe20000410000 */
[----:B------:R-:W-:Y:S02]  /*c4d0*/  HADD2.F32 R21, -RZ, R6.H1_H1 ;  /* 0x30000006ff157230 */ /* 0x000fe40000004100 */
[-C--:B------:R-:W-:Y:S01]  /*c4e0*/  FMUL.FTZ R18, R28, R17.reuse ;  /* 0x000000111c127220 */ /* 0x080fe20000410000 */
[----:B------:R-:W-:Y:S01]  /*c4f0*/  FMUL.FTZ R17, R31, R17 ;  /* 0x000000111f117220 */ /* 0x000fe20000410000 */
[-C--:B------:R-:W-:Y:S01]  /*c500*/  FFMA.FTZ R2, R29, R19.reuse, -R2 ;  /* 0x000000131d027223 */ /* 0x080fe20000010802 */
[----:B------:R-:W-:Y:S01]  /*c510*/  FFMA.FTZ R19, R27, R19, R0 ;  /* 0x000000131b137223 */ /* 0x000fe20000010000 */
[----:B------:R-:W-:-:S02]  /*c520*/  HADD2.F32 R0, -RZ, R26.H0_H0 ;  /* 0x2000001aff007230 */ /* 0x000fc40000004100 */
[-C--:B------:R-:W-:Y:S01]  /*c530*/  FFMA.FTZ R18, R31, R21.reuse, -R18 ;  /* 0x000000151f127223 */ /* 0x080fe20000010812 */
[----:B------:R-:W-:Y:S01]  /*c540*/  FFMA.FTZ R17, R28, R21, R17 ;  /* 0x000000151c117223 */ /* 0x000fe20000010011 */
[----:B------:R-:W-:Y:S01]  /*c550*/  HADD2.F32 R4, -RZ, R4.H0_H0 ;  /* 0x20000004ff047230 */ /* 0x000fe20000004100 */
[----:B------:R-:W-:Y:S01]  /*c560*/  F2FP.F16.F32.PACK_AB R19, R19, R2 ;  /* 0x000000021313723e */ /* 0x000fe200000000ff */
[----:B------:R-:W-:Y:S02]  /*c570*/  HADD2.F32 R5, -RZ, R5.H0_H0 ;  /* 0x20000005ff057230 */ /* 0x000fe40000004100 */
        /* <DEDUP_REMOVED lines=16> */
.L_x_2271:
[----:B------:R-:W-:Y:S05]  /*c680*/  BSYNC B0 ;  /* 0x0000000000007941 */ /* 0x000fea0003800000 */
.L_x_2270:
[----:B-----5:R3:W-:Y:S02]  /*c690*/  STS.128 [R204+0x800], R16 ;  /* 0x00080010cc007388 */ /* 0x0207e40000000c00 */
.L_x_2269:
[----:B------:R-:W-:Y:S05]  /*c6a0*/  BSYNC B1 ;  /* 0x0000000000017941 */ /* 0x000fea0003800000 */
.L_x_2268:
        /* <DEDUP_REMOVED lines=9> */
[----:B-----5:R-:W-:Y:S01]  /*c740*/  HADD2.F32 R27, -RZ, R19.H1_H1 ;  /* 0x30000013ff1b7230 */ /* 0x020fe20000004100 */
[----:B------:R-:W-:Y:S01]  /*c750*/  MOV R26, R18 ;  /* 0x00000012001a7202 */ /* 0x000fe20000000f00 */
[--C-:B------:R-:W-:Y:S02]  /*c760*/  HADD2.F32 R31, -RZ, R17.reuse.H0_H0 ;  /* 0x20000011ff1f7230 */ /* 0x100fe40000004100 */
[----:B------:R-:W-:Y:S02]  /*c770*/  HADD2.F32 R28, -RZ, R17.H1_H1 ;  /* 0x30000011ff1c7230 */ /* 0x000fe40000004100 */
[----:B------:R-:W-:-:S02]  /*c780*/  HADD2.F32 R29, -RZ, R19.H0_H0 ;  /* 0x20000013ff1d7230 */ /* 0x000fc40000004100 */
[----:B--2---:R-:W-:Y:S02]  /*c790*/  HADD2.F32 R0, -RZ, R5.H1_H1 ;  /* 0x30000005ff007230 */ /* 0x004fe40000004100 */
        /* <DEDUP_REMOVED lines=31> */
.L_x_2275:
[----:B------:R-:W-:Y:S05]  /*c990*/  BSYNC B0 ;  /* 0x0000000000007941 */ /* 0x000fea0003800000 */
.L_x_2274:
[----:B-----5:R1:W-:Y:S02]  /*c9a0*/  STS.128 [R204+0x2800], R16 ;  /* 0x00280010cc007388 */ /* 0x0203e40000000c00 */
.L_x_2273:
[----:B------:R-:W-:Y:S05]  /*c9b0*/  BSYNC B1 ;  /* 0x0000000000017941 */ /* 0x000fea0003800000 */
.L_x_2272:
[----:B------:R1:W-:Y:S01]  /*c9c0*/  @P0 STS.128 [R204+0x4800], RZ ;  /* 0x004800ffcc000388 */ /* 0x0003e20000000c00 */
[----:B------:R-:W-:Y:S05]  /*c9d0*/  @P0 BRA `(.L_x_2267) ;  /* 0x0000000000b00947 */ /* 0x000fea0003800000 */
[----:B--23--:R-:W5:Y:S01]  /*c9e0*/  LDG.E.128 R32, desc[UR6][R32.64+0x100] ;  /* 0x0001000620207981 */ /* 0x00cf62000c1e1d00 */
[----:B------:R-:W-:Y:S01]  /*c9f0*/  ISETP.GE.AND P2, PT, R9, UR12, PT ;  /* 0x0000000c09007c0c */ /* 0x000fe2000bf46270 */
[----:B------:R-:W-:-:S12]  /*ca00*/  BSSY B0, `(.L_x_2276) ;  /* 0x0000028000007945 */ /* 0x000fd80003800000 */
[----:B------:R-:W-:Y:S05]  /*ca10*/  @P2 BRA `(.L_x_2277) ;  /* 0x0000000000982947 */ /* 0x000fea0003800000 */
[----:B------:R-:W2:Y:S04]  /*ca20*/  LDG.E.64 R4, desc[UR6][R36.64+0x80] ;  /* 0x0000800624047981 */ /* 0x000ea8000c1e1b00 */
[----:B------:R3:W4:Y:S01]  /*ca30*/  LDG.E.64 R6, desc[UR6][R24.64+0x80] ;  /* 0x0000800618067981 */ /* 0x000722000c1e1b00 */
[--C-:B-----5:R-:W-:Y:S02]  /*ca40*/  HADD2.F32 R21, -RZ, R35.reuse.H1_H1 ;  /* 0x30000023ff157230 */ /* 0x120fe40000004100 */
[----:B------:R-:W-:Y:S02]  /*ca50*/  HADD2.F32 R27, -RZ, R35.H0_H0 ;  /* 0x20000023ff1b7230 */ /* 0x000fe40000004100 */
[--C-:B------:R-:W-:Y:S02]  /*ca60*/  HADD2.F32 R29, -RZ, R33.reuse.H1_H1 ;  /* 0x30000021ff1d7230 */ /* 0x100fe40000004100 */
[----:B------:R-:W-:-:S02]  /*ca70*/  HADD2.F32 R26, -RZ, R33.H0_H0 ;  /* 0x20000021ff1a7230 */ /* 0x000fc40000004100 */
[----:B---3--:R-:W-:Y:S02]  /*ca80*/  HADD2.F32 R25, -RZ, R32.H1_H1 ;  /* 0x30000020ff197230 */ /* 0x008fe40000004100 */
[----:B--2---:R-:W-:Y:S02]  /*ca90*/  HADD2.F32 R0, -RZ, R5.H1_H1 ;  /* 0x30000005ff007230 */ /* 0x004fe40000004100 */
[----:B-1----:R-:W-:Y:S02]  /*caa0*/  HADD2.F32 R16, -RZ, R4.H1_H1 ;  /* 0x30000004ff107230 */ /* 0x002fe40000004100 */
[----:B----4-:R-:W-:Y:S02]  /*cab0*/  HADD2.F32 R19, -RZ, R7.H1_H1 ;  /* 0x30000007ff137230 */ /* 0x010fe40000004100 */
[-C--:B------:R-:W-:Y:S01]  /*cac0*/  FMUL.FTZ R2, R21, R0.reuse ;  /* 0x0000000015027220 */ /* 0x080fe20000410000 */
[----:B------:R-:W-:Y:S01]  /*cad0*/  FMUL.FTZ R0, R27, R0 ;  /* 0x000000001b007220 */ /* 0x000fe20000410000 */
[----:B------:R-:W-:-:S02]  /*cae0*/  HADD2.F32 R18, -RZ, R6.H1_H1 ;  /* 0x30000006ff127230 */ /* 0x000fc40000004100 */
[-C--:B------:R-:W-:Y:S01]  /*caf0*/  FMUL.FTZ R17, R29, R16.reuse ;  /* 0x000000101d117220 */ /* 0x080fe20000410000 */
[-C--:B------:R-:W-:Y:S01]  /*cb00*/  FFMA.FTZ R2, R27, R19.reuse, -R2 ;  /* 0x000000131b027223 */ /* 0x080fe20000010802 */
[----:B------:R-:W-:Y:S01]  /*cb10*/  FFMA.FTZ R19, R21, R19, R0 ;  /* 0x0000001315137223 */ /* 0x000fe20000010000 */
[----:B------:R-:W-:Y:S02]  /*cb20*/  HADD2.F32 R0, -RZ, R34.H0_H0 ;  /* 0x20000022ff007230 */ /* 0x000fe40000004100 */
[C---:B------:R-:W-:Y:S01]  /*cb30*/  FMUL.FTZ R16, R26.reuse, R16 ;  /* 0x000000101a107220 */ /* 0x040fe20000410000 */
[----:B------:R-:W-:Y:S02]  /*cb40*/  HADD2.F32 R4, -RZ, R4.H0_H0 ;  /* 0x20000004ff047230 */ /* 0x000fe40000004100 */
[-C--:B------:R-:W-:Y:S01]  /*cb50*/  FFMA.FTZ R17, R26, R18.reuse, -R17 ;  /* 0x000000121a117223 */ /* 0x080fe20000010811 */
[----:B------:R-:W-:Y:S02]  /*cb60*/  HADD2.F32 R5, -RZ, R5.H0_H0 ;  /* 0x20000005ff057230 */ /* 0x000fe40000004100 */
[----:B------:R-:W-:Y:S01]  /*cb70*/  FFMA.FTZ R16, R29, R18, R16 ;  /* 0x000000121d107223 */ /* 0x000fe20000010010 */
[----:B------:R-:W-:-:S02]  /*cb80*/  HADD2.F32 R34, -RZ, R34.H1_H1 ;  /* 0x30000022ff227230 */ /* 0x000fc40000004100 */
[----:B------:R-:W-:Y:S01]  /*cb90*/  FMUL.FTZ R18, R25, R4 ;  /* 0x0000000419127220 */ /* 0x000fe20000410000 */
[----:B------:R-:W-:Y:S01]  /*cba0*/  HADD2.F32 R21, -RZ, R32.H0_H0 ;  /* 0x20000020ff157230 */ /* 0x000fe20000004100 */
[----:B------:R-:W-:Y:S01]  /*cbb0*/  F2FP.F16.F32.PACK_AB R35, R19, R2 ;  /* 0x000000021323723e */ /* 0x000fe200000000ff */
[----:B------:R-:W-:Y:S02]  /*cbc0*/  HADD2.F32 R6, -RZ, R6.H0_H0 ;  /* 0x20000006ff067230 */ /* 0x000fe40000004100 */
[-C--:B------:R-:W-:Y:S01]  /*cbd0*/  FMUL.FTZ R27, R34, R5.reuse ;  /* 0x00000005221b7220 */ /* 0x080fe20000410000 */
[----:B------:R-:W-:Y:S02]  /*cbe0*/  HADD2.F32 R7, -RZ, R7.H0_H0 ;  /* 0x20000007ff077230 */ /* 0x000fe40000004100 */
[C---:B------:R-:W-:Y:S01]  /*cbf0*/  FMUL.FTZ R4, R21.reuse, R4 ;  /* 0x0000000415047220 */ /* 0x040fe20000410000 */
[----:B------:R-:W-:Y:S01]  /*cc00*/  FMUL.FTZ R5, R0, R5 ;  /* 0x0000000500057220 */ /* 0x000fe20000410000 */
[-C--:B------:R-:W-:Y:S01]  /*cc10*/  FFMA.FTZ R18, R21, R6.reuse, -R18 ;  /* 0x0000000615127223 */ /* 0x080fe20000010812 */
[----:B------:R-:W-:Y:S01]  /*cc20*/  F2FP.F16.F32.PACK_AB R33, R16, R17 ;  /* 0x000000111021723e */ /* 0x000fe200000000ff */
[----:B------:R-:W-:Y:S01]  /*cc30*/  FFMA.FTZ R25, R25, R6, R4 ;  /* 0x0000000619197223 */ /* 0x000fe20000010004 */
[-C--:B------:R-:W-:Y:S01]  /*cc40*/  FFMA.FTZ R27, R0, R7.reuse, -R27 ;  /* 0x00000007001b7223 */ /* 0x080fe2000001081b */
[----:B------:R-:W-:-:S03]  /*cc50*/  FFMA.FTZ R34, R34, R7, R5 ;  /* 0x0000000722227223 */ /* 0x000fc60000010005 */
[----:B------:R-:W-:Y:S02]  /*cc60*/  F2FP.F16.F32.PACK_AB R32, R25, R18 ;  /* 0x000000121920723e */ /* 0x000fe400000000ff */
[----:B------:R-:W-:Y:S02]  /*cc70*/  F2FP.F16.F32.PACK_AB R34, R34, R27 ;  /* 0x0000001b2222723e */ /* 0x000fe400000000ff */
.L_x_2277:
[----:B------:R-:W-:Y:S05]  /*cc80*/  BSYNC B0 ;  /* 0x0000000000007941 */ /* 0x000fea0003800000 */
.L_x_2276:
[----:B-----5:R2:W-:Y:S02]  /*cc90*/  STS.128 [R204+0x4800], R32 ;  /* 0x00480020cc007388 */ /* 0x0205e40000000c00 */
.L_x_2267:
[----:B------:R-:W-:Y:S05]  /*cca0*/  BSYNC B2 ;  /* 0x0000000000027941 */ /* 0x000fea0003800000 */
.L_x_2266:
[----:B------:R-:W-:Y:S01]  /*ccb0*/  VIADD R24, R152, 0x20 ;  /* 0x0000002098187836 */ /* 0x000fe20000000000 */
[----:B------:R-:W-:Y:S04]  /*ccc0*/  BSSY B2, `(.L_x_2278) ;  /* 0x00000a4000027945 */ /* 0x000fe80003800000 */
[----:B------:R-:W-:-:S04]  /*ccd0*/  ISETP.GE.AND P2, PT, R24, R3, PT ;  /* 0x000000031800720c */ /* 0x000fc80003f46270 */
[----:B------:R-:W-:-:S13]  /*cce0*/  ISETP.LT.OR P2, PT, R125, -0x107, P2 ;  /* 0xfffffef97d00780c */ /* 0x000fda0001741670 */
[----:B------:R-:W-:Y:S05]  /*ccf0*/  @P2 BRA `(.L_x_2279) ;  /* 0x0000000800802947 */ /* 0x000fea0003800000 */
[----:B------:R-:W-:Y:S01]  /*cd00*/  ULDC UR5, c[0x0][0x2d0] ;  /* 0x0000b40000057ab9 */ /* 0x000fe20000000800 */
[----:B------:R-:W-:Y:S01]  /*cd10*/  IMAD.SHL.U32 R0, R145, 0x20, RZ ;  /* 0x0000002091007824 */ /* 0x000fe200078e00ff */
[----:B------:R-:W-:Y:S01]  /*cd20*/  ISETP.GE.AND P2, PT, R12, UR5, PT ;  /* 0x000000050c007c0c */ /* 0x000fe2000bf46270 */
[----:B------:R-:W-:Y:S01]  /*cd30*/  ULDC.64 UR10, c[0x0][0x358] ;  /* 0x0000d600000a7ab9 */ /* 0x000fe20000000a00 */
[----:B------:R-:W-:Y:S01]  /*cd40*/  ULDC.64 UR8, c[0x0][0x360] ;  /* 0x0000d80000087ab9 */ /* 0x000fe20000000a00 */
[----:B------:R-:W-:Y:S01]  /*cd50*/  BSSY B1, `(.L_x_2280) ;  /* 0x0000038000017945 */ /* 0x000fe20003800000 */
[----:B------:R-:W-:-:S04]  /*cd60*/  IADD3 R5, P4, R0, R8, RZ ;  /* 0x0000000800057210 */ /* 0x000fc80007f9e0ff */
[----:B------:R-:W-:Y:S01]  /*cd70*/  LEA.HI.X.SX32 R0, R0, R11, 0x1, P4 ;  /* 0x0000000b00007211 */ /* 0x000fe200020f0eff */
[----:B------:R-:W-:-:S03]  /*cd80*/  IMAD.SHL.U32 R28, R5, 0x2, RZ ;  /* 0x00000002051c7824 */ /* 0x000fc600078e00ff */
[----:B------:R-:W-:Y:S01]  /*cd90*/  SHF.L.U64.HI R0, R5, 0x1, R0 ;  /* 0x0000000105007819 */ /* 0x000fe20000010200 */
[----:B------:R1:W-:Y:S01]  /*cda0*/  @P2 STS.128 [R204+0x1000], RZ ;  /* 0x001000ffcc002388 */ /* 0x0003e20000000c00 */
[C---:B------:R-:W-:Y:S02]  /*cdb0*/  IADD3 R26, P5, R28.reuse, UR10, RZ ;  /* 0x0000000a1c1a7c10 */ /* 0x040fe4000ffbe0ff */
[----:B------:R-:W-:Y:S02]  /*cdc0*/  IADD3 R28, P4, R28, UR8, RZ ;  /* 0x000000081c1c7c10 */ /* 0x000fe4000ff9e0ff */
[C---:B------:R-:W-:Y:S02]  /*cdd0*/  IADD3.X R27, R0.reuse, UR11, RZ, P5, !PT ;  /* 0x0000000b001b7c10 */ /* 0x040fe4000affe4ff */
[----:B------:R-:W-:Y:S01]  /*cde0*/  IADD3.X R29, R0, UR9, RZ, P4, !PT ;  /* 0x00000009001d7c10 */ /* 0x000fe2000a7fe4ff */
[----:B------:R-:W-:Y:S08]  /*cdf0*/  @P2 BRA `(.L_x_2281) ;  /* 0x0000000000b42947 */ /* 0x000ff00003800000 */
[----:B-1-3--:R1:W5:Y:S01]  /*ce00*/  LDG.E.128 R16, desc[UR6][R14.64] ;  /* 0x000000060e107981 */ /* 0x00a362000c1e1d00 */
[----:B------:R-:W-:Y:S01]  /*ce10*/  ISETP.GE.AND P2, PT, R12, UR12, PT ;  /* 0x0000000c0c007c0c */ /* 0x000fe2000bf46270 */
[----:B------:R-:W-:-:S12]  /*ce20*/  BSSY B0, `(.L_x_2282) ;  /* 0x0000029000007945 */ /* 0x000fd80003800000 */
[----:B------:R-:W-:Y:S05]  /*ce30*/  @P2 BRA `(.L_x_2283) ;  /* 0x00000000009c2947 */ /* 0x000fea0003800000 */
[----:B------:R-:W3:Y:S04]  /*ce40*/  LDG.E.64 R4, desc[UR6][R28.64] ;  /* 0x000000061c047981 */ /* 0x000ee8000c1e1b00 */
[----:B------:R-:W4:Y:S01]  /*ce50*/  LDG.E.64 R6, desc[UR6][R26.64] ;  /* 0x000000061a067981 */ /* 0x000f22000c1e1b00 */
[----:B-----5:R-:W-:Y:S01]  /*ce60*/  HADD2.F32 R25, -RZ, R19.H1_H1 ;  /* 0x30000013ff197230 */ /* 0x020fe20000004100 */
[----:B------:R-:W-:Y:S01]  /*ce70*/  MOV R30, R18 ;  /* 0x00000012001e7202 */ /* 0x000fe20000000f00 */
[--C-:B--2---:R-:W-:Y:S02]  /*ce80*/  HADD2.F32 R33, -RZ, R17.reuse.H0_H0 ;  /* 0x20000011ff217230 */ /* 0x104fe40000004100 */
        /* <DEDUP_REMOVED lines=34> */
.L_x_2283:
[----:B------:R-:W-:Y:S05]  /*d0b0*/  BSYNC B0 ;  /* 0x0000000000007941 */ /* 0x000fea0003800000 */
.L_x_2282:
[----:B-----5:R3:W-:Y:S02]  /*d0c0*/  STS.128 [R204+0x1000], R16 ;  /* 0x00100010cc007388 */ /* 0x0207e40000000c00 */
.L_x_2281:
[----:B------:R-:W-:Y:S05]  /*d0d0*/  BSYNC B1 ;  /* 0x0000000000017941 */ /* 0x000fea0003800000 */
.L_x_2280:
        /* <DEDUP_REMOVED lines=46> */
.L_x_2287:
[----:B------:R-:W-:Y:S05]  /*d3c0*/  BSYNC B0 ;  /* 0x0000000000007941 */ /* 0x000fea0003800000 */
.L_x_2286:
[----:B-----5:R3:W-:Y:S02]  /*d3d0*/  STS.128 [R204+0x3000], R16 ;  /* 0x00300010cc007388 */ /* 0x0207e40000000c00 */
.L_x_2285:
[----:B------:R-:W-:Y:S05]  /*d3e0*/  BSYNC B1 ;  /* 0x0000000000017941 */ /* 0x000fea0003800000 */
.L_x_2284:
        /* <DEDUP_REMOVED lines=14> */
[----:B-1----:R-:W-:Y:S02]  /*d4d0*/  HADD2.F32 R14, -RZ, R4.H1_H1 ;  /* 0x30000004ff0e7230 */ /* 0x002fe40000004100 */
[----:B--2---:R-:W-:Y:S02]  /*d4e0*/  HADD2.F32 R17, -RZ, R7.H1_H1 ;  /* 0x30000007ff117230 */ /* 0x004fe40000004100 */
[-C--:B------:R-:W-:Y:S01]  /*d4f0*/  FMUL.FTZ R2, R19, R0.reuse ;  /* 0x0000000013027220 */ /* 0x080fe20000410000 */
[----:B------:R-:W-:Y:S01]  /*d500*/  FMUL.FTZ R0, R21, R0 ;  /* 0x0000000015007220 */ /* 0x000fe20000410000 */
[----:B------:R-:W-:Y:S02]  /*d510*/  HADD2.F32 R18, -RZ, R6.H1_H1 ;  /* 0x30000006ff127230 */ /* 0x000fe40000004100 */
[-C--:B------:R-:W-:Y:S01]  /*d520*/  FMUL.FTZ R15, R31, R14.reuse ;  /* 0x0000000e1f0f7220 */ /* 0x080fe20000410000 */
[-C--:B------:R-:W-:Y:S01]  /*d530*/  FFMA.FTZ R2, R21, R17.reuse, -R2 ;  /* 0x0000001115027223 */ /* 0x080fe20000010802 */
[----:B------:R-:W-:Y:S01]  /*d540*/  FMUL.FTZ R14, R30, R14 ;  /* 0x0000000e1e0e7220 */ /* 0x000fe20000410000 */
[----:B------:R-:W-:Y:S01]  /*d550*/  FFMA.FTZ R17, R19, R17, R0 ;  /* 0x0000001113117223 */ /* 0x000fe20000010000 */
[----:B------:R-:W-:-:S02]  /*d560*/  HADD2.F32 R4, -RZ, R4.H0_H0 ;  /* 0x20000004ff047230 */ /* 0x000fc40000004100 */
[-C--:B------:R-:W-:Y:S01]  /*d570*/  FFMA.FTZ R15, R30, R18.reuse, -R15 ;  /* 0x000000121e0f7223 */ /* 0x080fe2000001080f */
[--C-:B------:R-:W-:Y:S02]  /*d580*/  HADD2.F32 R21, -RZ, R16.reuse.H1_H1 ;  /* 0x30000010ff157230 */ /* 0x100fe40000004100 */
[----:B------:R-:W-:Y:S01]  /*d590*/  FFMA.FTZ R14, R31, R18, R14 ;  /* 0x000000121f0e7223 */ /* 0x000fe2000001000e */
[----:B------:R-:W-:Y:S02]  /*d5a0*/  HADD2.F32 R19, -RZ, R16.H0_H0 ;  /* 0x20000010ff137230 */ /* 0x000fe40000004100 */
[----:B------:R-:W-:Y:S02]  /*d5b0*/  HADD2.F32 R5, -RZ, R5.H0_H0 ;  /* 0x20000005ff057230 */ /* 0x000fe40000004100 */
[-C--:B------:R-:W-:Y:S01]  /*d5c0*/  FMUL.FTZ R18, R21, R4.reuse ;  /* 0x0000000415127220 */ /* 0x080fe20000410000 */
[--C-:B------:R-:W-:Y:S02]  /*d5d0*/  HADD2.F32 R16, -RZ, R25.reuse.H1_H1 ;  /* 0x30000019ff107230 */ /* 0x100fe40000004100 */
[----:B------:R-:W-:Y:S01]  /*d5e0*/  FMUL.FTZ R4, R19, R4 ;  /* 0x0000000413047220 */ /* 0x000fe20000410000 */
[----:B------:R-:W-:Y:S01]  /*d5f0*/  HADD2.F32 R0, -RZ, R25.H0_H0 ;  /* 0x20000019ff007230 */ /* 0x000fe20000004100 */
[----:B------:R-:W-:Y:S01]  /*d600*/  F2FP.F16.F32.PACK_AB R14, R14, R15 ;  /* 0x0000000f0e0e723e */ /* 0x000fe200000000ff */
[----:B------:R-:W-:-:S02]  /*d610*/  HADD2.F32 R6, -RZ, R6.H0_H0 ;  /* 0x20000006ff067230 */ /* 0x000fc40000004100 */
[-C--:B------:R-:W-:Y:S01]  /*d620*/  FMUL.FTZ R25, R16, R5.reuse ;  /* 0x0000000510197220 */ /* 0x080fe20000410000 */
[----:B------:R-:W-:Y:S02]  /*d630*/  HADD2.F32 R7, -RZ, R7.H0_H0 ;  /* 0x20000007ff077230 */ /* 0x000fe40000004100 */
[C---:B------:R-:W-:Y:S01]  /*d640*/  FMUL.FTZ R5, R0.reuse, R5 ;  /* 0x0000000500057220 */ /* 0x040fe20000410000 */
[-C--:B------:R-:W-:Y:S01]  /*d650*/  FFMA.FTZ R18, R19, R6.reuse, -R18 ;  /* 0x0000000613127223 */ /* 0x080fe20000010812 */
[----:B------:R-:W-:Y:S01]  /*d660*/  FFMA.FTZ R21, R21, R6, R4 ;  /* 0x0000000615157223 */ /* 0x000fe20000010004 */
[-C--:B------:R-:W-:Y:S01]  /*d670*/  FFMA.FTZ R25, R0, R7.reuse, -R25 ;  /* 0x0000000700197223 */ /* 0x080fe20000010819 */
[----:B------:R-:W-:Y:S01]  /*d680*/  FFMA.FTZ R16, R16, R7, R5 ;  /* 0x0000000710107223 */ /* 0x000fe20000010005 */
[----:B------:R-:W-:Y:S02]  /*d690*/  F2FP.F16.F32.PACK_AB R19, R17, R2 ;  /* 0x000000021113723e */ /* 0x000fe400000000ff */
[----:B------:R-:W-:-:S02]  /*d6a0*/  F2FP.F16.F32.PACK_AB R21, R21, R18 ;  /* 0x000000121515723e */ /* 0x000fc400000000ff */
[----:B------:R-:W-:Y:S02]  /*d6b0*/  F2FP.F16.F32.PACK_AB R18, R16, R25 ;  /* 0x000000191012723e */ /* 0x000fe400000000ff */
[----:B------:R-:W-:Y:S02]  /*d6c0*/  MOV R16, R21 ;  /* 0x0000001500107202 */ /* 0x000fe40000000f00 */
[----:B------:R-:W-:Y:S02]  /*d6d0*/  MOV R17, R14 ;  /* 0x0000000e00117202 */ /* 0x000fe40000000f00 */
.L_x_2289:
[----:B------:R-:W-:Y:S05]  /*d6e0*/  BSYNC B0 ;  /* 0x0000000000007941 */ /* 0x000fea0003800000 */
.L_x_2288:
[----:B-----5:R3:W-:Y:S02]  /*d6f0*/  STS.128 [R204+0x5000], R16 ;  /* 0x00500010cc007388 */ /* 0x0207e40000000c00 */
.L_x_2279:
[----:B------:R-:W-:Y:S05]  /*d700*/  BSYNC B2 ;  /* 0x0000000000027941 */ /* 0x000fea0003800000 */
.L_x_2278:
[----:B------:R-:W-:-:S05]  /*d710*/  VIADD R26, R152, 0x30 ;  /* 0x00000030981a7836 */ /* 0x000fca0000000000 */
[----:B------:R-:W-:-:S04]  /*d720*/  ISETP.GE.AND P2, PT, R26, R3, PT ;  /* 0x000000031a00720c */ /* 0x000fc80003f46270 */
[----:B------:R-:W-:-:S13]  /*d730*/  ISETP.LT.OR P2, PT, R125, -0x187, P2 ;  /* 0xfffffe797d00780c */ /* 0x000fda0001741670 */
[----:B------:R-:W-:Y:S05]  /*d740*/  @P2 BRA `(.L_x_2290) ;  /* 0x0000005800bc2947 */ /* 0x000fea0003800000 */
[----:B------:R-:W-:Y:S01]  /*d750*/  ULDC UR5, c[0x0][0x2d0] ;  /* 0x0000b40000057ab9 */ /* 0x000fe20000000800 */
[----:B------:R-:W-:Y:S01]  /*d760*/  IMAD R145, R145, 0x30, RZ ;  /* 0x0000003091917824 */ /* 0x000fe200078e02ff */
        /* <DEDUP_REMOVED lines=19> */
[----:B------:R-:W2:Y:S01]  /*d8a0*/  LDG.E.64 R4, desc[UR6][R6.64] ;  /* 0x0000000606047981 */ /* 0x000ea2000c1e1b00 */
[----:B-----5:R-:W-:Y:S01]  /*d8b0*/  MOV R15, R19 ;  /* 0x00000013000f7202 */ /* 0x020fe20000000f00 */
[--C-:B------:R-:W-:Y:S02]  /*d8c0*/  HADD2.F32 R19, -RZ, R17.reuse.H0_H0 ;  /* 0x20000011ff137230 */ /* 0x100fe40000004100 */
[----:B------:R-:W-:Y:S02]  /*d8d0*/  HADD2.F32 R30, -RZ, R17.H1_H1 ;  /* 0x30000011ff1e7230 */ /* 0x000fe40000004100 */
[----:B------:R-:W-:-:S02]  /*d8e0*/  HADD2.F32 R17, -RZ, R15.H0_H0 ;  /* 0x2000000fff117230 */ /* 0x000fc40000004100 */
[----:B------:R-:W-:Y:S02]  /*d8f0*/  HADD2.F32 R15, -RZ, R15.H1_H1 ;  /* 0x3000000fff0f7230 */ /* 0x000fe40000004100 */
[----:B---3--:R-:W-:Y:S02]  /*d900*/  HADD2.F32 R0, -RZ, R3.H1_H1 ;  /* 0x30000003ff007230 */ /* 0x008fe40000004100 */
[----:B------:R-:W-:Y:S02]  /*d910*/  HADD2.F32 R11, -RZ, R2.H1_H1 ;  /* 0x30000002ff0b7230 */ /* 0x000fe40000004100 */
[----:B--2---:R-:W-:Y:S02]  /*d920*/  HADD2.F32 R13, -RZ, R5.H1_H1 ;  /* 0x30000005ff0d7230 */ /* 0x004fe40000004100 */
[-C--:B------:R-:W-:Y:S01]  /*d930*/  FMUL.FTZ R8, R15, R0.reuse ;  /* 0x000000000f087220 */ /* 0x080fe20000410000 */
[----:B------:R-:W-:Y:S01]  /*d940*/  FMUL.FTZ R0, R17, R0 ;  /* 0x0000000011007220 */ /* 0x000fe20000410000 */
[----:B------:R-:W-:-:S02]  /*d950*/  HADD2.F32 R14, -RZ, R4.H1_H1 ;  /* 0x30000004ff0e7230 */ /* 0x000fc40000004100 */
[C---:B------:R-:W-:Y:S01]  /*d960*/  FMUL.FTZ R12, R30.reuse, R11 ;  /* 0x0000000b1e0c7220 */ /* 0x040fe20000410000 */
        /* <DEDUP_REMOVED lines=8> */
[----:B------:R-:W-:Y:S01]  /*d9f0*/  HADD2.F32 R17, -RZ, R16.H1_H1 ;  /* 0x30000010ff117230 */ /* 0x000fe20000004100 */
[----:B------:R-:W-:Y:S01]  /*da00*/  F2FP.F16.F32.PACK_AB R8, R13, R8 ;  /* 0x000000080d08723e */ /* 0x000fe200000000ff */
[----:B------:R-:W-:-:S02]  /*da10*/  HADD2.F32 R18, -RZ, R18.H1_H1 ;  /* 0x30000012ff127230 */ /* 0x000fc40000004100 */
[----:B------:R-:W-:Y:S02]  /*da20*/  HADD2.F32 R15, -RZ, R16.H0_H0 ;  /* 0x20000010ff0f7230 */ /* 0x000fe40000004100 */
        /* <DEDUP_REMOVED lines=13> */
[----:B------:R-:W-:Y:S02]  /*db00*/  MOV R17, R11 ;  /* 0x0000000b00117202 */ /* 0x000fe40000000f00 */
[----:B------:R-:W-:Y:S02]  /*db10*/  MOV R19, R8 ;  /* 0x0000000800137202 */ /* 0x000fe40000000f00 */
.L_x_2294:
[----:B------:R-:W-:Y:S05]  /*db20*/  BSYNC B0 ;  /* 0x0000000000007941 */ /* 0x000fea0003800000 */
.L_x_2293:
[----:B-----5:R3:W-:Y:S02]  /*db30*/  STS.128 [R204+0x1800], R16 ;  /* 0x00180010cc007388 */ /* 0x0207e40000000c00 */
.L_x_2292:
[----:B------:R-:W-:Y:S05]  /*db40*/  BSYNC B1 ;  /* 0x0000000000017941 */ /* 0x000fea0003800000 */
.L_x_2291:
[----:B------:R1:W-:Y:S01]  /*db50*/  @P1 STS.128 [R204+0x3800], RZ ;  /* 0x003800ffcc001388 */ /* 0x0003e20000000c00 */
[----:B------:R-:W-:Y:S04]  /*db60*/  BSSY B1, `(.L_x_2295) ;  /* 0x0000030000017945 */ /* 0x000fe80003800000 */
[----:B------:R-:W-:Y:S05]  /*db70*/  @P1 BRA `(.L_x_2296) ;  /* 0x0000000000b81947 */ /* 0x000fea0003800000 */
[----:B-1----:R1:W5:Y:S01]  /*db80*/  LDG.E.128 R12, desc[UR6][R22.64+0x80] ;  /* 0x00008006160c7981 */ /* 0x002362000c1e1d00 */
[----:B------:R-:W-:Y:S01]  /*db90*/  ISETP.GE.AND P1, PT, R10, UR12, PT ;  /* 0x0000000c0a007c0c */ /* 0x000fe2000bf26270 */
[----:B------:R-:W-:-:S12]  /*dba0*/  BSSY B0, `(.L_x_2297) ;  /* 0x000002a000007945 */ /* 0x000fd80003800000 */
[----:B------:R-:W-:Y:S05]  /*dbb0*/  @P1 BRA `(.L_x_2298) ;  /* 0x0000000000a01947 */ /* 0x000fea0003800000 */
[----:B------:R-:W2:Y:S04]  /*dbc0*/  LDG.E.64 R2, desc[UR6][R28.64+0x40] ;  /* 0x000040061c027981 */ /* 0x000ea8000c1e1b00 */
[----:B------:R-:W4:Y:S01]  /*dbd0*/  LDG.E.64 R4, desc[UR6][R6.64+0x40] ;  /* 0x0000400606047981 */ /* 0x000f22000c1e1b00 */
[--C-:B---3-5:R-:W-:Y:S01]  /*dbe0*/  HADD2.F32 R17, -RZ, R15.reuse.H0_H0 ;  /* 0x2000000fff117230 */ /* 0x128fe20000004100 */
[----:B------:R-:W-:Y:S01]  /*dbf0*/  MOV R16, R14 ;  /* 0x0000000e00107202 */ /* 0x000fe20000000f00 */
[----:B------:R-:W-:Y:S02]  /*dc00*/  HADD2.F32 R15, -RZ, R15.H1_H1 ;  /* 0x3000000fff0f7230 */ /* 0x000fe40000004100 */
[--C-:B------:R-:W-:Y:S02]  /*dc10*/  HADD2.F32 R18, -RZ, R13.reuse.H0_H0 ;  /* 0x2000000dff127230 */ /* 0x100fe40000004100 */
[----:B------:R-:W-:-:S02]  /*dc20*/  HADD2.F32 R19, -RZ, R13.H1_H1 ;  /* 0x3000000dff137230 */ /* 0x000fc40000004100 */
[----:B--2---:R-:W-:Y:S02]  /*dc30*/  HADD2.F32 R0, -RZ, R3.H1_H1 ;  /* 0x30000003ff007230 */ /* 0x004fe40000004100 */
[----:B------:R-:W-:Y:S02]  /*dc40*/  HADD2.F32 R10, -RZ, R2.H1_H1 ;  /* 0x30000002ff0a7230 */ /* 0x000fe40000004100 */
[----:B----4-:R-:W-:Y:S02]  /*dc50*/  HADD2.F32 R13, -RZ, R5.H1_H1 ;  /* 0x30000005ff0d7230 */ /* 0x010fe40000004100 */
[-C--:B------:R-:W-:Y:S01]  /*dc60*/  FMUL.FTZ R8, R15, R0.reuse ;  /* 0x000000000f087220 */ /* 0x080fe20000410000 */
[----:B------:R-:W-:Y:S01]  /*dc70*/  FMUL.FTZ R0, R17, R0 ;  /* 0x0000000011007220 */ /* 0x000fe20000410000 */
        /* <DEDUP_REMOVED lines=10> */
[----:B------:R-:W-:Y:S02]  /*dd20*/  HADD2.F32 R17, -RZ, R12.H1_H1 ;  /* 0x3000000cff117230 */ /* 0x000fe40000004100 */
[----:B------:R-:W-:Y:S02]  /*dd30*/  HADD2.F32 R16, -RZ, R16.H1_H1 ;  /* 0x30000010ff107230 */ /* 0x000fe40000004100 */
[----:B------:R-:W-:-:S02]  /*dd40*/  HADD2.F32 R15, -RZ, R12.H0_H0 ;  /* 0x2000000cff0f7230 */ /* 0x000fc40000004100 */
[-C--:B------:R-:W-:Y:S01]  /*dd50*/  FMUL.FTZ R12, R17, R2.reuse ;  /* 0x00000002110c7220 */ /* 0x080fe20000410000 */
        /* <DEDUP_REMOVED lines=9> */
[----:B------:R-:W-:Y:S01]  /*ddf0*/  FFMA.FTZ R16, R16, R5, R3 ;  /* 0x0000000510107223 */ /* 0x000fe20000010003 */
[----:B------:R-:W-:-:S02]  /*de00*/  F2FP.F16.F32.PACK_AB R15, R13, R8 ;  /* 0x000000080d0f723e */ /* 0x000fc400000000ff */
[----:B------:R-:W-:Y:S02]  /*de10*/  F2FP.F16.F32.PACK_AB R12, R17, R12 ;  /* 0x0000000c110c723e */ /* 0x000fe400000000ff */
[----:B------:R-:W-:Y:S02]  /*de20*/  F2FP.F16.F32.PACK_AB R14, R16, R19 ;  /* 0x00000013100e723e */ /* 0x000fe400000000ff */
[----:B------:R-:W-:Y:S02]  /*de30*/  MOV R13, R10 ;  /* 0x0000000a000d7202 */ /* 0x000fe40000000f00 */
.L_x_2298:
[----:B------:R-:W-:Y:S05]  /*de40*/  BSYNC B0 ;  /* 0x0000000000007941 */ /* 0x000fea0003800000 */
.L_x_2297:
[----:B-----5:R1:W-:Y:S02]  /*de50*/  STS.128 [R204+0x3800], R12 ;  /* 0x0038000ccc007388 */ /* 0x0203e40000000c00 */
.L_x_2296:
[----:B------:R-:W-:Y:S05]  /*de60*/  BSYNC B1 ;  /* 0x0000000000017941 */ /* 0x000fea0003800000 */
.L_x_2295:
[----:B------:R1:W-:Y:S01]  /*de70*/  @P0 STS.128 [R204+0x5800], RZ ;  /* 0x005800ffcc000388 */ /* 0x0003e20000000c00 */
[----:B------:R-:W-:Y:S05]  /*de80*/  @P0 BRA `(.L_x_2290) ;  /* 0x0000005000ec0947 */ /* 0x000fea0003800000 */
[----:B-1----:R1:W5:Y:S01]  /*de90*/  LDG.E.128 R12, desc[UR6][R22.64+0x100] ;  /* 0x00010006160c7981 */ /* 0x002362000c1e1d00 */
[----:B------:R-:W-:Y:S01]  /*dea0*/  ISETP.GE.AND P0, PT, R9, UR12, PT ;  /* 0x0000000c09007c0c */ /* 0x000fe2000bf06270 */
[----:B------:R-:W-:-:S12]  /*deb0*/  BSSY B0, `(.L_x_2299) ;  /* 0x000002b000007945 */ /* 0x000fd80003800000 */
[----:B------:R-:W-:Y:S05]  /*dec0*/  @P0 BRA `(.L_x_2300) ;  /* 0x0000000000a40947 */ /* 0x000fea0003800000 */
[----:B------:R-:W2:Y:S04]  /*ded0*/  LDG.E.64 R2, desc[UR6][R28.64+0x80] ;  /* 0x000080061c027981 */ /* 0x000ea8000c1e1b00 */
[----:B------:R-:W4:Y:S01]  /*dee0*/  LDG.E.64 R4, desc[UR6][R6.64+0x80] ;  /* 0x0000800606047981 */ /* 0x000f22000c1e1b00 */
[----:B-----5:R-:W-:Y:S01]  /*def0*/  MOV R11, R15 ;  /* 0x0000000f000b7202 */ /* 0x020fe20000000f00 */
[--C-:B------:R-:W-:Y:S02]  /*df00*/  HADD2.F32 R15, -RZ, R13.reuse.H0_H0 ;  /* 0x2000000dff0f7230 */ /* 0x100fe40000004100 */
[----:B---3--:R-:W-:Y:S02]  /*df10*/  HADD2.F32 R16, -RZ, R13.H1_H1 ;  /* 0x3000000dff107230 */ /* 0x008fe40000004100 */
[----:B------:R-:W-:-:S02]  /*df20*/  HADD2.F32 R13, -RZ, R11.H0_H0 ;  /* 0x2000000bff0d7230 */ /* 0x000fc40000004100 */
[----:B------:R-:W-:Y:S02]  /*df30*/  HADD2.F32 R11, -RZ, R11.H1_H1 ;  /* 0x3000000bff0b7230 */ /* 0x000fe40000004100 */
[----:B--2---:R-:W-:Y:S02]  /*df40*/  HADD2.F32 R0, -RZ, R3.H1_H1 ;  /* 0x30000003ff007230 */ /* 0x004fe40000004100 */
[----:B------:R-:W-:Y:S02]  /*df50*/  HADD2.F32 R17, -RZ, R2.H1_H1 ;  /* 0x30000002ff117230 */ /* 0x000fe40000004100 */
[----:B----4-:R-:W-:Y:S02]  /*df60*/  HADD2.F32 R9, -RZ, R5.H1_H1 ;  /* 0x30000005ff097230 */ /* 0x010fe40000004100 */
        /* <DEDUP_REMOVED lines=31> */
.L_x_2300:
[----:B------:R-:W-:Y:S05]  /*e160*/  BSYNC B0 ;  /* 0x0000000000007941 */ /* 0x000fea0003800000 */
.L_x_2299:
[----:B-----5:R1:W-:Y:S01]  /*e170*/  STS.128 [R204+0x5800], R12 ;  /* 0x0058000ccc007388 */ /* 0x0203e20000000c00 */
[----:B------:R-:W-:Y:S05]  /*e180*/  BRA `(.L_x_2290) ;  /* 0x00000050002c7947 */ /* 0x000fea0003800000 */
.L_x_2253:
        /* <DEDUP_REMOVED lines=13> */
[----:B------:R-:W-:Y:S02]  /*e260*/  MOV R7, R145 ;  /* 0x0000009100077202 */ /* 0x000fe40000000f00 */
[----:B------:R-:W-:Y:S02]  /*e270*/  MOV R11, RZ ;  /* 0x000000ff000b7202 */ /* 0x000fe40000000f00 */
[----:B------:R-:W-:-:S07]  /*e280*/  MOV R17, RZ ;  /* 0x000000ff00117202 */ /* 0x000fce0000000f00 */
[----:B------:R-:W-:-:S04]  /*e290*/  @P4 SHF.R.S32.HI R145, RZ, 0x1, R144 ;  /* 0x00000001ff914819 */ /* 0x000fc80000011490 */
[C---:B------:R-:W-:Y:S02]  /*e2a0*/  @P4 IADD3 R11, -R145.reuse, RZ, RZ ;  /* 0x000000ff910b4210 */ /* 0x040fe40007ffe1ff */
[----:B------:R-:W-:Y:S02]  /*e2b0*/  @P4 IADD3 R7, -R145, RZ, RZ ;  /* 0x000000ff91074210 */ /* 0x000fe40007ffe1ff */
[----:B------:R-:W-:Y:S02]  /*e2c0*/  IADD3 R5, P2, R11, R0, RZ ;  /* 0x000000000b057210 */ /* 0x000fe40007f5e0ff */
[----:B------:R-:W-:Y:S01]  /*e2d0*/  @P4 IADD3 R17, -R145, RZ, RZ ;  /* 0x000000ff91114210 */ /* 0x000fe20007ffe1ff */
[----:B------:R-:W-:Y:S01]  /*e2e0*/  IMAD.WIDE R24, R7, 0x2, R20 ;  /* 0x0000000207187825 */ /* 0x000fe200078e0214 */
[----:B------:R-:W-:Y:S02]  /*e2f0*/  LEA.HI.X.SX32 R4, R11, R2, 0x1, P2 ;  /* 0x000000020b047211 */ /* 0x000fe400010f0eff */
[----:B------:R-:W-:-:S03]  /*e300*/  LEA R6, P2, R5, UR8, 0x1 ;  /* 0x0000000805067c11 */ /* 0x000fc6000f8408ff */
[----:B------:R-:W3:Y:S01]  /*e310*/  LDG.E.128 R24, desc[UR6][R24.64] ;  /* 0x0000000618187981 */ /* 0x000ee2000c1e1d00 */
[----:B------:R-:W-:Y:S01]  /*e320*/  LEA.HI.X R7, R5, UR9, R4, 0x1, P2 ;  /* 0x0000000905077c11 */ /* 0x000fe200090f0c04 */
[----:B------:R-:W-:Y:S01]  /*e330*/  ULDC.64 UR8, c[0x0][0x358] ;  /* 0x0000d60000087ab9 */ /* 0x000fe20000000a00 */
[----:B------:R-:W-:-:S04]  /*e340*/  IADD3 R11, P2, R17, R0, RZ ;  /* 0x00000000110b7210 */ /* 0x000fc80007f5e0ff */
[----:B------:R-:W4:Y:S01]  /*e350*/  LDG.E.128 R4, desc[UR6][R6.64] ;  /* 0x0000000606047981 */ /* 0x000f22000c1e1d00 */
        /* <DEDUP_REMOVED lines=23> */
[--C-:B------:R-:W-:Y:S02]  /*e4d0*/  HADD2.F32 R4, -RZ, R27.reuse.H1_H1 ;  /* 0x3000001bff047230 */ /* 0x100fe40000004100 */
[----:B------:R-:W-:Y:S01]  /*e4e0*/  @!P4 FADD.FTZ R7, -R7, -RZ ;  /* 0x800000ff0707c221 */ /* 0x000fe20000010100 */
[----:B------:R-:W-:Y:S02]  /*e4f0*/  HADD2.F32 R26, -RZ, R26.H1_H1 ;  /* 0x3000001aff1a7230 */ /* 0x000fe40000004100 */
[----:B------:R-:W-:Y:S01]  /*e500*/  @!P4 FADD.FTZ R35, -R35, -RZ ;  /* 0x800000ff2323c221 */ /* 0x000fe20000010100 */
[----:B------:R-:W-:-:S02]  /*e510*/  HADD2.F32 R11, -RZ, R27.H0_H0 ;  /* 0x2000001bff0b7230 */ /* 0x000fc40000004100 */
[----:B------:R-:W-:Y:S01]  /*e520*/  @!P4 FADD.FTZ R6, -R6, -RZ ;  /* 0x800000ff0606c221 */ /* 0x000fe20000010100 */
[----:B------:R-:W-:Y:S02]  /*e530*/  HADD2.F32 R25, -RZ, R25.H1_H1 ;  /* 0x30000019ff197230 */ /* 0x000fe40000004100 */
[----:B------:R-:W-:Y:S01]  /*e540*/  FMUL.FTZ R5, R8, R5 ;  /* 0x0000000508057220 */ /* 0x000fe20000410000 */
[----:B------:R-:W-:Y:S01]  /*e550*/  FMUL.FTZ R7, R4, R7 ;  /* 0x0000000704077220 */ /* 0x000fe20000410000 */
[----:B------:R-:W-:Y:S01]  /*e560*/  @!P4 FADD.FTZ R34, -R34, -RZ ;  /* 0x800000ff2222c221 */ /* 0x000fe20000010100 */
[----:B------:R-:W-:Y:S01]  /*e570*/  FMUL.FTZ R35, R26, R35 ;  /* 0x000000231a237220 */ /* 0x000fe20000410000 */
[----:B------:R-:W-:Y:S01]  /*e580*/  FMUL.FTZ R6, R11, R6 ;  /* 0x000000060b067220 */ /* 0x000fe20000410000 */
[----:B-----5:R-:W-:Y:S02]  /*e590*/  HADD2.F32 R4, -RZ, R28.H0_H0 ;  /* 0x2000001cff047230 */ /* 0x020fe40000004100 */
[----:B--2---:R-:W-:-:S02]  /*e5a0*/  HADD2.F32 R8, -RZ, R16.H0_H0 ;  /* 0x20000010ff087230 */ /* 0x004fc40000004100 */
[----:B------:R-:W-:Y:S02]  /*e5b0*/  HADD2.F32 R27, -RZ, R16.H1_H1 ;  /* 0x30000010ff1b7230 */ /* 0x000fe40000004100 */
[----:B------:R-:W-:Y:S02]  /*e5c0*/  HADD2.F32 R11, -RZ, R28.H1_H1 ;  /* 0x3000001cff0b7230 */ /* 0x000fe40000004100 */
[----:B------:R-:W-:Y:S02]  /*e5d0*/  HADD2.F32 R26, -RZ, R29.H0_H0 ;  /* 0x2000001dff1a7230 */ /* 0x000fe40000004100 */
[--C-:B------:R-:W-:Y:S02]  /*e5e0*/  HADD2.F32 R16, -RZ, R17.reuse.H0_H0 ;  /* 0x20000011ff107230 */ /* 0x100fe40000004100 */
        /* <DEDUP_REMOVED lines=23> */
.L_x_2306:
[----:B------:R-:W-:Y:S05]  /*e760*/  BSYNC B0 ;  /* 0x0000000000007941 */ /* 0x000fea0003800000 */
.L_x_2305:
[----:B-----5:R3:W-:Y:S02]  /*e770*/  STS.128 [R204], R28 ;  /* 0x0000001ccc007388 */ /* 0x0207e40000000c00 */
.L_x_2304:
[----:B------:R-:W-:Y:S05]  /*e780*/  BSYNC B1 ;  /* 0x0000000000017941 */ /* 0x000fea0003800000 */
.L_x_2303:
        /* <DEDUP_REMOVED lines=20> */
[----:B------:R-:W2:Y:S01]  /*e8d0*/  LDG.E.128 R24, desc[UR6][R24.64+0x80] ;  /* 0x0000800618187981 */ /* 0x000ea2000c1e1d00 */
[----:B------:R-:W-:Y:S01]  /*e8e0*/  LEA.HI.X R7, R5, UR9, R4, 0x1, P2 ;  /* 0x0000000905077c11 */ /* 0x000fe200090f0c04 */
[----:B------:R-:W-:Y:S01]  /*e8f0*/  ULDC.64 UR8, c[0x0][0x358] ;  /* 0x0000d60000087ab9 */ /* 0x000fe20000000a00 */
[----:B------:R-:W-:-:S04]  /*e900*/  IADD3 R11, P2, R17, R0, RZ ;  /* 0x00000000110b7210 */ /* 0x000fc80007f5e0ff */
[----:B------:R-:W4:Y:S01]  /*e910*/  LDG.E.128 R4, desc[UR6][R6.64+0x80] ;  /* 0x0000800606047981 */ /* 0x000f22000c1e1d00 */
        /* <DEDUP_REMOVED lines=36> */
[----:B---3--:R-:W-:-:S02]  /*eb60*/  HADD2.F32 R8, -RZ, R16.H0_H0 ;  /* 0x20000010ff087230 */ /* 0x008fc40000004100 */
        /* <DEDUP_REMOVED lines=27> */
.L_x_2310:
[----:B------:R-:W-:Y:S05]  /*ed20*/  BSYNC B0 ;  /* 0x0000000000007941 */ /* 0x000fea0003800000 */
.L_x_2309:
[----:B-----5:R1:W-:Y:S02]  /*ed30*/  STS.128 [R204+0x2000], R28 ;  /* 0x0020001ccc007388 */ /* 0x0203e40000000c00 */
.L_x_2308:
[----:B------:R-:W-:Y:S05]  /*ed40*/  BSYNC B1 ;  /* 0x0000000000017941 */ /* 0x000fea0003800000 */
.L_x_2307:
        /* <DEDUP_REMOVED lines=23> */
[----:B------:R-:W2:Y:S01]  /*eec0*/  LDG.E.128 R4, desc[UR6][R6.64+0x100] ;  /* 0x0001000606047981 */ /* 0x000ea2000c1e1d00 */
        /* <DEDUP_REMOVED lines=9> */
[----:B------:R-:W-:Y:S01]  /*ef60*/  @!P4 FADD.FTZ R8, -R8, -RZ ;  /* 0x800000ff0808c221 */ /* 0x000fe20000010100 */
[----:B-1----:R-:W-:-:S02]  /*ef70*/  HADD2.F32 R20, -RZ, R5.H1_H1 ;  /* 0x30000005ff147230 */ /* 0x002fc40000004100 */
        /* <DEDUP_REMOVED lines=9> */
[--C-:B------:R-:W-:Y:S02]  /*f010*/  HADD2.F32 R8, -RZ, R26.reuse.H0_H0 ;  /* 0x2000001aff087230 */ /* 0x100fe40000004100 */
[----:B------:R-:W-:Y:S01]  /*f020*/  FMUL.FTZ R24, R24, R11 ;  /* 0x0000000b18187220 */ /* 0x000fe20000410000 */
[----:B------:R-:W-:Y:S02]  /*f030*/  HADD2.F32 R26, -RZ, R26.H1_H1 ;  /* 0x3000001aff1a7230 */ /* 0x000fe40000004100 */
[----:B------:R-:W-:Y:S01]  /*f040*/  @!P4 FADD.FTZ R5, -R5, -RZ ;  /* 0x800000ff0505c221 */ /* 0x000fe20000010100 */
[----:B------:R-:W-:Y:S02]  /*f050*/  HADD2.F32 R4, -RZ, R27.H1_H1 ;  /* 0x3000001bff047230 */ /* 0x000fe40000004100 */
[----:B------:R-:W-:Y:S01]  /*f060*/  @!P4 FADD.FTZ R21, -R21, -RZ ;  /* 0x800000ff1515c221 */ /* 0x000fe20000010100 */
[----:B------:R-:W-:-:S02]  /*f070*/  HADD2.F32 R25, -RZ, R25.H1_H1 ;  /* 0x30000019ff197230 */ /* 0x000fc40000004100 */
[----:B------:R-:W-:Y:S01]  /*f080*/  @!P4 FADD.FTZ R7, -R7, -RZ ;  /* 0x800000ff0707c221 */ /* 0x000fe20000010100 */
[----:B------:R-:W-:Y:S02]  /*f090*/  HADD2.F32 R11, -RZ, R27.H0_H0 ;  /* 0x2000001bff0b7230 */ /* 0x000fe40000004100 */
[----:B------:R-:W-:Y:S01]  /*f0a0*/  @!P4 FADD.FTZ R20, -R20, -RZ ;  /* 0x800000ff1414c221 */ /* 0x000fe20000010100 */
[----:B------:R-:W-:Y:S01]  /*f0b0*/  @!P4 FADD.FTZ R6, -R6, -RZ ;  /* 0x800000ff0606c221 */ /* 0x000fe20000010100 */
[----:B------:R-:W-:Y:S01]  /*f0c0*/  FMUL.FTZ R5, R8, R5 ;  /* 0x0000000508057220 */ /* 0x000fe20000410000 */
[----:B------:R-:W-:Y:S01]  /*f0d0*/  FMUL.FTZ R21, R26, R21 ;  /* 0x000000151a157220 */ /* 0x000fe20000410000 */
[----:B------:R-:W-:Y:S01]  /*f0e0*/  FMUL.FTZ R7, R4, R7 ;  /* 0x0000000704077220 */ /* 0x000fe20000410000 */
[----:B------:R-:W-:Y:S01]  /*f0f0*/  FMUL.FTZ R25, R25, R20 ;  /* 0x0000001419197220 */ /* 0x000fe20000410000 */
[----:B------:R-:W-:Y:S01]  /*f100*/  FMUL.FTZ R6, R11, R6 ;  /* 0x000000060b067220 */ /* 0x000fe20000410000 */
[----:B-----5:R-:W-:-:S02]  /*f110*/  HADD2.F32 R4, -RZ, R28.H0_H0 ;  /* 0x2000001cff047230 */ /* 0x020fc40000004100 */
[--C-:B----4-:R-:W-:Y:S02]  /*f120*/  HADD2.F32 R8, -RZ, R16.reuse.H0_H0 ;  /* 0x20000010ff087230 */ /* 0x110fe40000004100 */
[----:B------:R-:W-:Y:S02]  /*f130*/  HADD2.F32 R26, -RZ, R16.H1_H1 ;  /* 0x30000010ff1a7230 */ /* 0x000fe40000004100 */
[----:B------:R-:W-:Y:S02]  /*f140*/  HADD2.F32 R11, -RZ, R28.H1_H1 ;  /* 0x3000001cff0b7230 */ /* 0x000fe40000004100 */
[----:B------:R-:W-:Y:S02]  /*f150*/  HADD2.F32 R20, -RZ, R29.H0_H0 ;  /* 0x2000001dff147230 */ /* 0x000fe40000004100 */
[--C-:B------:R-:W-:Y:S02]  /*f160*/  HADD2.F32 R16, -RZ, R17.reuse.H0_H0 ;  /* 0x20000011ff107230 */ /* 0x100fe40000004100 */
[----:B------:R-:W-:Y:S01]  /*f170*/  FFMA.FTZ R4, R4, R8, R35 ;  /* 0x0000000804047223 */ /* 0x000fe20000010023 */
[----:B------:R-:W-:-:S02]  /*f180*/  HADD2.F32 R34, -RZ, R17.H1_H1 ;  /* 0x30000011ff227230 */ /* 0x000fc40000004100 */
[----:B------:R-:W-:Y:S01]  /*f190*/  FFMA.FTZ R11, R11, R26, R24 ;  /* 0x0000001a0b0b7223 */ /* 0x000fe20000010018 */
[----:B------:R-:W-:Y:S02]  /*f1a0*/  HADD2.F32 R28, -RZ, R18.H0_H0 ;  /* 0x20000012ff1c7230 */ /* 0x000fe40000004100 */
[----:B------:R-:W-:Y:S01]  /*f1b0*/  FFMA.FTZ R16, R20, R16, R37 ;  /* 0x0000001014107223 */ /* 0x000fe20000010025 */
[--C-:B------:R-:W-:Y:S02]  /*f1c0*/  HADD2.F32 R17, -RZ, R19.reuse.H0_H0 ;  /* 0x20000013ff117230 */ /* 0x100fe40000004100 */
[----:B------:R-:W-:Y:S02]  /*f1d0*/  HADD2.F32 R36, -RZ, R19.H1_H1 ;  /* 0x30000013ff247230 */ /* 0x000fe40000004100 */
[----:B------:R-:W-:Y:S02]  /*f1e0*/  HADD2.F32 R8, -RZ, R30.H0_H0 ;  /* 0x2000001eff087230 */ /* 0x000fe40000004100 */
[----:B------:R-:W-:-:S02]  /*f1f0*/  HADD2.F32 R18, -RZ, R18.H1_H1 ;  /* 0x30000012ff127230 */ /* 0x000fc40000004100 */
        /* <DEDUP_REMOVED lines=13> */
.L_x_2312:
[----:B------:R-:W-:Y:S05]  /*f2d0*/  BSYNC B0 ;  /* 0x0000000000007941 */ /* 0x000fea0003800000 */
.L_x_2311:
[----:B-----5:R3:W-:Y:S02]  /*f2e0*/  STS.128 [R204+0x4000], R28 ;  /* 0x0040001ccc007388 */ /* 0x0207e40000000c00 */
.L_x_2302:
[----:B------:R-:W-:Y:S05]  /*f2f0*/  BSYNC B2 ;  /* 0x0000000000027941 */ /* 0x000fea0003800000 */
.L_x_2301:
[----:B-123--:R-:W-:Y:S01]  /*f300*/  VIADD R20, R152, 0x10 ;  /* 0x0000001098147836 */ /* 0x00efe20000000000 */
        /* <DEDUP_REMOVED lines=17> */
[C---:B------:R-:W-:Y:S02]  /*f420*/  IADD3 R11, P4, R143.reuse, R0, RZ ;  /* 0x000000008f0b7210 */ /* 0x040fe40007f9e0ff */
[----:B------:R-:W-:Y:S02]  /*f430*/  MOV R16, RZ ;  /* 0x000000ff00107202 */ /* 0x000fe40000000f00 */
[----:B------:R-:W-:-:S03]  /*f440*/  LEA.HI.X.SX32 R8, R143, R2, 0x1, P4 ;  /* 0x000000028f087211 */ /* 0x000fc600020f0eff */
[----:B------:R-:W-:-:S04]  /*f450*/  @P2 SHF.R.S32.HI R145, RZ, 0x1, R144 ;  /* 0x00000001ff912819 */ /* 0x000fc80000011490 */
[C---:B------:R-:W-:Y:S02]  /*f460*/  @P2 IADD3 R4, -R145.reuse, RZ, RZ ;  /* 0x000000ff91042210 */ /* 0x040fe40007ffe1ff */
[C---:B------:R-:W-:Y:S02]  /*f470*/  @P2 IADD3 R7, -R145.reuse, RZ, RZ ;  /* 0x000000ff91072210 */ /* 0x040fe40007ffe1ff */
[C---:B------:R-:W-:Y:S02]  /*f480*/  IADD3 R5, P4, R4.reuse, R11, RZ ;  /* 0x0000000b04057210 */ /* 0x040fe40007f9e0ff */
        /* <DEDUP_REMOVED lines=13> */
[--C-:B---3--:R-:W-:Y:S02]  /*f560*/  HADD2.F32 R35, -RZ, R24.reuse.H0_H0 ;  /* 0x20000018ff237230 */ /* 0x108fe40000004100 */
        /* <DEDUP_REMOVED lines=11> */
[----:B------:R-:W-:Y:S01]  /*f620*/  @!P2 FADD.FTZ R21, -R21, -RZ ;  /* 0x800000ff1515a221 */ /* 0x000fe20000010100 */
[----:B------:R-:W-:-:S02]  /*f630*/  HADD2.F32 R36, -RZ, R25.H1_H1 ;  /* 0x30000019ff247230 */ /* 0x000fc40000004100 */
[--C-:B------:R-:W-:Y:S02]  /*f640*/  HADD2.F32 R6, -RZ, R7.reuse.H0_H0 ;  /* 0x20000007ff067230 */ /* 0x100fe40000004100 */
[----:B------:R-:W-:Y:S02]  /*f650*/  HADD2.F32 R7, -RZ, R7.H1_H1 ;  /* 0x30000007ff077230 */ /* 0x000fe40000004100 */
[----:B------:R-:W-:Y:S01]  /*f660*/  FMUL.FTZ R35, R35, R8 ;  /* 0x0000000823237220 */ /* 0x000fe20000410000 */
[----:B------:R-:W-:Y:S01]  /*f670*/  FMUL.FTZ R24, R24, R11 ;  /* 0x0000000b18187220 */ /* 0x000fe20000410000 */
[----:B------:R-:W-:Y:S01]  /*f680*/  FMUL.FTZ R37, R37, R4 ;  /* 0x0000000425257220 */ /* 0x000fe20000410000 */
[----:B------:R-:W-:Y:S01]  /*f690*/  FMUL.FTZ R36, R36, R21 ;  /* 0x0000001524247220 */ /* 0x000fe20000410000 */
[--C-:B------:R-:W-:Y:S02]  /*f6a0*/  HADD2.F32 R8, -RZ, R26.reuse.H0_H0 ;  /* 0x2000001aff087230 */ /* 0x100fe40000004100 */
[----:B------:R-:W-:Y:S01]  /*f6b0*/  @!P2 FADD.FTZ R5, -R5, -RZ ;  /* 0x800000ff0505a221 */ /* 0x000fe20000010100 */
[----:B------:R-:W-:-:S02]  /*f6c0*/  HADD2.F32 R21, -RZ, R26.H1_H1 ;  /* 0x3000001aff157230 */ /* 0x000fc40000004100 */
[----:B------:R-:W-:Y:S01]  /*f6d0*/  @!P2 FADD.FTZ R34, -R34, -RZ ;  /* 0x800000ff2222a221 */ /* 0x000fe20000010100 */
[--C-:B------:R-:W-:Y:S02]  /*f6e0*/  HADD2.F32 R11, -RZ, R27.reuse.H0_H0 ;  /* 0x2000001bff0b7230 */ /* 0x100fe40000004100 */
[----:B------:R-:W-:Y:S01]  /*f6f0*/  @!P2 FADD.FTZ R6, -R6, -RZ ;  /* 0x800000ff0606a221 */ /* 0x000fe20000010100 */
[----:B------:R-:W-:Y:S02]  /*f700*/  HADD2.F32 R4, -RZ, R27.H1_H1 ;  /* 0x3000001bff047230 */ /* 0x000fe40000004100 */
[----:B------:R-:W-:Y:S01]  /*f710*/  @!P2 FADD.FTZ R7, -R7, -RZ ;  /* 0x800000ff0707a221 */ /* 0x000fe20000010100 */
[----:B------:R-:W-:Y:S01]  /*f720*/  FMUL.FTZ R5, R8, R5 ;  /* 0x0000000508057220 */ /* 0x000fe20000410000 */
[----:B------:R-:W-:Y:S01]  /*f730*/  FMUL.FTZ R34, R21, R34 ;  /* 0x0000002215227220 */ /* 0x000fe20000410000 */
[----:B------:R-:W-:Y:S01]  /*f740*/  FMUL.FTZ R6, R11, R6 ;  /* 0x000000060b067220 */ /* 0x000fe20000410000 */
[----:B------:R-:W-:Y:S01]  /*f750*/  FMUL.FTZ R7, R4, R7 ;  /* 0x0000000704077220 */ /* 0x000fe20000410000 */
[----:B-----5:R-:W-:-:S02]  /*f760*/  HADD2.F32 R4, -RZ, R28.H0_H0 ;  /* 0x2000001cff047230 */ /* 0x020fc40000004100 */
[----:B------:R-:W-:Y:S02]  /*f770*/  HADD2.F32 R11, -RZ, R28.H1_H1 ;  /* 0x3000001cff0b7230 */ /* 0x000fe40000004100 */
[--C-:B--2---:R-:W-:Y:S02]  /*f780*/  HADD2.F32 R8, -RZ, R16.reuse.H0_H0 ;  /* 0x20000010ff087230 */ /* 0x104fe40000004100 */
[----:B------:R-:W-:Y:S02]  /*f790*/  HADD2.F32 R21, -RZ, R16.H1_H1 ;  /* 0x30000010ff157230 */ /* 0x000fe40000004100 */
[--C-:B------:R-:W-:Y:S02]  /*f7a0*/  HADD2.F32 R28, -RZ, R18.reuse.H0_H0 ;  /* 0x20000012ff1c7230 */ /* 0x100fe40000004100 */
[----:B------:R-:W-:Y:S01]  /*f7b0*/  FFMA.FTZ R4, R4, R8, R35 ;  /* 0x0000000804047223 */ /* 0x000fe20000010023 */
[----:B------:R-:W-:Y:S02]  /*f7c0*/  HADD2.F32 R27, -RZ, R18.H1_H1 ;  /* 0x30000012ff1b7230 */ /* 0x000fe40000004100 */
[----:B------:R-:W-:Y:S01]  /*f7d0*/  FFMA.FTZ R11, R11, R21, R24 ;  /* 0x000000150b0b7223 */ /* 0x000fe20000010018 */
[----:B------:R-:W-:-:S02]  /*f7e0*/  HADD2.F32 R26, -RZ, R29.H0_H0 ;  /* 0x2000001dff1a7230 */ /* 0x000fc40000004100 */
[----:B------:R-:W-:Y:S02]  /*f7f0*/  HADD2.F32 R16, -RZ, R17.H0_H0 ;  /* 0x20000011ff107230 */ /* 0x000fe40000004100 */
[--C-:B------:R-:W-:Y:S02]  /*f800*/  HADD2.F32 R25, -RZ, R19.reuse.H0_H0 ;  /* 0x20000013ff197230 */ /* 0x100fe40000004100 */
[----:B------:R-:W-:Y:S02]  /*f810*/  HADD2.F32 R18, -RZ, R19.H1_H1 ;  /* 0x30000013ff127230 */ /* 0x000fe40000004100 */
        /* <DEDUP_REMOVED lines=16> */
.L_x_2318:
[----:B------:R-:W-:Y:S05]  /*f920*/  BSYNC B0 ;  /* 0x0000000000007941 */ /* 0x000fea0003800000 */
.L_x_2317:
[----:B-----5:R3:W-:Y:S02]  /*f930*/  STS.128 [R204+0x800], R28 ;  /* 0x0008001ccc007388 */ /* 0x0207e40000000c00 */
.L_x_2316:
[----:B------:R-:W-:Y:S05]  /*f940*/  BSYNC B1 ;  /* 0x0000000000017941 */ /* 0x000fea0003800000 */
.L_x_2315:
        /* <DEDUP_REMOVED lines=10> */
[----:B------:R-:W-:Y:S02]  /*f9f0*/  IADD3 R5, R143, 0x40, RZ ;  /* 0x000000408f057810 */ /* 0x000fe40007ffe0ff */
[----:B------:R-:W-:Y:S02]  /*fa00*/  MOV R4, RZ ;  /* 0x000000ff00047202 */ /* 0x000fe40000000f00 */
[----:B------:R-:W-:Y:S02]  /*fa10*/  IADD3 R11, P4, R5, R0, RZ ;  /* 0x00000000050b7210 */ /* 0x000fe40007f9e0ff */
[----:B------:R-:W-:-:S02]  /*fa20*/  MOV R16, RZ ;  /* 0x000000ff00107202 */ /* 0x000fc40000000f00 */
[----:B------:R-:W-:Y:S02]  /*fa30*/  LEA.HI.X.SX32 R8, R5, R2, 0x1, P4 ;  /* 0x0000000205087211 */ /* 0x000fe400020f0eff */
        /* <DEDUP_REMOVED lines=51> */
[--C-:B---3--:R-:W-:Y:S02]  /*fd70*/  HADD2.F32 R8, -RZ, R16.reuse.H0_H0 ;  /* 0x20000010ff087230 */ /* 0x108fe40000004100 */
        /* <DEDUP_REMOVED lines=25> */
.L_x_2322:
[----:B------:R-:W-:Y:S05]  /*ff10*/  BSYNC B0 ;  /* 0x0000000000007941 */ /* 0x000fea0003800000 */
.L_x_2321:
[----:B-----5:R1:W-:Y:S02]  /*ff20*/  STS.128 [R204+0x2800], R28 ;  /* 0x0028001ccc007388 */ /* 0x0203e40000000c00 */
.L_x_2320:
[----:B------:R-:W-:Y:S05]  /*ff30*/  BSYNC B1 ;  /* 0x0000000000017941 */ /* 0x000fea0003800000 */
.L_x_2319:
        /* <DEDUP_REMOVED lines=19> */
[----:B-1-3--:R-:W-:Y:S01]  /*10070*/  IMAD.WIDE R28, R5, 0x2, R32 ;  /* 0x00000002051c7825 */ /* 0x00afe200078e0220 */
[----:B------:R-:W-:Y:S02]  /*10080*/  LEA.HI.X.SX32 R4, R4, R11, 0x1, P4 ;  /* 0x0000000b04047211 */ /* 0x000fe400020f0eff */
[----:B------:R-:W-:-:S03]  /*10090*/  LEA R6, P4, R7, UR8, 0x1 ;  /* 0x0000000807067c11 */ /* 0x000fc6000f8808ff */
[----:B------:R-:W2:Y:S01]  /*100a0*/  LDG.E.128 R28, desc[UR6][R28.64+0x100] ;  /* 0x000100061c1c7981 */ /* 0x000ea2000c1e1d00 */
[----:B------:R-:W-:Y:S01]  /*100b0*/  LEA.HI.X R7, R7, UR9, R4, 0x1, P4 ;  /* 0x0000000907077c11 */ /* 0x000fe2000a0f0c04 */
[----:B------:R-:W-:Y:S01]  /*100c0*/  ULDC.64 UR8, c[0x0][0x358] ;  /* 0x0000d60000087ab9 */ /* 0x000fe20000000a00 */
[----:B------:R-:W-:-:S04]  /*100d0*/  IADD3 R17, P4, R8, R17, RZ ;  /* 0x0000001108117210 */ /* 0x000fc80007f9e0ff */
[----:B------:R-:W3:Y:S01]  /*100e0*/  LDG.E.128 R4, desc[UR6][R6.64] ;  /* 0x0000000606047981 */ /* 0x000ee2000c1e1d00 */
        /* <DEDUP_REMOVED lines=38> */
[--C-:B----4-:R-:W-:Y:S02]  /*10350*/  HADD2.F32 R8, -RZ, R16.reuse.H0_H0 ;  /* 0x20000010ff087230 */ /* 0x110fe40000004100 */
[----:B------:R-:W-:Y:S02]  /*10360*/  HADD2.F32 R21, -RZ, R16.H1_H1 ;  /* 0x30000010ff157230 */ /* 0x000fe40000004100 */
[----:B------:R-:W-:Y:S02]  /*10370*/  HADD2.F32 R24, -RZ, R25.H0_H0 ;  /* 0x20000019ff187230 */ /* 0x000fe40000004100 */
[----:B------:R-:W-:Y:S02]  /*10380*/  HADD2.F32 R16, -RZ, R17.H0_H0 ;  /* 0x20000011ff107230 */ /* 0x000fe40000004100 */
[----:B------:R-:W-:Y:S01]  /*10390*/  FFMA.FTZ R4, R4, R8, R33 ;  /* 0x0000000804047223 */ /* 0x000fe20000010021 */
[----:B------:R-:W-:-:S02]  /*103a0*/  HADD2.F32 R30, -RZ, R18.H0_H0 ;  /* 0x20000012ff1e7230 */ /* 0x000fc40000004100 */
[----:B------:R-:W-:Y:S01]  /*103b0*/  FFMA.FTZ R11, R11, R21, R28 ;  /* 0x000000150b0b7223 */ /* 0x000fe2000001001c */
[----:B------:R-:W-:Y:S02]  /*103c0*/  HADD2.F32 R31, -RZ, R18.H1_H1 ;  /* 0x30000012ff1f7230 */ /* 0x000fe40000004100 */
[----:B------:R-:W-:Y:S01]  /*103d0*/  FFMA.FTZ R16, R24, R16, R35 ;  /* 0x0000001018107223 */ /* 0x000fe20000010023 */
[--C-:B------:R-:W-:Y:S02]  /*103e0*/  HADD2.F32 R29, -RZ, R19.reuse.H0_H0 ;  /* 0x20000013ff1d7230 */ /* 0x100fe40000004100 */
[----:B------:R-:W-:Y:S02]  /*103f0*/  HADD2.F32 R18, -RZ, R19.H1_H1 ;  /* 0x30000013ff127230 */ /* 0x000fe40000004100 */
[----:B------:R-:W-:Y:S02]  /*10400*/  HADD2.F32 R17, -RZ, R17.H1_H1 ;  /* 0x30000011ff117230 */ /* 0x000fe40000004100 */
[----:B------:R-:W-:-:S02]  /*10410*/  HADD2.F32 R25, -RZ, R25.H1_H1 ;  /* 0x30000019ff197230 */ /* 0x000fc40000004100 */
[--C-:B------:R-:W-:Y:S02]  /*10420*/  HADD2.F32 R8, -RZ, R26.reuse.H0_H0 ;  /* 0x2000001aff087230 */ /* 0x100fe40000004100 */
        /* <DEDUP_REMOVED lines=12> */
.L_x_2324:
[----:B------:R-:W-:Y:S05]  /*104f0*/  BSYNC B0 ;  /* 0x0000000000007941 */ /* 0x000fea0003800000 */
.L_x_2323:
[----:B-----5:R1:W-:Y:S02]  /*10500*/  STS.128 [R204+0x4800], R24 ;  /* 0x00480018cc007388 */ /* 0x0203e40000000c00 */
.L_x_2314:
[----:B------:R-:W-:Y:S05]  /*10510*/  BSYNC B2 ;  /* 0x0000000000027941 */ /* 0x000fea0003800000 */
.L_x_2313:
        /* <DEDUP_REMOVED lines=10> */
[----:B--23--:R2:W5:Y:S01]  /*105c0*/  LDG.E.128 R32, desc[UR6][R14.64] ;  /* 0x000000060e207981 */ /* 0x00c562000c1e1d00 */
        /* <DEDUP_REMOVED lines=9> */
[C---:B------:R-:W-:Y:S02]  /*10660*/  SHF.L.U32 R5, R145.reuse, 0x5, RZ ;  /* 0x0000000591057819 */ /* 0x040fe400000006ff */
[----:B------:R-:W-:Y:S02]  /*10670*/  @P2 IADD3 R4, -R145, RZ, RZ ;  /* 0x000000ff91042210 */ /* 0x000fe40007ffe1ff */
[----:B------:R-:W-:Y:S02]  /*10680*/  IADD3 R11, P4, R5, R0, RZ ;  /* 0x00000000050b7210 */ /* 0x000fe40007f9e0ff */
[----:B------:R-:W-:Y:S02]  /*10690*/  @P2 IADD3 R7, -R145, RZ, RZ ;  /* 0x000000ff91072210 */ /* 0x000fe40007ffe1ff */
[----:B------:R-:W-:Y:S02]  /*106a0*/  LEA.HI.X.SX32 R8, R5, R2, 0x1, P4 ;  /* 0x0000000205087211 */ /* 0x000fe400020f0eff */
[----:B------:R-:W-:Y:S01]  /*106b0*/  IADD3 R5, P4, R4, R11, RZ ;  /* 0x0000000b04057210 */ /* 0x000fe20007f9e0ff */
[----:B------:R-:W-:Y:S01]  /*106c0*/  IMAD.WIDE R28, R7, 0x2, R14 ;  /* 0x00000002071c7825 */ /* 0x000fe200078e020e */
[----:B------:R-:W-:-:S02]  /*106d0*/  @P2 IADD3 R16, -R145, RZ, RZ ;  /* 0x000000ff91102210 */ /* 0x000fc40007ffe1ff */
[----:B------:R-:W-:Y:S02]  /*106e0*/  LEA.HI.X.SX32 R4, R4, R8, 0x1, P4 ;  /* 0x0000000804047211 */ /* 0x000fe400020f0eff */
[C---:B------:R-:W-:Y:S01]  /*106f0*/  LEA R6, P4, R5.reuse, UR8, 0x1 ;  /* 0x0000000805067c11 */ /* 0x040fe2000f8808ff */
[----:B------:R-:W3:Y:S03]  /*10700*/  LDG.E.128 R28, desc[UR6][R28.64] ;  /* 0x000000061c1c7981 */ /* 0x000ee6000c1e1d00 */
        /* <DEDUP_REMOVED lines=25> */
[----:B------:R-:W-:Y:S02]  /*108a0*/  HADD2.F32 R8, -RZ, R30.H0_H0 ;  /* 0x2000001eff087230 */ /* 0x000fe40000004100 */
        /* <DEDUP_REMOVED lines=14> */
[----:B--2---:R-:W-:-:S02]  /*10990*/  HADD2.F32 R8, -RZ, R16.H0_H0 ;  /* 0x20000010ff087230 */ /* 0x004fc40000004100 */
[----:B------:R-:W-:Y:S02]  /*109a0*/  HADD2.F32 R11, -RZ, R32.H1_H1 ;  /* 0x30000020ff0b7230 */ /* 0x000fe40000004100 */
[----:B------:R-:W-:Y:S02]  /*109b0*/  HADD2.F32 R21, -RZ, R16.H1_H1 ;  /* 0x30000010ff157230 */ /* 0x000fe40000004100 */
[----:B------:R-:W-:Y:S01]  /*109c0*/  FMUL.FTZ R25, R30, R25 ;  /* 0x000000191e197220 */ /* 0x000fe20000410000 */
[----:B------:R-:W-:Y:S01]  /*109d0*/  FFMA.FTZ R4, R4, R8, R27 ;  /* 0x0000000804047223 */ /* 0x000fe2000001001b */
[----:B------:R-:W-:Y:S02]  /*109e0*/  HADD2.F32 R30, -RZ, R33.H0_H0 ;  /* 0x20000021ff1e7230 */ /* 0x000fe40000004100 */
[----:B------:R-:W-:Y:S02]  /*109f0*/  HADD2.F32 R16, -RZ, R17.H0_H0 ;  /* 0x20000011ff107230 */ /* 0x000fe40000004100 */
[----:B------:R-:W-:Y:S01]  /*10a00*/  FFMA.FTZ R11, R11, R21, R28 ;  /* 0x000000150b0b7223 */ /* 0x000fe2000001001c */
[----:B------:R-:W-:-:S02]  /*10a10*/  HADD2.F32 R32, -RZ, R18.H0_H0 ;  /* 0x20000012ff207230 */ /* 0x000fc40000004100 */
[--C-:B------:R-:W-:Y:S02]  /*10a20*/  HADD2.F32 R29, -RZ, R19.reuse.H0_H0 ;  /* 0x20000013ff1d7230 */ /* 0x100fe40000004100 */
[----:B------:R-:W-:Y:S02]  /*10a30*/  HADD2.F32 R36, -RZ, R19.H1_H1 ;  /* 0x30000013ff247230 */ /* 0x000fe40000004100 */
[----:B------:R-:W-:Y:S02]  /*10a40*/  HADD2.F32 R8, -RZ, R34.H0_H0 ;  /* 0x20000022ff087230 */ /* 0x000fe40000004100 */
[----:B------:R-:W-:Y:S02]  /*10a50*/  HADD2.F32 R17, -RZ, R17.H1_H1 ;  /* 0x30000011ff117230 */ /* 0x000fe40000004100 */
        /* <DEDUP_REMOVED lines=15> */
.L_x_2330:
[----:B------:R-:W-:Y:S05]  /*10b50*/  BSYNC B0 ;  /* 0x0000000000007941 */ /* 0x000fea0003800000 */
.L_x_2329:
[----:B-----5:R3:W-:Y:S02]  /*10b60*/  STS.128 [R204+0x1000], R32 ;  /* 0x00100020cc007388 */ /* 0x0207e40000000c00 */
.L_x_2328:
[----:B------:R-:W-:Y:S05]  /*10b70*/  BSYNC B1 ;  /* 0x0000000000017941 */ /* 0x000fea0003800000 */
.L_x_2327:
[----:B------:R1:W-:Y:S01]  /*10b80*/  @P1 STS.128 [R204+0x3000], RZ ;  /* 0x003000ffcc001388 */ /* 0x0003e20000000c00 */
[----:B------:R-:W-:Y:S04]  /*10b90*/  BSSY B1, `(.L_x_2331) ;  /* 0x000005d000017945 */ /* 0x000fe80003800000 */
        /* <DEDUP_REMOVED lines=11> */
[C---:B------:R-:W-:Y:S02]  /*10c50*/  LEA R5, R145.reuse, 0x40, 0x5 ;  /* 0x0000004091057811 */ /* 0x040fe400078e28ff */
        /* <DEDUP_REMOVED lines=78> */
.L_x_2334:
[----:B------:R-:W-:Y:S05]  /*11140*/  BSYNC B0 ;  /* 0x0000000000007941 */ /* 0x000fea0003800000 */
.L_x_2333:
[----:B-----5:R3:W-:Y:S02]  /*11150*/  STS.128 [R204+0x3000], R32 ;  /* 0x00300020cc007388 */ /* 0x0207e40000000c00 */
.L_x_2332:
[----:B------:R-:W-:Y:S05]  /*11160*/  BSYNC B1 ;  /* 0x0000000000017941 */ /* 0x000fea0003800000 */
.L_x_2331:
        /* <DEDUP_REMOVED lines=18> */
[----:B--2---:R-:W-:Y:S01]  /*11290*/  IMAD.WIDE R32, R7, 0x2, R14 ;  /* 0x0000000207207825 */ /* 0x004fe200078e020e */
[----:B------:R-:W-:-:S02]  /*112a0*/  @P2 IADD3 R16, -R145, RZ, RZ ;  /* 0x000000ff91102210 */ /* 0x000fc40007ffe1ff */
[----:B------:R-:W-:Y:S02]  /*112b0*/  LEA.HI.X.SX32 R4, R4, R8, 0x1, P4 ;  /* 0x0000000804047211 */ /* 0x000fe400020f0eff */
[C---:B------:R-:W-:Y:S01]  /*112c0*/  LEA R6, P4, R5.reuse, UR8, 0x1 ;  /* 0x0000000805067c11 */ /* 0x040fe2000f8808ff */
[----:B------:R-:W2:Y:S03]  /*112d0*/  LDG.E.128 R32, desc[UR6][R32.64+0x100] ;  /* 0x0001000620207981 */ /* 0x000ea6000c1e1d00 */
        /* <DEDUP_REMOVED lines=13> */
[----:B---3--:R-:W-:-:S02]  /*113b0*/  HADD2.F32 R14, -RZ, R5.H1_H1 ;  /* 0x30000005ff0e7230 */ /* 0x008fc40000004100 */
        /* <DEDUP_REMOVED lines=22> */
[----:B------:R-:W-:Y:S01]  /*11520*/  FMUL.FTZ R33, R33, R14 ;  /* 0x0000000e21217220 */ /* 0x000fe20000410000 */
[----:B------:R-:W-:Y:S01]  /*11530*/  @!P2 FADD.FTZ R15, -R15, -RZ ;  /* 0x800000ff0f0fa221 */ /* 0x000fe20000010100 */
[----:B------:R-:W-:Y:S01]  /*11540*/  FMUL.FTZ R6, R11, R6 ;  /* 0x000000060b067220 */ /* 0x000fe20000410000 */
[----:B-----5:R-:W-:Y:S02]  /*11550*/  HADD2.F32 R4, -RZ, R28.H0_H0 ;  /* 0x2000001cff047230 */ /* 0x020fe40000004100 */
[----:B------:R-:W-:-:S02]  /*11560*/  HADD2.F32 R8, -RZ, R16.H0_H0 ;  /* 0x20000010ff087230 */ /* 0x000fc40000004100 */
        /* <DEDUP_REMOVED lines=27> */
.L_x_2336:
[----:B------:R-:W-:Y:S05]  /*11720*/  BSYNC B0 ;  /* 0x0000000000007941 */ /* 0x000fea0003800000 */
.L_x_2335:
[----:B-----5:R1:W-:Y:S02]  /*11730*/  STS.128 [R204+0x5000], R28 ;  /* 0x0050001ccc007388 */ /* 0x0203e40000000c00 */
.L_x_2326:
[----:B------:R-:W-:Y:S05]  /*11740*/  BSYNC B2 ;  /* 0x0000000000027941 */ /* 0x000fea0003800000 */
.L_x_2325:
        /* <DEDUP_REMOVED lines=19> */
[C---:B------:R-:W-:Y:S01]  /*11880*/  @P2 IADD3 R4, -R145.reuse, RZ, RZ ;  /* 0x000000ff91042210 */ /* 0x040fe20007ffe1ff */
[C---:B------:R-:W-:Y:S01]  /*11890*/  IMAD R3, R145.reuse, 0x30, RZ ;  /* 0x0000003091037824 */ /* 0x040fe200078e02ff */
[C---:B------:R-:W-:Y:S02]  /*118a0*/  @P2 IADD3 R7, -R145.reuse, RZ, RZ ;  /* 0x000000ff91072210 */ /* 0x040fe40007ffe1ff */
[----:B------:R-:W-:Y:S02]  /*118b0*/  @P2 IADD3 R11, -R145, RZ, RZ ;  /* 0x000000ff910b2210 */ /* 0x000fe40007ffe1ff */
[----:B------:R-:W-:Y:S01]  /*118c0*/  IADD3 R8, P4, R3, R0, RZ ;  /* 0x0000000003087210 */ /* 0x000fe20007f9e0ff */
[----:B-1-3--:R-:W-:-:S03]  /*118d0*/  IMAD.WIDE R28, R7, 0x2, R22 ;  /* 0x00000002071c7825 */ /* 0x00afc600078e0216 */
[----:B------:R-:W-:Y:S02]  /*118e0*/  LEA.HI.X.SX32 R3, R3, R2, 0x1, P4 ;  /* 0x0000000203037211 */ /* 0x000fe400020f0eff */
[C---:B------:R-:W-:Y:S01]  /*118f0*/  IADD3 R5, P4, R4.reuse, R8, RZ ;  /* 0x0000000804057210 */ /* 0x040fe20007f9e0ff */
[----:B------:R-:W3:Y:S03]  /*11900*/  LDG.E.128 R28, desc[UR6][R28.64] ;  /* 0x000000061c1c7981 */ /* 0x000ee6000c1e1d00 */
[----:B------:R-:W-:Y:S02]  /*11910*/  LEA.HI.X.SX32 R4, R4, R3, 0x1, P4 ;  /* 0x0000000304047211 */ /* 0x000fe400020f0eff */
[----:B------:R-:W-:-:S04]  /*11920*/  LEA R6, P4, R5, UR8, 0x1 ;  /* 0x0000000805067c11 */ /* 0x000fc8000f8808ff */
[----:B------:R-:W-:Y:S01]  /*11930*/  LEA.HI.X R7, R5, UR9, R4, 0x1, P4 ;  /* 0x0000000905077c11 */ /* 0x000fe2000a0f0c04 */
[----:B------:R-:W-:Y:S01]  /*11940*/  ULDC.64 UR8, c[0x0][0x358] ;  /* 0x0000d60000087ab9 */ /* 0x000fe20000000a00 */
[----:B------:R-:W-:-:S04]  /*11950*/  IADD3 R8, P4, R11, R8, RZ ;  /* 0x000000080b087210 */ /* 0x000fc80007f9e0ff */
[----:B------:R-:W4:Y:S01]  /*11960*/  LDG.E.128 R4, desc[UR6][R6.64] ;  /* 0x0000000606047981 */ /* 0x000f22000c1e1d00 */
[----:B------:R-:W-:Y:S02]  /*11970*/  LEA.HI.X.SX32 R3, R11, R3, 0x1, P4 ;  /* 0x000000030b037211 */ /* 0x000fe400020f0eff */
[----:B------:R-:W-:-:S04]  /*11980*/  LEA R12, P4, R8, UR8, 0x1 ;  /* 0x00000008080c7c11 */ /* 0x000fc8000f8808ff */
[----:B------:R-:W-:-:S06]  /*11990*/  LEA.HI.X R13, R8, UR9, R3, 0x1, P4 ;  /* 0x00000009080d7c11 */ /* 0x000fcc000a0f0c03 */
[----:B--2---:R-:W2:Y:S01]  /*119a0*/  LDG.E.128 R12, desc[UR6][R12.64] ;  /* 0x000000060c0c7981 */ /* 0x004ea2000c1e1d00 */
[--C-:B---3--:R-:W-:Y:S02]  /*119b0*/  HADD2.F32 R32, -RZ, R28.reuse.H0_H0 ;  /* 0x2000001cff207230 */ /* 0x108fe40000004100 */
[----:B------:R-:W-:Y:S02]  /*119c0*/  HADD2.F32 R25, -RZ, R29.H0_H0 ;  /* 0x2000001dff197230 */ /* 0x000fe40000004100 */
[----:B------:R-:W-:Y:S02]  /*119d0*/  HADD2.F32 R27, -RZ, R28.H1_H1 ;  /* 0x3000001cff1b7230 */ /* 0x000fe40000004100 */
[--C-:B----4-:R-:W-:Y:S02]  /*119e0*/  HADD2.F32 R3, -RZ, R4.reuse.H0_H0 ;  /* 0x20000004ff037230 */ /* 0x110fe40000004100 */
[----:B------:R-:W-:Y:S02]  /*119f0*/  HADD2.F32 R8, -RZ, R4.H1_H1 ;  /* 0x30000004ff087230 */ /* 0x000fe40000004100 */
[----:B------:R-:W-:-:S02]  /*11a00*/  HADD2.F32 R4, -RZ, R5.H0_H0 ;  /* 0x20000005ff047230 */ /* 0x000fc40000004100 */
[----:B------:R-:W-:Y:S02]  /*11a10*/  HADD2.F32 R11, -RZ, R5.H1_H1 ;  /* 0x30000005ff0b7230 */ /* 0x000fe40000004100 */
[----:B------:R-:W-:Y:S01]  /*11a20*/  @!P2 FADD.FTZ R3, -R3, -RZ ;  /* 0x800000ff0303a221 */ /* 0x000fe20000010100 */
[--C-:B------:R-:W-:Y:S02]  /*11a30*/  HADD2.F32 R5, -RZ, R6.reuse.H0_H0 ;  /* 0x20000006ff057230 */ /* 0x100fe40000004100 */
[----:B------:R-:W-:Y:S01]  /*11a40*/  @!P2 FADD.FTZ R4, -R4, -RZ ;  /* 0x800000ff0404a221 */ /* 0x000fe20000010100 */
[----:B------:R-:W-:Y:S02]  /*11a50*/  HADD2.F32 R21, -RZ, R6.H1_H1 ;  /* 0x30000006ff157230 */ /* 0x000fe40000004100 */
[----:B------:R-:W-:Y:S01]  /*11a60*/  @!P2 FADD.FTZ R8, -R8, -RZ ;  /* 0x800000ff0808a221 */ /* 0x000fe20000010100 */
        /* <DEDUP_REMOVED lines=22> */
[----:B------:R-:W-:Y:S02]  /*11bd0*/  HADD2.F32 R8, -RZ, R17.H0_H0 ;  /* 0x20000011ff087230 */ /* 0x000fe40000004100 */
[----:B------:R-:W-:Y:S02]  /*11be0*/  HADD2.F32 R12, -RZ, R12.H1_H1 ;  /* 0x3000000cff0c7230 */ /* 0x000fe40000004100 */
[----:B------:R-:W-:Y:S02]  /*11bf0*/  HADD2.F32 R11, -RZ, R13.H0_H0 ;  /* 0x2000000dff0b7230 */ /* 0x000fe40000004100 */
[----:B------:R-:W-:Y:S01]  /*11c00*/  FMUL.FTZ R21, R30, R21 ;  /* 0x000000151e157220 */ /* 0x000fe20000410000 */
[----:B------:R-:W-:Y:S01]  /*11c10*/  FFMA.FTZ R3, R3, R4, R32 ;  /* 0x0000000403037223 */ /* 0x000fe20000010020 */
[----:B------:R-:W-:-:S02]  /*11c20*/  HADD2.F32 R30, -RZ, R14.H0_H0 ;  /* 0x2000000eff1e7230 */ /* 0x000fc40000004100 */
[----:B------:R-:W-:Y:S01]  /*11c30*/  FFMA.FTZ R12, R16, R12, R27 ;  /* 0x0000000c100c7223 */ /* 0x000fe2000001001b */
[----:B------:R-:W-:Y:S01]  /*11c40*/  FFMA.FTZ R8, R8, R11, R25 ;  /* 0x0000000b08087223 */ /* 0x000fe20000010019 */
[----:B------:R-:W-:Y:S02]  /*11c50*/  HADD2.F32 R4, -RZ, R18.H0_H0 ;  /* 0x20000012ff047230 */ /* 0x000fe40000004100 */
[----:B------:R-:W-:Y:S02]  /*11c60*/  HADD2.F32 R13, -RZ, R13.H1_H1 ;  /* 0x3000000dff0d7230 */ /* 0x000fe40000004100 */
[----:B------:R-:W-:Y:S02]  /*11c70*/  HADD2.F32 R14, -RZ, R14.H1_H1 ;  /* 0x3000000eff0e7230 */ /* 0x000fe40000004100 */
[--C-:B------:R-:W-:Y:S02]  /*11c80*/  HADD2.F32 R29, -RZ, R15.reuse.H0_H0 ;  /* 0x2000000fff1d7230 */ /* 0x100fe40000004100 */
        /* <DEDUP_REMOVED lines=14> */
.L_x_2340:
[----:B------:R-:W-:Y:S05]  /*11d70*/  BSYNC B0 ;  /* 0x0000000000007941 */ /* 0x000fea0003800000 */
.L_x_2339:
[----:B-----5:R1:W-:Y:S02]  /*11d80*/  STS.128 [R204+0x1800], R16 ;  /* 0x00180010cc007388 */ /* 0x0203e40000000c00 */
.L_x_2338:
[----:B------:R-:W-:Y:S05]  /*11d90*/  BSYNC B1 ;  /* 0x0000000000017941 */ /* 0x000fea0003800000 */
.L_x_2337:
        /* <DEDUP_REMOVED lines=9> */
[----:B------:R-:W-:Y:S02]  /*11e30*/  MOV R7, R145 ;  /* 0x0000009100077202 */ /* 0x000fe40000000f00 */
[----:B------:R-:W-:Y:S02]  /*11e40*/  MOV R4, 0x30 ;  /* 0x0000003000047802 */ /* 0x000fe40000000f00 */
[----:B------:R-:W-:-:S07]  /*11e50*/  MOV R10, RZ ;  /* 0x000000ff000a7202 */ /* 0x000fce0000000f00 */
[----:B------:R-:W-:-:S04]  /*11e60*/  @P1 SHF.R.S32.HI R145, RZ, 0x1, R144 ;  /* 0x00000001ff911819 */ /* 0x000fc80000011490 */
[C---:B------:R-:W-:Y:S01]  /*11e70*/  @P1 IADD3 R7, -R145.reuse, RZ, RZ ;  /* 0x000000ff91071210 */ /* 0x040fe20007ffe1ff */
[C---:B------:R-:W-:Y:S01]  /*11e80*/  IMAD R3, R145.reuse, R4, 0x40 ;  /* 0x0000004091037424 */ /* 0x040fe200078e0204 */
[----:B------:R-:W-:Y:S02]  /*11e90*/  MOV R4, RZ ;  /* 0x000000ff00047202 */ /* 0x000fe40000000f00 */
[----:B------:R-:W-:Y:S01]  /*11ea0*/  @P1 IADD3 R4, -R145, RZ, RZ ;  /* 0x000000ff91041210 */ /* 0x000fe20007ffe1ff */
[----:B---3--:R-:W-:Y:S01]  /*11eb0*/  IMAD.WIDE R28, R7, 0x2, R22 ;  /* 0x00000002071c7825 */ /* 0x008fe200078e0216 */
[----:B------:R-:W-:Y:S02]  /*11ec0*/  IADD3 R8, P2, R3, R0, RZ ;  /* 0x0000000003087210 */ /* 0x000fe40007f5e0ff */
[----:B------:R-:W-:Y:S02]  /*11ed0*/  @P1 IADD3 R10, -R145, RZ, RZ ;  /* 0x000000ff910a1210 */ /* 0x000fe40007ffe1ff */
[----:B------:R-:W-:Y:S01]  /*11ee0*/  LEA.HI.X.SX32 R3, R3, R2, 0x1, P2 ;  /* 0x0000000203037211 */ /* 0x000fe200010f0eff */
[----:B------:R-:W3:Y:S01]  /*11ef0*/  LDG.E.128 R28, desc[UR6][R28.64+0x80] ;  /* 0x000080061c1c7981 */ /* 0x000ee2000c1e1d00 */
[----:B------:R-:W-:-:S04]  /*11f00*/  IADD3 R5, P2, R4, R8, RZ ;  /* 0x0000000804057210 */ /* 0x000fc80007f5e0ff */
        /* <DEDUP_REMOVED lines=42> */
[----:B--2---:R-:W-:-:S02]  /*121b0*/  HADD2.F32 R4, -RZ, R12.H0_H0 ;  /* 0x2000000cff047230 */ /* 0x004fc40000004100 */
[----:B------:R-:W-:Y:S02]  /*121c0*/  HADD2.F32 R16, -RZ, R16.H1_H1 ;  /* 0x30000010ff107230 */ /* 0x000fe40000004100 */
[----:B------:R-:W-:Y:S02]  /*121d0*/  HADD2.F32 R8, -RZ, R17.H0_H0 ;  /* 0x20000011ff087230 */ /* 0x000fe40000004100 */
[----:B------:R-:W-:Y:S02]  /*121e0*/  HADD2.F32 R12, -RZ, R12.H1_H1 ;  /* 0x3000000cff0c7230 */ /* 0x000fe40000004100 */
        /* <DEDUP_REMOVED lines=24> */
.L_x_2344:
[----:B------:R-:W-:Y:S05]  /*12370*/  BSYNC B0 ;  /* 0x0000000000007941 */ /* 0x000fea0003800000 */
.L_x_2343:
[----:B-----5:R1:W-:Y:S02]  /*12380*/  STS.128 [R204+0x3800], R16 ;  /* 0x00380010cc007388 */ /* 0x0203e40000000c00 */
.L_x_2342:
[----:B------:R-:W-:Y:S05]  /*12390*/  BSYNC B1 ;  /* 0x0000000000017941 */ /* 0x000fea0003800000 */
.L_x_2341:
[----:B------:R1:W-:Y:S01]  /*123a0*/  @P0 STS.128 [R204+0x5800], RZ ;  /* 0x005800ffcc000388 */ /* 0x0003e20000000c00 */
[----:B------:R-:W-:Y:S05]  /*123b0*/  @P0 BRA `(.L_x_2290) ;  /* 0x0000000c00a00947 */ /* 0x000fea0003800000 */
[----:B--23--:R2:W5:Y:S01]  /*123c0*/  LDG.E.128 R12, desc[UR6][R22.64+0x100] ;  /* 0x00010006160c7981 */ /* 0x00c562000c1e1d00 */
[----:B------:R-:W-:Y:S01]  /*123d0*/  ISETP.GE.AND P0, PT, R9, UR12, PT ;  /* 0x0000000c09007c0c */ /* 0x000fe2000bf06270 */
[----:B------:R-:W-:Y:S01]  /*123e0*/  BSSY B0, `(.L_x_2345) ;  /* 0x000005c000007945 */ /* 0x000fe20003800000 */
[----:B------:R-:W-:-:S05]  /*123f0*/  IADD3 R10, P1, R22, 0x100, RZ ;  /* 0x00000100160a7810 */ /* 0x000fca0007f3e0ff */
[----:B------:R-:W-:-:S06]  /*12400*/  IMAD.X R11, RZ, RZ, R23, P1 ;  /* 0x000000ffff0b7224 */ /* 0x000fcc00008e0617 */
[----:B------:R-:W-:Y:S05]  /*12410*/  @P0 BRA `(.L_x_2346) ;  /* 0x0000000400600947 */ /* 0x000fea0003800000 */
[-C--:B------:R-:W-:Y:S01]  /*12420*/  ISETP.GE.AND P0, PT, R9, R145.reuse, PT ;  /* 0x000000910900720c */ /* 0x080fe20003f06270 */
[----:B------:R-:W-:Y:S01]  /*12430*/  ULDC.64 UR8, c[0x0][0x360] ;  /* 0x0000d80000087ab9 */ /* 0x000fe20000000a00 */
[----:B------:R-:W-:Y:S02]  /*12440*/  MOV R4, R145 ;  /* 0x0000009100047202 */ /* 0x000fe40000000f00 */
[----:B------:R-:W-:Y:S02]  /*12450*/  MOV R6, 0x30 ;  /* 0x0000003000067802 */ /* 0x000fe40000000f00 */
[----:B------:R-:W-:-:S07]  /*12460*/  MOV R3, RZ ;  /* 0x000000ff00037202 */ /* 0x000fce0000000f00 */
[--C-:B------:R-:W-:Y:S02]  /*12470*/  @P0 SHF.R.S32.HI R145, RZ, 0x1, R144.reuse ;  /* 0x00000001ff910819 */ /* 0x100fe40000011490 */
[--C-:B------:R-:W-:Y:S02]  /*12480*/  @P0 SHF.R.S32.HI R5, RZ, 0x1, R144.reuse ;  /* 0x00000001ff050819 */ /* 0x100fe40000011490 */
[C---:B------:R-:W-:Y:S01]  /*12490*/  @P0 IADD3 R4, -R145.reuse, RZ, RZ ;  /* 0x000000ff91040210 */ /* 0x040fe20007ffe1ff */
[----:B------:R-:W-:Y:S01]  /*124a0*/  IMAD R7, R145, R6, 0x80 ;  /* 0x0000008091077424 */ /* 0x000fe200078e0206 */
[----:B------:R-:W-:Y:S02]  /*124b0*/  @P0 IADD3 R3, -R5, RZ, RZ ;  /* 0x000000ff05030210 */ /* 0x000fe40007ffe1ff */
[----:B------:R-:W-:Y:S01]  /*124c0*/  @P0 SHF.R.S32.HI R144, RZ, 0x1, R144 ;  /* 0x00000001ff900819 */ /* 0x000fe20000011490 */
[----:B-1----:R-:W-:Y:S01]  /*124d0*/  IMAD.WIDE R16, R4, 0x2, R10 ;  /* 0x0000000204107825 */ /* 0x002fe200078e020a */
[----:B------:R-:W-:-:S04]  /*124e0*/  IADD3 R0, P1, R7, R0, RZ ;  /* 0x0000000007007210 */ /* 0x000fc80007f3e0ff */
[----:B------:R-:W-:Y:S01]  /*124f0*/  LEA.HI.X.SX32 R2, R7, R2, 0x1, P1 ;  /* 0x0000000207027211 */ /* 0x000fe200008f0eff */
[----:B------:R-:W3:Y:S01]  /*12500*/  LDG.E.128 R16, desc[UR6][R16.64] ;  /* 0x0000000610107981 */ /* 0x000ee2000c1e1d00 */
[----:B------:R-:W-:-:S04]  /*12510*/  IADD3 R5, P1, R3, R0, RZ ;  /* 0x0000000003057210 */ /* 0x000fc80007f3e0ff */
[----:B------:R-:W-:Y:S02]  /*12520*/  LEA.HI.X.SX32 R6, R3, R2, 0x1, P1 ;  /* 0x0000000203067211 */ /* 0x000fe400008f0eff */
[C---:B--2---:R-:W-:Y:S02]  /*12530*/  LEA R22, P1, R5.reuse, UR8, 0x1 ;  /* 0x0000000805167c11 */ /* 0x044fe4000f8208ff */
[----:B------:R-:W-:Y:S02]  /*12540*/  MOV R3, RZ ;  /* 0x000000ff00037202 */ /* 0x000fe40000000f00 */
[----:B------:R-:W-:Y:S01]  /*12550*/  LEA.HI.X R23, R5, UR9, R6, 0x1, P1 ;  /* 0x0000000905177c11 */ /* 0x000fe200088f0c06 */
[----:B------:R-:W-:Y:S01]  /*12560*/  ULDC.64 UR8, c[0x0][0x358] ;  /* 0x0000d60000087ab9 */ /* 0x000fe20000000a00 */
[----:B------:R-:W-:-:S03]  /*12570*/  @P0 IADD3 R3, -R144, RZ, RZ ;  /* 0x000000ff90030210 */ /* 0x000fc60007ffe1ff */
[----:B------:R3:W2:Y:S01]  /*12580*/  LDG.E.128 R4, desc[UR6][R22.64] ;  /* 0x0000000616047981 */ /* 0x0006a2000c1e1d00 */
[----:B------:R-:W-:-:S04]  /*12590*/  IADD3 R0, P1, R3, R0, RZ ;  /* 0x0000000003007210 */ /* 0x000fc80007f3e0ff */
[----:B------:R-:W-:Y:S02]  /*125a0*/  LEA.HI.X.SX32 R3, R3, R2, 0x1, P1 ;  /* 0x0000000203037211 */ /* 0x000fe400008f0eff */
[----:B------:R-:W-:-:S04]  /*125b0*/  LEA R8, P1, R0, UR8, 0x1 ;  /* 0x0000000800087c11 */ /* 0x000fc8000f8208ff */
[----:B------:R-:W-:-:S06]  /*125c0*/  LEA.HI.X R9, R0, UR9, R3, 0x1, P1 ;  /* 0x0000000900097c11 */ /* 0x000fcc00088f0c03 */
[----:B------:R-:W4:Y:S01]  /*125d0*/  LDG.E.128 R8, desc[UR6][R8.64] ;  /* 0x0000000608087981 */ /* 0x000f22000c1e1d00 */
[--C-:B---3--:R-:W-:Y:S02]  /*125e0*/  HADD2.F32 R23, -RZ, R17.reuse.H0_H0 ;  /* 0x20000011ff177230 */ /* 0x108fe40000004100 */
[----:B------:R-:W-:Y:S02]  /*125f0*/  HADD2.F32 R22, -RZ, R17.H1_H1 ;  /* 0x30000011ff167230 */ /* 0x000fe40000004100 */
[----:B------:R-:W-:Y:S02]  /*12600*/  HADD2.F32 R17, -RZ, R16.H0_H0 ;  /* 0x20000010ff117230 */ /* 0x000fe40000004100 */
[--C-:B--2---:R-:W-:Y:S02]  /*12610*/  HADD2.F32 R0, -RZ, R5.reuse.H0_H0 ;  /* 0x20000005ff007230 */ /* 0x104fe40000004100 */
[----:B------:R-:W-:Y:S02]  /*12620*/  HADD2.F32 R2, -RZ, R4.H0_H0 ;  /* 0x20000004ff027230 */ /* 0x000fe40000004100 */
[----:B------:R-:W-:-:S02]  /*12630*/  HADD2.F32 R5, -RZ, R5.H1_H1 ;  /* 0x30000005ff057230 */ /* 0x000fc40000004100 */
[----:B------:R-:W-:Y:S01]  /*12640*/  @!P0 FADD.FTZ R0, -R0, -RZ ;  /* 0x800000ff00008221 */ /* 0x000fe20000010100 */
[--C-:B------:R-:W-:Y:S02]  /*12650*/  HADD2.F32 R3, -RZ, R6.reuse.H0_H0 ;  /* 0x20000006ff037230 */ /* 0x100fe40000004100 */
[----:B------:R-:W-:Y:S01]  /*12660*/  @!P0 FADD.FTZ R2, -R2, -RZ ;  /* 0x800000ff02028221 */ /* 0x000fe20000010100 */
[----:B------:R-:W-:Y:S02]  /*12670*/  HADD2.F32 R21, -RZ, R6.H1_H1 ;  /* 0x30000006ff157230 */ /* 0x000fe40000004100 */
[--C-:B------:R-:W-:Y:S02]  /*12680*/  HADD2.F32 R6, -RZ, R7.reuse.H0_H0 ;  /* 0x20000007ff067230 */ /* 0x100fe40000004100 */
[----:B------:R-:W-:Y:S01]  /*12690*/  @!P0 FADD.FTZ R5, -R5, -RZ ;  /* 0x800000ff05058221 */ /* 0x000fe20000010100 */
[----:B------:R-:W-:Y:S02]  /*126a0*/  HADD2.F32 R7, -RZ, R7.H1_H1 ;  /* 0x30000007ff077230 */ /* 0x000fe40000004100 */
[----:B------:R-:W-:Y:S01]  /*126b0*/  FMUL.FTZ R23, R23, R0 ;  /* 0x0000000017177220 */ /* 0x000fe20000410000 */
[----:B------:R-:W-:-:S02]  /*126c0*/  HADD2.F32 R4, -RZ, R4.H1_H1 ;  /* 0x30000004ff047230 */ /* 0x000fc40000004100 */
[----:B------:R-:W-:Y:S01]  /*126d0*/  FMUL.FTZ R17, R17, R2 ;  /* 0x0000000211117220 */ /* 0x000fe20000410000 */
[----:B------:R-:W-:Y:S02]  /*126e0*/  HADD2.F32 R2, -RZ, R18.H0_H0 ;  /* 0x20000012ff027230 */ /* 0x000fe40000004100 */
[----:B------:R-:W-:Y:S01]  /*126f0*/  FMUL.FTZ R22, R22, R5 ;  /* 0x0000000516167220 */ /* 0x000fe20000410000 */
[--C-:B------:R-:W-:Y:S02]  /*12700*/  HADD2.F32 R0, -RZ, R19.reuse.H1_H1 ;  /* 0x30000013ff007230 */ /* 0x100fe40000004100 */
[----:B------:R-:W-:Y:S01]  /*12710*/  @!P0 FADD.FTZ R3, -R3, -RZ ;  /* 0x800000ff03038221 */ /* 0x000fe20000010100 */
[----:B------:R-:W-:Y:S01]  /*12720*/  @!P0 FADD.FTZ R7, -R7, -RZ ;  /* 0x800000ff07078221 */ /* 0x000fe20000010100 */
[----:B------:R-:W-:Y:S02]  /*12730*/  HADD2.F32 R25, -RZ, R16.H1_H1 ;  /* 0x30000010ff197230 */ /* 0x000fe40000004100 */
[----:B------:R-:W-:Y:S01]  /*12740*/  @!P0 FADD.FTZ R4, -R4, -RZ ;  /* 0x800000ff04048221 */ /* 0x000fe20000010100 */
[----:B------:R-:W-:-:S02]  /*12750*/  HADD2.F32 R5, -RZ, R19.H0_H0 ;  /* 0x20000013ff057230 */ /* 0x000fc40000004100 */
[----:B------:R-:W-:Y:S01]  /*12760*/  @!P0 FADD.FTZ R6, -R6, -RZ ;  /* 0x800000ff06068221 */ /* 0x000fe20000010100 */
[----:B------:R-:W-:Y:S01]  /*12770*/  FMUL.FTZ R3, R2, R3 ;  /* 0x0000000302037220 */ /* 0x000fe20000410000 */
[----:B------:R-:W-:Y:S01]  /*12780*/  FMUL.FTZ R7, R0, R7 ;  /* 0x0000000700077220 */ /* 0x000fe20000410000 */
[----:B-----5:R-:W-:Y:S02]  /*12790*/  HADD2.F32 R0, -RZ, R13.H0_H0 ;  /* 0x2000000dff007230 */ /* 0x020fe40000004100 */
[----:B------:R-:W-:Y:S01]  /*127a0*/  FMUL.FTZ R25, R25, R4 ;  /* 0x0000000419197220 */ /* 0x000fe20000410000 */
[----:B----4-:R-:W-:Y:S02]  /*127b0*/  HADD2.F32 R2, -RZ, R9.H0_H0 ;  /* 0x20000009ff027230 */ /* 0x010fe40000004100 */
[----:B------:R-:W-:Y:S01]  /*127c0*/  FMUL.FTZ R6, R5, R6 ;  /* 0x0000000605067220 */ /* 0x000fe20000410000 */
[----:B------:R-:W-:Y:S02]  /*127d0*/  HADD2.F32 R18, -RZ, R18.H1_H1 ;  /* 0x30000012ff127230 */ /* 0x000fe40000004100 */
[----:B------:R-:W-:Y:S01]  /*127e0*/  @!P0 FADD.FTZ R21, -R21, -RZ ;  /* 0x800000ff15158221 */ /* 0x000fe20000010100 */
[----:B------:R-:W-:-:S02]  /*127f0*/  HADD2.F32 R13, -RZ, R13.H1_H1 ;  /* 0x3000000dff0d7230 */ /* 0x000fc40000004100 */
[----:B------:R-:W-:Y:S02]  /*12800*/  HADD2.F32 R9, -RZ, R9.H1_H1 ;  /* 0x30000009ff097230 */ /* 0x000fe40000004100 */
[----:B------:R-:W-:Y:S02]  /*12810*/  HADD2.F32 R4, -RZ, R12.H0_H0 ;  /* 0x2000000cff047230 */ /* 0x000fe40000004100 */
[----:B------:R-:W-:Y:S02]  /*12820*/  HADD2.F32 R5, -RZ, R8.H0_H0 ;  /* 0x20000008ff057230 */ /* 0x000fe40000004100 */
[----:B------:R-:W-:Y:S01]  /*12830*/  FMUL.FTZ R21, R18, R21 ;  /* 0x0000001512157220 */ /* 0x000fe20000410000 */
[----:B------:R-:W-:Y:S01]  /*12840*/  FFMA.FTZ R9, R13, R9, R22 ;  /* 0x000000090d097223 */ /* 0x000fe20000010016 */
[----:B------:R-:W-:Y:S02]  /*12850*/  HADD2.F32 R18, -RZ, R10.H0_H0 ;  /* 0x2000000aff127230 */ /* 0x000fe40000004100 */
[----:B------:R-:W-:Y:S01]  /*12860*/  FFMA.FTZ R0, R0, R2, R23 ;  /* 0x0000000200007223 */ /* 0x000fe20000010017 */
[----:B------:R-:W-:Y:S01]  /*12870*/  FFMA.FTZ R4, R4, R5, R17 ;  /* 0x0000000504047223 */ /* 0x000fe20000010011 */
[----:B------:R-:W-:-:S02]  /*12880*/  HADD2.F32 R22, -RZ, R14.H0_H0 ;  /* 0x2000000eff167230 */ /* 0x000fc40000004100 */
[----:B------:R-:W-:Y:S02]  /*12890*/  HADD2.F32 R8, -RZ, R8.H1_H1 ;  /* 0x30000008ff087230 */ /* 0x000fe40000004100 */
[--C-:B------:R-:W-:Y:S02]  /*128a0*/  HADD2.F32 R19, -RZ, R11.reuse.H0_H0 ;  /* 0x2000000bff137230 */ /* 0x100fe40000004100 */
[----:B------:R-:W-:Y:S02]  /*128b0*/  HADD2.F32 R16, -RZ, R11.H1_H1 ;  /* 0x3000000bff107230 */ /* 0x000fe40000004100 */
[----:B------:R-:W-:Y:S02]  /*128c0*/  HADD2.F32 R10, -RZ, R10.H1_H1 ;  /* 0x3000000aff0a7230 */ /* 0x000fe40000004100 */
[----:B------:R-:W-:Y:S02]  /*128d0*/  HADD2.F32 R12, -RZ, R12.H1_H1 ;  /* 0x3000000cff0c7230 */ /* 0x000fe40000004100 */
[----:B------:R-:W-:-:S02]  /*128e0*/  HADD2.F32 R5, -RZ, R15.H0_H0 ;  /* 0x2000000fff057230 */ /* 0x000fc40000004100 */
[----:B------:R-:W-:Y:S02]  /*128f0*/  HADD2.F32 R2, -RZ, R15.H1_H1 ;  /* 0x3000000fff027230 */ /* 0x000fe40000004100 */
        /* <DEDUP_REMOVED lines=10> */
.L_x_2346:
[----:B------:R-:W-:Y:S05]  /*129a0*/  BSYNC B0 ;  /* 0x0000000000007941 */ /* 0x000fea0003800000 */
.L_x_2345:
[----:B-----5:R3:W-:Y:S01]  /*129b0*/  STS.128 [R204+0x5800], R12 ;  /* 0x0058000ccc007388 */ /* 0x0207e20000000c00 */
[----:B------:R-:W-:Y:S05]  /*129c0*/  BRA `(.L_x_2290) ;  /* 0x00000008001c7947 */ /* 0x000fea0003800000 */
.L_x_2252:
        /* <DEDUP_REMOVED lines=36> */
.L_x_2348:
[----:B------:R-:W-:Y:S05]  /*12c10*/  BSYNC B0 ;  /* 0x0000000000007941 */ /* 0x000fea0003800000 */
.L_x_2347:
        /* <DEDUP_REMOVED lines=32> */
.L_x_2350:
[----:B------:R-:W-:Y:S05]  /*12e20*/  BSYNC B0 ;  /* 0x0000000000007941 */ /* 0x000fea0003800000 */
.L_x_2349:
        /* <DEDUP_REMOVED lines=31> */
.L_x_2352:
[----:B------:R-:W-:Y:S05]  /*13020*/  BSYNC B0 ;  /* 0x0000000000007941 */ /* 0x000fea0003800000 */
.L_x_2351:
        /* <DEDUP_REMOVED lines=33> */
.L_x_2290:
[----:B------:R-:W-:Y:S05]  /*13240*/  BSYNC B3 ;  /* 0x0000000000037941 */ /* 0x000fea0003800000 */
.L_x_2251:
[----:B------:R-:W-:Y:S01]  /*13250*/  VIADD R208, R134, 0xffffffff ;  /* 0xffffffff86d07836 */ /* 0x000fe20000000000 */
[----:B------:R-:W-:Y:S01]  /*13260*/  ULDC.64 UR10, c[0x0][0x218] ;  /* 0x00008600000a7ab9 */ /* 0x000fe20000000a00 */
[----:B------:R-:W-:Y:S01]  /*13270*/  LOP3.LUT R205, R146, 0xffff, RZ, 0xc0, !PT ;  /* 0x0000ffff92cd7812 */ /* 0x000fe200078ec0ff */
[----:B------:R-:W-:Y:S01]  /*13280*/  BSSY B0, `(.L_x_2353) ;  /* 0x000001e000007945 */ /* 0x000fe20003800000 */
[----:B------:R-:W-:Y:S01]  /*13290*/  IMAD.SHL.U32 R44, R208, 0x40, RZ ;  /* 0x00000040d02c7824 */ /* 0x000fe200078e00ff */
[C---:B------:R-:W-:Y:S02]  /*132a0*/  LEA R206, P0, R150.reuse, UR10, 0x1 ;  /* 0x0000000a96ce7c11 */ /* 0x040fe4000f8008ff */
[----:B-1234-:R-:W-:Y:S01]  /*132b0*/  LOP3.LUT R3, R205, 0xff, RZ, 0xc0, !PT ;  /* 0x000000ffcd037812 */ /* 0x01efe200078ec0ff */
[----:B------:R-:W-:Y:S01]  /*132c0*/  IMAD.IADD R7, R63, 0x1, -R44 ;  /* 0x000000013f077824 */ /* 0x000fe200078e0a2c */
[----:B------:R-:W-:-:S04]  /*132d0*/  LEA.HI.X R207, R150, UR11, R149, 0x1, P0 ;  /* 0x0000000b96cf7c11 */ /* 0x000fc800080f0c95 */
        /* <DEDUP_REMOVED lines=23> */
.L_x_2355:
[----:B------:R3:W-:Y:S02]  /*13450*/  STS.128 [R204+0xa000], RZ ;  /* 0x00a000ffcc007388 */ /* 0x0007e40000000c00 */
.L_x_2354:
[----:B------:R-:W-:Y:S05]  /*13460*/  BSYNC B0 ;  /* 0x0000000000007941 */ /* 0x000fea0003800000 */
.L_x_2353:
[----:B------:R-:W-:Y:S01]  /*13470*/  ISETP.GE.AND P0, PT, R20, R7, PT ;  /* 0x000000071400720c */ /* 0x000fe20003f06270 */
[----:B------:R-:W-:-:S12]  /*13480*/  BSSY B0, `(.L_x_2356) ;  /* 0x000001f000007945 */ /* 0x000fd80003800000 */
[----:B------:R-:W-:Y:S05]  /*13490*/  @P0 BRA `(.L_x_2357) ;  /* 0x0000000000740947 */ /* 0x000fea0003800000 */
[C---:B------:R-:W-:Y:S02]  /*134a0*/  LOP3.LUT R0, R3.reuse, 0x1, RZ, 0xc0, !PT ;  /* 0x0000000103007812 */ /* 0x040fe400078ec0ff */
[----:B------:R-:W-:Y:S02]  /*134b0*/  LOP3.LUT P0, RZ, R3, 0x2, RZ, 0xc0, !PT ;  /* 0x0000000203ff7812 */ /* 0x000fe4000780c0ff */
[----:B------:R-:W-:Y:S02]  /*134c0*/  ISETP.NE.U32.AND P1, PT, R0, 0x1, PT ;  /* 0x000000010000780c */ /* 0x000fe40003f25070 */
[----:B-1----:R-:W-:-:S05]  /*134d0*/  IADD3 R5, P2, R199, R150, RZ ;  /* 0x00000096c7057210 */ /* 0x002fca0007f5e0ff */
        /* <DEDUP_REMOVED lines=24> */
.L_x_2358:
[----:B------:R4:W-:Y:S02]  /*13660*/  STS.128 [R204+0xa800], RZ ;  /* 0x00a800ffcc007388 */ /* 0x0009e40000000c00 */
.L_x_2357:
[----:B------:R-:W-:Y:S05]  /*13670*/  BSYNC B0 ;  /* 0x0000000000007941 */ /* 0x000fea0003800000 */
.L_x_2356:
[----:B------:R-:W-:Y:S01]  /*13680*/  ISETP.GE.AND P0, PT, R24, R7, PT ;  /* 0x000000071800720c */ /* 0x000fe20003f06270 */
[----:B------:R-:W-:-:S12]  /*13690*/  BSSY B0, `(.L_x_2359) ;  /* 0x0000022000007945 */ /* 0x000fd80003800000 */
[----:B------:R-:W-:Y:S05]  /*136a0*/  @P0 BRA `(.L_x_2360) ;  /* 0x0000000000800947 */ /* 0x000fea0003800000 */
[----:B-1--4-:R-:W1:Y:S01]  /*136b0*/  LDC.64 R4, c[0x0][0x248] ;  /* 0x00009200ff047b82 */ /* 0x012e620000000a00 */
[C---:B------:R-:W-:Y:S02]  /*136c0*/  LOP3.LUT R0, R3.reuse, 0x1, RZ, 0xc0, !PT ;  /* 0x0000000103007812 */ /* 0x040fe400078ec0ff */
        /* <DEDUP_REMOVED lines=29> */
.L_x_2361:
[----:B------:R4:W-:Y:S02]  /*138a0*/  STS.128 [R204+0xb000], RZ ;  /* 0x00b000ffcc007388 */ /* 0x0009e40000000c00 */
.L_x_2360:
[----:B------:R-:W-:Y:S05]  /*138b0*/  BSYNC B0 ;  /* 0x0000000000007941 */ /* 0x000fea0003800000 */
.L_x_2359:
[----:B------:R-:W-:Y:S01]  /*138c0*/  ISETP.GE.AND P0, PT, R26, R7, PT ;  /* 0x000000071a00720c */ /* 0x000fe20003f06270 */
[----:B------:R-:W-:-:S12]  /*138d0*/  BSSY B0, `(.L_x_2362) ;  /* 0x0000021000007945 */ /* 0x000fd80003800000 */
[----:B------:R-:W-:Y:S05]  /*138e0*/  @P0 BRA `(.L_x_2363) ;  /* 0x00000000007c0947 */ /* 0x000fea0003800000 */
[----:B-1--4-:R-:W1:Y:S01]  /*138f0*/  LDC.64 R4, c[0x0][0x248] ;  /* 0x00009200ff047b82 */ /* 0x012e620000000a00 */
[C---:B------:R-:W-:Y:S01]  /*13900*/  LOP3.LUT R0, R3.reuse, 0x1, RZ, 0xc0, !PT ;  /* 0x0000000103007812 */ /* 0x040fe200078ec0ff */
        /* <DEDUP_REMOVED lines=29> */
.L_x_2363:
[----:B------:R-:W-:Y:S05]  /*13ae0*/  BSYNC B0 ;  /* 0x0000000000007941 */ /* 0x000fea0003800000 */
.L_x_2362:
[----:B------:R-:W0:Y:S01]  /*13af0*/  LDGDEPBAR ;  /* 0x00000000000079af */ /* 0x000e220000000000 */
[----:B------:R-:W-:Y:S01]  /*13b00*/  ISETP.GE.AND P1, PT, R152, R7, PT ;  /* 0x000000079800720c */ /* 0x000fe20003f26270 */
[----:B------:R-:W-:Y:S01]  /*13b10*/  ULDC.64 UR8, c[0x0][0x220] ;  /* 0x0000880000087ab9 */ /* 0x000fe20000000a00 */
[----:B------:R-:W-:Y:S01]  /*13b20*/  SHF.R.S32.HI R88, RZ, 0x1f, R147 ;  /* 0x0000001fff587819 */ /* 0x000fe20000011493 */
[----:B------:R-:W-:Y:S01]  /*13b30*/  IMAD.SHL.U32 R89, R125, 0x2, RZ ;  /* 0x000000027d597824 */ /* 0x000fe200078e00ff */
[----:B------:R-:W-:Y:S01]  /*13b40*/  LEA R156, P0, R136, UR8, 0x1 ;  /* 0x00000008889c7c11 */ /* 0x000fe2000f8008ff */
[----:B------:R-:W-:Y:S01]  /*13b50*/  BSSY B0, `(.L_x_2364) ;  /* 0x0000021000007945 */ /* 0x000fe20003800000 */
[----:B------:R-:W-:Y:S02]  /*13b60*/  LEA.HI R88, R88, R147, RZ, 0x2 ;  /* 0x0000009358587211 */ /* 0x000fe400078f10ff */
[----:B------:R-:W-:Y:S02]  /*13b70*/  LEA.HI.X R157, R136, UR9, R133, 0x1, P0 ;  /* 0x00000009889d7c11 */ /* 0x000fe400080f0c85 */
[----:B------:R-:W-:-:S02]  /*13b80*/  LOP3.LUT R89, R89, 0x6, RZ, 0xc0, !PT ;  /* 0x0000000659597812 */ /* 0x000fc400078ec0ff */
[----:B------:R-:W-:Y:S01]  /*13b90*/  SHF.R.S32.HI R88, RZ, 0x2, R88 ;  /* 0x00000002ff587819 */ /* 0x000fe20000011458 */
[----:B------:R-:W-:-:S04]  /*13ba0*/  DEPBAR.LE SB0, 0x0 ;  /* 0x000080000000791a */ /* 0x000fc80000000000 */
[----:B------:R-:W-:Y:S06]  /*13bb0*/  BAR.SYNC.DEFER_BLOCKING 0x0 ;  /* 0x0000000000007b1d */ /* 0x000fec0000010000 */
[----:B------:R1:W-:Y:S04]  /*13bc0*/  @P1 STS.128 [R204+0xc000], RZ ;  /* 0x00c000ffcc001388 */ /* 0x0003e80000000c00 */
[----:B------:R1:W-:Y:S04]  /*13bd0*/  @P1 STS.128 [R204+0xe000], RZ ;  /* 0x00e000ffcc001388 */ /* 0x0003e80000000c00 */
[----:B------:R1:W-:Y:S01]  /*13be0*/  @P1 STS.128 [R204+0x10000], RZ ;  /* 0x010000ffcc001388 */ /* 0x0003e20000000c00 */
[----:B------:R-:W-:Y:S05]  /*13bf0*/  @P1 BRA `(.L_x_2365) ;  /* 0x0000000000581947 */ /* 0x000fea0003800000 */
[C---:B------:R-:W-:Y:S02]  /*13c00*/  LOP3.LUT R0, R3.reuse, 0x1, RZ, 0xc0, !PT ;  /* 0x0000000103007812 */ /* 0x040fe400078ec0ff */
[----:B------:R-:W-:Y:S02]  /*13c10*/  R2P PR, R3, 0x6 ;  /* 0x0000000603007804 */ /* 0x000fe40000000000 */
[----:B------:R-:W-:-:S13]  /*13c20*/  ISETP.NE.U32.AND P0, PT, R0, 0x1, PT ;  /* 0x000000010000780c */ /* 0x000fda0003f05070 */
[----:B-1--4-:R-:W-:Y:S02]  /*13c30*/  @!P0 IMAD.MOV.U32 R4, RZ, RZ, R156 ;  /* 0x000000ffff048224 */ /* 0x012fe400078e009c */
        /* <DEDUP_REMOVED lines=17> */
.L_x_2366:
[----:B------:R4:W-:Y:S02]  /*13d50*/  STS.128 [R204+0x10000], RZ ;  /* 0x010000ffcc007388 */ /* 0x0009e40000000c00 */
.L_x_2365:
[----:B------:R-:W-:Y:S05]  /*13d60*/  BSYNC B0 ;  /* 0x0000000000007941 */ /* 0x000fea0003800000 */
.L_x_2364:
        /* <DEDUP_REMOVED lines=8> */
[----:B------:R-:W-:-:S11]  /*13df0*/  ISETP.NE.U32.AND P2, PT, R0, 0x1, PT ;  /* 0x000000010000780c */ /* 0x000fd60003f45070 */
[CC--:B-1--4-:R-:W-:Y:S02]  /*13e00*/  @P1 LEA R4, P0, R197.reuse, R156.reuse, 0x1 ;  /* 0x0000009cc5041211 */ /* 0x0d2fe400078008ff */
[C---:B------:R-:W-:Y:S02]  /*13e10*/  @!P2 LEA R8, P4, R197.reuse, R156, 0x1 ;  /* 0x0000009cc508a211 */ /* 0x040fe400078808ff */
[CCC-:B------:R-:W-:Y:S02]  /*13e20*/  @P1 LEA.HI.X R5, R197.reuse, R157.reuse, R196.reuse, 0x1, P0 ;  /* 0x0000009dc5051211 */ /* 0x1c0fe400000f0cc4 */
[----:B------:R-:W-:Y:S02]  /*13e30*/  @!P2 LEA.HI.X R9, R197, R157, R196, 0x1, P4 ;  /* 0x0000009dc509a211 */ /* 0x000fe400020f0cc4 */
[----:B------:R-:W-:-:S03]  /*13e40*/  LOP3.LUT P0, RZ, R3, 0x4, RZ, 0xc0, !PT ;  /* 0x0000000403ff7812 */ /* 0x000fc6000780c0ff */
        /* <DEDUP_REMOVED lines=11> */
[----:B-1----:R-:W-:-:S04]  /*13f00*/  LEA R4, P0, R197, R156, 0x1 ;  /* 0x0000009cc5047211 */ /* 0x002fc800078008ff */
[----:B------:R-:W-:-:S05]  /*13f10*/  LEA.HI.X R5, R197, R157, R196, 0x1, P0 ;  /* 0x0000009dc5057211 */ /* 0x000fca00000f0cc4 */
[----:B------:R-:W-:Y:S01]  /*13f20*/  @!PT LDS RZ, [RZ] ;  /* 0x00000000fffff984 */ /* 0x000fe20000000800 */
[----:B------:R-:W-:Y:S01]  /*13f30*/  @!PT LDS RZ, [RZ] ;  /* 0x00000000fffff984 */ /* 0x000fe20000000800 */
[----:B------:R-:W-:Y:S01]  /*13f40*/  @!PT LDS RZ, [RZ] ;  /* 0x00000000fffff984 */ /* 0x000fe20000000800 */
[----:B------:R1:W-:Y:S01]  /*13f50*/  LDGSTS.E.BYPASS.LTC128B.128 [R204+0x10800], desc[UR6][R4.64+0x100] ;  /* 0x1080010004cc7fae */ /* 0x0003e2000b901d46 */
[----:B------:R-:W-:Y:S05]  /*13f60*/  BRA `(.L_x_2368) ;  /* 0x0000000000047947 */ /* 0x000fea0003800000 */
.L_x_2369:
[----:B------:R4:W-:Y:S02]  /*13f70*/  STS.128 [R204+0x10800], RZ ;  /* 0x010800ffcc007388 */ /* 0x0009e40000000c00 */
.L_x_2368:
[----:B------:R-:W-:Y:S05]  /*13f80*/  BSYNC B0 ;  /* 0x0000000000007941 */ /* 0x000fea0003800000 */
.L_x_2367:
[----:B------:R-:W-:Y:S01]  /*13f90*/  ISETP.GE.AND P0, PT, R24, R7, PT ;  /* 0x000000071800720c */ /* 0x000fe20003f06270 */
[----:B------:R-:W-:-:S12]  /*13fa0*/  BSSY B0, `(.L_x_2370) ;  /* 0x0000023000007945 */ /* 0x000fd80003800000 */
[----:B------:R1:W-:Y:S04]  /*13fb0*/  @P0 STS.128 [R204+0xd000], RZ ;  /* 0x00d000ffcc000388 */ /* 0x0003e80000000c00 */
[----:B------:R1:W-:Y:S04]  /*13fc0*/  @P0 STS.128 [R204+0xf000], RZ ;  /* 0x00f000ffcc000388 */ /* 0x0003e80000000c00 */
[----:B------:R1:W-:Y:S01]  /*13fd0*/  @P0 STS.128 [R204+0x11000], RZ ;  /* 0x011000ffcc000388 */ /* 0x0003e20000000c00 */
[----:B------:R-:W-:Y:S05]  /*13fe0*/  @P0 BRA `(.L_x_2371) ;  /* 0x0000000000780947 */ /* 0x000fea0003800000 */
[----:B-1--4-:R-:W1:Y:S01]  /*13ff0*/  LDC.64 R4, c[0x0][0x250] ;  /* 0x00009400ff047b82 */ /* 0x012e620000000a00 */
[C---:B------:R-:W-:Y:S02]  /*14000*/  LOP3.LUT R0, R3.reuse, 0x1, RZ, 0xc0, !PT ;  /* 0x0000000103007812 */ /* 0x040fe400078ec0ff */
[----:B------:R-:W-:Y:S02]  /*14010*/  LOP3.LUT P1, RZ, R3, 0x2, RZ, 0xc0, !PT ;  /* 0x0000000203ff7812 */ /* 0x000fe4000782c0ff */
[----:B------:R-:W-:Y:S01]  /*14020*/  ISETP.NE.U32.AND P2, PT, R0, 0x1, PT ;  /* 0x000000010000780c */ /* 0x000fe20003f45070 */
[C---:B-1----:R-:W-:Y:S01]  /*14030*/  IMAD.SHL.U32 R0, R4.reuse, 0x20, RZ ;  /* 0x0000002004007824 */ /* 0x042fe200078e00ff */
[----:B------:R-:W-:-:S11]  /*14040*/  SHF.L.U64.HI R5, R4, 0x5, R5 ;  /* 0x0000000504057819 */ /* 0x000fd60000010205 */
[CC--:B------:R-:W-:Y:S02]  /*14050*/  @!P2 LEA R10, P4, R0.reuse, R156.reuse, 0x1 ;  /* 0x0000009c000aa211 */ /* 0x0c0fe400078808ff */
[C---:B------:R-:W-:Y:S02]  /*14060*/  @P1 LEA R8, P0, R0.reuse, R156, 0x1 ;  /* 0x0000009c00081211 */ /* 0x040fe400078008ff */
[CCC-:B------:R-:W-:Y:S02]  /*14070*/  @!P2 LEA.HI.X R11, R0.reuse, R157.reuse, R5.reuse, 0x1, P4 ;  /* 0x0000009d000ba211 */ /* 0x1c0fe400020f0c05 */
[----:B------:R-:W-:Y:S02]  /*14080*/  @P1 LEA.HI.X R9, R0, R157, R5, 0x1, P0 ;  /* 0x0000009d00091211 */ /* 0x000fe400000f0c05 */
[----:B------:R-:W-:Y:S01]  /*14090*/  LOP3.LUT P0, RZ, R3, 0x4, RZ, 0xc0, !PT ;  /* 0x0000000403ff7812 */ /* 0x000fe2000780c0ff */
        /* <DEDUP_REMOVED lines=11> */
[----:B------:R-:W-:-:S04]  /*14150*/  LEA R4, P0, R0, R156, 0x1 ;  /* 0x0000009c00047211 */ /* 0x000fc800078008ff */
[----:B------:R-:W-:-:S05]  /*14160*/  LEA.HI.X R5, R0, R157, R5, 0x1, P0 ;  /* 0x0000009d00057211 */ /* 0x000fca00000f0c05 */
[----:B------:R-:W-:Y:S01]  /*14170*/  @!PT LDS RZ, [RZ] ;  /* 0x00000000fffff984 */ /* 0x000fe20000000800 */
[----:B------:R-:W-:Y:S01]  /*14180*/  @!PT LDS RZ, [RZ] ;  /* 0x00000000fffff984 */ /* 0x000fe20000000800 */
[----:B------:R-:W-:Y:S01]  /*14190*/  @!PT LDS RZ, [RZ] ;  /* 0x00000000fffff984 */ /* 0x000fe20000000800 */
[----:B------:R4:W-:Y:S01]  /*141a0*/  LDGSTS.E.BYPASS.LTC128B.128 [R204+0x11000], desc[UR6][R4.64+0x100] ;  /* 0x1100010004cc7fae */ /* 0x0009e2000b901d46 */
[----:B------:R-:W-:Y:S05]  /*141b0*/  BRA `(.L_x_2371) ;  /* 0x0000000000047947 */ /* 0x000fea0003800000 */
.L_x_2372:
[----:B------:R4:W-:Y:S02]  /*141c0*/  STS.128 [R204+0x11000], RZ ;  /* 0x011000ffcc007388 */ /* 0x0009e40000000c00 */
.L_x_2371:
[----:B------:R-:W-:Y:S05]  /*141d0*/  BSYNC B0 ;  /* 0x0000000000007941 */ /* 0x000fea0003800000 */
.L_x_2370:
[----:B------:R-:W-:Y:S01]  /*141e0*/  ISETP.GE.AND P0, PT, R26, R7, PT ;  /* 0x000000071a00720c */ /* 0x000fe20003f06270 */
[----:B------:R-:W-:-:S12]  /*141f0*/  BSSY B0, `(.L_x_2373) ;  /* 0x0000026000007945 */ /* 0x000fd80003800000 */
[----:B------:R1:W-:Y:S04]  /*14200*/  @P0 STS.128 [R204+0xd800], RZ ;  /* 0x00d800ffcc000388 */ /* 0x0003e80000000c00 */
[----:B------:R1:W-:Y:S04]  /*14210*/  @P0 STS.128 [R204+0xf800], RZ ;  /* 0x00f800ffcc000388 */ /* 0x0003e80000000c00 */
[----:B------:R1:W-:Y:S01]  /*14220*/  @P0 STS.128 [R204+0x11800], RZ ;  /* 0x011800ffcc000388 */ /* 0x0003e20000000c00 */
[----:B------:R-:W-:Y:S05]  /*14230*/  @P0 BRA `(.L_x_2374) ;  /* 0x0000000000840947 */ /* 0x000fea0003800000 */
[C---:B------:R-:W-:Y:S02]  /*14240*/  LOP3.LUT R0, R3.reuse, 0x1, RZ, 0xc0, !PT ;  /* 0x0000000103007812 */ /* 0x040fe400078ec0ff */
[----:B------:R-:W-:Y:S02]  /*14250*/  R2P PR, R3, 0x6 ;  /* 0x0000000603007804 */ /* 0x000fe40000000000 */
[----:B------:R-:W-:-:S11]  /*14260*/  ISETP.NE.U32.AND P0, PT, R0, 0x1, PT ;  /* 0x000000010000780c */ /* 0x000fd60003f05070 */
[----:B-1--4-:R-:W1:Y:S08]  /*14270*/  @P1 LDC.64 R4, c[0x0][0x250] ;  /* 0x00009400ff041b82 */ /* 0x012e700000000a00 */
[----:B------:R-:W4:Y:S01]  /*14280*/  @!P0 LDC.64 R6, c[0x0][0x250] ;  /* 0x00009400ff068b82 */ /* 0x000f220000000a00 */
[----:B-1----:R-:W-:-:S04]  /*14290*/  @P1 IMAD.WIDE.U32 R8, R4, 0x60, R156 ;  /* 0x0000006004081825 */ /* 0x002fc800078e009c */
[----:B------:R-:W-:Y:S01]  /*142a0*/  @P1 IMAD R5, R5, 0x60, RZ ;  /* 0x0000006005051824 */ /* 0x000fe200078e02ff */
[----:B------:R-:W-:Y:S01]  /*142b0*/  @P1 MOV R4, R8 ;  /* 0x0000000800041202 */ /* 0x000fe20000000f00 */
[----:B----4-:R-:W-:-:S03]  /*142c0*/  @!P0 IMAD.WIDE.U32 R10, R6, 0x60, R156 ;  /* 0x00000060060a8825 */ /* 0x010fc600078e009c */
[----:B------:R-:W-:Y:S01]  /*142d0*/  @P1 IADD3 R5, R5, R9, RZ ;  /* 0x0000000905051210 */ /* 0x000fe20007ffe0ff */
[----:B------:R-:W-:-:S05]  /*142e0*/  @!P0 IMAD R7, R7, 0x60, RZ ;  /* 0x0000006007078824 */ /* 0x000fca00078e02ff */
        /* <DEDUP_REMOVED lines=12> */
[----:B-1----:R-:W1:Y:S02]  /*143b0*/  LDC.64 R4, c[0x0][0x250] ;  /* 0x00009400ff047b82 */ /* 0x002e640000000a00 */
[----:B-1----:R-:W-:-:S04]  /*143c0*/  IMAD.WIDE.U32 R6, R4, 0x60, R156 ;  /* 0x0000006004067825 */ /* 0x002fc800078e009c */
[----:B------:R-:W-:-:S05]  /*143d0*/  IMAD R5, R5, 0x60, RZ ;  /* 0x0000006005057824 */ /* 0x000fca00078e02ff */
[----:B------:R-:W-:-:S05]  /*143e0*/  IADD3 R7, R5, R7, RZ ;  /* 0x0000000705077210 */ /* 0x000fca0007ffe0ff */
[----:B------:R-:W-:Y:S01]  /*143f0*/  @!PT LDS RZ, [RZ] ;  /* 0x00000000fffff984 */ /* 0x000fe20000000800 */
[----:B------:R-:W-:Y:S01]  /*14400*/  @!PT LDS RZ, [RZ] ;  /* 0x00000000fffff984 */ /* 0x000fe20000000800 */
[----:B------:R-:W-:Y:S01]  /*14410*/  @!PT LDS RZ, [RZ] ;  /* 0x00000000fffff984 */ /* 0x000fe20000000800 */
[----:B------:R1:W-:Y:S01]  /*14420*/  LDGSTS.E.BYPASS.LTC128B.128 [R204+0x11800], desc[UR6][R6.64+0x100] ;  /* 0x1180010006cc7fae */ /* 0x0003e2000b901d46 */
[----:B------:R-:W-:Y:S05]  /*14430*/  BRA `(.L_x_2374) ;  /* 0x0000000000047947 */ /* 0x000fea0003800000 */
.L_x_2375:
[----:B------:R4:W-:Y:S02]  /*14440*/  STS.128 [R204+0x11800], RZ ;  /* 0x011800ffcc007388 */ /* 0x0009e40000000c00 */
.L_x_2374:
[----:B------:R-:W-:Y:S05]  /*14450*/  BSYNC B0 ;  /* 0x0000000000007941 */ /* 0x000fea0003800000 */
.L_x_2373:
[C---:B------:R-:W-:Y:S01]  /*14460*/  IMAD.SHL.U32 R0, R62.reuse, 0x40, RZ ;  /* 0x000000403e007824 */ /* 0x040fe200078e00ff */
[----:B------:R-:W-:Y:S01]  /*14470*/  R2P PR, R62, 0x6 ;  /* 0x000000063e007804 */ /* 0x000fe20000000000 */
[----:B------:R-:W-:Y:S01]  /*14480*/  IMAD.SHL.U32 R152, R152, 0x8, RZ ;  /* 0x0000000898987824 */ /* 0x000fe200078e00ff */
[----:B------:R-:W0:Y:S01]  /*14490*/  LDGDEPBAR ;  /* 0x00000000000079af */ /* 0x000e220000000000 */
[----:B------:R-:W-:Y:S01]  /*144a0*/  IMAD R191, R60, 0x400, R47 ;  /* 0x000004003cbf7824 */ /* 0x000fe200078e022f */
[----:B-1--4-:R-:W-:Y:S01]  /*144b0*/  LOP3.LUT R5, R0, 0x1c0, RZ, 0xc0, !PT ;  /* 0x000001c000057812 */ /* 0x012fe200078ec0ff */
[----:B------:R-:W-:Y:S01]  /*144c0*/  IMAD R61, R60, 0x10, R61 ;  /* 0x000000103c3d7824 */ /* 0x000fe200078e023d */
[----:B------:R-:W-:Y:S01]  /*144d0*/  ISETP.GT.AND P5, PT, R208, R195, PT ;  /* 0x000000c3d000720c */ /* 0x000fe20003fa4270 */
[----:B------:R-:W-:Y:S01]  /*144e0*/  ULDC UR5, c[0x0][0x398] ;  /* 0x0000e60000057ab9 */ /* 0x000fe20000000800 */
[----:B------:R-:W-:Y:S01]  /*144f0*/  LOP3.LUT R152, R5, 0x8, R152, 0xf8, !PT ;  /* 0x0000000805987812 */ /* 0x000fe200078ef898 */
[----:B------:R-:W-:Y:S01]  /*14500*/  IMAD.IADD R88, R88, 0x1, R61 ;  /* 0x0000000158587824 */ /* 0x000fe200078e023d */
[----:B------:R-:W-:-:S02]  /*14510*/  SHF.R.U32.HI R5, RZ, 0x3, R5 ;  /* 0x00000003ff057819 */ /* 0x000fc40000011605 */
[----:B------:R-:W-:Y:S01]  /*14520*/  LEA R191, R191, UR4, 0x1 ;  /* 0x00000004bfbf7c11 */ /* 0x000fe2000f8e08ff */
[----:B------:R-:W-:Y:S01]  /*14530*/  VIADD R211, R88, 0x8 ;  /* 0x0000000858d37836 */ /* 0x000fe20000000000 */
[----:B------:R-:W-:-:S03]  /*14540*/  LOP3.LUT R5, R152, R5, RZ, 0x3c, !PT ;  /* 0x0000000598057212 */ /* 0x000fc600078e3cff */
[----:B------:R-:W-:Y:S01]  /*14550*/  LDSM.16.M88.4 R32, [R191] ;  /* 0x00000000bf20783b */ /* 0x000fe20000000200 */
[----:B------:R-:W-:Y:S02]  /*14560*/  IMAD R192, R46, 0x2, R191 ;  /* 0x000000022ec07824 */ /* 0x000fe400078e02bf */
[----:B------:R-:W-:Y:S02]  /*14570*/  IMAD R190, R64, 0x200, R5 ;  /* 0x0000020040be7824 */ /* 0x000fe400078e0205 */
[C---:B------:R-:W-:Y:S01]  /*14580*/  IMAD R135, R45.reuse, 0x2, R191 ;  /* 0x000000022d877824 */ /* 0x040fe200078e02bf */
[----:B------:R-:W-:Y:S01]  /*14590*/  LDSM.16.M88.4 R64, [R192] ;  /* 0x00000000c040783b */ /* 0x000fe20000000200 */
[----:B------:R-:W-:Y:S01]  /*145a0*/  IMAD R2, R45, 0x2, R192 ;  /* 0x000000022d027824 */ /* 0x000fe200078e02c0 */
[----:B------:R-:W-:Y:S02]  /*145b0*/  LEA R190, R190, UR4, 0x1 ;  /* 0x00000004bebe7c11 */ /* 0x000fe4000f8e08ff */
[----:B------:R-:W-:Y:S02]  /*145c0*/  LDSM.16.M88.4 R28, [R135] ;  /* 0x00000000871c783b */ /* 0x000fe40000000200 */
[C---:B------:R-:W-:Y:S01]  /*145d0*/  IADD3 R0, R190.reuse, 0x6000, RZ ;  /* 0x00006000be007810 */ /* 0x040fe20007ffe0ff */
[----:B------:R-:W-:Y:S01]  /*145e0*/  VIADD R189, R190, 0x6020 ;  /* 0x00006020bebd7836 */ /* 0x000fe20000000000 */
[----:B------:R-:W1:Y:S03]  /*145f0*/  LDSM.16.M88.4 R8, [R190+0x6000] ;  /* 0x00600000be08783b */ /* 0x000e660000000200 */
[----:B------:R-:W-:Y:S01]  /*14600*/  @P1 VIADD R189, R0, 0xffffffe0 ;  /* 0xffffffe000bd1836 */ /* 0x000fe20000000000 */
[----:B------:R-:W4:Y:S01]  /*14610*/  LDSM.16.M88.4 R80, [R190+0x6800] ;  /* 0x00680000be50783b */ /* 0x000f220000000200 */
[----:B------:R-:W-:-:S02]  /*14620*/  MOV R0, 0x40 ;  /* 0x0000004000007802 */ /* 0x000fc40000000f00 */
[C---:B------:R-:W-:Y:S01]  /*14630*/  VIADD R183, R189.reuse, 0x800 ;  /* 0x00000800bdb77836 */ /* 0x040fe20000000000 */
[----:B------:R-:W5:Y:S01]  /*14640*/  LDSM.16.M88.4 R40, [R190+0x7000] ;  /* 0x00700000be28783b */ /* 0x000f620000000200 */
[----:B------:R-:W-:Y:S01]  /*14650*/  SEL R0, R0, 0xffffffc0, !P2 ;  /* 0xffffffc000007807 */ /* 0x000fe20005000000 */
[C---:B------:R-:W-:Y:S01]  /*14660*/  VIADD R182, R189.reuse, 0x1000 ;  /* 0x00001000bdb67836 */ /* 0x040fe20000000000 */
[C---:B------:R-:W-:Y:S01]  /*14670*/  IADD3 R179, R189.reuse, 0x2000, RZ ;  /* 0x00002000bdb37810 */ /* 0x040fe20007ffe0ff */
[----:B------:R-:W2:Y:S01]  /*14680*/  LDSM.16.M88.4 R72, [R190+0x7800] ;  /* 0x00780000be48783b */ /* 0x000ea20000000200 */
[----:B------:R-:W-:Y:S01]  /*14690*/  IADD3 R180, R0, R189, RZ ;  /* 0x000000bd00b47210 */ /* 0x000fe20007ffe0ff */
[----:B------:R-:W-:Y:S01]  /*146a0*/  IMAD.IADD R187, R190, 0x1, R0 ;  /* 0x00000001bebb7824 */ /* 0x000fe200078e0200 */
[C---:B------:R-:W-:Y:S01]  /*146b0*/  IADD3 R176, R189.reuse, 0x3800, RZ ;  /* 0x00003800bdb07810 */ /* 0x040fe20007ffe0ff */
[----:B------:R-:W3:Y:S01]  /*146c0*/  LDSM.16.M88.4 R16, [R189] ;  /* 0x00000000bd10783b */ /* 0x000ee20000000200 */
[----:B------:R-:W4:Y:S01]  /*146d0*/  LDC R0, c[0x0][0x394] ;  /* 0x0000e500ff007b82 */ /* 0x000f220000000800 */
[C---:B------:R-:W-:Y:S01]  /*146e0*/  VIADD R181, R189.reuse, 0x1800 ;  /* 0x00001800bdb57836 */ /* 0x040fe20000000000 */
[C---:B------:R-:W-:Y:S01]  /*146f0*/  IADD3 R173, R189.reuse, 0x5000, RZ ;  /* 0x00005000bdad7810 */ /* 0x040fe20007ffe0ff */
[----:B------:R-:W3:Y:S01]  /*14700*/  LDSM.16.M88.4 R68, [R189+0x800] ;  /* 0x00080000bd44783b */ /* 0x000ee20000000200 */
[----:B------:R-:W-:-:S02]  /*14710*/  VIADD R178, R189, 0x2800 ;  /* 0x00002800bdb27836 */ /* 0x000fc40000000000 */
[C---:B------:R-:W-:Y:S01]  /*14720*/  VIADD R177, R189.reuse, 0x3000 ;  /* 0x00003000bdb17836 */ /* 0x040fe20000000000 */
[----:B------:R-:W3:Y:S01]  /*14730*/  LDSM.16.M88.4 R56, [R189+0x1000] ;  /* 0x00100000bd38783b */ /* 0x000ee20000000200 */
[C---:B------:R-:W-:Y:S02]  /*14740*/  VIADD R175, R189.reuse, 0x4000 ;  /* 0x00004000bdaf7836 */ /* 0x040fe40000000000 */
[C---:B------:R-:W-:Y:S01]  /*14750*/  VIADD R174, R189.reuse, 0x4800 ;  /* 0x00004800bdae7836 */ /* 0x040fe20000000000 */
[----:B------:R-:W3:Y:S01]  /*14760*/  LDSM.16.M88.4 R52, [R189+0x1800] ;  /* 0x00180000bd34783b */ /* 0x000ee20000000200 */
[----:B------:R-:W-:-:S03]  /*14770*/  VIADD R172, R189, 0x5800 ;  /* 0x00005800bdac7836 */ /* 0x000fc60000000000 */
[----:B------:R-:W3:Y:S04]  /*14780*/  LDSM.16.M88.4 R24, [R187+0x6000] ;  /* 0x00600000bb18783b */ /* 0x000ee80000000200 */
[----:B------:R-:W3:Y:S01]  /*14790*/  LDSM.16.M88.4 R20, [R187+0x6800] ;  /* 0x00680000bb14783b */ /* 0x000ee20000000200 */
[----:B-1----:R-:W-:Y:S03]  /*147a0*/  HMMA.16816.F32 R12, R32, R8, RZ ;  /* 0x00000008200c723c */ /* 0x002fe600000018ff */
[----:B------:R-:W-:Y:S01]  /*147b0*/  LDSM.16.M88.4 R84, [R187+0x7800] ;  /* 0x00780000bb54783b */ /* 0x000fe20000000200 */
[----:B----4-:R-:W-:-:S03]  /*147c0*/  IADD3 R0, R63, -R0, -R200 ;  /* 0x800000003f007210 */ /* 0x010fc60007ffe8c8 */
[----:B------:R-:W-:Y:S01]  /*147d0*/  LDSM.16.M88.4 R76, [R2] ;  /* 0x00000000024c783b */ /* 0x000fe20000000200 */
[----:B------:R-:W-:Y:S01]  /*147e0*/  HMMA.16816.F32 R8, R32, R10, RZ ;  /* 0x0000000a2008723c */ /* 0x000fe200000018ff */
[----:B------:R-:W-:-:S05]  /*147f0*/  VIADDMNMX R212, R0, R88, RZ, !PT ;  /* 0x0000005800d47246 */ /* 0x000fca00078001ff */
[C---:B------:R-:W-:Y:S06]  /*14800*/  HMMA.16816.F32 R4, R32.reuse, R80, RZ ;  /* 0x000000502004723c */ /* 0x040fec00000018ff */
[C---:B------:R-:W-:Y:S06]  /*14810*/  HMMA.16816.F32 R80, R32.reuse, R82, RZ ;  /* 0x000000522050723c */ /* 0x040fec00000018ff */
[C---:B-----5:R-:W-:Y:S06]  /*14820*/  HMMA.16816.F32 R48, R32.reuse, R40, RZ ;  /* 0x000000282030723c */ /* 0x060fec00000018ff */
[C---:B------:R-:W-:Y:S06]  /*14830*/  HMMA.16816.F32 R40, R32.reuse, R42, RZ ;  /* 0x0000002a2028723c */ /* 0x040fec00000018ff */
[C---:B--2---:R-:W-:Y:S06]  /*14840*/  HMMA.16816.F32 R36, R32.reuse, R72, RZ ;  /* 0x000000482024723c */ /* 0x044fec00000018ff */
[----:B------:R-:W-:Y:S01]  /*14850*/  HMMA.16816.F32 R32, R32, R74, RZ ;  /* 0x0000004a2020723c */ /* 0x000fe200000018ff */
[----:B------:R-:W-:Y:S05]  /*14860*/  LDSM.16.M88.4 R72, [R180] ;  /* 0x00000000b448783b */ /* 0x000fea0000000200 */
[C---:B---3--:R-:W-:Y:S06]  /*14870*/  HMMA.16816.F32 R12, R64.reuse, R16, R12 ;  /* 0x00000010400c723c */ /* 0x048fec000000180c */
[C---:B------:R-:W-:Y:S01]  /*14880*/  HMMA.16816.F32 R8, R64.reuse, R18, R8 ;  /* 0x000000124008723c */ /* 0x040fe20000001808 */
[----:B------:R-:W1:Y:S05]  /*14890*/  LDSM.16.M88.4 R16, [R187+0x7000] ;  /* 0x00700000bb10783b */ /* 0x000e6a0000000200 */
[C---:B------:R-:W-:Y:S06]  /*148a0*/  HMMA.16816.F32 R4, R64.reuse, R68, R4 ;  /* 0x000000444004723c */ /* 0x040fec0000001804 */
[C---:B------:R-:W-:Y:S01]  /*148b0*/  HMMA.16816.F32 R80, R64.reuse, R70, R80 ;  /* 0x000000464050723c */ /* 0x040fe20000001850 */
[----:B------:R-:W2:Y:S05]  /*148c0*/  LDSM.16.M88.4 R68, [R180+0x800] ;  /* 0x00080000b444783b */ /* 0x000eaa0000000200 */
[C---:B------:R-:W-:Y:S06]  /*148d0*/  HMMA.16816.F32 R48, R64.reuse, R56, R48 ;  /* 0x000000384030723c */ /* 0x040fec0000001830 */
[C---:B------:R-:W-:Y:S06]  /*148e0*/  HMMA.16816.F32 R40, R64.reuse, R58, R40 ;  /* 0x0000003a4028723c */ /* 0x040fec0000001828 */
[C---:B------:R-:W-:Y:S06]  /*148f0*/  HMMA.16816.F32 R36, R64.reuse, R52, R36 ;  /* 0x000000344024723c */ /* 0x040fec0000001824 */
[----:B------:R-:W-:Y:S01]  /*14900*/  HMMA.16816.F32 R32, R64, R54, R32 ;  /* 0x000000364020723c */ /* 0x000fe20000001820 */
[----:B------:R-:W-:Y:S04]  /*14910*/  LDSM.16.M88.4 R64, [R180+0x1800] ;  /* 0x00180000b440783b */ /* 0x000fe80000000200 */
[----:B------:R-:W-:Y:S01]  /*14920*/  LDSM.16.M88.4 R52, [R191+0x2000] ;  /* 0x00200000bf34783b */ /* 0x000fe20000000200 */
[C---:B------:R-:W-:Y:S06]  /*14930*/  HMMA.16816.F32 R12, R28.reuse, R24, R12 ;  /* 0x000000181c0c723c */ /* 0x040fec000000180c */
[C---:B------:R-:W-:Y:S01]  /*14940*/  HMMA.16816.F32 R8, R28.reuse, R26, R8 ;  /* 0x0000001a1c08723c */ /* 0x040fe20000001808 */
[----:B------:R-:W3:Y:S05]  /*14950*/  LDSM.16.M88.4 R24, [R180+0x1000] ;  /* 0x00100000b418783b */ /* 0x000eea0000000200 */
[C---:B------:R-:W-:Y:S01]  /*14960*/  HMMA.16816.F32 R56, R28.reuse, R20, R4 ;  /* 0x000000141c38723c */ /* 0x040fe20000001804 */
[----:B------:R-:W4:Y:S05]  /*14970*/  LDSM.16.M88.4 R4, [R190+0x8000] ;  /* 0x00800000be04783b */ /* 0x000f2a0000000200 */
[C---:B------:R-:W-:Y:S01]  /*14980*/  HMMA.16816.F32 R80, R28.reuse, R22, R80 ;  /* 0x000000161c50723c */ /* 0x040fe20000001850 */
[----:B------:R-:W5:Y:S05]  /*14990*/  LDSM.16.M88.4 R20, [R190+0x8800] ;  /* 0x00880000be14783b */ /* 0x000f6a0000000200 */
[C---:B-1----:R-:W-:Y:S06]  /*149a0*/  HMMA.16816.F32 R48, R28.reuse, R16, R48 ;  /* 0x000000101c30723c */ /* 0x042fec0000001830 */
[C---:B------:R-:W-:Y:S01]  /*149b0*/  HMMA.16816.F32 R40, R28.reuse, R18, R40 ;  /* 0x000000121c28723c */ /* 0x040fe20000001828 */
[----:B------:R-:W1:Y:S05]  /*149c0*/  LDSM.16.M88.4 R16, [R190+0x9000] ;  /* 0x00900000be10783b */ /* 0x000e6a0000000200 */
[C---:B------:R-:W-:Y:S06]  /*149d0*/  HMMA.16816.F32 R36, R28.reuse, R84, R36 ;  /* 0x000000541c24723c */ /* 0x040fec0000001824 */
[----:B------:R-:W-:Y:S01]  /*149e0*/  HMMA.16816.F32 R32, R28, R86, R32 ;  /* 0x000000561c20723c */ /* 0x000fe20000001820 */
[----:B------:R-:W1:Y:S04]  /*149f0*/  LDSM.16.M88.4 R84, [R190+0x9800] ;  /* 0x00980000be54783b */ /* 0x000e680000000200 */
[----:B------:R-:W-:Y:S01]  /*14a00*/  LDSM.16.M88.4 R28, [R189+0x2000] ;  /* 0x00200000bd1c783b */ /* 0x000fe20000000200 */
[C---:B------:R-:W-:Y:S06]  /*14a10*/  HMMA.16816.F32 R12, R76.reuse, R72, R12 ;  /* 0x000000484c0c723c */ /* 0x040fec000000180c */
[C---:B------:R-:W-:Y:S06]  /*14a20*/  HMMA.16816.F32 R8, R76.reuse, R74, R8 ;  /* 0x0000004a4c08723c */ /* 0x040fec0000001808 */
[C---:B--2---:R-:W-:Y:S01]  /*14a30*/  HMMA.16816.F32 R72, R76.reuse, R68, R56 ;  /* 0x000000444c48723c */ /* 0x044fe20000001838 */
[----:B------:R-:W2:Y:S05]  /*14a40*/  LDSM.16.M88.4 R56, [R192+0x2000] ;  /* 0x00200000c038783b */ /* 0x000eaa0000000200 */
[C---:B------:R-:W-:Y:S01]  /*14a50*/  HMMA.16816.F32 R80, R76.reuse, R70, R80 ;  /* 0x000000464c50723c */ /* 0x040fe20000001850 */
[----:B------:R-:W2:Y:S05]  /*14a60*/  LDSM.16.M88.4 R68, [R189+0x2800] ;  /* 0x00280000bd44783b */ /* 0x000eaa0000000200 */
[C---:B---3--:R-:W-:Y:S06]  /*14a70*/  HMMA.16816.F32 R48, R76.reuse, R24, R48 ;  /* 0x000000184c30723c */ /* 0x048fec0000001830 */
[C---:B------:R-:W-:Y:S01]  /*14a80*/  HMMA.16816.F32 R40, R76.reuse, R26, R40 ;  /* 0x0000001a4c28723c */ /* 0x040fe20000001828 */
[----:B------:R-:W-:Y:S05]  /*14a90*/  LDSM.16.M88.4 R24, [R187+0x8000] ;  /* 0x00800000bb18783b */ /* 0x000fea0000000200 */
[C---:B------:R-:W-:Y:S06]  /*14aa0*/  HMMA.16816.F32 R36, R76.reuse, R64, R36 ;  /* 0x000000404c24723c */ /* 0x040fec0000001824 */
[----:B------:R-:W-:Y:S01]  /*14ab0*/  HMMA.16816.F32 R32, R76, R66, R32 ;  /* 0x000000424c20723c */ /* 0x000fe20000001820 */
[----:B------:R-:W-:Y:S04]  /*14ac0*/  LDSM.16.M88.4 R76, [R189+0x3800] ;  /* 0x00380000bd4c783b */ /* 0x000fe80000000200 */
[----:B------:R-:W-:Y:S01]  /*14ad0*/  LDSM.16.M88.4 R64, [R135+0x2000] ;  /* 0x002000008740783b */ /* 0x000fe20000000200 */
[C---:B----4-:R-:W-:Y:S06]  /*14ae0*/  HMMA.16816.F32 R12, R52.reuse, R4, R12 ;  /* 0x00000004340c723c */ /* 0x050fec000000180c */
[C---:B------:R-:W-:Y:S01]  /*14af0*/  HMMA.16816.F32 R8, R52.reuse, R6, R8 ;  /* 0x000000063408723c */ /* 0x040fe20000001808 */
[----:B------:R-:W3:Y:S05]  /*14b00*/  LDSM.16.M88.4 R4, [R189+0x3000] ;  /* 0x00300000bd04783b */ /* 0x000eea0000000200 */
[C---:B-----5:R-:W-:Y:S06]  /*14b10*/  HMMA.16816.F32 R72, R52.reuse, R20, R72 ;  /* 0x000000143448723c */ /* 0x060fec0000001848 */
[C---:B------:R-:W-:Y:S01]  /*14b20*/  HMMA.16816.F32 R80, R52.reuse, R22, R80 ;  /* 0x000000163450723c */ /* 0x040fe20000001850 */
[----:B------:R-:W4:Y:S05]  /*14b30*/  LDSM.16.M88.4 R20, [R187+0x8800] ;  /* 0x00880000bb14783b */ /* 0x000f2a0000000200 */
[C---:B-1----:R-:W-:Y:S06]  /*14b40*/  HMMA.16816.F32 R48, R52.reuse, R16, R48 ;  /* 0x000000103430723c */ /* 0x042fec0000001830 */
[C---:B------:R-:W-:Y:S01]  /*14b50*/  HMMA.16816.F32 R40, R52.reuse, R18, R40 ;  /* 0x000000123428723c */ /* 0x040fe20000001828 */
[----:B------:R-:W1:Y:S05]  /*14b60*/  LDSM.16.M88.4 R16, [R187+0x9000] ;  /* 0x00900000bb10783b */ /* 0x000e6a0000000200 */
[C---:B------:R-:W-:Y:S06]  /*14b70*/  HMMA.16816.F32 R36, R52.reuse, R84, R36 ;  /* 0x000000543424723c */ /* 0x040fec0000001824 */
[----:B------:R-:W-:Y:S01]  /*14b80*/  HMMA.16816.F32 R32, R52, R86, R32 ;  /* 0x000000563420723c */ /* 0x000fe20000001820 */
[----:B------:R-:W5:Y:S04]  /*14b90*/  LDSM.16.M88.4 R84, [R187+0x9800] ;  /* 0x00980000bb54783b */ /* 0x000f680000000200 */
[----:B------:R-:W-:Y:S01]  /*14ba0*/  LDSM.16.M88.4 R52, [R2+0x2000] ;  /* 0x002000000234783b */ /* 0x000fe20000000200 */
[C---:B--2---:R-:W-:Y:S06]  /*14bb0*/  HMMA.16816.F32 R12, R56.reuse, R28, R12 ;  /* 0x0000001c380c723c */ /* 0x044fec000000180c */
[C---:B------:R-:W-:Y:S01]  /*14bc0*/  HMMA.16816.F32 R8, R56.reuse, R30, R8 ;  /* 0x0000001e3808723c */ /* 0x040fe20000001808 */
[----:B------:R-:W2:Y:S05]  /*14bd0*/  LDSM.16.M88.4 R28, [R180+0x2000] ;  /* 0x00200000b41c783b */ /* 0x000eaa0000000200 */
[C---:B------:R-:W-:Y:S06]  /*14be0*/  HMMA.16816.F32 R72, R56.reuse, R68, R72 ;  /* 0x000000443848723c */ /* 0x040fec0000001848 */
[C---:B------:R-:W-:Y:S01]  /*14bf0*/  HMMA.16816.F32 R80, R56.reuse, R70, R80 ;  /* 0x000000463850723c */ /* 0x040fe20000001850 */
[----:B------:R-:W2:Y:S05]  /*14c00*/  LDSM.16.M88.4 R68, [R180+0x2800] ;  /* 0x00280000b444783b */ /* 0x000eaa0000000200 */
[C---:B---3--:R-:W-:Y:S06]  /*14c10*/  HMMA.16816.F32 R48, R56.reuse, R4, R48 ;  /* 0x000000043830723c */ /* 0x048fec0000001830 */
[C---:B------:R-:W-:Y:S01]  /*14c20*/  HMMA.16816.F32 R40, R56.reuse, R6, R40 ;  /* 0x000000063828723c */ /* 0x040fe20000001828 */
[----:B------:R-:W3:Y:S05]  /*14c30*/  LDSM.16.M88.4 R4, [R180+0x3000] ;  /* 0x00300000b404783b */ /* 0x000eea0000000200 */
[C---:B------:R-:W-:Y:S06]  /*14c40*/  HMMA.16816.F32 R36, R56.reuse, R76, R36 ;  /* 0x0000004c3824723c */ /* 0x040fec0000001824 */
[----:B------:R-:W-:Y:S01]  /*14c50*/  HMMA.16816.F32 R32, R56, R78, R32 ;  /* 0x0000004e3820723c */ /* 0x000fe20000001820 */
[----:B------:R-:W3:Y:S04]  /*14c60*/  LDSM.16.M88.4 R76, [R180+0x3800] ;  /* 0x00380000b44c783b */ /* 0x000ee80000000200 */
[----:B------:R-:W-:Y:S01]  /*14c70*/  LDSM.16.M88.4 R56, [R191+0x4000] ;  /* 0x00400000bf38783b */ /* 0x000fe20000000200 */
[C---:B------:R-:W-:Y:S06]  /*14c80*/  HMMA.16816.F32 R12, R64.reuse, R24, R12 ;  /* 0x00000018400c723c */ /* 0x040fec000000180c */
[C---:B------:R-:W-:Y:S01]  /*14c90*/  HMMA.16816.F32 R8, R64.reuse, R26, R8 ;  /* 0x0000001a4008723c */ /* 0x040fe20000001808 */
[----:B------:R-:W3:Y:S05]  /*14ca0*/  LDSM.16.M88.4 R24, [R190+0xa000] ;  /* 0x00a00000be18783b */ /* 0x000eea0000000200 */
[C---:B----4-:R-:W-:Y:S06]  /*14cb0*/  HMMA.16816.F32 R72, R64.reuse, R20, R72 ;  /* 0x000000144048723c */ /* 0x050fec0000001848 */
[C---:B------:R-:W-:Y:S01]  /*14cc0*/  HMMA.16816.F32 R80, R64.reuse, R22, R80 ;  /* 0x000000164050723c */ /* 0x040fe20000001850 */
[----:B------:R-:W4:Y:S05]  /*14cd0*/  LDSM.16.M88.4 R20, [R190+0xa800] ;  /* 0x00a80000be14783b */ /* 0x000f2a0000000200 */
[C---:B-1----:R-:W-:Y:S06]  /*14ce0*/  HMMA.16816.F32 R48, R64.reuse, R16, R48 ;  /* 0x000000104030723c */ /* 0x042fec0000001830 */
[C---:B------:R-:W-:Y:S01]  /*14cf0*/  HMMA.16816.F32 R40, R64.reuse, R18, R40 ;  /* 0x000000124028723c */ /* 0x040fe20000001828 */
[----:B------:R-:W1:Y:S05]  /*14d00*/  LDSM.16.M88.4 R16, [R190+0xb000] ;  /* 0x00b00000be10783b */ /* 0x000e6a0000000200 */
[C---:B-----5:R-:W-:Y:S06]  /*14d10*/  HMMA.16816.F32 R36, R64.reuse, R84, R36 ;  /* 0x000000544024723c */ /* 0x060fec0000001824 */
[----:B------:R-:W-:Y:S01]  /*14d20*/  HMMA.16816.F32 R32, R64, R86, R32 ;  /* 0x000000564020723c */ /* 0x000fe20000001820 */
[----:B------:R-:W5:Y:S04]  /*14d30*/  LDSM.16.M88.4 R84, [R190+0xb800] ;  /* 0x00b80000be54783b */ /* 0x000f680000000200 */
[----:B------:R-:W-:Y:S01]  /*14d40*/  LDSM.16.M88.4 R64, [R189+0x4000] ;  /* 0x00400000bd40783b */ /* 0x000fe20000000200 */
[C---:B--2---:R-:W-:Y:S06]  /*14d50*/  HMMA.16816.F32 R12, R52.reuse, R28, R12 ;  /* 0x0000001c340c723c */ /* 0x044fec000000180c */
[C---:B------:R-:W-:Y:S01]  /*14d60*/  HMMA.16816.F32 R8, R52.reuse, R30, R8 ;  /* 0x0000001e3408723c */ /* 0x040fe20000001808 */
[----:B------:R-:W-:Y:S05]  /*14d70*/  LDSM.16.M88.4 R28, [R189+0x4800] ;  /* 0x00480000bd1c783b */ /* 0x000fea0000000200 */
        /* <DEDUP_REMOVED lines=8> */
[----:B------:R-:W3:Y:S05]  /*14e00*/  LDSM.16.M88.4 R52, [R189+0x5800] ;  /* 0x00580000bd34783b */ /* 0x000eea0000000200 */
[C---:B------:R-:W-:Y:S06]  /*14e10*/  HMMA.16816.F32 R12, R56.reuse, R24, R12 ;  /* 0x00000018380c723c */ /* 0x040fec000000180c */
[C---:B------:R-:W-:Y:S01]  /*14e20*/  HMMA.16816.F32 R8, R56.reuse, R26, R8 ;  /* 0x0000001a3808723c */ /* 0x040fe20000001808 */
[----:B------:R-:W-:Y:S05]  /*14e30*/  LDSM.16.M88.4 R24, [R135+0x4000] ;  /* 0x004000008718783b */ /* 0x000fea0000000200 */
[C---:B----4-:R-:W-:Y:S06]  /*14e40*/  HMMA.16816.F32 R72, R56.reuse, R20, R72 ;  /* 0x000000143848723c */ /* 0x050fec0000001848 */
[C---:B------:R-:W-:Y:S01]  /*14e50*/  HMMA.16816.F32 R80, R56.reuse, R22, R80 ;  /* 0x000000163850723c */ /* 0x040fe20000001850 */
[----:B------:R-:W4:Y:S05]  /*14e60*/  LDSM.16.M88.4 R20, [R187+0xa000] ;  /* 0x00a00000bb14783b */ /* 0x000f2a0000000200 */
[C---:B-1----:R-:W-:Y:S01]  /*14e70*/  HMMA.16816.F32 R76, R56.reuse, R16, R48 ;  /* 0x00000010384c723c */ /* 0x042fe20000001830 */
[----:B------:R-:W-:Y:S05]  /*14e80*/  LDSM.16.M88.4 R48, [R187+0xa800] ;  /* 0x00a80000bb30783b */ /* 0x000fea0000000200 */
[C---:B------:R-:W-:Y:S01]  /*14e90*/  HMMA.16816.F32 R40, R56.reuse, R18, R40 ;  /* 0x000000123828723c */ /* 0x040fe20000001828 */
[----:B------:R-:W1:Y:S05]  /*14ea0*/  LDSM.16.M88.4 R16, [R187+0xb000] ;  /* 0x00b00000bb10783b */ /* 0x000e6a0000000200 */
[C---:B-----5:R-:W-:Y:S06]  /*14eb0*/  HMMA.16816.F32 R36, R56.reuse, R84, R36 ;  /* 0x000000543824723c */ /* 0x060fec0000001824 */
[----:B------:R-:W-:Y:S01]  /*14ec0*/  HMMA.16816.F32 R32, R56, R86, R32 ;  /* 0x000000563820723c */ /* 0x000fe20000001820 */
[----:B------:R-:W-:Y:S05]  /*14ed0*/  LDSM.16.M88.4 R56, [R2+0x4000] ;  /* 0x004000000238783b */ /* 0x000fea0000000200 */
[C---:B--2---:R-:W-:Y:S06]  /*14ee0*/  HMMA.16816.F32 R12, R68.reuse, R64, R12 ;  /* 0x00000040440c723c */ /* 0x044fec000000180c */
[C---:B------:R-:W-:Y:S01]  /*14ef0*/  HMMA.16816.F32 R8, R68.reuse, R66, R8 ;  /* 0x000000424408723c */ /* 0x040fe20000001808 */
[----:B------:R-:W2:Y:S05]  /*14f00*/  LDSM.16.M88.4 R64, [R187+0xb800] ;  /* 0x00b80000bb40783b */ /* 0x000eaa0000000200 */
[C---:B---3--:R-:W-:Y:S01]  /*14f10*/  HMMA.16816.F32 R84, R68.reuse, R4, R76 ;  /* 0x000000044454723c */ /* 0x048fe2000000184c */
[----:B------:R-:W-:Y:S05]  /*14f20*/  LDSM.16.M88.4 R76, [R180+0x4800] ;  /* 0x00480000b44c783b */ /* 0x000fea0000000200 */
[C---:B------:R-:W-:Y:S06]  /*14f30*/  HMMA.16816.F32 R72, R68.reuse, R28, R72 ;  /* 0x0000001c4448723c */ /* 0x040fec0000001848 */
[C---:B------:R-:W-:Y:S01]  /*14f40*/  HMMA.16816.F32 R80, R68.reuse, R30, R80 ;  /* 0x0000001e4450723c */ /* 0x040fe20000001850 */
[----:B------:R-:W-:Y:S05]  /*14f50*/  LDSM.16.M88.4 R28, [R180+0x4000] ;  /* 0x00400000b41c783b */ /* 0x000fea0000000200 */
[C---:B------:R-:W-:Y:S01]  /*14f60*/  HMMA.16816.F32 R40, R68.reuse, R6, R40 ;  /* 0x000000064428723c */ /* 0x040fe20000001828 */
[----:B------:R-:W3:Y:S05]  /*14f70*/  LDSM.16.M88.4 R4, [R180+0x5000] ;  /* 0x00500000b404783b */ /* 0x000eea0000000200 */
[C---:B------:R-:W-:Y:S06]  /*14f80*/  HMMA.16816.F32 R36, R68.reuse, R52, R36 ;  /* 0x000000344424723c */ /* 0x040fec0000001824 */
[----:B------:R-:W-:Y:S06]  /*14f90*/  HMMA.16816.F32 R32, R68, R54, R32 ;  /* 0x000000364420723c */ /* 0x000fec0000001820 */
[C---:B----4-:R-:W-:Y:S06]  /*14fa0*/  HMMA.16816.F32 R12, R24.reuse, R20, R12 ;  /* 0x00000014180c723c */ /* 0x050fec000000180c */
[----:B------:R-:W-:Y:S01]  /*14fb0*/  HMMA.16816.F32 R8, R24, R22, R8 ;  /* 0x000000161808723c */ /* 0x000fe20000001808 */
[----:B------:R-:W4:Y:S01]  /*14fc0*/  LDSM.16.M88.4 R20, [R180+0x5800] ;  /* 0x00580000b414783b */ /* 0x000f220000000200 */
[----:B------:R-:W-:-:S04]  /*14fd0*/  DEPBAR.LE SB0, 0x0 ;  /* 0x000080000000791a */ /* 0x000fc80000000000 */
[C---:B-1----:R-:W-:Y:S06]  /*14fe0*/  HMMA.16816.F32 R84, R24.reuse, R16, R84 ;  /* 0x000000101854723c */ /* 0x042fec0000001854 */
[C---:B------:R-:W-:Y:S06]  /*14ff0*/  HMMA.16816.F32 R72, R24.reuse, R48, R72 ;  /* 0x000000301848723c */ /* 0x040fec0000001848 */
[C---:B------:R-:W-:Y:S06]  /*15000*/  HMMA.16816.F32 R80, R24.reuse, R50, R80 ;  /* 0x000000321850723c */ /* 0x040fec0000001850 */
[C---:B------:R-:W-:Y:S06]  /*15010*/  HMMA.16816.F32 R40, R24.reuse, R18, R40 ;  /* 0x000000121828723c */ /* 0x040fec0000001828 */
[C---:B--2---:R-:W-:Y:S06]  /*15020*/  HMMA.16816.F32 R36, R24.reuse, R64, R36 ;  /* 0x000000401824723c */ /* 0x044fec0000001824 */
[----:B------:R-:W-:Y:S06]  /*15030*/  HMMA.16816.F32 R32, R24, R66, R32 ;  /* 0x000000421820723c */ /* 0x000fec0000001820 */
[C---:B---3--:R-:W-:Y:S06]  /*15040*/  HMMA.16816.F32 R84, R56.reuse, R4, R84 ;  /* 0x000000043854723c */ /* 0x048fec0000001854 */
[----:B------:R-:W-:Y:S01]  /*15050*/  HMMA.16816.F32 R12, R56, R28, R12 ;  /* 0x0000001c380c723c */ /* 0x000fe2000000180c */
[----:B------:R-:W-:-:S04]  /*15060*/  IADD3 R4, R63, 0x1, -R200 ;  /* 0x000000013f047810 */ /* 0x000fc80007ffe8c8 */
[----:B------:R-:W-:Y:S01]  /*15070*/  IADD3 R209, R4, UR5, RZ ;  /* 0x0000000504d17c10 */ /* 0x000fe2000fffe0ff */
[C---:B------:R-:W-:Y:S01]  /*15080*/  HMMA.16816.F32 R8, R56.reuse, R30, R8 ;  /* 0x0000001e3808723c */ /* 0x040fe20000001808 */
[----:B------:R-:W-:Y:S02]  /*15090*/  IADD3 R210, R211, UR5, R4 ;  /* 0x00000005d3d27c10 */ /* 0x000fe4000fffe004 */
[----:B------:R-:W-:Y:S02]  /*150a0*/  VIADDMNMX R209, R209, R88, R63, PT ;  /* 0x00000058d1d17246 */ /* 0x000fe4000380013f */
[----:B------:R-:W-:Y:S01]  /*150b0*/  VIMNMX R210, R210, R63, PT ;  /* 0x0000003fd2d27248 */ /* 0x000fe20003fe0100 */
[----:B------:R-:W-:Y:S01]  /*150c0*/  HMMA.16816.F32 R72, R56, R76, R72 ;  /* 0x0000004c3848723c */ /* 0x000fe20000001848 */
[----:B------:R-:W-:-:S05]  /*150d0*/  VIADDMNMX R211, R0, R211, RZ, !PT ;  /* 0x000000d300d37246 */ /* 0x000fca00078001ff */
[C---:B------:R-:W-:Y:S06]  /*150e0*/  HMMA.16816.F32 R80, R56.reuse, R78, R80 ;  /* 0x0000004e3850723c */ /* 0x040fec0000001850 */
[C---:B------:R-:W-:Y:S06]  /*150f0*/  HMMA.16816.F32 R40, R56.reuse, R6, R40 ;  /* 0x000000063828723c */ /* 0x040fec0000001828 */
[C---:B----4-:R-:W-:Y:S06]  /*15100*/  HMMA.16816.F32 R36, R56.reuse, R20, R36 ;  /* 0x000000143824723c */ /* 0x050fec0000001824 */
[----:B------:R-:W-:Y:S01]  /*15110*/  HMMA.16816.F32 R32, R56, R22, R32 ;  /* 0x000000163820723c */ /* 0x000fe20000001820 */
[----:B------:R-:W-:Y:S06]  /*15120*/  BAR.SYNC.DEFER_BLOCKING 0x0 ;  /* 0x0000000000007b1d */ /* 0x000fec0000010000 */
[----:B------:R-:W-:-:S02]  /*15130*/  NOP ;  /* 0x0000000000007918 */ /* 0x000fc40000000000 */
[----:B------:R-:W-:-:S15]  /*15140*/  @!P5 BRA `(.L_x_2376) ;  /* 0x0000000800c0d947 */ /* 0x000fde0003800000 */
[----:B------:R-:W-:Y:S05]  /*15150*/  @!P3 BRA `(.L_x_2377) ;  /* 0x0000000000f0b947 */ /* 0x000fea0003800000 */
[----:B------:R-:W1:Y:S01]  /*15160*/  LDC R5, c[0x0][0x380] ;  /* 0x0000e000ff057b82 */ /* 0x000e620000000800 */
[----:B------:R-:W-:Y:S01]  /*15170*/  VIADD R18, R44, 0xffffffc0 ;  /* 0xffffffc02c127836 */ /* 0x000fe20000000000 */
[----:B------:R-:W-:Y:S01]  /*15180*/  IABS R6, R44 ;  /* 0x0000002c00067213 */ /* 0x000fe20000000000 */
[----:B------:R-:W-:-:S03]  /*15190*/  ULDC.64 UR8, c[0x0][0x248] ;  /* 0x0000920000087ab9 */ /* 0x000fc60000000a00 */
[----:B------:R-:W-:Y:S02]  /*151a0*/  IABS R4, R18 ;  /* 0x0000001200047213 */ /* 0x000fe40000000000 */
[-C--:B-1----:R-:W-:Y:S02]  /*151b0*/  IABS R0, R5.reuse ;  /* 0x0000000500007213 */ /* 0x082fe40000000000 */
[----:B------:R-:W-:Y:S02]  /*151c0*/  LOP3.LUT R18, R18, R5, RZ, 0x3c, !PT ;  /* 0x0000000512127212 */ /* 0x000fe400078e3cff */
[----:B------:R-:W1:Y:S08]  /*151d0*/  I2F.RP R19, R0 ;  /* 0x0000000000137306 */ /* 0x000e700000209400 */
[----:B-1----:R-:W1:Y:S02]  /*151e0*/  MUFU.RCP R16, R19 ;  /* 0x0000001300107308 */ /* 0x002e640000001000 */
[----:B-1----:R-:W-:-:S06]  /*151f0*/  VIADD R16, R16, 0xffffffe ;  /* 0x0ffffffe10107836 */ /* 0x002fcc0000000000 */
[----:B------:R-:W1:Y:S02]  /*15200*/  F2I.FTZ.U32.TRUNC.NTZ R17, R16 ;  /* 0x0000001000117305 */ /* 0x000e64000021f000 */
[----:B-1----:R-:W-:Y:S02]  /*15210*/  IADD3 R7, RZ, -R17, RZ ;  /* 0x80000011ff077210 */ /* 0x002fe40007ffe0ff */
[----:B------:R-:W-:-:S03]  /*15220*/  MOV R16, RZ ;  /* 0x000000ff00107202 */ /* 0x000fc60000000f00 */
        /* <DEDUP_REMOVED lines=17> */
[----:B------:R-:W-:Y:S02]  /*15340*/  LOP3.LUT R0, R44, R5, RZ, 0x3c, !PT ;  /* 0x000000052c007212 */ /* 0x000fe400078e3cff */
[----:B------:R-:W-:-:S02]  /*15350*/  ISETP.GE.AND P0, PT, R18, RZ, PT ;  /* 0x000000ff1200720c */ /* 0x000fc40003f06270 */
[----:B------:R-:W-:Y:S02]  /*15360*/  ISETP.GE.AND P2, PT, R0, RZ, PT ;  /* 0x000000ff0000720c */ /* 0x000fe40003f46270 */
[----:B------:R-:W-:-:S03]  /*15370*/  ISETP.NE.AND P1, PT, R5, RZ, PT ;  /* 0x000000ff0500720c */ /* 0x000fc60003f25270 */
[----:B------:R-:W-:Y:S02]  /*15380*/  @P4 IADD3 R16, R16, 0x1, RZ ;  /* 0x0000000110104810 */ /* 0x000fe40007ffe0ff */
[----:B------:R-:W-:-:S04]  /*15390*/  @P6 VIADD R19, R19, 0x1 ;  /* 0x0000000113136836 */ /* 0x000fc80000000000 */
[----:B------:R-:W-:Y:S02]  /*153a0*/  @!P0 IADD3 R16, -R16, RZ, RZ ;  /* 0x000000ff10108210 */ /* 0x000fe40007ffe1ff */
[----:B------:R-:W-:-:S05]  /*153b0*/  @!P2 IMAD.MOV R19, RZ, RZ, -R19 ;  /* 0x000000ffff13a224 */ /* 0x000fca00078e0a13 */
[C---:B------:R-:W-:Y:S02]  /*153c0*/  SEL R7, R4.reuse, R19, !P1 ;  /* 0x0000001304077207 */ /* 0x040fe40004800000 */
[----:B------:R-:W-:-:S03]  /*153d0*/  SEL R4, R4, R16, !P1 ;  /* 0x0000001004047207 */ /* 0x000fc60004800000 */
[----:B------:R-:W-:-:S04]  /*153e0*/  IMAD.WIDE R20, R7, 0x4, R202 ;  /* 0x0000000407147825 */ /* 0x000fc800078e02ca */
[----:B------:R-:W-:Y:S01]  /*153f0*/  IMAD.WIDE R18, R4, 0x4, R202 ;  /* 0x0000000404127825 */ /* 0x000fe200078e02ca */
[----:B------:R-:W2:Y:S04]  /*15400*/  LDG.E R17, desc[UR6][R20.64] ;  /* 0x0000000614117981 */ /* 0x000ea8000c1e1900 */
[----:B------:R-:W2:Y:S01]  /*15410*/  LDG.E R0, desc[UR6][R18.64] ;  /* 0x0000000612007981 */ /* 0x000ea2000c1e1900 */
[----:B------:R-:W-:-:S04]  /*15420*/  IMAD.IADD R4, R7, 0x1, -R4 ;  /* 0x0000000107047824 */ /* 0x000fc800078e0a04 */
[----:B------:R-:W-:-:S05]  /*15430*/  IMAD R5, R4, R5, -0x40 ;  /* 0xffffffc004057424 */ /* 0x000fca00078e0205 */
[----:B------:R-:W-:-:S05]  /*15440*/  SHF.R.S32.HI R4, RZ, 0x1f, R5 ;  /* 0x0000001fff047819 */ /* 0x000fca0000011405 */
[----:B------:R-:W-:-:S04]  /*15450*/  IMAD R4, R4, UR8, RZ ;  /* 0x0000000804047c24 */ /* 0x000fc8000f8e02ff */
[----:B------:R-:W-:Y:S01]  /*15460*/  IMAD R4, R5, UR9, R4 ;  /* 0x0000000905047c24 */ /* 0x000fe2000f8e0204 */
[----:B--2---:R-:W-:Y:S01]  /*15470*/  IADD3 R0, -R17, R0, RZ ;  /* 0x0000000011007210 */ /* 0x004fe20007ffe1ff */
[----:B------:R-:W-:Y:S01]  /*15480*/  IMAD.WIDE.U32 R16, R5, UR8, RZ ;  /* 0x0000000805107c25 */ /* 0x000fe2000f8e00ff */
[----:B------:R-:W-:Y:S02]  /*15490*/  ULDC.64 UR8, c[0x0][0x230] ;  /* 0x00008c0000087ab9 */ /* 0x000fe40000000a00 */
[----:B------:R-:W-:Y:S01]  /*154a0*/  SHF.R.S32.HI R6, RZ, 0x1f, R0 ;  /* 0x0000001fff067819 */ /* 0x000fe20000011400 */
[----:B------:R-:W-:-:S04]  /*154b0*/  IMAD.IADD R17, R17, 0x1, R4 ;  /* 0x0000000111117824 */ /* 0x000fc800078e0204 */
[----:B------:R-:W-:Y:S02]  /*154c0*/  IMAD R5, R6, UR8, RZ ;  /* 0x0000000806057c24 */ /* 0x000fe4000f8e02ff */
[----:B------:R-:W-:-:S04]  /*154d0*/  IMAD.WIDE.U32 R16, R0, UR8, R16 ;  /* 0x0000000800107c25 */ /* 0x000fc8000f8e0010 */
[----:B------:R-:W-:Y:S02]  /*154e0*/  IMAD R5, R0, UR9, R5 ;  /* 0x0000000900057c24 */ /* 0x000fe4000f8e0205 */
[----:B------:R-:W-:-:S03]  /*154f0*/  IMAD.MOV.U32 R4, RZ, RZ, R16 ;  /* 0x000000ffff047224 */ /* 0x000fc600078e0010 */
[----:B------:R-:W-:Y:S01]  /*15500*/  IADD3 R5, R17, R5, RZ ;  /* 0x0000000511057210 */ /* 0x000fe20007ffe0ff */
[----:B------:R-:W-:Y:S06]  /*15510*/  BRA `(.L_x_2378) ;  /* 0x00000000000c7947 */ /* 0x000fec0003800000 */
.L_x_2377:
[----:B------:R-:W1:Y:S02]  /*15520*/  LDC R4, c[0x0][0x248] ;  /* 0x00009200ff047b82 */ /* 0x000e640000000800 */
[----:B-1----:R-:W-:-:S04]  /*15530*/  LEA R4, -R4, RZ, 0x6 ;  /* 0x000000ff04047211 */ /* 0x002fc800078e31ff */
[----:B------:R-:W-:-:S07]  /*15540*/  SHF.R.S32.HI R5, RZ, 0x1f, R4 ;  /* 0x0000001fff057819 */ /* 0x000fce0000011404 */
.L_x_2378:
[C---:B------:R-:W-:Y:S02]  /*15550*/  LOP3.LUT P2, RZ, R3.reuse, 0x2, RZ, 0xc0, !PT ;  /* 0x0000000203ff7812 */ /* 0x040fe4000784c0ff */
[C---:B------:R-:W-:Y:S02]  /*15560*/  LOP3.LUT P1, RZ, R3.reuse, 0x4, RZ, 0xc0, !PT ;  /* 0x0000000403ff7812 */ /* 0x040fe4000782c0ff */
[C---:B------:R-:W-:Y:S02]  /*15570*/  LEA R16, P4, R4.reuse, R206, 0x1 ;  /* 0x000000ce04107211 */ /* 0x040fe400078808ff */
[----:B------:R-:W-:Y:S02]  /*15580*/  LOP3.LUT P6, RZ, R3, 0x1, RZ, 0xc0, !PT ;  /* 0x0000000103ff7812 */ /* 0x000fe400078cc0ff */
[----:B------:R-:W-:-:S05]  /*15590*/  LEA.HI.X R17, R4, R207, R5, 0x1, P4 ;  /* 0x000000cf04117211 */ /* 0x000fca00020f0c05 */
[----:B------:R-:W-:-:S04]  /*155a0*/  @P2 IADD3 R0, P0, R4, R150, RZ ;  /* 0x0000009604002210 */ /* 0x000fc80007f1e0ff */
[----:B------:R-:W-:Y:S01]  /*155b0*/  @P2 LEA R26, P4, R0, UR10, 0x1 ;  /* 0x0000000a001a2c11 */ /* 0x000fe2000f8808ff */
[C---:B------:R-:W-:Y:S01]  /*155c0*/  @P2 IMAD.X R7, R5.reuse, 0x1, R149, P0 ;  /* 0x0000000105072824 */ /* 0x040fe200000e0695 */
[----:B------:R-:W-:Y:S01]  /*155d0*/  @P1 IADD3 R3, P0, R4, R150, RZ ;  /* 0x0000009604031210 */ /* 0x000fe20007f1e0ff */
[----:B------:R-:W-:Y:S01]  /*155e0*/  @!PT LDS RZ, [RZ] ;  /* 0x00000000fffff984 */ /* 0x000fe20000000800 */
[----:B------:R-:W-:Y:S01]  /*155f0*/  @!PT LDS RZ, [RZ] ;  /* 0x00000000fffff984 */ /* 0x000fe20000000800 */
[----:B------:R-:W-:Y:S01]  /*15600*/  @!PT LDS RZ, [RZ] ;  /* 0x00000000fffff984 */ /* 0x000fe20000000800 */
[----:B------:R1:W-:Y:S03]  /*15610*/  @P6 LDGSTS.E.BYPASS.LTC128B.128 [R204+0x6000], desc[UR6][R16.64] ;  /* 0x0600000010cc6fae */ /* 0x0003e6000b901d46 */
[----:B------:R-:W-:Y:S01]  /*15620*/  @P2 LEA.HI.X R27, R0, UR11, R7, 0x1, P4 ;  /* 0x0000000b001b2c11 */ /* 0x000fe2000a0f0c07 */
[----:B------:R-:W-:Y:S01]  /*15630*/  @P1 IMAD.X R0, R5, 0x1, R149, P0 ;  /* 0x0000000105001824 */ /* 0x000fe200000e0695 */
[----:B------:R-:W-:Y:S01]  /*15640*/  @P1 LEA R20, P0, R3, UR10, 0x1 ;  /* 0x0000000a03141c11 */ /* 0x000fe2000f8008ff */
[----:B------:R1:W-:Y:S01]  /*15650*/  @!P6 STS.128 [R204+0x6000], RZ ;  /* 0x006000ffcc00e388 */ /* 0x0003e20000000c00 */
[----:B------:R-:W-:-:S02]  /*15660*/  IADD3 R4, P4, R199, R4, RZ ;  /* 0x00000004c7047210 */ /* 0x000fc40007f9e0ff */
[----:B------:R-:W-:Y:S01]  /*15670*/  @P1 LEA.HI.X R21, R3, UR11, R0, 0x1, P0 ;  /* 0x0000000b03151c11 */ /* 0x000fe200080f0c00 */
[----:B------:R-:W-:Y:S01]  /*15680*/  @!PT LDS RZ, [RZ] ;  /* 0x00000000fffff984 */ /* 0x000fe20000000800 */
[----:B------:R-:W-:Y:S01]  /*15690*/  @!PT LDS RZ, [RZ] ;  /* 0x00000000fffff984 */ /* 0x000fe20000000800 */
[----:B------:R-:W-:Y:S01]  /*156a0*/  @!PT LDS RZ, [RZ] ;  /* 0x00000000fffff984 */ /* 0x000fe20000000800 */
[----:B------:R1:W-:Y:S01]  /*156b0*/  @P2 LDGSTS.E.BYPASS.LTC128B.128 [R204+0x8000], desc[UR6][R26.64+0x80] ;  /* 0x080000801acc2fae */ /* 0x0003e2000b901d46 */
[----:B------:R-:W-:Y:S01]  /*156c0*/  @P2 IADD3 R7, P0, R4, R150, RZ ;  /* 0x0000009604072210 */ /* 0x000fe20007f1e0ff */
[----:B------:R-:W-:Y:S01]  /*156d0*/  IMAD.X R5, R198, 0x1, R5, P4 ;  /* 0x00000001c6057824 */ /* 0x000fe200020e0605 */
[C---:B------:R-:W-:Y:S01]  /*156e0*/  @P6 LEA R24, P4, R4.reuse, R206, 0x1 ;  /* 0x000000ce04186211 */ /* 0x040fe200078808ff */
[----:B------:R1:W-:Y:S02]  /*156f0*/  @!P2 STS.128 [R204+0x8000], RZ ;  /* 0x008000ffcc00a388 */ /* 0x0003e40000000c00 */
[----:B------:R-:W-:Y:S01]  /*15700*/  @P2 IMAD.X R0, R5, 0x1, R149, P0 ;  /* 0x0000000105002824 */ /* 0x000fe200000e0695 */
[----:B------:R-:W-:Y:S01]  /*15710*/  @P6 LEA.HI.X R25, R4, R207, R5, 0x1, P4 ;  /* 0x000000cf04196211 */ /* 0x000fe200020f0c05 */
[----:B------:R-:W-:Y:S01]  /*15720*/  @!PT LDS RZ, [RZ] ;  /* 0x00000000fffff984 */ /* 0x000fe20000000800 */
[----:B------:R-:W-:Y:S01]  /*15730*/  @!PT LDS RZ, [RZ] ;  /* 0x00000000fffff984 */ /* 0x000fe20000000800 */
[----:B------:R-:W-:Y:S01]  /*15740*/  @!PT LDS RZ, [RZ] ;  /* 0x00000000fffff984 */ /* 0x000fe20000000800 */
[----:B------:R1:W-:Y:S01]  /*15750*/  @P1 LDGSTS.E.BYPASS.LTC128B.128 [R204+0xa000], desc[UR6][R20.64+0x100] ;  /* 0x0a00010014cc1fae */ /* 0x0003e2000b901d46 */
[----:B------:R-:W-:-:S02]  /*15760*/  @P2 LEA R22, P4, R7, UR10, 0x1 ;  /* 0x0000000a07162c11 */ /* 0x000fc4000f8808ff */
[----:B------:R-:W-:Y:S01]  /*15770*/  @P1 IADD3 R3, P0, R4, R150, RZ ;  /* 0x0000009604031210 */ /* 0x000fe20007f1e0ff */
[----:B------:R1:W-:Y:S01]  /*15780*/  @!P1 STS.128 [R204+0xa000], RZ ;  /* 0x00a000ffcc009388 */ /* 0x0003e20000000c00 */
[----:B------:R-:W-:Y:S02]  /*15790*/  @P2 LEA.HI.X R23, R7, UR11, R0, 0x1, P4 ;  /* 0x0000000b07172c11 */ /* 0x000fe4000a0f0c00 */
[----:B------:R-:W-:Y:S01]  /*157a0*/  IADD3 R4, P4, R199, R4, RZ ;  /* 0x00000004c7047210 */ /* 0x000fe20007f9e0ff */
[----:B------:R-:W-:Y:S01]  /*157b0*/  @P1 IMAD.X R0, R5, 0x1, R149, P0 ;  /* 0x0000000105001824 */ /* 0x000fe200000e0695 */
[C---:B------:R-:W-:Y:S01]  /*157c0*/  @P1 LEA R18, P0, R3.reuse, UR10, 0x1 ;  /* 0x0000000a03121c11 */ /* 0x040fe2000f8008ff */
[----:B------:R-:W-:Y:S01]  /*157d0*/  @!PT LDS RZ, [RZ] ;  /* 0x00000000fffff984 */ /* 0x000fe20000000800 */
[----:B------:R-:W-:Y:S01]  /*157e0*/  @!PT LDS RZ, [RZ] ;  /* 0x00000000fffff984 */ /* 0x000fe20000000800 */
[----:B------:R-:W-:Y:S01]  /*157f0*/  @!PT LDS RZ, [RZ] ;  /* 0x00000000fffff984 */ /* 0x000fe20000000800 */
[----:B------:R1:W-:Y:S03]  /*15800*/  @P6 LDGSTS.E.BYPASS.LTC128B.128 [R204+0x6800], desc[UR6][R24.64] ;  /* 0x0680000018cc6fae */ /* 0x0003e6000b901d46 */
[----:B------:R-:W-:Y:S01]  /*15810*/  @P1 LEA.HI.X R19, R3, UR11, R0, 0x1, P0 ;  /* 0x0000000b03131c11 */ /* 0x000fe200080f0c00 */
[----:B------:R-:W-:Y:S01]  /*15820*/  IMAD.X R3, R198, 0x1, R5, P4 ;  /* 0x00000001c6037824 */ /* 0x000fe200020e0605 */
[C---:B------:R-:W-:Y:S01]  /*15830*/  @P2 IADD3 R6, P0, R4.reuse, R150, RZ ;  /* 0x0000009604062210 */ /* 0x040fe20007f1e0ff */
[----:B------:R1:W-:Y:S01]  /*15840*/  @!P6 STS.128 [R204+0x6800], RZ ;  /* 0x006800ffcc00e388 */ /* 0x0003e20000000c00 */
[----:B------:R-:W-:-:S03]  /*15850*/  @P6 LEA R30, P4, R4, R206, 0x1 ;  /* 0x000000ce041e6211 */ /* 0x000fc600078808ff */
[----:B------:R-:W-:Y:S01]  /*15860*/  @P2 IMAD.X R5, R3, 0x1, R149, P0 ;  /* 0x0000000103052824 */ /* 0x000fe200000e0695 */
[-C--:B------:R-:W-:Y:S01]  /*15870*/  @P6 LEA.HI.X R31, R4, R207.reuse, R3, 0x1, P4 ;  /* 0x000000cf041f6211 */ /* 0x080fe200020f0c03 */
[----:B------:R-:W-:Y:S01]  /*15880*/  @!PT LDS RZ, [RZ] ;  /* 0x00000000fffff984 */ /* 0x000fe20000000800 */
[----:B------:R-:W-:Y:S01]  /*15890*/  @!PT LDS RZ, [RZ] ;  /* 0x00000000fffff984 */ /* 0x000fe20000000800 */
[----:B------:R-:W-:Y:S01]  /*158a0*/  @!PT LDS RZ, [RZ] ;  /* 0x00000000fffff984 */ /* 0x000fe20000000800 */
[----:B------:R1:W-:Y:S01]  /*158b0*/  @P2 LDGSTS.E.BYPASS.LTC128B.128 [R204+0x8800], desc[UR6][R22.64+0x80] ;  /* 0x0880008016cc2fae */ /* 0x0003e2000b901d46 */
[----:B------:R-:W-:Y:S02]  /*158c0*/  @P2 LEA R28, P4, R6, UR10, 0x1 ;  /* 0x0000000a061c2c11 */ /* 0x000fe4000f8808ff */
[----:B------:R-:W-:Y:S01]  /*158d0*/  @P1 IADD3 R0, P0, R4, R150, RZ ;  /* 0x0000009604001210 */ /* 0x000fe20007f1e0ff */
[----:B------:R1:W-:Y:S01]  /*158e0*/  @!P2 STS.128 [R204+0x8800], RZ ;  /* 0x008800ffcc00a388 */ /* 0x0003e20000000c00 */
[----:B------:R-:W-:Y:S02]  /*158f0*/  @P2 LEA.HI.X R29, R6, UR11, R5, 0x1, P4 ;  /* 0x0000000b061d2c11 */ /* 0x000fe4000a0f0c05 */
[----:B------:R-:W-:Y:S01]  /*15900*/  IADD3 R7, P4, R199, R4, RZ ;  /* 0x00000004c7077210 */ /* 0x000fe20007f9e0ff */
[----:B------:R-:W-:Y:S01]  /*15910*/  @P1 IMAD.X R5, R3, 0x1, R149, P0 ;  /* 0x0000000103051824 */ /* 0x000fe200000e0695 */
[----:B------:R-:W-:Y:S01]  /*15920*/  @P1 LEA R48, P0, R0, UR10, 0x1 ;  /* 0x0000000a00301c11 */ /* 0x000fe2000f8008ff */
[----:B------:R-:W-:Y:S01]  /*15930*/  @!PT LDS RZ, [RZ] ;  /* 0x00000000fffff984 */ /* 0x000fe20000000800 */
[----:B------:R-:W-:Y:S01]  /*15940*/  @!PT LDS RZ, [RZ] ;  /* 0x00000000fffff984 */ /* 0x000fe20000000800 */
[----:B------:R-:W-:Y:S01]  /*15950*/  @!PT LDS RZ, [RZ] ;  /* 0x00000000fffff984 */ /* 0x000fe20000000800 */
[----:B------:R1:W-:Y:S02]  /*15960*/  @P1 LDGSTS.E.BYPASS.LTC128B.128 [R204+0xa800], desc[UR6][R18.64+0x100] ;  /* 0x0a80010012cc1fae */ /* 0x0003e4000b901d46 */
[----:B------:R-:W-:Y:S01]  /*15970*/  IMAD.X R148, R198, 0x1, R3, P4 ;  /* 0x00000001c6947824 */ /* 0x000fe200020e0603 */
[----:B------:R-:W-:Y:S01]  /*15980*/  @P1 LEA.HI.X R49, R0, UR11, R5, 0x1, P0 ;  /* 0x0000000b00311c11 */ /* 0x000fe200080f0c05 */
[----:B------:R1:W-:Y:S01]  /*15990*/  @!P1 STS.128 [R204+0xa800], RZ ;  /* 0x00a800ffcc009388 */ /* 0x0003e20000000c00 */
[C---:B------:R-:W-:Y:S01]  /*159a0*/  @P6 LEA R4, P0, R7.reuse, R206, 0x1 ;  /* 0x000000ce07046211 */ /* 0x040fe200078008ff */
[----:B------:R-:W-:Y:S01]  /*159b0*/  IMAD.MOV.U32 R206, RZ, RZ, R16 ;  /* 0x000000ffffce7224 */ /* 0x000fe200078e0010 */
[CC--:B------:R-:W-:Y:S01]  /*159c0*/  @P2 IADD3 R0, P4, R7.reuse, R150.reuse, RZ ;  /* 0x0000009607002210 */ /* 0x0c0fe20007f9e0ff */
[----:B------:R-:W-:Y:S01]  /*159d0*/  @!PT LDS RZ, [RZ] ;  /* 0x00000000fffff984 */ /* 0x000fe20000000800 */
[----:B------:R-:W-:Y:S01]  /*159e0*/  @!PT LDS RZ, [RZ] ;  /* 0x00000000fffff984 */ /* 0x000fe20000000800 */
[----:B------:R-:W-:Y:S01]  /*159f0*/  @!PT LDS RZ, [RZ] ;  /* 0x00000000fffff984 */ /* 0x000fe20000000800 */
[----:B------:R1:W-:Y:S01]  /*15a00*/  @P6 LDGSTS.E.BYPASS.LTC128B.128 [R204+0x7000], desc[UR6][R30.64] ;  /* 0x070000001ecc6fae */ /* 0x0003e2000b901d46 */
[C---:B------:R-:W-:Y:S01]  /*15a10*/  @P6 LEA.HI.X R5, R7.reuse, R207, R148, 0x1, P0 ;  /* 0x000000cf07056211 */ /* 0x040fe200000f0c94 */
[----:B------:R-:W-:Y:S01]  /*15a20*/  IMAD.MOV.U32 R207, RZ, RZ, R17 ;  /* 0x000000ffffcf7224 */ /* 0x000fe200078e0011 */
[----:B------:R-:W-:Y:S01]  /*15a30*/  @P1 IADD3 R7, P0, R7, R150, RZ ;  /* 0x0000009607071210 */ /* 0x000fe20007f1e0ff */
[--C-:B------:R-:W-:Y:S01]  /*15a40*/  @P2 IMAD.X R3, R148, 0x1, R149.reuse, P4 ;  /* 0x0000000194032824 */ /* 0x100fe200020e0695 */
[----:B------:R-:W-:Y:S01]  /*15a50*/  @P2 LEA R50, P4, R0, UR10, 0x1 ;  /* 0x0000000a00322c11 */ /* 0x000fe2000f8808ff */
[----:B------:R1:W-:Y:S02]  /*15a60*/  @!P6 STS.128 [R204+0x7000], RZ ;  /* 0x007000ffcc00e388 */ /* 0x0003e40000000c00 */
[----:B------:R-:W-:Y:S01]  /*15a70*/  @P1 IMAD.X R148, R148, 0x1, R149, P0 ;  /* 0x0000000194941824 */ /* 0x000fe200000e0695 */
[----:B------:R-:W-:Y:S01]  /*15a80*/  @P1 LEA R6, P0, R7, UR10, 0x1 ;  /* 0x0000000a07061c11 */ /* 0x000fe2000f8008ff */
[----:B------:R-:W-:Y:S01]  /*15a90*/  @!PT LDS RZ, [RZ] ;  /* 0x00000000fffff984 */ /* 0x000fe20000000800 */
[----:B------:R-:W-:Y:S01]  /*15aa0*/  @!PT LDS RZ, [RZ] ;  /* 0x00000000fffff984 */ /* 0x000fe20000000800 */
[----:B------:R-:W-:Y:S01]  /*15ab0*/  @!PT LDS RZ, [RZ] ;  /* 0x00000000fffff984 */ /* 0x000fe20000000800 */
[----:B------:R1:W-:Y:S01]  /*15ac0*/  @P2 LDGSTS.E.BYPASS.LTC128B.128 [R204+0x9000], desc[UR6][R28.64+0x80] ;  /* 0x090000801ccc2fae */ /* 0x0003e2000b901d46 */
[----:B------:R-:W-:-:S02]  /*15ad0*/  @P2 LEA.HI.X R51, R0, UR11, R3, 0x1, P4 ;  /* 0x0000000b00332c11 */ /* 0x000fc4000a0f0c03 */
[----:B------:R-:W-:Y:S01]  /*15ae0*/  @P1 LEA.HI.X R7, R7, UR11, R148, 0x1, P0 ;  /* 0x0000000b07071c11 */ /* 0x000fe200080f0c94 */
        /* <DEDUP_REMOVED lines=22> */
.L_x_2376:
[----:B------:R-:W-:Y:S01]  /*15c50*/  IMAD.IADD R89, R44, 0x1, R89 ;  /* 0x000000012c597824 */ /* 0x000fe200078e0259 */
[----:B------:R-:W-:Y:S01]  /*15c60*/  ULDC UR5, c[0x0][0x2ec] ;  /* 0x0000bb0000057ab9 */ /* 0x000fe20000000800 */
[----:B------:R-:W-:Y:S02]  /*15c70*/  LEA R188, R47, UR4, 0x1 ;  /* 0x000000042fbc7c11 */ /* 0x000fe4000f8e08ff */
[C---:B-1----:R-:W-:Y:S01]  /*15c80*/  VIADD R4, R89.reuse, 0x1 ;  /* 0x0000000159047836 */ /* 0x042fe20000000000 */
[CC--:B------:R-:W-:Y:S01]  /*15c90*/  ISETP.GE.AND P4, PT, R89.reuse, R209.reuse, PT ;  /* 0x000000d15900720c */ /* 0x0c0fe20003f86270 */
[C---:B------:R-:W-:Y:S01]  /*15ca0*/  VIADD R0, R89.reuse, 0x8 ;  /* 0x0000000859007836 */ /* 0x040fe20000000000 */
[CC--:B------:R-:W-:Y:S01]  /*15cb0*/  ISETP.GE.AND P1, PT, R89.reuse, R210.reuse, PT ;  /* 0x000000d25900720c */ /* 0x0c0fe20003f26270 */
[----:B------:R-:W-:Y:S01]  /*15cc0*/  VIADD R6, R89, 0x30 ;  /* 0x0000003059067836 */ /* 0x000fe20000000000 */
[----:B------:R-:W-:Y:S01]  /*15cd0*/  ISETP.GE.AND P6, PT, R4, R209, PT ;  /* 0x000000d10400720c */ /* 0x000fe20003fc6270 */
[--C-:B------:R-:W-:Y:S01]  /*15ce0*/  IMAD R186, R46, 0x2, R188.reuse ;  /* 0x000000022eba7824 */ /* 0x100fe200078e02bc */
[C---:B------:R-:W-:Y:S01]  /*15cf0*/  ISETP.GE.AND P0, PT, R4.reuse, R210, PT ;  /* 0x000000d20400720c */ /* 0x040fe20003f06270 */
[----:B------:R-:W-:Y:S01]  /*15d00*/  IMAD R185, R45, 0x2, R188 ;  /* 0x000000022db97824 */ /* 0x000fe200078e02bc */
[-C--:B------:R-:W-:Y:S01]  /*15d10*/  ISETP.LT.OR P4, PT, R89, R212.reuse, P4 ;  /* 0x000000d45900720c */ /* 0x080fe20002781670 */
[----:B------:R-:W-:Y:S01]  /*15d20*/  IMAD R184, R45, 0x2, R186 ;  /* 0x000000022db87824 */ /* 0x000fe200078e02ba */
[C---:B------:R-:W-:Y:S01]  /*15d30*/  ISETP.LT.OR P6, PT, R4.reuse, R212, P6 ;  /* 0x000000d40400720c */ /* 0x040fe200037c1670 */
[----:B------:R-:W-:Y:S01]  /*15d40*/  LDSM.16.MT88.4 R116, [R186+0xc000] ;  /* 0x00c00000ba74783b */ /* 0x000fe20000004200 */
[----:B------:R-:W-:Y:S01]  /*15d50*/  ISETP.LT.OR P0, PT, R4, R211, P0 ;  /* 0x000000d30400720c */ /* 0x000fe20000701670 */
[----:B------:R-:W-:Y:S01]  /*15d60*/  VIADD R4, R89, 0x9 ;  /* 0x0000000959047836 */ /* 0x000fe20000000000 */
[----:B------:R-:W-:Y:S01]  /*15d70*/  FSEL R3, R12, -INF , !P4 ;  /* 0xff8000000c037808 */ /* 0x000fe20006000000 */
[----:B------:R-:W-:Y:S01]  /*15d80*/  LDSM.16.MT88.4 R56, [R185+0xe000] ;  /* 0x00e00000b938783b */ /* 0x000fe20000004200 */
[----:B------:R-:W-:-:S02]  /*15d90*/  ISETP.GE.AND P2, PT, R0, R209, PT ;  /* 0x000000d10000720c */ /* 0x000fc40003f46270 */
[-C--:B------:R-:W-:Y:S01]  /*15da0*/  ISETP.GE.AND P4, PT, R0, R210.reuse, PT ;  /* 0x000000d20000720c */ /* 0x080fe20003f86270 */
[----:B------:R-:W-:Y:S01]  /*15db0*/  LDSM.16.MT88.4 R64, [R184+0xe000] ;  /* 0x00e00000b840783b */ /* 0x000fe20000004200 */
[----:B------:R-:W-:Y:S02]  /*15dc0*/  FSEL R29, R13, -INF , !P6 ;  /* 0xff8000000d1d7808 */ /* 0x000fe40007000000 */
[----:B------:R-:W-:Y:S01]  /*15dd0*/  FSEL R25, R15, -INF , !P0 ;  /* 0xff8000000f197808 */ /* 0x000fe20004000000 */
[----:B------:R-:W-:Y:S01]  /*15de0*/  LDSM.16.MT88.4 R108, [R185+0xc000] ;  /* 0x00c00000b96c783b */ /* 0x000fe20000004200 */
[C---:B------:R-:W-:Y:S02]  /*15df0*/  ISETP.GE.AND P6, PT, R4.reuse, R209, PT ;  /* 0x000000d10400720c */ /* 0x040fe40003fc6270 */
[----:B------:R-:W-:Y:S01]  /*15e00*/  ISETP.GE.AND P0, PT, R4, R210, PT ;  /* 0x000000d20400720c */ /* 0x000fe20003f06270 */
[----:B------:R-:W-:Y:S01]  /*15e10*/  LDSM.16.MT88.4 R124, [R188+0xc000] ;  /* 0x00c00000bc7c783b */ /* 0x000fe20000004200 */
[----:B------:R-:W-:-:S02]  /*15e20*/  ISETP.LT.OR P2, PT, R0, R212, P2 ;  /* 0x000000d40000720c */ /* 0x000fc40001741670 */
[-C--:B------:R-:W-:Y:S01]  /*15e30*/  ISETP.LT.OR P4, PT, R0, R211.reuse, P4 ;  /* 0x000000d30000720c */ /* 0x080fe20002781670 */
[C---:B------:R-:W-:Y:S01]  /*15e40*/  VIADD R0, R89.reuse, 0x10 ;  /* 0x0000001059007836 */ /* 0x040fe20000000000 */
[CC--:B------:R-:W-:Y:S01]  /*15e50*/  ISETP.LT.OR P1, PT, R89.reuse, R211.reuse, P1 ;  /* 0x000000d35900720c */ /* 0x0c0fe20000f21670 */
[----:B------:R-:W-:Y:S01]  /*15e60*/  LDSM.16.MT88.4 R100, [R184+0xc000] ;  /* 0x00c00000b864783b */ /* 0x000fe20000004200 */
[C---:B------:R-:W-:Y:S02]  /*15e70*/  ISETP.LT.OR P6, PT, R4.reuse, R212, P6 ;  /* 0x000000d40400720c */ /* 0x040fe400037c1670 */
[----:B------:R-:W-:Y:S01]  /*15e80*/  ISETP.LT.OR P0, PT, R4, R211, P0 ;  /* 0x000000d30400720c */ /* 0x000fe20000701670 */
[----:B------:R-:W-:Y:S01]  /*15e90*/  VIADD R4, R89, 0x11 ;  /* 0x0000001159047836 */ /* 0x000fe20000000000 */
[----:B------:R-:W-:Y:S01]  /*15ea0*/  FSEL R27, R14, -INF , !P1 ;  /* 0xff8000000e1b7808 */ /* 0x000fe20004800000 */
[----:B------:R-:W-:Y:S01]  /*15eb0*/  LDSM.16.MT88.4 R144, [R184+0x10000] ;  /* 0x01000000b890783b */ /* 0x000fe20000004200 */
[----:B------:R-:W-:-:S02]  /*15ec0*/  FSEL R49, R8, -INF , !P2 ;  /* 0xff80000008317808 */ /* 0x000fc40005000000 */
[CC--:B------:R-:W-:Y:S01]  /*15ed0*/  ISETP.GE.AND P1, PT, R0.reuse, R209.reuse, PT ;  /* 0x000000d10000720c */ /* 0x0c0fe20003f26270 */
[----:B------:R-:W-:Y:S01]  /*15ee0*/  LDSM.16.MT88.4 R140, [R188+0xc800] ;  /* 0x00c80000bc8c783b */ /* 0x000fe20000004200 */
[-C--:B------:R-:W-:Y:S02]  /*15ef0*/  ISETP.GE.AND P2, PT, R0, R210.reuse, PT ;  /* 0x000000d20000720c */ /* 0x080fe40003f46270 */
[----:B------:R-:W-:Y:S02]  /*15f00*/  FSEL R31, R9, -INF , !P6 ;  /* 0xff800000091f7808 */ /* 0x000fe40007000000 */
[----:B------:R-:W-:Y:S02]  /*15f10*/  FSEL R21, R11, -INF , !P0 ;  /* 0xff8000000b157808 */ /* 0x000fe40004000000 */
[C---:B------:R-:W-:Y:S02]  /*15f20*/  ISETP.GE.AND P6, PT, R4.reuse, R209, PT ;  /* 0x000000d10400720c */ /* 0x040fe40003fc6270 */
[----:B------:R-:W-:-:S02]  /*15f30*/  ISETP.GE.AND P0, PT, R4, R210, PT ;  /* 0x000000d20400720c */ /* 0x000fc40003f06270 */
[CC--:B------:R-:W-:Y:S02]  /*15f40*/  ISETP.LT.OR P1, PT, R0.reuse, R212.reuse, P1 ;  /* 0x000000d40000720c */ /* 0x0c0fe40000f21670 */
[-C--:B------:R-:W-:Y:S01]  /*15f50*/  ISETP.LT.OR P2, PT, R0, R211.reuse, P2 ;  /* 0x000000d30000720c */ /* 0x080fe20001741670 */
[C---:B------:R-:W-:Y:S01]  /*15f60*/  VIADD R0, R89.reuse, 0x18 ;  /* 0x0000001859007836 */ /* 0x040fe20000000000 */
[C---:B------:R-:W-:Y:S02]  /*15f70*/  ISETP.LT.OR P6, PT, R4.reuse, R212, P6 ;  /* 0x000000d40400720c */ /* 0x040fe400037c1670 */
[----:B------:R-:W-:Y:S01]  /*15f80*/  ISETP.LT.OR P0, PT, R4, R211, P0 ;  /* 0x000000d30400720c */ /* 0x000fe20000701670 */
[----:B------:R-:W-:Y:S01]  /*15f90*/  VIADD R4, R89, 0x19 ;  /* 0x0000001959047836 */ /* 0x000fe20000000000 */
[----:B------:R-:W-:Y:S02]  /*15fa0*/  FSEL R23, R10, -INF , !P4 ;  /* 0xff8000000a177808 */ /* 0x000fe40006000000 */
[----:B------:R-:W-:-:S02]  /*15fb0*/  FSEL R19, R72, -INF , !P1 ;  /* 0xff80000048137808 */ /* 0x000fc40004800000 */
[CC--:B------:R-:W-:Y:S02]  /*15fc0*/  ISETP.GE.AND P4, PT, R0.reuse, R209.reuse, PT ;  /* 0x000000d10000720c */ /* 0x0c0fe40003f86270 */
        /* <DEDUP_REMOVED lines=12> */
[----:B------:R-:W-:Y:S01]  /*16090*/  FSEL R15, R80, -INF , !P4 ;  /* 0xff800000500f7808 */ /* 0x000fe20006000000 */
[----:B------:R-:W-:Y:S01]  /*160a0*/  LDSM.16.MT88.4 R72, [R188+0x10000] ;  /* 0x01000000bc48783b */ /* 0x000fe20000004200 */
[----:B------:R-:W-:-:S02]  /*160b0*/  ISETP.GE.AND P2, PT, R0, R209, PT ;  /* 0x000000d10000720c */ /* 0x000fc40003f46270 */
[-C--:B------:R-:W-:Y:S02]  /*160c0*/  ISETP.GE.AND P4, PT, R0, R210.reuse, PT ;  /* 0x000000d20000720c */ /* 0x080fe40003f86270 */
[----:B------:R-:W-:Y:S02]  /*160d0*/  FSEL R7, R82, -INF , !P1 ;  /* 0xff80000052077808 */ /* 0x000fe40004800000 */
[----:B------:R-:W-:Y:S02]  /*160e0*/  FSEL R13, R81, -INF , !P6 ;  /* 0xff800000510d7808 */ /* 0x000fe40007000000 */
[C---:B------:R-:W-:Y:S02]  /*160f0*/  ISETP.GE.AND P6, PT, R4.reuse, R209, PT ;  /* 0x000000d10400720c */ /* 0x040fe40003fc6270 */
[----:B------:R-:W-:Y:S02]  /*16100*/  ISETP.GE.AND P1, PT, R4, R210, PT ;  /* 0x000000d20400720c */ /* 0x000fe40003f26270 */
[----:B------:R-:W-:-:S02]  /*16110*/  ISETP.LT.OR P2, PT, R0, R212, P2 ;  /* 0x000000d40000720c */ /* 0x000fc40001741670 */
[-C--:B------:R-:W-:Y:S01]  /*16120*/  ISETP.LT.OR P4, PT, R0, R211.reuse, P4 ;  /* 0x000000d30000720c */ /* 0x080fe20002781670 */
[----:B------:R-:W-:Y:S01]  /*16130*/  VIADD R0, R89, 0x28 ;  /* 0x0000002859007836 */ /* 0x000fe20000000000 */
[C---:B------:R-:W-:Y:S02]  /*16140*/  ISETP.LT.OR P6, PT, R4.reuse, R212, P6 ;  /* 0x000000d40400720c */ /* 0x040fe400037c1670 */
[----:B------:R-:W-:Y:S02]  /*16150*/  ISETP.LT.OR P1, PT, R4, R211, P1 ;  /* 0x000000d30400720c */ /* 0x000fe40000f21670 */
[----:B------:R-:W-:Y:S02]  /*16160*/  FMNMX.FTZ R4, R3, R29, !PT ;  /* 0x0000001d03047209 */ /* 0x000fe40007810000 */
[----:B------:R-:W-:Y:S02]  /*16170*/  FSEL R5, R83, -INF , !P0 ;  /* 0xff80000053057808 */ /* 0x000fe40004000000 */
[----:B------:R-:W-:Y:S01]  /*16180*/  ISETP.GE.AND P0, PT, R0, R209, PT ;  /* 0x000000d10000720c */ /* 0x000fe20003f06270 */
[----:B------:R-:W-:Y:S01]  /*16190*/  LDSM.16.MT88.4 R80, [R186+0x10000] ;  /* 0x01000000ba50783b */ /* 0x000fe20000004200 */
[----:B------:R-:W-:-:S02]  /*161a0*/  FMNMX.FTZ R4, R49, R4, !PT ;  /* 0x0000000431047209 */ /* 0x000fc40007810000 */
[----:B------:R-:W-:Y:S02]  /*161b0*/  ISETP.LT.OR P0, PT, R0, R212, P0 ;  /* 0x000000d40000720c */ /* 0x000fe40000701670 */
[----:B------:R-:W-:Y:S02]  /*161c0*/  FMNMX.FTZ R4, R31, R4, !PT ;  /* 0x000000041f047209 */ /* 0x000fe40007810000 */
[----:B------:R-:W-:Y:S02]  /*161d0*/  FSEL R229, R86, -INF , !P4 ;  /* 0xff80000056e57808 */ /* 0x000fe40006000000 */
[----:B------:R-:W-:Y:S02]  /*161e0*/  FSEL R231, R40, -INF , !P0 ;  /* 0xff80000028e77808 */ /* 0x000fe40004000000 */
[----:B------:R-:W-:Y:S02]  /*161f0*/  ISETP.GE.AND P4, PT, R6, R209, PT ;  /* 0x000000d10600720c */ /* 0x000fe40003f86270 */
[----:B------:R-:W-:-:S02]  /*16200*/  FMNMX.FTZ R4, R19, R4, !PT ;  /* 0x0000000413047209 */ /* 0x000fc40007810000 */
[C---:B------:R-:W-:Y:S02]  /*16210*/  ISETP.GE.AND P0, PT, R6.reuse, R210, PT ;  /* 0x000000d20600720c */ /* 0x040fe40003f06270 */
[----:B------:R-:W-:Y:S01]  /*16220*/  FMNMX.FTZ R8, R17, R4, !PT ;  /* 0x0000000411087209 */ /* 0x000fe20007810000 */
[----:B------:R-:W-:Y:S01]  /*16230*/  VIADD R4, R89, 0x31 ;  /* 0x0000003159047836 */ /* 0x000fe20000000000 */
[C---:B------:R-:W-:Y:S02]  /*16240*/  ISETP.LT.OR P4, PT, R6.reuse, R212, P4 ;  /* 0x000000d40600720c */ /* 0x040fe40002781670 */
[----:B------:R-:W-:Y:S02]  /*16250*/  ISETP.LT.OR P0, PT, R6, R211, P0 ;  /* 0x000000d30600720c */ /* 0x000fe40000701670 */
[----:B------:R-:W-:Y:S02]  /*16260*/  FSEL R233, R84, -INF , !P2 ;  /* 0xff80000054e97808 */ /* 0x000fe40005000000 */
[----:B------:R-:W-:-:S02]  /*16270*/  FMNMX.FTZ R6, R27, R25, !PT ;  /* 0x000000191b067209 */ /* 0x000fc40007810000 */
[C---:B------:R-:W-:Y:S02]  /*16280*/  ISETP.GE.AND P2, PT, R0.reuse, R210, PT ;  /* 0x000000d20000720c */ /* 0x040fe40003f46270 */
[----:B------:R-:W-:Y:S02]  /*16290*/  FMNMX.FTZ R8, R15, R8, !PT ;  /* 0x000000080f087209 */ /* 0x000fe40007810000 */
[----:B------:R-:W-:Y:S02]  /*162a0*/  FMNMX.FTZ R6, R23, R6, !PT ;  /* 0x0000000617067209 */ /* 0x000fe40007810000 */
[----:B------:R-:W-:Y:S01]  /*162b0*/  ISETP.LT.OR P2, PT, R0, R211, P2 ;  /* 0x000000d30000720c */ /* 0x000fe20001741670 */
[----:B------:R-:W-:Y:S01]  /*162c0*/  VIADD R0, R89, 0x29 ;  /* 0x0000002959007836 */ /* 0x000fe20000000000 */
[----:B------:R-:W-:Y:S02]  /*162d0*/  FMNMX.FTZ R8, R13, R8, !PT ;  /* 0x000000080d087209 */ /* 0x000fe40007810000 */
[----:B------:R-:W-:-:S02]  /*162e0*/  FMNMX.FTZ R6, R21, R6, !PT ;  /* 0x0000000615067209 */ /* 0x000fc40007810000 */
[----:B------:R-:W-:Y:S02]  /*162f0*/  FSEL R165, R85, -INF , !P6 ;  /* 0xff80000055a57808 */ /* 0x000fe40007000000 */
[C---:B------:R-:W-:Y:S02]  /*16300*/  ISETP.GE.AND P6, PT, R0.reuse, R209, PT ;  /* 0x000000d10000720c */ /* 0x040fe40003fc6270 */
[----:B------:R-:W-:Y:S02]  /*16310*/  FMNMX.FTZ R8, R233, R8, !PT ;  /* 0x00000008e9087209 */ /* 0x000fe40007810000 */
[----:B------:R-:W-:Y:S02]  /*16320*/  FSEL R171, R87, -INF , !P1 ;  /* 0xff80000057ab7808 */ /* 0x000fe40004800000 */
[----:B------:R-:W-:Y:S02]  /*16330*/  FMNMX.FTZ R6, R11, R6, !PT ;  /* 0x000000060b067209 */ /* 0x000fe40007810000 */
[----:B------:R-:W-:-:S02]  /*16340*/  ISETP.GE.AND P1, PT, R0, R210, PT ;  /* 0x000000d20000720c */ /* 0x000fc40003f26270 */
[C---:B------:R-:W-:Y:S02]  /*16350*/  ISETP.LT.OR P6, PT, R0.reuse, R212, P6 ;  /* 0x000000d40000720c */ /* 0x040fe400037c1670 */
[----:B------:R-:W-:Y:S02]  /*16360*/  FMNMX.FTZ R8, R165, R8, !PT ;  /* 0x00000008a5087209 */ /* 0x000fe40007810000 */
[----:B------:R-:W-:Y:S02]  /*16370*/  FMNMX.FTZ R6, R9, R6, !PT ;  /* 0x0000000609067209 */ /* 0x000fe40007810000 */
[----:B------:R-:W-:Y:S01]  /*16380*/  ISETP.LT.OR P1, PT, R0, R211, P1 ;  /* 0x000000d30000720c */ /* 0x000fe20000f21670 */
[C---:B------:R-:W-:Y:S01]  /*16390*/  VIADD R0, R89.reuse, 0x38 ;  /* 0x0000003859007836 */ /* 0x040fe20000000000 */
[----:B------:R-:W-:Y:S01]  /*163a0*/  FSEL R215, R42, -INF , !P2 ;  /* 0xff8000002ad77808 */ /* 0x000fe20005000000 */
[----:B------:R-:W-:Y:S01]  /*163b0*/  VIADD R89, R89, 0x39 ;  /* 0x0000003959597836 */ /* 0x000fe20000000000 */
[----:B------:R-:W-:-:S02]  /*163c0*/  ISETP.GE.AND P2, PT, R4, R209, PT ;  /* 0x000000d10400720c */ /* 0x000fc40003f46270 */
[----:B------:R-:W-:Y:S02]  /*163d0*/  FSEL R167, R41, -INF , !P6 ;  /* 0xff80000029a77808 */ /* 0x000fe40007000000 */
[----:B------:R-:W-:Y:S02]  /*163e0*/  FMNMX.FTZ R8, R231, R8, !PT ;  /* 0x00000008e7087209 */ /* 0x000fe40007810000 */
[----:B------:R-:W-:Y:S02]  /*163f0*/  FMNMX.FTZ R6, R7, R6, !PT ;  /* 0x0000000607067209 */ /* 0x000fe40007810000 */
[----:B------:R-:W-:Y:S02]  /*16400*/  ISETP.GE.AND P6, PT, R0, R209, PT ;  /* 0x000000d10000720c */ /* 0x000fe40003fc6270 */
[----:B------:R-:W-:Y:S02]  /*16410*/  FSEL R225, R36, -INF , !P4 ;  /* 0xff80000024e17808 */ /* 0x000fe40006000000 */
[----:B------:R-:W-:-:S02]  /*16420*/  ISETP.LT.OR P2, PT, R4, R212, P2 ;  /* 0x000000d40400720c */ /* 0x000fc40001741670 */
[----:B------:R-:W-:Y:S02]  /*16430*/  FMNMX.FTZ R8, R167, R8, !PT ;  /* 0x00000008a7087209 */ /* 0x000fe40007810000 */
[----:B------:R-:W-:Y:S02]  /*16440*/  FMNMX.FTZ R6, R5, R6, !PT ;  /* 0x0000000605067209 */ /* 0x000fe40007810000 */
[----:B------:R-:W-:Y:S02]  /*16450*/  ISETP.LT.OR P6, PT, R0, R212, P6 ;  /* 0x000000d40000720c */ /* 0x000fe400037c1670 */
[----:B------:R-:W-:Y:S02]  /*16460*/  FSEL R223, R37, -INF , !P2 ;  /* 0xff80000025df7808 */ /* 0x000fe40005000000 */
[----:B------:R-:W-:Y:S02]  /*16470*/  FMNMX.FTZ R8, R225, R8, !PT ;  /* 0x00000008e1087209 */ /* 0x000fe40007810000 */
[----:B------:R-:W-:-:S02]  /*16480*/  ISETP.GE.AND P4, PT, R89, R209, PT ;  /* 0x000000d15900720c */ /* 0x000fc40003f86270 */
[----:B------:R-:W-:Y:S02]  /*16490*/  FMNMX.FTZ R6, R229, R6, !PT ;  /* 0x00000006e5067209 */ /* 0x000fe40007810000 */
[----:B------:R-:W-:Y:S02]  /*164a0*/  FSEL R221, R32, -INF , !P6 ;  /* 0xff80000020dd7808 */ /* 0x000fe40007000000 */
[----:B------:R-:W-:Y:S02]  /*164b0*/  FMNMX.FTZ R8, R223, R8, !PT ;  /* 0x00000008df087209 */ /* 0x000fe40007810000 */
[----:B------:R-:W-:Y:S02]  /*164c0*/  ISETP.LT.OR P4, PT, R89, R212, P4 ;  /* 0x000000d45900720c */ /* 0x000fe40002781670 */
[----:B------:R-:W-:Y:S02]  /*164d0*/  FMNMX.FTZ R6, R171, R6, !PT ;  /* 0x00000006ab067209 */ /* 0x000fe40007810000 */
[----:B------:R-:W-:-:S02]  /*164e0*/  FSEL R227, R43, -INF , !P1 ;  /* 0xff8000002be37808 */ /* 0x000fc40004800000 */
[----:B------:R-:W-:Y:S01]  /*164f0*/  FMNMX.FTZ R10, R221, R8, !PT ;  /* 0x00000008dd0a7209 */ /* 0x000fe20007810000 */
[----:B------:R-:W-:Y:S01]  /*16500*/  LDSM.16.MT88.4 R40, [R188+0xe000] ;  /* 0x00e00000bc28783b */ /* 0x000fe20000004200 */
[-C--:B------:R-:W-:Y:S02]  /*16510*/  ISETP.GE.AND P1, PT, R0, R210.reuse, PT ;  /* 0x000000d20000720c */ /* 0x080fe40003f26270 */
[----:B------:R-:W-:Y:S02]  /*16520*/  FSEL R219, R33, -INF , !P4 ;  /* 0xff80000021db7808 */ /* 0x000fe40006000000 */
[----:B------:R-:W-:Y:S02]  /*16530*/  ISETP.GE.AND P2, PT, R4, R210, PT ;  /* 0x000000d20400720c */ /* 0x000fe40003f46270 */
[----:B------:R-:W-:Y:S02]  /*16540*/  FMNMX.FTZ R8, R215, R6, !PT ;  /* 0x00000006d7087209 */ /* 0x000fe40007810000 */
[----:B------:R-:W-:-:S02]  /*16550*/  ISETP.LT.OR P1, PT, R0, R211, P1 ;  /* 0x000000d30000720c */ /* 0x000fc40000f21670 */
[----:B------:R-:W-:Y:S02]  /*16560*/  FMNMX.FTZ R6, R219, R10, !PT ;  /* 0x0000000adb067209 */ /* 0x000fe40007810000 */
[----:B------:R-:W-:Y:S02]  /*16570*/  ISETP.LT.OR P2, PT, R4, R211, P2 ;  /* 0x000000d30400720c */ /* 0x000fe40001741670 */
[----:B------:R-:W-:Y:S01]  /*16580*/  FSEL R217, R38, -INF , !P0 ;  /* 0xff80000026d97808 */ /* 0x000fe20004000000 */
[----:B------:R-:W1:Y:S01]  /*16590*/  SHFL.BFLY PT, R33, R6, 0x2, 0x1f ;  /* 0x0c401f0006217f89 */ /* 0x000e6200000e0000 */
[----:B------:R-:W-:Y:S02]  /*165a0*/  FMNMX.FTZ R0, R227, R8, !PT ;  /* 0x00000008e3007209 */ /* 0x000fe40007810000 */
[----:B------:R-:W-:Y:S02]  /*165b0*/  ISETP.GE.AND P0, PT, R89, R210, PT ;  /* 0x000000d25900720c */ /* 0x000fe40003f06270 */
[----:B------:R-:W-:-:S02]  /*165c0*/  FSEL R213, R39, -INF , !P2 ;  /* 0xff80000027d57808 */ /* 0x000fc40005000000 */
[----:B------:R-:W-:Y:S02]  /*165d0*/  FMNMX.FTZ R0, R217, R0, !PT ;  /* 0x00000000d9007209 */ /* 0x000fe40007810000 */
[----:B------:R-:W-:Y:S02]  /*165e0*/  ISETP.LT.OR P0, PT, R89, R211, P0 ;  /* 0x000000d35900720c */ /* 0x000fe40000701670 */
        /* <DEDUP_REMOVED lines=9> */
[----:B-1----:R-:W-:Y:S02]  /*16680*/  FMNMX.FTZ R33, R37, R0, !PT ;  /* 0x0000000025217209 */ /* 0x002fe40007810000 */
        /* <DEDUP_REMOVED lines=13> */
[----:B------:R-:W-:Y:S01]  /*16760*/  LDSM.16.MT88.4 R48, [R186+0xe000] ;  /* 0x00e00000ba30783b */ /* 0x000fe20000004200 */
[--C-:B------:R-:W-:Y:S01]  /*16770*/  FFMA.FTZ R162, R233, UR5, -R194.reuse ;  /* 0x00000005e9a27c23 */ /* 0x100fe200080108c2 */
[----:B-1----:R-:W-:Y:S01]  /*16780*/  FMNMX.FTZ R3, R33, R0, !PT ;  /* 0x0000000021037209 */ /* 0x002fe20007810000 */
[--C-:B------:R-:W-:Y:S01]  /*16790*/  FFMA.FTZ R0, R13, UR5, -R194.reuse ;  /* 0x000000050d007c23 */ /* 0x100fe200080108c2 */
[----:B------:R-:W-:Y:S01]  /*167a0*/  LDSM.16.MT88.4 R16, [R184+0xe800] ;  /* 0x00e80000b810783b */ /* 0x000fe20000004200 */
[--C-:B------:R-:W-:Y:S01]  /*167b0*/  FFMA.FTZ R165, R165, UR5, -R194.reuse ;  /* 0x00000005a5a57c23 */ /* 0x100fe200080108c2 */
[C---:B------:R-:W-:Y:S01]  /*167c0*/  FSETP.NEU.FTZ.AND P0, PT, R3.reuse, -INF , PT ;  /* 0xff8000000300780b */ /* 0x040fe20003f1d000 */
[----:B------:R-:W-:Y:S01]  /*167d0*/  FMUL.FTZ R168, R3, UR5 ;  /* 0x0000000503a87c20 */ /* 0x000fe20008410000 */
[----:B------:R-:W1:Y:S01]  /*167e0*/  MUFU.EX2 R158, R158 ;  /* 0x0000009e009e7308 */ /* 0x000e620000000800 */
[----:B------:R-:W2:Y:S01]  /*167f0*/  LDSM.16.MT88.4 R12, [R186+0xc800] ;  /* 0x00c80000ba0c783b */ /* 0x000ea20000004200 */
[--C-:B------:R-:W-:Y:S01]  /*16800*/  FFMA.FTZ R164, R231, UR5, -R194.reuse ;  /* 0x00000005e7a47c23 */ /* 0x100fe200080108c2 */
[--C-:B------:R-:W-:Y:S01]  /*16810*/  FFMA.FTZ R167, R167, UR5, -R194.reuse ;  /* 0x00000005a7a77c23 */ /* 0x100fe200080108c2 */
[----:B------:R-:W-:Y:S01]  /*16820*/  FSEL R168, R168, RZ, P0 ;  /* 0x000000ffa8a87208 */ /* 0x000fe20000000000 */
[----:B------:R-:W-:Y:S01]  /*16830*/  LDSM.16.MT88.4 R32, [R185+0xc800] ;  /* 0x00c80000b920783b */ /* 0x000fe20000004200 */
[--C-:B------:R-:W-:Y:S01]  /*16840*/  FFMA.FTZ R214, R225, UR5, -R194.reuse ;  /* 0x00000005e1d67c23 */ /* 0x100fe200080108c2 */
[----:B------:R-:W-:Y:S01]  /*16850*/  FFMA.FTZ R223, R223, UR5, -R194 ;  /* 0x00000005dfdf7c23 */ /* 0x000fe200080108c2 */
        /* <DEDUP_REMOVED lines=8> */
[----:B------:R-:W3:Y:S01]  /*168e0*/  MUFU.EX2 R152, R152 ;  /* 0x0000009800987308 */ /* 0x000ee20000000800 */
[----:B------:R-:W4:Y:S01]  /*168f0*/  LDSM.16.MT88.4 R8, [R188+0xe800] ;  /* 0x00e80000bc08783b */ /* 0x000f220000004200 */
[----:B-1----:R-:W-:Y:S01]  /*16900*/  F2FP.F16.F32.PACK_AB R96, R158, R161 ;  /* 0x000000a19e60723e */ /* 0x002fe200000000ff */
[--C-:B------:R-:W-:Y:S01]  /*16910*/  FFMA.FTZ R138, R5, UR5, -R168.reuse ;  /* 0x00000005058a7c23 */ /* 0x100fe200080108a8 */
[--C-:B------:R-:W-:Y:S01]  /*16920*/  FFMA.FTZ R170, R215, UR5, -R168.reuse ;  /* 0x00000005d7aa7c23 */ /* 0x100fe200080108a8 */
[----:B------:R-:W1:Y:S01]  /*16930*/  LDSM.16.MT88.4 R20, [R185+0xe800] ;  /* 0x00e80000b914783b */ /* 0x000e620000004200 */
[--C-:B------:R-:W-:Y:S01]  /*16940*/  FFMA.FTZ R166, R229, UR5, -R168.reuse ;  /* 0x00000005e5a67c23 */ /* 0x100fe200080108a8 */
[--C-:B------:R-:W-:Y:S01]  /*16950*/  FFMA.FTZ R171, R171, UR5, -R168.reuse ;  /* 0x00000005abab7c23 */ /* 0x100fe200080108a8 */
[----:B------:R-:W-:Y:S01]  /*16960*/  MUFU.EX2 R160, R160 ;  /* 0x000000a000a07308 */ /* 0x000fe20000000800 */
[----:B------:R-:W-:Y:S01]  /*16970*/  LDSM.16.MT88.4 R28, [R184+0xc800] ;  /* 0x00c80000b81c783b */ /* 0x000fe20000004200 */
[----:B------:R-:W-:Y:S01]  /*16980*/  FFMA.FTZ R215, R227, UR5, -R168 ;  /* 0x00000005e3d77c23 */ /* 0x000fe200080108a8 */
[--C-:B------:R-:W-:Y:S01]  /*16990*/  FFMA.FTZ R216, R221, UR5, -R194.reuse ;  /* 0x00000005ddd87c23 */ /* 0x100fe200080108c2 */
[----:B------:R-:W-:Y:S01]  /*169a0*/  FFMA.FTZ R219, R219, UR5, -R194 ;  /* 0x00000005dbdb7c23 */ /* 0x000fe200080108c2 */
[----:B------:R-:W-:Y:S01]  /*169b0*/  LDSM.16.MT88.4 R24, [R186+0xe800] ;  /* 0x00e80000ba18783b */ /* 0x000fe20000004200 */
[--C-:B------:R-:W-:Y:S01]  /*169c0*/  FFMA.FTZ R194, R217, UR5, -R168.reuse ;  /* 0x00000005d9c27c23 */ /* 0x100fe200080108a8 */
[--C-:B------:R-:W-:Y:S01]  /*169d0*/  FFMA.FTZ R213, R213, UR5, -R168.reuse ;  /* 0x00000005d5d57c23 */ /* 0x100fe200080108a8 */
[----:B------:R-:W5:Y:S01]  /*169e0*/  MUFU.EX2 R163, R163 ;  /* 0x000000a300a37308 */ /* 0x000f620000000800 */
[----:B---3--:R-:W-:Y:S01]  /*169f0*/  F2FP.F16.F32.PACK_AB R98, R152, R155 ;  /* 0x0000009b9862723e */ /* 0x008fe200000000ff */
[--C-:B------:R-:W-:Y:S01]  /*16a00*/  FFMA.FTZ R193, R193, UR5, -R168.reuse ;  /* 0x00000005c1c17c23 */ /* 0x100fe200080108a8 */
[----:B------:R-:W-:Y:S01]  /*16a10*/  FFMA.FTZ R168, R169, UR5, -R168 ;  /* 0x00000005a9a87c23 */ /* 0x000fe200080108a8 */
[----:B------:R-:W-:-:S04]  /*16a20*/  FADD.FTZ R158, R161, R158 ;  /* 0x0000009ea19e7221 */ /* 0x000fc80000010000 */
[----:B------:R-:W-:Y:S01]  /*16a30*/  MUFU.EX2 R159, R159 ;  /* 0x0000009f009f7308 */ /* 0x000fe20000000800 */
[----:B------:R-:W-:-:S04]  /*16a40*/  FADD.FTZ R155, R155, R158 ;  /* 0x0000009e9b9b7221 */ /* 0x000fc80000010000 */
        /* <DEDUP_REMOVED lines=44> */
[----:B------:R-:W5:Y:S03]  /*16d10*/  MUFU.EX2 R167, R167 ;  /* 0x000000a700a77308 */ /* 0x000f660000000800 */
[C---:B----4-:R-:W-:Y:S05]  /*16d20*/  HMMA.16816.F32 R36, R4.reuse, R8, R36 ;  /* 0x000000080424723c */ /* 0x050fea0000001824 */
[----:B------:R-:W-:Y:S01]  /*16d30*/  MUFU.EX2 R166, R166 ;  /* 0x000000a600a67308 */ /* 0x000fe20000000800 */
[----:B------:R-:W-:Y:S01]  /*16d40*/  HMMA.16816.F32 R40, R4, R10, R40 ;  /* 0x0000000a0428723c */ /* 0x000fe20000001828 */
[----:B------:R-:W4:Y:S05]  /*16d50*/  LDSM.16.MT88.4 R8, [R186+0x10800] ;  /* 0x01080000ba08783b */ /* 0x000f2a0000004200 */
[C---:B------:R-:W-:Y:S01]  /*16d60*/  HMMA.16816.F32 R80, R96.reuse, R82, RZ ;  /* 0x000000526050723c */ /* 0x040fe200000018ff */
[----:B------:R-:W5:Y:S05]  /*16d70*/  MUFU.EX2 R171, R171 ;  /* 0x000000ab00ab7308 */ /* 0x000f6a0000000800 */
[----:B------:R-:W-:Y:S03]  /*16d80*/  HMMA.16816.F32 R112, R96, R108, RZ ;  /* 0x0000006c6070723c */ /* 0x000fe600000018ff */
[----:B------:R-:W-:Y:S03]  /*16d90*/  MUFU.EX2 R170, R170 ;  /* 0x000000aa00aa7308 */ /* 0x000fe60000000800 */
[C---:B-1----:R-:W-:Y:S05]  /*16da0*/  HMMA.16816.F32 R52, R4.reuse, R20, R52 ;  /* 0x000000140434723c */ /* 0x042fea0000001834 */
[----:B------:R-:W1:Y:S01]  /*16db0*/  MUFU.EX2 R215, R215 ;  /* 0x000000d700d77308 */ /* 0x000e620000000800 */
[C---:B------:R-:W-:Y:S01]  /*16dc0*/  HMMA.16816.F32 R56, R4.reuse, R22, R56 ;  /* 0x000000160438723c */ /* 0x040fe20000001838 */
[----:B------:R-:W3:Y:S05]  /*16dd0*/  LDSM.16.MT88.4 R20, [R185+0x10800] ;  /* 0x01080000b914783b */ /* 0x000eea0000004200 */
[C---:B------:R-:W-:Y:S01]  /*16de0*/  HMMA.16816.F32 R60, R4.reuse, R16, R60 ;  /* 0x00000010043c723c */ /* 0x040fe2000000183c */
[----:B------:R-:W-:Y:S05]  /*16df0*/  MUFU.EX2 R214, R214 ;  /* 0x000000d600d67308 */ /* 0x000fea0000000800 */
[----:B------:R-:W-:Y:S01]  /*16e00*/  HMMA.16816.F32 R64, R4, R18, R64 ;  /* 0x000000120440723c */ /* 0x000fe20000001840 */
[----:B------:R-:W5:Y:S02]  /*16e10*/  LDSM.16.MT88.4 R16, [R184+0x10800] ;  /* 0x01080000b810783b */ /* 0x000f640000004200 */
[----:B------:R-:W1:Y:S03]  /*16e20*/  MUFU.EX2 R223, R223 ;  /* 0x000000df00df7308 */ /* 0x000e660000000800 */
[----:B------:R-:W-:Y:S05]  /*16e30*/  HMMA.16816.F32 R108, R96, R110, RZ ;  /* 0x0000006e606c723c */ /* 0x000fea00000018ff */
[----:B------:R-:W-:Y:S01]  /*16e40*/  MUFU.EX2 R216, R216 ;  /* 0x000000d800d87308 */ /* 0x000fe20000000800 */
[C---:B--2---:R-:W-:Y:S06]  /*16e50*/  HMMA.16816.F32 R68, R4.reuse, R12, R68 ;  /* 0x0000000c0444723c */ /* 0x044fec0000001844 */
[C---:B------:R-:W-:Y:S01]  /*16e60*/  HMMA.16816.F32 R72, R4.reuse, R14, R72 ;  /* 0x0000000e0448723c */ /* 0x040fe20000001848 */
[----:B------:R-:W2:Y:S01]  /*16e70*/  LDSM.16.MT88.4 R12, [R185+0xd000] ;  /* 0x00d00000b90c783b */ /* 0x000ea20000004200 */
[----:B------:R-:W2:Y:S04]  /*16e80*/  MUFU.EX2 R219, R219 ;  /* 0x000000db00db7308 */ /* 0x000ea80000000800 */
[C---:B----4-:R-:W-:Y:S04]  /*16e90*/  HMMA.16816.F32 R76, R4.reuse, R8, R76 ;  /* 0x00000008044c723c */ /* 0x050fe8000000184c */
[----:B------:R-:W-:Y:S02]  /*16ea0*/  MUFU.EX2 R194, R194 ;  /* 0x000000c200c27308 */ /* 0x000fe40000000800 */
[----:B------:R-:W-:Y:S01]  /*16eb0*/  HMMA.16816.F32 R80, R4, R10, R80 ;  /* 0x0000000a0450723c */ /* 0x000fe20000001850 */
[----:B------:R-:W4:Y:S05]  /*16ec0*/  LDSM.16.MT88.4 R8, [R185+0xf000] ;  /* 0x00f00000b908783b */ /* 0x000f2a0000004200 */
[C---:B------:R-:W-:Y:S01]  /*16ed0*/  HMMA.16816.F32 R128, R96.reuse, R124, RZ ;  /* 0x0000007c6080723c */ /* 0x040fe200000018ff */
[----:B------:R-:W4:Y:S05]  /*16ee0*/  MUFU.EX2 R213, R213 ;  /* 0x000000d500d57308 */ /* 0x000f2a0000000800 */
[C---:B------:R-:W-:Y:S03]  /*16ef0*/  HMMA.16816.F32 R104, R96.reuse, R100, RZ ;  /* 0x000000646068723c */ /* 0x040fe600000018ff */
[----:B------:R-:W-:Y:S03]  /*16f00*/  MUFU.EX2 R193, R193 ;  /* 0x000000c100c17308 */ /* 0x000fe60000000800 */
[C---:B------:R-:W-:Y:S05]  /*16f10*/  HMMA.16816.F32 R44, R96.reuse, R48, RZ ;  /* 0x00000030602c723c */ /* 0x040fea00000018ff */
[----:B------:R-:W4:Y:S01]  /*16f20*/  MUFU.EX2 R168, R168 ;  /* 0x000000a800a87308 */ /* 0x000f220000000800 */
        /* <DEDUP_REMOVED lines=23> */
[C---:B-----5:R-:W-:Y:S06]  /*170a0*/  HMMA.16816.F32 R92, R4.reuse, R16, R92 ;  /* 0x00000010045c723c */ /* 0x060fec000000185c */
[----:B------:R-:W-:Y:S01]  /*170b0*/  HMMA.16816.F32 R96, R4, R18, R96 ;  /* 0x000000120460723c */ /* 0x000fe20000001860 */
[----:B------:R-:W5:Y:S06]  /*170c0*/  LDSM.16.MT88.4 R16, [R188+0x11000] ;  /* 0x01100000bc10783b */ /* 0x000f6c0000004200 */
[----:B------:R-:W-:Y:S01]  /*170d0*/  F2FP.F16.F32.PACK_AB R4, R165, R162 ;  /* 0x000000a2a504723e */ /* 0x000fe200000000ff */
[----:B------:R-:W-:Y:S01]  /*170e0*/  FADD.FTZ R162, R162, R149 ;  /* 0x00000095a2a27221 */ /* 0x000fe20000010000 */
[----:B------:R-:W-:-:S02]  /*170f0*/  F2FP.F16.F32.PACK_AB R6, R167, R164 ;  /* 0x000000a4a706723e */ /* 0x000fc400000000ff */
[----:B------:R-:W-:Y:S01]  /*17100*/  F2FP.F16.F32.PACK_AB R5, R171, R166 ;  /* 0x000000a6ab05723e */ /* 0x000fe200000000ff */
[----:B------:R-:W-:Y:S01]  /*17110*/  FADD.FTZ R166, R166, R139 ;  /* 0x0000008ba6a67221 */ /* 0x000fe20000010000 */
[----:B-1----:R-:W-:Y:S01]  /*17120*/  F2FP.F16.F32.PACK_AB R7, R215, R170 ;  /* 0x000000aad707723e */ /* 0x002fe200000000ff */
[----:B------:R-:W-:Y:S02]  /*17130*/  FADD.FTZ R165, R165, R162 ;  /* 0x000000a2a5a57221 */ /* 0x000fe40000010000 */
[----:B------:R-:W-:Y:S02]  /*17140*/  FADD.FTZ R171, R171, R166 ;  /* 0x000000a6abab7221 */ /* 0x000fe40000010000 */
[----:B------:R-:W-:Y:S02]  /*17150*/  FADD.FTZ R164, R164, R165 ;  /* 0x000000a5a4a47221 */ /* 0x000fe40000010000 */
[----:B--2---:R-:W-:Y:S01]  /*17160*/  HMMA.16816.F32 R112, R4, R12, R112 ;  /* 0x0000000c0470723c */ /* 0x004fe20000001870 */
[----:B------:R-:W-:Y:S01]  /*17170*/  FADD.FTZ R170, R170, R171 ;  /* 0x000000abaaaa7221 */ /* 0x000fe20000010000 */
[----:B------:R-:W-:-:S03]  /*17180*/  FADD.FTZ R167, R167, R164 ;  /* 0x000000a4a7a77221 */ /* 0x000fc60000010000 */
[----:B------:R-:W-:Y:S01]  /*17190*/  FADD.FTZ R215, R215, R170 ;  /* 0x000000aad7d77221 */ /* 0x000fe20000010000 */
[C---:B------:R-:W-:Y:S01]  /*171a0*/  HMMA.16816.F32 R108, R4.reuse, R14, R108 ;  /* 0x0000000e046c723c */ /* 0x040fe2000000186c */
[----:B------:R-:W1:Y:S05]  /*171b0*/  LDSM.16.MT88.4 R12, [R186+0x11000] ;  /* 0x01100000ba0c783b */ /* 0x000e6a0000004200 */
[C---:B----4-:R-:W-:Y:S06]  /*171c0*/  HMMA.16816.F32 R52, R4.reuse, R8, R52 ;  /* 0x000000080434723c */ /* 0x050fec0000001834 */
[C---:B------:R-:W-:Y:S01]  /*171d0*/  HMMA.16816.F32 R56, R4.reuse, R10, R56 ;  /* 0x0000000a0438723c */ /* 0x040fe20000001838 */
[----:B------:R-:W2:Y:S05]  /*171e0*/  LDSM.16.MT88.4 R8, [R185+0x11000] ;  /* 0x01100000b908783b */ /* 0x000eaa0000004200 */
[C---:B---3--:R-:W-:Y:S06]  /*171f0*/  HMMA.16816.F32 R60, R4.reuse, R20, R60 ;  /* 0x00000014043c723c */ /* 0x048fec000000183c */
[C---:B------:R-:W-:Y:S01]  /*17200*/  HMMA.16816.F32 R64, R4.reuse, R22, R64 ;  /* 0x000000160440723c */ /* 0x040fe20000001840 */
[----:B------:R-:W3:Y:S05]  /*17210*/  LDSM.16.MT88.4 R20, [R184+0x11000] ;  /* 0x01100000b814783b */ /* 0x000eea0000004200 */
[C---:B-----5:R-:W-:Y:S06]  /*17220*/  HMMA.16816.F32 R68, R4.reuse, R16, R68 ;  /* 0x000000100444723c */ /* 0x060fec0000001844 */
        /* <DEDUP_REMOVED lines=28> */
[----:B------:R-:W-:-:S02]  /*173f0*/  F2FP.F16.F32.PACK_AB R6, R219, R216 ;  /* 0x000000d8db06723e */ /* 0x000fc400000000ff */
[----:B------:R-:W-:Y:S01]  /*17400*/  F2FP.F16.F32.PACK_AB R5, R213, R194 ;  /* 0x000000c2d505723e */ /* 0x000fe200000000ff */
[----:B------:R-:W-:Y:S01]  /*17410*/  FADD.FTZ R194, R194, R215 ;  /* 0x000000d7c2c27221 */ /* 0x000fe20000010000 */
[----:B------:R-:W-:Y:S01]  /*17420*/  F2FP.F16.F32.PACK_AB R7, R168, R193 ;  /* 0x000000c1a807723e */ /* 0x000fe200000000ff */
[----:B------:R-:W-:Y:S02]  /*17430*/  FADD.FTZ R223, R223, R214 ;  /* 0x000000d6dfdf7221 */ /* 0x000fe40000010000 */
[----:B------:R-:W-:Y:S02]  /*17440*/  FADD.FTZ R194, R213, R194 ;  /* 0x000000c2d5c27221 */ /* 0x000fe40000010000 */
[----:B------:R-:W-:Y:S02]  /*17450*/  FADD.FTZ R216, R216, R223 ;  /* 0x000000dfd8d87221 */ /* 0x000fe40000010000 */
[----:B----4-:R-:W-:Y:S01]  /*17460*/  HMMA.16816.F32 R128, R4, R16, R128 ;  /* 0x000000100480723c */ /* 0x010fe20000001880 */
[----:B------:R-:W-:Y:S01]  /*17470*/  FADD.FTZ R193, R193, R194 ;  /* 0x000000c2c1c17221 */ /* 0x000fe20000010000 */
[----:B------:R-:W-:-:S03]  /*17480*/  FADD.FTZ R217, R219, R216 ;  /* 0x000000d8dbd97221 */ /* 0x000fc60000010000 */
[----:B------:R-:W-:Y:S01]  /*17490*/  FADD.FTZ R215, R168, R193 ;  /* 0x000000c1a8d77221 */ /* 0x000fe20000010000 */
        /* <DEDUP_REMOVED lines=28> */
[----:B------:R-:W-:-:S04]  /*17660*/  DEPBAR.LE SB0, 0x0 ;  /* 0x000080000000791a */ /* 0x000fc80000000000 */
[----:B------:R-:W-:Y:S01]  /*17670*/  ULDC.64 UR6, c[0x0][0x208] ;  /* 0x0000820000067ab9 */ /* 0x000fe20000000a00 */
[----:B------:R-:W-:Y:S01]  /*17680*/  IADD3 R208, R134, -0x2, RZ ;  /* 0xfffffffe86d07810 */ /* 0x000fe20007ffe0ff */
[----:B------:R-:W-:Y:S06]  /*17690*/  BAR.SYNC.DEFER_BLOCKING 0x0 ;  /* 0x0000000000007b1d */ /* 0x000fec0000010000 */
[----:B------:R-:W-:Y:S05]  /*176a0*/  @!P3 BRA `(.L_x_2380) ;  /* 0x0000000000f4b947 */ /* 0x000fea0003800000 */
[----:B------:R-:W1:Y:S01]  /*176b0*/  LDC R4, c[0x0][0x380] ;  /* 0x0000e000ff047b82 */ /* 0x000e620000000800 */
[----:B------:R-:W-:Y:S01]  /*176c0*/  SHF.L.U32 R5, R208, 0x6, RZ ;  /* 0x00000006d0057819 */ /* 0x000fe200000006ff */
[----:B------:R-:W-:-:S03]  /*176d0*/  ULDC.64 UR4, c[0x0][0x250] ;  /* 0x0000940000047ab9 */ /* 0x000fc60000000a00 */
[----:B------:R-:W-:Y:S01]  /*176e0*/  IABS R6, R5 ;  /* 0x0000000500067213 */ /* 0x000fe20000000000 */
[----:B------:R-:W-:-:S05]  /*176f0*/  VIADD R13, R5, 0x40 ;  /* 0x00000040050d7836 */ /* 0x000fca0000000000 */
[----:B------:R-:W-:Y:S02]  /*17700*/  IABS R8, R13 ;  /* 0x0000000d00087213 */ /* 0x000fe40000000000 */
[-C--:B-1----:R-:W-:Y:S02]  /*17710*/  IABS R0, R4.reuse ;  /* 0x0000000400007213 */ /* 0x082fe40000000000 */
[-C--:B------:R-:W-:Y:S02]  /*17720*/  LOP3.LUT R13, R13, R4.reuse, RZ, 0x3c, !PT ;  /* 0x000000040d0d7212 */ /* 0x080fe400078e3cff */
[----:B------:R-:W1:Y:S01]  /*17730*/  I2F.RP R9, R0 ;  /* 0x0000000000097306 */ /* 0x000e620000209400 */
[----:B------:R-:W-:Y:S02]  /*17740*/  LOP3.LUT R5, R5, R4, RZ, 0x3c, !PT ;  /* 0x0000000405057212 */ /* 0x000fe400078e3cff */
[----:B------:R-:W-:Y:S02]  /*17750*/  ISETP.GE.AND P2, PT, R13, RZ, PT ;  /* 0x000000ff0d00720c */ /* 0x000fe40003f46270 */
[----:B------:R-:W-:-:S03]  /*17760*/  ISETP.GE.AND P0, PT, R5, RZ, PT ;  /* 0x000000ff0500720c */ /* 0x000fc60003f06270 */
[----:B-1----:R-:W1:Y:S02]  /*17770*/  MUFU.RCP R10, R9 ;  /* 0x00000009000a7308 */ /* 0x002e640000001000 */
[----:B-1----:R-:W-:-:S06]  /*17780*/  VIADD R10, R10, 0xffffffe ;  /* 0x0ffffffe0a0a7836 */ /* 0x002fcc0000000000 */
[----:B------:R-:W1:Y:S02]  /*17790*/  F2I.FTZ.U32.TRUNC.NTZ R11, R10 ;  /* 0x0000000a000b7305 */ /* 0x000e64000021f000 */
[----:B-1----:R-:W-:Y:S01]  /*177a0*/  IMAD.MOV R7, RZ, RZ, -R11 ;  /* 0x000000ffff077224 */ /* 0x002fe200078e0a0b */
[----:B------:R-:W-:-:S03]  /*177b0*/  MOV R10, RZ ;  /* 0x000000ff000a7202 */ /* 0x000fc60000000f00 */
[----:B------:R-:W-:-:S04]  /*177c0*/  IMAD R7, R7, R0, RZ ;  /* 0x0000000007077224 */ /* 0x000fc800078e02ff */
[----:B------:R-:W-:-:S06]  /*177d0*/  IMAD.HI.U32 R7, R11, R7, R10 ;  /* 0x000000070b077227 */ /* 0x000fcc00078e000a */
[----:B------:R-:W-:-:S04]  /*177e0*/  IMAD.HI.U32 R11, R7, R8, RZ ;  /* 0x00000008070b7227 */ /* 0x000fc800078e00ff */
[----:B------:R-:W-:-:S04]  /*177f0*/  IMAD.HI.U32 R10, R7, R6, RZ ;  /* 0x00000006070a7227 */ /* 0x000fc800078e00ff */
[----:B------:R-:W-:Y:S01]  /*17800*/  IMAD.MOV R9, RZ, RZ, -R11 ;  /* 0x000000ffff097224 */ /* 0x000fe200078e0a0b */
[----:B------:R-:W-:-:S03]  /*17810*/  IADD3 R7, -R10, RZ, RZ ;  /* 0x000000ff0a077210 */ /* 0x000fc60007ffe1ff */
[C---:B------:R-:W-:Y:S02]  /*17820*/  IMAD R9, R0.reuse, R9, R8 ;  /* 0x0000000900097224 */ /* 0x040fe400078e0208 */
[----:B------:R-:W-:-:S03]  /*17830*/  IMAD R7, R0, R7, R6 ;  /* 0x0000000700077224 */ /* 0x000fc600078e0206 */
[C---:B------:R-:W-:Y:S02]  /*17840*/  ISETP.GT.U32.AND P4, PT, R0.reuse, R9, PT ;  /* 0x000000090000720c */ /* 0x040fe40003f84070 */
[----:B------:R-:W-:-:S11]  /*17850*/  ISETP.GT.U32.AND P1, PT, R0, R7, PT ;  /* 0x000000070000720c */ /* 0x000fd60003f24070 */
[----:B------:R-:W-:Y:S02]  /*17860*/  @!P4 IMAD.IADD R9, R9, 0x1, -R0 ;  /* 0x000000010909c824 */ /* 0x000fe400078e0a00 */
[-C--:B------:R-:W-:Y:S01]  /*17870*/  @!P1 IADD3 R7, R7, -R0.reuse, RZ ;  /* 0x8000000007079210 */ /* 0x080fe20007ffe0ff */
[----:B------:R-:W-:Y:S01]  /*17880*/  @!P4 VIADD R11, R11, 0x1 ;  /* 0x000000010b0bc836 */ /* 0x000fe20000000000 */
[----:B------:R-:W-:Y:S02]  /*17890*/  @!P1 IADD3 R10, R10, 0x1, RZ ;  /* 0x000000010a0a9810 */ /* 0x000fe40007ffe0ff */
[-C--:B------:R-:W-:Y:S02]  /*178a0*/  ISETP.GE.U32.AND P6, PT, R9, R0.reuse, PT ;  /* 0x000000000900720c */ /* 0x080fe40003fc6070 */
[----:B------:R-:W-:Y:S02]  /*178b0*/  ISETP.GE.U32.AND P5, PT, R7, R0, PT ;  /* 0x000000000700720c */ /* 0x000fe40003fa6070 */
[----:B------:R-:W-:-:S02]  /*178c0*/  ISETP.NE.AND P1, PT, R4, RZ, PT ;  /* 0x000000ff0400720c */ /* 0x000fc40003f25270 */
[----:B------:R-:W-:-:S07]  /*178d0*/  LOP3.LUT R0, RZ, R4, RZ, 0x33, !PT ;  /* 0x00000004ff007212 */ /* 0x000fce00078e33ff */
[----:B------:R-:W-:Y:S02]  /*178e0*/  @P6 VIADD R11, R11, 0x1 ;  /* 0x000000010b0b6836 */ /* 0x000fe40000000000 */
[----:B------:R-:W-:Y:S02]  /*178f0*/  @P5 IADD3 R10, R10, 0x1, RZ ;  /* 0x000000010a0a5810 */ /* 0x000fe40007ffe0ff */
[----:B------:R-:W-:Y:S02]  /*17900*/  @!P2 IMAD.MOV R11, RZ, RZ, -R11 ;  /* 0x000000ffff0ba224 */ /* 0x000fe400078e0a0b */
[----:B------:R-:W-:-:S03]  /*17910*/  @!P0 IADD3 R10, -R10, RZ, RZ ;  /* 0x000000ff0a0a8210 */ /* 0x000fc60007ffe1ff */
[C---:B------:R-:W-:Y:S02]  /*17920*/  SEL R5, R0.reuse, R11, !P1 ;  /* 0x0000000b00057207 */ /* 0x040fe40004800000 */
[----:B------:R-:W-:-:S03]  /*17930*/  SEL R0, R0, R10, !P1 ;  /* 0x0000000a00007207 */ /* 0x000fc60004800000 */
[----:B------:R-:W-:-:S04]  /*17940*/  IMAD.WIDE R12, R5, 0x4, R202 ;  /* 0x00000004050c7825 */ /* 0x000fc800078e02ca */
[----:B------:R-:W-:Y:S01]  /*17950*/  IMAD.WIDE R10, R0, 0x4, R202 ;  /* 0x00000004000a7825 */ /* 0x000fe200078e02ca */
[----:B------:R-:W2:Y:S04]  /*17960*/  LDG.E R7, desc[UR6][R12.64] ;  /* 0x000000060c077981 */ /* 0x000ea8000c1e1900 */
[----:B------:R-:W2:Y:S01]  /*17970*/  LDG.E R6, desc[UR6][R10.64] ;  /* 0x000000060a067981 */ /* 0x000ea2000c1e1900 */
[----:B------:R-:W-:-:S04]  /*17980*/  IMAD.IADD R5, R5, 0x1, -R0 ;  /* 0x0000000105057824 */ /* 0x000fc800078e0a00 */
[----:B------:R-:W-:-:S04]  /*17990*/  IMAD R5, R5, R4, -0x40 ;  /* 0xffffffc005057424 */ /* 0x000fc800078e0204 */
[----:B------:R-:W-:Y:S01]  /*179a0*/  IMAD.WIDE.U32 R8, R5, UR4, RZ ;  /* 0x0000000405087c25 */ /* 0x000fe2000f8e00ff */
[----:B------:R-:W-:-:S05]  /*179b0*/  SHF.R.S32.HI R0, RZ, 0x1f, R5 ;  /* 0x0000001fff007819 */ /* 0x000fca0000011405 */
[----:B------:R-:W-:-:S04]  /*179c0*/  IMAD R0, R0, UR4, RZ ;  /* 0x0000000400007c24 */ /* 0x000fc8000f8e02ff */
[----:B------:R-:W-:Y:S01]  /*179d0*/  IMAD R0, R5, UR5, R0 ;  /* 0x0000000505007c24 */ /* 0x000fe2000f8e0200 */
[----:B------:R-:W-:-:S03]  /*179e0*/  ULDC.64 UR4, c[0x0][0x238] ;  /* 0x00008e0000047ab9 */ /* 0x000fc60000000a00 */
[----:B------:R-:W-:Y:S01]  /*179f0*/  IMAD.IADD R9, R9, 0x1, R0 ;  /* 0x0000000109097824 */ /* 0x000fe200078e0200 */
[----:B--2---:R-:W-:-:S04]  /*17a00*/  IADD3 R6, -R7, R6, RZ ;  /* 0x0000000607067210 */ /* 0x004fc80007ffe1ff */
[----:B------:R-:W-:-:S05]  /*17a10*/  SHF.R.S32.HI R4, RZ, 0x1f, R6 ;  /* 0x0000001fff047819 */ /* 0x000fca0000011406 */
[----:B------:R-:W-:-:S04]  /*17a20*/  IMAD R5, R4, UR4, RZ ;  /* 0x0000000404057c24 */ /* 0x000fc8000f8e02ff */
[C---:B------:R-:W-:Y:S02]  /*17a30*/  IMAD R5, R6.reuse, UR5, R5 ;  /* 0x0000000506057c24 */ /* 0x040fe4000f8e0205 */
[----:B------:R-:W-:-:S05]  /*17a40*/  IMAD.WIDE.U32 R6, R6, UR4, R8 ;  /* 0x0000000406067c25 */ /* 0x000fca000f8e0008 */
[----:B------:R-:W-:Y:S01]  /*17a50*/  IADD3 R0, R7, R5, RZ ;  /* 0x0000000507007210 */ /* 0x000fe20007ffe0ff */
[----:B------:R-:W-:Y:S01]  /*17a60*/  IMAD.MOV.U32 R5, RZ, RZ, R6 ;  /* 0x000000ffff057224 */ /* 0x000fe200078e0006 */
[----:B------:R-:W-:Y:S06]  /*17a70*/  BRA `(.L_x_2381) ;  /* 0x00000000000c7947 */ /* 0x000fec0003800000 */
.L_x_2380:
[----:B------:R-:W1:Y:S02]  /*17a80*/  LDC R5, c[0x0][0x250] ;  /* 0x00009400ff057b82 */ /* 0x000e640000000800 */
[----:B-1----:R-:W-:-:S04]  /*17a90*/  LEA R5, -R5, RZ, 0x6 ;  /* 0x000000ff05057211 */ /* 0x002fc800078e31ff */
[----:B------:R-:W-:-:S07]  /*17aa0*/  SHF.R.S32.HI R0, RZ, 0x1f, R5 ;  /* 0x0000001fff007819 */ /* 0x000fce0000011405 */
.L_x_2381:
[----:B------:R-:W-:Y:S01]  /*17ab0*/  LOP3.LUT R4, R205, 0xff, RZ, 0xc0, !PT ;  /* 0x000000ffcd047812 */ /* 0x000fe200078ec0ff */
[----:B------:R-:W-:Y:S01]  /*17ac0*/  ULDC.64 UR4, c[0x0][0x220] ;  /* 0x0000880000047ab9 */ /* 0x000fe20000000a00 */
[----:B------:R-:W-:Y:S02]  /*17ad0*/  LEA R218, P0, R5, R156, 0x1 ;  /* 0x0000009c05da7211 */ /* 0x000fe400078008ff */
[C---:B------:R-:W-:Y:S02]  /*17ae0*/  LOP3.LUT P4, RZ, R4.reuse, 0x2, RZ, 0xc0, !PT ;  /* 0x0000000204ff7812 */ /* 0x040fe4000788c0ff */
[----:B------:R-:W-:Y:S02]  /*17af0*/  LOP3.LUT P2, RZ, R4, 0x4, RZ, 0xc0, !PT ;  /* 0x0000000404ff7812 */ /* 0x000fe4000784c0ff */
[----:B------:R-:W-:Y:S02]  /*17b00*/  IADD3 R7, P1, R197, R5, RZ ;  /* 0x00000005c5077210 */ /* 0x000fe40007f3e0ff */
[----:B------:R-:W-:-:S07]  /*17b10*/  LEA.HI.X R219, R5, R157, R0, 0x1, P0 ;  /* 0x0000009d05db7211 */ /* 0x000fce00000f0c00 */
[CC--:B------:R-:W-:Y:S02]  /*17b20*/  @P4 IADD3 R9, P5, R5.reuse, R136.reuse, RZ ;  /* 0x0000008805094210 */ /* 0x0c0fe40007fbe0ff */
[----:B------:R-:W-:Y:S02]  /*17b30*/  @P2 IADD3 R5, P0, R5, R136, RZ ;  /* 0x0000008805052210 */ /* 0x000fe40007f1e0ff */
[C---:B------:R-:W-:Y:S01]  /*17b40*/  @P4 LEA R18, P6, R9.reuse, UR4, 0x1 ;  /* 0x0000000409124c11 */ /* 0x040fe2000f8c08ff */
[--C-:B------:R-:W-:Y:S01]  /*17b50*/  @P4 IMAD.X R6, R0, 0x1, R133.reuse, P5 ;  /* 0x0000000100064824 */ /* 0x100fe200028e0685 */
[----:B------:R-:W-:Y:S01]  /*17b60*/  LOP3.LUT P5, RZ, R4, 0x1, RZ, 0xc0, !PT ;  /* 0x0000000104ff7812 */ /* 0x000fe200078ac0ff */
[----:B------:R-:W-:Y:S02]  /*17b70*/  IMAD.X R4, R196, 0x1, R0, P1 ;  /* 0x00000001c4047824 */ /* 0x000fe400008e0600 */
[----:B------:R-:W-:Y:S01]  /*17b80*/  @P2 IMAD.X R0, R0, 0x1, R133, P0 ;  /* 0x0000000100002824 */ /* 0x000fe200000e0685 */
[----:B------:R-:W-:-:S02]  /*17b90*/  @P4 LEA.HI.X R19, R9, UR5, R6, 0x1, P6 ;  /* 0x0000000509134c11 */ /* 0x000fc4000b0f0c06 */
[----:B------:R-:W-:Y:S02]  /*17ba0*/  @P2 LEA R12, P0, R5, UR4, 0x1 ;  /* 0x00000004050c2c11 */ /* 0x000fe4000f8008ff */
[-C--:B------:R-:W-:Y:S02]  /*17bb0*/  @P4 IADD3 R9, P1, R7, R136.reuse, RZ ;  /* 0x0000008807094210 */ /* 0x080fe40007f3e0ff */
[----:B------:R-:W-:Y:S02]  /*17bc0*/  @P2 LEA.HI.X R13, R5, UR5, R0, 0x1, P0 ;  /* 0x00000005050d2c11 */ /* 0x000fe400080f0c00 */
[----:B------:R-:W-:Y:S01]  /*17bd0*/  @P2 IADD3 R5, P0, R7, R136, RZ ;  /* 0x0000008807052210 */ /* 0x000fe20007f1e0ff */
[----:B------:R-:W-:Y:S01]  /*17be0*/  @P4 IMAD.X R0, R4, 0x1, R133, P1 ;  /* 0x0000000104004824 */ /* 0x000fe200008e0685 */
[----:B------:R-:W-:Y:S01]  /*17bf0*/  @P4 LEA R14, P1, R9, UR4, 0x1 ;  /* 0x00000004090e4c11 */ /* 0x000fe2000f8208ff */
[----:B------:R-:W-:Y:S01]  /*17c00*/  @!PT LDS RZ, [RZ] ;  /* 0x00000000fffff984 */ /* 0x000fe20000000800 */
[----:B------:R-:W-:Y:S01]  /*17c10*/  @!PT LDS RZ, [RZ] ;  /* 0x00000000fffff984 */ /* 0x000fe20000000800 */
[----:B------:R-:W-:Y:S01]  /*17c20*/  @!PT LDS RZ, [RZ] ;  /* 0x00000000fffff984 */ /* 0x000fe20000000800 */
[----:B------:R-:W-:Y:S01]  /*17c30*/  @P5 LDGSTS.E.BYPASS.LTC128B.128 [R204+0xc000], desc[UR6][R218.64] ;  /* 0x0c000000dacc5fae */ /* 0x000fe2000b901d46 */
[----:B------:R-:W-:-:S02]  /*17c40*/  @P5 LEA R16, P6, R7, R156, 0x1 ;  /* 0x0000009c07105211 */ /* 0x000fc400078c08ff */
[----:B------:R-:W-:Y:S01]  /*17c50*/  @P4 LEA.HI.X R15, R9, UR5, R0, 0x1, P1 ;  /* 0x00000005090f4c11 */ /* 0x000fe200088f0c00 */
[----:B------:R-:W-:Y:S01]  /*17c60*/  @P2 IMAD.X R0, R4, 0x1, R133, P0 ;  /* 0x0000000104002824 */ /* 0x000fe200000e0685 */
[----:B------:R-:W-:Y:S01]  /*17c70*/  @P2 LEA R10, P0, R5, UR4, 0x1 ;  /* 0x00000004050a2c11 */ /* 0x000fe2000f8008ff */
[----:B------:R-:W-:Y:S01]  /*17c80*/  @!P5 STS.128 [R204+0xc000], RZ ;  /* 0x00c000ffcc00d388 */ /* 0x000fe20000000c00 */
[----:B------:R-:W-:Y:S02]  /*17c90*/  IADD3 R9, P1, R197, R7, RZ ;  /* 0x00000007c5097210 */ /* 0x000fe40007f3e0ff */
[----:B------:R-:W-:Y:S01]  /*17ca0*/  @P2 LEA.HI.X R11, R5, UR5, R0, 0x1, P0 ;  /* 0x00000005050b2c11 */ /* 0x000fe200080f0c00 */
[----:B------:R-:W-:Y:S01]  /*17cb0*/  @!PT LDS RZ, [RZ] ;  /* 0x00000000fffff984 */ /* 0x000fe20000000800 */
[----:B------:R-:W-:Y:S01]  /*17cc0*/  @!PT LDS RZ, [RZ] ;  /* 0x00000000fffff984 */ /* 0x000fe20000000800 */
[----:B------:R-:W-:Y:S01]  /*17cd0*/  @!PT LDS RZ, [RZ] ;  /* 0x00000000fffff984 */ /* 0x000fe20000000800 */
[----:B------:R-:W-:Y:S01]  /*17ce0*/  @P4 LDGSTS.E.BYPASS.LTC128B.128 [R204+0xe000], desc[UR6][R18.64+0x80] ;  /* 0x0e00008012cc4fae */ /* 0x000fe2000b901d46 */
[--C-:B------:R-:W-:Y:S01]  /*17cf0*/  @P5 LEA.HI.X R17, R7, R157, R4.reuse, 0x1, P6 ;  /* 0x0000009d07115211 */ /* 0x100fe200030f0c04 */
[----:B------:R-:W-:Y:S01]  /*17d00*/  IMAD.X R4, R196, 0x1, R4, P1 ;  /* 0x00000001c4047824 */ /* 0x000fe200008e0604 */
[C---:B------:R-:W-:Y:S01]  /*17d10*/  @P4 IADD3 R7, P0, R9.reuse, R136, RZ ;  /* 0x0000008809074210 */ /* 0x040fe20007f1e0ff */
[----:B------:R-:W-:Y:S01]  /*17d20*/  @!P4 STS.128 [R204+0xe000], RZ ;  /* 0x00e000ffcc00c388 */ /* 0x000fe20000000c00 */
[----:B------:R-:W-:-:S02]  /*17d30*/  @P5 LEA R20, P1, R9, R156, 0x1 ;  /* 0x0000009c09145211 */ /* 0x000fc400078208ff */
[----:B------:R-:W-:Y:S01]  /*17d40*/  IADD3 R5, P6, R197, R9, RZ ;  /* 0x00000009c5057210 */ /* 0x000fe20007fde0ff */
[--C-:B------:R-:W-:Y:S01]  /*17d50*/  @P4 IMAD.X R6, R4, 0x1, R133.reuse, P0 ;  /* 0x0000000104064824 */ /* 0x100fe200000e0685 */
[----:B------:R-:W-:Y:S01]  /*17d60*/  @P4 LEA R8, P0, R7, UR4, 0x1 ;  /* 0x0000000407084c11 */ /* 0x000fe2000f8008ff */
[----:B------:R-:W-:Y:S01]  /*17d70*/  @!PT LDS RZ, [RZ] ;  /* 0x00000000fffff984 */ /* 0x000fe20000000800 */
[----:B------:R-:W-:Y:S01]  /*17d80*/  @!PT LDS RZ, [RZ] ;  /* 0x00000000fffff984 */ /* 0x000fe20000000800 */
[----:B------:R-:W-:Y:S01]  /*17d90*/  @!PT LDS RZ, [RZ] ;  /* 0x00000000fffff984 */ /* 0x000fe20000000800 */
[----:B------:R-:W-:Y:S01]  /*17da0*/  @P2 LDGSTS.E.BYPASS.LTC128B.128 [R204+0x10000], desc[UR6][R12.64+0x100] ;  /* 0x100001000ccc2fae */ /* 0x000fe2000b901d46 */
[C---:B------:R-:W-:Y:S02]  /*17db0*/  @P5 LEA.HI.X R21, R9.reuse, R157, R4, 0x1, P1 ;  /* 0x0000009d09155211 */ /* 0x040fe400008f0c04 */
[----:B------:R-:W-:Y:S01]  /*17dc0*/  @P2 IADD3 R0, P1, R9, R136, RZ ;  /* 0x0000008809002210 */ /* 0x000fe20007f3e0ff */
[----:B------:R-:W-:Y:S01]  /*17dd0*/  @!P2 STS.128 [R204+0x10000], RZ ;  /* 0x010000ffcc00a388 */ /* 0x000fe20000000c00 */
[----:B------:R-:W-:Y:S01]  /*17de0*/  @P4 LEA.HI.X R9, R7, UR5, R6, 0x1, P0 ;  /* 0x0000000507094c11 */ /* 0x000fe200080f0c06 */
[----:B------:R-:W-:Y:S01]  /*17df0*/  IMAD.X R6, R196, 0x1, R4, P6 ;  /* 0x00000001c4067824 */ /* 0x000fe200030e0604 */
[C---:B------:R-:W-:Y:S01]  /*17e00*/  @P5 LEA R24, P0, R5.reuse, R156, 0x1 ;  /* 0x0000009c05185211 */ /* 0x040fe200078008ff */
[----:B------:R-:W-:Y:S01]  /*17e10*/  @P2 IMAD.X R7, R4, 0x1, R133, P1 ;  /* 0x0000000104072824 */ /* 0x000fe200008e0685 */
[----:B------:R-:W-:Y:S01]  /*17e20*/  @P2 LEA R26, P1, R0, UR4, 0x1 ;  /* 0x00000004001a2c11 */ /* 0x000fe2000f8208ff */
[----:B------:R-:W-:Y:S01]  /*17e30*/  @!PT LDS RZ, [RZ] ;  /* 0x00000000fffff984 */ /* 0x000fe20000000800 */
[----:B------:R-:W-:Y:S01]  /*17e40*/  @!PT LDS RZ, [RZ] ;  /* 0x00000000fffff984 */ /* 0x000fe20000000800 */
[----:B------:R-:W-:Y:S01]  /*17e50*/  @!PT LDS RZ, [RZ] ;  /* 0x00000000fffff984 */ /* 0x000fe20000000800 */
[----:B------:R-:W-:Y:S01]  /*17e60*/  @P5 LDGSTS.E.BYPASS.LTC128B.128 [R204+0xc800], desc[UR6][R16.64] ;  /* 0x0c80000010cc5fae */ /* 0x000fe2000b901d46 */
[----:B------:R-:W-:-:S02]  /*17e70*/  @P4 IADD3 R4, P6, R5, R136, RZ ;  /* 0x0000008805044210 */ /* 0x000fc40007fde0ff */
[C---:B------:R-:W-:Y:S01]  /*17e80*/  @P5 LEA.HI.X R25, R5.reuse, R157, R6, 0x1, P0 ;  /* 0x0000009d05195211 */ /* 0x040fe200000f0c06 */
[----:B------:R-:W-:Y:S01]  /*17e90*/  @!P5 STS.128 [R204+0xc800], RZ ;  /* 0x00c800ffcc00d388 */ /* 0x000fe20000000c00 */
[----:B------:R-:W-:Y:S02]  /*17ea0*/  @P2 IADD3 R5, P0, R5, R136, RZ ;  /* 0x0000008805052210 */ /* 0x000fe40007f1e0ff */
[----:B------:R-:W-:Y:S01]  /*17eb0*/  @P2 LEA.HI.X R27, R0, UR5, R7, 0x1, P1 ;  /* 0x00000005001b2c11 */ /* 0x000fe200088f0c07 */
[----:B------:R-:W-:Y:S01]  /*17ec0*/  @!PT LDS RZ, [RZ] ;  /* 0x00000000fffff984 */ /* 0x000fe20000000800 */
[----:B------:R-:W-:Y:S01]  /*17ed0*/  @!PT LDS RZ, [RZ] ;  /* 0x00000000fffff984 */ /* 0x000fe20000000800 */
[----:B------:R-:W-:Y:S01]  /*17ee0*/  @!PT LDS RZ, [RZ] ;  /* 0x00000000fffff984 */ /* 0x000fe20000000800 */
[----:B------:R-:W-:Y:S01]  /*17ef0*/  @P4 LDGSTS.E.BYPASS.LTC128B.128 [R204+0xe800], desc[UR6][R14.64+0x80] ;  /* 0x0e8000800ecc4fae */ /* 0x000fe2000b901d46 */
[--C-:B------:R-:W-:Y:S01]  /*17f00*/  @P4 IMAD.X R7, R6, 0x1, R133.reuse, P6 ;  /* 0x0000000106074824 */ /* 0x100fe200030e0685 */
[----:B------:R-:W-:Y:S01]  /*17f10*/  @P4 LEA R138, P1, R4, UR4, 0x1 ;  /* 0x00000004048a4c11 */ /* 0x000fe2000f8208ff */
[----:B------:R-:W-:Y:S01]  /*17f20*/  @P2 IMAD.X R6, R6, 0x1, R133, P0 ;  /* 0x0000000106062824 */ /* 0x000fe200000e0685 */
[----:B------:R-:W-:Y:S01]  /*17f30*/  @!P4 STS.128 [R204+0xe800], RZ ;  /* 0x00e800ffcc00c388 */ /* 0x000fe20000000c00 */
[----:B------:R-:W-:-:S02]  /*17f40*/  @P2 LEA R136, P0, R5, UR4, 0x1 ;  /* 0x0000000405882c11 */ /* 0x000fc4000f8008ff */
[----:B------:R-:W-:Y:S01]  /*17f50*/  @P4 LEA.HI.X R139, R4, UR5, R7, 0x1, P1 ;  /* 0x00000005048b4c11 */ /* 0x000fe200088f0c07 */
[----:B------:R-:W-:Y:S01]  /*17f60*/  @!PT LDS RZ, [RZ] ;  /* 0x00000000fffff984 */ /* 0x000fe20000000800 */
[----:B------:R-:W-:Y:S01]  /*17f70*/  @!PT LDS RZ, [RZ] ;  /* 0x00000000fffff984 */ /* 0x000fe20000000800 */
[----:B------:R-:W-:Y:S01]  /*17f80*/  @!PT LDS RZ, [RZ] ;  /* 0x00000000fffff984 */ /* 0x000fe20000000800 */
[----:B------:R-:W-:Y:S01]  /*17f90*/  @P2 LDGSTS.E.BYPASS.LTC128B.128 [R204+0x10800], desc[UR6][R10.64+0x100] ;  /* 0x108001000acc2fae */ /* 0x000fe2000b901d46 */
[----:B------:R-:W-:-:S03]  /*17fa0*/  @P2 LEA.HI.X R137, R5, UR5, R6, 0x1, P0 ;  /* 0x0000000505892c11 */ /* 0x000fc600080f0c06 */
[----:B------:R-:W-:Y:S04]  /*17fb0*/  @!P2 STS.128 [R204+0x10800], RZ ;  /* 0x010800ffcc00a388 */ /* 0x000fe80000000c00 */
[----:B------:R-:W-:Y:S01]  /*17fc0*/  @!PT LDS RZ, [RZ] ;  /* 0x00000000fffff984 */ /* 0x000fe20000000800 */
[----:B------:R-:W-:Y:S01]  /*17fd0*/  @!PT LDS RZ, [RZ] ;  /* 0x00000000fffff984 */ /* 0x000fe20000000800 */
[----:B------:R-:W-:Y:S01]  /*17fe0*/  @!PT LDS RZ, [RZ] ;  /* 0x00000000fffff984 */ /* 0x000fe20000000800 */
[----:B------:R1:W-:Y:S04]  /*17ff0*/  @P5 LDGSTS.E.BYPASS.LTC128B.128 [R204+0xd000], desc[UR6][R20.64] ;  /* 0x0d00000014cc5fae */ /* 0x0003e8000b901d46 */
        /* <DEDUP_REMOVED lines=9> */
[----:B------:R-:W-:Y:S04]  /*18090*/  @P2 LDGSTS.E.BYPASS.LTC128B.128 [R204+0x11000], desc[UR6][R26.64+0x100] ;  /* 0x110001001acc2fae */ /* 0x000fe8000b901d46 */
        /* <DEDUP_REMOVED lines=16> */
[----:B------:R-:W-:Y:S04]  /*181a0*/  LDSM.16.M88.4 R148, [R191] ;  /* 0x00000000bf94783b */ /* 0x000fe80000000200 */
[----:B-1----:R-:W3:Y:S04]  /*181b0*/  LDSM.16.M88.4 R20, [R190+0x6000] ;  /* 0x00600000be14783b */ /* 0x002ee80000000200 */
[----:B------:R-:W1:Y:S04]  /*181c0*/  LDSM.16.M88.4 R12, [R190+0x6800] ;  /* 0x00680000be0c783b */ /* 0x000e680000000200 */
[----:B------:R-:W5:Y:S04]  /*181d0*/  LDSM.16.M88.4 R156, [R190+0x7000] ;  /* 0x00700000be9c783b */ /* 0x000f680000000200 */
[----:B------:R-:W5:Y:S04]  /*181e0*/  LDSM.16.M88.4 R28, [R190+0x7800] ;  /* 0x00780000be1c783b */ /* 0x000f680000000200 */
[----:B------:R-:W-:Y:S04]  /*181f0*/  LDSM.16.M88.4 R32, [R192] ;  /* 0x00000000c020783b */ /* 0x000fe80000000200 */
[----:B------:R-:W5:Y:S04]  /*18200*/  LDSM.16.M88.4 R164, [R189] ;  /* 0x00000000bda4783b */ /* 0x000f680000000200 */
[----:B------:R-:W5:Y:S04]  /*18210*/  LDSM.16.M88.4 R144, [R183] ;  /* 0x00000000b790783b */ /* 0x000f680000000200 */
[----:B------:R-:W5:Y:S04]  /*18220*/  LDSM.16.M88.4 R4, [R182] ;  /* 0x00000000b604783b */ /* 0x000f680000000200 */
[----:B------:R-:W5:Y:S04]  /*18230*/  LDSM.16.M88.4 R168, [R181] ;  /* 0x00000000b5a8783b */ /* 0x000f680000000200 */
[----:B--2---:R-:W-:Y:S01]  /*18240*/  LDSM.16.M88.4 R8, [R135] ;  /* 0x000000008708783b */ /* 0x004fe20000000200 */
[C---:B---3--:R-:W-:Y:S03]  /*18250*/  HMMA.16816.F32 R24, R148.reuse, R20, RZ ;  /* 0x000000149418723c */ /* 0x048fe600000018ff */
[----:B------:R-:W2:Y:S04]  /*18260*/  LDSM.16.M88.4 R140, [R187+0x6000] ;  /* 0x00600000bb8c783b */ /* 0x000ea80000000200 */
[----:B----4-:R-:W3:Y:S01]  /*18270*/  LDSM.16.M88.4 R136, [R187+0x6800] ;  /* 0x00680000bb88783b */ /* 0x010ee20000000200 */
[C---:B-1----:R-:W-:Y:S03]  /*18280*/  HMMA.16816.F32 R16, R148.reuse, R12, RZ ;  /* 0x0000000c9410723c */ /* 0x042fe600000018ff */
[----:B------:R-:W-:Y:S03]  /*18290*/  LDSM.16.M88.4 R220, [R187+0x7800] ;  /* 0x00780000bbdc783b */ /* 0x000fe60000000200 */
[C---:B-----5:R-:W-:Y:S01]  /*182a0*/  HMMA.16816.F32 R160, R148.reuse, R156, RZ ;  /* 0x0000009c94a0723c */ /* 0x060fe200000018ff */
[----:B------:R-:W1:Y:S01]  /*182b0*/  S2R R0, SR_TID.X ;  /* 0x0000000000007919 */ /* 0x000e620000002100 */
[----:B------:R-:W0:Y:S04]  /*182c0*/  LDGDEPBAR ;  /* 0x00000000000079af */ /* 0x000e280000000000 */
[C---:B------:R-:W-:Y:S06]  /*182d0*/  HMMA.16816.F32 R20, R148.reuse, R22, RZ ;  /* 0x000000169414723c */ /* 0x040fec00000018ff */
[C---:B------:R-:W-:Y:S06]  /*182e0*/  HMMA.16816.F32 R12, R148.reuse, R14, RZ ;  /* 0x0000000e940c723c */ /* 0x040fec00000018ff */
[C---:B------:R-:W-:Y:S06]  /*182f0*/  HMMA.16816.F32 R156, R148.reuse, R158, RZ ;  /* 0x0000009e949c723c */ /* 0x040fec00000018ff */
[C---:B------:R-:W-:Y:S06]  /*18300*/  HMMA.16816.F32 R152, R148.reuse, R28, RZ ;  /* 0x0000001c9498723c */ /* 0x040fec00000018ff */
[----:B------:R-:W-:Y:S01]  /*18310*/  HMMA.16816.F32 R148, R148, R30, RZ ;  /* 0x0000001e9494723c */ /* 0x000fe200000018ff */
[----:B------:R-:W4:Y:S05]  /*18320*/  LDSM.16.M88.4 R28, [R187+0x7000] ;  /* 0x00700000bb1c783b */ /* 0x000f2a0000000200 */
[C---:B------:R-:W-:Y:S06]  /*18330*/  HMMA.16816.F32 R24, R32.reuse, R164, R24 ;  /* 0x000000a42018723c */ /* 0x040fec0000001818 */
[C---:B------:R-:W-:Y:S01]  /*18340*/  HMMA.16816.F32 R20, R32.reuse, R166, R20 ;  /* 0x000000a62014723c */ /* 0x040fe20000001814 */
[----:B------:R-:W-:Y:S05]  /*18350*/  LDSM.16.M88.4 R164, [R180] ;  /* 0x00000000b4a4783b */ /* 0x000fea0000000200 */
[C---:B------:R-:W-:Y:S06]  /*18360*/  HMMA.16816.F32 R16, R32.reuse, R144, R16 ;  /* 0x000000902010723c */ /* 0x040fec0000001810 */
[C---:B------:R-:W-:Y:S01]  /*18370*/  HMMA.16816.F32 R12, R32.reuse, R146, R12 ;  /* 0x00000092200c723c */ /* 0x040fe2000000180c */
[----:B------:R-:W-:Y:S05]  /*18380*/  LDSM.16.M88.4 R144, [R180+0x800] ;  /* 0x00080000b490783b */ /* 0x000fea0000000200 */
[C---:B------:R-:W-:Y:S06]  /*18390*/  HMMA.16816.F32 R160, R32.reuse, R4, R160 ;  /* 0x0000000420a0723c */ /* 0x040fec00000018a0 */
[C---:B------:R-:W-:Y:S01]  /*183a0*/  HMMA.16816.F32 R156, R32.reuse, R6, R156 ;  /* 0x00000006209c723c */ /* 0x040fe2000000189c */
[----:B------:R-:W5:Y:S05]  /*183b0*/  LDSM.16.M88.4 R4, [R2] ;  /* 0x000000000204783b */ /* 0x000f6a0000000200 */
        /* <DEDUP_REMOVED lines=11> */
[C---:B------:R-:W-:Y:S01]  /*18470*/  HMMA.16816.F32 R156, R8.reuse, R30, R156 ;  /* 0x0000001e089c723c */ /* 0x040fe2000000189c */
[----:B------:R-:W3:Y:S05]  /*18480*/  LDSM.16.M88.4 R28, [R190+0x8800] ;  /* 0x00880000be1c783b */ /* 0x000eea0000000200 */
[C---:B------:R-:W-:Y:S06]  /*18490*/  HMMA.16816.F32 R152, R8.reuse, R220, R152 ;  /* 0x000000dc0898723c */ /* 0x040fec0000001898 */
[----:B------:R-:W-:Y:S01]  /*184a0*/  HMMA.16816.F32 R148, R8, R222, R148 ;  /* 0x000000de0894723c */ /* 0x000fe20000001894 */
[----:B------:R-:W4:Y:S04]  /*184b0*/  LDSM.16.M88.4 R8, [R190+0x9000] ;  /* 0x00900000be08783b */ /* 0x000f280000000200 */
[----:B------:R-:W4:Y:S01]  /*184c0*/  LDSM.16.M88.4 R220, [R190+0x9800] ;  /* 0x00980000bedc783b */ /* 0x000f220000000200 */
[C---:B-----5:R-:W-:Y:S06]  /*184d0*/  HMMA.16816.F32 R24, R4.reuse, R164, R24 ;  /* 0x000000a40418723c */ /* 0x060fec0000001818 */
[C---:B------:R-:W-:Y:S01]  /*184e0*/  HMMA.16816.F32 R20, R4.reuse, R166, R20 ;  /* 0x000000a60414723c */ /* 0x040fe20000001814 */
[----:B------:R-:W-:Y:S05]  /*184f0*/  LDSM.16.M88.4 R164, [R179] ;  /* 0x00000000b3a4783b */ /* 0x000fea0000000200 */
[C---:B------:R-:W-:Y:S06]  /*18500*/  HMMA.16816.F32 R16, R4.reuse, R144, R16 ;  /* 0x000000900410723c */ /* 0x040fec0000001810 */
[C---:B------:R-:W-:Y:S01]  /*18510*/  HMMA.16816.F32 R12, R4.reuse, R146, R12 ;  /* 0x00000092040c723c */ /* 0x040fe2000000180c */
[----:B------:R-:W5:Y:S05]  /*18520*/  LDSM.16.M88.4 R144, [R192+0x2000] ;  /* 0x00200000c090783b */ /* 0x000f6a0000000200 */
[C---:B-1----:R-:W-:Y:S06]  /*18530*/  HMMA.16816.F32 R160, R4.reuse, R32, R160 ;  /* 0x0000002004a0723c */ /* 0x042fec00000018a0 */
[C---:B------:R-:W-:Y:S01]  /*18540*/  HMMA.16816.F32 R156, R4.reuse, R34, R156 ;  /* 0x00000022049c723c */ /* 0x040fe2000000189c */
[----:B------:R-:W1:Y:S05]  /*18550*/  LDSM.16.M88.4 R32, [R178] ;  /* 0x00000000b220783b */ /* 0x000e6a0000000200 */
[C---:B------:R-:W-:Y:S06]  /*18560*/  HMMA.16816.F32 R152, R4.reuse, R168, R152 ;  /* 0x000000a80498723c */ /* 0x040fec0000001898 */
[----:B------:R-:W-:Y:S01]  /*18570*/  HMMA.16816.F32 R148, R4, R170, R148 ;  /* 0x000000aa0494723c */ /* 0x000fe20000001894 */
[----:B------:R-:W1:Y:S04]  /*18580*/  LDSM.16.M88.4 R4, [R177] ;  /* 0x00000000b104783b */ /* 0x000e680000000200 */
[----:B------:R-:W-:Y:S01]  /*18590*/  LDSM.16.M88.4 R168, [R176] ;  /* 0x00000000b0a8783b */ /* 0x000fe20000000200 */
        /* <DEDUP_REMOVED lines=12> */
[----:B------:R-:W-:Y:S01]  /*18660*/  LDSM.16.M88.4 R220, [R187+0x9800] ;  /* 0x00980000bbdc783b */ /* 0x000fe20000000200 */
[C---:B-----5:R-:W-:Y:S06]  /*18670*/  HMMA.16816.F32 R24, R144.reuse, R164, R24 ;  /* 0x000000a49018723c */ /* 0x060fec0000001818 */
[C---:B------:R-:W-:Y:S01]  /*18680*/  HMMA.16816.F32 R20, R144.reuse, R166, R20 ;  /* 0x000000a69014723c */ /* 0x040fe20000001814 */
[----:B------:R-:W-:Y:S05]  /*18690*/  LDSM.16.M88.4 R164, [R2+0x2000] ;  /* 0x0020000002a4783b */ /* 0x000fea0000000200 */
[C---:B-1----:R-:W-:Y:S06]  /*186a0*/  HMMA.16816.F32 R16, R144.reuse, R32, R16 ;  /* 0x000000209010723c */ /* 0x042fec0000001810 */
[C---:B------:R-:W-:Y:S01]  /*186b0*/  HMMA.16816.F32 R12, R144.reuse, R34, R12 ;  /* 0x00000022900c723c */ /* 0x040fe2000000180c */
[----:B------:R-:W1:Y:S05]  /*186c0*/  LDSM.16.M88.4 R32, [R180+0x2000] ;  /* 0x00200000b420783b */ /* 0x000e6a0000000200 */
[C---:B------:R-:W-:Y:S06]  /*186d0*/  HMMA.16816.F32 R160, R144.reuse, R4, R160 ;  /* 0x0000000490a0723c */ /* 0x040fec00000018a0 */
[----:B------:R-:W-:Y:S01]  /*186e0*/  HMMA.16816.F32 R156, R144, R6, R156 ;  /* 0x00000006909c723c */ /* 0x000fe2000000189c */
[----:B------:R-:W5:Y:S05]  /*186f0*/  LDSM.16.M88.4 R4, [R180+0x2800] ;  /* 0x00280000b404783b */ /* 0x000f6a0000000200 */
[----:B--2---:R-:W-:Y:S06]  /*18700*/  HMMA.16816.F32 R24, R136, R28, R24 ;  /* 0x0000001c8818723c */ /* 0x004fec0000001818 */
[C---:B------:R-:W-:Y:S06]  /*18710*/  HMMA.16816.F32 R152, R144.reuse, R168, R152 ;  /* 0x000000a89098723c */ /* 0x040fec0000001898 */
[----:B------:R-:W-:Y:S01]  /*18720*/  HMMA.16816.F32 R148, R144, R170, R148 ;  /* 0x000000aa9094723c */ /* 0x000fe20000001894 */
[----:B------:R-:W-:Y:S04]  /*18730*/  LDSM.16.M88.4 R144, [R190+0xa000] ;  /* 0x00a00000be90783b */ /* 0x000fe80000000200 */
[----:B------:R-:W-:Y:S01]  /*18740*/  LDSM.16.M88.4 R168, [R180+0x3800] ;  /* 0x00380000b4a8783b */ /* 0x000fe20000000200 */
[C---:B------:R-:W-:Y:S03]  /*18750*/  HMMA.16816.F32 R20, R136.reuse, R30, R20 ;  /* 0x0000001e8814723c */ /* 0x040fe60000001814 */
[----:B------:R-:W2:Y:S03]  /*18760*/  LDSM.16.M88.4 R28, [R180+0x3000] ;  /* 0x00300000b41c783b */ /* 0x000ea60000000200 */
[C---:B---3--:R-:W-:Y:S06]  /*18770*/  HMMA.16816.F32 R16, R136.reuse, R8, R16 ;  /* 0x000000088810723c */ /* 0x048fec0000001810 */
[C---:B------:R-:W-:Y:S01]  /*18780*/  HMMA.16816.F32 R12, R136.reuse, R10, R12 ;  /* 0x0000000a880c723c */ /* 0x040fe2000000180c */
[----:B------:R-:W3:Y:S05]  /*18790*/  LDSM.16.M88.4 R8, [R191+0x4000] ;  /* 0x00400000bf08783b */ /* 0x000eea0000000200 */
[C---:B----4-:R-:W-:Y:S06]  /*187a0*/  HMMA.16816.F32 R160, R136.reuse, R140, R160 ;  /* 0x0000008c88a0723c */ /* 0x050fec00000018a0 */
        /* <DEDUP_REMOVED lines=9> */
[C---:B-----5:R-:W-:Y:S06]  /*18840*/  HMMA.16816.F32 R16, R164.reuse, R4, R16 ;  /* 0x00000004a410723c */ /* 0x060fec0000001810 */
[C---:B------:R-:W-:Y:S01]  /*18850*/  HMMA.16816.F32 R12, R164.reuse, R6, R12 ;  /* 0x00000006a40c723c */ /* 0x040fe2000000180c */
[----:B------:R-:W5:Y:S05]  /*18860*/  LDSM.16.M88.4 R4, [R175] ;  /* 0x00000000af04783b */ /* 0x000f6a0000000200 */
[----:B--2---:R-:W-:Y:S06]  /*18870*/  HMMA.16816.F32 R160, R164, R28, R160 ;  /* 0x0000001ca4a0723c */ /* 0x004fec00000018a0 */
[----:B---3--:R-:W-:Y:S06]  /*18880*/  HMMA.16816.F32 R24, R8, R144, R24 ;  /* 0x000000900818723c */ /* 0x008fec0000001818 */
[C---:B------:R-:W-:Y:S01]  /*18890*/  HMMA.16816.F32 R156, R164.reuse, R30, R156 ;  /* 0x0000001ea49c723c */ /* 0x040fe2000000189c */
[----:B------:R-:W-:Y:S05]  /*188a0*/  LDSM.16.M88.4 R28, [R174] ;  /* 0x00000000ae1c783b */ /* 0x000fea0000000200 */
[C---:B------:R-:W-:Y:S06]  /*188b0*/  HMMA.16816.F32 R152, R164.reuse, R168, R152 ;  /* 0x000000a8a498723c */ /* 0x040fec0000001898 */
[----:B------:R-:W-:Y:S01]  /*188c0*/  HMMA.16816.F32 R148, R164, R170, R148 ;  /* 0x000000aaa494723c */ /* 0x000fe20000001894 */
[----:B------:R-:W2:Y:S04]  /*188d0*/  LDSM.16.M88.4 R168, [R173] ;  /* 0x00000000ada8783b */ /* 0x000ea80000000200 */
[----:B------:R-:W-:Y:S01]  /*188e0*/  LDSM.16.M88.4 R164, [R172] ;  /* 0x00000000aca4783b */ /* 0x000fe20000000200 */
[C---:B------:R-:W-:Y:S03]  /*188f0*/  HMMA.16816.F32 R20, R8.reuse, R146, R20 ;  /* 0x000000920814723c */ /* 0x040fe60000001814 */
[----:B------:R-:W-:Y:S03]  /*18900*/  LDSM.16.M88.4 R144, [R135+0x4000] ;  /* 0x004000008790783b */ /* 0x000fe60000000200 */
[C---:B----4-:R-:W-:Y:S06]  /*18910*/  HMMA.16816.F32 R16, R8.reuse, R140, R16 ;  /* 0x0000008c0810723c */ /* 0x050fec0000001810 */
[C---:B------:R-:W-:Y:S01]  /*18920*/  HMMA.16816.F32 R12, R8.reuse, R142, R12 ;  /* 0x0000008e080c723c */ /* 0x040fe2000000180c */
[----:B------:R-:W3:Y:S05]  /*18930*/  LDSM.16.M88.4 R140, [R187+0xa000] ;  /* 0x00a00000bb8c783b */ /* 0x000eea0000000200 */
[----:B-1----:R-:W-:Y:S06]  /*18940*/  HMMA.16816.F32 R160, R8, R136, R160 ;  /* 0x0000008808a0723c */ /* 0x002fec00000018a0 */
[----:B-----5:R-:W-:Y:S06]  /*18950*/  HMMA.16816.F32 R24, R220, R4, R24 ;  /* 0x00000004dc18723c */ /* 0x020fec0000001818 */
[C---:B------:R-:W-:Y:S01]  /*18960*/  HMMA.16816.F32 R156, R8.reuse, R138, R156 ;  /* 0x0000008a089c723c */ /* 0x040fe2000000189c */
[----:B------:R-:W-:Y:S05]  /*18970*/  LDSM.16.M88.4 R136, [R187+0xa800] ;  /* 0x00a80000bb88783b */ /* 0x000fea0000000200 */
[C---:B------:R-:W-:Y:S06]  /*18980*/  HMMA.16816.F32 R152, R8.reuse, R32, R152 ;  /* 0x000000200898723c */ /* 0x040fec0000001898 */
[----:B------:R-:W-:Y:S01]  /*18990*/  HMMA.16816.F32 R148, R8, R34, R148 ;  /* 0x000000220894723c */ /* 0x000fe20000001894 */
[----:B------:R-:W1:Y:S04]  /*189a0*/  LDSM.16.M88.4 R32, [R187+0xb000] ;  /* 0x00b00000bb20783b */ /* 0x000e680000000200 */
[----:B------:R4:W-:Y:S01]  /*189b0*/  LDSM.16.M88.4 R8, [R2+0x4000] ;  /* 0x004000000208783b */ /* 0x0009e20000000200 */
[C---:B------:R-:W-:Y:S03]  /*189c0*/  HMMA.16816.F32 R20, R220.reuse, R6, R20 ;  /* 0x00000006dc14723c */ /* 0x040fe60000001814 */
[----:B------:R-:W5:Y:S03]  /*189d0*/  LDSM.16.M88.4 R4, [R180+0x4000] ;  /* 0x00400000b404783b */ /* 0x000f660000000200 */
[----:B--2---:R-:W-:Y:S06]  /*189e0*/  HMMA.16816.F32 R160, R220, R168, R160 ;  /* 0x000000a8dca0723c */ /* 0x004fec00000018a0 */
[----:B---3--:R-:W-:Y:S06]  /*189f0*/  HMMA.16816.F32 R24, R144, R140, R24 ;  /* 0x0000008c9018723c */ /* 0x008fec0000001818 */
[----:B------:R-:W-:Y:S01]  /*18a00*/  HMMA.16816.F32 R16, R220, R28, R16 ;  /* 0x0000001cdc10723c */ /* 0x000fe20000001810 */
[----:B----4-:R-:W-:-:S05]  /*18a10*/  IMAD.SHL.U32 R2, R0, 0x2, RZ ;  /* 0x0000000200027824 */ /* 0x010fca00078e00ff */
[----:B------:R-:W-:Y:S01]  /*18a20*/  HMMA.16816.F32 R12, R220, R30, R12 ;  /* 0x0000001edc0c723c */ /* 0x000fe2000000180c */
[----:B------:R-:W2:Y:S05]  /*18a30*/  LDSM.16.M88.4 R28, [R187+0xb800] ;  /* 0x00b80000bb1c783b */ /* 0x000eaa0000000200 */
[----:B------:R-:W-:Y:S06]  /*18a40*/  HMMA.16816.F32 R20, R144, R142, R20 ;  /* 0x0000008e9014723c */ /* 0x000fec0000001814 */
[----:B------:R-:W-:Y:S06]  /*18a50*/  HMMA.16816.F32 R152, R220, R164, R152 ;  /* 0x000000a4dc98723c */ /* 0x000fec0000001898 */
[----:B-1----:R-:W-:Y:S06]  /*18a60*/  HMMA.16816.F32 R160, R144, R32, R160 ;  /* 0x0000002090a0723c */ /* 0x002fec00000018a0 */
[----:B-----5:R-:W-:Y:S01]  /*18a70*/  HMMA.16816.F32 R24, R8, R4, R24 ;  /* 0x000000040818723c */ /* 0x020fe20000001818 */
[----:B------:R-:W-:-:S05]  /*18a80*/  LOP3.LUT R33, R2, 0x6, RZ, 0xc0, !PT ;  /* 0x0000000602217812 */ /* 0x000fca00078ec0ff */
[----:B------:R-:W-:Y:S01]  /*18a90*/  HMMA.16816.F32 R156, R220, R170, R156 ;  /* 0x000000aadc9c723c */ /* 0x000fe2000000189c */
[----:B------:R-:W-:Y:S01]  /*18aa0*/  IMAD R2, R208, 0x40, R33 ;  /* 0x00000040d0027824 */ /* 0x000fe200078e0221 */
[----:B------:R-:W1:Y:S03]  /*18ab0*/  LDSM.16.M88.4 R168, [R180+0x4800] ;  /* 0x00480000b4a8783b */ /* 0x000e660000000200 */
[C---:B------:R-:W-:Y:S01]  /*18ac0*/  VIADD R4, R2.reuse, 0x1 ;  /* 0x0000000102047836 */ /* 0x040fe20000000000 */
[----:B------:R-:W-:Y:S01]  /*18ad0*/  HMMA.16816.F32 R20, R8, R6, R20 ;  /* 0x000000060814723c */ /* 0x000fe20000001814 */
[CC--:B------:R-:W-:Y:S01]  /*18ae0*/  ISETP.GE.AND P2, PT, R2.reuse, R209.reuse, PT ;  /* 0x000000d10200720c */ /* 0x0c0fe20003f46270 */
[C---:B------:R-:W-:Y:S01]  /*18af0*/  VIADD R5, R2.reuse, 0x8 ;  /* 0x0000000802057836 */ /* 0x040fe20000000000 */
[-C--:B------:R-:W-:Y:S02]  /*18b00*/  ISETP.GE.AND P0, PT, R2, R210.reuse, PT ;  /* 0x000000d20200720c */ /* 0x080fe40003f06270 */
[C---:B------:R-:W-:Y:S01]  /*18b10*/  ISETP.GE.AND P6, PT, R4.reuse, R209, PT ;  /* 0x000000d10400720c */ /* 0x040fe20003fc6270 */
[----:B--2---:R-:W-:Y:S01]  /*18b20*/  HMMA.16816.F32 R152, R144, R28, R152 ;  /* 0x0000001c9098723c */ /* 0x004fe20000001898 */
[----:B------:R-:W-:-:S02]  /*18b30*/  ISETP.GE.AND P5, PT, R4, R210, PT ;  /* 0x000000d20400720c */ /* 0x000fc40003fa6270 */
[CC--:B------:R-:W-:Y:S02]  /*18b40*/  ISETP.LT.OR P6, PT, R4.reuse, R212.reuse, P6 ;  /* 0x000000d40400720c */ /* 0x0c0fe400037c1670 */
[-C--:B------:R-:W-:Y:S01]  /*18b50*/  ISETP.LT.OR P5, PT, R4, R211.reuse, P5 ;  /* 0x000000d30400720c */ /* 0x080fe20002fa1670 */
[C---:B------:R-:W-:Y:S01]  /*18b60*/  VIADD R4, R2.reuse, 0x9 ;  /* 0x0000000902047836 */ /* 0x040fe20000000000 */
[C---:B------:R-:W-:Y:S01]  /*18b70*/  ISETP.LT.OR P2, PT, R2.reuse, R212, P2 ;  /* 0x000000d40200720c */ /* 0x040fe20001741670 */
[C---:B------:R-:W-:Y:S01]  /*18b80*/  HMMA.16816.F32 R16, R144.reuse, R136, R16 ;  /* 0x000000889010723c */ /* 0x040fe20000001810 */
[C---:B------:R-:W-:Y:S01]  /*18b90*/  ISETP.LT.OR P0, PT, R2.reuse, R211, P0 ;  /* 0x000000d30200720c */ /* 0x040fe20000701670 */
[----:B------:R-:W-:Y:S01]  /*18ba0*/  VIADD R28, R2, 0x18 ;  /* 0x00000018021c7836 */ /* 0x000fe20000000000 */
[----:B------:R-:W-:Y:S02]  /*18bb0*/  FSEL R24, R24, -INF , !P2 ;  /* 0xff80000018187808 */ /* 0x000fe40005000000 */
[----:B------:R-:W-:Y:S01]  /*18bc0*/  FSEL R29, R26, -INF , !P0 ;  /* 0xff8000001a1d7808 */ /* 0x000fe20004000000 */
[----:B------:R-:W-:Y:S01]  /*18bd0*/  HMMA.16816.F32 R156, R144, R34, R156 ;  /* 0x00000022909c723c */ /* 0x000fe2000000189c */
[C---:B------:R-:W-:Y:S01]  /*18be0*/  ISETP.GE.AND P4, PT, R5.reuse, R209, PT ;  /* 0x000000d10500720c */ /* 0x040fe20003f86270 */
[----:B------:R-:W2:Y:S01]  /*18bf0*/  LDSM.16.M88.4 R32, [R180+0x5000] ;  /* 0x00500000b420783b */ /* 0x000ea20000000200 */
[----:B------:R-:W-:-:S02]  /*18c00*/  ISETP.GE.AND P1, PT, R5, R210, PT ;  /* 0x000000d20500720c */ /* 0x000fc40003f26270 */
[C---:B------:R-:W-:Y:S01]  /*18c10*/  ISETP.GE.AND P2, PT, R4.reuse, R209, PT ;  /* 0x000000d10400720c */ /* 0x040fe20003f46270 */
[----:B------:R-:W-:Y:S01]  /*18c20*/  HMMA.16816.F32 R12, R144, R138, R12 ;  /* 0x0000008a900c723c */ /* 0x000fe2000000180c */
[----:B------:R-:W-:Y:S02]  /*18c30*/  ISETP.GE.AND P0, PT, R4, R210, PT ;  /* 0x000000d20400720c */ /* 0x000fe40003f06270 */
[CC--:B------:R-:W-:Y:S02]  /*18c40*/  ISETP.LT.OR P4, PT, R5.reuse, R212.reuse, P4 ;  /* 0x000000d40500720c */ /* 0x0c0fe40002781670 */
[-C--:B------:R-:W-:Y:S01]  /*18c50*/  ISETP.LT.OR P1, PT, R5, R211.reuse, P1 ;  /* 0x000000d30500720c */ /* 0x080fe20000f21670 */
[----:B------:R-:W-:Y:S01]  /*18c60*/  VIADD R5, R2, 0x11 ;  /* 0x0000001102057836 */ /* 0x000fe20000000000 */
[C---:B------:R-:W-:Y:S01]  /*18c70*/  ISETP.LT.OR P2, PT, R4.reuse, R212, P2 ;  /* 0x000000d40400720c */ /* 0x040fe20001741670 */
[----:B------:R-:W-:Y:S01]  /*18c80*/  HMMA.16816.F32 R148, R220, R166, R148 ;  /* 0x000000a6dc94723c */ /* 0x000fe20000001894 */
[----:B------:R-:W-:Y:S01]  /*18c90*/  ISETP.LT.OR P0, PT, R4, R211, P0 ;  /* 0x000000d30400720c */ /* 0x000fe20000701670 */
[----:B------:R-:W-:Y:S01]  /*18ca0*/  VIADD R4, R2, 0x10 ;  /* 0x0000001002047836 */ /* 0x000fe20000000000 */
[----:B------:R-:W-:-:S02]  /*18cb0*/  FSEL R26, R25, -INF , !P6 ;  /* 0xff800000191a7808 */ /* 0x000fc40007000000 */
[----:B------:R-:W-:Y:S01]  /*18cc0*/  FSEL R27, R27, -INF , !P5 ;  /* 0xff8000001b1b7808 */ /* 0x000fe20006800000 */
[C---:B-1----:R-:W-:Y:S01]  /*18cd0*/  HMMA.16816.F32 R16, R8.reuse, R168, R16 ;  /* 0x000000a80810723c */ /* 0x042fe20000001810 */
[----:B------:R-:W-:Y:S02]  /*18ce0*/  FSEL R20, R20, -INF , !P4 ;  /* 0xff80000014147808 */ /* 0x000fe40006000000 */
[----:B------:R-:W-:Y:S02]  /*18cf0*/  FSEL R25, R22, -INF , !P1 ;  /* 0xff80000016197808 */ /* 0x000fe40004800000 */
[CC--:B------:R-:W-:Y:S02]  /*18d00*/  ISETP.GE.AND P6, PT, R4.reuse, R209.reuse, PT ;  /* 0x000000d10400720c */ /* 0x0c0fe40003fc6270 */
[-C--:B------:R-:W-:Y:S02]  /*18d10*/  ISETP.GE.AND P5, PT, R4, R210.reuse, PT ;  /* 0x000000d20400720c */ /* 0x080fe40003fa6270 */
[C---:B------:R-:W-:Y:S01]  /*18d20*/  ISETP.GE.AND P4, PT, R5.reuse, R209, PT ;  /* 0x000000d10500720c */ /* 0x040fe20003f86270 */
[----:B------:R-:W-:Y:S01]  /*18d30*/  HMMA.16816.F32 R12, R8, R170, R12 ;  /* 0x000000aa080c723c */ /* 0x000fe2000000180c */
[----:B------:R-:W-:-:S02]  /*18d40*/  ISETP.GE.AND P1, PT, R5, R210, PT ;  /* 0x000000d20500720c */ /* 0x000fc40003f26270 */
[CC--:B------:R-:W-:Y:S02]  /*18d50*/  ISETP.LT.OR P6, PT, R4.reuse, R212.reuse, P6 ;  /* 0x000000d40400720c */ /* 0x0c0fe400037c1670 */
[-C--:B------:R-:W-:Y:S02]  /*18d60*/  ISETP.LT.OR P5, PT, R4, R211.reuse, P5 ;  /* 0x000000d30400720c */ /* 0x080fe40002fa1670 */
[C---:B------:R-:W-:Y:S01]  /*18d70*/  ISETP.LT.OR P4, PT, R5.reuse, R212, P4 ;  /* 0x000000d40500720c */ /* 0x040fe20002781670 */
[----:B------:R-:W-:Y:S01]  /*18d80*/  HMMA.16816.F32 R148, R144, R30, R148 ;  /* 0x0000001e9094723c */ /* 0x000fe20000001894 */
[----:B------:R-:W-:Y:S02]  /*18d90*/  ISETP.LT.OR P1, PT, R5, R211, P1 ;  /* 0x000000d30500720c */ /* 0x000fe40000f21670 */
[----:B------:R-:W1:Y:S01]  /*18da0*/  LDSM.16.M88.4 R4, [R180+0x5800] ;  /* 0x00580000b404783b */ /* 0x000e620000000200 */
[----:B------:R-:W-:Y:S01]  /*18db0*/  FSEL R22, R21, -INF , !P2 ;  /* 0xff80000015167808 */ /* 0x000fe20005000000 */
[----:B------:R-:W-:Y:S01]  /*18dc0*/  VIADD R21, R2, 0x19 ;  /* 0x0000001902157836 */ /* 0x000fe20000000000 */
[----:B--2---:R-:W-:Y:S01]  /*18dd0*/  HMMA.16816.F32 R156, R8, R34, R156 ;  /* 0x00000022089c723c */ /* 0x004fe2000000189c */
[----:B------:R-:W-:Y:S01]  /*18de0*/  ISETP.GE.AND P2, PT, R28, R209, PT ;  /* 0x000000d11c00720c */ /* 0x000fe20003f46270 */
[----:B------:R-:W-:-:S04]  /*18df0*/  DEPBAR.LE SB0, 0x0 ;  /* 0x000080000000791a */ /* 0x000fc80000000000 */
[----:B------:R-:W-:Y:S01]  /*18e00*/  FSEL R135, R18, -INF , !P5 ;  /* 0xff80000012877808 */ /* 0x000fe20006800000 */
[----:B------:R-:W-:Y:S01]  /*18e10*/  HMMA.16816.F32 R160, R8, R32, R160 ;  /* 0x0000002008a0723c */ /* 0x000fe200000018a0 */
[----:B------:R-:W-:Y:S02]  /*18e20*/  ISETP.LT.OR P2, PT, R28, R212, P2 ;  /* 0x000000d41c00720c */ /* 0x000fe40001741670 */
[C---:B------:R-:W-:Y:S02]  /*18e30*/  ISETP.GE.AND P5, PT, R21.reuse, R210, PT ;  /* 0x000000d21500720c */ /* 0x040fe40003fa6270 */
[----:B------:R-:W-:Y:S01]  /*18e40*/  FSEL R134, R12, -INF , !P2 ;  /* 0xff8000000c867808 */ /* 0x000fe20005000000 */
[----:B------:R-:W-:Y:S01]  /*18e50*/  VIADD R12, R2, 0x28 ;  /* 0x00000028020c7836 */ /* 0x000fe20000000000 */
[----:B------:R-:W-:Y:S01]  /*18e60*/  FSEL R192, R16, -INF , !P6 ;  /* 0xff80000010c07808 */ /* 0x000fe20007000000 */
[----:B------:R-:W-:Y:S01]  /*18e70*/  VIADD R16, R2, 0x20 ;  /* 0x0000002002107836 */ /* 0x000fe20000000000 */
[----:B------:R-:W-:Y:S01]  /*18e80*/  BAR.SYNC.DEFER_BLOCKING 0x0 ;  /* 0x0000000000007b1d */ /* 0x000fe20000010000 */
[----:B------:R-:W-:-:S02]  /*18e90*/  ISETP.LT.OR P5, PT, R21, R211, P5 ;  /* 0x000000d31500720c */ /* 0x000fc40002fa1670 */
[----:B------:R-:W-:Y:S02]  /*18ea0*/  ISETP.GE.AND P6, PT, R21, R209, PT ;  /* 0x000000d11500720c */ /* 0x000fe40003fc6270 */
[----:B------:R-:W-:Y:S02]  /*18eb0*/  FSEL R23, R23, -INF , !P0 ;  /* 0xff80000017177808 */ /* 0x000fe40004000000 */
[----:B------:R-:W-:Y:S02]  /*18ec0*/  ISETP.GE.AND P0, PT, R28, R210, PT ;  /* 0x000000d21c00720c */ /* 0x000fe40003f06270 */
[----:B------:R-:W-:Y:S02]  /*18ed0*/  FSEL R223, R15, -INF , !P5 ;  /* 0xff8000000fdf7808 */ /* 0x000fe40006800000 */
[----:B------:R-:W-:Y:S02]  /*18ee0*/  ISETP.LT.OR P6, PT, R21, R212, P6 ;  /* 0x000000d41500720c */ /* 0x000fe400037c1670 */
[----:B------:R-:W-:-:S02]  /*18ef0*/  ISETP.GE.AND P5, PT, R12, R210, PT ;  /* 0x000000d20c00720c */ /* 0x000fc40003fa6270 */
[----:B------:R-:W-:Y:S01]  /*18f00*/  FSEL R136, R17, -INF , !P4 ;  /* 0xff80000011887808 */ /* 0x000fe20006000000 */
[----:B------:R-:W-:Y:S01]  /*18f10*/  VIADD R17, R2, 0x21 ;  /* 0x0000002102117836 */ /* 0x000fe20000000000 */
[-C--:B------:R-:W-:Y:S02]  /*18f20*/  ISETP.LT.OR P0, PT, R28, R211.reuse, P0 ;  /* 0x000000d31c00720c */ /* 0x080fe40000701670 */
[----:B------:R-:W-:Y:S01]  /*18f30*/  FSEL R138, R13, -INF , !P6 ;  /* 0xff8000000d8a7808 */ /* 0x000fe20007000000 */
[----:B------:R-:W-:Y:S01]  /*18f40*/  VIADD R13, R2, 0x29 ;  /* 0x00000029020d7836 */ /* 0x000fe20000000000 */
[C---:B-1----:R-:W-:Y:S01]  /*18f50*/  HMMA.16816.F32 R152, R8.reuse, R4, R152 ;  /* 0x000000040898723c */ /* 0x042fe20000001898 */
[C---:B------:R-:W-:Y:S02]  /*18f60*/  ISETP.LT.OR P5, PT, R12.reuse, R211, P5 ;  /* 0x000000d30c00720c */ /* 0x040fe40002fa1670 */
[-C--:B------:R-:W-:Y:S02]  /*18f70*/  ISETP.GE.AND P6, PT, R12, R209.reuse, PT ;  /* 0x000000d10c00720c */ /* 0x080fe40003fc6270 */
[----:B------:R-:W-:Y:S01]  /*18f80*/  FSEL R133, R19, -INF , !P1 ;  /* 0xff80000013857808 */ /* 0x000fe20004800000 */
[----:B------:R-:W-:Y:S01]  /*18f90*/  HMMA.16816.F32 R148, R8, R6, R148 ;  /* 0x000000060894723c */ /* 0x000fe20000001894 */
[----:B------:R-:W-:Y:S01]  /*18fa0*/  VIADD R4, R2, 0x31 ;  /* 0x0000003102047836 */ /* 0x000fe20000000000 */
[----:B------:R-:W-:Y:S01]  /*18fb0*/  FSEL R221, R14, -INF , !P0 ;  /* 0xff8000000edd7808 */ /* 0x000fe20004000000 */
[----:B------:R-:W-:Y:S01]  /*18fc0*/  VIADD R5, R2, 0x30 ;  /* 0x0000003002057836 */ /* 0x000fe20000000000 */
[----:B------:R-:W-:-:S02]  /*18fd0*/  ISETP.GE.AND P4, PT, R16, R209, PT ;  /* 0x000000d11000720c */ /* 0x000fc40003f86270 */
[-C--:B------:R-:W-:Y:S02]  /*18fe0*/  ISETP.GE.AND P1, PT, R16, R210.reuse, PT ;  /* 0x000000d21000720c */ /* 0x080fe40003f26270 */
[C---:B------:R-:W-:Y:S02]  /*18ff0*/  ISETP.GE.AND P2, PT, R17.reuse, R209, PT ;  /* 0x000000d11100720c */ /* 0x040fe40003f46270 */
[----:B------:R-:W-:Y:S02]  /*19000*/  ISETP.GE.AND P0, PT, R17, R210, PT ;  /* 0x000000d21100720c */ /* 0x000fe40003f06270 */
[----:B------:R-:W-:Y:S02]  /*19010*/  FSEL R141, R158, -INF , !P5 ;  /* 0xff8000009e8d7808 */ /* 0x000fe40006800000 */
[----:B------:R-:W-:Y:S02]  /*19020*/  ISETP.LT.OR P6, PT, R12, R212, P6 ;  /* 0x000000d40c00720c */ /* 0x000fe400037c1670 */
[----:B------:R-:W-:-:S02]  /*19030*/  ISETP.GE.AND P5, PT, R4, R210, PT ;  /* 0x000000d20400720c */ /* 0x000fc40003fa6270 */
[CC--:B------:R-:W-:Y:S02]  /*19040*/  ISETP.LT.OR P4, PT, R16.reuse, R212.reuse, P4 ;  /* 0x000000d41000720c */ /* 0x0c0fe40002781670 */
[-C--:B------:R-:W-:Y:S02]  /*19050*/  ISETP.LT.OR P1, PT, R16, R211.reuse, P1 ;  /* 0x000000d31000720c */ /* 0x080fe40000f21670 */
[C---:B------:R-:W-:Y:S02]  /*19060*/  ISETP.LT.OR P2, PT, R17.reuse, R212, P2 ;  /* 0x000000d41100720c */ /* 0x040fe40001741670 */
[-C--:B------:R-:W-:Y:S02]  /*19070*/  ISETP.LT.OR P0, PT, R17, R211.reuse, P0 ;  /* 0x000000d31100720c */ /* 0x080fe40000701670 */
[----:B------:R-:W-:Y:S01]  /*19080*/  FSEL R140, R156, -INF , !P6 ;  /* 0xff8000009c8c7808 */ /* 0x000fe20007000000 */
[----:B------:R-:W-:Y:S01]  /*19090*/  IMAD.MOV.U32 R156, RZ, RZ, R218 ;  /* 0x000000ffff9c7224 */ /* 0x000fe200078e00da */
[----:B------:R-:W-:-:S02]  /*190a0*/  ISETP.LT.OR P5, PT, R4, R211, P5 ;  /* 0x000000d30400720c */ /* 0x000fc40002fa1670 */
[-C--:B------:R-:W-:Y:S02]  /*190b0*/  ISETP.GE.AND P6, PT, R4, R209.reuse, PT ;  /* 0x000000d10400720c */ /* 0x080fe40003fc6270 */
[----:B------:R-:W-:Y:S02]  /*190c0*/  FSEL R146, R160, -INF , !P4 ;  /* 0xff800000a0927808 */ /* 0x000fe40006000000 */
[----:B------:R-:W-:Y:S02]  /*190d0*/  FSEL R145, R162, -INF , !P1 ;  /* 0xff800000a2917808 */ /* 0x000fe40004800000 */
[----:B------:R-:W-:Y:S02]  /*190e0*/  FSEL R142, R161, -INF , !P2 ;  /* 0xff800000a18e7808 */ /* 0x000fe40005000000 */
[----:B------:R-:W-:Y:S02]  /*190f0*/  FSEL R147, R163, -INF , !P0 ;  /* 0xff800000a3937808 */ /* 0x000fe40004000000 */
[----:B------:R-:W-:-:S02]  /*19100*/  ISETP.GE.AND P4, PT, R13, R209, PT ;  /* 0x000000d10d00720c */ /* 0x000fc40003f86270 */
[-C--:B------:R-:W-:Y:S02]  /*19110*/  ISETP.GE.AND P1, PT, R13, R210.reuse, PT ;  /* 0x000000d20d00720c */ /* 0x080fe40003f26270 */
[C---:B------:R-:W-:Y:S02]  /*19120*/  ISETP.GE.AND P2, PT, R5.reuse, R209, PT ;  /* 0x000000d10500720c */ /* 0x040fe40003f46270 */
[----:B------:R-:W-:Y:S02]  /*19130*/  ISETP.GE.AND P0, PT, R5, R210, PT ;  /* 0x000000d20500720c */ /* 0x000fe40003f06270 */
[----:B------:R-:W-:Y:S02]  /*19140*/  FSEL R167, R155, -INF , !P5 ;  /* 0xff8000009ba77808 */ /* 0x000fe40006800000 */
[-C--:B------:R-:W-:Y:S01]  /*19150*/  ISETP.LT.OR P6, PT, R4, R212.reuse, P6 ;  /* 0x000000d40400720c */ /* 0x080fe200037c1670 */
[----:B------:R-:W-:Y:S01]  /*19160*/  VIADD R4, R2, 0x38 ;  /* 0x0000003802047836 */ /* 0x000fe20000000000 */
[----:B------:R-:W-:Y:S01]  /*19170*/  ISETP.GT.AND P5, PT, R208, R195, PT ;  /* 0x000000c3d000720c */ /* 0x000fe20003fa4270 */
[----:B------:R-:W-:Y:S01]  /*19180*/  VIADD R2, R2, 0x39 ;  /* 0x0000003902027836 */ /* 0x000fe20000000000 */
[----:B------:R-:W-:-:S02]  /*19190*/  ISETP.LT.OR P4, PT, R13, R212, P4 ;  /* 0x000000d40d00720c */ /* 0x000fc40002781670 */
[-C--:B------:R-:W-:Y:S02]  /*191a0*/  ISETP.LT.OR P1, PT, R13, R211.reuse, P1 ;  /* 0x000000d30d00720c */ /* 0x080fe40000f21670 */
[C---:B------:R-:W-:Y:S02]  /*191b0*/  ISETP.LT.OR P2, PT, R5.reuse, R212, P2 ;  /* 0x000000d40500720c */ /* 0x040fe40001741670 */
[----:B------:R-:W-:Y:S02]  /*191c0*/  ISETP.LT.OR P0, PT, R5, R211, P0 ;  /* 0x000000d30500720c */ /* 0x000fe40000701670 */
[----:B------:R-:W-:Y:S01]  /*191d0*/  FSEL R144, R157, -INF , !P4 ;  /* 0xff8000009d907808 */ /* 0x000fe20006000000 */
[----:B------:R-:W-:Y:S01]  /*191e0*/  IMAD.MOV.U32 R157, RZ, RZ, R219 ;  /* 0x000000ffff9d7224 */ /* 0x000fe200078e00db */
[----:B------:R-:W-:Y:S02]  /*191f0*/  FSEL R143, R159, -INF , !P1 ;  /* 0xff8000009f8f7808 */ /* 0x000fe40004800000 */
[----:B------:R-:W-:-:S02]  /*19200*/  FSEL R194, R152, -INF , !P2 ;  /* 0xff80000098c27808 */ /* 0x000fc40005000000 */
[----:B------:R-:W-:Y:S02]  /*19210*/  FSEL R169, R154, -INF , !P0 ;  /* 0xff8000009aa97808 */ /* 0x000fe40004000000 */
[CC--:B------:R-:W-:Y:S02]  /*19220*/  ISETP.GE.AND P4, PT, R4.reuse, R209.reuse, PT ;  /* 0x000000d10400720c */ /* 0x0c0fe40003f86270 */
[-C--:B------:R-:W-:Y:S02]  /*19230*/  ISETP.GE.AND P1, PT, R4, R210.reuse, PT ;  /* 0x000000d20400720c */ /* 0x080fe40003f26270 */
[C---:B------:R-:W-:Y:S02]  /*19240*/  ISETP.GE.AND P2, PT, R2.reuse, R209, PT ;  /* 0x000000d10200720c */ /* 0x040fe40003f46270 */
[----:B------:R-:W-:Y:S02]  /*19250*/  ISETP.GE.AND P0, PT, R2, R210, PT ;  /* 0x000000d20200720c */ /* 0x000fe40003f06270 */
[----:B------:R-:W-:-:S02]  /*19260*/  ISETP.LT.OR P4, PT, R4, R212, P4 ;  /* 0x000000d40400720c */ /* 0x000fc40002781670 */
[-C--:B------:R-:W-:Y:S02]  /*19270*/  ISETP.LT.OR P1, PT, R4, R211.reuse, P1 ;  /* 0x000000d30400720c */ /* 0x080fe40000f21670 */
[C---:B------:R-:W-:Y:S02]  /*19280*/  ISETP.LT.OR P2, PT, R2.reuse, R212, P2 ;  /* 0x000000d40200720c */ /* 0x040fe40001741670 */
[----:B------:R-:W-:Y:S02]  /*19290*/  ISETP.LT.OR P0, PT, R2, R211, P0 ;  /* 0x000000d30200720c */ /* 0x000fe40000701670 */
        /* <DEDUP_REMOVED lines=8> */
[----:B------:R-:W-:-:S04]  /*19320*/  SHF.L.U32 R5, R208, 0x6, RZ ;  /* 0x00000006d0057819 */ /* 0x000fc800000006ff */
[----:B------:R-:W-:Y:S01]  /*19330*/  IABS R8, R5 ;  /* 0x0000000500087213 */ /* 0x000fe20000000000 */
[----:B------:R-:W-:-:S05]  /*19340*/  VIADD R11, R5, 0xffffffc0 ;  /* 0xffffffc0050b7836 */ /* 0x000fca0000000000 */
[----:B------:R-:W-:Y:S02]  /*19350*/  IABS R6, R11 ;  /* 0x0000000b00067213 */ /* 0x000fe40000000000 */
[-C--:B-1----:R-:W-:Y:S02]  /*19360*/  IABS R4, R2.reuse ;  /* 0x0000000200047213 */ /* 0x082fe40000000000 */
[-C--:B------:R-:W-:Y:S02]  /*19370*/  LOP3.LUT R5, R5, R2.reuse, RZ, 0x3c, !PT ;  /* 0x0000000205057212 */ /* 0x080fe400078e3cff */
[----:B------:R-:W1:Y:S01]  /*19380*/  I2F.RP R9, R4 ;  /* 0x0000000400097306 */ /* 0x000e620000209400 */
[----:B------:R-:W-:Y:S02]  /*19390*/  LOP3.LUT R11, R11, R2, RZ, 0x3c, !PT ;  /* 0x000000020b0b7212 */ /* 0x000fe400078e3cff */
[----:B------:R-:W-:-:S05]  /*193a0*/  ISETP.GE.AND P2, PT, R5, RZ, PT ;  /* 0x000000ff0500720c */ /* 0x000fca0003f46270 */
        /* <DEDUP_REMOVED lines=18> */
[----:B------:R-:W-:Y:S02]  /*194d0*/  ISETP.GE.AND P0, PT, R11, RZ, PT ;  /* 0x000000ff0b00720c */ /* 0x000fe40003f06270 */
[-C--:B------:R-:W-:Y:S02]  /*194e0*/  ISETP.GE.U32.AND P6, PT, R9, R4.reuse, PT ;  /* 0x000000040900720c */ /* 0x080fe40003fc6070 */
[----:B------:R-:W-:Y:S02]  /*194f0*/  ISETP.GE.U32.AND P4, PT, R7, R4, PT ;  /* 0x000000040700720c */ /* 0x000fe40003f86070 */
[----:B------:R-:W-:Y:S01]  /*19500*/  @!P1 IADD3 R10, R10, 0x1, RZ ;  /* 0x000000010a0a9810 */ /* 0x000fe20007ffe0ff */
[----:B------:R-:W1:Y:S01]  /*19510*/  LDC.64 R6, c[0x0][0x248] ;  /* 0x00009200ff067b82 */ /* 0x000e620000000a00 */
[----:B------:R-:W-:-:S02]  /*19520*/  ISETP.NE.AND P1, PT, R2, RZ, PT ;  /* 0x000000ff0200720c */ /* 0x000fc40003f25270 */
[----:B------:R-:W-:-:S05]  /*19530*/  LOP3.LUT R4, RZ, R2, RZ, 0x33, !PT ;  /* 0x00000002ff047212 */ /* 0x000fca00078e33ff */
        /* <DEDUP_REMOVED lines=10> */
[----:B------:R-:W-:Y:S02]  /*195e0*/  IMAD.IADD R11, R11, 0x1, -R4 ;  /* 0x000000010b0b7824 */ /* 0x000fe400078e0a04 */
[----:B------:R-:W3:Y:S02]  /*195f0*/  LDC.64 R4, c[0x0][0x230] ;  /* 0x00008c00ff047b82 */ /* 0x000ee40000000a00 */
[----:B------:R-:W-:-:S05]  /*19600*/  IMAD R2, R11, R2, -0x40 ;  /* 0xffffffc00b027424 */ /* 0x000fca00078e0202 */
[----:B------:R-:W-:-:S05]  /*19610*/  SHF.R.S32.HI R11, RZ, 0x1f, R2 ;  /* 0x0000001fff0b7819 */ /* 0x000fca0000011402 */
[----:B-1----:R-:W-:-:S04]  /*19620*/  IMAD R11, R11, R6, RZ ;  /* 0x000000060b0b7224 */ /* 0x002fc800078e02ff */
[C---:B------:R-:W-:Y:S02]  /*19630*/  IMAD R7, R2.reuse, R7, R11 ;  /* 0x0000000702077224 */ /* 0x040fe400078e020b */
[----:B------:R-:W-:-:S04]  /*19640*/  IMAD.WIDE.U32 R10, R2, R6, RZ ;  /* 0x00000006020a7225 */ /* 0x000fc800078e00ff */
[----:B------:R-:W-:Y:S01]  /*19650*/  IMAD.IADD R11, R11, 0x1, R7 ;  /* 0x000000010b0b7824 */ /* 0x000fe200078e0207 */
[----:B--2---:R-:W-:-:S04]  /*19660*/  IADD3 R8, -R9, R8, RZ ;  /* 0x0000000809087210 */ /* 0x004fc80007ffe1ff */
[----:B------:R-:W-:-:S05]  /*19670*/  SHF.R.S32.HI R9, RZ, 0x1f, R8 ;  /* 0x0000001fff097819 */ /* 0x000fca0000011408 */
[----:B---3--:R-:W-:-:S04]  /*19680*/  IMAD R9, R9, R4, RZ ;  /* 0x0000000409097224 */ /* 0x008fc800078e02ff */
[C---:B------:R-:W-:Y:S02]  /*19690*/  IMAD R5, R8.reuse, R5, R9 ;  /* 0x0000000508057224 */ /* 0x040fe400078e0209 */
[----:B------:R-:W-:-:S04]  /*196a0*/  IMAD.WIDE.U32 R8, R8, R4, R10 ;  /* 0x0000000408087225 */ /* 0x000fc800078e000a */
[----:B------:R-:W-:Y:S01]  /*196b0*/  IMAD.MOV.U32 R2, RZ, RZ, R8 ;  /* 0x000000ffff027224 */ /* 0x000fe200078e0008 */
[----:B------:R-:W-:Y:S01]  /*196c0*/  IADD3 R5, R9, R5, RZ ;  /* 0x0000000509057210 */ /* 0x000fe20007ffe0ff */
[----:B------:R-:W-:Y:S06]  /*196d0*/  BRA `(.L_x_2384) ;  /* 0x00000000000c7947 */ /* 0x000fec0003800000 */
.L_x_2383:
[----:B------:R-:W1:Y:S02]  /*196e0*/  LDC R2, c[0x0][0x248] ;  /* 0x00009200ff027b82 */ /* 0x000e640000000800 */
[----:B-1----:R-:W-:-:S04]  /*196f0*/  LEA R2, -R2, RZ, 0x6 ;  /* 0x000000ff02027211 */ /* 0x002fc800078e31ff */
[----:B------:R-:W-:-:S07]  /*19700*/  SHF.R.S32.HI R5, RZ, 0x1f, R2 ;  /* 0x0000001fff057819 */ /* 0x000fce0000011402 */
.L_x_2384:
[----:B------:R-:W-:Y:S01]  /*19710*/  SHF.R.S32.HI R7, RZ, 0x1f, R0 ;  /* 0x0000001fff077819 */ /* 0x000fe20000011400 */
[----:B------:R-:W-:-:S03]  /*19720*/  ULDC UR4, c[0x0][0x2d0] ;  /* 0x0000b40000047ab9 */ /* 0x000fc60000000800 */
[----:B------:R-:W-:-:S04]  /*19730*/  LEA.HI R7, R7, R0, RZ, 0x3 ;  /* 0x0000000007077211 */ /* 0x000fc800078f18ff */
[----:B------:R-:W-:-:S05]  /*19740*/  LOP3.LUT R7, R7, 0xfffffff8, RZ, 0xc0, !PT ;  /* 0xfffffff807077812 */ /* 0x000fca00078ec0ff */
[----:B------:R-:W-:-:S04]  /*19750*/  IMAD.IADD R4, R0, 0x1, -R7 ;  /* 0x0000000100047824 */ /* 0x000fc800078e0a07 */
[----:B------:R-:W-:-:S04]  /*19760*/  IMAD.SHL.U32 R4, R4, 0x8, RZ ;  /* 0x0000000804047824 */ /* 0x000fc800078e00ff */
[C---:B------:R-:W-:Y:S01]  /*19770*/  VIADD R0, R4.reuse, 0x40 ;  /* 0x0000004004007836 */ /* 0x040fe20000000000 */
[C---:B------:R-:W-:Y:S01]  /*19780*/  ISETP.GE.AND P4, PT, R4.reuse, UR4, PT ;  /* 0x0000000404007c0c */ /* 0x040fe2000bf86270 */
[----:B------:R-:W-:-:S03]  /*19790*/  VIADD R4, R4, 0x80 ;  /* 0x0000008004047836 */ /* 0x000fc60000000000 */
[----:B------:R-:W-:Y:S02]  /*197a0*/  ISETP.GE.AND P2, PT, R0, UR4, PT ;  /* 0x0000000400007c0c */ /* 0x000fe4000bf46270 */
[----:B------:R-:W-:-:S04]  /*197b0*/  ISETP.GE.AND P0, PT, R4, UR4, PT ;  /* 0x0000000404007c0c */ /* 0x000fc8000bf06270 */
[----:B------:R-:W-:-:S03]  /*197c0*/  SEL R4, RZ, 0x3fffc, P0 ;  /* 0x0003fffcff047807 */ /* 0x000fc60000000000 */
[CC--:B------:R-:W-:Y:S02]  /*197d0*/  @!P4 IADD3 R9, P1, R199.reuse, R2.reuse, RZ ;  /* 0x00000002c709c210 */ /* 0x0c0fe40007f3e0ff */
[----:B------:R-:W-:Y:S02]  /*197e0*/  LOP3.LUT P6, RZ, R4, 0x4, RZ, 0xc0, !PT ;  /* 0x0000000404ff7812 */ /* 0x000fe400078cc0ff */
[----:B------:R-:W-:Y:S01]  /*197f0*/  @!P2 IADD3 R7, P0, R199, R2, RZ ;  /* 0x00000002c707a210 */ /* 0x000fe20007f1e0ff */
[----:B------:R-:W-:Y:S01]  /*19800*/  @!P4 IMAD.X R0, R198, 0x1, R5, P1 ;  /* 0x00000001c600c824 */ /* 0x000fe200008e0605 */
[----:B------:R-:W-:-:S04]  /*19810*/  @!P4 LEA R14, P1, R9, R206, 0x1 ;  /* 0x000000ce090ec211 */ /* 0x000fc800078208ff */
[-C--:B------:R-:W-:Y:S01]  /*19820*/  @!P4 LEA.HI.X R15, R9, R207.reuse, R0, 0x1, P1 ;  /* 0x000000cf090fc211 */ /* 0x080fe200008f0c00 */
[--C-:B------:R-:W-:Y:S01]  /*19830*/  @!P2 IMAD.X R0, R198, 0x1, R5.reuse, P0 ;  /* 0x00000001c600a824 */ /* 0x100fe200000e0605 */
[CC--:B------:R-:W-:Y:S02]  /*19840*/  @!P2 LEA R10, P0, R7.reuse, R206.reuse, 0x1 ;  /* 0x000000ce070aa211 */ /* 0x0c0fe400078008ff */
[C---:B------:R-:W-:Y:S02]  /*19850*/  LEA R16, P1, R2.reuse, R206, 0x1 ;  /* 0x000000ce02107211 */ /* 0x040fe400078208ff */
[-C--:B------:R-:W-:Y:S02]  /*19860*/  @!P2 LEA.HI.X R11, R7, R207.reuse, R0, 0x1, P0 ;  /* 0x000000cf070ba211 */ /* 0x080fe400000f0c00 */
[----:B------:R-:W-:Y:S02]  /*19870*/  LEA.HI.X R17, R2, R207, R5, 0x1, P1 ;  /* 0x000000cf02117211 */ /* 0x000fe400008f0c05 */
[----:B------:R-:W-:-:S03]  /*19880*/  IADD3 R7, P1, P0, R199, R2, R199 ;  /* 0x00000002c7077210 */ /* 0x000fc6000783e0c7 */
[----:B------:R-:W-:Y:S01]  /*19890*/  @!PT LDS RZ, [RZ] ;  /* 0x00000000fffff984 */ /* 0x000fe20000000800 */
[----:B------:R-:W-:Y:S01]  /*198a0*/  @!PT LDS RZ, [RZ] ;  /* 0x00000000fffff984 */ /* 0x000fe20000000800 */
[----:B------:R-:W-:Y:S01]  /*198b0*/  @!PT LDS RZ, [RZ] ;  /* 0x00000000fffff984 */ /* 0x000fe20000000800 */
[----:B------:R1:W-:Y:S01]  /*198c0*/  @!P4 LDGSTS.E.BYPASS.LTC128B.128 [R204+0x6000], desc[UR6][R16.64] ;  /* 0x0600000010cccfae */ /* 0x0003e2000b901d46 */
[----:B------:R-:W-:Y:S02]  /*198d0*/  IADD3.X R4, R198, R5, R198, P1, P0 ;  /* 0x00000005c6047210 */ /* 0x000fe40000fe04c6 */
[CC--:B------:R-:W-:Y:S01]  /*198e0*/  @!P4 LEA R12, P1, R7.reuse, R206.reuse, 0x1 ;  /* 0x000000ce070cc211 */ /* 0x0c0fe200078208ff */
[----:B------:R1:W-:Y:S01]  /*198f0*/  @P4 STS.128 [R204+0x6000], RZ ;  /* 0x006000ffcc004388 */ /* 0x0003e20000000c00 */
[CC--:B------:R-:W-:Y:S02]  /*19900*/  @!P2 LEA R8, P0, R7.reuse, R206.reuse, 0x1 ;  /* 0x000000ce0708a211 */ /* 0x0c0fe400078008ff */
[CCC-:B------:R-:W-:Y:S01]  /*19910*/  @!P4 LEA.HI.X R13, R7.reuse, R207.reuse, R4.reuse, 0x1, P1 ;  /* 0x000000cf070dc211 */ /* 0x1c0fe200008f0c04 */
[----:B------:R-:W-:Y:S01]  /*19920*/  @!PT LDS RZ, [RZ] ;  /* 0x00000000fffff984 */ /* 0x000fe20000000800 */
[----:B------:R-:W-:Y:S01]  /*19930*/  @!PT LDS RZ, [RZ] ;  /* 0x00000000fffff984 */ /* 0x000fe20000000800 */
[----:B------:R-:W-:Y:S01]  /*19940*/  @!PT LDS RZ, [RZ] ;  /* 0x00000000fffff984 */ /* 0x000fe20000000800 */
[----:B------:R1:W-:Y:S01]  /*19950*/  @!P2 LDGSTS.E.BYPASS.LTC128B.128 [R204+0x8000], desc[UR6][R16.64+0x80] ;  /* 0x0800008010ccafae */ /* 0x0003e2000b901d46 */
[C---:B------:R-:W-:Y:S02]  /*19960*/  @!P2 LEA.HI.X R9, R7.reuse, R207, R4, 0x1, P0 ;  /* 0x000000cf0709a211 */ /* 0x040fe400000f0c04 */
[----:B------:R-:W-:Y:S01]  /*19970*/  @P6 LEA R6, P0, R7, R206, 0x1 ;  /* 0x000000ce07066211 */ /* 0x000fe200078008ff */
[----:B------:R1:W-:Y:S01]  /*19980*/  @P2 STS.128 [R204+0x8000], RZ ;  /* 0x008000ffcc002388 */ /* 0x0003e20000000c00 */
[----:B------:R-:W-:-:S02]  /*19990*/  IADD3 R0, P1, R199, R7, RZ ;  /* 0x00000007c7007210 */ /* 0x000fc40007f3e0ff */
[-CC-:B------:R-:W-:Y:S01]  /*199a0*/  @P6 LEA.HI.X R7, R7, R207.reuse, R4.reuse, 0x1, P0 ;  /* 0x000000cf07076211 */ /* 0x180fe200000f0c04 */
[----:B------:R-:W-:Y:S01]  /*199b0*/  @!PT LDS RZ, [RZ] ;  /* 0x00000000fffff984 */ /* 0x000fe20000000800 */
[----:B------:R-:W-:Y:S01]  /*199c0*/  @!PT LDS RZ, [RZ] ;  /* 0x00000000fffff984 */ /* 0x000fe20000000800 */
[----:B------:R-:W-:Y:S01]  /*199d0*/  @!PT LDS RZ, [RZ] ;  /* 0x00000000fffff984 */ /* 0x000fe20000000800 */
[----:B------:R1:W-:Y:S01]  /*199e0*/  @P6 LDGSTS.E.BYPASS.LTC128B.128 [R204+0xa000], desc[UR6][R16.64+0x100] ;  /* 0x0a00010010cc6fae */ /* 0x0003e2000b901d46 */
[-C--:B------:R-:W-:Y:S01]  /*199f0*/  @!P2 LEA R30, P0, R0, R206.reuse, 0x1 ;  /* 0x000000ce001ea211 */ /* 0x080fe200078008ff */
[----:B------:R-:W-:Y:S01]  /*19a00*/  IMAD.X R4, R198, 0x1, R4, P1 ;  /* 0x00000001c6047824 */ /* 0x000fe200008e0604 */
[C---:B------:R-:W-:Y:S01]  /*19a10*/  @!P4 LEA R32, P1, R0.reuse, R206, 0x1 ;  /* 0x000000ce0020c211 */ /* 0x040fe200078208ff */
[----:B------:R1:W-:Y:S03]  /*19a20*/  @!P6 STS.128 [R204+0xa000], RZ ;  /* 0x00a000ffcc00e388 */ /* 0x0003e60000000c00 */
[CCC-:B------:R-:W-:Y:S01]  /*19a30*/  @!P4 LEA.HI.X R33, R0.reuse, R207.reuse, R4.reuse, 0x1, P1 ;  /* 0x000000cf0021c211 */ /* 0x1c0fe200008f0c04 */
[----:B------:R-:W-:Y:S01]  /*19a40*/  @!PT LDS RZ, [RZ] ;  /* 0x00000000fffff984 */ /* 0x000fe20000000800 */
[----:B------:R-:W-:Y:S01]  /*19a50*/  @!PT LDS RZ, [RZ] ;  /* 0x00000000fffff984 */ /* 0x000fe20000000800 */
[----:B------:R-:W-:Y:S01]  /*19a60*/  @!PT LDS RZ, [RZ] ;  /* 0x00000000fffff984 */ /* 0x000fe20000000800 */
[----:B------:R1:W-:Y:S01]  /*19a70*/  @!P4 LDGSTS.E.BYPASS.LTC128B.128 [R204+0x6800], desc[UR6][R14.64] ;  /* 0x068000000ecccfae */ /* 0x0003e2000b901d46 */
[----:B------:R-:W-:-:S02]  /*19a80*/  @!P2 LEA.HI.X R31, R0, R207, R4, 0x1, P0 ;  /* 0x000000cf001fa211 */ /* 0x000fc400000f0c04 */
[----:B------:R-:W-:Y:S01]  /*19a90*/  @P6 IADD3 R2, P1, R199, R2, RZ ;  /* 0x00000002c7026210 */ /* 0x000fe20007f3e0ff */
[----:B------:R1:W-:Y:S01]  /*19aa0*/  @P4 STS.128 [R204+0x6800], RZ ;  /* 0x006800ffcc004388 */ /* 0x0003e20000000c00 */
[----:B------:R-:W-:-:S03]  /*19ab0*/  @P6 LEA R18, P0, R0, R206, 0x1 ;  /* 0x000000ce00126211 */ /* 0x000fc600078008ff */
[----:B------:R-:W-:Y:S01]  /*19ac0*/  @P6 IMAD.X R5, R198, 0x1, R5, P1 ;  /* 0x00000001c6056824 */ /* 0x000fe200008e0605 */
[-C--:B------:R-:W-:Y:S01]  /*19ad0*/  @P6 LEA.HI.X R19, R0, R207.reuse, R4, 0x1, P0 ;  /* 0x000000cf00136211 */ /* 0x080fe200000f0c04 */
[----:B------:R-:W-:Y:S01]  /*19ae0*/  @!PT LDS RZ, [RZ] ;  /* 0x00000000fffff984 */ /* 0x000fe20000000800 */
[----:B------:R-:W-:Y:S01]  /*19af0*/  @!PT LDS RZ, [RZ] ;  /* 0x00000000fffff984 */ /* 0x000fe20000000800 */
[----:B------:R-:W-:Y:S01]  /*19b00*/  @!PT LDS RZ, [RZ] ;  /* 0x00000000fffff984 */ /* 0x000fe20000000800 */
[----:B------:R1:W-:Y:S01]  /*19b10*/  @!P2 LDGSTS.E.BYPASS.LTC128B.128 [R204+0x8800], desc[UR6][R10.64+0x80] ;  /* 0x088000800accafae */ /* 0x0003e2000b901d46 */
[C---:B------:R-:W-:Y:S01]  /*19b20*/  @P6 LEA R4, P0, R2.reuse, R206, 0x1 ;  /* 0x000000ce02046211 */ /* 0x040fe200078008ff */
[----:B------:R-:W-:Y:S02]  /*19b30*/  IMAD.MOV.U32 R206, RZ, RZ, R16 ;  /* 0x000000ffffce7224 */ /* 0x000fe400078e0010 */
[----:B------:R1:W-:Y:S01]  /*19b40*/  @P2 STS.128 [R204+0x8800], RZ ;  /* 0x008800ffcc002388 */ /* 0x0003e20000000c00 */
[----:B------:R-:W-:Y:S01]  /*19b50*/  @P6 LEA.HI.X R5, R2, R207, R5, 0x1, P0 ;  /* 0x000000cf02056211 */ /* 0x000fe200000f0c05 */
[----:B------:R-:W-:-:S04]  /*19b60*/  IMAD.MOV.U32 R207, RZ, RZ, R17 ;  /* 0x000000ffffcf7224 */ /* 0x000fc800078e0011 */
        /* <DEDUP_REMOVED lines=36> */
.L_x_2382:
[----:B-1----:R-:W-:Y:S01]  /*19db0*/  FMNMX.FTZ R5, R132, R24, !PT ;  /* 0x0000001884057209 */ /* 0x002fe20007810000 */
[----:B------:R-:W-:Y:S01]  /*19dc0*/  ULDC UR4, c[0x0][0x2ec] ;  /* 0x0000bb0000047ab9 */ /* 0x000fe20000000800 */
        /* <DEDUP_REMOVED lines=56> */
[--C-:B------:R-:W-:Y:S01]  /*1a150*/  FFMA.FTZ R0, R25, UR4, -R164.reuse ;  /* 0x0000000419007c23 */ /* 0x100fe200080108a4 */
[--C-:B------:R-:W-:Y:S01]  /*1a160*/  FFMA.FTZ R154, R20, UR4, -R171.reuse ;  /* 0x00000004149a7c23 */ /* 0x100fe200080108ab */
[----:B------:R-:W1:Y:S01]  /*1a170*/  LDSM.16.MT88.4 R24, [R185+0xc000] ;  /* 0x00c00000b918783b */ /* 0x000e620000004200 */
        /* <DEDUP_REMOVED lines=9> */
[----:B------:R-:W2:Y:S01]  /*1a210*/  LDSM.16.MT88.4 R136, [R184+0x10000] ;  /* 0x01000000b888783b */ /* 0x000ea20000004200 */
[--C-:B------:R-:W-:Y:S01]  /*1a220*/  FFMA.FTZ R192, R192, UR4, -R171.reuse ;  /* 0x00000004c0c07c23 */ /* 0x100fe200080108ab */
        /* <DEDUP_REMOVED lines=16> */
[--C-:B------:R-:W-:Y:S01]  /*1a330*/  FFMA.FTZ R167, R167, UR4, -R164.reuse ;  /* 0x00000004a7a77c23 */ /* 0x100fe200080108a4 */
[----:B------:R-:W-:Y:S01]  /*1a340*/  LDSM.16.MT88.4 R140, [R186+0xf000] ;  /* 0x00f00000ba8c783b */ /* 0x000fe20000004200 */
[----:B------:R-:W4:Y:S01]  /*1a350*/  MUFU.EX2 R153, R153 ;  /* 0x0000009900997308 */ /* 0x000f220000000800 */
[----:B---3--:R-:W-:Y:S01]  /*1a360*/  F2FP.F16.F32.PACK_AB R4, R155, R158 ;  /* 0x0000009e9b04723e */ /* 0x008fe200000000ff */
[----:B------:R-:W-:-:S06]  /*1a370*/  FFMA.FTZ R165, R165, UR4, -R164 ;  /* 0x00000004a5a57c23 */ /* 0x000fcc00080108a4 */
        /* <DEDUP_REMOVED lines=9> */
[----:B------:R-:W4:Y:S01]  /*1a410*/  MUFU.EX2 R192, R192 ;  /* 0x000000c000c07308 */ /* 0x000f220000000800 */
        /* <DEDUP_REMOVED lines=23> */
[----:B------:R-:W3:Y:S01]  /*1a590*/  LDSM.16.MT88.4 R116, [R188+0xe000] ;  /* 0x00e00000bc74783b */ /* 0x000ee20000004200 */
        /* <DEDUP_REMOVED lines=11> */
[----:B------:R-:W1:Y:S01]  /*1a650*/  MUFU.EX2 R213, R213 ;  /* 0x000000d500d57308 */ /* 0x000e620000000800 */
        /* <DEDUP_REMOVED lines=15> */
[----:B------:R-:W5:Y:S01]  /*1a750*/  MUFU.EX2 R193, R193 ;  /* 0x000000c100c17308 */ /* 0x000f620000000800 */
        /* <DEDUP_REMOVED lines=27> */
[----:B---3--:R-:W-:Y:S01]  /*1a910*/  HMMA.16816.F32 R40, R4, R116, R104 ;  /* 0x000000740428723c */ /* 0x008fe20000001868 */
        /* <DEDUP_REMOVED lines=8> */
[----:B------:R-:W3:Y:S02]  /*1a9a0*/  MUFU.EX2 R221, R221 ;  /* 0x000000dd00dd7308 */ /* 0x000ee40000000800 */
        /* <DEDUP_REMOVED lines=16> */
[----:B------:R-:W3:Y:S01]  /*1aab0*/  MUFU.EX2 R223, R223 ;  /* 0x000000df00df7308 */ /* 0x000ee20000000800 */
        /* <DEDUP_REMOVED lines=49> */
[----:B------:R-:W-:-:S03]  /*1add0*/  FADD.FTZ R0, R213, R0 ;  /* 0x00000000d5007221 */ /* 0x000fc60000010000 */
        /* <DEDUP_REMOVED lines=9> */
[----:B---3--:R-:W-:Y:S01]  /*1ae70*/  F2FP.F16.F32.PACK_AB R107, R221, R218 ;  /* 0x000000dadd6b723e */ /* 0x008fe200000000ff */
[----:B------:R-:W-:Y:S01]  /*1ae80*/  FADD.FTZ R219, R219, R216 ;  /* 0x000000d8dbdb7221 */ /* 0x000fe20000010000 */
[----:B------:R-:W-:Y:S01]  /*1ae90*/  FADD.FTZ R3, R214, R3 ;  /* 0x00000003d6037221 */ /* 0x000fe20000010000 */
[----:B------:R-:W-:Y:S01]  /*1aea0*/  LDSM.16.MT88.4 R136, [R184+0xf000] ;  /* 0x00f00000b888783b */ /* 0x000fe20000004200 */
[----:B------:R-:W-:Y:S01]  /*1aeb0*/  MUFU.EX2 R165, R165 ;  /* 0x000000a500a57308 */ /* 0x000fe20000000800 */
[----:B------:R-:W-:-:S02]  /*1aec0*/  FADD.FTZ R218, R218, R219 ;  /* 0x000000dbdada7221 */ /* 0x000fc40000010000 */
[----:B-1----:R-:W-:Y:S02]  /*1aed0*/  HMMA.16816.F32 R20, R104, R116, R20 ;  /* 0x000000746814723c */ /* 0x002fe40000001814 */
[----:B------:R-:W-:-:S04]  /*1aee0*/  FADD.FTZ R221, R221, R218 ;  /* 0x000000dadddd7221 */ /* 0x000fc80000010000 */
[C---:B------:R-:W-:Y:S01]  /*1aef0*/  HMMA.16816.F32 R16, R104.reuse, R118, R16 ;  /* 0x000000766810723c */ /* 0x040fe20000001810 */
[----:B------:R-:W1:Y:S05]  /*1af00*/  LDSM.16.MT88.4 R116, [R184+0xe800] ;  /* 0x00e80000b874783b */ /* 0x000e6a0000004200 */
[C---:B------:R-:W-:Y:S06]  /*1af10*/  HMMA.16816.F32 R28, R104.reuse, R128, R28 ;  /* 0x00000080681c723c */ /* 0x040fec000000181c */
[C---:B------:R-:W-:Y:S01]  /*1af20*/  HMMA.16816.F32 R24, R104.reuse, R130, R24 ;  /* 0x000000826818723c */ /* 0x040fe20000001818 */
[----:B------:R-:W3:Y:S05]  /*1af30*/  LDSM.16.MT88.4 R128, [R188+0x10800] ;  /* 0x01080000bc80783b */ /* 0x000eea0000004200 */
        /* <DEDUP_REMOVED lines=8> */
[----:B------:R-:W5:Y:S05]  /*1afc0*/  LDSM.16.MT88.4 R108, [R185+0xd000] ;  /* 0x00d00000b96c783b */ /* 0x000f6a0000004200 */
[C---:B------:R-:W-:Y:S06]  /*1afd0*/  HMMA.16816.F32 R12, R104.reuse, R132, R12 ;  /* 0x00000084680c723c */ /* 0x040fec000000180c */
[C---:B------:R-:W-:Y:S01]  /*1afe0*/  HMMA.16816.F32 R8, R104.reuse, R134, R8 ;  /* 0x000000866808723c */ /* 0x040fe20000001808 */
[----:B------:R-:W-:Y:S05]  /*1aff0*/  LDSM.16.MT88.4 R132, [R185+0xf000] ;  /* 0x00f00000b984783b */ /* 0x000fea0000004200 */
[C---:B------:R-:W-:Y:S06]  /*1b000*/  HMMA.16816.F32 R40, R104.reuse, R120, R40 ;  /* 0x000000786828723c */ /* 0x040fec0000001828 */
[C---:B------:R-:W-:Y:S01]  /*1b010*/  HMMA.16816.F32 R36, R104.reuse, R122, R36 ;  /* 0x0000007a6824723c */ /* 0x040fe20000001824 */
[----:B------:R-:W5:Y:S05]  /*1b020*/  LDSM.16.MT88.4 R120, [R186+0x10800] ;  /* 0x01080000ba78783b */ /* 0x000f6a0000004200 */
[C---:B-1----:R-:W-:Y:S06]  /*1b030*/  HMMA.16816.F32 R64, R104.reuse, R116, R64 ;  /* 0x000000746840723c */ /* 0x042fec0000001840 */
[C---:B------:R-:W-:Y:S01]  /*1b040*/  HMMA.16816.F32 R60, R104.reuse, R118, R60 ;  /* 0x00000076683c723c */ /* 0x040fe2000000183c */
[----:B------:R-:W1:Y:S05]  /*1b050*/  LDSM.16.MT88.4 R116, [R186+0xd000] ;  /* 0x00d00000ba74783b */ /* 0x000e6a0000004200 */
[C---:B------:R-:W-:Y:S06]  /*1b060*/  HMMA.16816.F32 R80, R104.reuse, R96, R80 ;  /* 0x000000606850723c */ /* 0x040fec0000001850 */
[C---:B------:R-:W-:Y:S01]  /*1b070*/  HMMA.16816.F32 R88, R104.reuse, R98, R88 ;  /* 0x000000626858723c */ /* 0x040fe20000001858 */
[----:B------:R-:W-:Y:S01]  /*1b080*/  F2FP.F16.F32.PACK_AB R96, R223, R220 ;  /* 0x000000dcdf60723e */ /* 0x000fe200000000ff */
[----:B------:R-:W-:Y:S01]  /*1b090*/  FADD.FTZ R220, R220, R3 ;  /* 0x00000003dcdc7221 */ /* 0x000fe20000010000 */
[----:B------:R-:W-:Y:S01]  /*1b0a0*/  F2FP.F16.F32.PACK_AB R97, R227, R224 ;  /* 0x000000e0e361723e */ /* 0x000fe200000000ff */
[----:B------:R-:W-:Y:S01]  /*1b0b0*/  FADD.FTZ R224, R224, R221 ;  /* 0x000000dde0e07221 */ /* 0x000fe20000010000 */
[----:B------:R-:W-:Y:S01]  /*1b0c0*/  MOV R3, R159 ;  /* 0x0000009f00037202 */ /* 0x000fe20000000f00 */
[----:B---3--:R-:W-:Y:S01]  /*1b0d0*/  HMMA.16816.F32 R72, R104, R128, R72 ;  /* 0x000000806848723c */ /* 0x008fe20000001848 */
        /* <DEDUP_REMOVED lines=14> */
[C---:B-----5:R-:W-:Y:S06]  /*1b1c0*/  HMMA.16816.F32 R112, R96.reuse, R108, R28 ;  /* 0x0000006c6070723c */ /* 0x060fec000000181c */
[C---:B------:R-:W-:Y:S06]  /*1b1d0*/  HMMA.16816.F32 R28, R96.reuse, R144, R40 ;  /* 0x00000090601c723c */ /* 0x040fec0000001828 */
[----:B------:R-:W-:Y:S01]  /*1b1e0*/  HMMA.16816.F32 R40, R96, R146, R36 ;  /* 0x000000926028723c */ /* 0x000fe20000001824 */
[----:B------:R-:W3:Y:S04]  /*1b1f0*/  LDSM.16.MT88.4 R36, [R186+0x11000] ;  /* 0x01100000ba24783b */ /* 0x000ee80000004200 */
[----:B------:R-:W-:Y:S01]  /*1b200*/  LDSM.16.MT88.4 R144, [R184+0x11000] ;  /* 0x01100000b890783b */ /* 0x000fe20000004200 */
[C---:B------:R-:W-:Y:S06]  /*1b210*/  HMMA.16816.F32 R76, R104.reuse, R120, R76 ;  /* 0x00000078684c723c */ /* 0x040fec000000184c */
[----:B------:R-:W-:Y:S01]  /*1b220*/  HMMA.16816.F32 R84, R104, R122, R84 ;  /* 0x0000007a6854723c */ /* 0x000fe20000001854 */
[----:B------:R-:W-:Y:S05]  /*1b230*/  LDSM.16.MT88.4 R104, [R185+0xd800] ;  /* 0x00d80000b968783b */ /* 0x000fea0000004200 */
[C---:B-1----:R-:W-:Y:S06]  /*1b240*/  HMMA.16816.F32 R120, R96.reuse, R116, R20 ;  /* 0x000000746078723c */ /* 0x042fec0000001814 */
[C---:B------:R-:W-:Y:S06]  /*1b250*/  HMMA.16816.F32 R20, R96.reuse, R132, R56 ;  /* 0x000000846014723c */ /* 0x040fec0000001838 */
[C---:B------:R-:W-:Y:S01]  /*1b260*/  HMMA.16816.F32 R56, R96.reuse, R134, R52 ;  /* 0x000000866038723c */ /* 0x040fe20000001834 */
[----:B------:R-:W1:Y:S04]  /*1b270*/  LDSM.16.MT88.4 R132, [R185+0x11000] ;  /* 0x01100000b984783b */ /* 0x000e680000004200 */
[----:B------:R-:W-:Y:S01]  /*1b280*/  LDSM.16.MT88.4 R52, [R186+0xf800] ;  /* 0x00f80000ba34783b */ /* 0x000fe20000004200 */
[C---:B--2---:R-:W-:Y:S06]  /*1b290*/  HMMA.16816.F32 R12, R96.reuse, R8, R72 ;  /* 0x00000008600c723c */ /* 0x044fec0000001848 */
[C---:B------:R-:W-:Y:S01]  /*1b2a0*/  HMMA.16816.F32 R72, R96.reuse, R10, R68 ;  /* 0x0000000a6048723c */ /* 0x040fe20000001844 */
[----:B------:R-:W-:Y:S05]  /*1b2b0*/  LDSM.16.MT88.4 R68, [R184+0xf800] ;  /* 0x00f80000b844783b */ /* 0x000fea0000004200 */
[C---:B------:R-:W-:Y:S06]  /*1b2c0*/  HMMA.16816.F32 R108, R96.reuse, R110, R24 ;  /* 0x0000006e606c723c */ /* 0x040fec0000001818 */
[C---:B---3--:R-:W-:Y:S06]  /*1b2d0*/  HMMA.16816.F32 R76, R96.reuse, R36, R76 ;  /* 0x00000024604c723c */ /* 0x048fec000000184c */
[C---:B------:R-:W-:Y:S01]  /*1b2e0*/  HMMA.16816.F32 R8, R96.reuse, R38, R84 ;  /* 0x000000266008723c */ /* 0x040fe20000001854 */
[----:B------:R-:W2:Y:S05]  /*1b2f0*/  LDSM.16.MT88.4 R36, [R184+0xd800] ;  /* 0x00d80000b824783b */ /* 0x000eaa0000004200 */
[C---:B------:R-:W-:Y:S06]  /*1b300*/  HMMA.16816.F32 R24, R96.reuse, R140, R48 ;  /* 0x0000008c6018723c */ /* 0x040fec0000001830 */
[C---:B------:R-:W-:Y:S06]  /*1b310*/  HMMA.16816.F32 R116, R96.reuse, R118, R16 ;  /* 0x000000766074723c */ /* 0x040fec0000001810 */
[C---:B------:R-:W-:Y:S01]  /*1b320*/  HMMA.16816.F32 R48, R96.reuse, R142, R44 ;  /* 0x0000008e6030723c */ /* 0x040fe2000000182c */
[----:B------:R-:W3:Y:S04]  /*1b330*/  LDSM.16.MT88.4 R44, [R188+0xf800] ;  /* 0x00f80000bc2c783b */ /* 0x000ee80000004200 */
        /* <DEDUP_REMOVED lines=8> */
[--C-:B------:R-:W-:Y:S01]  /*1b3c0*/  FFMA.FTZ R166, R169, UR4, -R164.reuse ;  /* 0x00000004a9a67c23 */ /* 0x100fe200080108a4 */
[----:B------:R-:W-:Y:S01]  /*1b3d0*/  FFMA.FTZ R150, R168, UR4, -R171 ;  /* 0x00000004a8967c23 */ /* 0x000fe200080108ab */
[----:B------:R-:W-:-:S02]  /*1b3e0*/  FFMA.FTZ R164, R163, UR4, -R164 ;  /* 0x00000004a3a47c23 */ /* 0x000fc400080108a4 */
[C---:B-1----:R-:W-:Y:S01]  /*1b3f0*/  HMMA.16816.F32 R84, R96.reuse, R132, R80 ;  /* 0x000000846054723c */ /* 0x042fe20000001850 */
[--C-:B------:R-:W-:Y:S01]  /*1b400*/  FFMA.FTZ R148, R194, UR4, -R171.reuse ;  /* 0x00000004c2947c23 */ /* 0x100fe200080108ab */
[----:B------:R-:W-:Y:S01]  /*1b410*/  FFMA.FTZ R149, R170, UR4, -R171 ;  /* 0x00000004aa957c23 */ /* 0x000fe200080108ab */
[----:B------:R-:W-:Y:S01]  /*1b420*/  MUFU.EX2 R150, R150 ;  /* 0x0000009600967308 */ /* 0x000fe20000000800 */
[----:B------:R-:W1:Y:S02]  /*1b430*/  LDSM.16.MT88.4 R80, [R186+0x11800] ;  /* 0x01180000ba50783b */ /* 0x000e640000004200 */
[C---:B------:R-:W-:Y:S02]  /*1b440*/  HMMA.16816.F32 R88, R96.reuse, R134, R88 ;  /* 0x000000866058723c */ /* 0x040fe40000001858 */
[----:B------:R-:W1:Y:S03]  /*1b450*/  LDSM.16.MT88.4 R132, [R188+0x11800] ;  /* 0x01180000bc84783b */ /* 0x000e660000004200 */
[----:B------:R-:W-:Y:S01]  /*1b460*/  MUFU.EX2 R148, R148 ;  /* 0x0000009400947308 */ /* 0x000fe20000000800 */
[C---:B------:R-:W-:Y:S06]  /*1b470*/  HMMA.16816.F32 R92, R96.reuse, R144, R92 ;  /* 0x00000090605c723c */ /* 0x040fec000000185c */
[----:B------:R-:W-:Y:S01]  /*1b480*/  HMMA.16816.F32 R4, R96, R146, R4 ;  /* 0x000000926004723c */ /* 0x000fe20000001804 */
[----:B------:R-:W2:Y:S08]  /*1b490*/  MUFU.EX2 R149, R149 ;  /* 0x0000009500957308 */ /* 0x000eb00000000800 */
[----:B------:R-:W3:Y:S08]  /*1b4a0*/  MUFU.EX2 R151, R151 ;  /* 0x0000009700977308 */ /* 0x000ef00000000800 */
[----:B------:R-:W4:Y:S01]  /*1b4b0*/  MUFU.EX2 R166, R166 ;  /* 0x000000a600a67308 */ /* 0x000f220000000800 */
[----:B--2---:R-:W-:Y:S01]  /*1b4c0*/  F2FP.F16.F32.PACK_AB R96, R149, R148 ;  /* 0x000000949560723e */ /* 0x004fe200000000ff */
[----:B------:R-:W-:-:S04]  /*1b4d0*/  FADD.FTZ R148, R148, R225 ;  /* 0x000000e194947221 */ /* 0x000fc80000010000 */
[----:B------:R-:W-:Y:S02]  /*1b4e0*/  FADD.FTZ R149, R149, R148 ;  /* 0x0000009495957221 */ /* 0x000fe40000010000 */
[----:B------:R-:W2:Y:S01]  /*1b4f0*/  MUFU.EX2 R164, R164 ;  /* 0x000000a400a47308 */ /* 0x000ea20000000800 */
[----:B---3--:R-:W-:Y:S01]  /*1b500*/  F2FP.F16.F32.PACK_AB R98, R151, R150 ;  /* 0x000000969762723e */ /* 0x008fe200000000ff */
[----:B------:R-:W-:-:S04]  /*1b510*/  FADD.FTZ R150, R150, R149 ;  /* 0x0000009596967221 */ /* 0x000fc80000010000 */
[----:B------:R-:W-:Y:S01]  /*1b520*/  FADD.FTZ R217, R151, R150 ;  /* 0x0000009697d97221 */ /* 0x000fe20000010000 */
[----:B----4-:R-:W-:Y:S01]  /*1b530*/  F2FP.F16.F32.PACK_AB R97, R167, R166 ;  /* 0x000000a6a761723e */ /* 0x010fe200000000ff */
[----:B------:R-:W-:-:S04]  /*1b540*/  FADD.FTZ R166, R166, R229 ;  /* 0x000000e5a6a67221 */ /* 0x000fc80000010000 */
[----:B------:R-:W-:Y:S01]  /*1b550*/  FADD.FTZ R166, R167, R166 ;  /* 0x000000a6a7a67221 */ /* 0x000fe20000010000 */
[----:B--2---:R-:W-:-:S03]  /*1b560*/  F2FP.F16.F32.PACK_AB R99, R164, R165 ;  /* 0x000000a5a463723e */ /* 0x004fc600000000ff */
[----:B------:R-:W-:-:S04]  /*1b570*/  FADD.FTZ R165, R165, R166 ;  /* 0x000000a6a5a57221 */ /* 0x000fc80000010000 */
[----:B------:R-:W-:Y:S01]  /*1b580*/  FADD.FTZ R215, R164, R165 ;  /* 0x000000a5a4d77221 */ /* 0x000fe20000010000 */
        /* <DEDUP_REMOVED lines=12> */
[----:B------:R-:W2:Y:S05]  /*1b650*/  LDSM.16.MT88.4 R136, [R185+0x11800] ;  /* 0x01180000b988783b */ /* 0x000eaa0000004200 */
[C---:B------:R-:W-:Y:S01]  /*1b660*/  HMMA.16816.F32 R60, R96.reuse, R68, R16 ;  /* 0x00000044603c723c */ /* 0x040fe20000001810 */
[----:B------:R-:W3:Y:S05]  /*1b670*/  LDSM.16.MT88.4 R16, [R184+0x11800] ;  /* 0x01180000b810783b */ /* 0x000eea0000004200 */
[C---:B------:R-:W-:Y:S06]  /*1b680*/  HMMA.16816.F32 R64, R96.reuse, R70, R64 ;  /* 0x000000466040723c */ /* 0x040fec0000001840 */
[C---:B-1----:R-:W-:Y:S06]  /*1b690*/  HMMA.16816.F32 R76, R96.reuse, R80, R76 ;  /* 0x00000050604c723c */ /* 0x042fec000000184c */
[C---:B------:R-:W-:Y:S06]  /*1b6a0*/  HMMA.16816.F32 R128, R96.reuse, R140, R128 ;  /* 0x0000008c6080723c */ /* 0x040fec0000001880 */
[C---:B------:R-:W-:Y:S06]  /*1b6b0*/  HMMA.16816.F32 R124, R96.reuse, R142, R124 ;  /* 0x0000008e607c723c */ /* 0x040fec000000187c */
[C---:B------:R-:W-:Y:S06]  /*1b6c0*/  HMMA.16816.F32 R68, R96.reuse, R132, R12 ;  /* 0x000000846044723c */ /* 0x040fec000000180c */
[----:B------:R-:W-:Y:S01]  /*1b6d0*/  HMMA.16816.F32 R72, R96, R134, R72 ;  /* 0x000000866048723c */ /* 0x000fe20000001848 */
[----:B------:R-:W-:-:S05]  /*1b6e0*/  MOV R132, R160 ;  /* 0x000000a000847202 */ /* 0x000fca0000000f00 */
[C---:B------:R-:W-:Y:S06]  /*1b6f0*/  HMMA.16816.F32 R80, R96.reuse, R82, R8 ;  /* 0x000000526050723c */ /* 0x040fec0000001808 */
[C---:B--2---:R-:W-:Y:S06]  /*1b700*/  HMMA.16816.F32 R84, R96.reuse, R136, R84 ;  /* 0x000000886054723c */ /* 0x044fec0000001854 */
[C---:B------:R-:W-:Y:S06]  /*1b710*/  HMMA.16816.F32 R88, R96.reuse, R138, R88 ;  /* 0x0000008a6058723c */ /* 0x040fec0000001858 */
[C---:B---3--:R-:W-:Y:S06]  /*1b720*/  HMMA.16816.F32 R92, R96.reuse, R16, R92 ;  /* 0x00000010605c723c */ /* 0x048fec000000185c */
[----:B------:R-:W-:-:S15]  /*1b730*/  HMMA.16816.F32 R96, R96, R18, R4 ;  /* 0x000000126060723c */ /* 0x000fde0000001804 */
[----:B------:R-:W-:-:S09]  /*1b740*/  NOP ;  /* 0x0000000000007918 */ /* 0x000fd20000000000 */
.L_x_2379:
[----:B------:R-:W-:Y:S05]  /*1b750*/  @!P5 BRA `(.L_x_2385) ;  /* 0x000000400018d947 */ /* 0x000fea0003800000 */
[----:B------:R-:W-:Y:S01]  /*1b760*/  ULDC UR7, c[0x0][0x250] ;  /* 0x0000940000077ab9 */ /* 0x000fe20000000800 */
[----:B------:R-:W-:Y:S01]  /*1b770*/  ULDC UR6, c[0x0][0x248] ;  /* 0x0000920000067ab9 */ /* 0x000fe20000000800 */
[----:B------:R-:W-:Y:S01]  /*1b780*/  ULEA UR7, -UR7, URZ, 0x6 ;  /* 0x0000003f07077291 */ /* 0x000fe2000f8e313f */
[----:B------:R-:W-:Y:S01]  /*1b790*/  IMAD.MOV.U32 R2, RZ, RZ, R3 ;  /* 0x000000ffff027224 */ /* 0x000fe200078e0003 */
[----:B------:R-:W-:Y:S01]  /*1b7a0*/  ULEA UR6, -UR6, URZ, 0x6 ;  /* 0x0000003f06067291 */ /* 0x000fe2000f8e313f */
[----:B------:R-:W-:Y:S01]  /*1b7b0*/  IMAD.MOV.U32 R0, RZ, RZ, R132 ;  /* 0x000000ffff007224 */ /* 0x000fe200078e0084 */
[----:B------:R-:W-:Y:S02]  /*1b7c0*/  USHF.R.S32.HI UR4, URZ, 0x1f, UR7 ;  /* 0x0000001f3f047899 */ /* 0x000fe40008011407 */
[----:B------:R-:W-:Y:S01]  /*1b7d0*/  MOV R214, UR7 ;  /* 0x0000000700d67c02 */ /* 0x000fe20008000f00 */
[----:B------:R-:W-:Y:S01]  /*1b7e0*/  USHF.R.S32.HI UR5, URZ, 0x1f, UR6 ;  /* 0x0000001f3f057899 */ /* 0x000fe20008011406 */
[----:B------:R-:W-:-:S02]  /*1b7f0*/  ULDC.64 UR8, c[0x0][0x208] ;  /* 0x0000820000087ab9 */ /* 0x000fc40000000a00 */
[----:B------:R-:W-:Y:S01]  /*1b800*/  MOV R213, UR4 ;  /* 0x0000000400d57c02 */ /* 0x000fe20008000f00 */
[----:B------:R-:W-:-:S08]  /*1b810*/  ULDC UR4, c[0x0][0x2ec] ;  /* 0x0000bb0000047ab9 */ /* 0x000fd00000000800 */
.L_x_2389:
[----:B------:R-:W-:Y:S04]  /*1b820*/  DEPBAR.LE SB0, 0x0 ;  /* 0x000080000000791a */ /* 0x000fe80000000000 */
[----:B------:R-:W-:Y:S01]  /*1b830*/  BAR.SYNC.DEFER_BLOCKING 0x0 ;  /* 0x0000000000007b1d */ /* 0x000fe20000010000 */
[C---:B------:R-:W-:Y:S01]  /*1b840*/  LOP3.LUT P4, RZ, R205.reuse, 0x1, RZ, 0xc0, !PT ;  /* 0x00000001cdff7812 */ /* 0x040fe2000788c0ff */
[----:B------:R-:W-:Y:S01]  /*1b850*/  VIADD R208, R208, 0xffffffff ;  /* 0xffffffffd0d07836 */ /* 0x000fe20000000000 */
[C---:B------:R-:W-:Y:S01]  /*1b860*/  LOP3.LUT P2, RZ, R205.reuse, 0x2, RZ, 0xc0, !PT ;  /* 0x00000002cdff7812 */ /* 0x040fe2000784c0ff */
[----:B------:R-:W-:Y:S01]  /*1b870*/  IMAD.MOV.U32 R8, RZ, RZ, R214 ;  /* 0x000000ffff087224 */ /* 0x000fe200078e00d6 */
[----:B------:R-:W-:Y:S01]  /*1b880*/  LOP3.LUT P1, RZ, R205, 0x4, RZ, 0xc0, !PT ;  /* 0x00000004cdff7812 */ /* 0x000fe2000782c0ff */
[----:B------:R-:W-:Y:S01]  /*1b890*/  IMAD.MOV.U32 R6, RZ, RZ, R213 ;  /* 0x000000ffff067224 */ /* 0x000fe200078e00d5 */
[----:B------:R-:W-:Y:S11]  /*1b8a0*/  @!P3 BRA `(.L_x_2386) ;  /* 0x0000000000f4b947 */ /* 0x000ff60003800000 */
        /* <DEDUP_REMOVED lines=10> */
[--C-:B-1----:R-:W-:Y:S02]  /*1b950*/  IMAD.MOV R4, RZ, RZ, -R9.reuse ;  /* 0x000000ffff047224 */ /* 0x102fe400078e0a09 */
[----:B------:R-:W-:Y:S02]  /*1b960*/  IMAD.MOV.U32 R8, RZ, RZ, RZ ;  /* 0x000000ffff087224 */ /* 0x000fe400078e00ff */
[----:B------:R-:W-:Y:S04]  /*1b970*/  IMAD R4, R4, R5, RZ ;  /* 0x0000000504047224 */ /* 0x000fe800078e02ff */
[----:B------:R-:W-:Y:S01]  /*1b980*/  IMAD.HI.U32 R4, R9, R4, R8 ;  /* 0x0000000409047227 */ /* 0x000fe200078e0008 */
[----:B------:R-:W-:Y:S02]  /*1b990*/  IABS R9, R12 ;  /* 0x0000000c00097213 */ /* 0x000fe40000000000 */
[----:B------:R-:W-:Y:S03]  /*1b9a0*/  LOP3.LUT R12, R12, R3, RZ, 0x3c, !PT ;  /* 0x000000030c0c7212 */ /* 0x000fe600078e3cff */
[C---:B------:R-:W-:Y:S04]  /*1b9b0*/  IMAD.HI.U32 R10, R4.reuse, R7, RZ ;  /* 0x00000007040a7227 */ /* 0x040fe800078e00ff */
[----:B------:R-:W-:Y:S01]  /*1b9c0*/  IMAD.HI.U32 R4, R4, R9, RZ ;  /* 0x0000000904047227 */ /* 0x000fe200078e00ff */
[C---:B------:R-:W-:Y:S05]  /*1b9d0*/  IADD3 R8, -R10.reuse, RZ, RZ ;  /* 0x000000ff0a087210 */ /* 0x040fea0007ffe1ff */
        /* <DEDUP_REMOVED lines=12> */
[----:B------:R-:W1:Y:S01]  /*1baa0*/  LDC.64 R6, c[0x0][0x250] ;  /* 0x00009400ff067b82 */ /* 0x000e620000000a00 */
        /* <DEDUP_REMOVED lines=11> */
[C---:B------:R-:W-:Y:S01]  /*1bb60*/  LEA R12, P0, R5.reuse, R202, 0x2 ;  /* 0x000000ca050c7211 */ /* 0x040fe200078010ff */
[C---:B------:R-:W-:Y:S02]  /*1bb70*/  IMAD.IADD R10, R5.reuse, 0x1, -R11 ;  /* 0x00000001050a7824 */ /* 0x040fe400078e0a0b */
[----:B------:R-:W2:Y:S01]  /*1bb80*/  LDG.E R8, desc[UR8][R14.64] ;  /* 0x000000080e087981 */ /* 0x000ea2000c1e1900 */
[----:B------:R-:W-:Y:S01]  /*1bb90*/  LEA.HI.X.SX32 R13, R5, R203, 0x2, P0 ;  /* 0x000000cb050d7211 */ /* 0x000fe200000f16ff */
[----:B------:R-:W-:Y:S01]  /*1bba0*/  IMAD R3, R10, R3, -0x40 ;  /* 0xffffffc00a037424 */ /* 0x000fe200078e0203 */
[----:B------:R-:W3:Y:S03]  /*1bbb0*/  LDC.64 R4, c[0x0][0x238] ;  /* 0x00008e00ff047b82 */ /* 0x000ee60000000a00 */
[----:B------:R-:W2:Y:S01]  /*1bbc0*/  LDG.E R9, desc[UR8][R12.64] ;  /* 0x000000080c097981 */ /* 0x000ea2000c1e1900 */
[----:B------:R-:W-:Y:S05]  /*1bbd0*/  SHF.R.S32.HI R11, RZ, 0x1f, R3 ;  /* 0x0000001fff0b7819 */ /* 0x000fea0000011403 */
[----:B-1----:R-:W-:Y:S04]  /*1bbe0*/  IMAD R10, R11, R6, RZ ;  /* 0x000000060b0a7224 */ /* 0x002fe800078e02ff */
[----:B------:R-:W-:Y:S01]  /*1bbf0*/  IMAD R10, R3, R7, R10 ;  /* 0x00000007030a7224 */ /* 0x000fe200078e020a */
[----:B--2---:R-:W-:Y:S01]  /*1bc00*/  IADD3 R11, -R9, R8, RZ ;  /* 0x00000008090b7210 */ /* 0x004fe20007ffe1ff */
[----:B------:R-:W-:Y:S03]  /*1bc10*/  IMAD.WIDE.U32 R8, R3, R6, RZ ;  /* 0x0000000603087225 */ /* 0x000fe600078e00ff */
[----:B------:R-:W-:Y:S01]  /*1bc20*/  SHF.R.S32.HI R3, RZ, 0x1f, R11 ;  /* 0x0000001fff037819 */ /* 0x000fe2000001140b */
[----:B------:R-:W-:Y:S04]  /*1bc30*/  IMAD.IADD R9, R9, 0x1, R10 ;  /* 0x0000000109097824 */ /* 0x000fe800078e020a */
[-C--:B---3--:R-:W-:Y:S02]  /*1bc40*/  IMAD R6, R3, R4.reuse, RZ ;  /* 0x0000000403067224 */ /* 0x088fe400078e02ff */
[C---:B------:R-:W-:Y:S04]  /*1bc50*/  IMAD.WIDE.U32 R8, R11.reuse, R4, R8 ;  /* 0x000000040b087225 */ /* 0x040fe800078e0008 */
[----:B------:R-:W-:Y:S05]  /*1bc60*/  IMAD R6, R11, R5, R6 ;  /* 0x000000050b067224 */ /* 0x000fea00078e0206 */
[----:B------:R-:W-:Y:S07]  /*1bc70*/  IADD3 R6, R9, R6, RZ ;  /* 0x0000000609067210 */ /* 0x000fee0007ffe0ff */
.L_x_2386:
[C---:B------:R-:W-:Y:S01]  /*1bc80*/  LEA R218, P0, R8.reuse, R156, 0x1 ;  /* 0x0000009c08da7211 */ /* 0x040fe200078008ff */
[----:B------:R-:W1:Y:S01]  /*1bc90*/  S2R R192, SR_TID.X ;  /* 0x0000000000c07919 */ /* 0x000e620000002100 */
[----:B------:R-:W-:Y:S02]  /*1bca0*/  IADD3 R5, P5, R197, R8, RZ ;  /* 0x00000008c5057210 */ /* 0x000fe40007fbe0ff */
        /* <DEDUP_REMOVED lines=38> */
[----:B------:R-:W-:Y:S01]  /*1bf10*/  IMAD.X R4, R196, 0x1, R4, P6 ;  /* 0x00000001c4047824 */ /* 0x000fe200030e0604 */
        /* <DEDUP_REMOVED lines=8> */
[CCC-:B------:R-:W-:Y:S02]  /*1bfa0*/  @P2 LEA.HI.X R7, R5.reuse, R157.reuse, R4.reuse, 0x1, P5 ;  /* 0x0000009d05072211 */ /* 0x1c0fe400028f0c04 */
[----:B------:R-:W-:Y:S01]  /*1bfb0*/  @P1 LEA.HI.X R21, R5, R157, R4, 0x1, P0 ;  /* 0x0000009d05151211 */ /* 0x000fe200000f0c04 */
[----:B------:R-:W-:Y:S01]  /*1bfc0*/  @!PT LDS RZ, [RZ] ;  /* 0x00000000fffff984 */ /* 0x000fe20000000800 */
[----:B------:R-:W-:Y:S01]  /*1bfd0*/  @!PT LDS RZ, [RZ] ;  /* 0x00000000fffff984 */ /* 0x000fe20000000800 */
[----:B------:R-:W-:Y:S01]  /*1bfe0*/  @!PT LDS RZ, [RZ] ;  /* 0x00000000fffff984 */ /* 0x000fe20000000800 */
[----:B------:R-:W-:Y:S01]  /*1bff0*/  @P1 LDGSTS.E.BYPASS.LTC128B.128 [R204+0x10800], desc[UR8][R12.64+0x100] ;  /* 0x108001000ccc1fae */ /* 0x000fe2000b901d48 */
[----:B-1----:R-:W-:Y:S03]  /*1c000*/  SHF.R.S32.HI R3, RZ, 0x1f, R192 ;  /* 0x0000001fff037819 */ /* 0x002fe600000114c0 */
[----:B------:R-:W-:Y:S01]  /*1c010*/  @!P1 STS.128 [R204+0x10800], RZ ;  /* 0x010800ffcc009388 */ /* 0x000fe20000000c00 */
        /* <DEDUP_REMOVED lines=11> */
[----:B------:R-:W-:Y:S03]  /*1c0d0*/  @P2 LDGSTS.E.BYPASS.LTC128B.128 [R204+0xf000], desc[UR8][R10.64+0x80] ;  /* 0x0f0000800acc2fae */ /* 0x000fe6000b901d48 */
[----:B------:R-:W-:Y:S01]  /*1c0e0*/  SHF.R.S32.HI R3, RZ, 0x1f, R4 ;  /* 0x0000001fff037819 */ /* 0x000fe20000011404 */
[----:B------:R-:W-:Y:S03]  /*1c0f0*/  @!P2 STS.128 [R204+0xf000], RZ ;  /* 0x00f000ffcc00a388 */ /* 0x000fe60000000c00 */
[----:B------:R-:W-:Y:S01]  /*1c100*/  LEA.HI R3, R3, R4, RZ, 0x3 ;  /* 0x0000000403037211 */ /* 0x000fe200078f18ff */
[----:B------:R-:W-:Y:S01]  /*1c110*/  @!PT LDS RZ, [RZ] ;  /* 0x00000000fffff984 */ /* 0x000fe20000000800 */
[----:B------:R-:W-:Y:S01]  /*1c120*/  @!PT LDS RZ, [RZ] ;  /* 0x00000000fffff984 */ /* 0x000fe20000000800 */
[----:B------:R-:W-:Y:S01]  /*1c130*/  @!PT LDS RZ, [RZ] ;  /* 0x00000000fffff984 */ /* 0x000fe20000000800 */
[----:B------:R1:W-:Y:S03]  /*1c140*/  @P1 LDGSTS.E.BYPASS.LTC128B.128 [R204+0x11000], desc[UR8][R8.64+0x100] ;  /* 0x1100010008cc1fae */ /* 0x0003e6000b901d48 */
[----:B------:R-:W-:Y:S01]  /*1c150*/  LOP3.LUT R3, R3, 0xfffffff8, RZ, 0xc0, !PT ;  /* 0xfffffff803037812 */ /* 0x000fe200078ec0ff */
[----:B------:R-:W-:Y:S04]  /*1c160*/  @!P1 STS.128 [R204+0x11000], RZ ;  /* 0x011000ffcc009388 */ /* 0x000fe80000000c00 */
[----:B------:R-:W-:Y:S01]  /*1c170*/  @!PT LDS RZ, [RZ] ;  /* 0x00000000fffff984 */ /* 0x000fe20000000800 */
[----:B------:R-:W-:Y:S01]  /*1c180*/  @!PT LDS RZ, [RZ] ;  /* 0x00000000fffff984 */ /* 0x000fe20000000800 */
[----:B------:R-:W-:Y:S01]  /*1c190*/  @!PT LDS RZ, [RZ] ;  /* 0x00000000fffff984 */ /* 0x000fe20000000800 */
[----:B------:R-:W-:Y:S01]  /*1c1a0*/  @P4 LDGSTS.E.BYPASS.LTC128B.128 [R204+0xd800], desc[UR8][R22.64] ;  /* 0x0d80000016cc4fae */ /* 0x000fe2000b901d48 */
[----:B------:R-:W-:Y:S02]  /*1c1b0*/  IMAD.IADD R3, R4, 0x1, -R3 ;  /* 0x0000000104037824 */ /* 0x000fe400078e0a03 */
[----:B------:R-:W-:Y:S01]  /*1c1c0*/  IMAD.MOV.U32 R4, RZ, RZ, 0x10 ;  /* 0x00000010ff047424 */ /* 0x000fe200078e00ff */
[----:B------:R-:W-:Y:S02]  /*1c1d0*/  @!P4 STS.128 [R204+0xd800], RZ ;  /* 0x00d800ffcc00c388 */ /* 0x000fe40000000c00 */
[C---:B------:R-:W-:Y:S02]  /*1c1e0*/  LOP3.LUT P0, RZ, R3.reuse, 0x2, RZ, 0xc0, !PT ;  /* 0x0000000203ff7812 */ /* 0x040fe4000780c0ff */
[----:B------:R-:W-:Y:S01]  /*1c1f0*/  @!PT LDS RZ, [RZ] ;  /* 0x00000000fffff984 */ /* 0x000fe20000000800 */
[----:B------:R-:W-:Y:S01]  /*1c200*/  @!PT LDS RZ, [RZ] ;  /* 0x00000000fffff984 */ /* 0x000fe20000000800 */
[----:B------:R-:W-:Y:S01]  /*1c210*/  @!PT LDS RZ, [RZ] ;  /* 0x00000000fffff984 */ /* 0x000fe20000000800 */
[----:B------:R2:W-:Y:S02]  /*1c220*/  @P2 LDGSTS.E.BYPASS.LTC128B.128 [R204+0xf800], desc[UR8][R6.64+0x80] ;  /* 0x0f80008006cc2fae */ /* 0x0005e4000b901d48 */
[----:B------:R-:W-:Y:S02]  /*1c230*/  SEL R4, R4, 0xfffffff0, !P0 ;  /* 0xfffffff004047807 */ /* 0x000fe40004000000 */
[----:B------:R-:W-:Y:S01]  /*1c240*/  @!P2 STS.128 [R204+0xf800], RZ ;  /* 0x00f800ffcc00a388 */ /* 0x000fe20000000c00 */
[----:B------:R-:W-:Y:S01]  /*1c250*/  LOP3.LUT P0, RZ, R3, 0x4, RZ, 0xc0, !PT ;  /* 0x0000000403ff7812 */ /* 0x000fe2000780c0ff */
[----:B------:R-:W-:Y:S02]  /*1c260*/  IMAD.MOV.U32 R3, RZ, RZ, 0x20 ;  /* 0x00000020ff037424 */ /* 0x000fe400078e00ff */
[----:B------:R-:W-:Y:S01]  /*1c270*/  @!PT LDS RZ, [RZ] ;  /* 0x00000000fffff984 */ /* 0x000fe20000000800 */
[----:B------:R-:W-:Y:S01]  /*1c280*/  @!PT LDS RZ, [RZ] ;  /* 0x00000000fffff984 */ /* 0x000fe20000000800 */
[----:B------:R-:W-:Y:S01]  /*1c290*/  @!PT LDS RZ, [RZ] ;  /* 0x00000000fffff984 */ /* 0x000fe20000000800 */
[----:B------:R3:W-:Y:S01]  /*1c2a0*/  @P1 LDGSTS.E.BYPASS.LTC128B.128 [R204+0x11800], desc[UR8][R20.64+0x100] ;  /* 0x1180010014cc1fae */ /* 0x0007e2000b901d48 */
[--C-:B------:R-:W-:Y:S02]  /*1c2b0*/  IMAD R194, R4, 0x2, R191.reuse ;  /* 0x0000000204c27824 */ /* 0x100fe400078e02bf */
[----:B------:R-:W-:Y:S01]  /*1c2c0*/  SEL R3, R3, 0xffffffe0, !P0 ;  /* 0xffffffe003037807 */ /* 0x000fe20004000000 */
[----:B------:R-:W-:Y:S01]  /*1c2d0*/  @!P1 STS.128 [R204+0x11800], RZ ;  /* 0x011800ffcc009388 */ /* 0x000fe20000000c00 */
[----:B------:R-:W-:Y:S03]  /*1c2e0*/  ISETP.GT.AND P0, PT, R208, R195, PT ;  /* 0x000000c3d000720c */ /* 0x000fe60003f04270 */
[----:B------:R-:W-:Y:S01]  /*1c2f0*/  LDSM.16.M88.4 R132, [R191] ;  /* 0x00000000bf84783b */ /* 0x000fe20000000200 */
[C---:B------:R-:W-:Y:S02]  /*1c300*/  IMAD R193, R3.reuse, 0x2, R191 ;  /* 0x0000000203c17824 */ /* 0x040fe400078e02bf */
[----:B------:R-:W-:Y:S01]  /*1c310*/  IMAD R3, R3, 0x2, R194 ;  /* 0x0000000203037824 */ /* 0x000fe200078e02c2 */
[----:B-1----:R-:W2:Y:S04]  /*1c320*/  LDSM.16.M88.4 R8, [R190+0x6000] ;  /* 0x00600000be08783b */ /* 0x002ea80000000200 */
[----:B------:R-:W1:Y:S04]  /*1c330*/  LDSM.16.M88.4 R16, [R190+0x6800] ;  /* 0x00680000be10783b */ /* 0x000e680000000200 */
[----:B------:R-:W3:Y:S04]  /*1c340*/  LDSM.16.M88.4 R24, [R190+0x7000] ;  /* 0x00700000be18783b */ /* 0x000ee80000000200 */
[----:B------:R-:W4:Y:S04]  /*1c350*/  LDSM.16.M88.4 R32, [R190+0x7800] ;  /* 0x00780000be20783b */ /* 0x000f280000000200 */
[----:B------:R-:W0:Y:S04]  /*1c360*/  LDGDEPBAR ;  /* 0x00000000000079af */ /* 0x000e280000000000 */
[----:B------:R-:W-:Y:S04]  /*1c370*/  LDSM.16.M88.4 R136, [R194] ;  /* 0x00000000c288783b */ /* 0x000fe80000000200 */
[----:B------:R-:W5:Y:S04]  /*1c380*/  LDSM.16.M88.4 R140, [R189] ;  /* 0x00000000bd8c783b */ /* 0x000f680000000200 */
[----:B------:R-:W5:Y:S04]  /*1c390*/  LDSM.16.M88.4 R144, [R183] ;  /* 0x00000000b790783b */ /* 0x000f680000000200 */
[----:B------:R-:W5:Y:S04]  /*1c3a0*/  LDSM.16.M88.4 R148, [R182] ;  /* 0x00000000b694783b */ /* 0x000f680000000200 */
[----:B------:R-:W5:Y:S01]  /*1c3b0*/  LDSM.16.M88.4 R152, [R181] ;  /* 0x00000000b598783b */ /* 0x000f620000000200 */
[C---:B--2---:R-:W-:Y:S03]  /*1c3c0*/  HMMA.16816.F32 R4, R132.reuse, R8, RZ ;  /* 0x000000088404723c */ /* 0x044fe600000018ff */
[----:B------:R-:W-:Y:S04]  /*1c3d0*/  LDSM.16.M88.4 R156, [R193] ;  /* 0x00000000c19c783b */ /* 0x000fe80000000200 */
[----:B------:R-:W2:Y:S01]  /*1c3e0*/  LDSM.16.M88.4 R160, [R187+0x6000] ;  /* 0x00600000bba0783b */ /* 0x000ea20000000200 */
[C---:B------:R-:W-:Y:S03]  /*1c3f0*/  HMMA.16816.F32 R8, R132.reuse, R10, RZ ;  /* 0x0000000a8408723c */ /* 0x040fe600000018ff */
[----:B------:R-:W2:Y:S03]  /*1c400*/  LDSM.16.M88.4 R164, [R187+0x6800] ;  /* 0x00680000bba4783b */ /* 0x000ea60000000200 */
[C---:B-1----:R-:W-:Y:S01]  /*1c410*/  HMMA.16816.F32 R12, R132.reuse, R16, RZ ;  /* 0x00000010840c723c */ /* 0x042fe200000018ff */
[----:B------:R-:W-:Y:S05]  /*1c420*/  LDSM.16.M88.4 R168, [R187+0x7800] ;  /* 0x00780000bba8783b */ /* 0x000fea0000000200 */
[C---:B------:R-:W-:Y:S06]  /*1c430*/  HMMA.16816.F32 R16, R132.reuse, R18, RZ ;  /* 0x000000128410723c */ /* 0x040fec00000018ff */
[C---:B---3--:R-:W-:Y:S06]  /*1c440*/  HMMA.16816.F32 R20, R132.reuse, R24, RZ ;  /* 0x000000188414723c */ /* 0x048fec00000018ff */
[C---:B------:R-:W-:Y:S06]  /*1c450*/  HMMA.16816.F32 R24, R132.reuse, R26, RZ ;  /* 0x0000001a8418723c */ /* 0x040fec00000018ff */
[C---:B----4-:R-:W-:Y:S06]  /*1c460*/  HMMA.16816.F32 R28, R132.reuse, R32, RZ ;  /* 0x00000020841c723c */ /* 0x050fec00000018ff */
[----:B------:R-:W-:Y:S01]  /*1c470*/  HMMA.16816.F32 R32, R132, R34, RZ ;  /* 0x000000228420723c */ /* 0x000fe200000018ff */
[----:B------:R-:W1:Y:S05]  /*1c480*/  LDSM.16.M88.4 R132, [R187+0x7000] ;  /* 0x00700000bb84783b */ /* 0x000e6a0000000200 */
        /* <DEDUP_REMOVED lines=19> */
[C---:B-1----:R-:W-:Y:S06]  /*1c5c0*/  HMMA.16816.F32 R20, R156.reuse, R132, R20 ;  /* 0x000000849c14723c */ /* 0x042fec0000001814 */
        /* <DEDUP_REMOVED lines=100> */
[C---:B------:R-:W-:Y:S06]  /*1cc10*/  HMMA.16816.F32 R8, R156.reuse, R162, R8 ;  /* 0x000000a29c08723c */ /* 0x040fec0000001808 */
[C---:B------:R-:W-:Y:S06]  /*1cc20*/  HMMA.16816.F32 R12, R156.reuse, R164, R12 ;  /* 0x000000a49c0c723c */ /* 0x040fec000000180c */
[C---:B------:R-:W-:Y:S06]  /*1cc30*/  HMMA.16816.F32 R16, R156.reuse, R166, R16 ;  /* 0x000000a69c10723c */ /* 0x040fec0000001810 */
[C---:B--2---:R-:W-:Y:S06]  /*1cc40*/  HMMA.16816.F32 R20, R156.reuse, R132, R20 ;  /* 0x000000849c14723c */ /* 0x044fec0000001814 */
[C---:B------:R-:W-:Y:S06]  /*1cc50*/  HMMA.16816.F32 R24, R156.reuse, R134, R24 ;  /* 0x000000869c18723c */ /* 0x040fec0000001818 */
[C---:B------:R-:W-:Y:S06]  /*1cc60*/  HMMA.16816.F32 R28, R156.reuse, R168, R28 ;  /* 0x000000a89c1c723c */ /* 0x040fec000000181c */
[----:B------:R-:W-:Y:S06]  /*1cc70*/  HMMA.16816.F32 R32, R156, R170, R32 ;  /* 0x000000aa9c20723c */ /* 0x000fec0000001820 */
[C---:B---3--:R-:W-:Y:S05]  /*1cc80*/  HMMA.16816.F32 R4, R140.reuse, R144, R4 ;  /* 0x000000908c04723c */ /* 0x048fea0000001804 */
[----:B------:R-:W-:Y:S01]  /*1cc90*/  IMAD.MOV.U32 R156, RZ, RZ, R218 ;  /* 0x000000ffff9c7224 */ /* 0x000fe200078e00da */
[C---:B------:R-:W-:Y:S05]  /*1cca0*/  HMMA.16816.F32 R8, R140.reuse, R146, R8 ;  /* 0x000000928c08723c */ /* 0x040fea0000001808 */
[----:B------:R-:W-:Y:S01]  /*1ccb0*/  IMAD.MOV.U32 R157, RZ, RZ, R219 ;  /* 0x000000ffff9d7224 */ /* 0x000fe200078e00db */
        /* <DEDUP_REMOVED lines=9> */
[----:B------:R-:W-:Y:S02]  /*1cd50*/  MOV R136, UR6 ;  /* 0x0000000600887c02 */ /* 0x000fe40008000f00 */
[----:B------:R-:W-:Y:S01]  /*1cd60*/  MOV R132, UR5 ;  /* 0x0000000500847c02 */ /* 0x000fe20008000f00 */
[----:B------:R-:W-:Y:S06]  /*1cd70*/  @!P3 BRA `(.L_x_2388) ;  /* 0x0000000000f4b947 */ /* 0x000fec0003800000 */
[----:B------:R-:W1:Y:S01]  /*1cd80*/  LDC R3, c[0x0][0x380] ;  /* 0x0000e000ff037b82 */ /* 0x000e620000000800 */
[----:B------:R-:W-:Y:S05]  /*1cd90*/  SHF.L.U32 R134, R208, 0x6, RZ ;  /* 0x00000006d0867819 */ /* 0x000fea00000006ff */
[----:B------:R-:W-:Y:S05]  /*1cda0*/  VIADD R140, R134, 0xffffffc0 ;  /* 0xffffffc0868c7836 */ /* 0x000fea0000000000 */
[----:B------:R-:W-:Y:S02]  /*1cdb0*/  IABS R135, R140 ;  /* 0x0000008c00877213 */ /* 0x000fe40000000000 */
        /* <DEDUP_REMOVED lines=29> */
[----:B------:R-:W-:Y:S02]  /*1cf90*/  ISETP.GE.AND P6, PT, R134, RZ, PT ;  /* 0x000000ff8600720c */ /* 0x000fe40003fc6270 */
[----:B------:R-:W1:Y:S01]  /*1cfa0*/  LDC.64 R134, c[0x0][0x248] ;  /* 0x00009200ff867b82 */ /* 0x000e620000000a00 */
        /* <DEDUP_REMOVED lines=26> */
.L_x_2388:
        /* <DEDUP_REMOVED lines=14> */
[C-C-:B------:R-:W-:Y:S01]  /*1d230*/  IMAD.X R132, R198.reuse, 0x1, R134.reuse, P0 ;  /* 0x00000001c6847824 */ /* 0x140fe200000e0686 */
        /* <DEDUP_REMOVED lines=25> */
[CC--:B------:R-:W-:Y:S01]  /*1d3d0*/  @P1 LEA R152, P0, R133.reuse, R206.reuse, 0x1 ;  /* 0x000000ce85981211 */ /* 0x0c0fe200078008ff */
        /* <DEDUP_REMOVED lines=48> */
.L_x_2387:
[----:B------:R-:W-:Y:S04]  /*1d6e0*/  SHF.L.U32 R3, R192, 0x1, RZ ;  /* 0x00000001c0037819 */ /* 0x000fe800000006ff */
[----:B------:R-:W-:Y:S04]  /*1d6f0*/  LOP3.LUT R3, R3, 0x6, RZ, 0xc0, !PT ;  /* 0x0000000603037812 */ /* 0x000fe800078ec0ff */
[----:B------:R-:W-:Y:S04]  /*1d700*/  LEA R3, R208, R3, 0x6 ;  /* 0x00000003d0037211 */ /* 0x000fe800078e30ff */
[C---:B------:R-:W-:Y:S01]  /*1d710*/  IADD3 R132, R3.reuse, 0x1, RZ ;  /* 0x0000000103847810 */ /* 0x040fe20007ffe0ff */
[C---:B------:R-:W-:Y:S01]  /*1d720*/  VIADD R133, R3.reuse, 0x8 ;  /* 0x0000000803857836 */ /* 0x040fe20000000000 */
[CC--:B------:R-:W-:Y:S02]  /*1d730*/  ISETP.GE.AND P1, PT, R3.reuse, R212.reuse, PT ;  /* 0x000000d40300720c */ /* 0x0c0fe40003f26270 */
[C---:B------:R-:W-:Y:S02]  /*1d740*/  ISETP.GE.AND P5, PT, R132.reuse, R212, PT ;  /* 0x000000d48400720c */ /* 0x040fe40003fa6270 */
[C---:B------:R-:W-:Y:S02]  /*1d750*/  ISETP.GE.AND P0, PT, R132.reuse, R211, PT ;  /* 0x000000d38400720c */ /* 0x040fe40003f06270 */
[CC--:B------:R-:W-:Y:S02]  /*1d760*/  ISETP.GE.OR P5, PT, R132.reuse, R209.reuse, !P5 ;  /* 0x000000d18400720c */ /* 0x0c0fe40006fa6670 */
[----:B------:R-:W-:Y:S02]  /*1d770*/  ISETP.GE.OR P0, PT, R132, R210, !P0 ;  /* 0x000000d28400720c */ /* 0x000fe40004706670 */
[C---:B------:R-:W-:Y:S02]  /*1d780*/  ISETP.GE.OR P1, PT, R3.reuse, R209, !P1 ;  /* 0x000000d10300720c */ /* 0x040fe40004f26670 */
[----:B------:R-:W-:Y:S02]  /*1d790*/  IADD3 R132, R3, 0x9, RZ ;  /* 0x0000000903847810 */ /* 0x000fe40007ffe0ff */
[----:B-1----:R-:W-:Y:S02]  /*1d7a0*/  FSEL R138, R4, -INF , !P1 ;  /* 0xff800000048a7808 */ /* 0x002fe40004800000 */
[-C--:B------:R-:W-:Y:S02]  /*1d7b0*/  ISETP.GE.AND P4, PT, R133, R212.reuse, PT ;  /* 0x000000d48500720c */ /* 0x080fe40003f86270 */
[----:B------:R-:W-:Y:S02]  /*1d7c0*/  ISETP.GE.AND P2, PT, R3, R211, PT ;  /* 0x000000d30300720c */ /* 0x000fe40003f46270 */
[C---:B------:R-:W-:Y:S02]  /*1d7d0*/  ISETP.GE.AND P1, PT, R132.reuse, R212, PT ;  /* 0x000000d48400720c */ /* 0x040fe40003f26270 */
[----:B------:R-:W-:Y:S02]  /*1d7e0*/  FSEL R136, R5, -INF , !P5 ;  /* 0xff80000005887808 */ /* 0x000fe40006800000 */
[-C--:B------:R-:W-:Y:S02]  /*1d7f0*/  ISETP.GE.OR P4, PT, R133, R209.reuse, !P4 ;  /* 0x000000d18500720c */ /* 0x080fe40006786670 */
[C---:B------:R-:W-:Y:S02]  /*1d800*/  ISETP.GE.OR P2, PT, R3.reuse, R210, !P2 ;  /* 0x000000d20300720c */ /* 0x040fe40005746670 */
[----:B------:R-:W-:Y:S02]  /*1d810*/  ISETP.GE.OR P1, PT, R132, R209, !P1 ;  /* 0x000000d18400720c */ /* 0x000fe40004f26670 */
[C---:B------:R-:W-:Y:S02]  /*1d820*/  IADD3 R4, R3.reuse, 0x10, RZ ;  /* 0x0000001003047810 */ /* 0x040fe40007ffe0ff */
[----:B------:R-:W-:Y:S02]  /*1d830*/  IADD3 R5, R3, 0x11, RZ ;  /* 0x0000001103057810 */ /* 0x000fe40007ffe0ff */
[----:B------:R-:W-:Y:S02]  /*1d840*/  FSEL R7, R7, -INF , !P0 ;  /* 0xff80000007077808 */ /* 0x000fe40004000000 */
[----:B------:R-:W-:Y:S02]  /*1d850*/  FSEL R148, R8, -INF , !P4 ;  /* 0xff80000008947808 */ /* 0x000fe40006000000 */
[----:B------:R-:W-:Y:S02]  /*1d860*/  FSEL R135, R6, -INF , !P2 ;  /* 0xff80000006877808 */ /* 0x000fe40005000000 */
[----:B------:R-:W-:Y:S02]  /*1d870*/  FSEL R134, R9, -INF , !P1 ;  /* 0xff80000009867808 */ /* 0x000fe40004800000 */
[CC--:B------:R-:W-:Y:S02]  /*1d880*/  ISETP.GE.AND P0, PT, R4.reuse, R212.reuse, PT ;  /* 0x000000d40400720c */ /* 0x0c0fe40003f06270 */
[-C--:B------:R-:W-:Y:S02]  /*1d890*/  ISETP.GE.AND P5, PT, R4, R211.reuse, PT ;  /* 0x000000d30400720c */ /* 0x080fe40003fa6270 */
[-C--:B------:R-:W-:Y:S02]  /*1d8a0*/  ISETP.GE.AND P6, PT, R133, R211.reuse, PT ;  /* 0x000000d38500720c */ /* 0x080fe40003fc6270 */
[-C--:B------:R-:W-:Y:S02]  /*1d8b0*/  ISETP.GE.AND P2, PT, R132, R211.reuse, PT ;  /* 0x000000d38400720c */ /* 0x080fe40003f46270 */
[C---:B------:R-:W-:Y:S02]  /*1d8c0*/  ISETP.GE.AND P4, PT, R5.reuse, R212, PT ;  /* 0x000000d40500720c */ /* 0x040fe40003f86270 */
[----:B------:R-:W-:Y:S02]  /*1d8d0*/  ISETP.GE.AND P1, PT, R5, R211, PT ;  /* 0x000000d30500720c */ /* 0x000fe40003f26270 */
[CC--:B------:R-:W-:Y:S02]  /*1d8e0*/  ISETP.GE.OR P0, PT, R4.reuse, R209.reuse, !P0 ;  /* 0x000000d10400720c */ /* 0x0c0fe40004706670 */
[-C--:B------:R-:W-:Y:S01]  /*1d8f0*/  ISETP.GE.OR P5, PT, R4, R210.reuse, !P5 ;  /* 0x000000d20400720c */ /* 0x080fe20006fa6670 */
[----:B------:R-:W-:Y:S01]  /*1d900*/  VIADD R4, R3, 0x18 ;  /* 0x0000001803047836 */ /* 0x000fe20000000000 */
[-C--:B------:R-:W-:Y:S02]  /*1d910*/  ISETP.GE.OR P6, PT, R133, R210.reuse, !P6 ;  /* 0x000000d28500720c */ /* 0x080fe400077c6670 */
[-C--:B------:R-:W-:Y:S02]  /*1d920*/  ISETP.GE.OR P2, PT, R132, R210.reuse, !P2 ;  /* 0x000000d28400720c */ /* 0x080fe40005746670 */
[C---:B------:R-:W-:Y:S02]  /*1d930*/  ISETP.GE.OR P1, PT, R5.reuse, R210, !P1 ;  /* 0x000000d20500720c */ /* 0x040fe40004f26670 */
[----:B------:R-:W-:Y:S02]  /*1d940*/  ISETP.GE.OR P4, PT, R5, R209, !P4 ;  /* 0x000000d10500720c */ /* 0x000fe40006786670 */
[----:B------:R-:W-:Y:S02]  /*1d950*/  IADD3 R5, R3, 0x19, RZ ;  /* 0x0000001903057810 */ /* 0x000fe40007ffe0ff */
[----:B------:R-:W-:Y:S02]  /*1d960*/  FSEL R9, R10, -INF , !P6 ;  /* 0xff8000000a097808 */ /* 0x000fe40007000000 */
[----:B------:R-:W-:Y:S02]  /*1d970*/  FSEL R11, R11, -INF , !P2 ;  /* 0xff8000000b0b7808 */ /* 0x000fe40005000000 */
[----:B------:R-:W-:Y:S02]  /*1d980*/  FSEL R166, R12, -INF , !P0 ;  /* 0xff8000000ca67808 */ /* 0x000fe40004000000 */
[----:B------:R-:W-:Y:S02]  /*1d990*/  FSEL R162, R13, -INF , !P4 ;  /* 0xff8000000da27808 */ /* 0x000fe40006000000 */
[CC--:B------:R-:W-:Y:S02]  /*1d9a0*/  ISETP.GE.AND P2, PT, R4.reuse, R212.reuse, PT ;  /* 0x000000d40400720c */ /* 0x0c0fe40003f46270 */
[CC--:B------:R-:W-:Y:S02]  /*1d9b0*/  ISETP.GE.AND P6, PT, R4.reuse, R211.reuse, PT ;  /* 0x000000d30400720c */ /* 0x0c0fe40003fc6270 */
[C---:B------:R-:W-:Y:S02]  /*1d9c0*/  ISETP.GE.AND P0, PT, R5.reuse, R212, PT ;  /* 0x000000d40500720c */ /* 0x040fe40003f06270 */
[C---:B------:R-:W-:Y:S02]  /*1d9d0*/  ISETP.GE.AND P4, PT, R5.reuse, R211, PT ;  /* 0x000000d30500720c */ /* 0x040fe40003f86270 */
[CC--:B------:R-:W-:Y:S02]  /*1d9e0*/  ISETP.GE.OR P2, PT, R4.reuse, R209.reuse, !P2 ;  /* 0x000000d10400720c */ /* 0x0c0fe40005746670 */
        /* <DEDUP_REMOVED lines=10> */
[C---:B------:R-:W-:Y:S02]  /*1da90*/  ISETP.GE.AND P0, PT, R5.reuse, R211, PT ;  /* 0x000000d30500720c */ /* 0x040fe40003f06270 */
        /* <DEDUP_REMOVED lines=8> */
[----:B------:R-:W-:Y:S02]  /*1db20*/  FSEL R194, R21, -INF , !P2 ;  /* 0xff80000015c27808 */ /* 0x000fe40005000000 */
[----:B------:R-:W-:Y:S02]  /*1db30*/  FMNMX.FTZ R6, R135, R2, !PT ;  /* 0x0000000287067209 */ /* 0x000fe40007810000 */
[C---:B------:R-:W-:Y:S02]  /*1db40*/  ISETP.GE.AND P5, PT, R5.reuse, R212, PT ;  /* 0x000000d40500720c */ /* 0x040fe40003fa6270 */
[-C--:B------:R-:W-:Y:S02]  /*1db50*/  ISETP.GE.AND P2, PT, R5, R211.reuse, PT ;  /* 0x000000d30500720c */ /* 0x080fe40003f46270 */
[----:B------:R-:W-:Y:S02]  /*1db60*/  ISETP.GE.AND P1, PT, R4, R211, PT ;  /* 0x000000d30400720c */ /* 0x000fe40003f26270 */
[----:B------:R-:W-:Y:S02]  /*1db70*/  FMNMX.FTZ R13, R148, R13, !PT ;  /* 0x0000000d940d7209 */ /* 0x000fe40007810000 */
[----:B------:R-:W-:Y:S02]  /*1db80*/  FMNMX.FTZ R6, R7, R6, !PT ;  /* 0x0000000607067209 */ /* 0x000fe40007810000 */
[C---:B------:R-:W-:Y:S02]  /*1db90*/  ISETP.GE.OR P5, PT, R5.reuse, R209, !P5 ;  /* 0x000000d10500720c */ /* 0x040fe40006fa6670 */
[-C--:B------:R-:W-:Y:S02]  /*1dba0*/  ISETP.GE.OR P2, PT, R5, R210.reuse, !P2 ;  /* 0x000000d20500720c */ /* 0x080fe40005746670 */
[----:B------:R-:W-:Y:S01]  /*1dbb0*/  ISETP.GE.OR P1, PT, R4, R210, !P1 ;  /* 0x000000d20400720c */ /* 0x000fe20004f26670 */
[----:B------:R-:W-:Y:S01]  /*1dbc0*/  VIADD R4, R3, 0x28 ;  /* 0x0000002803047836 */ /* 0x000fe20000000000 */
[----:B------:R-:W-:Y:S02]  /*1dbd0*/  FMNMX.FTZ R5, R134, R13, !PT ;  /* 0x0000000d86057209 */ /* 0x000fe40007810000 */
[----:B------:R-:W-:Y:S02]  /*1dbe0*/  FMNMX.FTZ R6, R9, R6, !PT ;  /* 0x0000000609067209 */ /* 0x000fe40007810000 */
[----:B------:R-:W-:Y:S02]  /*1dbf0*/  FSEL R143, R18, -INF , !P6 ;  /* 0xff800000128f7808 */ /* 0x000fe40007000000 */
[----:B------:R-:W-:Y:S02]  /*1dc00*/  FSEL R141, R19, -INF , !P4 ;  /* 0xff800000138d7808 */ /* 0x000fe40006000000 */
[----:B------:R-:W-:Y:S01]  /*1dc10*/  FMNMX.FTZ R5, R166, R5, !PT ;  /* 0x00000005a6057209 */ /* 0x000fe20007810000 */
[----:B------:R-:W-:Y:S01]  /*1dc20*/  LDSM.16.MT88.4 R16, [R188+0xc000] ;  /* 0x00c00000bc10783b */ /* 0x000fe20000004200 */
[C---:B------:R-:W-:Y:S02]  /*1dc30*/  ISETP.GE.AND P6, PT, R4.reuse, R212, PT ;  /* 0x000000d40400720c */ /* 0x040fe40003fc6270 */
[----:B------:R-:W-:Y:S02]  /*1dc40*/  ISETP.GE.AND P4, PT, R4, R211, PT ;  /* 0x000000d30400720c */ /* 0x000fe40003f86270 */
[----:B------:R-:W-:Y:S02]  /*1dc50*/  FMNMX.FTZ R6, R11, R6, !PT ;  /* 0x000000060b067209 */ /* 0x000fe40007810000 */
[----:B------:R-:W-:Y:S02]  /*1dc60*/  FMNMX.FTZ R13, R162, R5, !PT ;  /* 0x00000005a20d7209 */ /* 0x000fe40007810000 */
[C---:B------:R-:W-:Y:S02]  /*1dc70*/  ISETP.GE.OR P6, PT, R4.reuse, R209, !P6 ;  /* 0x000000d10400720c */ /* 0x040fe400077c6670 */
[----:B------:R-:W-:Y:S02]  /*1dc80*/  ISETP.GE.OR P4, PT, R4, R210, !P4 ;  /* 0x000000d20400720c */ /* 0x000fe40006786670 */
[----:B------:R-:W-:Y:S02]  /*1dc90*/  FMNMX.FTZ R6, R193, R6, !PT ;  /* 0x00000006c1067209 */ /* 0x000fe40007810000 */
[----:B------:R-:W-:Y:S02]  /*1dca0*/  IADD3 R4, R3, 0x30, RZ ;  /* 0x0000003003047810 */ /* 0x000fe40007ffe0ff */
[----:B------:R-:W-:Y:S02]  /*1dcb0*/  FMNMX.FTZ R13, R142, R13, !PT ;  /* 0x0000000d8e0d7209 */ /* 0x000fe40007810000 */
[----:B------:R-:W-:Y:S02]  /*1dcc0*/  FSEL R221, R22, -INF , !P1 ;  /* 0xff80000016dd7808 */ /* 0x000fe40004800000 */
[----:B------:R-:W-:Y:S02]  /*1dcd0*/  FSEL R219, R23, -INF , !P0 ;  /* 0xff80000017db7808 */ /* 0x000fe40004000000 */
[----:B------:R-:W-:Y:S02]  /*1dce0*/  FMNMX.FTZ R6, R171, R6, !PT ;  /* 0x00000006ab067209 */ /* 0x000fe40007810000 */
[C---:B------:R-:W-:Y:S02]  /*1dcf0*/  ISETP.GE.AND P1, PT, R4.reuse, R212, PT ;  /* 0x000000d40400720c */ /* 0x040fe40003f26270 */
[----:B------:R-:W-:Y:S02]  /*1dd00*/  ISETP.GE.AND P0, PT, R4, R211, PT ;  /* 0x000000d30400720c */ /* 0x000fe40003f06270 */
[----:B------:R-:W-:Y:S02]  /*1dd10*/  FMNMX.FTZ R13, R140, R13, !PT ;  /* 0x0000000d8c0d7209 */ /* 0x000fe40007810000 */
[----:B------:R-:W-:Y:S02]  /*1dd20*/  FMNMX.FTZ R6, R143, R6, !PT ;  /* 0x000000068f067209 */ /* 0x000fe40007810000 */
[C---:B------:R-:W-:Y:S02]  /*1dd30*/  ISETP.GE.OR P1, PT, R4.reuse, R209, !P1 ;  /* 0x000000d10400720c */ /* 0x040fe40004f26670 */
[----:B------:R-:W-:Y:S01]  /*1dd40*/  ISETP.GE.OR P0, PT, R4, R210, !P0 ;  /* 0x000000d20400720c */ /* 0x000fe20004706670 */
[C---:B------:R-:W-:Y:S01]  /*1dd50*/  VIADD R4, R3.reuse, 0x38 ;  /* 0x0000003803047836 */ /* 0x040fe20000000000 */
[C---:B------:R-:W-:Y:S02]  /*1dd60*/  IADD3 R5, R3.reuse, 0x31, RZ ;  /* 0x0000003103057810 */ /* 0x040fe40007ffe0ff */
[----:B------:R-:W-:Y:S02]  /*1dd70*/  IADD3 R3, R3, 0x39, RZ ;  /* 0x0000003903037810 */ /* 0x000fe40007ffe0ff */
[----:B------:R-:W-:Y:S02]  /*1dd80*/  FMNMX.FTZ R13, R216, R13, !PT ;  /* 0x0000000dd80d7209 */ /* 0x000fe40007810000 */
[----:B------:R-:W-:Y:S02]  /*1dd90*/  FMNMX.FTZ R6, R141, R6, !PT ;  /* 0x000000068d067209 */ /* 0x000fe40007810000 */
[----:B------:R-:W-:Y:S02]  /*1dda0*/  FSEL R164, R28, -INF , !P1 ;  /* 0xff8000001ca47808 */ /* 0x000fe40004800000 */
[----:B------:R-:W-:Y:S02]  /*1ddb0*/  FSEL R146, R24, -INF , !P6 ;  /* 0xff80000018927808 */ /* 0x000fe40007000000 */
[----:B------:R-:W-:Y:S02]  /*1ddc0*/  FMNMX.FTZ R13, R194, R13, !PT ;  /* 0x0000000dc20d7209 */ /* 0x000fe40007810000 */
        /* <DEDUP_REMOVED lines=8> */
[----:B------:R-:W-:Y:S02]  /*1de50*/  FMNMX.FTZ R13, R144, R13, !PT ;  /* 0x0000000d900d7209 */ /* 0x000fe40007810000 */
[----:B------:R-:W-:Y:S02]  /*1de60*/  FSEL R150, R33, -INF , !P1 ;  /* 0xff80000021967808 */ /* 0x000fe40004800000 */
[C---:B------:R-:W-:Y:S02]  /*1de70*/  ISETP.GE.AND P5, PT, R4.reuse, R212, PT ;  /* 0x000000d40400720c */ /* 0x040fe40003fa6270 */
[----:B------:R-:W-:Y:S02]  /*1de80*/  ISETP.GE.OR P6, PT, R5, R209, !P6 ;  /* 0x000000d10500720c */ /* 0x000fe400077c6670 */
[----:B------:R-:W-:Y:S02]  /*1de90*/  FSEL R145, R27, -INF , !P2 ;  /* 0xff8000001b917808 */ /* 0x000fe40005000000 */
[CC--:B------:R-:W-:Y:S01]  /*1dea0*/  ISETP.GE.AND P1, PT, R4.reuse, R211.reuse, PT ;  /* 0x000000d30400720c */ /* 0x0c0fe20003f26270 */
[----:B------:R-:W-:Y:S01]  /*1deb0*/  LDSM.16.MT88.4 R24, [R186+0xc000] ;  /* 0x00c00000ba18783b */ /* 0x000fe20000004200 */
[----:B------:R-:W-:Y:S02]  /*1dec0*/  FMNMX.FTZ R6, R147, R6, !PT ;  /* 0x0000000693067209 */ /* 0x000fe40007810000 */
[----:B------:R-:W-:Y:S02]  /*1ded0*/  ISETP.GE.AND P2, PT, R5, R211, PT ;  /* 0x000000d30500720c */ /* 0x000fe40003f46270 */
[----:B------:R-:W-:Y:S02]  /*1dee0*/  FSEL R154, R29, -INF , !P6 ;  /* 0xff8000001d9a7808 */ /* 0x000fe40007000000 */
[----:B------:R-:W-:Y:S02]  /*1def0*/  ISETP.GE.OR P5, PT, R4, R209, !P5 ;  /* 0x000000d10400720c */ /* 0x000fe40006fa6670 */
[----:B------:R-:W-:Y:S02]  /*1df00*/  FMNMX.FTZ R13, R164, R13, !PT ;  /* 0x0000000da40d7209 */ /* 0x000fe40007810000 */
[----:B------:R-:W-:Y:S02]  /*1df10*/  ISETP.GE.OR P1, PT, R4, R210, !P1 ;  /* 0x000000d20400720c */ /* 0x000fe40004f26670 */
[----:B------:R-:W-:Y:S02]  /*1df20*/  FSEL R153, R30, -INF , !P0 ;  /* 0xff8000001e997808 */ /* 0x000fe40004000000 */
[----:B------:R-:W-:Y:S02]  /*1df30*/  FMNMX.FTZ R4, R145, R6, !PT ;  /* 0x0000000691047209 */ /* 0x000fe40007810000 */
[----:B------:R-:W-:Y:S02]  /*1df40*/  ISETP.GE.OR P2, PT, R5, R210, !P2 ;  /* 0x000000d20500720c */ /* 0x000fe40005746670 */
[----:B------:R-:W-:Y:S02]  /*1df50*/  FSEL R152, R32, -INF , !P5 ;  /* 0xff80000020987808 */ /* 0x000fe40006800000 */
[----:B------:R-:W-:Y:S02]  /*1df60*/  FMNMX.FTZ R13, R154, R13, !PT ;  /* 0x0000000d9a0d7209 */ /* 0x000fe40007810000 */
[----:B------:R-:W-:Y:S02]  /*1df70*/  FSEL R151, R31, -INF , !P2 ;  /* 0xff8000001f977808 */ /* 0x000fe40005000000 */
[----:B------:R-:W-:Y:S01]  /*1df80*/  FMNMX.FTZ R4, R153, R4, !PT ;  /* 0x0000000499047209 */ /* 0x000fe20007810000 */
[----:B------:R-:W-:Y:S01]  /*1df90*/  LDSM.16.MT88.4 R28, [R185+0xc000] ;  /* 0x00c00000b91c783b */ /* 0x000fe20000004200 */
        /* <DEDUP_REMOVED lines=20> */
[----:B------:R-:W-:Y:S05]  /*1e0e0*/  FMUL.FTZ R155, R132, UR4 ;  /* 0x00000004849b7c20 */ /* 0x000fea0008410000 */
[----:B------:R-:W-:Y:S05]  /*1e0f0*/  FSEL R155, R155, RZ, P1 ;  /* 0x000000ff9b9b7208 */ /* 0x000fea0000800000 */
[--C-:B------:R-:W-:Y:S01]  /*1e100*/  FFMA.FTZ R159, R148, UR4, -R155.reuse ;  /* 0x00000004949f7c23 */ /* 0x100fe2000801089b */
[----:B------:R-:W-:Y:S01]  /*1e110*/  FSEL R148, R5, RZ, P0 ;  /* 0x000000ff05947208 */ /* 0x000fe20000000000 */
        /* <DEDUP_REMOVED lines=8> */
[--C-:B------:R-:W-:Y:S01]  /*1e1a0*/  FFMA.FTZ R134, R9, UR4, -R148.reuse ;  /* 0x0000000409867c23 */ /* 0x100fe20008010894 */
[----:B------:R-:W-:Y:S01]  /*1e1b0*/  FFMA.FTZ R161, R11, UR4, -R148 ;  /* 0x000000040ba17c23 */ /* 0x000fe20008010894 */
[----:B------:R-:W-:Y:S01]  /*1e1c0*/  FMUL.FTZ R6, R0, UR4 ;  /* 0x0000000400067c20 */ /* 0x000fe20008410000 */
[----:B------:R-:W-:Y:S01]  /*1e1d0*/  MUFU.EX2 R163, R163 ;  /* 0x000000a300a37308 */ /* 0x000fe20000000800 */
[----:B------:R-:W-:Y:S01]  /*1e1e0*/  FADD.FTZ R0, -R5, R2 ;  /* 0x0000000205007221 */ /* 0x000fe20000010100 */
[--C-:B------:R-:W-:Y:S01]  /*1e1f0*/  FFMA.FTZ R169, R140, UR4, -R155.reuse ;  /* 0x000000048ca97c23 */ /* 0x100fe2000801089b */
[--C-:B------:R-:W-:Y:S01]  /*1e200*/  FFMA.FTZ R170, R141, UR4, -R148.reuse ;  /* 0x000000048daa7c23 */ /* 0x100fe20008010894 */
[--C-:B------:R-:W-:Y:S01]  /*1e210*/  FFMA.FTZ R225, R144, UR4, -R155.reuse ;  /* 0x0000000490e17c23 */ /* 0x100fe2000801089b */
[----:B------:R-:W-:Y:S01]  /*1e220*/  FMUL.FTZ R8, R0, UR4 ;  /* 0x0000000400087c20 */ /* 0x000fe20008410000 */
[--C-:B------:R-:W-:Y:S01]  /*1e230*/  FFMA.FTZ R220, R147, UR4, -R148.reuse ;  /* 0x0000000493dc7c23 */ /* 0x100fe20008010894 */
[--C-:B------:R-:W-:Y:S03]  /*1e240*/  FFMA.FTZ R227, R154, UR4, -R155.reuse ;  /* 0x000000049ae37c23 */ /* 0x100fe6000801089b */
        /* <DEDUP_REMOVED lines=17> */
[----:B-1----:R-:W-:Y:S01]  /*1e360*/  F2FP.F16.F32.PACK_AB R136, R160, R163 ;  /* 0x000000a3a088723e */ /* 0x002fe200000000ff */
[----:B------:R-:W-:Y:S01]  /*1e370*/  LDSM.16.MT88.4 R144, [R184+0xf000] ;  /* 0x00f00000b890783b */ /* 0x000fe20000004200 */
[--C-:B------:R-:W-:Y:S01]  /*1e380*/  FFMA.FTZ R219, R219, UR4, -R148.reuse ;  /* 0x00000004dbdb7c23 */ /* 0x100fe20008010894 */
[----:B------:R-:W-:Y:S01]  /*1e390*/  FFMA.FTZ R148, R133, UR4, -R148 ;  /* 0x0000000485947c23 */ /* 0x000fe20008010894 */
[--C-:B------:R-:W-:Y:S01]  /*1e3a0*/  FFMA.FTZ R164, R164, UR4, -R155.reuse ;  /* 0x00000004a4a47c23 */ /* 0x100fe2000801089b */
[----:B------:R-:W-:Y:S04]  /*1e3b0*/  ISETP.GT.AND P0, PT, R208, R195, PT ;  /* 0x000000c3d000720c */ /* 0x000fe80003f04270 */
[----:B------:R-:W-:Y:S10]  /*1e3c0*/  MUFU.EX2 R165, R165 ;  /* 0x000000a500a57308 */ /* 0x000ff40000000800 */
[----:B------:R-:W1:Y:S01]  /*1e3d0*/  MUFU.EX2 R135, R135 ;  /* 0x0000008700877308 */ /* 0x000e620000000800 */
[----:B--2---:R-:W-:Y:S09]  /*1e3e0*/  F2FP.F16.F32.PACK_AB R138, R158, R159 ;  /* 0x0000009f9e8a723e */ /* 0x004ff200000000ff */
[----:B------:R-:W-:Y:S10]  /*1e3f0*/  MUFU.EX2 R134, R134 ;  /* 0x0000008600867308 */ /* 0x000ff40000000800 */
[----:B------:R-:W2:Y:S01]  /*1e400*/  MUFU.EX2 R161, R161 ;  /* 0x000000a100a17308 */ /* 0x000ea20000000800 */
[----:B-1----:R-:W-:Y:S09]  /*1e410*/  F2FP.F16.F32.PACK_AB R137, R135, R165 ;  /* 0x000000a58789723e */ /* 0x002ff200000000ff */
[----:B------:R-:W1:Y:S10]  /*1e420*/  MUFU.EX2 R2, R6 ;  /* 0x0000000600027308 */ /* 0x000e740000000800 */
[----:B------:R-:W3:Y:S01]  /*1e430*/  MUFU.EX2 R0, R8 ;  /* 0x0000000800007308 */ /* 0x000ee20000000800 */
[----:B--2---:R-:W-:Y:S09]  /*1e440*/  F2FP.F16.F32.PACK_AB R139, R161, R134 ;  /* 0x00000086a18b723e */ /* 0x004ff200000000ff */
[----:B------:R-:W-:Y:S01]  /*1e450*/  MUFU.EX2 R133, R148 ;  /* 0x0000009400857308 */ /* 0x000fe20000000800 */
        /* <DEDUP_REMOVED lines=17> */
[----:B------:R1:W-:Y:S04]  /*1e570*/  MUFU.EX2 R162, R166 ;  /* 0x000000a600a27308 */ /* 0x0003e80000000800 */
[----:B------:R-:W2:Y:S01]  /*1e580*/  LDSM.16.MT88.4 R120, [R184+0xc000] ;  /* 0x00c00000b878783b */ /* 0x000ea20000004200 */
[C---:B------:R-:W-:Y:S05]  /*1e590*/  HMMA.16816.F32 R8, R136.reuse, R18, R8 ;  /* 0x000000128808723c */ /* 0x040fea0000001808 */
[----:B------:R-:W3:Y:S01]  /*1e5a0*/  MUFU.EX2 R167, R167 ;  /* 0x000000a700a77308 */ /* 0x000ee20000000800 */
[C---:B------:R-:W-:Y:S01]  /*1e5b0*/  FMUL.FTZ R16, R2.reuse, R116 ;  /* 0x0000007402107220 */ /* 0x040fe20000410000 */
[C---:B------:R-:W-:Y:S01]  /*1e5c0*/  HMMA.16816.F32 R12, R136.reuse, R24, R12 ;  /* 0x00000018880c723c */ /* 0x040fe2000000180c */
[----:B------:R-:W4:Y:S03]  /*1e5d0*/  LDSM.16.MT88.4 R124, [R188+0xe000] ;  /* 0x00e00000bc7c783b */ /* 0x000f260000004200 */
[----:B------:R-:W-:Y:S01]  /*1e5e0*/  FMUL.FTZ R17, R2, R117 ;  /* 0x0000007502117220 */ /* 0x000fe20000410000 */
[C---:B------:R-:W-:Y:S01]  /*1e5f0*/  FMUL.FTZ R18, R0.reuse, R118 ;  /* 0x0000007600127220 */ /* 0x040fe20000410000 */
[C---:B------:R-:W-:Y:S01]  /*1e600*/  FMUL.FTZ R19, R0.reuse, R119 ;  /* 0x0000007700137220 */ /* 0x040fe20000410000 */
[C---:B------:R-:W-:Y:S02]  /*1e610*/  FMUL.FTZ R22, R0.reuse, R114 ;  /* 0x0000007200167220 */ /* 0x040fe40000410000 */
[----:B------:R-:W-:Y:S01]  /*1e620*/  LDSM.16.MT88.4 R116, [R185+0xc800] ;  /* 0x00c80000b974783b */ /* 0x000fe20000004200 */
[----:B------:R-:W-:Y:S01]  /*1e630*/  MUFU.EX2 R169, R169 ;  /* 0x000000a900a97308 */ /* 0x000fe20000000800 */
[----:B------:R-:W-:Y:S01]  /*1e640*/  FMUL.FTZ R23, R0, R115 ;  /* 0x0000007300177220 */ /* 0x000fe20000410000 */
[C---:B------:R-:W-:Y:S01]  /*1e650*/  FMUL.FTZ R24, R2.reuse, R108 ;  /* 0x0000006c02187220 */ /* 0x040fe20000410000 */
[C---:B------:R-:W-:Y:S01]  /*1e660*/  FMUL.FTZ R25, R2.reuse, R109 ;  /* 0x0000006d02197220 */ /* 0x040fe20000410000 */
[C---:B------:R-:W-:Y:S03]  /*1e670*/  HMMA.16816.F32 R16, R136.reuse, R26, R16 ;  /* 0x0000001a8810723c */ /* 0x040fe60000001810 */
[----:B------:R-:W-:Y:S01]  /*1e680*/  LDSM.16.MT88.4 R112, [R186+0x10000] ;  /* 0x01000000ba70783b */ /* 0x000fe20000004200 */
[----:B------:R-:W-:Y:S01]  /*1e690*/  FMUL.FTZ R33, R2, R101 ;  /* 0x0000006502217220 */ /* 0x000fe20000410000 */
[C---:B------:R-:W-:Y:S01]  /*1e6a0*/  FMUL.FTZ R34, R0.reuse, R102 ;  /* 0x0000006600227220 */ /* 0x040fe20000410000 */
[C---:B------:R-:W-:Y:S01]  /*1e6b0*/  HMMA.16816.F32 R20, R136.reuse, R28, R20 ;  /* 0x0000001c8814723c */ /* 0x040fe20000001814 */
[----:B------:R-:W-:Y:S04]  /*1e6c0*/  MUFU.EX2 R168, R168 ;  /* 0x000000a800a87308 */ /* 0x000fe80000000800 */
[C---:B------:R-:W-:Y:S01]  /*1e6d0*/  FMUL.FTZ R26, R0.reuse, R110 ;  /* 0x0000006e001a7220 */ /* 0x040fe20000410000 */
[----:B------:R-:W-:Y:S01]  /*1e6e0*/  FMUL.FTZ R27, R0, R111 ;  /* 0x0000006f001b7220 */ /* 0x000fe20000410000 */
[C---:B------:R-:W-:Y:S01]  /*1e6f0*/  FMUL.FTZ R28, R2.reuse, R104 ;  /* 0x00000068021c7220 */ /* 0x040fe20000410000 */
[----:B------:R-:W5:Y:S03]  /*1e700*/  LDSM.16.MT88.4 R108, [R186+0xe000] ;  /* 0x00e00000ba6c783b */ /* 0x000f660000004200 */
[----:B------:R-:W-:Y:S01]  /*1e710*/  MUFU.EX2 R171, R171 ;  /* 0x000000ab00ab7308 */ /* 0x000fe20000000800 */
[----:B------:R-:W-:Y:S01]  /*1e720*/  FMUL.FTZ R29, R2, R105 ;  /* 0x00000069021d7220 */ /* 0x000fe20000410000 */
[----:B------:R-:W-:Y:S01]  /*1e730*/  FMUL.FTZ R35, R0, R103 ;  /* 0x0000006700237220 */ /* 0x000fe20000410000 */
[C---:B------:R-:W-:Y:S03]  /*1e740*/  HMMA.16816.F32 R24, R136.reuse, R30, R24 ;  /* 0x0000001e8818723c */ /* 0x040fe60000001818 */
[C---:B------:R-:W-:Y:S01]  /*1e750*/  FMUL.FTZ R36, R2.reuse, R36 ;  /* 0x0000002402247220 */ /* 0x040fe20000410000 */
[----:B------:R-:W-:Y:S01]  /*1e760*/  FMUL.FTZ R37, R2, R37 ;  /* 0x0000002502257220 */ /* 0x000fe20000410000 */
[C---:B------:R-:W-:Y:S01]  /*1e770*/  FMUL.FTZ R38, R0.reuse, R38 ;  /* 0x0000002600267220 */ /* 0x040fe20000410000 */
[C---:B------:R-:W-:Y:S01]  /*1e780*/  FMUL.FTZ R39, R0.reuse, R39 ;  /* 0x0000002700277220 */ /* 0x040fe20000410000 */
[C---:B------:R-:W-:Y:S01]  /*1e790*/  FMUL.FTZ R30, R0.reuse, R106 ;  /* 0x0000006a001e7220 */ /* 0x040fe20000410000 */
[----:B------:R-:W-:Y:S01]  /*1e7a0*/  FMUL.FTZ R31, R0, R107 ;  /* 0x0000006b001f7220 */ /* 0x000fe20000410000 */
[----:B------:R-:W-:Y:S01]  /*1e7b0*/  LDSM.16.MT88.4 R100, [R184+0xe000] ;  /* 0x00e00000b864783b */ /* 0x000fe20000004200 */
[----:B------:R-:W-:Y:S01]  /*1e7c0*/  MUFU.EX2 R193, R193 ;  /* 0x000000c100c17308 */ /* 0x000fe20000000800 */
[--C-:B-1----:R-:W-:Y:S01]  /*1e7d0*/  FFMA.FTZ R166, R142, UR4, -R155.reuse ;  /* 0x000000048ea67c23 */ /* 0x102fe2000801089b */
[----:B------:R-:W-:Y:S01]  /*1e7e0*/  FFMA.FTZ R155, R150, UR4, -R155 ;  /* 0x00000004969b7c23 */ /* 0x000fe2000801089b */
[C---:B------:R-:W-:Y:S01]  /*1e7f0*/  FMUL.FTZ R40, R2.reuse, R40 ;  /* 0x0000002802287220 */ /* 0x040fe20000410000 */
[----:B------:R-:W-:Y:S01]  /*1e800*/  FMUL.FTZ R41, R2, R41 ;  /* 0x0000002902297220 */ /* 0x000fe20000410000 */
[C---:B--2---:R-:W-:Y:S02]  /*1e810*/  HMMA.16816.F32 R28, R136.reuse, R120, R28 ;  /* 0x00000078881c723c */ /* 0x044fe4000000181c */
[----:B------:R-:W1:Y:S03]  /*1e820*/  LDSM.16.MT88.4 R104, [R185+0xe000] ;  /* 0x00e00000b968783b */ /* 0x000e660000004200 */
[----:B------:R2:W-:Y:S01]  /*1e830*/  MUFU.EX2 R229, R155 ;  /* 0x0000009b00e57308 */ /* 0x0005e20000000800 */
[C---:B------:R-:W-:Y:S01]  /*1e840*/  FMUL.FTZ R42, R0.reuse, R42 ;  /* 0x0000002a002a7220 */ /* 0x040fe20000410000 */
[----:B------:R-:W-:Y:S01]  /*1e850*/  FMUL.FTZ R43, R0, R43 ;  /* 0x0000002b002b7220 */ /* 0x000fe20000410000 */
[C---:B------:R-:W-:Y:S02]  /*1e860*/  HMMA.16816.F32 R32, R136.reuse, R122, R32 ;  /* 0x0000007a8820723c */ /* 0x040fe40000001820 */
[----:B------:R-:W-:Y:S01]  /*1e870*/  LDSM.16.MT88.4 R120, [R184+0xc800] ;  /* 0x00c80000b878783b */ /* 0x000fe20000004200 */
[C---:B------:R-:W-:Y:S03]  /*1e880*/  FMUL.FTZ R44, R2.reuse, R44 ;  /* 0x0000002c022c7220 */ /* 0x040fe60000410000 */
[C---:B----4-:R-:W-:Y:S01]  /*1e890*/  HMMA.16816.F32 R36, R136.reuse, R124, R36 ;  /* 0x0000007c8824723c */ /* 0x050fe20000001824 */
[----:B------:R-:W4:Y:S04]  /*1e8a0*/  MUFU.EX2 R166, R166 ;  /* 0x000000a600a67308 */ /* 0x000f280000000800 */
[----:B------:R-:W-:Y:S01]  /*1e8b0*/  FMUL.FTZ R45, R2, R45 ;  /* 0x0000002d022d7220 */ /* 0x000fe20000410000 */
[C---:B------:R-:W-:Y:S01]  /*1e8c0*/  HMMA.16816.F32 R40, R136.reuse, R126, R40 ;  /* 0x0000007e8828723c */ /* 0x040fe20000001828 */
[----:B------:R-:W-:Y:S04]  /*1e8d0*/  LDSM.16.MT88.4 R124, [R188+0xe800] ;  /* 0x00e80000bc7c783b */ /* 0x000fe80000004200 */
[----:B------:R-:W4:Y:S01]  /*1e8e0*/  MUFU.EX2 R170, R170 ;  /* 0x000000aa00aa7308 */ /* 0x000f220000000800 */
[C---:B------:R-:W-:Y:S01]  /*1e8f0*/  FMUL.FTZ R46, R0.reuse, R46 ;  /* 0x0000002e002e7220 */ /* 0x040fe20000410000 */
[----:B------:R-:W-:Y:S01]  /*1e900*/  FMUL.FTZ R47, R0, R47 ;  /* 0x0000002f002f7220 */ /* 0x000fe20000410000 */
[C---:B------:R-:W-:Y:S03]  /*1e910*/  FMUL.FTZ R48, R2.reuse, R48 ;  /* 0x0000003002307220 */ /* 0x040fe60000410000 */
[----:B------:R-:W-:Y:S01]  /*1e920*/  FMUL.FTZ R49, R2, R49 ;  /* 0x0000003102317220 */ /* 0x000fe20000410000 */
[----:B------:R-:W-:Y:S01]  /*1e930*/  LDSM.16.MT88.4 R140, [R185+0xe800] ;  /* 0x00e80000b98c783b */ /* 0x000fe20000004200 */
[C---:B------:R-:W-:Y:S01]  /*1e940*/  FMUL.FTZ R50, R0.reuse, R50 ;  /* 0x0000003200327220 */ /* 0x040fe20000410000 */
[----:B------:R-:W-:Y:S01]  /*1e950*/  FMUL.FTZ R51, R0, R51 ;  /* 0x0000003300337220 */ /* 0x000fe20000410000 */
[C---:B-----5:R-:W-:Y:S01]  /*1e960*/  HMMA.16816.F32 R44, R136.reuse, R108, R44 ;  /* 0x0000006c882c723c */ /* 0x060fe2000000182c */
[----:B------:R-:W-:Y:S02]  /*1e970*/  MUFU.EX2 R216, R216 ;  /* 0x000000d800d87308 */ /* 0x000fe40000000800 */
[C---:B------:R-:W-:Y:S02]  /*1e980*/  FMUL.FTZ R52, R2.reuse, R52 ;  /* 0x0000003402347220 */ /* 0x040fe40000410000 */
[----:B------:R-:W-:Y:S01]  /*1e990*/  LDSM.16.MT88.4 R148, [R188+0xf800] ;  /* 0x00f80000bc94783b */ /* 0x000fe20000004200 */
[----:B------:R-:W-:Y:S01]  /*1e9a0*/  FMUL.FTZ R53, R2, R53 ;  /* 0x0000003502357220 */ /* 0x000fe20000410000 */
[C---:B------:R-:W-:Y:S04]  /*1e9b0*/  HMMA.16816.F32 R48, R136.reuse, R110, R48 ;  /* 0x0000006e8830723c */ /* 0x040fe80000001830 */
[----:B------:R-:W5:Y:S01]  /*1e9c0*/  MUFU.EX2 R223, R223 ;  /* 0x000000df00df7308 */ /* 0x000f620000000800 */
[C---:B------:R-:W-:Y:S01]  /*1e9d0*/  FMUL.FTZ R54, R0.reuse, R54 ;  /* 0x0000003600367220 */ /* 0x040fe20000410000 */
[----:B------:R-:W3:Y:S01]  /*1e9e0*/  LDSM.16.MT88.4 R108, [R188+0x10000] ;  /* 0x01000000bc6c783b */ /* 0x000ee20000004200 */
[----:B------:R-:W-:Y:S01]  /*1e9f0*/  FMUL.FTZ R55, R0, R55 ;  /* 0x0000003700377220 */ /* 0x000fe20000410000 */
[C---:B------:R-:W-:Y:S03]  /*1ea00*/  FMUL.FTZ R56, R2.reuse, R56 ;  /* 0x0000003802387220 */ /* 0x040fe60000410000 */
[----:B------:R-:W-:Y:S01]  /*1ea10*/  FMUL.FTZ R57, R2, R57 ;  /* 0x0000003902397220 */ /* 0x000fe20000410000 */
[C---:B------:R-:W-:Y:S01]  /*1ea20*/  FMUL.FTZ R58, R0.reuse, R58 ;  /* 0x0000003a003a7220 */ /* 0x040fe20000410000 */
[----:B------:R-:W-:Y:S01]  /*1ea30*/  FMUL.FTZ R59, R0, R59 ;  /* 0x0000003b003b7220 */ /* 0x000fe20000410000 */
[C---:B-1----:R-:W-:Y:S01]  /*1ea40*/  HMMA.16816.F32 R52, R136.reuse, R104, R52 ;  /* 0x000000688834723c */ /* 0x042fe20000001834 */
[----:B--2---:R-:W-:Y:S01]  /*1ea50*/  LDSM.16.MT88.4 R152, [R186+0xf800] ;  /* 0x00f80000ba98783b */ /* 0x004fe20000004200 */
[----:B------:R-:W-:Y:S01]  /*1ea60*/  MUFU.EX2 R194, R194 ;  /* 0x000000c200c27308 */ /* 0x000fe20000000800 */
[C---:B------:R-:W-:Y:S01]  /*1ea70*/  FMUL.FTZ R60, R2.reuse, R60 ;  /* 0x0000003c023c7220 */ /* 0x040fe20000410000 */
[----:B------:R-:W-:Y:S01]  /*1ea80*/  FMUL.FTZ R61, R2, R61 ;  /* 0x0000003d023d7220 */ /* 0x000fe20000410000 */
[C---:B------:R-:W-:Y:S01]  /*1ea90*/  FMUL.FTZ R62, R0.reuse, R62 ;  /* 0x0000003e003e7220 */ /* 0x040fe20000410000 */
[C---:B------:R-:W-:Y:S03]  /*1eaa0*/  HMMA.16816.F32 R56, R136.reuse, R106, R56 ;  /* 0x0000006a8838723c */ /* 0x040fe60000001838 */
[----:B------:R-:W1:Y:S03]  /*1eab0*/  LDSM.16.MT88.4 R104, [R185+0x10000] ;  /* 0x01000000b968783b */ /* 0x000e660000004200 */
[----:B------:R-:W2:Y:S01]  /*1eac0*/  MUFU.EX2 R225, R225 ;  /* 0x000000e100e17308 */ /* 0x000ea20000000800 */
[----:B------:R-:W-:Y:S01]  /*1ead0*/  FMUL.FTZ R63, R0, R63 ;  /* 0x0000003f003f7220 */ /* 0x000fe20000410000 */
[C---:B------:R-:W-:Y:S03]  /*1eae0*/  FMUL.FTZ R64, R2.reuse, R64 ;  /* 0x0000004002407220 */ /* 0x040fe60000410000 */
[----:B------:R-:W-:Y:S01]  /*1eaf0*/  FMUL.FTZ R65, R2, R65 ;  /* 0x0000004102417220 */ /* 0x000fe20000410000 */
[C---:B------:R-:W-:Y:S01]  /*1eb00*/  FMUL.FTZ R66, R0.reuse, R66 ;  /* 0x0000004200427220 */ /* 0x040fe20000410000 */
[----:B------:R-:W-:Y:S01]  /*1eb10*/  FMUL.FTZ R67, R0, R67 ;  /* 0x0000004300437220 */ /* 0x000fe20000410000 */
[C---:B------:R-:W-:Y:S02]  /*1eb20*/  HMMA.16816.F32 R60, R136.reuse, R100, R60 ;  /* 0x00000064883c723c */ /* 0x040fe4000000183c */
[----:B------:R-:W-:Y:S01]  /*1eb30*/  MUFU.EX2 R218, R218 ;  /* 0x000000da00da7308 */ /* 0x000fe20000000800 */
[C---:B------:R-:W-:Y:S01]  /*1eb40*/  FMUL.FTZ R68, R2.reuse, R68 ;  /* 0x0000004402447220 */ /* 0x040fe20000410000 */
[----:B------:R-:W-:Y:S01]  /*1eb50*/  FMUL.FTZ R69, R2, R69 ;  /* 0x0000004502457220 */ /* 0x000fe20000410000 */
[C---:B------:R-:W-:Y:S01]  /*1eb60*/  FMUL.FTZ R70, R0.reuse, R70 ;  /* 0x0000004600467220 */ /* 0x040fe20000410000 */
[C---:B------:R-:W-:Y:S01]  /*1eb70*/  HMMA.16816.F32 R64, R136.reuse, R102, R64 ;  /* 0x000000668840723c */ /* 0x040fe20000001840 */
[----:B------:R-:W4:Y:S05]  /*1eb80*/  LDSM.16.MT88.4 R100, [R184+0x10000] ;  /* 0x01000000b864783b */ /* 0x000f2a0000004200 */
[----:B------:R-:W2:Y:S01]  /*1eb90*/  MUFU.EX2 R219, R219 ;  /* 0x000000db00db7308 */ /* 0x000ea20000000800 */
[----:B------:R-:W-:Y:S01]  /*1eba0*/  FMUL.FTZ R71, R0, R71 ;  /* 0x0000004700477220 */ /* 0x000fe20000410000 */
[C---:B------:R-:W-:Y:S03]  /*1ebb0*/  FMUL.FTZ R72, R2.reuse, R72 ;  /* 0x0000004802487220 */ /* 0x040fe60000410000 */
[----:B------:R-:W-:Y:S01]  /*1ebc0*/  FMUL.FTZ R73, R2, R73 ;  /* 0x0000004902497220 */ /* 0x000fe20000410000 */
[C---:B------:R-:W-:Y:S01]  /*1ebd0*/  FMUL.FTZ R74, R0.reuse, R74 ;  /* 0x0000004a004a7220 */ /* 0x040fe20000410000 */
[----:B------:R-:W-:Y:S01]  /*1ebe0*/  FMUL.FTZ R75, R0, R75 ;  /* 0x0000004b004b7220 */ /* 0x000fe20000410000 */
[C---:B---3--:R-:W-:Y:S02]  /*1ebf0*/  HMMA.16816.F32 R68, R136.reuse, R108, R68 ;  /* 0x0000006c8844723c */ /* 0x048fe40000001844 */
[----:B------:R-:W-:Y:S01]  /*1ec00*/  MUFU.EX2 R220, R220 ;  /* 0x000000dc00dc7308 */ /* 0x000fe20000000800 */
[C---:B------:R-:W-:Y:S01]  /*1ec10*/  FMUL.FTZ R76, R2.reuse, R76 ;  /* 0x0000004c024c7220 */ /* 0x040fe20000410000 */
[----:B------:R-:W-:Y:S01]  /*1ec20*/  FMUL.FTZ R77, R2, R77 ;  /* 0x0000004d024d7220 */ /* 0x000fe20000410000 */
[C---:B------:R-:W-:Y:S01]  /*1ec30*/  FMUL.FTZ R78, R0.reuse, R78 ;  /* 0x0000004e004e7220 */ /* 0x040fe20000410000 */
[C---:B------:R-:W-:Y:S01]  /*1ec40*/  HMMA.16816.F32 R72, R136.reuse, R110, R72 ;  /* 0x0000006e8848723c */ /* 0x040fe20000001848 */
[----:B------:R-:W3:Y:S05]  /*1ec50*/  LDSM.16.MT88.4 R108, [R188+0xc800] ;  /* 0x00c80000bc6c783b */ /* 0x000eea0000004200 */
        /* <DEDUP_REMOVED lines=12> */
[----:B------:R-:W5:Y:S05]  /*1ed20*/  LDSM.16.MT88.4 R112, [R186+0xc800] ;  /* 0x00c80000ba70783b */ /* 0x000f6a0000004200 */
[----:B------:R-:W2:Y:S01]  /*1ed30*/  MUFU.EX2 R227, R227 ;  /* 0x000000e300e37308 */ /* 0x000ea20000000800 */
[----:B------:R-:W-:Y:S01]  /*1ed40*/  FMUL.FTZ R87, R0, R87 ;  /* 0x0000005700577220 */ /* 0x000fe20000410000 */
[C---:B------:R-:W-:Y:S03]  /*1ed50*/  FMUL.FTZ R88, R2.reuse, R88 ;  /* 0x0000005802587220 */ /* 0x040fe60000410000 */
[----:B------:R-:W-:Y:S01]  /*1ed60*/  FMUL.FTZ R89, R2, R89 ;  /* 0x0000005902597220 */ /* 0x000fe20000410000 */
[C---:B------:R-:W-:Y:S01]  /*1ed70*/  FMUL.FTZ R90, R0.reuse, R90 ;  /* 0x0000005a005a7220 */ /* 0x040fe20000410000 */
[----:B------:R-:W-:Y:S01]  /*1ed80*/  FMUL.FTZ R91, R0, R91 ;  /* 0x0000005b005b7220 */ /* 0x000fe20000410000 */
[C---:B-1----:R-:W-:Y:S02]  /*1ed90*/  HMMA.16816.F32 R84, R136.reuse, R104, R84 ;  /* 0x000000688854723c */ /* 0x042fe40000001854 */
[----:B------:R-:W1:Y:S01]  /*1eda0*/  MUFU.EX2 R222, R222 ;  /* 0x000000de00de7308 */ /* 0x000e620000000800 */
[C---:B------:R-:W-:Y:S01]  /*1edb0*/  FMUL.FTZ R92, R2.reuse, R92 ;  /* 0x0000005c025c7220 */ /* 0x040fe20000410000 */
[----:B------:R-:W-:Y:S01]  /*1edc0*/  FMUL.FTZ R93, R2, R93 ;  /* 0x0000005d025d7220 */ /* 0x000fe20000410000 */
[C---:B------:R-:W-:Y:S01]  /*1edd0*/  FMUL.FTZ R94, R0.reuse, R94 ;  /* 0x0000005e005e7220 */ /* 0x040fe20000410000 */
[C---:B------:R-:W-:Y:S06]  /*1ede0*/  HMMA.16816.F32 R88, R136.reuse, R106, R88 ;  /* 0x0000006a8858723c */ /* 0x040fec0000001858 */
[----:B------:R-:W-:Y:S01]  /*1edf0*/  MUFU.EX2 R224, R224 ;  /* 0x000000e000e07308 */ /* 0x000fe20000000800 */
[----:B------:R-:W-:Y:S01]  /*1ee00*/  FMUL.FTZ R95, R0, R95 ;  /* 0x0000005f005f7220 */ /* 0x000fe20000410000 */
[C---:B------:R-:W-:Y:S03]  /*1ee10*/  FMUL.FTZ R96, R2.reuse, R96 ;  /* 0x0000006002607220 */ /* 0x040fe60000410000 */
[----:B------:R-:W-:Y:S01]  /*1ee20*/  FMUL.FTZ R97, R2, R97 ;  /* 0x0000006102617220 */ /* 0x000fe20000410000 */
[C---:B------:R-:W-:Y:S01]  /*1ee30*/  FMUL.FTZ R98, R0.reuse, R98 ;  /* 0x0000006200627220 */ /* 0x040fe20000410000 */
[----:B------:R-:W-:Y:S01]  /*1ee40*/  FMUL.FTZ R99, R0, R99 ;  /* 0x0000006300637220 */ /* 0x000fe20000410000 */
[C---:B----4-:R-:W-:Y:S02]  /*1ee50*/  HMMA.16816.F32 R92, R136.reuse, R100, R92 ;  /* 0x00000064885c723c */ /* 0x050fe4000000185c */
[----:B------:R-:W4:Y:S01]  /*1ee60*/  MUFU.EX2 R231, R231 ;  /* 0x000000e700e77308 */ /* 0x000f220000000800 */
[----:B------:R-:W-:Y:S01]  /*1ee70*/  F2FP.F16.F32.PACK_AB R104, R167, R162 ;  /* 0x000000a2a768723e */ /* 0x000fe200000000ff */
[----:B------:R-:W-:Y:S01]  /*1ee80*/  FFMA.FTZ R163, R2, R217, R163 ;  /* 0x000000d902a37223 */ /* 0x000fe200000100a3 */
[----:B------:R-:W-:Y:S01]  /*1ee90*/  F2FP.F16.F32.PACK_AB R106, R169, R166 ;  /* 0x000000a6a96a723e */ /* 0x000fe200000000ff */
[----:B------:R-:W-:Y:S01]  /*1eea0*/  HMMA.16816.F32 R96, R136, R102, R96 ;  /* 0x000000668860723c */ /* 0x000fe20000001860 */
[----:B------:R-:W2:Y:S05]  /*1eeb0*/  LDSM.16.MT88.4 R100, [R184+0xe800] ;  /* 0x00e80000b864783b */ /* 0x000eaa0000004200 */
[----:B------:R-:W4:Y:S01]  /*1eec0*/  MUFU.EX2 R226, R226 ;  /* 0x000000e200e27308 */ /* 0x000f220000000800 */
[----:B------:R-:W-:Y:S01]  /*1eed0*/  F2FP.F16.F32.PACK_AB R105, R171, R168 ;  /* 0x000000a8ab69723e */ /* 0x000fe200000000ff */
[----:B------:R-:W-:Y:S03]  /*1eee0*/  FFMA.FTZ R165, R0, R215, R165 ;  /* 0x000000d700a57223 */ /* 0x000fe600000100a5 */
[----:B------:R-:W-:Y:S01]  /*1eef0*/  F2FP.F16.F32.PACK_AB R107, R170, R193 ;  /* 0x000000c1aa6b723e */ /* 0x000fe200000000ff */
[----:B------:R-:W-:Y:S01]  /*1ef00*/  FADD.FTZ R160, R160, R163 ;  /* 0x000000a3a0a07221 */ /* 0x000fe20000010000 */
[----:B------:R-:W-:Y:S01]  /*1ef10*/  LDSM.16.MT88.4 R136, [R184+0xd000] ;  /* 0x00d00000b888783b */ /* 0x000fe20000004200 */
[----:B------:R-:W-:Y:S01]  /*1ef20*/  MOV R2, R3 ;  /* 0x0000000300027202 */ /* 0x000fe20000000f00 */
[----:B------:R-:W-:Y:S01]  /*1ef30*/  FADD.FTZ R165, R135, R165 ;  /* 0x000000a587a57221 */ /* 0x000fe20000010000 */
[----:B------:R-:W-:Y:S02]  /*1ef40*/  FADD.FTZ R159, R159, R160 ;  /* 0x000000a09f9f7221 */ /* 0x000fe40000010000 */
[C---:B---3--:R-:W-:Y:S05]  /*1ef50*/  HMMA.16816.F32 R4, R104.reuse, R108, R4 ;  /* 0x0000006c6804723c */ /* 0x048fea0000001804 */
[----:B------:R-:W-:Y:S01]  /*1ef60*/  FADD.FTZ R134, R134, R165 ;  /* 0x000000a586867221 */ /* 0x000fe20000010000 */
[C---:B------:R-:W-:Y:S01]  /*1ef70*/  HMMA.16816.F32 R8, R104.reuse, R110, R8 ;  /* 0x0000006e6808723c */ /* 0x040fe20000001808 */
[----:B------:R-:W3:Y:S04]  /*1ef80*/  LDSM.16.MT88.4 R108, [R188+0x10800] ;  /* 0x01080000bc6c783b */ /* 0x000ee80000004200 */
[----:B------:R-:W-:Y:S01]  /*1ef90*/  FADD.FTZ R159, R158, R159 ;  /* 0x0000009f9e9f7221 */ /* 0x000fe20000010000 */
[C---:B-----5:R-:W-:Y:S05]  /*1efa0*/  HMMA.16816.F32 R12, R104.reuse, R112, R12 ;  /* 0x00000070680c723c */ /* 0x060fea000000180c */
[----:B------:R-:W-:Y:S01]  /*1efb0*/  FADD.FTZ R161, R161, R134 ;  /* 0x00000086a1a17221 */ /* 0x000fe20000010000 */
[C---:B------:R-:W-:Y:S01]  /*1efc0*/  HMMA.16816.F32 R16, R104.reuse, R114, R16 ;  /* 0x000000726810723c */ /* 0x040fe20000001810 */
[----:B------:R-:W5:Y:S04]  /*1efd0*/  LDSM.16.MT88.4 R112, [R186+0x10800] ;  /* 0x01080000ba70783b */ /* 0x000f680000004200 */
[----:B------:R-:W-:Y:S01]  /*1efe0*/  FADD.FTZ R162, R162, R159 ;  /* 0x0000009fa2a27221 */ /* 0x000fe20000010000 */
[C---:B------:R-:W-:Y:S05]  /*1eff0*/  HMMA.16816.F32 R20, R104.reuse, R116, R20 ;  /* 0x000000746814723c */ /* 0x040fea0000001814 */
[----:B------:R-:W-:Y:S01]  /*1f000*/  FADD.FTZ R168, R168, R161 ;  /* 0x000000a1a8a87221 */ /* 0x000fe20000010000 */
[C---:B------:R-:W-:Y:S01]  /*1f010*/  HMMA.16816.F32 R24, R104.reuse, R118, R24 ;  /* 0x000000766818723c */ /* 0x040fe20000001818 */
[----:B------:R-:W1:Y:S04]  /*1f020*/  LDSM.16.MT88.4 R116, [R185+0x10800] ;  /* 0x01080000b974783b */ /* 0x000e680000004200 */
[----:B------:R-:W-:Y:S01]  /*1f030*/  FADD.FTZ R167, R167, R162 ;  /* 0x000000a2a7a77221 */ /* 0x000fe20000010000 */
        /* <DEDUP_REMOVED lines=14> */
[----:B------:R-:W-:Y:S01]  /*1f120*/  MOV R0, R132 ;  /* 0x0000008400007202 */ /* 0x000fe20000000f00 */
[C---:B------:R-:W-:Y:S06]  /*1f130*/  HMMA.16816.F32 R52, R104.reuse, R140, R52 ;  /* 0x0000008c6834723c */ /* 0x040fec0000001834 */
[C---:B------:R-:W-:Y:S01]  /*1f140*/  HMMA.16816.F32 R56, R104.reuse, R142, R56 ;  /* 0x0000008e6838723c */ /* 0x040fe20000001838 */
[----:B------:R-:W-:Y:S05]  /*1f150*/  LDSM.16.MT88.4 R140, [R186+0xf000] ;  /* 0x00f00000ba8c783b */ /* 0x000fea0000004200 */
[C---:B--2---:R-:W-:Y:S06]  /*1f160*/  HMMA.16816.F32 R60, R104.reuse, R100, R60 ;  /* 0x00000064683c723c */ /* 0x044fec000000183c */
[C---:B------:R-:W-:Y:S05]  /*1f170*/  HMMA.16816.F32 R64, R104.reuse, R102, R64 ;  /* 0x000000666840723c */ /* 0x040fea0000001840 */
[----:B------:R-:W-:Y:S01]  /*1f180*/  F2FP.F16.F32.PACK_AB R100, R223, R216 ;  /* 0x000000d8df64723e */ /* 0x000fe200000000ff */
[C---:B---3--:R-:W-:Y:S05]  /*1f190*/  HMMA.16816.F32 R68, R104.reuse, R108, R68 ;  /* 0x0000006c6844723c */ /* 0x048fea0000001844 */
[----:B------:R-:W-:Y:S01]  /*1f1a0*/  F2FP.F16.F32.PACK_AB R102, R225, R194 ;  /* 0x000000c2e166723e */ /* 0x000fe200000000ff */
[C---:B------:R-:W-:Y:S01]  /*1f1b0*/  HMMA.16816.F32 R72, R104.reuse, R110, R72 ;  /* 0x0000006e6848723c */ /* 0x040fe20000001848 */
[----:B------:R-:W2:Y:S04]  /*1f1c0*/  LDSM.16.MT88.4 R108, [R185+0xd000] ;  /* 0x00d00000b96c783b */ /* 0x000ea80000004200 */
[----:B------:R-:W-:Y:S01]  /*1f1d0*/  F2FP.F16.F32.PACK_AB R101, R219, R218 ;  /* 0x000000dadb65723e */ /* 0x000fe200000000ff */
[C---:B-----5:R-:W-:Y:S05]  /*1f1e0*/  HMMA.16816.F32 R76, R104.reuse, R112, R76 ;  /* 0x00000070684c723c */ /* 0x060fea000000184c */
[----:B------:R-:W-:Y:S01]  /*1f1f0*/  F2FP.F16.F32.PACK_AB R103, R221, R220 ;  /* 0x000000dcdd67723e */ /* 0x000fe200000000ff */
[C---:B------:R-:W-:Y:S01]  /*1f200*/  HMMA.16816.F32 R80, R104.reuse, R114, R80 ;  /* 0x000000726850723c */ /* 0x040fe20000001850 */
[----:B------:R-:W3:Y:S04]  /*1f210*/  LDSM.16.MT88.4 R112, [R188+0xf000] ;  /* 0x00f00000bc70783b */ /* 0x000ee80000004200 */
[----:B------:R-:W-:Y:S01]  /*1f220*/  FADD.FTZ R216, R216, R169 ;  /* 0x000000a9d8d87221 */ /* 0x000fe20000010000 */
[C---:B-1----:R-:W-:Y:S05]  /*1f230*/  HMMA.16816.F32 R84, R104.reuse, R116, R84 ;  /* 0x000000746854723c */ /* 0x042fea0000001854 */
[----:B------:R-:W-:Y:S01]  /*1f240*/  FADD.FTZ R218, R218, R193 ;  /* 0x000000c1dada7221 */ /* 0x000fe20000010000 */
[C---:B------:R-:W-:Y:S01]  /*1f250*/  HMMA.16816.F32 R88, R104.reuse, R118, R88 ;  /* 0x000000766858723c */ /* 0x040fe20000001858 */
[----:B------:R-:W1:Y:S04]  /*1f260*/  LDSM.16.MT88.4 R116, [R185+0xf000] ;  /* 0x00f00000b974783b */ /* 0x000e680000004200 */
[----:B------:R-:W-:Y:S01]  /*1f270*/  FADD.FTZ R223, R223, R216 ;  /* 0x000000d8dfdf7221 */ /* 0x000fe20000010000 */
[C---:B----4-:R-:W-:Y:S05]  /*1f280*/  HMMA.16816.F32 R92, R104.reuse, R120, R92 ;  /* 0x00000078685c723c */ /* 0x050fea000000185c */
[----:B------:R-:W-:Y:S01]  /*1f290*/  FADD.FTZ R219, R219, R218 ;  /* 0x000000dadbdb7221 */ /* 0x000fe20000010000 */
[----:B------:R-:W-:Y:S01]  /*1f2a0*/  HMMA.16816.F32 R96, R104, R122, R96 ;  /* 0x0000007a6860723c */ /* 0x000fe20000001860 */
        /* <DEDUP_REMOVED lines=9> */
[C---:B------:R-:W-:Y:S06]  /*1f340*/  HMMA.16816.F32 R16, R100.reuse, R130, R16 ;  /* 0x000000826410723c */ /* 0x040fec0000001810 */
[C---:B--2---:R-:W-:Y:S06]  /*1f350*/  HMMA.16816.F32 R20, R100.reuse, R108, R20 ;  /* 0x0000006c6414723c */ /* 0x044fec0000001814 */
[C---:B------:R-:W-:Y:S01]  /*1f360*/  HMMA.16816.F32 R24, R100.reuse, R110, R24 ;  /* 0x0000006e6418723c */ /* 0x040fe20000001818 */
[----:B------:R-:W2:Y:S05]  /*1f370*/  LDSM.16.MT88.4 R108, [R186+0x11000] ;  /* 0x01100000ba6c783b */ /* 0x000eaa0000004200 */
        /* <DEDUP_REMOVED lines=18> */
[C---:B------:R-:W-:Y:S05]  /*1f4a0*/  HMMA.16816.F32 R60, R100.reuse, R144, R60 ;  /* 0x00000090643c723c */ /* 0x040fea000000183c */
[----:B------:R-:W-:Y:S01]  /*1f4b0*/  FADD.FTZ R231, R231, R224 ;  /* 0x000000e0e7e77221 */ /* 0x000fe20000010000 */
[C---:B------:R-:W-:Y:S01]  /*1f4c0*/  HMMA.16816.F32 R64, R100.reuse, R146, R64 ;  /* 0x000000926440723c */ /* 0x040fe20000001840 */
[----:B------:R-:W-:Y:S04]  /*1f4d0*/  LDSM.16.MT88.4 R144, [R184+0xd800] ;  /* 0x00d80000b890783b */ /* 0x000fe80000004200 */
[----:B------:R-:W-:Y:S01]  /*1f4e0*/  FADD.FTZ R222, R222, R227 ;  /* 0x000000e3dede7221 */ /* 0x000fe20000010000 */
[C---:B----4-:R-:W-:Y:S05]  /*1f4f0*/  HMMA.16816.F32 R68, R100.reuse, R104, R68 ;  /* 0x000000686444723c */ /* 0x050fea0000001844 */
[----:B------:R-:W-:Y:S01]  /*1f500*/  FADD.FTZ R226, R226, R231 ;  /* 0x000000e7e2e27221 */ /* 0x000fe20000010000 */
[C---:B------:R-:W-:Y:S01]  /*1f510*/  HMMA.16816.F32 R72, R100.reuse, R106, R72 ;  /* 0x0000006a6448723c */ /* 0x040fe20000001848 */
[----:B------:R-:W4:Y:S04]  /*1f520*/  LDSM.16.MT88.4 R104, [R186+0xd800] ;  /* 0x00d80000ba68783b */ /* 0x000f280000004200 */
[----:B------:R-:W-:Y:S01]  /*1f530*/  FADD.FTZ R217, R229, R222 ;  /* 0x000000dee5d97221 */ /* 0x000fe20000010000 */
[C---:B--2---:R-:W-:Y:S05]  /*1f540*/  HMMA.16816.F32 R76, R100.reuse, R108, R76 ;  /* 0x0000006c644c723c */ /* 0x044fea000000184c */
[----:B------:R-:W-:Y:S01]  /*1f550*/  FADD.FTZ R215, R133, R226 ;  /* 0x000000e285d77221 */ /* 0x000fe20000010000 */
[C---:B------:R-:W-:Y:S06]  /*1f560*/  HMMA.16816.F32 R80, R100.reuse, R110, R80 ;  /* 0x0000006e6450723c */ /* 0x040fec0000001850 */
[C---:B---3--:R-:W-:Y:S06]  /*1f570*/  HMMA.16816.F32 R84, R100.reuse, R112, R84 ;  /* 0x000000706454723c */ /* 0x048fec0000001854 */
[C---:B------:R-:W-:Y:S06]  /*1f580*/  HMMA.16816.F32 R88, R100.reuse, R114, R88 ;  /* 0x000000726458723c */ /* 0x040fec0000001858 */
[C---:B-1----:R-:W-:Y:S06]  /*1f590*/  HMMA.16816.F32 R92, R100.reuse, R116, R92 ;  /* 0x00000074645c723c */ /* 0x042fec000000185c */
[----:B------:R-:W-:Y:S06]  /*1f5a0*/  HMMA.16816.F32 R96, R100, R118, R96 ;  /* 0x000000766460723c */ /* 0x000fec0000001860 */
[C---:B------:R-:W-:Y:S01]  /*1f5b0*/  HMMA.16816.F32 R128, R136.reuse, R124, R4 ;  /* 0x0000007c8880723c */ /* 0x040fe20000001804 */
[----:B------:R-:W1:Y:S05]  /*1f5c0*/  LDSM.16.MT88.4 R4, [R185+0xf800] ;  /* 0x00f80000b904783b */ /* 0x000e6a0000004200 */
[C---:B------:R-:W-:Y:S03]  /*1f5d0*/  HMMA.16816.F32 R124, R136.reuse, R126, R8 ;  /* 0x0000007e887c723c */ /* 0x040fe60000001808 */
[----:B------:R-:W2:Y:S03]  /*1f5e0*/  LDSM.16.MT88.4 R8, [R184+0xf800] ;  /* 0x00f80000b808783b */ /* 0x000ea60000004200 */
[C---:B----4-:R-:W-:Y:S05]  /*1f5f0*/  HMMA.16816.F32 R120, R136.reuse, R104, R12 ;  /* 0x000000688878723c */ /* 0x050fea000000180c */
[----:B------:R-:W3:Y:S01]  /*1f600*/  LDSM.16.MT88.4 R12, [R188+0x11800] ;  /* 0x01180000bc0c783b */ /* 0x000ee20000004200 */
[C---:B------:R-:W-:Y:S06]  /*1f610*/  HMMA.16816.F32 R116, R136.reuse, R106, R16 ;  /* 0x0000006a8874723c */ /* 0x040fec0000001810 */
[C---:B------:R-:W-:Y:S01]  /*1f620*/  HMMA.16816.F32 R112, R136.reuse, R140, R20 ;  /* 0x0000008c8870723c */ /* 0x040fe20000001814 */
[----:B------:R-:W4:Y:S05]  /*1f630*/  LDSM.16.MT88.4 R16, [R186+0x11800] ;  /* 0x01180000ba10783b */ /* 0x000f2a0000004200 */
[C---:B------:R-:W-:Y:S03]  /*1f640*/  HMMA.16816.F32 R108, R136.reuse, R142, R24 ;  /* 0x0000008e886c723c */ /* 0x040fe60000001818 */
[----:B------:R-:W5:Y:S03]  /*1f650*/  LDSM.16.MT88.4 R20, [R185+0x11800] ;  /* 0x01180000b914783b */ /* 0x000f660000004200 */
[C---:B------:R-:W-:Y:S05]  /*1f660*/  HMMA.16816.F32 R104, R136.reuse, R144, R28 ;  /* 0x000000908868723c */ /* 0x040fea000000181c */
[----:B------:R-:W5:Y:S01]  /*1f670*/  LDSM.16.MT88.4 R24, [R184+0x11800] ;  /* 0x01180000b818783b */ /* 0x000f620000004200 */
[C---:B------:R-:W-:Y:S06]  /*1f680*/  HMMA.16816.F32 R100, R136.reuse, R146, R32 ;  /* 0x000000928864723c */ /* 0x040fec0000001820 */
[C---:B------:R-:W-:Y:S06]  /*1f690*/  HMMA.16816.F32 R36, R136.reuse, R148, R36 ;  /* 0x000000948824723c */ /* 0x040fec0000001824 */
[C---:B------:R-:W-:Y:S06]  /*1f6a0*/  HMMA.16816.F32 R40, R136.reuse, R150, R40 ;  /* 0x000000968828723c */ /* 0x040fec0000001828 */
[C---:B------:R-:W-:Y:S06]  /*1f6b0*/  HMMA.16816.F32 R44, R136.reuse, R152, R44 ;  /* 0x00000098882c723c */ /* 0x040fec000000182c */
[C---:B------:R-:W-:Y:S06]  /*1f6c0*/  HMMA.16816.F32 R48, R136.reuse, R154, R48 ;  /* 0x0000009a8830723c */ /* 0x040fec0000001830 */
[C---:B-1----:R-:W-:Y:S06]  /*1f6d0*/  HMMA.16816.F32 R52, R136.reuse, R4, R52 ;  /* 0x000000048834723c */ /* 0x042fec0000001834 */
[C---:B------:R-:W-:Y:S06]  /*1f6e0*/  HMMA.16816.F32 R56, R136.reuse, R6, R56 ;  /* 0x000000068838723c */ /* 0x040fec0000001838 */
[C---:B--2---:R-:W-:Y:S06]  /*1f6f0*/  HMMA.16816.F32 R60, R136.reuse, R8, R60 ;  /* 0x00000008883c723c */ /* 0x044fec000000183c */
[C---:B------:R-:W-:Y:S06]  /*1f700*/  HMMA.16816.F32 R64, R136.reuse, R10, R64 ;  /* 0x0000000a8840723c */ /* 0x040fec0000001840 */
[C---:B---3--:R-:W-:Y:S06]  /*1f710*/  HMMA.16816.F32 R68, R136.reuse, R12, R68 ;  /* 0x0000000c8844723c */ /* 0x048fec0000001844 */
[C---:B------:R-:W-:Y:S06]  /*1f720*/  HMMA.16816.F32 R72, R136.reuse, R14, R72 ;  /* 0x0000000e8848723c */ /* 0x040fec0000001848 */
[C---:B----4-:R-:W-:Y:S06]  /*1f730*/  HMMA.16816.F32 R76, R136.reuse, R16, R76 ;  /* 0x00000010884c723c */ /* 0x050fec000000184c */
[C---:B------:R-:W-:Y:S06]  /*1f740*/  HMMA.16816.F32 R80, R136.reuse, R18, R80 ;  /* 0x000000128850723c */ /* 0x040fec0000001850 */
[C---:B-----5:R-:W-:Y:S06]  /*1f750*/  HMMA.16816.F32 R84, R136.reuse, R20, R84 ;  /* 0x000000148854723c */ /* 0x060fec0000001854 */
[C---:B------:R-:W-:Y:S06]  /*1f760*/  HMMA.16816.F32 R88, R136.reuse, R22, R88 ;  /* 0x000000168858723c */ /* 0x040fec0000001858 */
[C---:B------:R-:W-:Y:S06]  /*1f770*/  HMMA.16816.F32 R92, R136.reuse, R24, R92 ;  /* 0x00000018885c723c */ /* 0x040fec000000185c */
[----:B------:R-:W-:Y:S01]  /*1f780*/  HMMA.16816.F32 R96, R136, R26, R96 ;  /* 0x0000001a8860723c */ /* 0x000fe20000001860 */
[----:B------:R-:W-:Y:S11]  /*1f790*/  @!UPT UIADD3 URZ, URZ, URZ, URZ ;  /* 0x0000003f3f3ff290 */ /* 0x000ff6000fffe03f */
[----:B------:R-:W-:Y:S01]  /*1f7a0*/  @!UPT UIADD3 URZ, URZ, URZ, URZ ;  /* 0x0000003f3f3ff290 */ /* 0x000fe2000fffe03f */
[----:B------:R-:W-:Y:S11]  /*1f7b0*/  @P0 BRA `(.L_x_2389) ;  /* 0xffffffc000180947 */ /* 0x000ff6000383ffff */
.L_x_2385:
        /* <DEDUP_REMOVED lines=261> */
[----:B------:R-:W-:-:S05]  /*20810*/  SEL R2, R2, R201, !P0 ;  /* 0x000000c902027207 */ /* 0x000fca0004000000 */
[----:B--2---:R-:W-:Y:S01]  /*20820*/  IMAD R3, R32, R3, R2 ;  /* 0x0000000320037224 */ /* 0x004fe200078e0202 */
[----:B------:R-:W-:Y:S06]  /*20830*/  BRA `(.L_x_2391) ;  /* 0x0000000000187947 */ /* 0x000fec0003800000 */
.L_x_2390:
[----:B------:R-:W1:Y:S01]  /*20840*/  S2R R32, SR_CTAID.Z ;  /* 0x0000000000207919 */ /* 0x000e620000002700 */
[----:B------:R-:W1:Y:S01]  /*20850*/  LDC R2, c[0x0][0x270] ;  /* 0x00009c00ff027b82 */ /* 0x000e620000000800 */
[----:B------:R-:W1:Y:S07]  /*20860*/  S2R R17, SR_CTAID.Y ;  /* 0x0000000000117919 */ /* 0x000e6e0000002600 */
[----:B------:R-:W2:Y:S01]  /*20870*/  LDC R3, c[0x0][0x2c4] ;  /* 0x0000b100ff037b82 */ /* 0x000ea20000000800 */
[----:B-1----:R-:W-:-:S04]  /*20880*/  IMAD R2, R17, R2, R32 ;  /* 0x0000000211027224 */ /* 0x002fc800078e0220 */
[----:B--2---:R-:W-:-:S07]  /*20890*/  IMAD R3, R2, R3, RZ ;  /* 0x0000000302037224 */ /* 0x004fce00078e02ff */
.L_x_2391:
[----:B------:R-:W1:Y:S01]  /*208a0*/  S2R R9, SR_TID.X ;  /* 0x0000000000097919 */ /* 0x000e620000002100 */
[----:B------:R-:W-:Y:S01]  /*208b0*/  LOP3.LUT R15, R10, 0xffffffe0, RZ, 0xc0, !PT ;  /* 0xffffffe00a0f7812 */ /* 0x000fe200078ec0ff */
[----:B------:R-:W-:Y:S01]  /*208c0*/  ULDC.64 UR6, c[0x0][0x208] ;  /* 0x0000820000067ab9 */ /* 0x000fe20000000a00 */
[----:B----4-:R-:W-:Y:S01]  /*208d0*/  SHF.R.S32.HI R5, RZ, 0x1f, R8 ;  /* 0x0000001fff057819 */ /* 0x010fe20000011408 */
[----:B------:R-:W-:Y:S02]  /*208e0*/  BAR.SYNC.DEFER_BLOCKING 0x0 ;  /* 0x0000000000007b1d */ /* 0x000fe40000010000 */
[----:B------:R-:W-:Y:S01]  /*208f0*/  IMAD.IADD R4, R0, 0x1, -R15 ;  /* 0x0000000100047824 */ /* 0x000fe200078e0a0f */
[----:B------:R-:W-:-:S03]  /*20900*/  LEA.HI R10, R5, R8, RZ, 0x2 ;  /* 0x00000008050a7211 */ /* 0x000fc600078f10ff */
[----:B------:R-:W-:Y:S01]  /*20910*/  BSSY B0, `(.L_x_2392) ;  /* 0x000001b000007945 */ /* 0x000fe20003800000 */
[----:B------:R-:W-:Y:S02]  /*20920*/  LOP3.LUT P0, RZ, R4, 0x3, RZ, 0xc0, !PT ;  /* 0x0000000304ff7812 */ /* 0x000fe4000780c0ff */
[----:B------:R-:W-:Y:S02]  /*20930*/  LOP3.LUT R15, R10, 0xffffffc, RZ, 0xc0, !PT ;  /* 0x0ffffffc0a0f7812 */ /* 0x000fe400078ec0ff */
[----:B-1----:R-:W-:-:S04]  /*20940*/  SHF.R.S32.HI R6, RZ, 0x1f, R9 ;  /* 0x0000001fff067819 */ /* 0x002fc80000011409 */
[----:B------:R-:W-:-:S04]  /*20950*/  LEA.HI R2, R6, R9, RZ, 0x5 ;  /* 0x0000000906027211 */ /* 0x000fc800078f28ff */
[----:B------:R-:W-:-:S05]  /*20960*/  LOP3.LUT R2, R2, 0xffffffe0, RZ, 0xc0, !PT ;  /* 0xffffffe002027812 */ /* 0x000fca00078ec0ff */
[----:B------:R-:W-:-:S05]  /*20970*/  IMAD.IADD R2, R9, 0x1, -R2 ;  /* 0x0000000109027824 */ /* 0x000fca00078e0a02 */
[----:B------:R-:W-:-:S04]  /*20980*/  SHF.R.S32.HI R5, RZ, 0x1f, R2 ;  /* 0x0000001fff057819 */ /* 0x000fc80000011402 */
[----:B------:R-:W-:Y:S01]  /*20990*/  LEA.HI R5, R5, R2, RZ, 0x2 ;  /* 0x0000000205057211 */ /* 0x000fe200078f10ff */
[----:B------:R-:W-:-:S03]  /*209a0*/  IMAD.IADD R2, R8, 0x1, -R15 ;  /* 0x0000000108027824 */ /* 0x000fc600078e0a0f */
[----:B------:R-:W-:-:S05]  /*209b0*/  SHF.R.S32.HI R5, RZ, 0x2, R5 ;  /* 0x00000002ff057819 */ /* 0x000fca0000011405 */
[----:B------:R-:W-:Y:S01]  /*209c0*/  IMAD R2, R2, 0x10, R5 ;  /* 0x0000001002027824 */ /* 0x000fe200078e0205 */
[----:B------:R-:W-:Y:S06]  /*209d0*/  @P0 BRA `(.L_x_2393) ;  /* 0x0000000000380947 */ /* 0x000fec0003800000 */
[----:B------:R-:W1:Y:S01]  /*209e0*/  S2R R4, SR_CTAID.X ;  /* 0x0000000000047919 */ /* 0x000e620000002500 */
[----:B------:R-:W-:Y:S01]  /*209f0*/  VIADD R8, R2, 0x8 ;  /* 0x0000000802087836 */ /* 0x000fe20000000000 */
[----:B------:R-:W-:Y:S01]  /*20a00*/  ULDC.64 UR4, c[0x0][0x2b0] ;  /* 0x0000ac0000047ab9 */ /* 0x000fe20000000a00 */
[C---:B-1----:R-:W-:Y:S02]  /*20a10*/  IMAD R15, R4.reuse, 0x40, R3 ;  /* 0x00000040040f7824 */ /* 0x042fe400078e0203 */
        /* <DEDUP_REMOVED lines=10> */
.L_x_2393:
[----:B------:R-:W-:Y:S05]  /*20ac0*/  BSYNC B0 ;  /* 0x0000000000007941 */ /* 0x000fea0003800000 */
.L_x_2392:
[----:B------:R-:W2:Y:S01]  /*20ad0*/  S2UR UR5, SR_CTAID.X ;  /* 0x00000000000579c3 */ /* 0x000ea20000002500 */
[----:B-1----:R-:W-:Y:S01]  /*20ae0*/  LEA.HI R11, R7, R0, RZ, 0x3 ;  /* 0x00000000070b7211 */ /* 0x002fe200078f18ff */
[----:B------:R1:W3:Y:S01]  /*20af0*/  LDS.128 R12, [R204+0x1800] ;  /* 0x00180000cc0c7984 */ /* 0x0002e20000000c00 */
[----:B------:R-:W-:Y:S01]  /*20b00*/  SHF.R.S32.HI R19, RZ, 0x1f, R17 ;  /* 0x0000001fff137819 */ /* 0x000fe20000011411 */
[----:B------:R-:W-:Y:S01]  /*20b10*/  BSSY B0, `(.L_x_2394) ;  /* 0x0000040000007945 */ /* 0x000fe20003800000 */
[----:B------:R-:W-:Y:S02]  /*20b20*/  LOP3.LUT R11, R11, 0xfffffff8, RZ, 0xc0, !PT ;  /* 0xfffffff80b0b7812 */ /* 0x000fe400078ec0ff */
[----:B------:R-:W-:Y:S01]  /*20b30*/  ISETP.NE.AND P0, PT, R201, -0x1, PT ;  /* 0xffffffffc900780c */ /* 0x000fe20003f05270 */
[----:B------:R-:W4:Y:S01]  /*20b40*/  LDC.64 R2, c[0x0][0x290] ;  /* 0x0000a400ff027b82 */ /* 0x000f220000000a00 */
[----:B------:R-:W-:Y:S01]  /*20b50*/  LEA.HI R10, R6, R9, RZ, 0x3 ;  /* 0x00000009060a7211 */ /* 0x000fe200078f18ff */
[----:B------:R-:W-:-:S03]  /*20b60*/  IMAD.IADD R28, R0, 0x1, -R11 ;  /* 0x00000001001c7824 */ /* 0x000fc600078e0a0b */
[----:B------:R-:W-:Y:S01]  /*20b70*/  SHF.R.S32.HI R6, RZ, 0x3, R10 ;  /* 0x00000003ff067819 */ /* 0x000fe2000001140a */
[----:B------:R-:W-:Y:S01]  /*20b80*/  IMAD.SHL.U32 R28, R28, 0x8, RZ ;  /* 0x000000081c1c7824 */ /* 0x000fe200078e00ff */
[----:B------:R-:W-:Y:S01]  /*20b90*/  LOP3.LUT R10, R10, 0xfffffff8, RZ, 0xc0, !PT ;  /* 0xfffffff80a0a7812 */ /* 0x000fe200078ec0ff */
[----:B------:R-:W5:Y:S02]  /*20ba0*/  LDC.64 R4, c[0x0][0x298] ;  /* 0x0000a600ff047b82 */ /* 0x000f640000000a00 */
[----:B------:R-:W-:Y:S01]  /*20bb0*/  VIADD R8, R6, 0x10 ;  /* 0x0000001006087836 */ /* 0x000fe20000000000 */
[----:B------:R-:W-:Y:S02]  /*20bc0*/  SHF.R.S32.HI R29, RZ, 0x1f, R28 ;  /* 0x0000001fff1d7819 */ /* 0x000fe4000001141c */
[----:B------:R-:W-:Y:S01]  /*20bd0*/  IADD3 R0, -R10, R9, RZ ;  /* 0x000000090a007210 */ /* 0x000fe20007ffe1ff */
[----:B--2---:R-:W-:-:S04]  /*20be0*/  USHF.L.U32 UR5, UR5, 0x6, URZ ;  /* 0x0000000605057899 */ /* 0x004fc8000800063f */
[----:B------:R-:W-:Y:S01]  /*20bf0*/  IMAD.SHL.U32 R0, R0, 0x8, RZ ;  /* 0x0000000800007824 */ /* 0x000fe200078e00ff */
[----:B------:R-:W-:Y:S01]  /*20c00*/  USHF.R.S32.HI UR4, URZ, 0x1f, UR5 ;  /* 0x0000001f3f047899 */ /* 0x000fe20008011405 */
[----:B------:R-:W-:Y:S02]  /*20c10*/  VIADD R7, R200, -UR5 ;  /* 0x80000005c8077c36 */ /* 0x000fe40008000000 */
[-C--:B----4-:R-:W-:Y:S02]  /*20c20*/  IMAD R16, R19, R2.reuse, RZ ;  /* 0x0000000213107224 */ /* 0x090fe400078e02ff */
[C---:B------:R-:W-:Y:S01]  /*20c30*/  IMAD.WIDE.U32 R24, R17.reuse, R2, RZ ;  /* 0x0000000211187225 */ /* 0x040fe200078e00ff */
[----:B------:R-:W-:Y:S02]  /*20c40*/  ISETP.GE.AND P6, PT, R8, R7, PT ;  /* 0x000000070800720c */ /* 0x000fe40003fc6270 */
[----:B------:R1:W2:Y:S01]  /*20c50*/  LDS.128 R8, [R204+0x3800] ;  /* 0x00380000cc087984 */ /* 0x0002a20000000c00 */
[----:B------:R-:W-:Y:S01]  /*20c60*/  IMAD R3, R17, R3, R16 ;  /* 0x0000000311037224 */ /* 0x000fe200078e0210 */
[----:B------:R-:W-:Y:S01]  /*20c70*/  SHF.R.S32.HI R17, RZ, 0x1f, R32 ;  /* 0x0000001fff117819 */ /* 0x000fe20000011420 */
[----:B-----5:R-:W-:-:S04]  /*20c80*/  IMAD.WIDE.U32 R22, R201, R4, RZ ;  /* 0x00000004c9167225 */ /* 0x020fc800078e00ff */
        /* <DEDUP_REMOVED lines=10> */
[----:B------:R1:W4:Y:S01]  /*20d30*/  LDS.128 R24, [R204] ;  /* 0x00000000cc187984 */ /* 0x0003220000000c00 */
        /* <DEDUP_REMOVED lines=8> */
[C---:B------:R-:W-:Y:S01]  /*20dc0*/  IADD3 R2, R0.reuse, 0x80, RZ ;  /* 0x0000008000027810 */ /* 0x040fe20007ffe0ff */
[----:B------:R1:W1:Y:S01]  /*20dd0*/  LDS.128 R20, [R204+0x2000] ;  /* 0x00200000cc147984 */ /* 0x0002620000000c00 */
[----:B------:R-:W-:Y:S01]  /*20de0*/  SHF.R.S32.HI R3, RZ, 0x1f, R6 ;  /* 0x0000001fff037819 */ /* 0x000fe20000011406 */
[----:B------:R-:W-:Y:S01]  /*20df0*/  VIADD R0, R0, 0x40 ;  /* 0x0000004000007836 */ /* 0x000fe20000000000 */
[----:B------:R-:W-:-:S04]  /*20e00*/  IADD3 R35, R35, R33, RZ ;  /* 0x0000002123237210 */ /* 0x000fc80007ffe0ff */
[----:B---3--:R-:W-:Y:S05]  /*20e10*/  @P0 BRA `(.L_x_2395) ;  /* 0x00000000003c0947 */ /* 0x008fea0003800000 */
        /* <DEDUP_REMOVED lines=12> */
[----:B----4-:R3:W-:Y:S04]  /*20ee0*/  @!P2 STG.E.128 desc[UR6][R36.64], R24 ;  /* 0x000000182400a986 */ /* 0x0107e8000c101d06 */
[----:B-1----:R3:W-:Y:S04]  /*20ef0*/  @!P1 STG.E.128 desc[UR6][R36.64+0x80], R20 ;  /* 0x0000801424009986 */ /* 0x0027e8000c101d06 */
[----:B------:R3:W-:Y:S02]  /*20f00*/  @!P0 STG.E.128 desc[UR6][R36.64+0x100], R16 ;  /* 0x0001001024008986 */ /* 0x0007e4000c101d06 */
.L_x_2395:
[----:B------:R-:W-:Y:S05]  /*20f10*/  BSYNC B0 ;  /* 0x0000000000007941 */ /* 0x000fea0003800000 */
.L_x_2394:
[----:B---34-:R3:W4:Y:S01]  /*20f20*/  LDS.128 R24, [R204+0x800] ;  /* 0x00080000cc187984 */ /* 0x0187220000000c00 */
        /* <DEDUP_REMOVED lines=22> */
.L_x_2397:
[----:B------:R-:W-:Y:S05]  /*21090*/  BSYNC B0 ;  /* 0x0000000000007941 */ /* 0x000fea0003800000 */
.L_x_2396:
        /* <DEDUP_REMOVED lines=23> */
.L_x_2399:
[----:B------:R-:W-:Y:S05]  /*21210*/  BSYNC B0 ;  /* 0x0000000000007941 */ /* 0x000fea0003800000 */
.L_x_2398:
[----:B---34-:R-:W3:Y:S01]  /*21220*/  LDS.128 R204, [R204+0x5800] ;  /* 0x00580000cccc7984 */ /* 0x018ee20000000c00 */
[----:B------:R-:W-:Y:S05]  /*21230*/  @P4 EXIT ;  /* 0x000000000000494d */ /* 0x000fea0003800000 */
[----:B------:R-:W-:Y:S01]  /*21240*/  IADD3 R6, P0, R6, 0x30, RZ ;  /* 0x0000003006067810 */ /* 0x000fe20007f1e0ff */
[----:B-12---:R-:W-:Y:S01]  /*21250*/  IMAD.MOV.U32 R16, RZ, RZ, R32 ;  /* 0x000000ffff107224 */ /* 0x006fe200078e0020 */
        /* <DEDUP_REMOVED lines=16> */
[----:B---3--:R-:W-:Y:S01]  /*21360*/  STG.E.128 desc[UR6][R4.64+0x100], R204 ;  /* 0x000100cc04007986 */ /* 0x008fe2000c101d06 */
[----:B------:R-:W-:Y:S05]  /*21370*/  EXIT ;  /* 0x000000000000794d */ /* 0x000fea0003800000 */
.L_x_2400:
        /* <DEDUP_REMOVED lines=16> */
.L_x_7458:


//--------------------- .text._ZN5flash24flash_fwd_splitkv_kernelI23Flash_fwd_kernel_traitsILi192ELi64ELi64ELi4ELb0ELb0EN7cutlass6half_tE19Flash_kernel_traitsILi192ELi64ELi64ELi4ES3_EELb0ELb1ELb0ELb0ELb0ELb1ELb0ELb1EEEvNS_16Flash_fwd_paramsE --------------------------
	.section	.text._ZN5flash24flash_fwd_splitkv_kernelI23Flash_fwd_kernel_traitsILi192ELi64ELi64ELi4ELb0ELb0EN7cutlass6half_tE19Flash_kernel_traitsILi192ELi64ELi64ELi4ES3_EELb0ELb1ELb0ELb0ELb0ELb1ELb0ELb1EEEvNS_16Flash_fwd_paramsE,"ax",@progbits
	.align	128
        .global         _ZN5flash24flash_fwd_splitkv_kernelI23Flash_fwd_kernel_traitsILi192ELi64ELi64ELi4ELb0ELb0EN7cutlass6half_tE19Flash_kernel_traitsILi192ELi64ELi64ELi4ES3_EELb0ELb1ELb0ELb0ELb0ELb1ELb0ELb1EEEvNS_16Flash_fwd_paramsE
        .type           _ZN5flash24flash_fwd_splitkv_kernelI23Flash_fwd_kernel_traitsILi192ELi64ELi64ELi4ELb0ELb0EN7cutlass6half_tE19Flash_kernel_traitsILi192ELi64ELi64ELi4ES3_EELb0ELb1ELb0ELb0ELb0ELb1ELb0ELb1EEEvNS_16Flash_fwd_paramsE,@function
        .size           _ZN5flash24flash_fwd_splitkv_kernelI23Flash_fwd_kernel_traitsILi192ELi64ELi64ELi4ELb0ELb0EN7cutlass6half_tE19Flash_kernel_traitsILi192ELi64ELi64ELi4ES3_EELb0ELb1ELb0ELb0ELb0ELb1ELb0ELb1EEEvNS_16Flash_fwd_paramsE,(.L_x_7459 - _ZN5flash24flash_fwd_splitkv_kernelI23Flash_fwd_kernel_traitsILi192ELi64ELi64ELi4ELb0ELb0EN7cutlass6half_tE19Flash_kernel_traitsILi192ELi64ELi64ELi4ES3_EELb0ELb1ELb0ELb0ELb0ELb1ELb0ELb1EEEvNS_16Flash_fwd_paramsE)
        .other          _ZN5flash24flash_fwd_splitkv_kernelI23Flash_fwd_kernel_traitsILi192ELi64ELi64ELi4ELb0ELb0EN7cutlass6half_tE19Flash_kernel_traitsILi192ELi64ELi64ELi4ES3_EELb0ELb1ELb0ELb0ELb0ELb1ELb0ELb1EEEvNS_16Flash_fwd_paramsE,@"STO_CUDA_ENTRY STV_DEFAULT"
_ZN5flash24flash_fwd_splitkv_kernelI23Flash_fwd_kernel_traitsILi192ELi64ELi64ELi4ELb0ELb0EN7cutlass6half_tE19Flash_kernel_traitsILi192ELi64ELi64ELi4ES3_EELb0ELb1ELb0ELb0ELb0ELb1ELb0ELb1EEEvNS_16Flash_fwd_paramsE:
.text._ZN5flash24flash_fwd_splitkv_kernelI23Flash_fwd_kernel_traitsILi192ELi64ELi64ELi4ELb0ELb0EN7cutlass6half_tE19Flash_kernel_traitsILi192ELi64ELi64ELi4ES3_EELb0ELb1ELb0ELb0ELb0ELb1ELb0ELb1EEEvNS_16Flash_fwd_paramsE:
        /* <DEDUP_REMOVED lines=40> */
.L_x_2401:
[----:B------:R-:W1:Y:S02]  /*0280*/  LDC R69, c[0x0][0x2c8] ;  /* 0x0000b200ff457b82 */ /* 0x000e640000000800 */
.L_x_2402:
        /* <DEDUP_REMOVED lines=103> */
.L_x_2405:
[----:B------:R-:W-:Y:S05]  /*0900*/  BSYNC B0 ;  /* 0x0000000000007941 */ /* 0x000fea0003800000 */
.L_x_2404:
        /* <DEDUP_REMOVED lines=21> */
.L_x_2407:
[----:B------:R-:W-:Y:S05]  /*0a60*/  BSYNC B0 ;  /* 0x0000000000007941 */ /* 0x000fea0003800000 */
.L_x_2406:
        /* <DEDUP_REMOVED lines=22> */
.L_x_2409:
[----:B------:R-:W-:Y:S05]  /*0bd0*/  BSYNC B0 ;  /* 0x0000000000007941 */ /* 0x000fea0003800000 */
.L_x_2408:
        /* <DEDUP_REMOVED lines=22> */
.L_x_2411:
[----:B------:R-:W-:Y:S05]  /*0d40*/  BSYNC B0 ;  /* 0x0000000000007941 */ /* 0x000fea0003800000 */
.L_x_2410:
        /* <DEDUP_REMOVED lines=15> */
.L_x_2403:
        /* <DEDUP_REMOVED lines=22> */
.L_x_2412:
        /* <DEDUP_REMOVED lines=81> */
.L_x_2413:
        /* <DEDUP_REMOVED lines=49> */
.L_x_2415:
        /* <DEDUP_REMOVED lines=31> */
.L_x_2414:
        /* <DEDUP_REMOVED lines=273> */
.L_x_2509:
        /* <DEDUP_REMOVED lines=21> */
.L_x_2418:
[----:B------:R-:W-:Y:S05]  /*2c10*/  BSYNC B0 ;  /* 0x0000000000007941 */ /* 0x000fea0003800000 */
.L_x_2417:
        /* <DEDUP_REMOVED lines=15> */
.L_x_2420:
[----:B------:R-:W-:Y:S05]  /*2d10*/  BSYNC B0 ;  /* 0x0000000000007941 */ /* 0x000fea0003800000 */
.L_x_2419:
        /* <DEDUP_REMOVED lines=18> */
.L_x_2422:
[----:B------:R-:W-:Y:S05]  /*2e40*/  BSYNC B0 ;  /* 0x0000000000007941 */ /* 0x000fea0003800000 */
.L_x_2421:
        /* <DEDUP_REMOVED lines=17> */
.L_x_2424:
[----:B------:R-:W-:Y:S05]  /*2f60*/  BSYNC B0 ;  /* 0x0000000000007941 */ /* 0x000fea0003800000 */
.L_x_2423:
        /* <DEDUP_REMOVED lines=64> */
.L_x_2430:
[----:B------:R-:W-:Y:S05]  /*3370*/  BSYNC B0 ;  /* 0x0000000000007941 */ /* 0x000fea0003800000 */
.L_x_2429:
        /* <DEDUP_REMOVED lines=52> */
.L_x_2432:
[----:B------:R-:W-:Y:S05]  /*36c0*/  BSYNC B0 ;  /* 0x0000000000007941 */ /* 0x000fea0003800000 */
.L_x_2431:
        /* <DEDUP_REMOVED lines=51> */
.L_x_2428:
[----:B------:R-:W-:Y:S05]  /*3a00*/  BSYNC B1 ;  /* 0x0000000000017941 */ /* 0x000fea0003800000 */
.L_x_2427:
        /* <DEDUP_REMOVED lines=70> */
.L_x_2436:
[----:B------:R-:W-:Y:S05]  /*3e70*/  BSYNC B0 ;  /* 0x0000000000007941 */ /* 0x000fea0003800000 */
.L_x_2435:
        /* <DEDUP_REMOVED lines=55> */
.L_x_2438:
[----:B------:R-:W-:Y:S05]  /*41f0*/  BSYNC B0 ;  /* 0x0000000000007941 */ /* 0x000fea0003800000 */
.L_x_2437:
        /* <DEDUP_REMOVED lines=54> */
.L_x_2434:
[----:B------:R-:W-:Y:S05]  /*4560*/  BSYNC B1 ;  /* 0x0000000000017941 */ /* 0x000fea0003800000 */
.L_x_2433:
        /* <DEDUP_REMOVED lines=70> */
.L_x_2442:
[----:B------:R-:W-:Y:S05]  /*49d0*/  BSYNC B0 ;  /* 0x0000000000007941 */ /* 0x000fea0003800000 */
.L_x_2441:
        /* <DEDUP_REMOVED lines=55> */
.L_x_2444:
[----:B------:R-:W-:Y:S05]  /*4d50*/  BSYNC B0 ;  /* 0x0000000000007941 */ /* 0x000fea0003800000 */
.L_x_2443:
        /* <DEDUP_REMOVED lines=54> */
.L_x_2440:
[----:B------:R-:W-:Y:S05]  /*50c0*/  BSYNC B1 ;  /* 0x0000000000017941 */ /* 0x000fea0003800000 */
.L_x_2439:
        /* <DEDUP_REMOVED lines=75> */
.L_x_2448:
[----:B------:R-:W-:Y:S05]  /*5580*/  BSYNC B0 ;  /* 0x0000000000007941 */ /* 0x000fea0003800000 */
.L_x_2447:
        /* <DEDUP_REMOVED lines=55> */
.L_x_2450:
[----:B------:R-:W-:Y:S05]  /*5900*/  BSYNC B0 ;  /* 0x0000000000007941 */ /* 0x000fea0003800000 */
.L_x_2449:
        /* <DEDUP_REMOVED lines=54> */
.L_x_2446:
[----:B------:R-:W-:Y:S05]  /*5c70*/  BSYNC B1 ;  /* 0x0000000000017941 */ /* 0x000fea0003800000 */
.L_x_2445:
        /* <DEDUP_REMOVED lines=8> */
.L_x_2426:
        /* <DEDUP_REMOVED lines=96> */
.L_x_2457:
[----:B------:R-:W-:Y:S05]  /*6300*/  BSYNC B0 ;  /* 0x0000000000007941 */ /* 0x000fea0003800000 */
.L_x_2456:
[----:B-----5:R4:W-:Y:S02]  /*6310*/  STG.E.128 desc[UR6][R102.64], R52 ;  /* 0x0000003466007986 */ /* 0x0209e4000c101d06 */
.L_x_2455:
[----:B------:R-:W-:Y:S05]  /*6320*/  BSYNC B1 ;  /* 0x0000000000017941 */ /* 0x000fea0003800000 */
.L_x_2454:
        /* <DEDUP_REMOVED lines=94> */
.L_x_2461:
[----:B------:R-:W-:Y:S05]  /*6910*/  BSYNC B0 ;  /* 0x0000000000007941 */ /* 0x000fea0003800000 */
.L_x_2460:
[----:B-----5:R1:W-:Y:S02]  /*6920*/  STG.E.128 desc[UR6][R102.64+0x80], R52 ;  /* 0x0000803466007986 */ /* 0x0203e4000c101d06 */
.L_x_2459:
[----:B------:R-:W-:Y:S05]  /*6930*/  BSYNC B1 ;  /* 0x0000000000017941 */ /* 0x000fea0003800000 */
.L_x_2458:
        /* <DEDUP_REMOVED lines=93> */
.L_x_2463:
[----:B------:R-:W-:Y:S05]  /*6f10*/  BSYNC B0 ;  /* 0x0000000000007941 */ /* 0x000fea0003800000 */
.L_x_2462:
[----:B-----5:R4:W-:Y:S02]  /*6f20*/  STG.E.128 desc[UR6][R102.64+0x100], R52 ;  /* 0x0001003466007986 */ /* 0x0209e4000c101d06 */
.L_x_2453:
[----:B------:R-:W-:Y:S05]  /*6f30*/  BSYNC B2 ;  /* 0x0000000000027941 */ /* 0x000fea0003800000 */
.L_x_2452:
        /* <DEDUP_REMOVED lines=104> */
.L_x_2469:
[----:B------:R-:W-:Y:S05]  /*75c0*/  BSYNC B0 ;  /* 0x0000000000007941 */ /* 0x000fea0003800000 */
.L_x_2468:
[----:B-----5:R1:W-:Y:S02]  /*75d0*/  STG.E.128 desc[UR6][R172.64], R56 ;  /* 0x00000038ac007986 */ /* 0x0203e4000c101d06 */
.L_x_2467:
[----:B------:R-:W-:Y:S05]  /*75e0*/  BSYNC B1 ;  /* 0x0000000000017941 */ /* 0x000fea0003800000 */
.L_x_2466:
        /* <DEDUP_REMOVED lines=98> */
.L_x_2473:
[----:B------:R-:W-:Y:S05]  /*7c10*/  BSYNC B0 ;  /* 0x0000000000007941 */ /* 0x000fea0003800000 */
.L_x_2472:
[----:B-----5:R1:W-:Y:S02]  /*7c20*/  STG.E.128 desc[UR6][R172.64], R56 ;  /* 0x00000038ac007986 */ /* 0x0203e4000c101d06 */
.L_x_2471:
[----:B------:R-:W-:Y:S05]  /*7c30*/  BSYNC B1 ;  /* 0x0000000000017941 */ /* 0x000fea0003800000 */
.L_x_2470:
        /* <DEDUP_REMOVED lines=97> */
.L_x_2475:
[----:B------:R-:W-:Y:S05]  /*8250*/  BSYNC B0 ;  /* 0x0000000000007941 */ /* 0x000fea0003800000 */
.L_x_2474:
[----:B-----5:R1:W-:Y:S02]  /*8260*/  STG.E.128 desc[UR6][R172.64], R56 ;  /* 0x00000038ac007986 */ /* 0x0203e4000c101d06 */
.L_x_2465:
[----:B------:R-:W-:Y:S05]  /*8270*/  BSYNC B2 ;  /* 0x0000000000027941 */ /* 0x000fea0003800000 */
.L_x_2464:
        /* <DEDUP_REMOVED lines=104> */
.L_x_2481:
[----:B------:R-:W-:Y:S05]  /*8900*/  BSYNC B0 ;  /* 0x0000000000007941 */ /* 0x000fea0003800000 */
.L_x_2480:
[----:B-----5:R1:W-:Y:S02]  /*8910*/  STG.E.128 desc[UR6][R172.64], R56 ;  /* 0x00000038ac007986 */ /* 0x0203e4000c101d06 */
.L_x_2479:
[----:B------:R-:W-:Y:S05]  /*8920*/  BSYNC B1 ;  /* 0x0000000000017941 */ /* 0x000fea0003800000 */
.L_x_2478:
        /* <DEDUP_REMOVED lines=98> */
.L_x_2485:
[----:B------:R-:W-:Y:S05]  /*8f50*/  BSYNC B0 ;  /* 0x0000000000007941 */ /* 0x000fea0003800000 */
.L_x_2484:
[----:B-----5:R1:W-:Y:S02]  /*8f60*/  STG.E.128 desc[UR6][R172.64], R56 ;  /* 0x00000038ac007986 */ /* 0x0203e4000c101d06 */
.L_x_2483:
[----:B------:R-:W-:Y:S05]  /*8f70*/  BSYNC B1 ;  /* 0x0000000000017941 */ /* 0x000fea0003800000 */
.L_x_2482:
        /* <DEDUP_REMOVED lines=97> */
.L_x_2487:
[----:B------:R-:W-:Y:S05]  /*9590*/  BSYNC B0 ;  /* 0x0000000000007941 */ /* 0x000fea0003800000 */
.L_x_2486:
[----:B-----5:R1:W-:Y:S02]  /*95a0*/  STG.E.128 desc[UR6][R172.64], R56 ;  /* 0x00000038ac007986 */ /* 0x0203e4000c101d06 */
.L_x_2477:
[----:B------:R-:W-:Y:S05]  /*95b0*/  BSYNC B2 ;  /* 0x0000000000027941 */ /* 0x000fea0003800000 */
.L_x_2476:
        /* <DEDUP_REMOVED lines=108> */
.L_x_2493:
[----:B------:R-:W-:Y:S05]  /*9c80*/  BSYNC B0 ;  /* 0x0000000000007941 */ /* 0x000fea0003800000 */
.L_x_2492:
[----:B-----5:R1:W-:Y:S02]  /*9c90*/  STG.E.128 desc[UR6][R170.64], R56 ;  /* 0x00000038aa007986 */ /* 0x0203e4000c101d06 */
.L_x_2491:
[----:B------:R-:W-:Y:S05]  /*9ca0*/  BSYNC B1 ;  /* 0x0000000000017941 */ /* 0x000fea0003800000 */
.L_x_2490:
        /* <DEDUP_REMOVED lines=98> */
.L_x_2497:
[----:B------:R-:W-:Y:S05]  /*a2d0*/  BSYNC B0 ;  /* 0x0000000000007941 */ /* 0x000fea0003800000 */
.L_x_2496:
[----:B-----5:R1:W-:Y:S02]  /*a2e0*/  STG.E.128 desc[UR6][R170.64], R56 ;  /* 0x00000038aa007986 */ /* 0x0203e4000c101d06 */
.L_x_2495:
[----:B------:R-:W-:Y:S05]  /*a2f0*/  BSYNC B1 ;  /* 0x0000000000017941 */ /* 0x000fea0003800000 */
.L_x_2494:
        /* <DEDUP_REMOVED lines=97> */
.L_x_2499:
[----:B------:R-:W-:Y:S05]  /*a910*/  BSYNC B0 ;  /* 0x0000000000007941 */ /* 0x000fea0003800000 */
.L_x_2498:
[----:B-----5:R1:W-:Y:S02]  /*a920*/  STG.E.128 desc[UR6][R168.64], R56 ;  /* 0x00000038a8007986 */ /* 0x0203e4000c101d06 */
.L_x_2489:
[----:B------:R-:W-:Y:S05]  /*a930*/  BSYNC B2 ;  /* 0x0000000000027941 */ /* 0x000fea0003800000 */
.L_x_2488:
        /* <DEDUP_REMOVED lines=8> */
.L_x_2425:
        /* <DEDUP_REMOVED lines=18> */
.L_x_2501:
[----:B------:R-:W-:Y:S05]  /*aae0*/  BSYNC B0 ;  /* 0x0000000000007941 */ /* 0x000fea0003800000 */
.L_x_2500:
        /* <DEDUP_REMOVED lines=24> */
.L_x_2503:
[----:B------:R-:W-:Y:S05]  /*ac70*/  BSYNC B0 ;  /* 0x0000000000007941 */ /* 0x000fea0003800000 */
.L_x_2502:
        /* <DEDUP_REMOVED lines=24> */
.L_x_2505:
[----:B------:R-:W-:Y:S05]  /*ae00*/  BSYNC B0 ;  /* 0x0000000000007941 */ /* 0x000fea0003800000 */
.L_x_2504:
        /* <DEDUP_REMOVED lines=28> */
.L_x_2506:
[----:B------:R-:W-:Y:S05]  /*afd0*/  BSYNC B0 ;  /* 0x0000000000007941 */ /* 0x000fea0003800000 */
.L_x_2451:
        /* <DEDUP_REMOVED lines=81> */
.L_x_2507:
        /* <DEDUP_REMOVED lines=8> */
.L_x_2508:
[----:B------:R-:W-:Y:S04]  /*b570*/  IADD3 R11, R11, -0x1, RZ ;  /* 0xffffffff0b0b7810 */ /* 0x000fe80007ffe0ff */
[----:B------:R-:W-:Y:S11]  /*b580*/  ISETP.GT.AND P0, PT, R11, R68, PT ;  /* 0x000000440b00720c */ /* 0x000ff60003f04270 */
[----:B------:R-:W-:Y:S02]  /*b590*/  @!UPT UIADD3 URZ, URZ, URZ, URZ ;  /* 0x0000003f3f3ff290 */ /* 0x000fe4000fffe03f */
[----:B------:R-:W-:Y:S05]  /*b5a0*/  @P0 BRA `(.L_x_2509) ;  /* 0xffffff7400440947 */ /* 0x000fea000383ffff */
.L_x_2416:
        /* <DEDUP_REMOVED lines=106> */
.L_x_2518:
[----:B------:R-:W-:Y:S05]  /*bc50*/  BSYNC B0 ;  /* 0x0000000000007941 */ /* 0x000fea0003800000 */
.L_x_2517:
[----:B-----5:R3:W-:Y:S02]  /*bc60*/  STS.128 [R212], R16 ;  /* 0x00000010d4007388 */ /* 0x0207e40000000c00 */
.L_x_2516:
[----:B------:R-:W-:Y:S05]  /*bc70*/  BSYNC B1 ;  /* 0x0000000000017941 */ /* 0x000fea0003800000 */
.L_x_2515:
        /* <DEDUP_REMOVED lines=46> */
.L_x_2522:
[----:B------:R-:W-:Y:S05]  /*bf60*/  BSYNC B0 ;  /* 0x0000000000007941 */ /* 0x000fea0003800000 */
.L_x_2521:
[----:B-----5:R1:W-:Y:S02]  /*bf70*/  STS.128 [R212+0x2000], R16 ;  /* 0x00200010d4007388 */ /* 0x0203e40000000c00 */
.L_x_2520:
[----:B------:R-:W-:Y:S05]  /*bf80*/  BSYNC B1 ;  /* 0x0000000000017941 */ /* 0x000fea0003800000 */
.L_x_2519:
        /* <DEDUP_REMOVED lines=45> */
.L_x_2524:
[----:B------:R-:W-:Y:S05]  /*c260*/  BSYNC B0 ;  /* 0x0000000000007941 */ /* 0x000fea0003800000 */
.L_x_2523:
[----:B-----5:R3:W-:Y:S02]  /*c270*/  STS.128 [R212+0x4000], R16 ;  /* 0x00400010d4007388 */ /* 0x0207e40000000c00 */
.L_x_2514:
[----:B------:R-:W-:Y:S05]  /*c280*/  BSYNC B2 ;  /* 0x0000000000027941 */ /* 0x000fea0003800000 */
.L_x_2513:
        /* <DEDUP_REMOVED lines=63> */
.L_x_2530:
[----:B------:R-:W-:Y:S05]  /*c680*/  BSYNC B0 ;  /* 0x0000000000007941 */ /* 0x000fea0003800000 */
.L_x_2529:
[----:B-----5:R3:W-:Y:S02]  /*c690*/  STS.128 [R212+0x800], R16 ;  /* 0x00080010d4007388 */ /* 0x0207e40000000c00 */
.L_x_2528:
[----:B------:R-:W-:Y:S05]  /*c6a0*/  BSYNC B1 ;  /* 0x0000000000017941 */ /* 0x000fea0003800000 */
.L_x_2527:
        /* <DEDUP_REMOVED lines=46> */
.L_x_2534:
[----:B------:R-:W-:Y:S05]  /*c990*/  BSYNC B0 ;  /* 0x0000000000007941 */ /* 0x000fea0003800000 */
.L_x_2533:
[----:B-----5:R1:W-:Y:S02]  /*c9a0*/  STS.128 [R212+0x2800], R16 ;  /* 0x00280010d4007388 */ /* 0x0203e40000000c00 */
.L_x_2532:
[----:B------:R-:W-:Y:S05]  /*c9b0*/  BSYNC B1 ;  /* 0x0000000000017941 */ /* 0x000fea0003800000 */
.L_x_2531:
        /* <DEDUP_REMOVED lines=44> */
.L_x_2536:
[----:B------:R-:W-:Y:S05]  /*cc80*/  BSYNC B0 ;  /* 0x0000000000007941 */ /* 0x000fea0003800000 */
.L_x_2535:
[----:B-----5:R2:W-:Y:S02]  /*cc90*/  STS.128 [R212+0x4800], R32 ;  /* 0x00480020d4007388 */ /* 0x0205e40000000c00 */
.L_x_2526:
[----:B------:R-:W-:Y:S05]  /*cca0*/  BSYNC B2 ;  /* 0x0000000000027941 */ /* 0x000fea0003800000 */
.L_x_2525:
        /* <DEDUP_REMOVED lines=64> */
.L_x_2542:
[----:B------:R-:W-:Y:S05]  /*d0b0*/  BSYNC B0 ;  /* 0x0000000000007941 */ /* 0x000fea0003800000 */
.L_x_2541:
[----:B-----5:R3:W-:Y:S02]  /*d0c0*/  STS.128 [R212+0x1000], R16 ;  /* 0x00100010d4007388 */ /* 0x0207e40000000c00 */
.L_x_2540:
[----:B------:R-:W-:Y:S05]  /*d0d0*/  BSYNC B1 ;  /* 0x0000000000017941 */ /* 0x000fea0003800000 */
.L_x_2539:
        /* <DEDUP_REMOVED lines=46> */
.L_x_2546:
[----:B------:R-:W-:Y:S05]  /*d3c0*/  BSYNC B0 ;  /* 0x0000000000007941 */ /* 0x000fea0003800000 */
.L_x_2545:
[----:B-----5:R3:W-:Y:S02]  /*d3d0*/  STS.128 [R212+0x3000], R16 ;  /* 0x00300010d4007388 */ /* 0x0207e40000000c00 */
.L_x_2544:
[----:B------:R-:W-:Y:S05]  /*d3e0*/  BSYNC B1 ;  /* 0x0000000000017941 */ /* 0x000fea0003800000 */
.L_x_2543:
        /* <DEDUP_REMOVED lines=47> */
.L_x_2548:
[----:B------:R-:W-:Y:S05]  /*d6e0*/  BSYNC B0 ;  /* 0x0000000000007941 */ /* 0x000fea0003800000 */
.L_x_2547:
[----:B-----5:R3:W-:Y:S02]  /*d6f0*/  STS.128 [R212+0x5000], R16 ;  /* 0x00500010d4007388 */ /* 0x0207e40000000c00 */
.L_x_2538:
[----:B------:R-:W-:Y:S05]  /*d700*/  BSYNC B2 ;  /* 0x0000000000027941 */ /* 0x000fea0003800000 */
.L_x_2537:
        /* <DEDUP_REMOVED lines=65> */
.L_x_2553:
[----:B------:R-:W-:Y:S05]  /*db20*/  BSYNC B0 ;  /* 0x0000000000007941 */ /* 0x000fea0003800000 */
.L_x_2552:
[----:B-----5:R3:W-:Y:S02]  /*db30*/  STS.128 [R212+0x1800], R16 ;  /* 0x00180010d4007388 */ /* 0x0207e40000000c00 */
.L_x_2551:
[----:B------:R-:W-:Y:S05]  /*db40*/  BSYNC B1 ;  /* 0x0000000000017941 */ /* 0x000fea0003800000 */
.L_x_2550:
        /* <DEDUP_REMOVED lines=47> */
.L_x_2557:
[----:B------:R-:W-:Y:S05]  /*de40*/  BSYNC B0 ;  /* 0x0000000000007941 */ /* 0x000fea0003800000 */
.L_x_2556:
[----:B-----5:R1:W-:Y:S02]  /*de50*/  STS.128 [R212+0x3800], R12 ;  /* 0x0038000cd4007388 */ /* 0x0203e40000000c00 */
.L_x_2555:
[----:B------:R-:W-:Y:S05]  /*de60*/  BSYNC B1 ;  /* 0x0000000000017941 */ /* 0x000fea0003800000 */
.L_x_2554:
        /* <DEDUP_REMOVED lines=47> */
.L_x_2559:
[----:B------:R-:W-:Y:S05]  /*e160*/  BSYNC B0 ;  /* 0x0000000000007941 */ /* 0x000fea0003800000 */
.L_x_2558:
[----:B-----5:R1:W-:Y:S01]  /*e170*/  STS.128 [R212+0x5800], R12 ;  /* 0x0058000cd4007388 */ /* 0x0203e20000000c00 */
[----:B------:R-:W-:Y:S05]  /*e180*/  BRA `(.L_x_2549) ;  /* 0x00000050002c7947 */ /* 0x000fea0003800000 */
.L_x_2512:
        /* <DEDUP_REMOVED lines=93> */
.L_x_2565:
[----:B------:R-:W-:Y:S05]  /*e760*/  BSYNC B0 ;  /* 0x0000000000007941 */ /* 0x000fea0003800000 */
.L_x_2564:
[----:B-----5:R3:W-:Y:S02]  /*e770*/  STS.128 [R212], R28 ;  /* 0x0000001cd4007388 */ /* 0x0207e40000000c00 */
.L_x_2563:
[----:B------:R-:W-:Y:S05]  /*e780*/  BSYNC B1 ;  /* 0x0000000000017941 */ /* 0x000fea0003800000 */
.L_x_2562:
        /* <DEDUP_REMOVED lines=89> */
.L_x_2569:
[----:B------:R-:W-:Y:S05]  /*ed20*/  BSYNC B0 ;  /* 0x0000000000007941 */ /* 0x000fea0003800000 */
.L_x_2568:
[----:B-----5:R1:W-:Y:S02]  /*ed30*/  STS.128 [R212+0x2000], R28 ;  /* 0x0020001cd4007388 */ /* 0x0203e40000000c00 */
.L_x_2567:
[----:B------:R-:W-:Y:S05]  /*ed40*/  BSYNC B1 ;  /* 0x0000000000017941 */ /* 0x000fea0003800000 */
.L_x_2566:
        /* <DEDUP_REMOVED lines=88> */
.L_x_2571:
[----:B------:R-:W-:Y:S05]  /*f2d0*/  BSYNC B0 ;  /* 0x0000000000007941 */ /* 0x000fea0003800000 */
.L_x_2570:
[----:B-----5:R3:W-:Y:S02]  /*f2e0*/  STS.128 [R212+0x4000], R28 ;  /* 0x0040001cd4007388 */ /* 0x0207e40000000c00 */
.L_x_2561:
[----:B------:R-:W-:Y:S05]  /*f2f0*/  BSYNC B2 ;  /* 0x0000000000027941 */ /* 0x000fea0003800000 */
.L_x_2560:
        /* <DEDUP_REMOVED lines=98> */
.L_x_2577:
[----:B------:R-:W-:Y:S05]  /*f920*/  BSYNC B0 ;  /* 0x0000000000007941 */ /* 0x000fea0003800000 */
.L_x_2576:
[----:B-----5:R3:W-:Y:S02]  /*f930*/  STS.128 [R212+0x800], R28 ;  /* 0x0008001cd4007388 */ /* 0x0207e40000000c00 */
.L_x_2575:
[----:B------:R-:W-:Y:S05]  /*f940*/  BSYNC B1 ;  /* 0x0000000000017941 */ /* 0x000fea0003800000 */
.L_x_2574:
        /* <DEDUP_REMOVED lines=92> */
.L_x_2581:
[----:B------:R-:W-:Y:S05]  /*ff10*/  BSYNC B0 ;  /* 0x0000000000007941 */ /* 0x000fea0003800000 */
.L_x_2580:
[----:B-----5:R1:W-:Y:S02]  /*ff20*/  STS.128 [R212+0x2800], R28 ;  /* 0x0028001cd4007388 */ /* 0x0203e40000000c00 */
.L_x_2579:
[----:B------:R-:W-:Y:S05]  /*ff30*/  BSYNC B1 ;  /* 0x0000000000017941 */ /* 0x000fea0003800000 */
.L_x_2578:
        /* <DEDUP_REMOVED lines=91> */
.L_x_2583:
[----:B------:R-:W-:Y:S05]  /*104f0*/  BSYNC B0 ;  /* 0x0000000000007941 */ /* 0x000fea0003800000 */
.L_x_2582:
[----:B-----5:R1:W-:Y:S02]  /*10500*/  STS.128 [R212+0x4800], R24 ;  /* 0x00480018d4007388 */ /* 0x0203e40000000c00 */
.L_x_2573:
[----:B------:R-:W-:Y:S05]  /*10510*/  BSYNC B2 ;  /* 0x0000000000027941 */ /* 0x000fea0003800000 */
.L_x_2572:
        /* <DEDUP_REMOVED lines=99> */
.L_x_2589:
[----:B------:R-:W-:Y:S05]  /*10b50*/  BSYNC B0 ;  /* 0x0000000000007941 */ /* 0x000fea0003800000 */
.L_x_2588:
[----:B-----5:R3:W-:Y:S02]  /*10b60*/  STS.128 [R212+0x1000], R32 ;  /* 0x00100020d4007388 */ /* 0x0207e40000000c00 */
.L_x_2587:
[----:B------:R-:W-:Y:S05]  /*10b70*/  BSYNC B1 ;  /* 0x0000000000017941 */ /* 0x000fea0003800000 */
.L_x_2586:
        /* <DEDUP_REMOVED lines=92> */
.L_x_2593:
[----:B------:R-:W-:Y:S05]  /*11140*/  BSYNC B0 ;  /* 0x0000000000007941 */ /* 0x000fea0003800000 */
.L_x_2592:
[----:B-----5:R3:W-:Y:S02]  /*11150*/  STS.128 [R212+0x3000], R32 ;  /* 0x00300020d4007388 */ /* 0x0207e40000000c00 */
.L_x_2591:
[----:B------:R-:W-:Y:S05]  /*11160*/  BSYNC B1 ;  /* 0x0000000000017941 */ /* 0x000fea0003800000 */
.L_x_2590:
        /* <DEDUP_REMOVED lines=91> */
.L_x_2595:
[----:B------:R-:W-:Y:S05]  /*11720*/  BSYNC B0 ;  /* 0x0000000000007941 */ /* 0x000fea0003800000 */
.L_x_2594:
[----:B-----5:R1:W-:Y:S02]  /*11730*/  STS.128 [R212+0x5000], R28 ;  /* 0x0050001cd4007388 */ /* 0x0203e40000000c00 */
.L_x_2585:
[----:B------:R-:W-:Y:S05]  /*11740*/  BSYNC B2 ;  /* 0x0000000000027941 */ /* 0x000fea0003800000 */
.L_x_2584:
        /* <DEDUP_REMOVED lines=98> */
.L_x_2599:
[----:B------:R-:W-:Y:S05]  /*11d70*/  BSYNC B0 ;  /* 0x0000000000007941 */ /* 0x000fea0003800000 */
.L_x_2598:
[----:B-----5:R1:W-:Y:S02]  /*11d80*/  STS.128 [R212+0x1800], R16 ;  /* 0x00180010d4007388 */ /* 0x0203e40000000c00 */
.L_x_2597:
[----:B------:R-:W-:Y:S05]  /*11d90*/  BSYNC B1 ;  /* 0x0000000000017941 */ /* 0x000fea0003800000 */
.L_x_2596:
        /* <DEDUP_REMOVED lines=93> */
.L_x_2603:
[----:B------:R-:W-:Y:S05]  /*12370*/  BSYNC B0 ;  /* 0x0000000000007941 */ /* 0x000fea0003800000 */
.L_x_2602:
[----:B-----5:R1:W-:Y:S02]  /*12380*/  STS.128 [R212+0x3800], R16 ;  /* 0x00380010d4007388 */ /* 0x0203e40000000c00 */
.L_x_2601:
[----:B------:R-:W-:Y:S05]  /*12390*/  BSYNC B1 ;  /* 0x0000000000017941 */ /* 0x000fea0003800000 */
.L_x_2600:
        /* <DEDUP_REMOVED lines=96> */
.L_x_2605:
[----:B------:R-:W-:Y:S05]  /*129a0*/  BSYNC B0 ;  /* 0x0000000000007941 */ /* 0x000fea0003800000 */
.L_x_2604:
[----:B-----5:R3:W-:Y:S01]  /*129b0*/  STS.128 [R212+0x5800], R12 ;  /* 0x0058000cd4007388 */ /* 0x0207e20000000c00 */
[----:B------:R-:W-:Y:S05]  /*129c0*/  BRA `(.L_x_2549) ;  /* 0x00000008001c7947 */ /* 0x000fea0003800000 */
.L_x_2511:
        /* <DEDUP_REMOVED lines=36> */
.L_x_2607:
[----:B------:R-:W-:Y:S05]  /*12c10*/  BSYNC B0 ;  /* 0x0000000000007941 */ /* 0x000fea0003800000 */
.L_x_2606:
        /* <DEDUP_REMOVED lines=32> */
.L_x_2609:
[----:B------:R-:W-:Y:S05]  /*12e20*/  BSYNC B0 ;  /* 0x0000000000007941 */ /* 0x000fea0003800000 */
.L_x_2608:
        /* <DEDUP_REMOVED lines=31> */
.L_x_2611:
[----:B------:R-:W-:Y:S05]  /*13020*/  BSYNC B0 ;  /* 0x0000000000007941 */ /* 0x000fea0003800000 */
.L_x_2610:
        /* <DEDUP_REMOVED lines=33> */
.L_x_2549:
[----:B------:R-:W-:Y:S05]  /*13240*/  BSYNC B3 ;  /* 0x0000000000037941 */ /* 0x000fea0003800000 */
.L_x_2510:
        /* <DEDUP_REMOVED lines=32> */
.L_x_2614:
[----:B------:R3:W-:Y:S02]  /*13450*/  STS.128 [R212+0xa000], RZ ;  /* 0x00a000ffd4007388 */ /* 0x0007e40000000c00 */
.L_x_2613:
[----:B------:R-:W-:Y:S05]  /*13460*/  BSYNC B0 ;  /* 0x0000000000007941 */ /* 0x000fea0003800000 */
.L_x_2612:
        /* <DEDUP_REMOVED lines=31> */
.L_x_2617:
[----:B------:R4:W-:Y:S02]  /*13660*/  STS.128 [R212+0xa800], RZ ;  /* 0x00a800ffd4007388 */ /* 0x0009e40000000c00 */
.L_x_2616:
[----:B------:R-:W-:Y:S05]  /*13670*/  BSYNC B0 ;  /* 0x0000000000007941 */ /* 0x000fea0003800000 */
.L_x_2615:
        /* <DEDUP_REMOVED lines=34> */
.L_x_2620:
[----:B------:R4:W-:Y:S02]  /*138a0*/  STS.128 [R212+0xb000], RZ ;  /* 0x00b000ffd4007388 */ /* 0x0009e40000000c00 */
.L_x_2619:
[----:B------:R-:W-:Y:S05]  /*138b0*/  BSYNC B0 ;  /* 0x0000000000007941 */ /* 0x000fea0003800000 */
.L_x_2618:
        /* <DEDUP_REMOVED lines=34> */
.L_x_2622:
[----:B------:R-:W-:Y:S05]  /*13ae0*/  BSYNC B0 ;  /* 0x0000000000007941 */ /* 0x000fea0003800000 */
.L_x_2621:
        /* <DEDUP_REMOVED lines=38> */
.L_x_2625:
[----:B------:R4:W-:Y:S02]  /*13d50*/  STS.128 [R212+0x10000], RZ ;  /* 0x010000ffd4007388 */ /* 0x0009e40000000c00 */
.L_x_2624:
[----:B------:R-:W-:Y:S05]  /*13d60*/  BSYNC B0 ;  /* 0x0000000000007941 */ /* 0x000fea0003800000 */
.L_x_2623:
        /* <DEDUP_REMOVED lines=32> */
.L_x_2628:
[----:B------:R4:W-:Y:S02]  /*13f70*/  STS.128 [R212+0x10800], RZ ;  /* 0x010800ffd4007388 */ /* 0x0009e40000000c00 */
.L_x_2627:
[----:B------:R-:W-:Y:S05]  /*13f80*/  BSYNC B0 ;  /* 0x0000000000007941 */ /* 0x000fea0003800000 */
.L_x_2626:
        /* <DEDUP_REMOVED lines=35> */
.L_x_2631:
[----:B------:R4:W-:Y:S02]  /*141c0*/  STS.128 [R212+0x11000], RZ ;  /* 0x011000ffd4007388 */ /* 0x0009e40000000c00 */
.L_x_2630:
[----:B------:R-:W-:Y:S05]  /*141d0*/  BSYNC B0 ;  /* 0x0000000000007941 */ /* 0x000fea0003800000 */
.L_x_2629:
        /* <DEDUP_REMOVED lines=38> */
.L_x_2634:
[----:B------:R4:W-:Y:S02]  /*14440*/  STS.128 [R212+0x11800], RZ ;  /* 0x011800ffd4007388 */ /* 0x0009e40000000c00 */
.L_x_2633:
[----:B------:R-:W-:Y:S05]  /*14450*/  BSYNC B0 ;  /* 0x0000000000007941 */ /* 0x000fea0003800000 */
.L_x_2632:
[----:B------:R-:W-:Y:S01]  /*14460*/  SHF.L.U32 R0, R62, 0x6, RZ ;  /* 0x000000063e007819 */ /* 0x000fe200000006ff */
[----:B------:R-:W-:Y:S01]  /*14470*/  ULDC.64 UR8, c[0x0][0x398] ;  /* 0x0000e60000087ab9 */ /* 0x000fe20000000a00 */
[----:B------:R-:W-:Y:S01]  /*14480*/  SHF.L.U32 R152, R152, 0x3, RZ ;  /* 0x0000000398987819 */ /* 0x000fe200000006ff */
[----:B------:R-:W0:Y:S01]  /*14490*/  LDGDEPBAR ;  /* 0x00000000000079af */ /* 0x000e220000000000 */
[----:B-1--4-:R-:W-:Y:S02]  /*144a0*/  LOP3.LUT R5, R0, 0x1c0, RZ, 0xc0, !PT ;  /* 0x000001c000057812 */ /* 0x012fe400078ec0ff */
[----:B------:R-:W-:Y:S02]  /*144b0*/  LEA R199, R60, R47, 0xa ;  /* 0x0000002f3cc77211 */ /* 0x000fe400078e50ff */
[----:B------:R-:W-:Y:S02]  /*144c0*/  LOP3.LUT R152, R5, 0x8, R152, 0xf8, !PT ;  /* 0x0000000805987812 */ /* 0x000fe400078ef898 */
[----:B------:R-:W-:-:S02]  /*144d0*/  SHF.R.U32.HI R5, RZ, 0x3, R5 ;  /* 0x00000003ff057819 */ /* 0x000fc40000011605 */
[----:B------:R-:W-:Y:S02]  /*144e0*/  LEA R199, R199, UR4, 0x1 ;  /* 0x00000004c7c77c11 */ /* 0x000fe4000f8e08ff */
[----:B------:R-:W-:Y:S02]  /*144f0*/  LOP3.LUT R5, R152, R5, RZ, 0x3c, !PT ;  /* 0x0000000598057212 */ /* 0x000fe400078e3cff */
[----:B------:R-:W-:Y:S01]  /*14500*/  R2P PR, R62, 0x6 ;  /* 0x000000063e007804 */ /* 0x000fe20000000000 */
[----:B------:R-:W-:Y:S01]  /*14510*/  LDSM.16.M88.4 R16, [R199] ;  /* 0x00000000c710783b */ /* 0x000fe20000000200 */
[-C--:B------:R-:W-:Y:S01]  /*14520*/  LEA R200, R46, R199.reuse, 0x1 ;  /* 0x000000c72ec87211 */ /* 0x080fe200078e08ff */
[----:B------:R-:W-:Y:S01]  /*14530*/  IMAD R198, R64, 0x200, R5 ;  /* 0x0000020040c67824 */ /* 0x000fe200078e0205 */
[C---:B------:R-:W-:Y:S02]  /*14540*/  LEA R135, R45.reuse, R199, 0x1 ;  /* 0x000000c72d877211 */ /* 0x040fe400078e08ff */
[----:B------:R-:W-:Y:S01]  /*14550*/  LEA R61, R60, R61, 0x4 ;  /* 0x0000003d3c3d7211 */ /* 0x000fe200078e20ff */
[----:B------:R-:W-:Y:S01]  /*14560*/  LDSM.16.M88.4 R76, [R200] ;  /* 0x00000000c84c783b */ /* 0x000fe20000000200 */
[----:B------:R-:W-:Y:S01]  /*14570*/  LEA R198, R198, UR4, 0x1 ;  /* 0x00000004c6c67c11 */ /* 0x000fe2000f8e08ff */
[----:B------:R-:W-:Y:S01]  /*14580*/  IMAD R2, R45, 0x2, R200 ;  /* 0x000000022d027824 */ /* 0x000fe200078e02c8 */
[----:B------:R-:W-:Y:S01]  /*14590*/  ISETP.GT.AND P5, PT, R216, R203, PT ;  /* 0x000000cbd800720c */ /* 0x000fe20003fa4270 */
[----:B------:R-:W-:Y:S01]  /*145a0*/  LDSM.16.M88.4 R80, [R135] ;  /* 0x000000008750783b */ /* 0x000fe20000000200 */
[----:B------:R-:W-:-:S02]  /*145b0*/  IADD3 R0, R198, 0x6000, RZ ;  /* 0x00006000c6007810 */ /* 0x000fc40007ffe0ff */
[----:B------:R-:W-:Y:S01]  /*145c0*/  IADD3 R197, R198, 0x6020, RZ ;  /* 0x00006020c6c57810 */ /* 0x000fe20007ffe0ff */
[----:B------:R-:W1:Y:S01]  /*145d0*/  LDSM.16.M88.4 R24, [R198+0x6000] ;  /* 0x00600000c618783b */ /* 0x000e620000000200 */
[----:B------:R-:W-:Y:S01]  /*145e0*/  IADD3 R108, R108, R61, RZ ;  /* 0x0000003d6c6c7210 */ /* 0x000fe20007ffe0ff */
[----:B------:R-:W-:Y:S01]  /*145f0*/  @P1 VIADD R197, R0, 0xffffffe0 ;  /* 0xffffffe000c51836 */ /* 0x000fe20000000000 */
[----:B------:R-:W-:Y:S01]  /*14600*/  MOV R0, 0x40 ;  /* 0x0000004000007802 */ /* 0x000fe20000000f00 */
[----:B------:R-:W4:Y:S01]  /*14610*/  LDSM.16.M88.4 R52, [R198+0x7000] ;  /* 0x00700000c634783b */ /* 0x000f220000000200 */
[----:B------:R-:W-:Y:S01]  /*14620*/  IADD3 R219, R108, 0x8, RZ ;  /* 0x000000086cdb7810 */ /* 0x000fe20007ffe0ff */
[C---:B------:R-:W-:Y:S01]  /*14630*/  VIADD R189, R197.reuse, 0x1800 ;  /* 0x00001800c5bd7836 */ /* 0x040fe20000000000 */
[----:B------:R-:W-:Y:S01]  /*14640*/  SEL R0, R0, 0xffffffc0, !P2 ;  /* 0xffffffc000007807 */ /* 0x000fe20005000000 */
[----:B------:R-:W5:Y:S01]  /*14650*/  LDSM.16.M88.4 R72, [R197] ;  /* 0x00000000c548783b */ /* 0x000f620000000200 */
[C---:B------:R-:W-:Y:S01]  /*14660*/  IADD3 R191, R197.reuse, 0x800, RZ ;  /* 0x00000800c5bf7810 */ /* 0x040fe20007ffe0ff */
[----:B------:R-:W-:Y:S01]  /*14670*/  VIADD R184, R197, 0x3800 ;  /* 0x00003800c5b87836 */ /* 0x000fe20000000000 */
[----:B------:R-:W-:Y:S01]  /*14680*/  IADD3 R195, R198, R0, RZ ;  /* 0x00000000c6c37210 */ /* 0x000fe20007ffe0ff */
[----:B------:R-:W2:Y:S01]  /*14690*/  LDSM.16.M88.4 R64, [R198+0x6800] ;  /* 0x00680000c640783b */ /* 0x000ea20000000200 */
[----:B------:R-:W-:-:S02]  /*146a0*/  IADD3 R188, R0, R197, RZ ;  /* 0x000000c500bc7210 */ /* 0x000fc40007ffe0ff */
[C---:B------:R-:W-:Y:S01]  /*146b0*/  IADD3 R190, R197.reuse, 0x1000, RZ ;  /* 0x00001000c5be7810 */ /* 0x040fe20007ffe0ff */
[----:B------:R-:W-:Y:S01]  /*146c0*/  LDSM.16.M88.4 R68, [R195+0x6000] ;  /* 0x00600000c344783b */ /* 0x000fe20000000200 */
[C---:B------:R-:W-:Y:S02]  /*146d0*/  IADD3 R187, R197.reuse, 0x2000, RZ ;  /* 0x00002000c5bb7810 */ /* 0x040fe40007ffe0ff */
[C---:B------:R-:W-:Y:S01]  /*146e0*/  IADD3 R186, R197.reuse, 0x2800, RZ ;  /* 0x00002800c5ba7810 */ /* 0x040fe20007ffe0ff */
[----:B------:R-:W3:Y:S01]  /*146f0*/  LDSM.16.M88.4 R40, [R198+0x7800] ;  /* 0x00780000c628783b */ /* 0x000ee20000000200 */
[C---:B------:R-:W-:Y:S02]  /*14700*/  IADD3 R185, R197.reuse, 0x3000, RZ ;  /* 0x00003000c5b97810 */ /* 0x040fe40007ffe0ff */
[C---:B------:R-:W-:Y:S01]  /*14710*/  IADD3 R183, R197.reuse, 0x4000, RZ ;  /* 0x00004000c5b77810 */ /* 0x040fe20007ffe0ff */
[----:B------:R-:W3:Y:S01]  /*14720*/  LDSM.16.M88.4 R28, [R197+0x1000] ;  /* 0x00100000c51c783b */ /* 0x000ee20000000200 */
[----:B------:R-:W-:-:S02]  /*14730*/  IADD3 R182, R197, 0x4800, RZ ;  /* 0x00004800c5b67810 */ /* 0x000fc40007ffe0ff */
[C---:B------:R-:W-:Y:S01]  /*14740*/  IADD3 R181, R197.reuse, 0x5000, RZ ;  /* 0x00005000c5b57810 */ /* 0x040fe20007ffe0ff */
[----:B------:R-:W3:Y:S01]  /*14750*/  LDSM.16.M88.4 R32, [R197+0x800] ;  /* 0x00080000c520783b */ /* 0x000ee20000000200 */
[----:B------:R-:W-:-:S03]  /*14760*/  IADD3 R180, R197, 0x5800, RZ ;  /* 0x00005800c5b47810 */ /* 0x000fc60007ffe0ff */
[----:B------:R-:W-:Y:S04]  /*14770*/  LDSM.16.M88.4 R20, [R2] ;  /* 0x000000000214783b */ /* 0x000fe80000000200 */
[----:B------:R-:W3:Y:S01]  /*14780*/  LDSM.16.M88.4 R92, [R188] ;  /* 0x00000000bc5c783b */ /* 0x000ee20000000200 */
[C---:B-1----:R-:W-:Y:S03]  /*14790*/  HMMA.16816.F32 R12, R16.reuse, R24, RZ ;  /* 0x00000018100c723c */ /* 0x042fe600000018ff */
[----:B------:R-:W1:Y:S04]  /*147a0*/  LDSM.16.M88.4 R48, [R197+0x1800] ;  /* 0x00180000c530783b */ /* 0x000e680000000200 */
[----:B------:R-:W1:Y:S01]  /*147b0*/  LDSM.16.M88.4 R4, [R195+0x7000] ;  /* 0x00700000c304783b */ /* 0x000e620000000200 */
[C---:B----4-:R-:W-:Y:S03]  /*147c0*/  HMMA.16816.F32 R56, R16.reuse, R52, RZ ;  /* 0x000000341038723c */ /* 0x050fe600000018ff */
[----:B------:R-:W4:Y:S03]  /*147d0*/  LDSM.16.M88.4 R8, [R195+0x6800] ;  /* 0x00680000c308783b */ /* 0x000f260000000200 */
[C---:B------:R-:W-:Y:S01]  /*147e0*/  HMMA.16816.F32 R24, R16.reuse, R26, RZ ;  /* 0x0000001a1018723c */ /* 0x040fe200000018ff */
[----:B------:R-:W-:Y:S04]  /*147f0*/  LDSM.16.M88.4 R88, [R195+0x7800] ;  /* 0x00780000c358783b */ /* 0x000fe80000000200 */
[----:B------:R-:W-:Y:S01]  /*14800*/  LDSM.16.M88.4 R100, [R197+0x4000] ;  /* 0x00400000c564783b */ /* 0x000fe20000000200 */
[----:B------:R-:W-:Y:S03]  /*14810*/  HMMA.16816.F32 R52, R16, R54, RZ ;  /* 0x000000361034723c */ /* 0x000fe600000018ff */
[----:B------:R-:W-:Y:S03]  /*14820*/  LDSM.16.M88.4 R96, [R195+0x9000] ;  /* 0x00900000c360783b */ /* 0x000fe60000000200 */
[----:B-----5:R-:W-:Y:S01]  /*14830*/  HMMA.16816.F32 R12, R76, R72, R12 ;  /* 0x000000484c0c723c */ /* 0x020fe2000000180c */
[----:B------:R-:W-:Y:S05]  /*14840*/  LDSM.16.M88.4 R104, [R188+0x2800] ;  /* 0x00280000bc68783b */ /* 0x000fea0000000200 */
[C---:B--2---:R-:W-:Y:S06]  /*14850*/  HMMA.16816.F32 R36, R16.reuse, R64, RZ ;  /* 0x000000401024723c */ /* 0x044fec00000018ff */
[C---:B------:R-:W-:Y:S06]  /*14860*/  HMMA.16816.F32 R64, R16.reuse, R66, RZ ;  /* 0x000000421040723c */ /* 0x040fec00000018ff */
[----:B---3--:R-:W-:Y:S06]  /*14870*/  HMMA.16816.F32 R84, R16, R40, RZ ;  /* 0x000000281054723c */ /* 0x008fec00000018ff */
[----:B------:R-:W-:Y:S06]  /*14880*/  HMMA.16816.F32 R12, R80, R68, R12 ;  /* 0x00000044500c723c */ /* 0x000fec000000180c */
[----:B------:R-:W-:Y:S01]  /*14890*/  HMMA.16816.F32 R16, R16, R42, RZ ;  /* 0x0000002a1010723c */ /* 0x000fe200000018ff */
        /* <DEDUP_REMOVED lines=8> */
[----:B------:R-:W3:Y:S05]  /*14920*/  LDSM.16.M88.4 R32, [R188+0x1000] ;  /* 0x00100000bc20783b */ /* 0x000eea0000000200 */
[----:B------:R-:W-:Y:S06]  /*14930*/  HMMA.16816.F32 R12, R20, R92, R12 ;  /* 0x0000005c140c723c */ /* 0x000fec000000180c */
[C---:B-1----:R-:W-:Y:S06]  /*14940*/  HMMA.16816.F32 R84, R76.reuse, R48, R84 ;  /* 0x000000304c54723c */ /* 0x042fec0000001854 */
[----:B------:R-:W-:Y:S01]  /*14950*/  HMMA.16816.F32 R76, R76, R50, R16 ;  /* 0x000000324c4c723c */ /* 0x000fe20000001810 */
[----:B------:R-:W-:Y:S04]  /*14960*/  LDSM.16.M88.4 R48, [R197+0x2000] ;  /* 0x00200000c530783b */ /* 0x000fe80000000200 */
[----:B------:R-:W-:Y:S01]  /*14970*/  LDSM.16.M88.4 R16, [R198+0x9000] ;  /* 0x00900000c610783b */ /* 0x000fe20000000200 */
[C---:B------:R-:W-:Y:S03]  /*14980*/  HMMA.16816.F32 R24, R80.reuse, R70, R24 ;  /* 0x000000465018723c */ /* 0x040fe60000001818 */
[----:B------:R-:W-:Y:S03]  /*14990*/  LDSM.16.M88.4 R68, [R188+0x1800] ;  /* 0x00180000bc44783b */ /* 0x000fe60000000200 */
[C---:B------:R-:W-:Y:S06]  /*149a0*/  HMMA.16816.F32 R56, R80.reuse, R4, R56 ;  /* 0x000000045038723c */ /* 0x040fec0000001838 */
[C---:B------:R-:W-:Y:S01]  /*149b0*/  HMMA.16816.F32 R52, R80.reuse, R6, R52 ;  /* 0x000000065034723c */ /* 0x040fe20000001834 */
[----:B------:R-:W1:Y:S05]  /*149c0*/  LDSM.16.M88.4 R4, [R200+0x2000] ;  /* 0x00200000c804783b */ /* 0x000e6a0000000200 */
[C---:B----4-:R-:W-:Y:S06]  /*149d0*/  HMMA.16816.F32 R36, R80.reuse, R8, R36 ;  /* 0x000000085024723c */ /* 0x050fec0000001824 */
[----:B------:R-:W-:Y:S01]  /*149e0*/  HMMA.16816.F32 R64, R80, R10, R64 ;  /* 0x0000000a5040723c */ /* 0x000fe20000001840 */
[----:B------:R-:W4:Y:S05]  /*149f0*/  LDSM.16.M88.4 R8, [R198+0x8800] ;  /* 0x00880000c608783b */ /* 0x000f2a0000000200 */
[----:B--2---:R-:W-:Y:S06]  /*14a00*/  HMMA.16816.F32 R12, R28, R72, R12 ;  /* 0x000000481c0c723c */ /* 0x004fec000000180c */
[C---:B------:R-:W-:Y:S06]  /*14a10*/  HMMA.16816.F32 R84, R80.reuse, R88, R84 ;  /* 0x000000585054723c */ /* 0x040fec0000001854 */
[----:B------:R-:W-:Y:S01]  /*14a20*/  HMMA.16816.F32 R80, R80, R90, R76 ;  /* 0x0000005a5050723c */ /* 0x000fe2000000184c */
[----:B------:R-:W-:Y:S04]  /*14a30*/  LDSM.16.M88.4 R76, [R2+0x2000] ;  /* 0x00200000024c783b */ /* 0x000fe80000000200 */
[----:B------:R-:W-:Y:S01]  /*14a40*/  LDSM.16.M88.4 R88, [R195+0x9800] ;  /* 0x00980000c358783b */ /* 0x000fe20000000200 */
[C---:B------:R-:W-:Y:S03]  /*14a50*/  HMMA.16816.F32 R24, R20.reuse, R94, R24 ;  /* 0x0000005e1418723c */ /* 0x040fe60000001818 */
[----:B------:R-:W-:Y:S03]  /*14a60*/  LDSM.16.M88.4 R92, [R135+0x2000] ;  /* 0x00200000875c783b */ /* 0x000fe60000000200 */
[C---:B---3--:R-:W-:Y:S06]  /*14a70*/  HMMA.16816.F32 R56, R20.reuse, R32, R56 ;  /* 0x000000201438723c */ /* 0x048fec0000001838 */
[C---:B------:R-:W-:Y:S01]  /*14a80*/  HMMA.16816.F32 R52, R20.reuse, R34, R52 ;  /* 0x000000221434723c */ /* 0x040fe20000001834 */
[----:B------:R-:W2:Y:S05]  /*14a90*/  LDSM.16.M88.4 R32, [R195+0x8000] ;  /* 0x00800000c320783b */ /* 0x000eaa0000000200 */
[C---:B------:R-:W-:Y:S06]  /*14aa0*/  HMMA.16816.F32 R36, R20.reuse, R40, R36 ;  /* 0x000000281424723c */ /* 0x040fec0000001824 */
[----:B------:R-:W-:Y:S01]  /*14ab0*/  HMMA.16816.F32 R64, R20, R42, R64 ;  /* 0x0000002a1440723c */ /* 0x000fe20000001840 */
[----:B------:R-:W3:Y:S05]  /*14ac0*/  LDSM.16.M88.4 R40, [R198+0x9800] ;  /* 0x00980000c628783b */ /* 0x000eea0000000200 */
[----:B-1----:R-:W-:Y:S06]  /*14ad0*/  HMMA.16816.F32 R12, R4, R48, R12 ;  /* 0x00000030040c723c */ /* 0x002fec000000180c */
[C---:B------:R-:W-:Y:S06]  /*14ae0*/  HMMA.16816.F32 R84, R20.reuse, R68, R84 ;  /* 0x000000441454723c */ /* 0x040fec0000001854 */
[----:B------:R-:W-:Y:S01]  /*14af0*/  HMMA.16816.F32 R80, R20, R70, R80 ;  /* 0x000000461450723c */ /* 0x000fe20000001850 */
[----:B------:R-:W1:Y:S04]  /*14b00*/  LDSM.16.M88.4 R20, [R188+0x2000] ;  /* 0x00200000bc14783b */ /* 0x000e680000000200 */
[----:B------:R-:W-:Y:S01]  /*14b10*/  LDSM.16.M88.4 R68, [R195+0x8800] ;  /* 0x00880000c344783b */ /* 0x000fe20000000200 */
[C---:B------:R-:W-:Y:S03]  /*14b20*/  HMMA.16816.F32 R24, R28.reuse, R74, R24 ;  /* 0x0000004a1c18723c */ /* 0x040fe60000001818 */
[----:B------:R-:W-:Y:S03]  /*14b30*/  LDSM.16.M88.4 R72, [R188+0x3000] ;  /* 0x00300000bc48783b */ /* 0x000fe60000000200 */
[C---:B----4-:R-:W-:Y:S06]  /*14b40*/  HMMA.16816.F32 R36, R28.reuse, R8, R36 ;  /* 0x000000081c24723c */ /* 0x050fec0000001824 */
[----:B------:R-:W-:Y:S01]  /*14b50*/  HMMA.16816.F32 R64, R28, R10, R64 ;  /* 0x0000000a1c40723c */ /* 0x000fe20000001840 */
[----:B------:R-:W4:Y:S05]  /*14b60*/  LDSM.16.M88.4 R8, [R197+0x2800] ;  /* 0x00280000c508783b */ /* 0x000f2a0000000200 */
[----:B--2---:R-:W-:Y:S06]  /*14b70*/  HMMA.16816.F32 R12, R92, R32, R12 ;  /* 0x000000205c0c723c */ /* 0x004fec000000180c */
[C---:B------:R-:W-:Y:S06]  /*14b80*/  HMMA.16816.F32 R56, R28.reuse, R16, R56 ;  /* 0x000000101c38723c */ /* 0x040fec0000001838 */
[C---:B------:R-:W-:Y:S01]  /*14b90*/  HMMA.16816.F32 R52, R28.reuse, R18, R52 ;  /* 0x000000121c34723c */ /* 0x040fe20000001834 */
[----:B------:R-:W2:Y:S05]  /*14ba0*/  LDSM.16.M88.4 R16, [R197+0x3000] ;  /* 0x00300000c510783b */ /* 0x000eaa0000000200 */
[----:B---3--:R-:W-:Y:S06]  /*14bb0*/  HMMA.16816.F32 R84, R28, R40, R84 ;  /* 0x000000281c54723c */ /* 0x008fec0000001854 */
[----:B------:R-:W-:Y:S01]  /*14bc0*/  HMMA.16816.F32 R24, R4, R50, R24 ;  /* 0x000000320418723c */ /* 0x000fe20000001818 */
[----:B------:R-:W-:Y:S05]  /*14bd0*/  LDSM.16.M88.4 R48, [R199+0x4000] ;  /* 0x00400000c730783b */ /* 0x000fea0000000200 */
[----:B------:R-:W-:Y:S01]  /*14be0*/  HMMA.16816.F32 R80, R28, R42, R80 ;  /* 0x0000002a1c50723c */ /* 0x000fe20000001850 */
[----:B------:R-:W3:Y:S04]  /*14bf0*/  LDSM.16.M88.4 R28, [R198+0xa000] ;  /* 0x00a00000c61c783b */ /* 0x000ee80000000200 */
[----:B------:R-:W-:Y:S01]  /*14c00*/  LDSM.16.M88.4 R40, [R198+0xa800] ;  /* 0x00a80000c628783b */ /* 0x000fe20000000200 */
[----:B-1----:R-:W-:Y:S06]  /*14c10*/  HMMA.16816.F32 R12, R76, R20, R12 ;  /* 0x000000144c0c723c */ /* 0x002fec000000180c */
[C---:B----4-:R-:W-:Y:S06]  /*14c20*/  HMMA.16816.F32 R36, R4.reuse, R8, R36 ;  /* 0x000000080424723c */ /* 0x050fec0000001824 */
[----:B------:R-:W-:Y:S01]  /*14c30*/  HMMA.16816.F32 R64, R4, R10, R64 ;  /* 0x0000000a0440723c */ /* 0x000fe20000001840 */
[----:B------:R-:W1:Y:S05]  /*14c40*/  LDSM.16.M88.4 R8, [R197+0x3800] ;  /* 0x00380000c508783b */ /* 0x000e6a0000000200 */
[----:B------:R-:W-:Y:S01]  /*14c50*/  HMMA.16816.F32 R24, R92, R34, R24 ;  /* 0x000000225c18723c */ /* 0x000fe20000001818 */
[----:B------:R-:W4:Y:S05]  /*14c60*/  LDSM.16.M88.4 R32, [R200+0x4000] ;  /* 0x00400000c820783b */ /* 0x000f2a0000000200 */
[C---:B--2---:R-:W-:Y:S06]  /*14c70*/  HMMA.16816.F32 R56, R4.reuse, R16, R56 ;  /* 0x000000100438723c */ /* 0x044fec0000001838 */
[----:B------:R-:W-:Y:S01]  /*14c80*/  HMMA.16816.F32 R52, R4, R18, R52 ;  /* 0x000000120434723c */ /* 0x000fe20000001834 */
[----:B------:R-:W-:Y:S05]  /*14c90*/  LDSM.16.M88.4 R16, [R195+0xa000] ;  /* 0x00a00000c310783b */ /* 0x000fea0000000200 */
[----:B---3--:R-:W-:Y:S06]  /*14ca0*/  HMMA.16816.F32 R12, R48, R28, R12 ;  /* 0x0000001c300c723c */ /* 0x008fec000000180c */
[----:B------:R-:W-:Y:S01]  /*14cb0*/  HMMA.16816.F32 R24, R76, R22, R24 ;  /* 0x000000164c18723c */ /* 0x000fe20000001818 */
[----:B------:R-:W2:Y:S05]  /*14cc0*/  LDSM.16.M88.4 R20, [R135+0x4000] ;  /* 0x004000008714783b */ /* 0x000eaa0000000200 */
[----:B------:R-:W-:Y:S06]  /*14cd0*/  HMMA.16816.F32 R36, R92, R68, R36 ;  /* 0x000000445c24723c */ /* 0x000fec0000001824 */
[C---:B-1----:R-:W-:Y:S06]  /*14ce0*/  HMMA.16816.F32 R84, R4.reuse, R8, R84 ;  /* 0x000000080454723c */ /* 0x042fec0000001854 */
[----:B------:R-:W-:Y:S01]  /*14cf0*/  HMMA.16816.F32 R80, R4, R10, R80 ;  /* 0x0000000a0450723c */ /* 0x000fe20000001850 */
[----:B------:R-:W-:Y:S04]  /*14d00*/  LDSM.16.M88.4 R8, [R2+0x4000] ;  /* 0x004000000208783b */ /* 0x000fe80000000200 */
[----:B------:R-:W-:Y:S01]  /*14d10*/  LDSM.16.M88.4 R4, [R188+0x4000] ;  /* 0x00400000bc04783b */ /* 0x000fe20000000200 */
[----:B----4-:R-:W-:Y:S06]  /*14d20*/  HMMA.16816.F32 R12, R32, R100, R12 ;  /* 0x00000064200c723c */ /* 0x010fec000000180c */
[----:B------:R-:W-:Y:S01]  /*14d30*/  HMMA.16816.F32 R64, R92, R70, R64 ;  /* 0x000000465c40723c */ /* 0x000fe20000001840 */
[----:B------:R-:W1:Y:S05]  /*14d40*/  LDSM.16.M88.4 R68, [R188+0x3800] ;  /* 0x00380000bc44783b */ /* 0x000e6a0000000200 */
[----:B------:R-:W-:Y:S01]  /*14d50*/  HMMA.16816.F32 R24, R48, R30, R24 ;  /* 0x0000001e3018723c */ /* 0x000fe20000001818 */
[----:B------:R-:W-:Y:S05]  /*14d60*/  LDSM.16.M88.4 R28, [R197+0x4800] ;  /* 0x00480000c51c783b */ /* 0x000fea0000000200 */
[C---:B------:R-:W-:Y:S06]  /*14d70*/  HMMA.16816.F32 R84, R92.reuse, R88, R84 ;  /* 0x000000585c54723c */ /* 0x040fec0000001854 */
[C---:B------:R-:W-:Y:S06]  /*14d80*/  HMMA.16816.F32 R56, R92.reuse, R96, R56 ;  /* 0x000000605c38723c */ /* 0x040fec0000001838 */
[----:B------:R-:W-:Y:S01]  /*14d90*/  HMMA.16816.F32 R52, R92, R98, R52 ;  /* 0x000000625c34723c */ /* 0x000fe20000001834 */
[----:B------:R-:W3:Y:S05]  /*14da0*/  LDSM.16.M88.4 R96, [R198+0xb000] ;  /* 0x00b00000c660783b */ /* 0x000eea0000000200 */
[----:B--2---:R-:W-:Y:S06]  /*14db0*/  HMMA.16816.F32 R12, R20, R16, R12 ;  /* 0x00000010140c723c */ /* 0x004fec000000180c */
        /* <DEDUP_REMOVED lines=10> */
[----:B------:R-:W2:Y:S05]  /*14e60*/  LDSM.16.M88.4 R16, [R197+0x5000] ;  /* 0x00500000c510783b */ /* 0x000eaa0000000200 */
[C---:B------:R-:W-:Y:S06]  /*14e70*/  HMMA.16816.F32 R36, R76.reuse, R104, R36 ;  /* 0x000000684c24723c */ /* 0x040fec0000001824 */
[----:B------:R-:W-:Y:S01]  /*14e80*/  HMMA.16816.F32 R64, R76, R106, R64 ;  /* 0x0000006a4c40723c */ /* 0x000fe20000001840 */
[----:B------:R-:W-:Y:S01]  /*14e90*/  FMUL.FTZ R0, R12, UR9 ;  /* 0x000000090c007c20 */ /* 0x000fe20008410000 */
[----:B------:R-:W-:Y:S01]  /*14ea0*/  FMUL.FTZ R62, R13, UR9 ;  /* 0x000000090d3e7c20 */ /* 0x000fe20008410000 */
[----:B------:R-:W-:Y:S01]  /*14eb0*/  FMUL.FTZ R72, R14, UR9 ;  /* 0x000000090e487c20 */ /* 0x000fe20008410000 */
[----:B------:R-:W-:-:S02]  /*14ec0*/  FMUL.FTZ R73, R15, UR9 ;  /* 0x000000090f497c20 */ /* 0x000fc40008410000 */
[C---:B---3--:R-:W-:Y:S01]  /*14ed0*/  HMMA.16816.F32 R56, R48.reuse, R96, R56 ;  /* 0x000000603038723c */ /* 0x048fe20000001838 */
[----:B------:R-:W3:Y:S01]  /*14ee0*/  LDSM.16.M88.4 R12, [R197+0x5800] ;  /* 0x00580000c50c783b */ /* 0x000ee20000000200 */
        /* <DEDUP_REMOVED lines=9> */
[----:B------:R-:W3:Y:S03]  /*14f80*/  MUFU.TANH R73, R73 ;  /* 0x0000004900497308 */ /* 0x000ee60000002400 */
[C---:B-1----:R-:W-:Y:S06]  /*14f90*/  HMMA.16816.F32 R84, R48.reuse, R68, R84 ;  /* 0x000000443054723c */ /* 0x042fec0000001854 */
[----:B------:R-:W-:Y:S01]  /*14fa0*/  HMMA.16816.F32 R88, R48, R70, R88 ;  /* 0x000000463058723c */ /* 0x000fe20000001858 */
[----:B------:R-:W-:Y:S01]  /*14fb0*/  FMUL.FTZ R24, R24, UR9 ;  /* 0x0000000918187c20 */ /* 0x000fe20008410000 */
[----:B------:R-:W-:Y:S01]  /*14fc0*/  FMUL.FTZ R25, R25, UR9 ;  /* 0x0000000919197c20 */ /* 0x000fe20008410000 */
[----:B------:R-:W-:Y:S01]  /*14fd0*/  FMUL.FTZ R26, R26, UR9 ;  /* 0x000000091a1a7c20 */ /* 0x000fe20008410000 */
[----:B------:R-:W-:-:S02]  /*14fe0*/  FMUL.FTZ R27, R27, UR9 ;  /* 0x000000091b1b7c20 */ /* 0x000fc40008410000 */
[C---:B--2---:R-:W-:Y:S01]  /*14ff0*/  HMMA.16816.F32 R56, R32.reuse, R16, R56 ;  /* 0x000000102038723c */ /* 0x044fe20000001838 */
[----:B------:R-:W1:Y:S05]  /*15000*/  MUFU.TANH R24, R24 ;  /* 0x0000001800187308 */ /* 0x000e6a0000002400 */
[C---:B------:R-:W-:Y:S01]  /*15010*/  HMMA.16816.F32 R52, R32.reuse, R18, R52 ;  /* 0x000000122034723c */ /* 0x040fe20000001834 */
[----:B------:R-:W2:Y:S02]  /*15020*/  LDSM.16.M88.4 R16, [R195+0xb800] ;  /* 0x00b80000c310783b */ /* 0x000ea40000000200 */
[----:B------:R-:W1:Y:S03]  /*15030*/  MUFU.TANH R25, R25 ;  /* 0x0000001900197308 */ /* 0x000e660000002400 */
[C---:B------:R-:W-:Y:S05]  /*15040*/  HMMA.16816.F32 R36, R32.reuse, R28, R36 ;  /* 0x0000001c2024723c */ /* 0x040fea0000001824 */
[----:B------:R-:W1:Y:S01]  /*15050*/  MUFU.TANH R26, R26 ;  /* 0x0000001a001a7308 */ /* 0x000e620000002400 */
[C---:B------:R-:W-:Y:S01]  /*15060*/  HMMA.16816.F32 R64, R32.reuse, R30, R64 ;  /* 0x0000001e2040723c */ /* 0x040fe20000001840 */
[----:B------:R-:W4:Y:S05]  /*15070*/  LDSM.16.M88.4 R28, [R188+0x5000] ;  /* 0x00500000bc1c783b */ /* 0x000f2a0000000200 */
[C---:B---3--:R-:W-:Y:S01]  /*15080*/  HMMA.16816.F32 R84, R32.reuse, R12, R84 ;  /* 0x0000000c2054723c */ /* 0x048fe20000001854 */
[----:B------:R-:W3:Y:S05]  /*15090*/  MUFU.TANH R27, R27 ;  /* 0x0000001b001b7308 */ /* 0x000eea0000002400 */
[----:B------:R-:W-:Y:S06]  /*150a0*/  HMMA.16816.F32 R88, R32, R14, R88 ;  /* 0x0000000e2058723c */ /* 0x000fec0000001858 */
[C---:B-----5:R-:W-:Y:S06]  /*150b0*/  HMMA.16816.F32 R56, R20.reuse, R4, R56 ;  /* 0x000000041438723c */ /* 0x060fec0000001838 */
[----:B------:R-:W-:Y:S01]  /*150c0*/  HMMA.16816.F32 R52, R20, R6, R52 ;  /* 0x000000061434723c */ /* 0x000fe20000001834 */
[----:B------:R-:W5:Y:S01]  /*150d0*/  LDSM.16.M88.4 R4, [R188+0x5800] ;  /* 0x00580000bc04783b */ /* 0x000f620000000200 */
[----:B------:R-:W-:-:S04]  /*150e0*/  DEPBAR.LE SB0, 0x0 ;  /* 0x000080000000791a */ /* 0x000fc80000000000 */
[C---:B------:R-:W-:Y:S06]  /*150f0*/  HMMA.16816.F32 R36, R20.reuse, R80, R36 ;  /* 0x000000501424723c */ /* 0x040fec0000001824 */
[C---:B------:R-:W-:Y:S06]  /*15100*/  HMMA.16816.F32 R64, R20.reuse, R82, R64 ;  /* 0x000000521440723c */ /* 0x040fec0000001840 */
[C---:B--2---:R-:W-:Y:S06]  /*15110*/  HMMA.16816.F32 R84, R20.reuse, R16, R84 ;  /* 0x000000101454723c */ /* 0x044fec0000001854 */
[----:B------:R-:W-:Y:S06]  /*15120*/  HMMA.16816.F32 R88, R20, R18, R88 ;  /* 0x000000121458723c */ /* 0x000fec0000001858 */
[C---:B------:R-:W-:Y:S06]  /*15130*/  HMMA.16816.F32 R36, R8.reuse, R40, R36 ;  /* 0x000000280824723c */ /* 0x040fec0000001824 */
[C---:B------:R-:W-:Y:S06]  /*15140*/  HMMA.16816.F32 R64, R8.reuse, R42, R64 ;  /* 0x0000002a0840723c */ /* 0x040fec0000001840 */
[C---:B----4-:R-:W-:Y:S06]  /*15150*/  HMMA.16816.F32 R56, R8.reuse, R28, R56 ;  /* 0x0000001c0838723c */ /* 0x050fec0000001838 */
[C---:B------:R-:W-:Y:S06]  /*15160*/  HMMA.16816.F32 R52, R8.reuse, R30, R52 ;  /* 0x0000001e0834723c */ /* 0x040fec0000001834 */
[C---:B-----5:R-:W-:Y:S01]  /*15170*/  HMMA.16816.F32 R84, R8.reuse, R4, R84 ;  /* 0x000000040854723c */ /* 0x060fe20000001854 */
[----:B------:R-:W2:Y:S01]  /*15180*/  LDC R4, c[0x0][0x394] ;  /* 0x0000e500ff047b82 */ /* 0x000ea20000000800 */
[----:B------:R-:W-:Y:S01]  /*15190*/  FMUL.FTZ R36, R36, UR9 ;  /* 0x0000000924247c20 */ /* 0x000fe20008410000 */
[----:B------:R-:W-:Y:S01]  /*151a0*/  FMUL.FTZ R37, R37, UR9 ;  /* 0x0000000925257c20 */ /* 0x000fe20008410000 */
[----:B------:R-:W-:Y:S01]  /*151b0*/  FMUL.FTZ R12, R38, UR9 ;  /* 0x00000009260c7c20 */ /* 0x000fe20008410000 */
[----:B------:R-:W-:Y:S01]  /*151c0*/  FMUL.FTZ R13, R39, UR9 ;  /* 0x00000009270d7c20 */ /* 0x000fe20008410000 */
[----:B------:R-:W-:Y:S01]  /*151d0*/  HMMA.16816.F32 R88, R8, R6, R88 ;  /* 0x000000060858723c */ /* 0x000fe20000001858 */
[----:B------:R-:W-:Y:S01]  /*151e0*/  FMUL.FTZ R29, R64, UR9 ;  /* 0x00000009401d7c20 */ /* 0x000fe20008410000 */
[----:B------:R-:W-:Y:S01]  /*151f0*/  FMUL.FTZ R28, R65, UR9 ;  /* 0x00000009411c7c20 */ /* 0x000fe20008410000 */
[----:B------:R-:W-:Y:S01]  /*15200*/  FMUL.FTZ R14, R66, UR9 ;  /* 0x00000009420e7c20 */ /* 0x000fe20008410000 */
[----:B------:R-:W-:Y:S01]  /*15210*/  FMUL.FTZ R16, R67, UR9 ;  /* 0x0000000943107c20 */ /* 0x000fe20008410000 */
[----:B------:R-:W4:Y:S01]  /*15220*/  MUFU.TANH R36, R36 ;  /* 0x0000002400247308 */ /* 0x000f220000002400 */
[----:B------:R-:W-:Y:S01]  /*15230*/  FMUL.FTZ R56, R56, UR9 ;  /* 0x0000000938387c20 */ /* 0x000fe20008410000 */
[----:B------:R-:W-:Y:S01]  /*15240*/  FMUL.FTZ R57, R57, UR9 ;  /* 0x0000000939397c20 */ /* 0x000fe20008410000 */
[----:B------:R-:W-:Y:S01]  /*15250*/  FMUL.FTZ R58, R58, UR9 ;  /* 0x000000093a3a7c20 */ /* 0x000fe20008410000 */
[----:B------:R-:W-:Y:S01]  /*15260*/  FMUL.FTZ R59, R59, UR9 ;  /* 0x000000093b3b7c20 */ /* 0x000fe20008410000 */
[----:B------:R-:W-:-:S02]  /*15270*/  IADD3 R6, R63, 0x1, -R208 ;  /* 0x000000013f067810 */ /* 0x000fc40007ffe8d0 */
[----:B------:R-:W-:Y:S01]  /*15280*/  FMUL.FTZ R52, R52, UR9 ;  /* 0x0000000934347c20 */ /* 0x000fe20008410000 */
[----:B------:R-:W-:Y:S01]  /*15290*/  FMUL.FTZ R53, R53, UR9 ;  /* 0x0000000935357c20 */ /* 0x000fe20008410000 */
[----:B------:R-:W-:Y:S01]  /*152a0*/  FMUL.FTZ R54, R54, UR9 ;  /* 0x0000000936367c20 */ /* 0x000fe20008410000 */
[----:B------:R-:W-:Y:S01]  /*152b0*/  FMUL.FTZ R55, R55, UR9 ;  /* 0x0000000937377c20 */ /* 0x000fe20008410000 */
[----:B------:R-:W1:Y:S01]  /*152c0*/  MUFU.TANH R37, R37 ;  /* 0x0000002500257308 */ /* 0x000e620000002400 */
[----:B------:R-:W-:Y:S02]  /*152d0*/  VIADD R217, R6, UR8 ;  /* 0x0000000806d97c36 */ /* 0x000fe40008000000 */
[----:B------:R-:W-:Y:S01]  /*152e0*/  FMUL.FTZ R84, R84, UR9 ;  /* 0x0000000954547c20 */ /* 0x000fe20008410000 */
[----:B------:R-:W-:Y:S01]  /*152f0*/  FMUL.FTZ R85, R85, UR9 ;  /* 0x0000000955557c20 */ /* 0x000fe20008410000 */
[----:B------:R-:W-:Y:S01]  /*15300*/  FMUL.FTZ R86, R86, UR9 ;  /* 0x0000000956567c20 */ /* 0x000fe20008410000 */
[----:B------:R-:W-:Y:S01]  /*15310*/  FMUL.FTZ R87, R87, UR9 ;  /* 0x0000000957577c20 */ /* 0x000fe20008410000 */
[----:B--2---:R-:W-:Y:S01]  /*15320*/  IADD3 R4, R63, -R4, -R208 ;  /* 0x800000043f047210 */ /* 0x004fe20007ffe8d0 */
[----:B------:R-:W-:Y:S01]  /*15330*/  FMUL.FTZ R88, R88, UR9 ;  /* 0x0000000958587c20 */ /* 0x000fe20008410000 */
[----:B------:R-:W-:Y:S01]  /*15340*/  FMUL.FTZ R89, R89, UR9 ;  /* 0x0000000959597c20 */ /* 0x000fe20008410000 */
[----:B------:R-:W-:Y:S01]  /*15350*/  FMUL.FTZ R90, R90, UR9 ;  /* 0x000000095a5a7c20 */ /* 0x000fe20008410000 */
[----:B------:R-:W-:Y:S01]  /*15360*/  FMUL.FTZ R91, R91, UR9 ;  /* 0x000000095b5b7c20 */ /* 0x000fe20008410000 */
[----:B------:R-:W2:Y:S01]  /*15370*/  MUFU.TANH R12, R12 ;  /* 0x0000000c000c7308 */ /* 0x000ea20000002400 */
[----:B------:R-:W-:-:S02]  /*15380*/  IADD3 R218, R219, UR8, R6 ;  /* 0x00000008dbda7c10 */ /* 0x000fc4000fffe006 */
[-C--:B------:R-:W-:Y:S02]  /*15390*/  VIADDMNMX R217, R217, R108.reuse, R63, PT ;  /* 0x0000006cd9d97246 */ /* 0x080fe4000380013f */
[----:B------:R-:W-:Y:S02]  /*153a0*/  VIMNMX R218, R218, R63, PT ;  /* 0x0000003fdada7248 */ /* 0x000fe40003fe0100 */
[C---:B------:R-:W-:Y:S01]  /*153b0*/  VIADDMNMX R220, R4.reuse, R108, RZ, !PT ;  /* 0x0000006c04dc7246 */ /* 0x040fe200078001ff */
[----:B------:R-:W1:Y:S01]  /*153c0*/  MUFU.TANH R13, R13 ;  /* 0x0000000d000d7308 */ /* 0x000e620000002400 */
[----:B------:R-:W-:-:S07]  /*153d0*/  VIADDMNMX R219, R4, R219, RZ, !PT ;  /* 0x000000db04db7246 */ /* 0x000fce00078001ff */
        /* <DEDUP_REMOVED lines=23> */
[----:B------:R-:W2:Y:S01]  /*15550*/  LDC R5, c[0x0][0x380] ;  /* 0x0000e000ff057b82 */ /* 0x000ea20000000800 */
[----:B------:R-:W-:Y:S01]  /*15560*/  IADD3 R18, R44, -0x40, RZ ;  /* 0xffffffc02c127810 */ /* 0x000fe20007ffe0ff */
[----:B------:R-:W-:Y:S01]  /*15570*/  ULDC.64 UR8, c[0x0][0x248] ;  /* 0x0000920000087ab9 */ /* 0x000fe20000000a00 */
[----:B------:R-:W-:Y:S02]  /*15580*/  IABS R8, R44 ;  /* 0x0000002c00087213 */ /* 0x000fe40000000000 */
[----:B------:R-:W-:Y:S02]  /*15590*/  IABS R6, R18 ;  /* 0x0000001200067213 */ /* 0x000fe40000000000 */
[-C--:B--2---:R-:W-:Y:S02]  /*155a0*/  IABS R4, R5.reuse ;  /* 0x0000000500047213 */ /* 0x084fe40000000000 */
[----:B------:R-:W-:Y:S02]  /*155b0*/  LOP3.LUT R18, R18, R5, RZ, 0x3c, !PT ;  /* 0x0000000512127212 */ /* 0x000fe400078e3cff */
[----:B------:R-:W2:Y:S08]  /*155c0*/  I2F.RP R9, R4 ;  /* 0x0000000400097306 */ /* 0x000eb00000209400 */
[----:B--2---:R-:W2:Y:S02]  /*155d0*/  MUFU.RCP R10, R9 ;  /* 0x00000009000a7308 */ /* 0x004ea40000001000 */
[----:B--2---:R-:W-:-:S06]  /*155e0*/  VIADD R10, R10, 0xffffffe ;  /* 0x0ffffffe0a0a7836 */ /* 0x004fcc0000000000 */
[----:B------:R-:W2:Y:S02]  /*155f0*/  F2I.FTZ.U32.TRUNC.NTZ R11, R10 ;  /* 0x0000000a000b7305 */ /* 0x000ea4000021f000 */
[----:B--2---:R-:W-:Y:S02]  /*15600*/  IMAD.MOV R7, RZ, RZ, -R11 ;  /* 0x000000ffff077224 */ /* 0x004fe400078e0a0b */
        /* <DEDUP_REMOVED lines=24> */
[----:B------:R-:W-:Y:S02]  /*15790*/  @!P0 IMAD.MOV R10, RZ, RZ, -R10 ;  /* 0x000000ffff0a8224 */ /* 0x000fe400078e0a0a */
[----:B------:R-:W-:-:S04]  /*157a0*/  @!P2 IADD3 R11, -R11, RZ, RZ ;  /* 0x000000ff0b0ba210 */ /* 0x000fc80007ffe1ff */
[C---:B------:R-:W-:Y:S02]  /*157b0*/  SEL R7, R6.reuse, R11, !P1 ;  /* 0x0000000b06077207 */ /* 0x040fe40004800000 */
[----:B------:R-:W-:-:S03]  /*157c0*/  SEL R6, R6, R10, !P1 ;  /* 0x0000000a06067207 */ /* 0x000fc60004800000 */
        /* <DEDUP_REMOVED lines=8> */
[----:B------:R-:W-:Y:S02]  /*15850*/  IMAD R5, R6, UR9, R5 ;  /* 0x0000000906057c24 */ /* 0x000fe4000f8e0205 */
[----:B--2---:R-:W-:Y:S02]  /*15860*/  IMAD.IADD R4, R4, 0x1, -R9 ;  /* 0x0000000104047824 */ /* 0x004fe400078e0a09 */
[----:B------:R-:W-:Y:S01]  /*15870*/  IMAD.WIDE.U32 R8, R6, UR8, RZ ;  /* 0x0000000806087c25 */ /* 0x000fe2000f8e00ff */
[----:B------:R-:W-:Y:S02]  /*15880*/  ULDC.64 UR8, c[0x0][0x230] ;  /* 0x00008c0000087ab9 */ /* 0x000fe40000000a00 */
[----:B------:R-:W-:Y:S02]  /*15890*/  SHF.R.S32.HI R7, RZ, 0x1f, R4 ;  /* 0x0000001fff077819 */ /* 0x000fe40000011404 */
[----:B------:R-:W-:-:S03]  /*158a0*/  IADD3 R9, R9, R5, RZ ;  /* 0x0000000509097210 */ /* 0x000fc60007ffe0ff */
[----:B------:R-:W-:-:S04]  /*158b0*/  IMAD R7, R7, UR8, RZ ;  /* 0x0000000807077c24 */ /* 0x000fc8000f8e02ff */
[C---:B------:R-:W-:Y:S02]  /*158c0*/  IMAD R7, R4.reuse, UR9, R7 ;  /* 0x0000000904077c24 */ /* 0x040fe4000f8e0207 */
[----:B------:R-:W-:-:S04]  /*158d0*/  IMAD.WIDE.U32 R4, R4, UR8, R8 ;  /* 0x0000000804047c25 */ /* 0x000fc8000f8e0008 */
[----:B------:R-:W-:Y:S01]  /*158e0*/  IMAD.IADD R5, R5, 0x1, R7 ;  /* 0x0000000105057824 */ /* 0x000fe200078e0207 */
[----:B------:R-:W-:Y:S06]  /*158f0*/  BRA `(.L_x_2637) ;  /* 0x00000000000c7947 */ /* 0x000fec0003800000 */
.L_x_2636:
[----:B------:R-:W2:Y:S02]  /*15900*/  LDC R4, c[0x0][0x248] ;  /* 0x00009200ff047b82 */ /* 0x000ea40000000800 */
[----:B--2---:R-:W-:-:S04]  /*15910*/  LEA R4, -R4, RZ, 0x6 ;  /* 0x000000ff04047211 */ /* 0x004fc800078e31ff */
[----:B------:R-:W-:-:S07]  /*15920*/  SHF.R.S32.HI R5, RZ, 0x1f, R4 ;  /* 0x0000001fff057819 */ /* 0x000fce0000011404 */
.L_x_2637:
[C---:B------:R-:W-:Y:S02]  /*15930*/  LOP3.LUT P2, RZ, R3.reuse, 0x2, RZ, 0xc0, !PT ;  /* 0x0000000203ff7812 */ /* 0x040fe4000784c0ff */
[C---:B------:R-:W-:Y:S02]  /*15940*/  LOP3.LUT P1, RZ, R3.reuse, 0x4, RZ, 0xc0, !PT ;  /* 0x0000000403ff7812 */ /* 0x040fe4000782c0ff */
[C---:B------:R-:W-:Y:S02]  /*15950*/  LEA R8, P4, R4.reuse, R214, 0x1 ;  /* 0x000000d604087211 */ /* 0x040fe400078808ff */
[----:B------:R-:W-:Y:S02]  /*15960*/  LOP3.LUT P6, RZ, R3, 0x1, RZ, 0xc0, !PT ;  /* 0x0000000103ff7812 */ /* 0x000fe400078cc0ff */
[----:B------:R-:W-:-:S05]  /*15970*/  LEA.HI.X R9, R4, R215, R5, 0x1, P4 ;  /* 0x000000d704097211 */ /* 0x000fca00020f0c05 */
[----:B------:R-:W-:-:S04]  /*15980*/  @P2 IADD3 R7, P0, R4, R150, RZ ;  /* 0x0000009604072210 */ /* 0x000fc80007f1e0ff */
[----:B------:R-:W-:Y:S01]  /*15990*/  @P2 LEA R30, P4, R7, UR10, 0x1 ;  /* 0x0000000a071e2c11 */ /* 0x000fe2000f8808ff */
[--C-:B------:R-:W-:Y:S01]  /*159a0*/  @P2 IMAD.X R10, R5, 0x1, R149.reuse, P0 ;  /* 0x00000001050a2824 */ /* 0x100fe200000e0695 */
        /* <DEDUP_REMOVED lines=39> */
[----:B------:R-:W-:-:S02]  /*15c20*/  @P2 IADD3 R7, P0, R4, R150, RZ ;  /* 0x0000009604072210 */ /* 0x000fc40007f1e0ff */
[C---:B------:R-:W-:Y:S01]  /*15c30*/  @P6 LEA R34, P4, R4.reuse, R214, 0x1 ;  /* 0x000000d604226211 */ /* 0x040fe200078808ff */
[----:B------:R-:W-:Y:S01]  /*15c40*/  @!PT LDS RZ, [RZ] ;  /* 0x00000000fffff984 */ /* 0x000fe20000000800 */
[----:B------:R-:W-:Y:S01]  /*15c50*/  @!PT LDS RZ, [RZ] ;  /* 0x00000000fffff984 */ /* 0x000fe20000000800 */
[----:B------:R-:W-:Y:S01]  /*15c60*/  @!PT LDS RZ, [RZ] ;  /* 0x00000000fffff984 */ /* 0x000fe20000000800 */
[----:B------:R2:W-:Y:S02]  /*15c70*/  @P2 LDGSTS.E.BYPASS.LTC128B.128 [R212+0x8800], desc[UR6][R20.64+0x80] ;  /* 0x0880008014d42fae */ /* 0x0005e4000b901d46 */
[----:B------:R-:W-:Y:S01]  /*15c80*/  @P2 IMAD.X R6, R5, 0x1, R149, P0 ;  /* 0x0000000105062824 */ /* 0x000fe200000e0695 */
[C---:B------:R-:W-:Y:S01]  /*15c90*/  @P6 LEA.HI.X R35, R4.reuse, R215, R5, 0x1, P4 ;  /* 0x000000d704236211 */ /* 0x040fe200020f0c05 */
[----:B------:R2:W-:Y:S01]  /*15ca0*/  @!P2 STS.128 [R212+0x8800], RZ ;  /* 0x008800ffd400a388 */ /* 0x0005e20000000c00 */
[C---:B------:R-:W-:Y:S02]  /*15cb0*/  @P2 LEA R32, P4, R7.reuse, UR10, 0x1 ;  /* 0x0000000a07202c11 */ /* 0x040fe4000f8808ff */
[----:B------:R-:W-:Y:S01]  /*15cc0*/  @P1 IADD3 R3, P0, R4, R150, RZ ;  /* 0x0000009604031210 */ /* 0x000fe20007f1e0ff */
[----:B------:R-:W-:Y:S01]  /*15cd0*/  @!PT LDS RZ, [RZ] ;  /* 0x00000000fffff984 */ /* 0x000fe20000000800 */
[----:B------:R-:W-:Y:S01]  /*15ce0*/  @!PT LDS RZ, [RZ] ;  /* 0x00000000fffff984 */ /* 0x000fe20000000800 */
[----:B------:R-:W-:Y:S01]  /*15cf0*/  @!PT LDS RZ, [RZ] ;  /* 0x00000000fffff984 */ /* 0x000fe20000000800 */
[----:B------:R2:W-:Y:S01]  /*15d00*/  @P1 LDGSTS.E.BYPASS.LTC128B.128 [R212+0xa800], desc[UR6][R10.64+0x100] ;  /* 0x0a8001000ad41fae */ /* 0x0005e2000b901d46 */
[----:B------:R-:W-:-:S02]  /*15d10*/  @P2 LEA.HI.X R33, R7, UR11, R6, 0x1, P4 ;  /* 0x0000000b07212c11 */ /* 0x000fc4000a0f0c06 */
[----:B------:R-:W-:Y:S01]  /*15d20*/  IADD3 R7, P4, R207, R4, RZ ;  /* 0x00000004cf077210 */ /* 0x000fe20007f9e0ff */
[----:B------:R-:W-:Y:S01]  /*15d30*/  @P1 IMAD.X R6, R5, 0x1, R149, P0 ;  /* 0x0000000105061824 */ /* 0x000fe200000e0695 */
        /* <DEDUP_REMOVED lines=15> */
[C-C-:B------:R-:W-:Y:S01]  /*15e30*/  @P2 IMAD.X R4, R148.reuse, 0x1, R149.reuse, P4 ;  /* 0x0000000194042824 */ /* 0x140fe200020e0695 */
[C---:B------:R-:W-:Y:S01]  /*15e40*/  @P2 LEA R42, P4, R3.reuse, UR10, 0x1 ;  /* 0x0000000a032a2c11 */ /* 0x040fe2000f8808ff */
        /* <DEDUP_REMOVED lines=30> */
.L_x_2635:
[----:B------:R-:W-:Y:S01]  /*16030*/  IMAD.IADD R109, R44, 0x1, R109 ;  /* 0x000000012c6d7824 */ /* 0x000fe200078e026d */
[----:B------:R-:W-:Y:S01]  /*16040*/  ULDC UR5, c[0x0][0x2ec] ;  /* 0x0000bb0000057ab9 */ /* 0x000fe20000000800 */
[----:B------:R-:W-:Y:S02]  /*16050*/  LEA R196, R47, UR4, 0x1 ;  /* 0x000000042fc47c11 */ /* 0x000fe4000f8e08ff */
[C---:B------:R-:W-:Y:S01]  /*16060*/  VIADD R3, R109.reuse, 0x1 ;  /* 0x000000016d037836 */ /* 0x040fe20000000000 */
[CC--:B------:R-:W-:Y:S01]  /*16070*/  ISETP.GE.AND P0, PT, R109.reuse, R217.reuse, PT ;  /* 0x000000d96d00720c */ /* 0x0c0fe20003f06270 */
[C---:B--2---:R-:W-:Y:S01]  /*16080*/  VIADD R5, R109.reuse, 0x8 ;  /* 0x000000086d057836 */ /* 0x044fe20000000000 */
[CC--:B------:R-:W-:Y:S01]  /*16090*/  ISETP.GE.AND P2, PT, R109.reuse, R218.reuse, PT ;  /* 0x000000da6d00720c */ /* 0x0c0fe20003f46270 */
[----:B------:R-:W-:Y:S01]  /*160a0*/  VIADD R4, R109, 0x9 ;  /* 0x000000096d047836 */ /* 0x000fe20000000000 */
[CC--:B------:R-:W-:Y:S01]  /*160b0*/  ISETP.GE.AND P6, PT, R3.reuse, R217.reuse, PT ;  /* 0x000000d90300720c */ /* 0x0c0fe20003fc6270 */
[--C-:B------:R-:W-:Y:S01]  /*160c0*/  IMAD R194, R46, 0x2, R196.reuse ;  /* 0x000000022ec27824 */ /* 0x100fe200078e02c4 */
[----:B------:R-:W-:Y:S01]  /*160d0*/  ISETP.GE.AND P1, PT, R3, R218, PT ;  /* 0x000000da0300720c */ /* 0x000fe20003f26270 */
[----:B------:R-:W-:Y:S01]  /*160e0*/  LDSM.16.MT88.4 R40, [R196+0xe000] ;  /* 0x00e00000c428783b */ /* 0x000fe20000004200 */
[-C--:B------:R-:W-:Y:S01]  /*160f0*/  ISETP.LT.OR P0, PT, R109, R220.reuse, P0 ;  /* 0x000000dc6d00720c */ /* 0x080fe20000701670 */
[----:B------:R-:W-:Y:S01]  /*16100*/  IMAD R193, R45, 0x2, R196 ;  /* 0x000000022dc17824 */ /* 0x000fe200078e02c4 */
[----:B------:R-:W-:Y:S01]  /*16110*/  ISETP.LT.OR P6, PT, R3, R220, P6 ;  /* 0x000000dc0300720c */ /* 0x000fe200037c1670 */
[----:B------:R-:W-:Y:S01]  /*16120*/  LDSM.16.MT88.4 R116, [R194+0xc000] ;  /* 0x00c00000c274783b */ /* 0x000fe20000004200 */
[----:B------:R-:W-:Y:S01]  /*16130*/  ISETP.GE.AND P4, PT, R5, R217, PT ;  /* 0x000000d90500720c */ /* 0x000fe20003f86270 */
[----:B------:R-:W-:Y:S01]  /*16140*/  IMAD R192, R45, 0x2, R194 ;  /* 0x000000022dc07824 */ /* 0x000fe200078e02c2 */
[-C--:B------:R-:W-:Y:S01]  /*16150*/  ISETP.LT.OR P2, PT, R109, R219.reuse, P2 ;  /* 0x000000db6d00720c */ /* 0x080fe20001741670 */
[----:B-1----:R-:W-:Y:S01]  /*16160*/  LDSM.16.MT88.4 R56, [R193+0xe000] ;  /* 0x00e00000c138783b */ /* 0x002fe20000004200 */
[----:B------:R-:W-:-:S02]  /*16170*/  ISETP.LT.OR P1, PT, R3, R219, P1 ;  /* 0x000000db0300720c */ /* 0x000fc40000f21670 */
[----:B------:R-:W-:Y:S01]  /*16180*/  FSEL R3, R0, -INF , !P0 ;  /* 0xff80000000037808 */ /* 0x000fe20004000000 */
[----:B------:R-:W-:Y:S01]  /*16190*/  VIADD R0, R109, 0x10 ;  /* 0x000000106d007836 */ /* 0x000fe20000000000 */
[C---:B------:R-:W-:Y:S01]  /*161a0*/  ISETP.LT.OR P4, PT, R5.reuse, R220, P4 ;  /* 0x000000dc0500720c */ /* 0x040fe20002781670 */
[----:B------:R-:W-:Y:S01]  /*161b0*/  LDSM.16.MT88.4 R64, [R192+0xe000] ;  /* 0x00e00000c040783b */ /* 0x000fe20000004200 */
[----:B------:R-:W-:Y:S02]  /*161c0*/  FSEL R23, R72, -INF , !P2 ;  /* 0xff80000048177808 */ /* 0x000fe40005000000 */
[----:B------:R-:W-:Y:S01]  /*161d0*/  FSEL R31, R62, -INF , !P6 ;  /* 0xff8000003e1f7808 */ /* 0x000fe20007000000 */
[----:B------:R-:W-:Y:S01]  /*161e0*/  LDSM.16.MT88.4 R80, [R194+0x10000] ;  /* 0x01000000c250783b */ /* 0x000fe20000004200 */
[C---:B------:R-:W-:Y:S02]  /*161f0*/  ISETP.GE.AND P2, PT, R4.reuse, R217, PT ;  /* 0x000000d90400720c */ /* 0x040fe40003f46270 */
[-C--:B------:R-:W-:Y:S01]  /*16200*/  ISETP.GE.AND P6, PT, R4, R218.reuse, PT ;  /* 0x000000da0400720c */ /* 0x080fe20003fc6270 */
[----:B------:R-:W-:Y:S01]  /*16210*/  LDSM.16.MT88.4 R124, [R196+0xc000] ;  /* 0x00c00000c47c783b */ /* 0x000fe20000004200 */
[----:B------:R-:W-:-:S02]  /*16220*/  ISETP.GE.AND P0, PT, R5, R218, PT ;  /* 0x000000da0500720c */ /* 0x000fc40003f06270 */
[----:B------:R-:W-:Y:S01]  /*16230*/  FSEL R73, R73, -INF , !P1 ;  /* 0xff80000049497808 */ /* 0x000fe20004800000 */
[----:B------:R-:W-:Y:S01]  /*16240*/  LDSM.16.MT88.4 R100, [R192+0xc000] ;  /* 0x00c00000c064783b */ /* 0x000fe20000004200 */
[----:B------:R-:W-:Y:S02]  /*16250*/  FSEL R33, R24, -INF , !P4 ;  /* 0xff80000018217808 */ /* 0x000fe40006000000 */
[C---:B------:R-:W-:Y:S01]  /*16260*/  ISETP.GE.AND P1, PT, R0.reuse, R217, PT ;  /* 0x000000d90000720c */ /* 0x040fe20003f26270 */
[----:B------:R-:W-:Y:S01]  /*16270*/  LDSM.16.MT88.4 R48, [R194+0xe000] ;  /* 0x00e00000c230783b */ /* 0x000fe20000004200 */
[----:B------:R-:W-:Y:S02]  /*16280*/  ISETP.GE.AND P4, PT, R0, R218, PT ;  /* 0x000000da0000720c */ /* 0x000fe40003f86270 */
[CC--:B------:R-:W-:Y:S01]  /*16290*/  ISETP.LT.OR P2, PT, R4.reuse, R220.reuse, P2 ;  /* 0x000000dc0400720c */ /* 0x0c0fe20001741670 */
[----:B------:R-:W-:Y:S01]  /*162a0*/  LDSM.16.MT88.4 R88, [R193+0x10000] ;  /* 0x01000000c158783b */ /* 0x000fe20000004200 */
[-C--:B------:R-:W-:Y:S01]  /*162b0*/  ISETP.LT.OR P6, PT, R4, R219.reuse, P6 ;  /* 0x000000db0400720c */ /* 0x080fe200037c1670 */
[----:B------:R-:W-:Y:S01]  /*162c0*/  VIADD R4, R109, 0x11 ;  /* 0x000000116d047836 */ /* 0x000fe20000000000 */
        /* <DEDUP_REMOVED lines=19> */
[C---:B------:R-:W-:Y:S02]  /*16400*/  ISETP.LT.OR P6, PT, R0.reuse, R220, P6 ;  /* 0x000000dc0000720c */ /* 0x040fe400037c1670 */
[----:B------:R-:W-:Y:S01]  /*16410*/  ISETP.LT.OR P1, PT, R0, R219, P1 ;  /* 0x000000db0000720c */ /* 0x000fe20000f21670 */
[----:B------:R-:W-:Y:S01]  /*16420*/  VIADD R0, R109, 0x20 ;  /* 0x000000206d007836 */ /* 0x000fe20000000000 */
[----:B------:R-:W-:Y:S02]  /*16430*/  FSEL R11, R12, -INF , !P4 ;  /* 0xff8000000c0b7808 */ /* 0x000fe40006000000 */
[----:B------:R-:W-:Y:S02]  /*16440*/  FSEL R17, R37, -INF , !P0 ;  /* 0xff80000025117808 */ /* 0x000fe40004000000 */
[C---:B------:R-:W-:Y:S02]  /*16450*/  ISETP.GE.AND P4, PT, R4.reuse, R217, PT ;  /* 0x000000d90400720c */ /* 0x040fe40003f86270 */
[----:B------:R-:W-:-:S02]  /*16460*/  ISETP.GE.AND P0, PT, R4, R218, PT ;  /* 0x000000da0400720c */ /* 0x000fc40003f06270 */
[----:B------:R-:W-:Y:S02]  /*16470*/  FMNMX.FTZ R6, R25, R6, !PT ;  /* 0x0000000619067209 */ /* 0x000fe40007810000 */
[----:B------:R-:W-:Y:S02]  /*16480*/  FSEL R9, R13, -INF , !P2 ;  /* 0xff8000000d097808 */ /* 0x000fe40005000000 */
[----:B------:R-:W-:Y:S02]  /*16490*/  FSEL R15, R29, -INF , !P6 ;  /* 0xff8000001d0f7808 */ /* 0x000fe40007000000 */
[C---:B------:R-:W-:Y:S02]  /*164a0*/  ISETP.GE.AND P2, PT, R0.reuse, R217, PT ;  /* 0x000000d90000720c */ /* 0x040fe40003f46270 */
[----:B------:R-:W-:Y:S02]  /*164b0*/  ISETP.GE.AND P6, PT, R0, R218, PT ;  /* 0x000000da0000720c */ /* 0x000fe40003fc6270 */
[----:B------:R-:W-:-:S02]  /*164c0*/  ISETP.LT.OR P4, PT, R4, R220, P4 ;  /* 0x000000dc0400720c */ /* 0x000fc40002781670 */
[-C--:B------:R-:W-:Y:S01]  /*164d0*/  ISETP.LT.OR P0, PT, R4, R219.reuse, P0 ;  /* 0x000000db0400720c */ /* 0x080fe20000701670 */
[----:B------:R-:W-:Y:S01]  /*164e0*/  VIADD R4, R109, 0x21 ;  /* 0x000000216d047836 */ /* 0x000fe20000000000 */
[----:B------:R-:W-:Y:S02]  /*164f0*/  FMNMX.FTZ R6, R19, R6, !PT ;  /* 0x0000000613067209 */ /* 0x000fe40007810000 */
[C---:B------:R-:W-:Y:S02]  /*16500*/  ISETP.LT.OR P2, PT, R0.reuse, R220, P2 ;  /* 0x000000dc0000720c */ /* 0x040fe40001741670 */
[----:B------:R-:W-:Y:S01]  /*16510*/  ISETP.LT.OR P6, PT, R0, R219, P6 ;  /* 0x000000db0000720c */ /* 0x000fe200037c1670 */
[----:B------:R-:W-:Y:S01]  /*16520*/  VIADD R0, R109, 0x28 ;  /* 0x000000286d007836 */ /* 0x000fe20000000000 */
[----:B------:R-:W-:Y:S02]  /*16530*/  FSEL R7, R14, -INF , !P1 ;  /* 0xff8000000e077808 */ /* 0x000fe40004800000 */
[----:B------:R-:W-:-:S02]  /*16540*/  FSEL R13, R28, -INF , !P4 ;  /* 0xff8000001c0d7808 */ /* 0x000fc40006000000 */
[----:B------:R-:W-:Y:S02]  /*16550*/  FMNMX.FTZ R8, R17, R6, !PT ;  /* 0x0000000611087209 */ /* 0x000fe40007810000 */
[C---:B------:R-:W-:Y:S02]  /*16560*/  ISETP.GE.AND P1, PT, R4.reuse, R217, PT ;  /* 0x000000d90400720c */ /* 0x040fe40003f26270 */
[----:B------:R-:W-:Y:S02]  /*16570*/  ISETP.GE.AND P4, PT, R4, R218, PT ;  /* 0x000000da0400720c */ /* 0x000fe40003f86270 */
[----:B------:R-:W-:Y:S02]  /*16580*/  FMNMX.FTZ R6, R23, R73, !PT ;  /* 0x0000004917067209 */ /* 0x000fe40007810000 */
[----:B------:R-:W-:Y:S02]  /*16590*/  FSEL R5, R16, -INF , !P0 ;  /* 0xff80000010057808 */ /* 0x000fe40004000000 */
[----:B------:R-:W-:-:S02]  /*165a0*/  FSEL R233, R233, -INF , !P2 ;  /* 0xff800000e9e97808 */ /* 0x000fc40005000000 */
        /* <DEDUP_REMOVED lines=29> */
[----:B------:R-:W-:Y:S01]  /*16780*/  VIADD R0, R109, 0x38 ;  /* 0x000000386d007836 */ /* 0x000fe20000000000 */
        /* <DEDUP_REMOVED lines=12> */
[----:B------:R-:W-:Y:S02]  /*16850*/  ISETP.LT.OR P6, PT, R0, R220, P6 ;  /* 0x000000dc0000720c */ /* 0x000fe400037c1670 */
        /* <DEDUP_REMOVED lines=19> */
[----:B------:R-:W-:Y:S02]  /*16990*/  ISETP.GE.AND P0, PT, R109, R218, PT ;  /* 0x000000da6d00720c */ /* 0x000fe40003f06270 */
        /* <DEDUP_REMOVED lines=35> */
[----:B------:R-:W-:Y:S01]  /*16bd0*/  LDSM.16.MT88.4 R12, [R194+0xc800] ;  /* 0x00c80000c20c783b */ /* 0x000fe20000004200 */
        /* <DEDUP_REMOVED lines=16> */
[----:B-1----:R-:W-:Y:S01]  /*16ce0*/  F2FP.F16.F32.PACK_AB R96, R158, R161 ;  /* 0x000000a19e60723e */ /* 0x002fe200000000ff */
[--C-:B------:R-:W-:Y:S01]  /*16cf0*/  FFMA.FTZ R138, R5, UR5, -R168.reuse ;  /* 0x00000005058a7c23 */ /* 0x100fe200080108a8 */
[--C-:B------:R-:W-:Y:S01]  /*16d00*/  FFMA.FTZ R166, R229, UR5, -R168.reuse ;  /* 0x00000005e5a67c23 */ /* 0x100fe200080108a8 */
[----:B------:R-:W1:Y:S01]  /*16d10*/  LDSM.16.MT88.4 R72, [R196+0x10000] ;  /* 0x01000000c448783b */ /* 0x000e620000004200 */
[--C-:B------:R-:W-:Y:S01]  /*16d20*/  FFMA.FTZ R171, R171, UR5, -R168.reuse ;  /* 0x00000005abab7c23 */ /* 0x100fe200080108a8 */
[--C-:B------:R-:W-:Y:S01]  /*16d30*/  FFMA.FTZ R170, R227, UR5, -R168.reuse ;  /* 0x00000005e3aa7c23 */ /* 0x100fe200080108a8 */
[----:B------:R-:W-:Y:S01]  /*16d40*/  MUFU.EX2 R160, R160 ;  /* 0x000000a000a07308 */ /* 0x000fe20000000800 */
[----:B------:R-:W3:Y:S01]  /*16d50*/  LDSM.16.MT88.4 R20, [R193+0xe800] ;  /* 0x00e80000c114783b */ /* 0x000ee20000004200 */
[----:B------:R-:W-:Y:S01]  /*16d60*/  FFMA.FTZ R177, R177, UR5, -R168 ;  /* 0x00000005b1b17c23 */ /* 0x000fe200080108a8 */
[--C-:B------:R-:W-:Y:S01]  /*16d70*/  FFMA.FTZ R176, R221, UR5, -R172.reuse ;  /* 0x00000005ddb07c23 */ /* 0x100fe200080108ac */
[----:B------:R-:W-:Y:S01]  /*16d80*/  FFMA.FTZ R225, R201, UR5, -R172 ;  /* 0x00000005c9e17c23 */ /* 0x000fe200080108ac */
[----:B------:R-:W-:Y:S01]  /*16d90*/  LDSM.16.MT88.4 R24, [R194+0xe800] ;  /* 0x00e80000c218783b */ /* 0x000fe20000004200 */
[--C-:B------:R-:W-:Y:S01]  /*16da0*/  FFMA.FTZ R172, R179, UR5, -R168.reuse ;  /* 0x00000005b3ac7c23 */ /* 0x100fe200080108a8 */
[--C-:B------:R-:W-:Y:S01]  /*16db0*/  FFMA.FTZ R175, R175, UR5, -R168.reuse ;  /* 0x00000005afaf7c23 */ /* 0x100fe200080108a8 */
[----:B------:R-:W4:Y:S01]  /*16dc0*/  MUFU.EX2 R163, R163 ;  /* 0x000000a300a37308 */ /* 0x000f220000000800 */
[----:B--2---:R-:W-:Y:S01]  /*16dd0*/  F2FP.F16.F32.PACK_AB R98, R152, R155 ;  /* 0x0000009b9862723e */ /* 0x004fe200000000ff */
[--C-:B------:R-:W-:Y:S01]  /*16de0*/  FFMA.FTZ R173, R173, UR5, -R168.reuse ;  /* 0x00000005adad7c23 */ /* 0x100fe200080108a8 */
[----:B------:R-:W-:Y:S01]  /*16df0*/  FFMA.FTZ R168, R169, UR5, -R168 ;  /* 0x00000005a9a87c23 */ /* 0x000fe200080108a8 */
[----:B------:R-:W-:-:S04]  /*16e00*/  FADD.FTZ R158, R161, R158 ;  /* 0x0000009ea19e7221 */ /* 0x000fc80000010000 */
[----:B------:R-:W-:Y:S01]  /*16e10*/  MUFU.EX2 R159, R159 ;  /* 0x0000009f009f7308 */ /* 0x000fe20000000800 */
[----:B------:R-:W-:-:S04]  /*16e20*/  FADD.FTZ R155, R155, R158 ;  /* 0x0000009e9b9b7221 */ /* 0x000fc80000010000 */
[----:B------:R-:W-:-:S03]  /*16e30*/  FADD.FTZ R152, R152, R155 ;  /* 0x0000009b98987221 */ /* 0x000fc60000010000 */
[----:B------:R-:W2:Y:S01]  /*16e40*/  MUFU.EX2 R154, R154 ;  /* 0x0000009a009a7308 */ /* 0x000ea20000000800 */
[----:B----4-:R-:W-:Y:S01]  /*16e50*/  F2FP.F16.F32.PACK_AB R97, R163, R160 ;  /* 0x000000a0a361723e */ /* 0x010fe200000000ff */
[----:B------:R-:W-:-:S06]  /*16e60*/  FADD.FTZ R160, R160, R163 ;  /* 0x000000a3a0a07221 */ /* 0x000fcc0000010000 */
[----:B------:R-:W-:Y:S08]  /*16e70*/  MUFU.EX2 R153, R153 ;  /* 0x0000009900997308 */ /* 0x000ff00000000800 */
[----:B------:R-:W4:Y:S01]  /*16e80*/  MUFU.EX2 R150, R150 ;  /* 0x0000009600967308 */ /* 0x000f220000000800 */
[----:B--2---:R-:W-:Y:S01]  /*16e90*/  F2FP.F16.F32.PACK_AB R99, R154, R159 ;  /* 0x0000009f9a63723e */ /* 0x004fe200000000ff */
[----:B------:R-:W-:-:S04]  /*16ea0*/  FADD.FTZ R159, R159, R160 ;  /* 0x000000a09f9f7221 */ /* 0x000fc80000010000 */
[----:B------:R-:W-:Y:S02]  /*16eb0*/  FADD.FTZ R154, R154, R159 ;  /* 0x0000009f9a9a7221 */ /* 0x000fe40000010000 */
[C---:B------:R-:W-:Y:S01]  /*16ec0*/  HMMA.16816.F32 R120, R96.reuse, R116, RZ ;  /* 0x000000746078723c */ /* 0x040fe200000018ff */
[----:B------:R-:W-:Y:S05]  /*16ed0*/  MUFU.EX2 R149, R149 ;  /* 0x0000009500957308 */ /* 0x000fea0000000800 */
[C---:B------:R-:W-:Y:S03]  /*16ee0*/  HMMA.16816.F32 R36, R96.reuse, R40, RZ ;  /* 0x000000286024723c */ /* 0x040fe600000018ff */
[----:B------:R-:W2:Y:S01]  /*16ef0*/  MUFU.EX2 R0, R0 ;  /* 0x0000000000007308 */ /* 0x000ea20000000800 */
        /* <DEDUP_REMOVED lines=8> */
[----:B--2---:R-:W-:Y:S01]  /*16f80*/  F2FP.F16.F32.PACK_AB R6, R0, R149 ;  /* 0x000000950006723e */ /* 0x004fe200000000ff */
[----:B------:R-:W-:-:S03]  /*16f90*/  FADD.FTZ R149, R149, R150 ;  /* 0x0000009695957221 */ /* 0x000fc60000010000 */
[C---:B------:R-:W-:Y:S01]  /*16fa0*/  HMMA.16816.F32 R60, R96.reuse, R64, RZ ;  /* 0x00000040603c723c */ /* 0x040fe200000018ff */
[----:B------:R-:W-:Y:S02]  /*16fb0*/  FADD.FTZ R149, R0, R149 ;  /* 0x0000009500957221 */ /* 0x000fe40000010000 */
[----:B------:R-:W-:Y:S03]  /*16fc0*/  MUFU.EX2 R139, R139 ;  /* 0x0000008b008b7308 */ /* 0x000fe60000000800 */
[C---:B------:R-:W-:Y:S05]  /*16fd0*/  HMMA.16816.F32 R56, R96.reuse, R58, RZ ;  /* 0x0000003a6038723c */ /* 0x040fea00000018ff */
[----:B------:R-:W2:Y:S01]  /*16fe0*/  MUFU.EX2 R138, R138 ;  /* 0x0000008a008a7308 */ /* 0x000ea20000000800 */
[----:B----4-:R-:W-:Y:S01]  /*16ff0*/  F2FP.F16.F32.PACK_AB R5, R148, R151 ;  /* 0x000000979405723e */ /* 0x010fe200000000ff */
[----:B------:R-:W-:Y:S01]  /*17000*/  HMMA.16816.F32 R64, R96, R66, RZ ;  /* 0x000000426040723c */ /* 0x000fe200000018ff */
[----:B------:R-:W-:-:S04]  /*17010*/  FADD.FTZ R151, R151, R154 ;  /* 0x0000009a97977221 */ /* 0x000fc80000010000 */
[----:B------:R-:W-:Y:S01]  /*17020*/  FADD.FTZ R148, R148, R151 ;  /* 0x0000009794947221 */ /* 0x000fe20000010000 */
[C---:B-1----:R-:W-:Y:S01]  /*17030*/  HMMA.16816.F32 R68, R96.reuse, R72, RZ ;  /* 0x000000486044723c */ /* 0x042fe200000018ff */
        /* <DEDUP_REMOVED lines=11> */
[----:B------:R-:W4:Y:S03]  /*170f0*/  MUFU.EX2 R167, R167 ;  /* 0x000000a700a77308 */ /* 0x000f260000000800 */
[C---:B------:R-:W-:Y:S05]  /*17100*/  HMMA.16816.F32 R36, R4.reuse, R8, R36 ;  /* 0x000000080424723c */ /* 0x040fea0000001824 */
[----:B------:R-:W-:Y:S01]  /*17110*/  MUFU.EX2 R166, R166 ;  /* 0x000000a600a67308 */ /* 0x000fe20000000800 */
[----:B------:R-:W-:Y:S01]  /*17120*/  HMMA.16816.F32 R40, R4, R10, R40 ;  /* 0x0000000a0428723c */ /* 0x000fe20000001828 */
[----:B------:R-:W5:Y:S05]  /*17130*/  LDSM.16.MT88.4 R8, [R194+0x10800] ;  /* 0x01080000c208783b */ /* 0x000f6a0000004200 */
[C---:B------:R-:W-:Y:S01]  /*17140*/  HMMA.16816.F32 R80, R96.reuse, R82, RZ ;  /* 0x000000526050723c */ /* 0x040fe200000018ff */
[----:B------:R-:W4:Y:S05]  /*17150*/  MUFU.EX2 R171, R171 ;  /* 0x000000ab00ab7308 */ /* 0x000f2a0000000800 */
[----:B------:R-:W-:Y:S03]  /*17160*/  HMMA.16816.F32 R112, R96, R108, RZ ;  /* 0x0000006c6070723c */ /* 0x000fe600000018ff */
[----:B------:R-:W-:Y:S03]  /*17170*/  MUFU.EX2 R170, R170 ;  /* 0x000000aa00aa7308 */ /* 0x000fe60000000800 */
[C---:B---3--:R-:W-:Y:S05]  /*17180*/  HMMA.16816.F32 R52, R4.reuse, R20, R52 ;  /* 0x000000140434723c */ /* 0x048fea0000001834 */
[----:B------:R-:W3:Y:S01]  /*17190*/  MUFU.EX2 R177, R177 ;  /* 0x000000b100b17308 */ /* 0x000ee20000000800 */
[C---:B------:R-:W-:Y:S01]  /*171a0*/  HMMA.16816.F32 R56, R4.reuse, R22, R56 ;  /* 0x000000160438723c */ /* 0x040fe20000001838 */
[----:B------:R-:W1:Y:S05]  /*171b0*/  LDSM.16.MT88.4 R20, [R193+0x10800] ;  /* 0x01080000c114783b */ /* 0x000e6a0000004200 */
[C---:B------:R-:W-:Y:S01]  /*171c0*/  HMMA.16816.F32 R60, R4.reuse, R16, R60 ;  /* 0x00000010043c723c */ /* 0x040fe2000000183c */
[----:B------:R-:W-:Y:S05]  /*171d0*/  MUFU.EX2 R174, R174 ;  /* 0x000000ae00ae7308 */ /* 0x000fea0000000800 */
[----:B------:R-:W-:Y:S01]  /*171e0*/  HMMA.16816.F32 R64, R4, R18, R64 ;  /* 0x000000120440723c */ /* 0x000fe20000001840 */
[----:B------:R-:W4:Y:S02]  /*171f0*/  LDSM.16.MT88.4 R16, [R192+0x10800] ;  /* 0x01080000c010783b */ /* 0x000f240000004200 */
[----:B------:R-:W3:Y:S03]  /*17200*/  MUFU.EX2 R223, R223 ;  /* 0x000000df00df7308 */ /* 0x000ee60000000800 */
[----:B------:R-:W-:Y:S05]  /*17210*/  HMMA.16816.F32 R108, R96, R110, RZ ;  /* 0x0000006e606c723c */ /* 0x000fea00000018ff */
[----:B------:R-:W-:Y:S01]  /*17220*/  MUFU.EX2 R176, R176 ;  /* 0x000000b000b07308 */ /* 0x000fe20000000800 */
[C---:B--2---:R-:W-:Y:S06]  /*17230*/  HMMA.16816.F32 R68, R4.reuse, R12, R68 ;  /* 0x0000000c0444723c */ /* 0x044fec0000001844 */
[C---:B------:R-:W-:Y:S01]  /*17240*/  HMMA.16816.F32 R72, R4.reuse, R14, R72 ;  /* 0x0000000e0448723c */ /* 0x040fe20000001848 */
[----:B------:R-:W2:Y:S01]  /*17250*/  LDSM.16.MT88.4 R12, [R193+0xd000] ;  /* 0x00d00000c10c783b */ /* 0x000ea20000004200 */
[----:B------:R-:W2:Y:S04]  /*17260*/  MUFU.EX2 R225, R225 ;  /* 0x000000e100e17308 */ /* 0x000ea80000000800 */
[C---:B-----5:R-:W-:Y:S04]  /*17270*/  HMMA.16816.F32 R76, R4.reuse, R8, R76 ;  /* 0x00000008044c723c */ /* 0x060fe8000000184c */
[----:B------:R-:W-:Y:S02]  /*17280*/  MUFU.EX2 R172, R172 ;  /* 0x000000ac00ac7308 */ /* 0x000fe40000000800 */
[----:B------:R-:W-:Y:S01]  /*17290*/  HMMA.16816.F32 R80, R4, R10, R80 ;  /* 0x0000000a0450723c */ /* 0x000fe20000001850 */
[----:B------:R-:W5:Y:S05]  /*172a0*/  LDSM.16.MT88.4 R8, [R193+0xf000] ;  /* 0x00f00000c108783b */ /* 0x000f6a0000004200 */
[C---:B------:R-:W-:Y:S01]  /*172b0*/  HMMA.16816.F32 R128, R96.reuse, R124, RZ ;  /* 0x0000007c6080723c */ /* 0x040fe200000018ff */
[----:B------:R-:W5:Y:S05]  /*172c0*/  MUFU.EX2 R175, R175 ;  /* 0x000000af00af7308 */ /* 0x000f6a0000000800 */
[C---:B------:R-:W-:Y:S03]  /*172d0*/  HMMA.16816.F32 R104, R96.reuse, R100, RZ ;  /* 0x000000646068723c */ /* 0x040fe600000018ff */
[----:B------:R-:W-:Y:S03]  /*172e0*/  MUFU.EX2 R173, R173 ;  /* 0x000000ad00ad7308 */ /* 0x000fe60000000800 */
[C---:B------:R-:W-:Y:S05]  /*172f0*/  HMMA.16816.F32 R44, R96.reuse, R48, RZ ;  /* 0x00000030602c723c */ /* 0x040fea00000018ff */
[----:B------:R-:W5:Y:S01]  /*17300*/  MUFU.EX2 R168, R168 ;  /* 0x000000a800a87308 */ /* 0x000f620000000800 */
        /* <DEDUP_REMOVED lines=28> */
[----:B------:R-:W-:-:S02]  /*174d0*/  F2FP.F16.F32.PACK_AB R6, R167, R164 ;  /* 0x000000a4a706723e */ /* 0x000fc400000000ff */
[----:B------:R-:W-:Y:S01]  /*174e0*/  F2FP.F16.F32.PACK_AB R5, R171, R166 ;  /* 0x000000a6ab05723e */ /* 0x000fe200000000ff */
[----:B------:R-:W-:Y:S01]  /*174f0*/  FADD.FTZ R166, R166, R139 ;  /* 0x0000008ba6a67221 */ /* 0x000fe20000010000 */
[----:B---3--:R-:W-:Y:S01]  /*17500*/  F2FP.F16.F32.PACK_AB R7, R177, R170 ;  /* 0x000000aab107723e */ /* 0x008fe200000000ff */
        /* <DEDUP_REMOVED lines=8> */
[----:B------:R-:W2:Y:S05]  /*17590*/  LDSM.16.MT88.4 R12, [R194+0x11000] ;  /* 0x01100000c20c783b */ /* 0x000eaa0000004200 */
[C---:B-----5:R-:W-:Y:S06]  /*175a0*/  HMMA.16816.F32 R52, R4.reuse, R8, R52 ;  /* 0x000000080434723c */ /* 0x060fec0000001834 */
        /* <DEDUP_REMOVED lines=139> */
.L_x_2639:
[----:B------:R-:W1:Y:S02]  /*17e60*/  LDC R5, c[0x0][0x250] ;  /* 0x00009400ff057b82 */ /* 0x000e640000000800 */
[----:B-1----:R-:W-:-:S04]  /*17e70*/  LEA R5, -R5, RZ, 0x6 ;  /* 0x000000ff05057211 */ /* 0x002fc800078e31ff */
[----:B------:R-:W-:-:S07]  /*17e80*/  SHF.R.S32.HI R0, RZ, 0x1f, R5 ;  /* 0x0000001fff007819 */ /* 0x000fce0000011405 */
.L_x_2640:
        /* <DEDUP_REMOVED lines=68> */
[----:B------:R1:W-:Y:S01]  /*182d0*/  @P4 LDGSTS.E.BYPASS.LTC128B.128 [R212+0xe800], desc[UR6][R14.64+0x80] ;  /* 0x0e8000800ed44fae */ /* 0x0003e2000b901d46 */
[--C-:B------:R-:W-:Y:S01]  /*182e0*/  @P4 IMAD.X R7, R6, 0x1, R133.reuse, P6 ;  /* 0x0000000106074824 */ /* 0x100fe200030e0685 */
[----:B------:R-:W-:Y:S01]  /*182f0*/  @P4 LEA R28, P1, R4, UR4, 0x1 ;  /* 0x00000004041c4c11 */ /* 0x000fe2000f8208ff */
[----:B------:R-:W-:Y:S01]  /*18300*/  @P2 IMAD.X R6, R6, 0x1, R133, P0 ;  /* 0x0000000106062824 */ /* 0x000fe200000e0685 */
[----:B------:R-:W-:Y:S01]  /*18310*/  @!P4 STS.128 [R212+0xe800], RZ ;  /* 0x00e800ffd400c388 */ /* 0x000fe20000000c00 */
[C---:B------:R-:W-:Y:S01]  /*18320*/  @P2 LEA R26, P0, R5.reuse, UR4, 0x1 ;  /* 0x00000004051a2c11 */ /* 0x040fe2000f8008ff */
[----:B------:R-:W-:Y:S01]  /*18330*/  ULDC UR4, c[0x0][0x39c] ;  /* 0x0000e70000047ab9 */ /* 0x000fe20000000800 */
        /* <DEDUP_REMOVED lines=38> */
[----:B-1----:R-:W1:Y:S04]  /*185a0*/  LDSM.16.M88.4 R12, [R198+0x6000] ;  /* 0x00600000c60c783b */ /* 0x002e680000000200 */
[----:B------:R-:W-:Y:S04]  /*185b0*/  LDSM.16.M88.4 R144, [R200] ;  /* 0x00000000c890783b */ /* 0x000fe80000000200 */
[----:B------:R-:W-:Y:S04]  /*185c0*/  LDSM.16.M88.4 R148, [R197] ;  /* 0x00000000c594783b */ /* 0x000fe80000000200 */
[----:B------:R-:W5:Y:S04]  /*185d0*/  LDSM.16.M88.4 R156, [R198+0x7000] ;  /* 0x00700000c69c783b */ /* 0x000f680000000200 */
[----:B------:R-:W5:Y:S04]  /*185e0*/  LDSM.16.M88.4 R140, [R198+0x6800] ;  /* 0x00680000c68c783b */ /* 0x000f680000000200 */
[----:B--2---:R-:W2:Y:S04]  /*185f0*/  LDSM.16.M88.4 R8, [R198+0x7800] ;  /* 0x00780000c608783b */ /* 0x004ea80000000200 */
[----:B---3--:R-:W-:Y:S04]  /*18600*/  LDSM.16.M88.4 R20, [R135] ;  /* 0x000000008714783b */ /* 0x008fe80000000200 */
[----:B------:R-:W3:Y:S04]  /*18610*/  LDSM.16.M88.4 R172, [R195+0x6000] ;  /* 0x00600000c3ac783b */ /* 0x000ee80000000200 */
[----:B----4-:R-:W4:Y:S04]  /*18620*/  LDSM.16.M88.4 R24, [R190] ;  /* 0x00000000be18783b */ /* 0x010f280000000200 */
[----:B------:R-:W4:Y:S01]  /*18630*/  LDSM.16.M88.4 R4, [R191] ;  /* 0x00000000bf04783b */ /* 0x000f220000000200 */
[C---:B-1----:R-:W-:Y:S03]  /*18640*/  HMMA.16816.F32 R16, R176.reuse, R12, RZ ;  /* 0x0000000cb010723c */ /* 0x042fe600000018ff */
[----:B------:R-:W1:Y:S04]  /*18650*/  LDSM.16.M88.4 R164, [R189] ;  /* 0x00000000bda4783b */ /* 0x000e680000000200 */
[----:B------:R-:W-:Y:S01]  /*18660*/  LDSM.16.M88.4 R168, [R2] ;  /* 0x0000000002a8783b */ /* 0x000fe20000000200 */
[C---:B------:R-:W-:Y:S03]  /*18670*/  HMMA.16816.F32 R12, R176.reuse, R14, RZ ;  /* 0x0000000eb00c723c */ /* 0x040fe600000018ff */
[----:B------:R-:W1:Y:S03]  /*18680*/  LDSM.16.M88.4 R228, [R188] ;  /* 0x00000000bce4783b */ /* 0x000e660000000200 */
[C---:B-----5:R-:W-:Y:S01]  /*18690*/  HMMA.16816.F32 R160, R176.reuse, R156, RZ ;  /* 0x0000009cb0a0723c */ /* 0x060fe200000018ff */
[----:B------:R-:W5:Y:S04]  /*186a0*/  LDSM.16.M88.4 R136, [R195+0x7000] ;  /* 0x00700000c388783b */ /* 0x000f680000000200 */
[----:B------:R-:W5:Y:S01]  /*186b0*/  LDSM.16.M88.4 R32, [R195+0x6800] ;  /* 0x00680000c320783b */ /* 0x000f620000000200 */
[----:B------:R-:W-:Y:S03]  /*186c0*/  HMMA.16816.F32 R156, R176, R158, RZ ;  /* 0x0000009eb09c723c */ /* 0x000fe600000018ff */
[----:B------:R-:W-:Y:S03]  /*186d0*/  LDSM.16.M88.4 R232, [R198+0x8000] ;  /* 0x00800000c6e8783b */ /* 0x000fe60000000200 */
[----:B------:R-:W-:Y:S01]  /*186e0*/  HMMA.16816.F32 R16, R144, R148, R16 ;  /* 0x000000949010723c */ /* 0x000fe20000001810 */
[----:B------:R-:W-:Y:S04]  /*186f0*/  LDSM.16.M88.4 R236, [R183] ;  /* 0x00000000b7ec783b */ /* 0x000fe80000000200 */
[----:B------:R-:W-:Y:S01]  /*18700*/  LDSM.16.M88.4 R240, [R195+0x9800] ;  /* 0x00980000c3f0783b */ /* 0x000fe20000000200 */
[C---:B------:R-:W-:Y:S03]  /*18710*/  HMMA.16816.F32 R28, R176.reuse, R140, RZ ;  /* 0x0000008cb01c723c */ /* 0x040fe600000018ff */
[----:B------:R-:W0:Y:S03]  /*18720*/  LDGDEPBAR ;  /* 0x00000000000079af */ /* 0x000e260000000000 */
[C---:B------:R-:W-:Y:S06]  /*18730*/  HMMA.16816.F32 R140, R176.reuse, R142, RZ ;  /* 0x0000008eb08c723c */ /* 0x040fec00000018ff */
[C---:B--2---:R-:W-:Y:S06]  /*18740*/  HMMA.16816.F32 R152, R176.reuse, R8, RZ ;  /* 0x00000008b098723c */ /* 0x044fec00000018ff */
[----:B------:R-:W-:Y:S01]  /*18750*/  HMMA.16816.F32 R176, R176, R10, RZ ;  /* 0x0000000ab0b0723c */ /* 0x000fe200000018ff */
[----:B------:R-:W-:Y:S05]  /*18760*/  LDSM.16.M88.4 R8, [R188+0x800] ;  /* 0x00080000bc08783b */ /* 0x000fea0000000200 */
[----:B------:R-:W-:Y:S01]  /*18770*/  HMMA.16816.F32 R12, R144, R150, R12 ;  /* 0x00000096900c723c */ /* 0x000fe2000000180c */
[----:B------:R-:W2:Y:S05]  /*18780*/  LDSM.16.M88.4 R148, [R195+0x7800] ;  /* 0x00780000c394783b */ /* 0x000eaa0000000200 */
[----:B---3--:R-:W-:Y:S06]  /*18790*/  HMMA.16816.F32 R16, R20, R172, R16 ;  /* 0x000000ac1410723c */ /* 0x008fec0000001810 */
[C---:B----4-:R-:W-:Y:S06]  /*187a0*/  HMMA.16816.F32 R160, R144.reuse, R24, R160 ;  /* 0x0000001890a0723c */ /* 0x050fec00000018a0 */
[C---:B------:R-:W-:Y:S01]  /*187b0*/  HMMA.16816.F32 R156, R144.reuse, R26, R156 ;  /* 0x0000001a909c723c */ /* 0x040fe2000000189c */
[----:B------:R-:W3:Y:S05]  /*187c0*/  LDSM.16.M88.4 R24, [R199+0x2000] ;  /* 0x00200000c718783b */ /* 0x000eea0000000200 */
[C---:B------:R-:W-:Y:S06]  /*187d0*/  HMMA.16816.F32 R28, R144.reuse, R4, R28 ;  /* 0x00000004901c723c */ /* 0x040fec000000181c */
[C---:B------:R-:W-:Y:S01]  /*187e0*/  HMMA.16816.F32 R140, R144.reuse, R6, R140 ;  /* 0x00000006908c723c */ /* 0x040fe2000000188c */
[----:B------:R-:W4:Y:S05]  /*187f0*/  LDSM.16.M88.4 R4, [R188+0x1000] ;  /* 0x00100000bc04783b */ /* 0x000f2a0000000200 */
[C---:B-1----:R-:W-:Y:S06]  /*18800*/  HMMA.16816.F32 R152, R144.reuse, R164, R152 ;  /* 0x000000a49098723c */ /* 0x042fec0000001898 */
[----:B------:R-:W-:Y:S01]  /*18810*/  HMMA.16816.F32 R176, R144, R166, R176 ;  /* 0x000000a690b0723c */ /* 0x000fe200000018b0 */
[----:B------:R-:W-:Y:S04]  /*18820*/  LDSM.16.M88.4 R164, [R187] ;  /* 0x00000000bba4783b */ /* 0x000fe80000000200 */
[----:B------:R-:W-:Y:S01]  /*18830*/  LDSM.16.M88.4 R144, [R198+0x8800] ;  /* 0x00880000c690783b */ /* 0x000fe20000000200 */
[----:B------:R-:W-:Y:S03]  /*18840*/  HMMA.16816.F32 R12, R20, R174, R12 ;  /* 0x000000ae140c723c */ /* 0x000fe6000000180c */
[----:B------:R-:W1:Y:S03]  /*18850*/  LDSM.16.M88.4 R172, [R188+0x1800] ;  /* 0x00180000bcac783b */ /* 0x000e660000000200 */
[----:B------:R-:W-:Y:S06]  /*18860*/  HMMA.16816.F32 R16, R168, R228, R16 ;  /* 0x000000e4a810723c */ /* 0x000fec0000001810 */
[C---:B-----5:R-:W-:Y:S06]  /*18870*/  HMMA.16816.F32 R160, R20.reuse, R136, R160 ;  /* 0x0000008814a0723c */ /* 0x060fec00000018a0 */
[C---:B------:R-:W-:Y:S01]  /*18880*/  HMMA.16816.F32 R156, R20.reuse, R138, R156 ;  /* 0x0000008a149c723c */ /* 0x040fe2000000189c */
[----:B------:R-:W5:Y:S05]  /*18890*/  LDSM.16.M88.4 R136, [R200+0x2000] ;  /* 0x00200000c888783b */ /* 0x000f6a0000000200 */
[C---:B------:R-:W-:Y:S06]  /*188a0*/  HMMA.16816.F32 R28, R20.reuse, R32, R28 ;  /* 0x00000020141c723c */ /* 0x040fec000000181c */
[C---:B------:R-:W-:Y:S01]  /*188b0*/  HMMA.16816.F32 R140, R20.reuse, R34, R140 ;  /* 0x00000022148c723c */ /* 0x040fe2000000188c */
[----:B------:R-:W5:Y:S05]  /*188c0*/  LDSM.16.M88.4 R32, [R198+0x9000] ;  /* 0x00900000c620783b */ /* 0x000f6a0000000200 */
[C---:B--2---:R-:W-:Y:S06]  /*188d0*/  HMMA.16816.F32 R152, R20.reuse, R148, R152 ;  /* 0x000000941498723c */ /* 0x044fec0000001898 */
[----:B------:R-:W-:Y:S01]  /*188e0*/  HMMA.16816.F32 R176, R20, R150, R176 ;  /* 0x0000009614b0723c */ /* 0x000fe200000018b0 */
[----:B------:R-:W2:Y:S04]  /*188f0*/  LDSM.16.M88.4 R148, [R198+0x9800] ;  /* 0x00980000c694783b */ /* 0x000ea80000000200 */
[----:B------:R-:W-:Y:S01]  /*18900*/  LDSM.16.M88.4 R20, [R186] ;  /* 0x00000000ba14783b */ /* 0x000fe20000000200 */
[----:B------:R-:W-:Y:S03]  /*18910*/  HMMA.16816.F32 R12, R168, R230, R12 ;  /* 0x000000e6a80c723c */ /* 0x000fe6000000180c */
[----:B------:R-:W-:Y:S03]  /*18920*/  LDSM.16.M88.4 R228, [R135+0x2000] ;  /* 0x0020000087e4783b */ /* 0x000fe60000000200 */
[----:B---3--:R-:W-:Y:S06]  /*18930*/  HMMA.16816.F32 R16, R24, R232, R16 ;  /* 0x000000e81810723c */ /* 0x008fec0000001810 */
[C---:B----4-:R-:W-:Y:S06]  /*18940*/  HMMA.16816.F32 R160, R168.reuse, R4, R160 ;  /* 0x00000004a8a0723c */ /* 0x050fec00000018a0 */
[C---:B------:R-:W-:Y:S01]  /*18950*/  HMMA.16816.F32 R156, R168.reuse, R6, R156 ;  /* 0x00000006a89c723c */ /* 0x040fe2000000189c */
[----:B------:R-:W3:Y:S05]  /*18960*/  LDSM.16.M88.4 R4, [R195+0x8000] ;  /* 0x00800000c304783b */ /* 0x000eea0000000200 */
[C---:B------:R-:W-:Y:S06]  /*18970*/  HMMA.16816.F32 R28, R168.reuse, R8, R28 ;  /* 0x00000008a81c723c */ /* 0x040fec000000181c */
[C---:B------:R-:W-:Y:S01]  /*18980*/  HMMA.16816.F32 R140, R168.reuse, R10, R140 ;  /* 0x0000000aa88c723c */ /* 0x040fe2000000188c */
[----:B------:R-:W4:Y:S05]  /*18990*/  LDSM.16.M88.4 R8, [R185] ;  /* 0x00000000b908783b */ /* 0x000f2a0000000200 */
[C---:B-1----:R-:W-:Y:S06]  /*189a0*/  HMMA.16816.F32 R152, R168.reuse, R172, R152 ;  /* 0x000000aca898723c */ /* 0x042fec0000001898 */
[----:B------:R-:W-:Y:S01]  /*189b0*/  HMMA.16816.F32 R176, R168, R174, R176 ;  /* 0x000000aea8b0723c */ /* 0x000fe200000018b0 */
[----:B------:R-:W-:Y:S04]  /*189c0*/  LDSM.16.M88.4 R172, [R2+0x2000] ;  /* 0x0020000002ac783b */ /* 0x000fe80000000200 */
[----:B------:R-:W-:Y:S01]  /*189d0*/  LDSM.16.M88.4 R168, [R188+0x3000] ;  /* 0x00300000bca8783b */ /* 0x000fe20000000200 */
[----:B------:R-:W-:Y:S03]  /*189e0*/  HMMA.16816.F32 R12, R24, R234, R12 ;  /* 0x000000ea180c723c */ /* 0x000fe6000000180c */
[----:B------:R-:W-:Y:S03]  /*189f0*/  LDSM.16.M88.4 R232, [R198+0xa800] ;  /* 0x00a80000c6e8783b */ /* 0x000fe60000000200 */
[----:B-----5:R-:W-:Y:S06]  /*18a00*/  HMMA.16816.F32 R16, R136, R164, R16 ;  /* 0x000000a48810723c */ /* 0x020fec0000001810 */
[C---:B------:R-:W-:Y:S06]  /*18a10*/  HMMA.16816.F32 R160, R24.reuse, R32, R160 ;  /* 0x0000002018a0723c */ /* 0x040fec00000018a0 */
[C---:B------:R-:W-:Y:S01]  /*18a20*/  HMMA.16816.F32 R156, R24.reuse, R34, R156 ;  /* 0x00000022189c723c */ /* 0x040fe2000000189c */
[----:B------:R-:W1:Y:S05]  /*18a30*/  LDSM.16.M88.4 R32, [R188+0x2000] ;  /* 0x00200000bc20783b */ /* 0x000e6a0000000200 */
[C---:B------:R-:W-:Y:S06]  /*18a40*/  HMMA.16816.F32 R28, R24.reuse, R144, R28 ;  /* 0x00000090181c723c */ /* 0x040fec000000181c */
[C---:B------:R-:W-:Y:S01]  /*18a50*/  HMMA.16816.F32 R140, R24.reuse, R146, R140 ;  /* 0x00000092188c723c */ /* 0x040fe2000000188c */
[----:B------:R-:W5:Y:S05]  /*18a60*/  LDSM.16.M88.4 R144, [R184] ;  /* 0x00000000b890783b */ /* 0x000f6a0000000200 */
[C---:B--2---:R-:W-:Y:S06]  /*18a70*/  HMMA.16816.F32 R152, R24.reuse, R148, R152 ;  /* 0x000000941898723c */ /* 0x044fec0000001898 */
[----:B------:R-:W-:Y:S01]  /*18a80*/  HMMA.16816.F32 R176, R24, R150, R176 ;  /* 0x0000009618b0723c */ /* 0x000fe200000018b0 */
[----:B------:R-:W2:Y:S04]  /*18a90*/  LDSM.16.M88.4 R24, [R195+0x8800] ;  /* 0x00880000c318783b */ /* 0x000ea80000000200 */
[----:B------:R-:W-:Y:S01]  /*18aa0*/  LDSM.16.M88.4 R148, [R199+0x4000] ;  /* 0x00400000c794783b */ /* 0x000fe20000000200 */
[----:B------:R-:W-:Y:S03]  /*18ab0*/  HMMA.16816.F32 R12, R136, R166, R12 ;  /* 0x000000a6880c723c */ /* 0x000fe6000000180c */
[----:B------:R-:W-:Y:S03]  /*18ac0*/  LDSM.16.M88.4 R164, [R188+0x3800] ;  /* 0x00380000bca4783b */ /* 0x000fe60000000200 */
[----:B---3--:R-:W-:Y:S06]  /*18ad0*/  HMMA.16816.F32 R16, R228, R4, R16 ;  /* 0x00000004e410723c */ /* 0x008fec0000001810 */
[C---:B----4-:R-:W-:Y:S06]  /*18ae0*/  HMMA.16816.F32 R160, R136.reuse, R8, R160 ;  /* 0x0000000888a0723c */ /* 0x050fec00000018a0 */
[C---:B------:R-:W-:Y:S01]  /*18af0*/  HMMA.16816.F32 R156, R136.reuse, R10, R156 ;  /* 0x0000000a889c723c */ /* 0x040fe2000000189c */
[----:B------:R-:W3:Y:S05]  /*18b00*/  LDSM.16.M88.4 R8, [R198+0xa000] ;  /* 0x00a00000c608783b */ /* 0x000eea0000000200 */
[C---:B------:R-:W-:Y:S06]  /*18b10*/  HMMA.16816.F32 R28, R136.reuse, R20, R28 ;  /* 0x00000014881c723c */ /* 0x040fec000000181c */
[----:B------:R-:W-:Y:S01]  /*18b20*/  HMMA.16816.F32 R140, R136, R22, R140 ;  /* 0x00000016888c723c */ /* 0x000fe2000000188c */
[----:B------:R-:W4:Y:S05]  /*18b30*/  LDSM.16.M88.4 R20, [R195+0x9000] ;  /* 0x00900000c314783b */ /* 0x000f2a0000000200 */
[----:B------:R-:W-:Y:S01]  /*18b40*/  HMMA.16816.F32 R12, R228, R6, R12 ;  /* 0x00000006e40c723c */ /* 0x000fe2000000180c */
[----:B------:R-:W4:Y:S05]  /*18b50*/  LDSM.16.M88.4 R4, [R188+0x2800] ;  /* 0x00280000bc04783b */ /* 0x000f2a0000000200 */
[----:B-1----:R-:W-:Y:S06]  /*18b60*/  HMMA.16816.F32 R16, R172, R32, R16 ;  /* 0x00000020ac10723c */ /* 0x002fec0000001810 */
[C---:B-----5:R-:W-:Y:S06]  /*18b70*/  HMMA.16816.F32 R152, R136.reuse, R144, R152 ;  /* 0x000000908898723c */ /* 0x060fec0000001898 */
[----:B------:R-:W-:Y:S01]  /*18b80*/  HMMA.16816.F32 R176, R136, R146, R176 ;  /* 0x0000009288b0723c */ /* 0x000fe200000018b0 */
[----:B------:R-:W1:Y:S04]  /*18b90*/  LDSM.16.M88.4 R136, [R200+0x4000] ;  /* 0x00400000c888783b */ /* 0x000e680000000200 */
[----:B------:R-:W-:Y:S01]  /*18ba0*/  LDSM.16.M88.4 R144, [R198+0xb000] ;  /* 0x00b00000c690783b */ /* 0x000fe20000000200 */
[C---:B--2---:R-:W-:Y:S06]  /*18bb0*/  HMMA.16816.F32 R28, R228.reuse, R24, R28 ;  /* 0x00000018e41c723c */ /* 0x044fec000000181c */
[----:B------:R-:W-:Y:S01]  /*18bc0*/  HMMA.16816.F32 R140, R228, R26, R140 ;  /* 0x0000001ae48c723c */ /* 0x000fe2000000188c */
[----:B------:R-:W-:Y:S05]  /*18bd0*/  LDSM.16.M88.4 R24, [R135+0x4000] ;  /* 0x004000008718783b */ /* 0x000fea0000000200 */
[----:B------:R-:W-:Y:S01]  /*18be0*/  HMMA.16816.F32 R12, R172, R34, R12 ;  /* 0x00000022ac0c723c */ /* 0x000fe2000000180c */
[----:B------:R-:W-:Y:S05]  /*18bf0*/  LDSM.16.M88.4 R32, [R182] ;  /* 0x00000000b620783b */ /* 0x000fea0000000200 */
[----:B---3--:R-:W-:Y:S06]  /*18c00*/  HMMA.16816.F32 R16, R148, R8, R16 ;  /* 0x000000089410723c */ /* 0x008fec0000001810 */
[C---:B----4-:R-:W-:Y:S06]  /*18c10*/  HMMA.16816.F32 R160, R228.reuse, R20, R160 ;  /* 0x00000014e4a0723c */ /* 0x050fec00000018a0 */
[----:B------:R-:W-:Y:S01]  /*18c20*/  HMMA.16816.F32 R156, R228, R22, R156 ;  /* 0x00000016e49c723c */ /* 0x000fe2000000189c */
[----:B------:R-:W2:Y:S05]  /*18c30*/  LDSM.16.M88.4 R20, [R195+0xa000] ;  /* 0x00a00000c314783b */ /* 0x000eaa0000000200 */
[C---:B------:R-:W-:Y:S06]  /*18c40*/  HMMA.16816.F32 R28, R172.reuse, R4, R28 ;  /* 0x00000004ac1c723c */ /* 0x040fec000000181c */
[----:B------:R-:W-:Y:S01]  /*18c50*/  HMMA.16816.F32 R140, R172, R6, R140 ;  /* 0x00000006ac8c723c */ /* 0x000fe2000000188c */
[----:B------:R-:W-:Y:S05]  /*18c60*/  LDSM.16.M88.4 R4, [R188+0x4000] ;  /* 0x00400000bc04783b */ /* 0x000fea0000000200 */
[----:B------:R-:W-:Y:S01]  /*18c70*/  HMMA.16816.F32 R12, R148, R10, R12 ;  /* 0x0000000a940c723c */ /* 0x000fe2000000180c */
[----:B------:R-:W3:Y:S05]  /*18c80*/  LDSM.16.M88.4 R8, [R2+0x4000] ;  /* 0x004000000208783b */ /* 0x000eea0000000200 */
[----:B-1----:R-:W-:Y:S06]  /*18c90*/  HMMA.16816.F32 R16, R136, R236, R16 ;  /* 0x000000ec8810723c */ /* 0x002fec0000001810 */
[C---:B------:R-:W-:Y:S06]  /*18ca0*/  HMMA.16816.F32 R28, R148.reuse, R232, R28 ;  /* 0x000000e8941c723c */ /* 0x040fec000000181c */
[----:B------:R-:W-:Y:S06]  /*18cb0*/  HMMA.16816.F32 R140, R148, R234, R140 ;  /* 0x000000ea948c723c */ /* 0x000fec000000188c */
[----:B------:R-:W-:Y:S06]  /*18cc0*/  HMMA.16816.F32 R12, R136, R238, R12 ;  /* 0x000000ee880c723c */ /* 0x000fec000000180c */
[----:B--2---:R-:W-:Y:S06]  /*18cd0*/  HMMA.16816.F32 R16, R24, R20, R16 ;  /* 0x000000141810723c */ /* 0x004fec0000001810 */
[C---:B------:R-:W-:Y:S06]  /*18ce0*/  HMMA.16816.F32 R152, R228.reuse, R240, R152 ;  /* 0x000000f0e498723c */ /* 0x040fec0000001898 */
[----:B------:R-:W-:Y:S01]  /*18cf0*/  HMMA.16816.F32 R228, R228, R242, R176 ;  /* 0x000000f2e4e4723c */ /* 0x000fe200000018b0 */
[----:B------:R-:W-:Y:S05]  /*18d00*/  LDSM.16.M88.4 R176, [R195+0xa800] ;  /* 0x00a80000c3b0783b */ /* 0x000fea0000000200 */
[----:B------:R-:W-:Y:S06]  /*18d10*/  HMMA.16816.F32 R160, R172, R168, R160 ;  /* 0x000000a8aca0723c */ /* 0x000fec00000018a0 */
[C---:B------:R-:W-:Y:S06]  /*18d20*/  HMMA.16816.F32 R28, R136.reuse, R32, R28 ;  /* 0x00000020881c723c */ /* 0x040fec000000181c */
[----:B------:R-:W-:Y:S01]  /*18d30*/  HMMA.16816.F32 R140, R136, R34, R140 ;  /* 0x00000022888c723c */ /* 0x000fe2000000188c */
[----:B------:R-:W-:Y:S05]  /*18d40*/  LDSM.16.M88.4 R32, [R181] ;  /* 0x00000000b520783b */ /* 0x000fea0000000200 */
[----:B------:R-:W-:Y:S01]  /*18d50*/  HMMA.16816.F32 R12, R24, R22, R12 ;  /* 0x00000016180c723c */ /* 0x000fe2000000180c */
[----:B------:R-:W1:Y:S05]  /*18d60*/  LDSM.16.M88.4 R20, [R198+0xb800] ;  /* 0x00b80000c614783b */ /* 0x000e6a0000000200 */
[----:B---3--:R-:W-:Y:S06]  /*18d70*/  HMMA.16816.F32 R16, R8, R4, R16 ;  /* 0x000000040810723c */ /* 0x008fec0000001810 */
[C---:B------:R-:W-:Y:S06]  /*18d80*/  HMMA.16816.F32 R152, R172.reuse, R164, R152 ;  /* 0x000000a4ac98723c */ /* 0x040fec0000001898 */
[----:B------:R-:W-:Y:S06]  /*18d90*/  HMMA.16816.F32 R228, R172, R166, R228 ;  /* 0x000000a6ace4723c */ /* 0x000fec00000018e4 */
[----:B------:R-:W-:Y:S01]  /*18da0*/  HMMA.16816.F32 R164, R148, R144, R160 ;  /* 0x0000009094a4723c */ /* 0x000fe200000018a0 */
[----:B------:R-:W-:Y:S05]  /*18db0*/  LDSM.16.M88.4 R160, [R188+0x4800] ;  /* 0x00480000bca0783b */ /* 0x000fea0000000200 */
[----:B------:R-:W-:Y:S01]  /*18dc0*/  HMMA.16816.F32 R156, R172, R170, R156 ;  /* 0x000000aaac9c723c */ /* 0x000fe2000000189c */
[----:B------:R-:W-:Y:S01]  /*18dd0*/  FMUL.FTZ R0, R16, UR4 ;  /* 0x0000000410007c20 */ /* 0x000fe20008410000 */
[----:B------:R-:W-:Y:S01]  /*18de0*/  FMUL.FTZ R2, R17, UR4 ;  /* 0x0000000411027c20 */ /* 0x000fe20008410000 */
[----:B------:R-:W-:Y:S01]  /*18df0*/  FMUL.FTZ R133, R18, UR4 ;  /* 0x0000000412857c20 */ /* 0x000fe20008410000 */
[----:B------:R-:W-:-:S02]  /*18e00*/  FMUL.FTZ R134, R19, UR4 ;  /* 0x0000000413867c20 */ /* 0x000fc40008410000 */
[----:B------:R-:W2:Y:S01]  /*18e10*/  LDSM.16.M88.4 R16, [R180] ;  /* 0x00000000b410783b */ /* 0x000ea20000000200 */
[----:B------:R-:W-:Y:S01]  /*18e20*/  HMMA.16816.F32 R12, R8, R6, R12 ;  /* 0x00000006080c723c */ /* 0x000fe2000000180c */
[----:B------:R-:W3:Y:S02]  /*18e30*/  MUFU.TANH R2, R2 ;  /* 0x0000000200027308 */ /* 0x000ee40000002400 */
[----:B------:R-:W4:Y:S03]  /*18e40*/  LDSM.16.M88.4 R4, [R195+0xb000] ;  /* 0x00b00000c304783b */ /* 0x000f260000000200 */
[----:B-1----:R-:W-:Y:S03]  /*18e50*/  HMMA.16816.F32 R152, R148, R20, R152 ;  /* 0x000000149498723c */ /* 0x002fe60000001898 */
[----:B------:R-:W-:Y:S03]  /*18e60*/  MUFU.TANH R134, R134 ;  /* 0x0000008600867308 */ /* 0x000fe60000002400 */
[----:B------:R-:W-:Y:S01]  /*18e70*/  HMMA.16816.F32 R164, R136, R32, R164 ;  /* 0x0000002088a4723c */ /* 0x000fe200000018a4 */
[----:B------:R-:W1:Y:S04]  /*18e80*/  S2R R32, SR_TID.X ;  /* 0x0000000000207919 */ /* 0x000e680000002100 */
[----:B------:R-:W5:Y:S01]  /*18e90*/  MUFU.TANH R0, R0 ;  /* 0x0000000000007308 */ /* 0x000f620000002400 */
[----:B------:R-:W-:Y:S06]  /*18ea0*/  HMMA.16816.F32 R156, R148, R146, R156 ;  /* 0x00000092949c723c */ /* 0x000fec000000189c */
[----:B------:R-:W-:Y:S01]  /*18eb0*/  FMUL.FTZ R12, R12, UR4 ;  /* 0x000000040c0c7c20 */ /* 0x000fe20008410000 */
[----:B------:R-:W-:Y:S01]  /*18ec0*/  HMMA.16816.F32 R28, R24, R176, R28 ;  /* 0x000000b0181c723c */ /* 0x000fe2000000181c */
[----:B------:R-:W-:Y:S01]  /*18ed0*/  FMUL.FTZ R33, R13, UR4 ;  /* 0x000000040d217c20 */ /* 0x000fe20008410000 */
[----:B------:R-:W-:Y:S01]  /*18ee0*/  FMUL.FTZ R144, R14, UR4 ;  /* 0x000000040e907c20 */ /* 0x000fe20008410000 */
[----:B------:R3:W-:Y:S03]  /*18ef0*/  MUFU.TANH R135, R12 ;  /* 0x0000000c00877308 */ /* 0x0007e60000002400 */
[----:B------:R-:W-:Y:S01]  /*18f00*/  HMMA.16816.F32 R228, R148, R22, R228 ;  /* 0x0000001694e4723c */ /* 0x000fe200000018e4 */
[----:B------:R-:W5:Y:S04]  /*18f10*/  LDSM.16.M88.4 R20, [R188+0x5000] ;  /* 0x00500000bc14783b */ /* 0x000f680000000200 */
[----:B------:R-:W5:Y:S01]  /*18f20*/  MUFU.TANH R133, R133 ;  /* 0x0000008500857308 */ /* 0x000f620000002400 */
[----:B------:R-:W-:Y:S06]  /*18f30*/  HMMA.16816.F32 R140, R24, R178, R140 ;  /* 0x000000b2188c723c */ /* 0x000fec000000188c */
[C---:B------:R-:W-:Y:S01]  /*18f40*/  HMMA.16816.F32 R156, R136.reuse, R34, R156 ;  /* 0x00000022889c723c */ /* 0x040fe2000000189c */
[----:B------:R-:W-:Y:S05]  /*18f50*/  MUFU.TANH R33, R33 ;  /* 0x0000002100217308 */ /* 0x000fea0000002400 */
[----:B--2---:R-:W-:Y:S01]  /*18f60*/  HMMA.16816.F32 R152, R136, R16, R152 ;  /* 0x000000108898723c */ /* 0x004fe20000001898 */
[----:B------:R-:W-:-:S02]  /*18f70*/  FMUL.FTZ R34, R15, UR4 ;  /* 0x000000040f227c20 */ /* 0x000fc40008410000 */
[----:B---3--:R-:W2:Y:S01]  /*18f80*/  LDSM.16.M88.4 R12, [R195+0xb800] ;  /* 0x00b80000c30c783b */ /* 0x008ea20000000200 */
[----:B------:R-:W-:Y:S02]  /*18f90*/  MUFU.TANH R144, R144 ;  /* 0x0000009000907308 */ /* 0x000fe40000002400 */
[----:B----4-:R-:W-:Y:S01]  /*18fa0*/  HMMA.16816.F32 R164, R24, R4, R164 ;  /* 0x0000000418a4723c */ /* 0x010fe200000018a4 */
[----:B-1----:R-:W-:-:S05]  /*18fb0*/  IMAD.SHL.U32 R17, R32, 0x2, RZ ;  /* 0x0000000220117824 */ /* 0x002fca00078e00ff */
[----:B------:R-:W-:Y:S01]  /*18fc0*/  LOP3.LUT R17, R17, 0x6, RZ, 0xc0, !PT ;  /* 0x0000000611117812 */ /* 0x000fe200078ec0ff */
[----:B------:R-:W-:Y:S01]  /*18fd0*/  HMMA.16816.F32 R28, R8, R160, R28 ;  /* 0x000000a0081c723c */ /* 0x000fe2000000181c */
[----:B------:R-:W-:Y:S03]  /*18fe0*/  MUFU.TANH R34, R34 ;  /* 0x0000002200227308 */ /* 0x000fe60000002400 */
[----:B------:R-:W-:Y:S02]  /*18ff0*/  IMAD R17, R216, 0x40, R17 ;  /* 0x00000040d8117824 */ /* 0x000fe400078e0211 */
[----:B------:R-:W-:Y:S02]  /*19000*/  HMMA.16816.F32 R156, R24, R6, R156 ;  /* 0x00000006189c723c */ /* 0x000fe4000000189c */
[C---:B------:R-:W-:Y:S01]  /*19010*/  VIADD R4, R17.reuse, 0x1 ;  /* 0x0000000111047836 */ /* 0x040fe20000000000 */
[----:B------:R-:W-:-:S02]  /*19020*/  ISETP.GE.AND P4, PT, R17, R217, PT ;  /* 0x000000d91100720c */ /* 0x000fc40003f86270 */
[CC--:B------:R-:W-:Y:S01]  /*19030*/  ISETP.GE.AND P0, PT, R17.reuse, R218.reuse, PT ;  /* 0x000000da1100720c */ /* 0x0c0fe20003f06270 */
[----:B------:R-:W-:Y:S01]  /*19040*/  HMMA.16816.F32 R228, R136, R18, R228 ;  /* 0x0000001288e4723c */ /* 0x000fe200000018e4 */
[C---:B------:R-:W-:Y:S02]  /*19050*/  ISETP.GE.AND P5, PT, R4.reuse, R217, PT ;  /* 0x000000d90400720c */ /* 0x040fe40003fa6270 */
[C---:B------:R-:W-:Y:S02]  /*19060*/  ISETP.GE.AND P2, PT, R4.reuse, R218, PT ;  /* 0x000000da0400720c */ /* 0x040fe40003f46270 */
[CC--:B------:R-:W-:Y:S01]  /*19070*/  ISETP.LT.OR P5, PT, R4.reuse, R220.reuse, P5 ;  /* 0x000000dc0400720c */ /* 0x0c0fe20002fa1670 */
[----:B------:R-:W-:Y:S01]  /*19080*/  HMMA.16816.F32 R140, R8, R162, R140 ;  /* 0x000000a2088c723c */ /* 0x000fe2000000188c */
[----:B------:R-:W-:Y:S02]  /*19090*/  ISETP.LT.OR P2, PT, R4, R219, P2 ;  /* 0x000000db0400720c */ /* 0x000fe40001741670 */
[----:B------:R-:W1:Y:S01]  /*190a0*/  LDSM.16.M88.4 R4, [R188+0x5800] ;  /* 0x00580000bc04783b */ /* 0x000e620000000200 */
[----:B------:R-:W-:Y:S01]  /*190b0*/  ISETP.LT.OR P4, PT, R17, R220, P4 ;  /* 0x000000dc1100720c */ /* 0x000fe20002781670 */
[----:B------:R-:W-:-:S04]  /*190c0*/  DEPBAR.LE SB0, 0x0 ;  /* 0x000080000000791a */ /* 0x000fc80000000000 */
[----:B-----5:R-:W-:Y:S01]  /*190d0*/  HMMA.16816.F32 R164, R8, R20, R164 ;  /* 0x0000001408a4723c */ /* 0x020fe200000018a4 */
[----:B------:R-:W-:Y:S01]  /*190e0*/  FMUL.FTZ R148, R28, UR4 ;  /* 0x000000041c947c20 */ /* 0x000fe20008410000 */
[----:B------:R-:W-:Y:S01]  /*190f0*/  FMUL.FTZ R16, R30, UR4 ;  /* 0x000000041e107c20 */ /* 0x000fe20008410000 */
[----:B------:R-:W-:Y:S01]  /*19100*/  FMUL.FTZ R28, R29, UR4 ;  /* 0x000000041d1c7c20 */ /* 0x000fe20008410000 */
[----:B------:R-:W-:Y:S01]  /*19110*/  FMUL.FTZ R18, R31, UR4 ;  /* 0x000000041f127c20 */ /* 0x000fe20008410000 */
[C---:B------:R-:W-:Y:S01]  /*19120*/  ISETP.LT.OR P0, PT, R17.reuse, R219, P0 ;  /* 0x000000db1100720c */ /* 0x040fe20000701670 */
[----:B--2---:R-:W-:Y:S01]  /*19130*/  HMMA.16816.F32 R152, R24, R12, R152 ;  /* 0x0000000c1898723c */ /* 0x004fe20000001898 */
[----:B------:R-:W2:Y:S01]  /*19140*/  MUFU.TANH R148, R148 ;  /* 0x0000009400947308 */ /* 0x000ea20000002400 */
[C---:B------:R-:W-:Y:S01]  /*19150*/  VIADD R21, R17.reuse, 0x8 ;  /* 0x0000000811157836 */ /* 0x040fe20000000000 */
[----:B------:R-:W-:Y:S02]  /*19160*/  FSEL R2, R2, -INF , !P5 ;  /* 0xff80000002027808 */ /* 0x000fe40006800000 */
[----:B------:R-:W-:Y:S01]  /*19170*/  FSEL R0, R0, -INF , !P4 ;  /* 0xff80000000007808 */ /* 0x000fe20006000000 */
[----:B------:R-:W-:Y:S01]  /*19180*/  HMMA.16816.F32 R156, R8, R22, R156 ;  /* 0x00000016089c723c */ /* 0x000fe2000000189c */
[----:B------:R-:W-:Y:S01]  /*19190*/  VIADD R12, R17, 0x9 ;  /* 0x00000009110c7836 */ /* 0x000fe20000000000 */
[-C--:B------:R-:W-:Y:S01]  /*191a0*/  ISETP.GE.AND P6, PT, R21, R217.reuse, PT ;  /* 0x000000d91500720c */ /* 0x080fe20003fc6270 */
[----:B------:R-:W3:Y:S01]  /*191b0*/  MUFU.TANH R16, R16 ;  /* 0x0000001000107308 */ /* 0x000ee20000002400 */
[----:B------:R-:W-:Y:S01]  /*191c0*/  FMUL.FTZ R19, R140, UR4 ;  /* 0x000000048c137c20 */ /* 0x000fe20008410000 */
[----:B------:R-:W-:Y:S01]  /*191d0*/  FMUL.FTZ R142, R142, UR4 ;  /* 0x000000048e8e7c20 */ /* 0x000fe20008410000 */
[----:B------:R-:W-:Y:S01]  /*191e0*/  HMMA.16816.F32 R228, R24, R14, R228 ;  /* 0x0000000e18e4723c */ /* 0x000fe200000018e4 */
[----:B------:R-:W-:Y:S01]  /*191f0*/  FSEL R13, R133, -INF , !P0 ;  /* 0xff800000850d7808 */ /* 0x000fe20004000000 */
[----:B------:R-:W-:Y:S01]  /*19200*/  VIADD R22, R17, 0x11 ;  /* 0x0000001111167836 */ /* 0x000fe20000000000 */
[-C--:B------:R-:W-:Y:S01]  /*19210*/  ISETP.GE.AND P1, PT, R21, R218.reuse, PT ;  /* 0x000000da1500720c */ /* 0x080fe20003f26270 */
[----:B------:R-:W-:Y:S01]  /*19220*/  FMUL.FTZ R138, R141, UR4 ;  /* 0x000000048d8a7c20 */ /* 0x000fe20008410000 */
[----:B------:R-:W4:Y:S01]  /*19230*/  MUFU.TANH R28, R28 ;  /* 0x0000001c001c7308 */ /* 0x000f220000002400 */
[-C--:B------:R-:W-:Y:S01]  /*19240*/  ISETP.GE.AND P4, PT, R12, R217.reuse, PT ;  /* 0x000000d90c00720c */ /* 0x080fe20003f86270 */
[----:B------:R-:W-:Y:S01]  /*19250*/  VIADD R14, R17, 0x10 ;  /* 0x00000010110e7836 */ /* 0x000fe20000000000 */
[----:B------:R-:W-:Y:S01]  /*19260*/  FSEL R15, R134, -INF , !P2 ;  /* 0xff800000860f7808 */ /* 0x000fe20005000000 */
[----:B------:R-:W-:Y:S01]  /*19270*/  FMUL.FTZ R146, R164, UR4 ;  /* 0x00000004a4927c20 */ /* 0x000fe20008410000 */
[-C--:B------:R-:W-:Y:S01]  /*19280*/  ISETP.GE.AND P0, PT, R12, R218.reuse, PT ;  /* 0x000000da0c00720c */ /* 0x080fe20003f06270 */
[----:B------:R-:W-:Y:S01]  /*19290*/  FMUL.FTZ R147, R166, UR4 ;  /* 0x00000004a6937c20 */ /* 0x000fe20008410000 */
[C---:B------:R-:W-:Y:S01]  /*192a0*/  ISETP.GE.AND P5, PT, R14.reuse, R217, PT ;  /* 0x000000d90e00720c */ /* 0x040fe20003fa6270 */
[----:B------:R-:W5:Y:S01]  /*192b0*/  MUFU.TANH R18, R18 ;  /* 0x0000001200127308 */ /* 0x000f620000002400 */
[C---:B------:R-:W-:Y:S01]  /*192c0*/  ISETP.GE.AND P2, PT, R14.reuse, R218, PT ;  /* 0x000000da0e00720c */ /* 0x040fe20003f46270 */
[----:B------:R-:W-:Y:S01]  /*192d0*/  FMUL.FTZ R143, R143, UR4 ;  /* 0x000000048f8f7c20 */ /* 0x000fe20008410000 */
[C---:B-1----:R-:W-:Y:S01]  /*192e0*/  HMMA.16816.F32 R152, R8.reuse, R4, R152 ;  /* 0x000000040898723c */ /* 0x042fe20000001898 */
[-C--:B------:R-:W-:Y:S01]  /*192f0*/  ISETP.LT.OR P6, PT, R21, R220.reuse, P6 ;  /* 0x000000dc1500720c */ /* 0x080fe200037c1670 */
[----:B------:R-:W-:Y:S01]  /*19300*/  FMUL.FTZ R20, R165, UR4 ;  /* 0x00000004a5147c20 */ /* 0x000fe20008410000 */
[CC--:B------:R-:W-:Y:S01]  /*19310*/  ISETP.LT.OR P5, PT, R14.reuse, R220.reuse, P5 ;  /* 0x000000dc0e00720c */ /* 0x0c0fe20002fa1670 */
[----:B------:R-:W-:Y:S01]  /*19320*/  FMUL.FTZ R145, R167, UR4 ;  /* 0x00000004a7917c20 */ /* 0x000fe20008410000 */
[----:B------:R-:W1:Y:S01]  /*19330*/  MUFU.TANH R19, R19 ;  /* 0x0000001300137308 */ /* 0x000e620000002400 */
[-C--:B------:R-:W-:Y:S01]  /*19340*/  ISETP.LT.OR P2, PT, R14, R219.reuse, P2 ;  /* 0x000000db0e00720c */ /* 0x080fe20001741670 */
[----:B------:R-:W-:Y:S01]  /*19350*/  VIADD R4, R17, 0x19 ;  /* 0x0000001911047836 */ /* 0x000fe20000000000 */
[-C--:B------:R-:W-:Y:S01]  /*19360*/  ISETP.LT.OR P1, PT, R21, R219.reuse, P1 ;  /* 0x000000db1500720c */ /* 0x080fe20000f21670 */
[----:B------:R-:W-:Y:S01]  /*19370*/  VIADD R5, R17, 0x18 ;  /* 0x0000001811057836 */ /* 0x000fe20000000000 */
[C---:B------:R-:W-:Y:S01]  /*19380*/  ISETP.LT.OR P4, PT, R12.reuse, R220, P4 ;  /* 0x000000dc0c00720c */ /* 0x040fe20002781670 */
[----:B------:R-:W-:Y:S01]  /*19390*/  HMMA.16816.F32 R228, R8, R6, R228 ;  /* 0x0000000608e4723c */ /* 0x000fe200000018e4 */
[----:B------:R-:W-:Y:S01]  /*193a0*/  ISETP.LT.OR P0, PT, R12, R219, P0 ;  /* 0x000000db0c00720c */ /* 0x000fe20000701670 */
[----:B------:R4:W1:Y:S01]  /*193b0*/  MUFU.TANH R149, R142 ;  /* 0x0000008e00957308 */ /* 0x0008620000002400 */
[----:B------:R-:W-:Y:S01]  /*193c0*/  FSEL R12, R135, -INF , !P6 ;  /* 0xff800000870c7808 */ /* 0x000fe20007000000 */
[----:B------:R-:W-:Y:S01]  /*193d0*/  FMUL.FTZ R140, R157, UR4 ;  /* 0x000000049d8c7c20 */ /* 0x000fe20008410000 */
[----:B--2---:R-:W-:Y:S01]  /*193e0*/  FSEL R148, R148, -INF , !P5 ;  /* 0xff80000094947808 */ /* 0x004fe20006800000 */
[----:B------:R-:W-:Y:S01]  /*193f0*/  FMUL.FTZ R141, R159, UR4 ;  /* 0x000000049f8d7c20 */ /* 0x000fe20008410000 */
[----:B---3--:R-:W-:Y:S01]  /*19400*/  FSEL R135, R16, -INF , !P2 ;  /* 0xff80000010877808 */ /* 0x008fe20005000000 */
[----:B------:R-:W-:Y:S01]  /*19410*/  IMAD.MOV.U32 R157, RZ, RZ, R227 ;  /* 0x000000ffff9d7224 */ /* 0x000fe200078e00e3 */
[----:B------:R-:W-:Y:S01]  /*19420*/  FSEL R21, R144, -INF , !P1 ;  /* 0xff80000090157808 */ /* 0x000fe20004800000 */
[----:B------:R-:W2:Y:S01]  /*19430*/  MUFU.TANH R146, R146 ;  /* 0x0000009200927308 */ /* 0x000ea20000002400 */
[----:B------:R-:W-:-:S02]  /*19440*/  FSEL R14, R33, -INF , !P4 ;  /* 0xff800000210e7808 */ /* 0x000fc40006000000 */
[----:B------:R-:W-:Y:S01]  /*19450*/  FSEL R23, R34, -INF , !P0 ;  /* 0xff80000022177808 */ /* 0x000fe20004000000 */
[----:B------:R-:W-:Y:S01]  /*19460*/  FMUL.FTZ R153, R153, UR4 ;  /* 0x0000000499997c20 */ /* 0x000fe20008410000 */
[-C--:B------:R-:W-:Y:S01]  /*19470*/  ISETP.GE.AND P5, PT, R4, R217.reuse, PT ;  /* 0x000000d90400720c */ /* 0x080fe20003fa6270 */
[----:B------:R-:W-:Y:S01]  /*19480*/  FMUL.FTZ R152, R152, UR4 ;  /* 0x0000000498987c20 */ /* 0x000fe20008410000 */
[-C--:B------:R-:W-:Y:S01]  /*19490*/  ISETP.GE.AND P2, PT, R4, R218.reuse, PT ;  /* 0x000000da0400720c */ /* 0x080fe20003f46270 */
[----:B------:R-:W3:Y:S01]  /*194a0*/  MUFU.TANH R147, R147 ;  /* 0x0000009300937308 */ /* 0x000ee20000002400 */
[-C--:B------:R-:W-:Y:S01]  /*194b0*/  ISETP.GE.AND P6, PT, R22, R217.reuse, PT ;  /* 0x000000d91600720c */ /* 0x080fe20003fc6270 */
[----:B----4-:R-:W-:Y:S01]  /*194c0*/  FMUL.FTZ R142, R156, UR4 ;  /* 0x000000049c8e7c20 */ /* 0x010fe20008410000 */
[-C--:B------:R-:W-:Y:S01]  /*194d0*/  ISETP.GE.AND P1, PT, R22, R218.reuse, PT ;  /* 0x000000da1600720c */ /* 0x080fe20003f26270 */
[----:B------:R-:W-:Y:S01]  /*194e0*/  FMUL.FTZ R154, R154, UR4 ;  /* 0x000000049a9a7c20 */ /* 0x000fe20008410000 */
[C---:B------:R-:W-:Y:S01]  /*194f0*/  ISETP.GE.AND P4, PT, R5.reuse, R217, PT ;  /* 0x000000d90500720c */ /* 0x040fe20003f86270 */
[----:B------:R-:W-:Y:S01]  /*19500*/  FMUL.FTZ R168, R228, UR4 ;  /* 0x00000004e4a87c20 */ /* 0x000fe20008410000 */
[----:B------:R-:W-:Y:S01]  /*19510*/  ISETP.GE.AND P0, PT, R5, R218, PT ;  /* 0x000000da0500720c */ /* 0x000fe20003f06270 */
[----:B------:R-:W4:Y:S01]  /*19520*/  MUFU.TANH R138, R138 ;  /* 0x0000008a008a7308 */ /* 0x000f220000002400 */
[CC--:B------:R-:W-:Y:S01]  /*19530*/  ISETP.LT.OR P5, PT, R4.reuse, R220.reuse, P5 ;  /* 0x000000dc0400720c */ /* 0x0c0fe20002fa1670 */
[----:B------:R-:W-:Y:S01]  /*19540*/  FMUL.FTZ R166, R229, UR4 ;  /* 0x00000004e5a67c20 */ /* 0x000fe20008410000 */
[-C--:B------:R-:W-:Y:S01]  /*19550*/  ISETP.LT.OR P2, PT, R4, R219.reuse, P2 ;  /* 0x000000db0400720c */ /* 0x080fe20001741670 */
[----:B------:R-:W-:Y:S01]  /*19560*/  VIADD R4, R17, 0x20 ;  /* 0x0000002011047836 */ /* 0x000fe20000000000 */
[-C--:B------:R-:W-:Y:S01]  /*19570*/  ISETP.LT.OR P6, PT, R22, R220.reuse, P6 ;  /* 0x000000dc1600720c */ /* 0x080fe200037c1670 */
[----:B------:R-:W-:Y:S01]  /*19580*/  FMUL.FTZ R165, R230, UR4 ;  /* 0x00000004e6a57c20 */ /* 0x000fe20008410000 */
[-C--:B------:R-:W-:Y:S01]  /*19590*/  ISETP.LT.OR P1, PT, R22, R219.reuse, P1 ;  /* 0x000000db1600720c */ /* 0x080fe20000f21670 */
[----:B------:R2:W4:Y:S01]  /*195a0*/  MUFU.TANH R151, R143 ;  /* 0x0000008f00977308 */ /* 0x0005220000002400 */
[----:B------:R-:W-:Y:S01]  /*195b0*/  ISETP.LT.OR P4, PT, R5, R220, P4 ;  /* 0x000000dc0500720c */ /* 0x000fe20002781670 */
[----:B------:R-:W-:Y:S01]  /*195c0*/  FMUL.FTZ R163, R231, UR4 ;  /* 0x00000004e7a37c20 */ /* 0x000fe20008410000 */
[----:B------:R-:W-:Y:S01]  /*195d0*/  ISETP.LT.OR P0, PT, R5, R219, P0 ;  /* 0x000000db0500720c */ /* 0x000fe20000701670 */
[----:B------:R-:W-:Y:S01]  /*195e0*/  VIADD R5, R17, 0x21 ;  /* 0x0000002111057836 */ /* 0x000fe20000000000 */
[----:B------:R-:W-:Y:S01]  /*195f0*/  FSEL R136, R28, -INF , !P6 ;  /* 0xff8000001c887808 */ /* 0x000fe20007000000 */
[----:B------:R-:W-:Y:S01]  /*19600*/  FMUL.FTZ R155, R155, UR4 ;  /* 0x000000049b9b7c20 */ /* 0x000fe20008410000 */
[----:B-----5:R-:W-:Y:S01]  /*19610*/  FSEL R133, R18, -INF , !P1 ;  /* 0xff80000012857808 */ /* 0x020fe20004800000 */
[----:B------:R-:W5:Y:S01]  /*19620*/  MUFU.TANH R142, R142 ;  /* 0x0000008e008e7308 */ /* 0x000f620000002400 */
[C---:B------:R-:W-:Y:S01]  /*19630*/  ISETP.GE.AND P6, PT, R4.reuse, R217, PT ;  /* 0x000000d90400720c */ /* 0x040fe20003fc6270 */
[----:B------:R-:W-:Y:S01]  /*19640*/  IMAD.MOV.U32 R156, RZ, RZ, R226 ;  /* 0x000000ffff9c7224 */ /* 0x000fe200078e00e2 */
[----:B------:R-:W-:-:S02]  /*19650*/  ISETP.GE.AND P1, PT, R4, R218, PT ;  /* 0x000000da0400720c */ /* 0x000fc40003f26270 */
[----:B-1----:R-:W-:Y:S02]  /*19660*/  FSEL R134, R19, -INF , !P4 ;  /* 0xff80000013867808 */ /* 0x002fe40006000000 */
[----:B------:R-:W-:Y:S01]  /*19670*/  FSEL R149, R149, -INF , !P0 ;  /* 0xff80000095957808 */ /* 0x000fe20004000000 */
[----:B------:R-:W-:Y:S01]  /*19680*/  MUFU.TANH R20, R20 ;  /* 0x0000001400147308 */ /* 0x000fe20000002400 */
[----:B--2---:R-:W-:Y:S01]  /*19690*/  FMUL.FTZ R143, R158, UR4 ;  /* 0x000000049e8f7c20 */ /* 0x004fe20008410000 */
[C---:B------:R-:W-:Y:S02]  /*196a0*/  ISETP.GE.AND P4, PT, R5.reuse, R217, PT ;  /* 0x000000d90500720c */ /* 0x040fe40003f86270 */
[----:B------:R-:W-:Y:S02]  /*196b0*/  ISETP.GE.AND P0, PT, R5, R218, PT ;  /* 0x000000da0500720c */ /* 0x000fe40003f06270 */
[CC--:B------:R-:W-:Y:S02]  /*196c0*/  ISETP.LT.OR P6, PT, R4.reuse, R220.reuse, P6 ;  /* 0x000000dc0400720c */ /* 0x0c0fe400037c1670 */
[-C--:B------:R-:W-:Y:S01]  /*196d0*/  ISETP.LT.OR P1, PT, R4, R219.reuse, P1 ;  /* 0x000000db0400720c */ /* 0x080fe20000f21670 */
[----:B------:R-:W-:Y:S01]  /*196e0*/  VIADD R4, R17, 0x29 ;  /* 0x0000002911047836 */ /* 0x000fe20000000000 */
[C---:B------:R-:W-:Y:S01]  /*196f0*/  ISETP.LT.OR P4, PT, R5.reuse, R220, P4 ;  /* 0x000000dc0500720c */ /* 0x040fe20002781670 */
[----:B------:R-:W1:Y:S01]  /*19700*/  MUFU.TANH R143, R143 ;  /* 0x0000008f008f7308 */ /* 0x000e620000002400 */
[----:B------:R-:W-:Y:S01]  /*19710*/  ISETP.LT.OR P0, PT, R5, R219, P0 ;  /* 0x000000db0500720c */ /* 0x000fe20000701670 */
[----:B------:R-:W-:Y:S01]  /*19720*/  VIADD R5, R17, 0x28 ;  /* 0x0000002811057836 */ /* 0x000fe20000000000 */
[----:B------:R-:W-:-:S02]  /*19730*/  FSEL R146, R146, -INF , !P6 ;  /* 0xff80000092927808 */ /* 0x000fc40007000000 */
[----:B---3--:R-:W-:Y:S02]  /*19740*/  FSEL R147, R147, -INF , !P1 ;  /* 0xff80000093937808 */ /* 0x008fe40004800000 */
[----:B----4-:R-:W-:Y:S01]  /*19750*/  FSEL R138, R138, -INF , !P5 ;  /* 0xff8000008a8a7808 */ /* 0x010fe20006800000 */
[----:B------:R-:W2:Y:S01]  /*19760*/  MUFU.TANH R145, R145 ;  /* 0x0000009100917308 */ /* 0x000ea20000002400 */
[CC--:B------:R-:W-:Y:S02]  /*19770*/  ISETP.GE.AND P6, PT, R4.reuse, R217.reuse, PT ;  /* 0x000000d90400720c */ /* 0x0c0fe40003fc6270 */
[C---:B------:R-:W-:Y:S02]  /*19780*/  ISETP.GE.AND P1, PT, R4.reuse, R218, PT ;  /* 0x000000da0400720c */ /* 0x040fe40003f26270 */
[----:B------:R-:W-:Y:S02]  /*19790*/  ISETP.GE.AND P5, PT, R5, R217, PT ;  /* 0x000000d90500720c */ /* 0x000fe40003fa6270 */
[C---:B------:R-:W-:Y:S01]  /*197a0*/  ISETP.LT.OR P6, PT, R4.reuse, R220, P6 ;  /* 0x000000dc0400720c */ /* 0x040fe200037c1670 */
[----:B------:R-:W3:Y:S01]  /*197b0*/  MUFU.TANH R170, R153 ;  /* 0x0000009900aa7308 */ /* 0x000ee20000002400 */
[----:B------:R-:W-:Y:S01]  /*197c0*/  ISETP.LT.OR P1, PT, R4, R219, P1 ;  /* 0x000000db0400720c */ /* 0x000fe20000f21670 */
[----:B------:R-:W-:Y:S01]  /*197d0*/  VIADD R4, R17, 0x31 ;  /* 0x0000003111047836 */ /* 0x000fe20000000000 */
[----:B------:R-:W-:-:S02]  /*197e0*/  FSEL R151, R151, -INF , !P2 ;  /* 0xff80000097977808 */ /* 0x000fc40005000000 */
[C---:B------:R-:W-:Y:S02]  /*197f0*/  ISETP.LT.OR P5, PT, R5.reuse, R220, P5 ;  /* 0x000000dc0500720c */ /* 0x040fe40002fa1670 */
[C---:B------:R-:W-:Y:S01]  /*19800*/  ISETP.GE.AND P2, PT, R5.reuse, R218, PT ;  /* 0x000000da0500720c */ /* 0x040fe20003f46270 */
[----:B------:R-:W4:Y:S01]  /*19810*/  MUFU.TANH R140, R140 ;  /* 0x0000008c008c7308 */ /* 0x000f220000002400 */
[----:B-----5:R-:W-:Y:S02]  /*19820*/  FSEL R142, R142, -INF , !P5 ;  /* 0xff8000008e8e7808 */ /* 0x020fe40006800000 */
[----:B------:R-:W-:Y:S01]  /*19830*/  ISETP.LT.OR P2, PT, R5, R219, P2 ;  /* 0x000000db0500720c */ /* 0x000fe20001741670 */
[----:B------:R-:W-:Y:S01]  /*19840*/  VIADD R5, R17, 0x30 ;  /* 0x0000003011057836 */ /* 0x000fe20000000000 */
[C---:B------:R-:W-:Y:S02]  /*19850*/  ISETP.GE.AND P5, PT, R4.reuse, R217, PT ;  /* 0x000000d90400720c */ /* 0x040fe40003fa6270 */
[----:B-1----:R-:W-:Y:S01]  /*19860*/  FSEL R143, R143, -INF , !P2 ;  /* 0xff8000008f8f7808 */ /* 0x002fe20005000000 */
[----:B------:R-:W1:Y:S01]  /*19870*/  MUFU.TANH R141, R141 ;  /* 0x0000008d008d7308 */ /* 0x000e620000002400 */
[----:B------:R-:W-:-:S02]  /*19880*/  ISETP.LT.OR P5, PT, R4, R220, P5 ;  /* 0x000000dc0400720c */ /* 0x000fc40002fa1670 */
[-C--:B------:R-:W-:Y:S02]  /*19890*/  ISETP.GE.AND P2, PT, R4, R218.reuse, PT ;  /* 0x000000da0400720c */ /* 0x080fe40003f46270 */
[----:B------:R-:W-:Y:S02]  /*198a0*/  FSEL R144, R20, -INF , !P4 ;  /* 0xff80000014907808 */ /* 0x000fe40006000000 */
[----:B--2---:R-:W-:Y:S01]  /*198b0*/  FSEL R145, R145, -INF , !P0 ;  /* 0xff80000091917808 */ /* 0x004fe20004000000 */
[----:B------:R-:W2:Y:S01]  /*198c0*/  MUFU.TANH R174, R152 ;  /* 0x0000009800ae7308 */ /* 0x000ea20000002400 */
[C---:B------:R-:W-:Y:S02]  /*198d0*/  ISETP.GE.AND P4, PT, R5.reuse, R217, PT ;  /* 0x000000d90500720c */ /* 0x040fe40003f86270 */
[----:B------:R-:W-:Y:S02]  /*198e0*/  ISETP.GE.AND P0, PT, R5, R218, PT ;  /* 0x000000da0500720c */ /* 0x000fe40003f06270 */
[----:B---3--:R-:W-:-:S02]  /*198f0*/  FSEL R170, R170, -INF , !P5 ;  /* 0xff800000aaaa7808 */ /* 0x008fc40006800000 */
[----:B------:R-:W-:Y:S01]  /*19900*/  ISETP.LT.OR P2, PT, R4, R219, P2 ;  /* 0x000000db0400720c */ /* 0x000fe20001741670 */
[----:B------:R-:W3:Y:S01]  /*19910*/  MUFU.TANH R169, R154 ;  /* 0x0000009a00a97308 */ /* 0x000ee20000002400 */
[----:B------:R-:W-:Y:S01]  /*19920*/  ISETP.GT.AND P5, PT, R216, R203, PT ;  /* 0x000000cbd800720c */ /* 0x000fe20003fa4270 */
[----:B------:R-:W-:Y:S01]  /*19930*/  VIADD R4, R17, 0x38 ;  /* 0x0000003811047836 */ /* 0x000fe20000000000 */
[----:B------:R-:W-:Y:S01]  /*19940*/  ISETP.LT.OR P4, PT, R5, R220, P4 ;  /* 0x000000dc0500720c */ /* 0x000fe20002781670 */
[----:B------:R-:W-:Y:S01]  /*19950*/  VIADD R17, R17, 0x39 ;  /* 0x0000003911117836 */ /* 0x000fe20000000000 */
[----:B------:R-:W-:Y:S02]  /*19960*/  ISETP.LT.OR P0, PT, R5, R219, P0 ;  /* 0x000000db0500720c */ /* 0x000fe40000701670 */
[----:B----4-:R-:W-:Y:S01]  /*19970*/  FSEL R140, R140, -INF , !P6 ;  /* 0xff8000008c8c7808 */ /* 0x010fe20007000000 */
[----:B------:R-:W4:Y:S01]  /*19980*/  MUFU.TANH R167, R155 ;  /* 0x0000009b00a77308 */ /* 0x000f220000002400 */
[----:B-1----:R-:W-:-:S02]  /*19990*/  FSEL R141, R141, -INF , !P1 ;  /* 0xff8000008d8d7808 */ /* 0x002fc40004800000 */
[----:B--2---:R-:W-:Y:S02]  /*199a0*/  FSEL R174, R174, -INF , !P4 ;  /* 0xff800000aeae7808 */ /* 0x004fe40006000000 */
[CC--:B------:R-:W-:Y:S02]  /*199b0*/  ISETP.GE.AND P6, PT, R4.reuse, R217.reuse, PT ;  /* 0x000000d90400720c */ /* 0x0c0fe40003fc6270 */
[-C--:B------:R-:W-:Y:S01]  /*199c0*/  ISETP.GE.AND P1, PT, R4, R218.reuse, PT ;  /* 0x000000da0400720c */ /* 0x080fe20003f26270 */
[----:B------:R-:W1:Y:S01]  /*199d0*/  MUFU.TANH R168, R168 ;  /* 0x000000a800a87308 */ /* 0x000e620000002400 */
[----:B---3--:R-:W-:Y:S02]  /*199e0*/  FSEL R169, R169, -INF , !P0 ;  /* 0xff800000a9a97808 */ /* 0x008fe40004000000 */
[C---:B------:R-:W-:Y:S02]  /*199f0*/  ISETP.GE.AND P4, PT, R17.reuse, R217, PT ;  /* 0x000000d91100720c */ /* 0x040fe40003f86270 */
[----:B------:R-:W-:-:S02]  /*19a00*/  ISETP.GE.AND P0, PT, R17, R218, PT ;  /* 0x000000da1100720c */ /* 0x000fc40003f06270 */
[CC--:B------:R-:W-:Y:S01]  /*19a10*/  ISETP.LT.OR P6, PT, R4.reuse, R220.reuse, P6 ;  /* 0x000000dc0400720c */ /* 0x0c0fe200037c1670 */
[----:B------:R-:W2:Y:S01]  /*19a20*/  MUFU.TANH R166, R166 ;  /* 0x000000a600a67308 */ /* 0x000ea20000002400 */
[----:B------:R-:W-:Y:S01]  /*19a30*/  BAR.SYNC.DEFER_BLOCKING 0x0 ;  /* 0x0000000000007b1d */ /* 0x000fe20000010000 */
[-C--:B------:R-:W-:Y:S02]  /*19a40*/  ISETP.LT.OR P1, PT, R4, R219.reuse, P1 ;  /* 0x000000db0400720c */ /* 0x080fe40000f21670 */
[C---:B------:R-:W-:Y:S02]  /*19a50*/  ISETP.LT.OR P4, PT, R17.reuse, R220, P4 ;  /* 0x000000dc1100720c */ /* 0x040fe40002781670 */
[----:B------:R-:W-:Y:S02]  /*19a60*/  ISETP.LT.OR P0, PT, R17, R219, P0 ;  /* 0x000000db1100720c */ /* 0x000fe40000701670 */
[----:B------:R-:W3:Y:S01]  /*19a70*/  MUFU.TANH R165, R165 ;  /* 0x000000a500a57308 */ /* 0x000ee20000002400 */
[----:B----4-:R-:W-:-:S02]  /*19a80*/  FSEL R167, R167, -INF , !P2 ;  /* 0xff800000a7a77808 */ /* 0x010fc40005000000 */
[----:B-1----:R-:W-:-:S05]  /*19a90*/  FSEL R168, R168, -INF , !P6 ;  /* 0xff800000a8a87808 */ /* 0x002fca0007000000 */
[----:B------:R-:W1:Y:S01]  /*19aa0*/  MUFU.TANH R163, R163 ;  /* 0x000000a300a37308 */ /* 0x000e620000002400 */
[----:B--2---:R-:W-:Y:S02]  /*19ab0*/  FSEL R166, R166, -INF , !P4 ;  /* 0xff800000a6a67808 */ /* 0x004fe40006000000 */
[----:B---3--:R-:W-:Y:S02]  /*19ac0*/  FSEL R165, R165, -INF , !P1 ;  /* 0xff800000a5a57808 */ /* 0x008fe40004800000 */
[----:B-1----:R-:W-:Y:S01]  /*19ad0*/  FSEL R163, R163, -INF , !P0 ;  /* 0xff800000a3a37808 */ /* 0x002fe20004000000 */
[----:B------:R-:W-:Y:S06]  /*19ae0*/  @!P5 BRA `(.L_x_2641) ;  /* 0x0000000800b8d947 */ /* 0x000fec0003800000 */
[----:B------:R-:W-:Y:S05]  /*19af0*/  @!P3 BRA `(.L_x_2642) ;  /* 0x0000000000f8b947 */ /* 0x000fea0003800000 */
[----:B------:R-:W1:Y:S01]  /*19b00*/  LDC R8, c[0x0][0x380] ;  /* 0x0000e000ff087b82 */ /* 0x000e620000000800 */
[----:B------:R-:W-:-:S05]  /*19b10*/  IMAD.SHL.U32 R5, R216, 0x40, RZ ;  /* 0x00000040d8057824 */ /* 0x000fca00078e00ff */
[C---:B------:R-:W-:Y:S02]  /*19b20*/  IADD3 R17, R5.reuse, -0x40, RZ ;  /* 0xffffffc005117810 */ /* 0x040fe40007ffe0ff */
        /* <DEDUP_REMOVED lines=10> */
[----:B-1----:R-:W-:Y:S01]  /*19bd0*/  IADD3 R11, RZ, -R19, RZ ;  /* 0x80000013ff0b7210 */ /* 0x002fe20007ffe0ff */
[----:B------:R-:W-:-:S04]  /*19be0*/  IMAD.MOV.U32 R18, RZ, RZ, RZ ;  /* 0x000000ffff127224 */ /* 0x000fc800078e00ff */
        /* <DEDUP_REMOVED lines=16> */
[----:B------:R-:W-:Y:S01]  /*19cf0*/  ISETP.GE.AND P0, PT, R17, RZ, PT ;  /* 0x000000ff1100720c */ /* 0x000fe20003f06270 */
[----:B------:R-:W1:Y:S01]  /*19d00*/  LDC.64 R6, c[0x0][0x248] ;  /* 0x00009200ff067b82 */ /* 0x000e620000000a00 */
[----:B------:R-:W-:-:S02]  /*19d10*/  ISETP.NE.AND P1, PT, R8, RZ, PT ;  /* 0x000000ff0800720c */ /* 0x000fc40003f25270 */
[----:B------:R-:W-:-:S05]  /*19d20*/  LOP3.LUT R4, RZ, R8, RZ, 0x33, !PT ;  /* 0x00000008ff047212 */ /* 0x000fca00078e33ff */
[----:B------:R-:W-:Y:S02]  /*19d30*/  @P6 IADD3 R16, R16, 0x1, RZ ;  /* 0x0000000110106810 */ /* 0x000fe40007ffe0ff */
[----:B------:R-:W-:-:S03]  /*19d40*/  @P4 VIADD R11, R11, 0x1 ;  /* 0x000000010b0b4836 */ /* 0x000fc60000000000 */
[----:B------:R-:W-:Y:S02]  /*19d50*/  @!P2 IMAD.MOV R16, RZ, RZ, -R16 ;  /* 0x000000ffff10a224 */ /* 0x000fe400078e0a10 */
[----:B------:R-:W-:-:S03]  /*19d60*/  MOV R5, R11 ;  /* 0x0000000b00057202 */ /* 0x000fc60000000f00 */
[----:B------:R-:W-:Y:S02]  /*19d70*/  SEL R11, R4, R16, !P1 ;  /* 0x00000010040b7207 */ /* 0x000fe40004800000 */
[----:B------:R-:W-:-:S03]  /*19d80*/  @!P0 IADD3 R5, -R5, RZ, RZ ;  /* 0x000000ff05058210 */ /* 0x000fc60007ffe1ff */
[----:B------:R-:W-:Y:S01]  /*19d90*/  IMAD.WIDE R24, R11, 0x4, R210 ;  /* 0x000000040b187825 */ /* 0x000fe200078e02d2 */
[----:B------:R-:W-:-:S04]  /*19da0*/  SEL R4, R4, R5, !P1 ;  /* 0x0000000504047207 */ /* 0x000fc80004800000 */
[----:B------:R-:W2:Y:S01]  /*19db0*/  LDG.E R10, desc[UR6][R24.64] ;  /* 0x00000006180a7981 */ /* 0x000ea2000c1e1900 */
[----:B------:R-:W-:-:S05]  /*19dc0*/  IMAD.WIDE R18, R4, 0x4, R210 ;  /* 0x0000000404127825 */ /* 0x000fca00078e02d2 */
[----:B------:R-:W2:Y:S01]  /*19dd0*/  LDG.E R9, desc[UR6][R18.64] ;  /* 0x0000000612097981 */ /* 0x000ea2000c1e1900 */
[----:B------:R-:W-:Y:S02]  /*19de0*/  IMAD.IADD R11, R11, 0x1, -R4 ;  /* 0x000000010b0b7824 */ /* 0x000fe400078e0a04 */
[----:B------:R-:W3:Y:S02]  /*19df0*/  LDC.64 R4, c[0x0][0x230] ;  /* 0x00008c00ff047b82 */ /* 0x000ee40000000a00 */
[----:B------:R-:W-:-:S05]  /*19e00*/  IMAD R8, R11, R8, -0x40 ;  /* 0xffffffc00b087424 */ /* 0x000fca00078e0208 */
[----:B------:R-:W-:-:S05]  /*19e10*/  SHF.R.S32.HI R11, RZ, 0x1f, R8 ;  /* 0x0000001fff0b7819 */ /* 0x000fca0000011408 */
[----:B-1----:R-:W-:-:S04]  /*19e20*/  IMAD R11, R11, R6, RZ ;  /* 0x000000060b0b7224 */ /* 0x002fc800078e02ff */
[----:B------:R-:W-:Y:S01]  /*19e30*/  IMAD R7, R8, R7, R11 ;  /* 0x0000000708077224 */ /* 0x000fe200078e020b */
[----:B--2---:R-:W-:Y:S01]  /*19e40*/  IADD3 R9, -R10, R9, RZ ;  /* 0x000000090a097210 */ /* 0x004fe20007ffe1ff */
[----:B------:R-:W-:-:S03]  /*19e50*/  IMAD.WIDE.U32 R10, R8, R6, RZ ;  /* 0x00000006080a7225 */ /* 0x000fc600078e00ff */
[----:B------:R-:W-:Y:S01]  /*19e60*/  SHF.R.S32.HI R17, RZ, 0x1f, R9 ;  /* 0x0000001fff117819 */ /* 0x000fe20000011409 */
[----:B------:R-:W-:-:S04]  /*19e70*/  IMAD.IADD R11, R11, 0x1, R7 ;  /* 0x000000010b0b7824 */ /* 0x000fc800078e0207 */
[-C--:B---3--:R-:W-:Y:S02]  /*19e80*/  IMAD R6, R17, R4.reuse, RZ ;  /* 0x0000000411067224 */ /* 0x088fe400078e02ff */
[----:B------:R-:W-:-:S04]  /*19e90*/  IMAD.WIDE.U32 R10, R9, R4, R10 ;  /* 0x00000004090a7225 */ /* 0x000fc800078e000a */
[----:B------:R-:W-:Y:S02]  /*19ea0*/  IMAD R5, R9, R5, R6 ;  /* 0x0000000509057224 */ /* 0x000fe400078e0206 */
[----:B------:R-:W-:-:S03]  /*19eb0*/  IMAD.MOV.U32 R4, RZ, RZ, R10 ;  /* 0x000000ffff047224 */ /* 0x000fc600078e000a */
[----:B------:R-:W-:Y:S01]  /*19ec0*/  IADD3 R5, R11, R5, RZ ;  /* 0x000000050b057210 */ /* 0x000fe20007ffe0ff */
[----:B------:R-:W-:Y:S06]  /*19ed0*/  BRA `(.L_x_2643) ;  /* 0x00000000000c7947 */ /* 0x000fec0003800000 */
.L_x_2642:
[----:B------:R-:W1:Y:S02]  /*19ee0*/  LDC R4, c[0x0][0x248] ;  /* 0x00009200ff047b82 */ /* 0x000e640000000800 */
[----:B-1----:R-:W-:-:S04]  /*19ef0*/  LEA R4, -R4, RZ, 0x6 ;  /* 0x000000ff04047211 */ /* 0x002fc800078e31ff */
[----:B------:R-:W-:-:S07]  /*19f00*/  SHF.R.S32.HI R5, RZ, 0x1f, R4 ;  /* 0x0000001fff057819 */ /* 0x000fce0000011404 */
.L_x_2643:
        /* <DEDUP_REMOVED lines=24> */
[----:B------:R-:W-:Y:S01]  /*1a090*/  @P6 IMAD.MOV.U32 R9, RZ, RZ, R29 ;  /* 0x000000ffff096224 */ /* 0x000fe200078e001d */
[----:B------:R-:W-:Y:S01]  /*1a0a0*/  IADD3.X R8, R206, R5, R206, P1, P0 ;  /* 0x00000005ce087210 */ /* 0x000fe20000fe04ce */
[----:B------:R-:W-:Y:S01]  /*1a0b0*/  @!PT LDS RZ, [RZ] ;  /* 0x00000000fffff984 */ /* 0x000fe20000000800 */
[----:B------:R-:W-:Y:S01]  /*1a0c0*/  @!PT LDS RZ, [RZ] ;  /* 0x00000000fffff984 */ /* 0x000fe20000000800 */
[----:B------:R-:W-:Y:S01]  /*1a0d0*/  @!PT LDS RZ, [RZ] ;  /* 0x00000000fffff984 */ /* 0x000fe20000000800 */
[----:B------:R1:W-:Y:S01]  /*1a0e0*/  @!P4 LDGSTS.E.BYPASS.LTC128B.128 [R212+0x6000], desc[UR6][R28.64] ;  /* 0x060000001cd4cfae */ /* 0x0003e2000b901d46 */
[CC--:B------:R-:W-:Y:S02]  /*1a0f0*/  @!P4 LEA R24, P1, R7.reuse, R214.reuse, 0x1 ;  /* 0x000000d60718c211 */ /* 0x0c0fe400078208ff */
[CC--:B------:R-:W-:Y:S01]  /*1a100*/  @!P2 LEA R16, P0, R7.reuse, R214.reuse, 0x1 ;  /* 0x000000d60710a211 */ /* 0x0c0fe200078008ff */
[----:B------:R1:W-:Y:S01]  /*1a110*/  @P4 STS.128 [R212+0x6000], RZ ;  /* 0x006000ffd4004388 */ /* 0x0003e20000000c00 */
[CCC-:B------:R-:W-:Y:S02]  /*1a120*/  @!P4 LEA.HI.X R25, R7.reuse, R215.reuse, R8.reuse, 0x1, P1 ;  /* 0x000000d70719c211 */ /* 0x1c0fe400008f0c08 */
[C---:B------:R-:W-:Y:S01]  /*1a130*/  @!P2 LEA.HI.X R17, R7.reuse, R215, R8, 0x1, P0 ;  /* 0x000000d70711a211 */ /* 0x040fe200000f0c08 */
[----:B------:R-:W-:Y:S01]  /*1a140*/  @!PT LDS RZ, [RZ] ;  /* 0x00000000fffff984 */ /* 0x000fe20000000800 */
[----:B------:R-:W-:Y:S01]  /*1a150*/  @!PT LDS RZ, [RZ] ;  /* 0x00000000fffff984 */ /* 0x000fe20000000800 */
[----:B------:R-:W-:Y:S01]  /*1a160*/  @!PT LDS RZ, [RZ] ;  /* 0x00000000fffff984 */ /* 0x000fe20000000800 */
[----:B------:R1:W-:Y:S01]  /*1a170*/  @!P2 LDGSTS.E.BYPASS.LTC128B.128 [R212+0x8000], desc[UR6][R28.64+0x80] ;  /* 0x080000801cd4afae */ /* 0x0003e2000b901d46 */
[----:B------:R-:W-:-:S02]  /*1a180*/  @P6 LEA R10, P0, R7, R214, 0x1 ;  /* 0x000000d6070a6211 */ /* 0x000fc400078008ff */
[----:B------:R-:W-:Y:S01]  /*1a190*/  IADD3 R6, P1, R207, R7, RZ ;  /* 0x00000007cf067210 */ /* 0x000fe20007f3e0ff */
[----:B------:R1:W-:Y:S01]  /*1a1a0*/  @P2 STS.128 [R212+0x8000], RZ ;  /* 0x008000ffd4002388 */ /* 0x0003e20000000c00 */
[--C-:B------:R-:W-:Y:S02]  /*1a1b0*/  @P6 LEA.HI.X R11, R7, R215, R8.reuse, 0x1, P0 ;  /* 0x000000d7070b6211 */ /* 0x100fe400000f0c08 */
[-C--:B------:R-:W-:Y:S01]  /*1a1c0*/  @!P2 LEA R32, P0, R6, R214.reuse, 0x1 ;  /* 0x000000d60620a211 */ /* 0x080fe200078008ff */
[----:B------:R-:W-:Y:S01]  /*1a1d0*/  IMAD.X R8, R206, 0x1, R8, P1 ;  /* 0x00000001ce087824 */ /* 0x000fe200008e0608 */
[----:B------:R-:W-:-:S04]  /*1a1e0*/  @!P4 LEA R34, P1, R6, R214, 0x1 ;  /* 0x000000d60622c211 */ /* 0x000fc800078208ff */
[CCC-:B------:R-:W-:Y:S02]  /*1a1f0*/  @!P2 LEA.HI.X R33, R6.reuse, R215.reuse, R8.reuse, 0x1, P0 ;  /* 0x000000d70621a211 */ /* 0x1c0fe400000f0c08 */
[CCC-:B------:R-:W-:Y:S02]  /*1a200*/  @!P4 LEA.HI.X R35, R6.reuse, R215.reuse, R8.reuse, 0x1, P1 ;  /* 0x000000d70623c211 */ /* 0x1c0fe400008f0c08 */
[C---:B------:R-:W-:Y:S02]  /*1a210*/  @P6 LEA R30, P0, R6.reuse, R214, 0x1 ;  /* 0x000000d6061e6211 */ /* 0x040fe400078008ff */
[----:B------:R-:W-:Y:S02]  /*1a220*/  @P6 IADD3 R4, P1, R207, R4, RZ ;  /* 0x00000004cf046210 */ /* 0x000fe40007f3e0ff */
[----:B------:R-:W-:Y:S01]  /*1a230*/  @P6 LEA.HI.X R31, R6, R215, R8, 0x1, P0 ;  /* 0x000000d7061f6211 */ /* 0x000fe200000f0c08 */
[----:B------:R-:W-:Y:S01]  /*1a240*/  @P6 IMAD.MOV.U32 R8, RZ, RZ, R28 ;  /* 0x000000ffff086224 */ /* 0x000fe200078e001c */
[----:B------:R-:W-:Y:S01]  /*1a250*/  @P6 LEA R6, P0, R4, R214, 0x1 ;  /* 0x000000d604066211 */ /* 0x000fe200078008ff */
[----:B------:R-:W-:-:S02]  /*1a260*/  @P6 IMAD.X R5, R206, 0x1, R5, P1 ;  /* 0x00000001ce056824 */ /* 0x000fc400008e0605 */
[----:B------:R-:W-:Y:S01]  /*1a270*/  IMAD.MOV.U32 R214, RZ, RZ, R28 ;  /* 0x000000ffffd67224 */ /* 0x000fe200078e001c */
[----:B------:R-:W-:Y:S01]  /*1a280*/  @!PT LDS RZ, [RZ] ;  /* 0x00000000fffff984 */ /* 0x000fe20000000800 */
[----:B------:R-:W-:Y:S01]  /*1a290*/  @!PT LDS RZ, [RZ] ;  /* 0x00000000fffff984 */ /* 0x000fe20000000800 */
[----:B------:R-:W-:Y:S01]  /*1a2a0*/  @!PT LDS RZ, [RZ] ;  /* 0x00000000fffff984 */ /* 0x000fe20000000800 */
[----:B------:R1:W-:Y:S02]  /*1a2b0*/  @P6 LDGSTS.E.BYPASS.LTC128B.128 [R212+0xa000], desc[UR6][R8.64+0x100] ;  /* 0x0a00010008d46fae */ /* 0x0003e4000b901d46 */
[----:B------:R-:W-:Y:S01]  /*1a2c0*/  @P6 LEA.HI.X R7, R4, R215, R5, 0x1, P0 ;  /* 0x000000d704076211 */ /* 0x000fe200000f0c05 */
[----:B------:R-:W-:Y:S01]  /*1a2d0*/  IMAD.MOV.U32 R215, RZ, RZ, R29 ;  /* 0x000000ffffd77224 */ /* 0x000fe200078e001d */
        /* <DEDUP_REMOVED lines=47> */
.L_x_2641:
[----:B------:R-:W-:Y:S01]  /*1a5d0*/  FMNMX.FTZ R5, R132, R0, !PT ;  /* 0x0000000084057209 */ /* 0x000fe20007810000 */
[----:B------:R-:W-:Y:S01]  /*1a5e0*/  ULDC UR4, c[0x0][0x2ec] ;  /* 0x0000bb0000047ab9 */ /* 0x000fe20000000800 */
[----:B------:R-:W-:Y:S01]  /*1a5f0*/  FMNMX.FTZ R4, R3, R13, !PT ;  /* 0x0000000d03047209 */ /* 0x000fe20007810000 */
[----:B-1----:R-:W-:Y:S01]  /*1a600*/  LDSM.16.MT88.4 R16, [R194+0xc000] ;  /* 0x00c00000c210783b */ /* 0x002fe20000004200 */
        /* <DEDUP_REMOVED lines=65> */
[----:B------:R-:W1:Y:S01]  /*1aa20*/  LDSM.16.MT88.4 R136, [R192+0x10000] ;  /* 0x01000000c088783b */ /* 0x000e620000004200 */
[--C-:B------:R-:W-:Y:S01]  /*1aa30*/  FFMA.FTZ R173, R134, UR4, -R171.reuse ;  /* 0x0000000486ad7c23 */ /* 0x100fe200080108ab */
[--C-:B------:R-:W-:Y:S01]  /*1aa40*/  FFMA.FTZ R177, R135, UR4, -R164.reuse ;  /* 0x0000000487b17c23 */ /* 0x100fe200080108a4 */
[--C-:B------:R-:W-:Y:S01]  /*1aa50*/  FFMA.FTZ R200, R133, UR4, -R164.reuse ;  /* 0x0000000485c87c23 */ /* 0x100fe200080108a4 */
[----:B------:R-:W2:Y:S01]  /*1aa60*/  MUFU.EX2 R155, R155 ;  /* 0x0000009b009b7308 */ /* 0x000ea20000000800 */
        /* <DEDUP_REMOVED lines=15> */
[----:B------:R-:W3:Y:S01]  /*1ab60*/  MUFU.EX2 R153, R153 ;  /* 0x0000009900997308 */ /* 0x000ee20000000800 */
[----:B--2---:R-:W-:Y:S01]  /*1ab70*/  F2FP.F16.F32.PACK_AB R4, R155, R158 ;  /* 0x0000009e9b04723e */ /* 0x004fe200000000ff */
[----:B------:R-:W-:Y:S01]  /*1ab80*/  LDSM.16.MT88.4 R140, [R194+0xf000] ;  /* 0x00f00000c28c783b */ /* 0x000fe20000004200 */
[----:B------:R-:W-:-:S05]  /*1ab90*/  FFMA.FTZ R165, R165, UR4, -R164 ;  /* 0x00000004a5a57c23 */ /* 0x000fca00080108a4 */
        /* <DEDUP_REMOVED lines=9> */
[----:B------:R-:W-:Y:S01]  /*1ac30*/  MUFU.EX2 R172, R172 ;  /* 0x000000ac00ac7308 */ /* 0x000fe20000000800 */
        /* <DEDUP_REMOVED lines=35> */
[----:B------:R-:W-:Y:S01]  /*1ae70*/  MUFU.EX2 R175, R175 ;  /* 0x000000af00af7308 */ /* 0x000fe20000000800 */
        /* <DEDUP_REMOVED lines=22> */
[----:B------:R-:W3:Y:S01]  /*1afe0*/  LDSM.16.MT88.4 R108, [R193+0xe000] ;  /* 0x00e00000c16c783b */ /* 0x000ee20000004200 */
[----:B------:R-:W-:Y:S01]  /*1aff0*/  MUFU.EX2 R176, R176 ;  /* 0x000000b000b07308 */ /* 0x000fe20000000800 */
[-C--:B------:R-:W-:Y:S01]  /*1b000*/  FMUL.FTZ R96, R96, R162.reuse ;  /* 0x000000a260607220 */ /* 0x080fe20000410000 */
[----:B------:R-:W-:Y:S01]  /*1b010*/  HMMA.16816.F32 R32, R4, R34, R104 ;  /* 0x000000220420723c */ /* 0x000fe20000001868 */
[-C--:B------:R-:W-:Y:S01]  /*1b020*/  FMUL.FTZ R97, R97, R162.reuse ;  /* 0x000000a261617220 */ /* 0x080fe20000410000 */
[-C--:B------:R-:W-:Y:S01]  /*1b030*/  FMUL.FTZ R98, R98, R3.reuse ;  /* 0x0000000362627220 */ /* 0x080fe20000410000 */
[----:B------:R-:W-:Y:S01]  /*1b040*/  FMUL.FTZ R99, R99, R3 ;  /* 0x0000000363637220 */ /* 0x000fe20000410000 */
[----:B------:R-:W-:-:S02]  /*1b050*/  FFMA.FTZ R158, R225, R162, R158 ;  /* 0x000000a2e19e7223 */ /* 0x000fc4000001009e */
[----:B------:R-:W4:Y:S01]  /*1b060*/  MUFU.EX2 R177, R177 ;  /* 0x000000b100b17308 */ /* 0x000f220000000800 */
        /* <DEDUP_REMOVED lines=9> */
[----:B-1----:R-:W-:Y:S01]  /*1b100*/  HMMA.16816.F32 R92, R4, R136, R92 ;  /* 0x00000088045c723c */ /* 0x002fe2000000185c */
[----:B------:R-:W-:-:S04]  /*1b110*/  FADD.FTZ R155, R155, R158 ;  /* 0x0000009e9b9b7221 */ /* 0x000fc80000010000 */
[----:B------:R-:W-:Y:S01]  /*1b120*/  FADD.FTZ R154, R154, R155 ;  /* 0x0000009b9a9a7221 */ /* 0x000fe20000010000 */
[----:B--2---:R-:W-:Y:S01]  /*1b130*/  HMMA.16816.F32 R40, R4, R116, R104 ;  /* 0x000000740428723c */ /* 0x004fe20000001868 */
        /* <DEDUP_REMOVED lines=20> */
[----:B------:R-:W4:Y:S01]  /*1b280*/  LDSM.16.MT88.4 R112, [R196+0x10000] ;  /* 0x01000000c470783b */ /* 0x000f220000004200 */
[-C--:B------:R-:W-:Y:S01]  /*1b290*/  FMUL.FTZ R52, R56, R162.reuse ;  /* 0x000000a238347220 */ /* 0x080fe20000410000 */
[-C--:B------:R-:W-:Y:S01]  /*1b2a0*/  FMUL.FTZ R53, R57, R162.reuse ;  /* 0x000000a239357220 */ /* 0x080fe20000410000 */
[-C--:B------:R-:W-:Y:S01]  /*1b2b0*/  FMUL.FTZ R54, R58, R3.reuse ;  /* 0x000000033a367220 */ /* 0x080fe20000410000 */
[-C--:B------:R-:W-:Y:S01]  /*1b2c0*/  FMUL.FTZ R55, R59, R3.reuse ;  /* 0x000000033b377220 */ /* 0x080fe20000410000 */
[----:B------:R-:W2:Y:S01]  /*1b2d0*/  MUFU.EX2 R202, R202 ;  /* 0x000000ca00ca7308 */ /* 0x000ea20000000800 */
[C---:B---3--:R-:W-:Y:S06]  /*1b2e0*/  HMMA.16816.F32 R56, R4.reuse, R108, R116 ;  /* 0x0000006c0438723c */ /* 0x048fec0000001874 */
[C---:B------:R-:W-:Y:S01]  /*1b2f0*/  HMMA.16816.F32 R52, R4.reuse, R110, R52 ;  /* 0x0000006e0434723c */ /* 0x040fe20000001834 */
[----:B------:R-:W3:Y:S01]  /*1b300*/  LDSM.16.MT88.4 R108, [R194+0x10000] ;  /* 0x01000000c26c783b */ /* 0x000ee20000004200 */
        /* <DEDUP_REMOVED lines=21> */
[C---:B----4-:R-:W-:Y:S01]  /*1b460*/  HMMA.16816.F32 R72, R4.reuse, R112, R116 ;  /* 0x000000700448723c */ /* 0x050fe20000001874 */
[----:B------:R-:W4:Y:S05]  /*1b470*/  LDSM.16.MT88.4 R116, [R194+0xc800] ;  /* 0x00c80000c274783b */ /* 0x000f2a0000004200 */
[C---:B------:R-:W-:Y:S01]  /*1b480*/  HMMA.16816.F32 R68, R4.reuse, R114, R68 ;  /* 0x000000720444723c */ /* 0x040fe20000001844 */
[-C--:B------:R-:W-:Y:S01]  /*1b490*/  FMUL.FTZ R112, R80, R162.reuse ;  /* 0x000000a250707220 */ /* 0x080fe20000410000 */
[-C--:B------:R-:W-:Y:S01]  /*1b4a0*/  FMUL.FTZ R113, R81, R162.reuse ;  /* 0x000000a251717220 */ /* 0x080fe20000410000 */
[-C--:B------:R-:W-:Y:S01]  /*1b4b0*/  FMUL.FTZ R80, R84, R162.reuse ;  /* 0x000000a254507220 */ /* 0x080fe20000410000 */
[----:B------:R-:W-:Y:S01]  /*1b4c0*/  FMUL.FTZ R81, R85, R162 ;  /* 0x000000a255517220 */ /* 0x000fe20000410000 */
[----:B------:R-:W-:Y:S01]  /*1b4d0*/  MUFU.EX2 R224, R224 ;  /* 0x000000e000e07308 */ /* 0x000fe20000000800 */
[----:B---3--:R-:W-:Y:S01]  /*1b4e0*/  HMMA.16816.F32 R76, R4, R108, R76 ;  /* 0x0000006c044c723c */ /* 0x008fe2000000184c */
[-C--:B------:R-:W-:Y:S01]  /*1b4f0*/  FMUL.FTZ R114, R82, R3.reuse ;  /* 0x0000000352727220 */ /* 0x080fe20000410000 */
[-C--:B------:R-:W-:Y:S01]  /*1b500*/  FMUL.FTZ R115, R83, R3.reuse ;  /* 0x0000000353737220 */ /* 0x080fe20000410000 */
[-C--:B------:R-:W-:Y:S01]  /*1b510*/  FMUL.FTZ R82, R86, R3.reuse ;  /* 0x0000000356527220 */ /* 0x080fe20000410000 */
[-C--:B------:R-:W-:Y:S01]  /*1b520*/  FMUL.FTZ R83, R87, R3.reuse ;  /* 0x0000000357537220 */ /* 0x080fe20000410000 */
[----:B------:R-:W-:-:S02]  /*1b530*/  FFMA.FTZ R3, R223, R3, R152 ;  /* 0x00000003df037223 */ /* 0x000fc40000010098 */
[----:B------:R-:W3:Y:S02]  /*1b540*/  MUFU.EX2 R227, R227 ;  /* 0x000000e300e37308 */ /* 0x000ee40000000800 */
[----:B------:R-:W-:Y:S01]  /*1b550*/  HMMA.16816.F32 R84, R4, R110, R112 ;  /* 0x0000006e0454723c */ /* 0x000fe20000001870 */
[----:B------:R-:W3:Y:S01]  /*1b560*/  LDSM.16.MT88.4 R112, [R194+0xe800] ;  /* 0x00e80000c270783b */ /* 0x000ee20000004200 */
[----:B------:R-:W-:-:S03]  /*1b570*/  FADD.FTZ R3, R2, R3 ;  /* 0x0000000302037221 */ /* 0x000fc60000010000 */
[----:B------:R-:W3:Y:S01]  /*1b580*/  LDSM.16.MT88.4 R108, [R193+0xe800] ;  /* 0x00e80000c16c783b */ /* 0x000ee20000004200 */
[----:B------:R-:W-:Y:S01]  /*1b590*/  MUFU.EX2 R226, R226 ;  /* 0x000000e200e27308 */ /* 0x000fe20000000800 */
[----:B------:R-:W-:-:S04]  /*1b5a0*/  FADD.FTZ R0, R0, R3 ;  /* 0x0000000300007221 */ /* 0x000fc80000010000 */
[----:B------:R-:W-:Y:S01]  /*1b5b0*/  FADD.FTZ R0, R161, R0 ;  /* 0x00000000a1007221 */ /* 0x000fe20000010000 */
[----:B-1----:R-:W-:Y:S02]  /*1b5c0*/  HMMA.16816.F32 R80, R4, R104, R80 ;  /* 0x000000680450723c */ /* 0x002fe40000001850 */
[----:B------:R-:W1:Y:S01]  /*1b5d0*/  MUFU.EX2 R229, R229 ;  /* 0x000000e500e57308 */ /* 0x000e620000000800 */
[----:B------:R-:W-:-:S03]  /*1b5e0*/  FADD.FTZ R3, R177, R0 ;  /* 0x00000000b1037221 */ /* 0x000fc60000010000 */
[C---:B------:R-:W-:Y:S01]  /*1b5f0*/  HMMA.16816.F32 R88, R4.reuse, R106, R88 ;  /* 0x0000006a0458723c */ /* 0x040fe20000001858 */
[----:B------:R-:W-:Y:S01]  /*1b600*/  F2FP.F16.F32.PACK_AB R104, R175, R172 ;  /* 0x000000acaf68723e */ /* 0x000fe200000000ff */
[----:B------:R-:W-:Y:S01]  /*1b610*/  FADD.FTZ R172, R172, R153 ;  /* 0x00000099acac7221 */ /* 0x000fe20000010000 */
[C---:B-----5:R-:W-:Y:S01]  /*1b620*/  F2FP.F16.F32.PACK_AB R105, R200.reuse, R177 ;  /* 0x000000b1c869723e */ /* 0x060fe200000000ff */
        /* <DEDUP_REMOVED lines=12> */
[----:B----4-:R-:W-:Y:S02]  /*1b6f0*/  HMMA.16816.F32 R20, R104, R116, R20 ;  /* 0x000000746814723c */ /* 0x010fe40000001814 */
[----:B------:R-:W-:-:S04]  /*1b700*/  FADD.FTZ R176, R176, R173 ;  /* 0x000000adb0b07221 */ /* 0x000fc80000010000 */
[C---:B------:R-:W-:Y:S01]  /*1b710*/  HMMA.16816.F32 R16, R104.reuse, R118, R16 ;  /* 0x000000766810723c */ /* 0x040fe20000001810 */
[----:B------:R-:W2:Y:S05]  /*1b720*/  LDSM.16.MT88.4 R116, [R192+0xe800] ;  /* 0x00e80000c074783b */ /* 0x000eaa0000004200 */
[C---:B------:R-:W-:Y:S06]  /*1b730*/  HMMA.16816.F32 R28, R104.reuse, R128, R28 ;  /* 0x00000080681c723c */ /* 0x040fec000000181c */
[C---:B------:R-:W-:Y:S01]  /*1b740*/  HMMA.16816.F32 R24, R104.reuse, R130, R24 ;  /* 0x000000826818723c */ /* 0x040fe20000001818 */
[----:B------:R-:W4:Y:S05]  /*1b750*/  LDSM.16.MT88.4 R128, [R196+0x10800] ;  /* 0x01080000c480783b */ /* 0x000f2a0000004200 */
[C---:B------:R-:W-:Y:S06]  /*1b760*/  HMMA.16816.F32 R100, R104.reuse, R124, R100 ;  /* 0x0000007c6864723c */ /* 0x040fec0000001864 */
[C---:B------:R-:W-:Y:S01]  /*1b770*/  HMMA.16816.F32 R32, R104.reuse, R126, R32 ;  /* 0x0000007e6820723c */ /* 0x040fe20000001820 */
[----:B------:R-:W-:Y:S05]  /*1b780*/  LDSM.16.MT88.4 R124, [R196+0xd000] ;  /* 0x00d00000c47c783b */ /* 0x000fea0000004200 */
        /* <DEDUP_REMOVED lines=12> */
[C---:B--2---:R-:W-:Y:S06]  /*1b850*/  HMMA.16816.F32 R64, R104.reuse, R116, R64 ;  /* 0x000000746840723c */ /* 0x044fec0000001840 */
[C---:B------:R-:W-:Y:S01]  /*1b860*/  HMMA.16816.F32 R60, R104.reuse, R118, R60 ;  /* 0x00000076683c723c */ /* 0x040fe2000000183c */
[----:B------:R-:W2:Y:S05]  /*1b870*/  LDSM.16.MT88.4 R116, [R194+0xd000] ;  /* 0x00d00000c274783b */ /* 0x000eaa0000004200 */
[C---:B------:R-:W-:Y:S06]  /*1b880*/  HMMA.16816.F32 R80, R104.reuse, R96, R80 ;  /* 0x000000606850723c */ /* 0x040fec0000001850 */
[----:B------:R-:W-:Y:S01]  /*1b890*/  HMMA.16816.F32 R88, R104, R98, R88 ;  /* 0x000000626858723c */ /* 0x000fe20000001858 */
[----:B------:R-:W-:Y:S01]  /*1b8a0*/  F2FP.F16.F32.PACK_AB R96, R202, R201 ;  /* 0x000000c9ca60723e */ /* 0x000fe200000000ff */
[----:B------:R-:W-:Y:S01]  /*1b8b0*/  FADD.FTZ R201, R201, R176 ;  /* 0x000000b0c9c97221 */ /* 0x000fe20000010000 */
[----:B------:R-:W-:Y:S01]  /*1b8c0*/  F2FP.F16.F32.PACK_AB R97, R227, R224 ;  /* 0x000000e0e361723e */ /* 0x000fe200000000ff */
[----:B------:R-:W-:-:S02]  /*1b8d0*/  FADD.FTZ R224, R224, R179 ;  /* 0x000000b3e0e07221 */ /* 0x000fc40000010000 */
[C---:B----4-:R-:W-:Y:S01]  /*1b8e0*/  HMMA.16816.F32 R72, R104.reuse, R128, R72 ;  /* 0x000000806848723c */ /* 0x050fe20000001848 */
        /* <DEDUP_REMOVED lines=8> */
[----:B---3--:R-:W-:Y:S01]  /*1b970*/  HMMA.16816.F32 R92, R104, R112, R92 ;  /* 0x00000070685c723c */ /* 0x008fe2000000185c */
[----:B------:R-:W-:-:S05]  /*1b980*/  FADD.FTZ R229, R229, R226 ;  /* 0x000000e2e5e57221 */ /* 0x000fca0000010000 */
[----:B------:R-:W-:Y:S06]  /*1b990*/  HMMA.16816.F32 R4, R104, R114, R4 ;  /* 0x000000726804723c */ /* 0x000fec0000001804 */
[C---:B------:R-:W-:Y:S06]  /*1b9a0*/  HMMA.16816.F32 R128, R96.reuse, R124, R12 ;  /* 0x0000007c6080723c */ /* 0x040fec000000180c */
[C---:B------:R-:W-:Y:S01]  /*1b9b0*/  HMMA.16816.F32 R124, R96.reuse, R126, R8 ;  /* 0x0000007e607c723c */ /* 0x040fe20000001808 */
[----:B------:R-:W1:Y:S05]  /*1b9c0*/  LDSM.16.MT88.4 R8, [R196+0x11000] ;  /* 0x01100000c408783b */ /* 0x000e6a0000004200 */
        /* <DEDUP_REMOVED lines=8> */
[C---:B--2---:R-:W-:Y:S06]  /*1ba50*/  HMMA.16816.F32 R120, R96.reuse, R116, R20 ;  /* 0x000000746078723c */ /* 0x044fec0000001814 */
[C---:B------:R-:W-:Y:S06]  /*1ba60*/  HMMA.16816.F32 R20, R96.reuse, R132, R56 ;  /* 0x000000846014723c */ /* 0x040fec0000001838 */
[C---:B------:R-:W-:Y:S01]  /*1ba70*/  HMMA.16816.F32 R56, R96.reuse, R134, R52 ;  /* 0x000000866038723c */ /* 0x040fe20000001834 */
[----:B------:R-:W2:Y:S04]  /*1ba80*/  LDSM.16.MT88.4 R132, [R193+0x11000] ;  /* 0x01100000c184783b */ /* 0x000ea80000004200 */
[----:B------:R-:W-:Y:S01]  /*1ba90*/  LDSM.16.MT88.4 R52, [R194+0xf800] ;  /* 0x00f80000c234783b */ /* 0x000fe20000004200 */
[C---:B-1----:R-:W-:Y:S06]  /*1baa0*/  HMMA.16816.F32 R12, R96.reuse, R8, R72 ;  /* 0x00000008600c723c */ /* 0x042fec0000001848 */
[C---:B------:R-:W-:Y:S01]  /*1bab0*/  HMMA.16816.F32 R72, R96.reuse, R10, R68 ;  /* 0x0000000a6048723c */ /* 0x040fe20000001844 */
[----:B------:R-:W-:Y:S05]  /*1bac0*/  LDSM.16.MT88.4 R68, [R192+0xf800] ;  /* 0x00f80000c044783b */ /* 0x000fea0000004200 */
[C---:B------:R-:W-:Y:S06]  /*1bad0*/  HMMA.16816.F32 R108, R96.reuse, R110, R24 ;  /* 0x0000006e606c723c */ /* 0x040fec0000001818 */
[C---:B---3--:R-:W-:Y:S06]  /*1bae0*/  HMMA.16816.F32 R76, R96.reuse, R36, R76 ;  /* 0x00000024604c723c */ /* 0x048fec000000184c */
[C---:B------:R-:W-:Y:S01]  /*1baf0*/  HMMA.16816.F32 R8, R96.reuse, R38, R84 ;  /* 0x000000266008723c */ /* 0x040fe20000001854 */
[----:B------:R-:W1:Y:S05]  /*1bb00*/  LDSM.16.MT88.4 R36, [R192+0xd800] ;  /* 0x00d80000c024783b */ /* 0x000e6a0000004200 */
        /* <DEDUP_REMOVED lines=15> */
[C---:B--2---:R-:W-:Y:S01]  /*1bc00*/  HMMA.16816.F32 R84, R96.reuse, R132, R80 ;  /* 0x000000846054723c */ /* 0x044fe20000001850 */
[--C-:B------:R-:W-:Y:S01]  /*1bc10*/  FFMA.FTZ R148, R174, UR4, -R171.reuse ;  /* 0x00000004ae947c23 */ /* 0x100fe200080108ab */
[----:B------:R-:W-:Y:S01]  /*1bc20*/  FFMA.FTZ R149, R170, UR4, -R171 ;  /* 0x00000004aa957c23 */ /* 0x000fe200080108ab */
[----:B------:R-:W-:Y:S01]  /*1bc30*/  MUFU.EX2 R150, R150 ;  /* 0x0000009600967308 */ /* 0x000fe20000000800 */
[----:B------:R-:W2:Y:S02]  /*1bc40*/  LDSM.16.MT88.4 R80, [R194+0x11800] ;  /* 0x01180000c250783b */ /* 0x000ea40000004200 */
[C---:B------:R-:W-:Y:S02]  /*1bc50*/  HMMA.16816.F32 R88, R96.reuse, R134, R88 ;  /* 0x000000866058723c */ /* 0x040fe40000001858 */
[----:B------:R-:W2:Y:S03]  /*1bc60*/  LDSM.16.MT88.4 R132, [R196+0x11800] ;  /* 0x01180000c484783b */ /* 0x000ea60000004200 */
[----:B------:R-:W-:Y:S01]  /*1bc70*/  MUFU.EX2 R148, R148 ;  /* 0x0000009400947308 */ /* 0x000fe20000000800 */
[C---:B------:R-:W-:Y:S06]  /*1bc80*/  HMMA.16816.F32 R92, R96.reuse, R144, R92 ;  /* 0x00000090605c723c */ /* 0x040fec000000185c */
[----:B------:R-:W-:Y:S01]  /*1bc90*/  HMMA.16816.F32 R4, R96, R146, R4 ;  /* 0x000000926004723c */ /* 0x000fe20000001804 */
[----:B------:R-:W1:Y:S08]  /*1bca0*/  MUFU.EX2 R149, R149 ;  /* 0x0000009500957308 */ /* 0x000e700000000800 */
[----:B------:R-:W3:Y:S08]  /*1bcb0*/  MUFU.EX2 R151, R151 ;  /* 0x0000009700977308 */ /* 0x000ef00000000800 */
[----:B------:R-:W4:Y:S01]  /*1bcc0*/  MUFU.EX2 R166, R166 ;  /* 0x000000a600a67308 */ /* 0x000f220000000800 */
[----:B-1----:R-:W-:Y:S01]  /*1bcd0*/  F2FP.F16.F32.PACK_AB R96, R149, R148 ;  /* 0x000000949560723e */ /* 0x002fe200000000ff */
[----:B------:R-:W-:Y:S01]  /*1bce0*/  FADD.FTZ R148, R148, R3 ;  /* 0x0000000394947221 */ /* 0x000fe20000010000 */
[----:B------:R-:W-:-:S03]  /*1bcf0*/  MOV R3, R159 ;  /* 0x0000009f00037202 */ /* 0x000fc60000000f00 */
[----:B------:R-:W-:Y:S02]  /*1bd00*/  FADD.FTZ R149, R149, R148 ;  /* 0x0000009495957221 */ /* 0x000fe40000010000 */
[----:B------:R-:W1:Y:S01]  /*1bd10*/  MUFU.EX2 R164, R164 ;  /* 0x000000a400a47308 */ /* 0x000e620000000800 */
[----:B---3--:R-:W-:Y:S01]  /*1bd20*/  F2FP.F16.F32.PACK_AB R98, R151, R150 ;  /* 0x000000969762723e */ /* 0x008fe200000000ff */
[----:B------:R-:W-:-:S04]  /*1bd30*/  FADD.FTZ R150, R150, R149 ;  /* 0x0000009596967221 */ /* 0x000fc80000010000 */
[----:B------:R-:W-:Y:S01]  /*1bd40*/  FADD.FTZ R225, R151, R150 ;  /* 0x0000009697e17221 */ /* 0x000fe20000010000 */
[----:B----4-:R-:W-:Y:S01]  /*1bd50*/  F2FP.F16.F32.PACK_AB R97, R167, R166 ;  /* 0x000000a6a761723e */ /* 0x010fe200000000ff */
[----:B------:R-:W-:-:S04]  /*1bd60*/  FADD.FTZ R166, R166, R229 ;  /* 0x000000e5a6a67221 */ /* 0x000fc80000010000 */
[----:B------:R-:W-:Y:S01]  /*1bd70*/  FADD.FTZ R166, R167, R166 ;  /* 0x000000a6a7a67221 */ /* 0x000fe20000010000 */
[----:B-1----:R-:W-:-:S03]  /*1bd80*/  F2FP.F16.F32.PACK_AB R99, R164, R165 ;  /* 0x000000a5a463723e */ /* 0x002fc600000000ff */
        /* <DEDUP_REMOVED lines=16> */
[----:B------:R-:W3:Y:S05]  /*1be90*/  LDSM.16.MT88.4 R16, [R192+0x11800] ;  /* 0x01180000c010783b */ /* 0x000eea0000004200 */
[C---:B------:R-:W-:Y:S06]  /*1bea0*/  HMMA.16816.F32 R64, R96.reuse, R70, R64 ;  /* 0x000000466040723c */ /* 0x040fec0000001840 */
[C---:B--2---:R-:W-:Y:S06]  /*1beb0*/  HMMA.16816.F32 R76, R96.reuse, R80, R76 ;  /* 0x00000050604c723c */ /* 0x044fec000000184c */
        /* <DEDUP_REMOVED lines=8> */
[C---:B---3--:R-:W-:Y:S06]  /*1bf40*/  HMMA.16816.F32 R92, R96.reuse, R16, R92 ;  /* 0x00000010605c723c */ /* 0x048fec000000185c */
[----:B------:R-:W-:-:S15]  /*1bf50*/  HMMA.16816.F32 R96, R96, R18, R4 ;  /* 0x000000126060723c */ /* 0x000fde0000001804 */
[----:B------:R-:W-:-:S09]  /*1bf60*/  NOP ;  /* 0x0000000000007918 */ /* 0x000fd20000000000 */
.L_x_2638:
        /* <DEDUP_REMOVED lines=10> */
[----:B------:R-:W-:-:S02]  /*1c010*/  ULDC UR4, c[0x0][0x2ec] ;  /* 0x0000bb0000047ab9 */ /* 0x000fc40000000800 */
[----:B------:R-:W-:Y:S01]  /*1c020*/  MOV R221, UR6 ;  /* 0x0000000600dd7c02 */ /* 0x000fe20008000f00 */
[----:B------:R-:W-:Y:S01]  /*1c030*/  ULDC UR6, c[0x0][0x39c] ;  /* 0x0000e70000067ab9 */ /* 0x000fe20000000800 */
[----:B------:R-:W-:-:S07]  /*1c040*/  ULDC.64 UR8, c[0x0][0x208] ;  /* 0x0000820000087ab9 */ /* 0x000fce0000000a00 */
.L_x_2648:
        /* <DEDUP_REMOVED lines=58> */
[-C--:B-1----:R-:W-:Y:S01]  /*1c3f0*/  IMAD.WIDE.U32 R12, R3, R6.reuse, RZ ;  /* 0x00000006030c7225 */ /* 0x082fe200078e00ff */
[----:B------:R-:W2:Y:S02]  /*1c400*/  LDG.E R9, desc[UR8][R14.64] ;  /* 0x000000080e097981 */ /* 0x000ea4000c1e1900 */
[----:B------:R-:W-:Y:S05]  /*1c410*/  SHF.R.S32.HI R11, RZ, 0x1f, R3 ;  /* 0x0000001fff0b7819 */ /* 0x000fea0000011403 */
[----:B------:R-:W-:Y:S04]  /*1c420*/  IMAD R10, R11, R6, RZ ;  /* 0x000000060b0a7224 */ /* 0x000fe800078e02ff */
[----:B------:R-:W-:Y:S04]  /*1c430*/  IMAD R10, R3, R7, R10 ;  /* 0x00000007030a7224 */ /* 0x000fe800078e020a */
[----:B------:R-:W-:Y:S01]  /*1c440*/  IMAD.IADD R13, R13, 0x1, R10 ;  /* 0x000000010d0d7824 */ /* 0x000fe200078e020a */
[----:B--2---:R-:W-:Y:S04]  /*1c450*/  IADD3 R8, -R9, R8, RZ ;  /* 0x0000000809087210 */ /* 0x004fe80007ffe1ff */
[----:B------:R-:W-:Y:S01]  /*1c460*/  SHF.R.S32.HI R3, RZ, 0x1f, R8 ;  /* 0x0000001fff037819 */ /* 0x000fe20000011408 */
[CC--:B---3--:R-:W-:Y:S04]  /*1c470*/  IMAD.WIDE.U32 R12, R8.reuse, R4.reuse, R12 ;  /* 0x00000004080c7225 */ /* 0x0c8fe800078e000c */
[----:B------:R-:W-:Y:S04]  /*1c480*/  IMAD R3, R3, R4, RZ ;  /* 0x0000000403037224 */ /* 0x000fe800078e02ff */
[----:B------:R-:W-:Y:S05]  /*1c490*/  IMAD R3, R8, R5, R3 ;  /* 0x0000000508037224 */ /* 0x000fea00078e0203 */
[----:B------:R-:W-:Y:S07]  /*1c4a0*/  IADD3 R7, R13, R3, RZ ;  /* 0x000000030d077210 */ /* 0x000fee0007ffe0ff */
.L_x_2645:
[C---:B------:R-:W-:Y:S01]  /*1c4b0*/  LEA R226, P5, R12.reuse, R156, 0x1 ;  /* 0x0000009c0ce27211 */ /* 0x040fe200078a08ff */
[----:B------:R-:W1:Y:S01]  /*1c4c0*/  S2R R200, SR_TID.X ;  /* 0x0000000000c87919 */ /* 0x000e620000002100 */
        /* <DEDUP_REMOVED lines=13> */
[C-C-:B------:R-:W-:Y:S01]  /*1c5a0*/  IMAD.X R4, R204.reuse, 0x1, R6.reuse, P0 ;  /* 0x00000001cc047824 */ /* 0x140fe200000e0606 */
        /* <DEDUP_REMOVED lines=14> */
[C---:B------:R-:W-:Y:S02]  /*1c690*/  @P1 LEA R8, P0, R7.reuse, R156, 0x1 ;  /* 0x0000009c07081211 */ /* 0x040fe400078008ff */
[--C-:B------:R-:W-:Y:S01]  /*1c6a0*/  @P2 LEA.HI.X R11, R7, R157, R4.reuse, 0x1, P5 ;  /* 0x0000009d070b2211 */ /* 0x100fe200028f0c04 */
[----:B------:R-:W-:Y:S01]  /*1c6b0*/  @!P1 STS.128 [R212+0x10000], RZ ;  /* 0x010000ffd4009388 */ /* 0x000fe20000000c00 */
[----:B------:R-:W-:Y:S02]  /*1c6c0*/  IADD3 R5, P6, R205, R7, RZ ;  /* 0x00000007cd057210 */ /* 0x000fe40007fde0ff */
[-C--:B------:R-:W-:Y:S01]  /*1c6d0*/  @P1 LEA.HI.X R9, R7, R157.reuse, R4, 0x1, P0 ;  /* 0x0000009d07091211 */ /* 0x080fe200000f0c04 */
[----:B------:R-:W-:Y:S01]  /*1c6e0*/  @!PT LDS RZ, [RZ] ;  /* 0x00000000fffff984 */ /* 0x000fe20000000800 */
[----:B------:R-:W-:Y:S01]  /*1c6f0*/  @!PT LDS RZ, [RZ] ;  /* 0x00000000fffff984 */ /* 0x000fe20000000800 */
[----:B------:R-:W-:Y:S01]  /*1c700*/  @!PT LDS RZ, [RZ] ;  /* 0x00000000fffff984 */ /* 0x000fe20000000800 */
[----:B------:R-:W-:Y:S01]  /*1c710*/  @P4 LDGSTS.E.BYPASS.LTC128B.128 [R212+0xc800], desc[UR8][R22.64] ;  /* 0x0c80000016d44fae */ /* 0x000fe2000b901d48 */
[----:B------:R-:W-:Y:S02]  /*1c720*/  IADD3.X R4, R204, R4, RZ, P6, !PT ;  /* 0x00000004cc047210 */ /* 0x000fe400037fe4ff */
[CC--:B------:R-:W-:Y:S01]  /*1c730*/  @P4 LEA R14, P6, R5.reuse, R156.reuse, 0x1 ;  /* 0x0000009c050e4211 */ /* 0x0c0fe200078c08ff */
[----:B------:R-:W-:Y:S01]  /*1c740*/  @!P4 STS.128 [R212+0xc800], RZ ;  /* 0x00c800ffd400c388 */ /* 0x000fe20000000c00 */
[CC--:B------:R-:W-:Y:S02]  /*1c750*/  @P2 LEA R6, P5, R5.reuse, R156.reuse, 0x1 ;  /* 0x0000009c05062211 */ /* 0x0c0fe400078a08ff */
[CCC-:B------:R-:W-:Y:S01]  /*1c760*/  @P4 LEA.HI.X R15, R5.reuse, R157.reuse, R4.reuse, 0x1, P6 ;  /* 0x0000009d050f4211 */ /* 0x1c0fe200030f0c04 */
[----:B------:R-:W-:Y:S01]  /*1c770*/  @!PT LDS RZ, [RZ] ;  /* 0x00000000fffff984 */ /* 0x000fe20000000800 */
[----:B------:R-:W-:Y:S01]  /*1c780*/  @!PT LDS RZ, [RZ] ;  /* 0x00000000fffff984 */ /* 0x000fe20000000800 */
[----:B------:R-:W-:Y:S01]  /*1c790*/  @!PT LDS RZ, [RZ] ;  /* 0x00000000fffff984 */ /* 0x000fe20000000800 */
[----:B------:R-:W-:Y:S01]  /*1c7a0*/  @P2 LDGSTS.E.BYPASS.LTC128B.128 [R212+0xe800], desc[UR8][R20.64+0x80] ;  /* 0x0e80008014d42fae */ /* 0x000fe2000b901d48 */
[CC--:B------:R-:W-:Y:S02]  /*1c7b0*/  @P2 LEA.HI.X R7, R5.reuse, R157.reuse, R4, 0x1, P5 ;  /* 0x0000009d05072211 */ /* 0x0c0fe400028f0c04 */
[C---:B------:R-:W-:Y:S01]  /*1c7c0*/  @P1 LEA R12, P0, R5.reuse, R156, 0x1 ;  /* 0x0000009c050c1211 */ /* 0x040fe200078008ff */
[----:B------:R-:W-:Y:S01]  /*1c7d0*/  @!P2 STS.128 [R212+0xe800], RZ ;  /* 0x00e800ffd400a388 */ /* 0x000fe20000000c00 */
[----:B-1----:R-:W-:Y:S02]  /*1c7e0*/  SHF.R.S32.HI R3, RZ, 0x1f, R200 ;  /* 0x0000001fff037819 */ /* 0x002fe400000114c8 */
[----:B------:R-:W-:Y:S01]  /*1c7f0*/  @P1 LEA.HI.X R13, R5, R157, R4, 0x1, P0 ;  /* 0x0000009d050d1211 */ /* 0x000fe200000f0c04 */
[----:B------:R-:W-:Y:S01]  /*1c800*/  @!PT LDS RZ, [RZ] ;  /* 0x00000000fffff984 */ /* 0x000fe20000000800 */
[----:B------:R-:W-:Y:S01]  /*1c810*/  @!PT LDS RZ, [RZ] ;  /* 0x00000000fffff984 */ /* 0x000fe20000000800 */
[----:B------:R-:W-:Y:S01]  /*1c820*/  @!PT LDS RZ, [RZ] ;  /* 0x00000000fffff984 */ /* 0x000fe20000000800 */
[----:B------:R-:W-:Y:S01]  /*1c830*/  @P1 LDGSTS.E.BYPASS.LTC128B.128 [R212+0x10800], desc[UR8][R18.64+0x100] ;  /* 0x1080010012d41fae */ /* 0x000fe2000b901d48 */
[----:B------:R-:W-:Y:S01]  /*1c840*/  LEA.HI R3, R3, R200, RZ, 0x4 ;  /* 0x000000c803037211 */ /* 0x000fe200078f20ff */
[----:B------:R-:W-:Y:S02]  /*1c850*/  IMAD.MOV.U32 R4, RZ, RZ, 0x10 ;  /* 0x00000010ff047424 */ /* 0x000fe400078e00ff */
[----:B------:R-:W-:Y:S01]  /*1c860*/  @!P1 STS.128 [R212+0x10800], RZ ;  /* 0x010800ffd4009388 */ /* 0x000fe20000000c00 */
[----:B------:R-:W-:Y:S03]  /*1c870*/  LOP3.LUT R3, R3, 0xfffffff0, RZ, 0xc0, !PT ;  /* 0xfffffff003037812 */ /* 0x000fe600078ec0ff */
[----:B------:R-:W-:Y:S01]  /*1c880*/  @!PT LDS RZ, [RZ] ;  /* 0x00000000fffff984 */ /* 0x000fe20000000800 */
[----:B------:R-:W-:Y:S01]  /*1c890*/  @!PT LDS RZ, [RZ] ;  /* 0x00000000fffff984 */ /* 0x000fe20000000800 */
[----:B------:R-:W-:Y:S01]  /*1c8a0*/  @!PT LDS RZ, [RZ] ;  /* 0x00000000fffff984 */ /* 0x000fe20000000800 */
[----:B------:R-:W-:Y:S02]  /*1c8b0*/  @P4 LDGSTS.E.BYPASS.LTC128B.128 [R212+0xd000], desc[UR8][R16.64] ;  /* 0x0d00000010d44fae */ /* 0x000fe4000b901d48 */
[----:B------:R-:W-:Y:S02]  /*1c8c0*/  IMAD.IADD R132, R200, 0x1, -R3 ;  /* 0x00000001c8847824 */ /* 0x000fe400078e0a03 */
[----:B------:R-:W-:Y:S03]  /*1c8d0*/  @!P4 STS.128 [R212+0xd000], RZ ;  /* 0x00d000ffd400c388 */ /* 0x000fe60000000c00 */
[----:B------:R-:W-:Y:S01]  /*1c8e0*/  SHF.R.S32.HI R3, RZ, 0x1f, R132 ;  /* 0x0000001fff037819 */ /* 0x000fe20000011484 */
[----:B------:R-:W-:Y:S01]  /*1c8f0*/  @!PT LDS RZ, [RZ] ;  /* 0x00000000fffff984 */ /* 0x000fe20000000800 */
[----:B------:R-:W-:Y:S01]  /*1c900*/  @!PT LDS RZ, [RZ] ;  /* 0x00000000fffff984 */ /* 0x000fe20000000800 */
[----:B------:R-:W-:Y:S01]  /*1c910*/  @!PT LDS RZ, [RZ] ;  /* 0x00000000fffff984 */ /* 0x000fe20000000800 */
[----:B------:R-:W-:Y:S03]  /*1c920*/  @P2 LDGSTS.E.BYPASS.LTC128B.128 [R212+0xf000], desc[UR8][R10.64+0x80] ;  /* 0x0f0000800ad42fae */ /* 0x000fe6000b901d48 */
[----:B------:R-:W-:Y:S01]  /*1c930*/  LEA.HI R3, R3, R132, RZ, 0x3 ;  /* 0x0000008403037211 */ /* 0x000fe200078f18ff */
[----:B------:R-:W-:Y:S03]  /*1c940*/  @!P2 STS.128 [R212+0xf000], RZ ;  /* 0x00f000ffd400a388 */ /* 0x000fe60000000c00 */
[----:B------:R-:W-:Y:S01]  /*1c950*/  LOP3.LUT R3, R3, 0xfffffff8, RZ, 0xc0, !PT ;  /* 0xfffffff803037812 */ /* 0x000fe200078ec0ff */
[----:B------:R-:W-:Y:S01]  /*1c960*/  @!PT LDS RZ, [RZ] ;  /* 0x00000000fffff984 */ /* 0x000fe20000000800 */
[----:B------:R-:W-:Y:S01]  /*1c970*/  @!PT LDS RZ, [RZ] ;  /* 0x00000000fffff984 */ /* 0x000fe20000000800 */
[----:B------:R-:W-:Y:S01]  /*1c980*/  @!PT LDS RZ, [RZ] ;  /* 0x00000000fffff984 */ /* 0x000fe20000000800 */
[----:B------:R1:W-:Y:S03]  /*1c990*/  @P1 LDGSTS.E.BYPASS.LTC128B.128 [R212+0x11000], desc[UR8][R8.64+0x100] ;  /* 0x1100010008d41fae */ /* 0x0003e6000b901d48 */
[----:B------:R-:W-:Y:S01]  /*1c9a0*/  IADD3 R3, R132, -R3, RZ ;  /* 0x8000000384037210 */ /* 0x000fe20007ffe0ff */
[----:B------:R-:W-:Y:S03]  /*1c9b0*/  @!P1 STS.128 [R212+0x11000], RZ ;  /* 0x011000ffd4009388 */ /* 0x000fe60000000c00 */
[C---:B------:R-:W-:Y:S01]  /*1c9c0*/  LOP3.LUT P0, RZ, R3.reuse, 0x2, RZ, 0xc0, !PT ;  /* 0x0000000203ff7812 */ /* 0x040fe2000780c0ff */
[----:B------:R-:W-:Y:S01]  /*1c9d0*/  @!PT LDS RZ, [RZ] ;  /* 0x00000000fffff984 */ /* 0x000fe20000000800 */
[----:B------:R-:W-:Y:S01]  /*1c9e0*/  @!PT LDS RZ, [RZ] ;  /* 0x00000000fffff984 */ /* 0x000fe20000000800 */
[----:B------:R-:W-:Y:S01]  /*1c9f0*/  @!PT LDS RZ, [RZ] ;  /* 0x00000000fffff984 */ /* 0x000fe20000000800 */
[----:B------:R-:W-:Y:S03]  /*1ca00*/  @P4 LDGSTS.E.BYPASS.LTC128B.128 [R212+0xd800], desc[UR8][R14.64] ;  /* 0x0d8000000ed44fae */ /* 0x000fe6000b901d48 */
[----:B------:R-:W-:Y:S01]  /*1ca10*/  SEL R4, R4, 0xfffffff0, !P0 ;  /* 0xfffffff004047807 */ /* 0x000fe20004000000 */
[----:B------:R-:W-:Y:S01]  /*1ca20*/  @!P4 STS.128 [R212+0xd800], RZ ;  /* 0x00d800ffd400c388 */ /* 0x000fe20000000c00 */
[----:B------:R-:W-:Y:S01]  /*1ca30*/  LOP3.LUT P0, RZ, R3, 0x4, RZ, 0xc0, !PT ;  /* 0x0000000403ff7812 */ /* 0x000fe2000780c0ff */
[----:B------:R-:W-:Y:S01]  /*1ca40*/  IMAD.MOV.U32 R3, RZ, RZ, 0x20 ;  /* 0x00000020ff037424 */ /* 0x000fe200078e00ff */
[----:B------:R-:W-:Y:S01]  /*1ca50*/  LEA R202, R4, R199, 0x1 ;  /* 0x000000c704ca7211 */ /* 0x000fe200078e08ff */
[----:B------:R-:W-:Y:S01]  /*1ca60*/  @!PT LDS RZ, [RZ] ;  /* 0x00000000fffff984 */ /* 0x000fe20000000800 */
[----:B------:R-:W-:Y:S01]  /*1ca70*/  @!PT LDS RZ, [RZ] ;  /* 0x00000000fffff984 */ /* 0x000fe20000000800 */
[----:B------:R-:W-:Y:S01]  /*1ca80*/  @!PT LDS RZ, [RZ] ;  /* 0x00000000fffff984 */ /* 0x000fe20000000800 */
[----:B------:R2:W-:Y:S03]  /*1ca90*/  @P2 LDGSTS.E.BYPASS.LTC128B.128 [R212+0xf800], desc[UR8][R6.64+0x80] ;  /* 0x0f80008006d42fae */ /* 0x0005e6000b901d48 */
[----:B------:R-:W-:Y:S01]  /*1caa0*/  SEL R3, R3, 0xffffffe0, !P0 ;  /* 0xffffffe003037807 */ /* 0x000fe20004000000 */
[----:B------:R-:W-:Y:S01]  /*1cab0*/  @!P2 STS.128 [R212+0xf800], RZ ;  /* 0x00f800ffd400a388 */ /* 0x000fe20000000c00 */
[----:B------:R-:W-:Y:S02]  /*1cac0*/  ISETP.GT.AND P0, PT, R216, R203, PT ;  /* 0x000000cbd800720c */ /* 0x000fe40003f04270 */
[C---:B------:R-:W-:Y:S01]  /*1cad0*/  LEA R201, R3.reuse, R199, 0x1 ;  /* 0x000000c703c97211 */ /* 0x040fe200078e08ff */
[----:B------:R-:W-:Y:S01]  /*1cae0*/  @!PT LDS RZ, [RZ] ;  /* 0x00000000fffff984 */ /* 0x000fe20000000800 */
[----:B------:R-:W-:Y:S01]  /*1caf0*/  @!PT LDS RZ, [RZ] ;  /* 0x00000000fffff984 */ /* 0x000fe20000000800 */
[----:B------:R-:W-:Y:S01]  /*1cb00*/  @!PT LDS RZ, [RZ] ;  /* 0x00000000fffff984 */ /* 0x000fe20000000800 */
[----:B------:R3:W-:Y:S01]  /*1cb10*/  @P1 LDGSTS.E.BYPASS.LTC128B.128 [R212+0x11800], desc[UR8][R12.64+0x100] ;  /* 0x118001000cd41fae */ /* 0x0007e2000b901d48 */
[----:B------:R-:W-:Y:S03]  /*1cb20*/  IMAD R3, R3, 0x2, R202 ;  /* 0x0000000203037824 */ /* 0x000fe600078e02ca */
[----:B------:R-:W-:Y:S04]  /*1cb30*/  @!P1 STS.128 [R212+0x11800], RZ ;  /* 0x011800ffd4009388 */ /* 0x000fe80000000c00 */
[----:B------:R-:W-:Y:S04]  /*1cb40*/  LDSM.16.M88.4 R32, [R199] ;  /* 0x00000000c720783b */ /* 0x000fe80000000200 */
[----:B-1----:R-:W2:Y:S04]  /*1cb50*/  LDSM.16.M88.4 R8, [R198+0x6000] ;  /* 0x00600000c608783b */ /* 0x002ea80000000200 */
[----:B------:R-:W3:Y:S04]  /*1cb60*/  LDSM.16.M88.4 R16, [R198+0x6800] ;  /* 0x00680000c610783b */ /* 0x000ee80000000200 */
[----:B------:R-:W1:Y:S04]  /*1cb70*/  LDSM.16.M88.4 R24, [R198+0x7000] ;  /* 0x00700000c618783b */ /* 0x000e680000000200 */
        /* <DEDUP_REMOVED lines=11> */
[----:B------:R-:W-:Y:S03]  /*1cc30*/  LDSM.16.M88.4 R164, [R195+0x7000] ;  /* 0x00700000c3a4783b */ /* 0x000fe60000000200 */
[C---:B---3--:R-:W-:Y:S01]  /*1cc40*/  HMMA.16816.F32 R12, R32.reuse, R16, RZ ;  /* 0x00000010200c723c */ /* 0x048fe200000018ff */
[----:B------:R-:W-:Y:S04]  /*1cc50*/  LDSM.16.M88.4 R168, [R195+0x7800] ;  /* 0x00780000c3a8783b */ /* 0x000fe80000000200 */
[----:B------:R-:W-:Y:S01]  /*1cc60*/  LDSM.16.M88.4 R172, [R3] ;  /* 0x0000000003ac783b */ /* 0x000fe20000000200 */
[C---:B------:R-:W-:Y:S03]  /*1cc70*/  HMMA.16816.F32 R16, R32.reuse, R18, RZ ;  /* 0x000000122010723c */ /* 0x040fe600000018ff */
[----:B------:R-:W-:Y:S03]  /*1cc80*/  LDSM.16.M88.4 R176, [R188] ;  /* 0x00000000bcb0783b */ /* 0x000fe60000000200 */
[C---:B-1----:R-:W-:Y:S06]  /*1cc90*/  HMMA.16816.F32 R20, R32.reuse, R24, RZ ;  /* 0x000000182014723c */ /* 0x042fec00000018ff */
[C---:B------:R-:W-:Y:S06]  /*1cca0*/  HMMA.16816.F32 R24, R32.reuse, R26, RZ ;  /* 0x0000001a2018723c */ /* 0x040fec00000018ff */
[C---:B----4-:R-:W-:Y:S06]  /*1ccb0*/  HMMA.16816.F32 R28, R32.reuse, R132, RZ ;  /* 0x00000084201c723c */ /* 0x050fec00000018ff */
        /* <DEDUP_REMOVED lines=15> */
[C---:B--2---:R-:W-:Y:S06]  /*1cdb0*/  HMMA.16816.F32 R4, R156.reuse, R160, R4 ;  /* 0x000000a09c04723c */ /* 0x044fec0000001804 */
        /* <DEDUP_REMOVED lines=99> */
[C---:B------:R-:W-:Y:S06]  /*1d3f0*/  HMMA.16816.F32 R8, R156.reuse, R162, R8 ;  /* 0x000000a29c08723c */ /* 0x040fec0000001808 */
[C---:B-1----:R-:W-:Y:S06]  /*1d400*/  HMMA.16816.F32 R12, R156.reuse, R132, R12 ;  /* 0x000000849c0c723c */ /* 0x042fec000000180c */
[C---:B------:R-:W-:Y:S01]  /*1d410*/  HMMA.16816.F32 R16, R156.reuse, R134, R16 ;  /* 0x000000869c10723c */ /* 0x040fe20000001810 */
[----:B------:R-:W1:Y:S05]  /*1d420*/  LDSM.16.M88.4 R132, [R188+0x4800] ;  /* 0x00480000bc84783b */ /* 0x000e6a0000000200 */
[C---:B--2---:R-:W-:Y:S06]  /*1d430*/  HMMA.16816.F32 R20, R156.reuse, R148, R20 ;  /* 0x000000949c14723c */ /* 0x044fec0000001814 */
[C---:B------:R-:W-:Y:S06]  /*1d440*/  HMMA.16816.F32 R24, R156.reuse, R150, R24 ;  /* 0x000000969c18723c */ /* 0x040fec0000001818 */
[C---:B------:R-:W-:Y:S06]  /*1d450*/  HMMA.16816.F32 R28, R156.reuse, R152, R28 ;  /* 0x000000989c1c723c */ /* 0x040fec000000181c */
[----:B------:R-:W-:Y:S06]  /*1d460*/  HMMA.16816.F32 R32, R156, R154, R32 ;  /* 0x0000009a9c20723c */ /* 0x000fec0000001820 */
[C---:B------:R-:W-:Y:S05]  /*1d470*/  HMMA.16816.F32 R4, R164.reuse, R168, R4 ;  /* 0x000000a8a404723c */ /* 0x040fea0000001804 */
[----:B------:R-:W-:Y:S01]  /*1d480*/  MOV R156, R226 ;  /* 0x000000e2009c7202 */ /* 0x000fe20000000f00 */
[C---:B------:R-:W-:Y:S05]  /*1d490*/  HMMA.16816.F32 R8, R164.reuse, R170, R8 ;  /* 0x000000aaa408723c */ /* 0x040fea0000001808 */
[----:B------:R-:W-:Y:S01]  /*1d4a0*/  IMAD.MOV.U32 R157, RZ, RZ, R227 ;  /* 0x000000ffff9d7224 */ /* 0x000fe200078e00e3 */
        /* <DEDUP_REMOVED lines=19> */
[----:B------:R-:W-:Y:S05]  /*1d5e0*/  FMUL.FTZ R18, R18, UR6 ;  /* 0x0000000612127c20 */ /* 0x000fea0008410000 */
[----:B------:R-:W4:Y:S10]  /*1d5f0*/  MUFU.TANH R141, R9 ;  /* 0x00000009008d7308 */ /* 0x000f340000002400 */
[----:B------:R-:W1:Y:S10]  /*1d600*/  MUFU.TANH R139, R10 ;  /* 0x0000000a008b7308 */ /* 0x000e740000002400 */
[----:B------:R5:W1:Y:S10]  /*1d610*/  MUFU.TANH R134, R11 ;  /* 0x0000000b00867308 */ /* 0x000a740000002400 */
[----:B------:R3:W1:Y:S01]  /*1d620*/  MUFU.TANH R162, R13 ;  /* 0x0000000d00a27308 */ /* 0x0006620000002400 */
[C---:B--2---:R-:W-:Y:S06]  /*1d630*/  HMMA.16816.F32 R20, R164.reuse, R4, R20 ;  /* 0x00000004a414723c */ /* 0x044fec0000001814 */
[C---:B------:R-:W-:Y:S03]  /*1d640*/  HMMA.16816.F32 R24, R164.reuse, R6, R24 ;  /* 0x00000006a418723c */ /* 0x040fe60000001818 */
[----:B------:R2:W1:Y:S01]  /*1d650*/  MUFU.TANH R133, R142 ;  /* 0x0000008e00857308 */ /* 0x0004620000002400 */
[----:B-----5:R-:W5:Y:S02]  /*1d660*/  LDSM.16.M88.4 R8, [R188+0x5800] ;  /* 0x00580000bc08783b */ /* 0x020f640000000200 */
[----:B------:R-:W-:Y:S07]  /*1d670*/  DEPBAR.LE SB0, 0x0 ;  /* 0x000080000000791a */ /* 0x000fee0000000000 */
[----:B------:R-:W1:Y:S01]  /*1d680*/  MUFU.TANH R137, R137 ;  /* 0x0000008900897308 */ /* 0x000e620000002400 */
[----:B------:R-:W-:Y:S01]  /*1d690*/  BAR.SYNC.DEFER_BLOCKING 0x0 ;  /* 0x0000000000007b1d */ /* 0x000fe20000010000 */
[----:B---3--:R-:W-:Y:S08]  /*1d6a0*/  FMUL.FTZ R13, R19, UR6 ;  /* 0x00000006130d7c20 */ /* 0x008ff00008410000 */
[----:B------:R-:W3:Y:S01]  /*1d6b0*/  MUFU.TANH R138, R138 ;  /* 0x0000008a008a7308 */ /* 0x000ee20000002400 */
[----:B------:R-:W-:Y:S01]  /*1d6c0*/  FMUL.FTZ R20, R20, UR6 ;  /* 0x0000000614147c20 */ /* 0x000fe20008410000 */
[----:B------:R-:W-:Y:S01]  /*1d6d0*/  FMUL.FTZ R21, R21, UR6 ;  /* 0x0000000615157c20 */ /* 0x000fe20008410000 */
[----:B------:R-:W-:Y:S01]  /*1d6e0*/  FMUL.FTZ R22, R22, UR6 ;  /* 0x0000000616167c20 */ /* 0x000fe20008410000 */
[----:B------:R-:W-:Y:S01]  /*1d6f0*/  FMUL.FTZ R23, R23, UR6 ;  /* 0x0000000617177c20 */ /* 0x000fe20008410000 */
[----:B------:R-:W-:Y:S01]  /*1d700*/  FMUL.FTZ R24, R24, UR6 ;  /* 0x0000000618187c20 */ /* 0x000fe20008410000 */
[----:B------:R-:W-:Y:S04]  /*1d710*/  FMUL.FTZ R25, R25, UR6 ;  /* 0x0000000619197c20 */ /* 0x000fe80008410000 */
[----:B------:R-:W1:Y:S01]  /*1d720*/  MUFU.TANH R12, R12 ;  /* 0x0000000c000c7308 */ /* 0x000e620000002400 */
[----:B------:R-:W-:Y:S01]  /*1d730*/  FMUL.FTZ R26, R26, UR6 ;  /* 0x000000061a1a7c20 */ /* 0x000fe20008410000 */
[----:B------:R-:W-:Y:S08]  /*1d740*/  FMUL.FTZ R27, R27, UR6 ;  /* 0x000000061b1b7c20 */ /* 0x000ff00008410000 */
[----:B------:R-:W1:Y:S10]  /*1d750*/  MUFU.TANH R173, R173 ;  /* 0x000000ad00ad7308 */ /* 0x000e740000002400 */
[----:B------:R2:W1:Y:S01]  /*1d760*/  MUFU.TANH R171, R15 ;  /* 0x0000000f00ab7308 */ /* 0x0004620000002400 */
[C---:B-----5:R-:W-:Y:S06]  /*1d770*/  HMMA.16816.F32 R28, R164.reuse, R8, R28 ;  /* 0x00000008a41c723c */ /* 0x060fec000000181c */
[----:B------:R-:W-:Y:S03]  /*1d780*/  HMMA.16816.F32 R32, R164, R10, R32 ;  /* 0x0000000aa420723c */ /* 0x000fe60000001820 */
[----:B------:R2:W1:Y:S10]  /*1d790*/  MUFU.TANH R142, R16 ;  /* 0x00000010008e7308 */ /* 0x0004740000002400 */
[----:B------:R-:W1:Y:S10]  /*1d7a0*/  MUFU.TANH R14, R14 ;  /* 0x0000000e000e7308 */ /* 0x000e740000002400 */
[----:B------:R2:W1:Y:S01]  /*1d7b0*/  MUFU.TANH R143, R18 ;  /* 0x00000012008f7308 */ /* 0x0004620000002400 */
[----:B------:R-:W-:Y:S01]  /*1d7c0*/  FMUL.FTZ R28, R28, UR6 ;  /* 0x000000061c1c7c20 */ /* 0x000fe20008410000 */
[----:B------:R-:W-:Y:S01]  /*1d7d0*/  FMUL.FTZ R29, R29, UR6 ;  /* 0x000000061d1d7c20 */ /* 0x000fe20008410000 */
[----:B------:R-:W-:Y:S01]  /*1d7e0*/  FMUL.FTZ R30, R30, UR6 ;  /* 0x000000061e1e7c20 */ /* 0x000fe20008410000 */
[----:B------:R-:W-:Y:S01]  /*1d7f0*/  FMUL.FTZ R31, R31, UR6 ;  /* 0x000000061f1f7c20 */ /* 0x000fe20008410000 */
[----:B------:R-:W-:Y:S05]  /*1d800*/  FMUL.FTZ R8, R35, UR6 ;  /* 0x0000000623087c20 */ /* 0x000fea0008410000 */
[----:B------:R-:W1:Y:S01]  /*1d810*/  MUFU.TANH R13, R13 ;  /* 0x0000000d000d7308 */ /* 0x000e620000002400 */
        /* <DEDUP_REMOVED lines=18> */
[----:B------:R-:W1:Y:S01]  /*1d940*/  MUFU.TANH R8, R8 ;  /* 0x0000000800087308 */ /* 0x000e620000002400 */
[----:B---34-:R-:W-:Y:S05]  /*1d950*/  @!P0 BRA `(.L_x_2646) ;  /* 0x0000000800648947 */ /* 0x018fea0003800000 */
[----:B------:R-:W-:Y:S02]  /*1d960*/  MOV R10, UR7 ;  /* 0x00000007000a7c02 */ /* 0x000fe40008000f00 */
[----:B------:R-:W-:Y:S01]  /*1d970*/  MOV R4, UR5 ;  /* 0x0000000500047c02 */ /* 0x000fe20008000f00 */
[----:B------:R-:W-:Y:S06]  /*1d980*/  @!P3 BRA `(.L_x_2647) ;  /* 0x0000000000f4b947 */ /* 0x000fec0003800000 */
[----:B------:R-:W3:Y:S01]  /*1d990*/  LDC R3, c[0x0][0x380] ;  /* 0x0000e000ff037b82 */ /* 0x000ee20000000800 */
[----:B------:R-:W-:Y:S05]  /*1d9a0*/  SHF.L.U32 R6, R216, 0x6, RZ ;  /* 0x00000006d8067819 */ /* 0x000fea00000006ff */
[----:B--2---:R-:W-:Y:S05]  /*1d9b0*/  VIADD R16, R6, 0xffffffc0 ;  /* 0xffffffc006107836 */ /* 0x004fea0000000000 */
[----:B------:R-:W-:Y:S02]  /*1d9c0*/  IABS R7, R16 ;  /* 0x0000001000077213 */ /* 0x000fe40000000000 */
[-C--:B---3--:R-:W-:Y:S02]  /*1d9d0*/  IABS R5, R3.reuse ;  /* 0x0000000300057213 */ /* 0x088fe40000000000 */
[-C--:B------:R-:W-:Y:S02]  /*1d9e0*/  LOP3.LUT R16, R16, R3.reuse, RZ, 0x3c, !PT ;  /* 0x0000000310107212 */ /* 0x080fe400078e3cff */
[----:B------:R-:W2:Y:S10]  /*1d9f0*/  I2F.RP R9, R5 ;  /* 0x0000000500097306 */ /* 0x000eb40000209400 */
[----:B--2---:R-:W2:Y:S02]  /*1da00*/  MUFU.RCP R4, R9 ;  /* 0x0000000900047308 */ /* 0x004ea40000001000 */
[----:B--2---:R-:W-:Y:S01]  /*1da10*/  VIADD R10, R4, 0xffffffe ;  /* 0x0ffffffe040a7836 */ /* 0x004fe20000000000 */
[----:B------:R-:W-:Y:S02]  /*1da20*/  IABS R9, R6 ;  /* 0x0000000600097213 */ /* 0x000fe40000000000 */
[----:B------:R-:W-:Y:S05]  /*1da30*/  LOP3.LUT R6, R6, R3, RZ, 0x3c, !PT ;  /* 0x0000000306067212 */ /* 0x000fea00078e3cff */
[----:B------:R-:W2:Y:S02]  /*1da40*/  F2I.FTZ.U32.TRUNC.NTZ R11, R10 ;  /* 0x0000000a000b7305 */ /* 0x000ea4000021f000 */
[--C-:B--2---:R-:W-:Y:S02]  /*1da50*/  IMAD.MOV R4, RZ, RZ, -R11.reuse ;  /* 0x000000ffff047224 */ /* 0x104fe400078e0a0b */
[----:B------:R-:W-:Y:S02]  /*1da60*/  IMAD.MOV.U32 R10, RZ, RZ, RZ ;  /* 0x000000ffff0a7224 */ /* 0x000fe400078e00ff */
[----:B------:R-:W-:Y:S04]  /*1da70*/  IMAD R4, R4, R5, RZ ;  /* 0x0000000504047224 */ /* 0x000fe800078e02ff */
[----:B------:R-:W-:Y:S06]  /*1da80*/  IMAD.HI.U32 R4, R11, R4, R10 ;  /* 0x000000040b047227 */ /* 0x000fec00078e000a */
        /* <DEDUP_REMOVED lines=18> */
[----:B------:R-:W2:Y:S01]  /*1dbb0*/  LDC.64 R6, c[0x0][0x248] ;  /* 0x00009200ff067b82 */ /* 0x000ea20000000a00 */
        /* <DEDUP_REMOVED lines=10> */
[----:B------:R-:W3:Y:S01]  /*1dc60*/  LDG.E R9, desc[UR8][R20.64] ;  /* 0x0000000814097981 */ /* 0x000ee2000c1e1900 */
[----:B------:R-:W-:Y:S01]  /*1dc70*/  LEA.HI.X.SX32 R19, R5, R211, 0x2, P0 ;  /* 0x000000d305137211 */ /* 0x000fe200000f16ff */
[----:B------:R-:W-:Y:S01]  /*1dc80*/  IMAD R3, R16, R3, -0x40 ;  /* 0xffffffc010037424 */ /* 0x000fe200078e0203 */
[----:B------:R-:W4:Y:S03]  /*1dc90*/  LDC.64 R4, c[0x0][0x230] ;  /* 0x00008c00ff047b82 */ /* 0x000f260000000a00 */
[----:B------:R-:W3:Y:S01]  /*1dca0*/  LDG.E R10, desc[UR8][R18.64] ;  /* 0x00000008120a7981 */ /* 0x000ee2000c1e1900 */
[----:B------:R-:W-:Y:S05]  /*1dcb0*/  SHF.R.S32.HI R11, RZ, 0x1f, R3 ;  /* 0x0000001fff0b7819 */ /* 0x000fea0000011403 */
[-C--:B--2---:R-:W-:Y:S04]  /*1dcc0*/  IMAD R16, R11, R6.reuse, RZ ;  /* 0x000000060b107224 */ /* 0x084fe800078e02ff */
[C---:B------:R-:W-:Y:S01]  /*1dcd0*/  IMAD R16, R3.reuse, R7, R16 ;  /* 0x0000000703107224 */ /* 0x040fe200078e0210 */
[----:B---3--:R-:W-:Y:S01]  /*1dce0*/  IADD3 R9, -R10, R9, RZ ;  /* 0x000000090a097210 */ /* 0x008fe20007ffe1ff */
[----:B------:R-:W-:Y:S03]  /*1dcf0*/  IMAD.WIDE.U32 R10, R3, R6, RZ ;  /* 0x00000006030a7225 */ /* 0x000fe600078e00ff */
[----:B------:R-:W-:Y:S01]  /*1dd00*/  SHF.R.S32.HI R3, RZ, 0x1f, R9 ;  /* 0x0000001fff037819 */ /* 0x000fe20000011409 */
[----:B------:R-:W-:Y:S04]  /*1dd10*/  IMAD.IADD R11, R11, 0x1, R16 ;  /* 0x000000010b0b7824 */ /* 0x000fe800078e0210 */
[-C--:B----4-:R-:W-:Y:S02]  /*1dd20*/  IMAD R6, R3, R4.reuse, RZ ;  /* 0x0000000403067224 */ /* 0x090fe400078e02ff */
[C---:B------:R-:W-:Y:S04]  /*1dd30*/  IMAD.WIDE.U32 R10, R9.reuse, R4, R10 ;  /* 0x00000004090a7225 */ /* 0x040fe800078e000a */
[----:B------:R-:W-:Y:S05]  /*1dd40*/  IMAD R6, R9, R5, R6 ;  /* 0x0000000509067224 */ /* 0x000fea00078e0206 */
[----:B------:R-:W-:Y:S07]  /*1dd50*/  IADD3 R4, R11, R6, RZ ;  /* 0x000000060b047210 */ /* 0x000fee0007ffe0ff */
.L_x_2647:
[C---:B--2---:R-:W-:Y:S02]  /*1dd60*/  LEA R22, P5, R10.reuse, R214, 0x1 ;  /* 0x000000d60a167211 */ /* 0x044fe400078a08ff */
        /* <DEDUP_REMOVED lines=88> */
.L_x_2646:
[----:B------:R-:W-:Y:S01]  /*1e2f0*/  SHF.L.U32 R3, R200, 0x1, RZ ;  /* 0x00000001c8037819 */ /* 0x000fe200000006ff */
[----:B--23--:R-:W-:Y:S03]  /*1e300*/  LDSM.16.MT88.4 R24, [R194+0xc000] ;  /* 0x00c00000c218783b */ /* 0x00cfe60000004200 */
[----:B------:R-:W-:Y:S04]  /*1e310*/  LOP3.LUT R3, R3, 0x6, RZ, 0xc0, !PT ;  /* 0x0000000603037812 */ /* 0x000fe800078ec0ff */
[----:B------:R-:W-:Y:S01]  /*1e320*/  LEA R3, R216, R3, 0x6 ;  /* 0x00000003d8037211 */ /* 0x000fe200078e30ff */
[----:B------:R-:W-:Y:S03]  /*1e330*/  LDSM.16.MT88.4 R28, [R193+0xc000] ;  /* 0x00c00000c11c783b */ /* 0x000fe60000004200 */
[C---:B------:R-:W-:Y:S01]  /*1e340*/  IADD3 R4, R3.reuse, 0x1, RZ ;  /* 0x0000000103047810 */ /* 0x040fe20007ffe0ff */
[C---:B------:R-:W-:Y:S01]  /*1e350*/  VIADD R6, R3.reuse, 0x8 ;  /* 0x0000000803067836 */ /* 0x040fe20000000000 */
[CC--:B------:R-:W-:Y:S01]  /*1e360*/  ISETP.GE.AND P6, PT, R3.reuse, R220.reuse, PT ;  /* 0x000000dc0300720c */ /* 0x0c0fe20003fc6270 */
[C---:B------:R-:W-:Y:S01]  /*1e370*/  VIADD R7, R3.reuse, 0x18 ;  /* 0x0000001803077836 */ /* 0x040fe20000000000 */
[CC--:B------:R-:W-:Y:S02]  /*1e380*/  ISETP.GE.AND P5, PT, R4.reuse, R220.reuse, PT ;  /* 0x000000dc0400720c */ /* 0x0c0fe40003fa6270 */
[-C--:B------:R-:W-:Y:S02]  /*1e390*/  ISETP.GE.AND P2, PT, R4, R219.reuse, PT ;  /* 0x000000db0400720c */ /* 0x080fe40003f46270 */
[CC--:B------:R-:W-:Y:S02]  /*1e3a0*/  ISETP.GE.AND P1, PT, R3.reuse, R219.reuse, PT ;  /* 0x000000db0300720c */ /* 0x0c0fe40003f26270 */
[C---:B------:R-:W-:Y:S02]  /*1e3b0*/  ISETP.GE.AND P0, PT, R6.reuse, R220, PT ;  /* 0x000000dc0600720c */ /* 0x040fe40003f06270 */
[----:B------:R-:W-:Y:S02]  /*1e3c0*/  ISETP.GE.AND P4, PT, R6, R219, PT ;  /* 0x000000db0600720c */ /* 0x000fe40003f86270 */
[CC--:B------:R-:W-:Y:S02]  /*1e3d0*/  ISETP.GE.OR P5, PT, R4.reuse, R217.reuse, !P5 ;  /* 0x000000d90400720c */ /* 0x0c0fe40006fa6670 */
[-C--:B------:R-:W-:Y:S02]  /*1e3e0*/  ISETP.GE.OR P2, PT, R4, R218.reuse, !P2 ;  /* 0x000000da0400720c */ /* 0x080fe40005746670 */
[CC--:B------:R-:W-:Y:S02]  /*1e3f0*/  ISETP.GE.OR P6, PT, R3.reuse, R217.reuse, !P6 ;  /* 0x000000d90300720c */ /* 0x0c0fe400077c6670 */
[CC--:B------:R-:W-:Y:S02]  /*1e400*/  ISETP.GE.OR P1, PT, R3.reuse, R218.reuse, !P1 ;  /* 0x000000da0300720c */ /* 0x0c0fe40004f26670 */
[C---:B------:R-:W-:Y:S02]  /*1e410*/  IADD3 R4, R3.reuse, 0x9, RZ ;  /* 0x0000000903047810 */ /* 0x040fe40007ffe0ff */
[C---:B------:R-:W-:Y:S02]  /*1e420*/  ISETP.GE.OR P0, PT, R6.reuse, R217, !P0 ;  /* 0x000000d90600720c */ /* 0x040fe40004706670 */
[----:B------:R-:W-:Y:S02]  /*1e430*/  ISETP.GE.OR P4, PT, R6, R218, !P4 ;  /* 0x000000da0600720c */ /* 0x000fe40006786670 */
[----:B-1----:R-:W-:Y:S02]  /*1e440*/  FSEL R136, R136, -INF , !P6 ;  /* 0xff80000088887808 */ /* 0x002fe40007000000 */
[----:B------:R-:W-:Y:S02]  /*1e450*/  FSEL R5, R138, -INF , !P1 ;  /* 0xff8000008a057808 */ /* 0x000fe40004800000 */
[----:B------:R-:W-:Y:S02]  /*1e460*/  IADD3 R6, R3, 0x10, RZ ;  /* 0x0000001003067810 */ /* 0x000fe40007ffe0ff */
[CC--:B------:R-:W-:Y:S02]  /*1e470*/  ISETP.GE.AND P6, PT, R4.reuse, R220.reuse, PT ;  /* 0x000000dc0400720c */ /* 0x0c0fe40003fc6270 */
[----:B------:R-:W-:Y:S02]  /*1e480*/  ISETP.GE.AND P1, PT, R4, R219, PT ;  /* 0x000000db0400720c */ /* 0x000fe40003f26270 */
[----:B------:R-:W-:Y:S02]  /*1e490*/  FSEL R18, R137, -INF , !P5 ;  /* 0xff80000089127808 */ /* 0x000fe40006800000 */
[----:B------:R-:W-:Y:S02]  /*1e4a0*/  ISETP.GE.AND P5, PT, R6, R220, PT ;  /* 0x000000dc0600720c */ /* 0x000fe40003fa6270 */
[CC--:B------:R-:W-:Y:S02]  /*1e4b0*/  ISETP.GE.OR P6, PT, R4.reuse, R217.reuse, !P6 ;  /* 0x000000d90400720c */ /* 0x0c0fe400077c6670 */
[----:B------:R-:W-:Y:S02]  /*1e4c0*/  ISETP.GE.OR P1, PT, R4, R218, !P1 ;  /* 0x000000da0400720c */ /* 0x000fe40004f26670 */
[----:B------:R-:W-:Y:S02]  /*1e4d0*/  IADD3 R4, R3, 0x11, RZ ;  /* 0x0000001103047810 */ /* 0x000fe40007ffe0ff */
[----:B------:R-:W-:Y:S02]  /*1e4e0*/  ISETP.GE.OR P5, PT, R6, R217, !P5 ;  /* 0x000000d90600720c */ /* 0x000fe40006fa6670 */
[----:B------:R-:W-:Y:S02]  /*1e4f0*/  FSEL R16, R140, -INF , !P0 ;  /* 0xff8000008c107808 */ /* 0x000fe40004000000 */
[----:B------:R-:W-:Y:S02]  /*1e500*/  FSEL R10, R141, -INF , !P6 ;  /* 0xff8000008d0a7808 */ /* 0x000fe40007000000 */
[----:B------:R-:W-:Y:S02]  /*1e510*/  ISETP.GE.AND P0, PT, R6, R219, PT ;  /* 0x000000db0600720c */ /* 0x000fe40003f06270 */
[-C--:B------:R-:W-:Y:S02]  /*1e520*/  ISETP.GE.AND P6, PT, R4, R220.reuse, PT ;  /* 0x000000dc0400720c */ /* 0x080fe40003fc6270 */
[----:B------:R-:W-:Y:S02]  /*1e530*/  FSEL R164, R12, -INF , !P5 ;  /* 0xff8000000ca47808 */ /* 0x000fe40006800000 */
[----:B------:R-:W-:Y:S02]  /*1e540*/  ISETP.GE.AND P5, PT, R7, R220, PT ;  /* 0x000000dc0700720c */ /* 0x000fe40003fa6270 */
[----:B------:R-:W-:Y:S02]  /*1e550*/  ISETP.GE.OR P0, PT, R6, R218, !P0 ;  /* 0x000000da0600720c */ /* 0x000fe40004706670 */
[-C--:B------:R-:W-:Y:S02]  /*1e560*/  ISETP.GE.OR P6, PT, R4, R217.reuse, !P6 ;  /* 0x000000d90400720c */ /* 0x080fe400077c6670 */
        /* <DEDUP_REMOVED lines=10> */
[C---:B------:R-:W-:Y:S02]  /*1e610*/  IADD3 R11, R3.reuse, 0x21, RZ ;  /* 0x00000021030b7810 */ /* 0x040fe40007ffe0ff */
[----:B------:R-:W-:Y:S02]  /*1e620*/  IADD3 R4, R3, 0x20, RZ ;  /* 0x0000002003047810 */ /* 0x000fe40007ffe0ff */
[----:B------:R-:W-:Y:S02]  /*1e630*/  FSEL R139, R139, -INF , !P4 ;  /* 0xff8000008b8b7808 */ /* 0x000fe40006000000 */
[----:B------:R-:W-:Y:S02]  /*1e640*/  ISETP.GE.OR P5, PT, R7, R218, !P5 ;  /* 0x000000da0700720c */ /* 0x000fe40006fa6670 */
[----:B------:R-:W-:Y:S02]  /*1e650*/  FSEL R140, R14, -INF , !P2 ;  /* 0xff8000000e8c7808 */ /* 0x000fe40005000000 */
[----:B------:R-:W-:Y:S02]  /*1e660*/  FSEL R7, R134, -INF , !P1 ;  /* 0xff80000086077808 */ /* 0x000fe40004800000 */
[----:B------:R-:W-:Y:S02]  /*1e670*/  ISETP.GE.AND P4, PT, R6, R219, PT ;  /* 0x000000db0600720c */ /* 0x000fe40003f86270 */
[-C--:B------:R-:W-:Y:S02]  /*1e680*/  ISETP.GE.AND P1, PT, R11, R220.reuse, PT ;  /* 0x000000dc0b00720c */ /* 0x080fe40003f26270 */
[----:B------:R-:W-:Y:S02]  /*1e690*/  ISETP.GE.AND P2, PT, R4, R220, PT ;  /* 0x000000dc0400720c */ /* 0x000fe40003f46270 */
[-C--:B------:R-:W-:Y:S01]  /*1e6a0*/  ISETP.GE.OR P4, PT, R6, R218.reuse, !P4 ;  /* 0x000000da0600720c */ /* 0x080fe20006786670 */
[----:B------:R-:W-:Y:S01]  /*1e6b0*/  VIADD R6, R3, 0x28 ;  /* 0x0000002803067836 */ /* 0x000fe20000000000 */
[----:B------:R-:W-:Y:S02]  /*1e6c0*/  FSEL R173, R173, -INF , !P0 ;  /* 0xff800000adad7808 */ /* 0x000fe40004000000 */
[C---:B------:R-:W-:Y:S02]  /*1e6d0*/  ISETP.GE.OR P1, PT, R11.reuse, R217, !P1 ;  /* 0x000000d90b00720c */ /* 0x040fe40004f26670 */
[C---:B------:R-:W-:Y:S02]  /*1e6e0*/  ISETP.GE.AND P0, PT, R11.reuse, R219, PT ;  /* 0x000000db0b00720c */ /* 0x040fe40003f06270 */
[----:B------:R-:W-:Y:S02]  /*1e6f0*/  ISETP.GE.OR P2, PT, R4, R217, !P2 ;  /* 0x000000d90400720c */ /* 0x000fe40005746670 */
[----:B------:R-:W-:Y:S02]  /*1e700*/  FSEL R174, R174, -INF , !P1 ;  /* 0xff800000aeae7808 */ /* 0x000fe40004800000 */
[----:B------:R-:W-:Y:S02]  /*1e710*/  FSEL R172, R172, -INF , !P2 ;  /* 0xff800000acac7808 */ /* 0x000fe40005000000 */
[----:B------:R-:W-:Y:S02]  /*1e720*/  ISETP.GE.OR P0, PT, R11, R218, !P0 ;  /* 0x000000da0b00720c */ /* 0x000fe40004706670 */
[----:B------:R-:W-:Y:S02]  /*1e730*/  FMNMX.FTZ R11, R136, R0, !PT ;  /* 0x00000000880b7209 */ /* 0x000fe40007810000 */
[----:B------:R-:W-:Y:S02]  /*1e740*/  ISETP.GE.AND P1, PT, R6, R220, PT ;  /* 0x000000dc0600720c */ /* 0x000fe40003f26270 */
[----:B------:R-:W-:Y:S02]  /*1e750*/  ISETP.GE.AND P2, PT, R4, R219, PT ;  /* 0x000000db0400720c */ /* 0x000fe40003f46270 */
[----:B------:R-:W-:Y:S02]  /*1e760*/  FMNMX.FTZ R12, R5, R2, !PT ;  /* 0x00000002050c7209 */ /* 0x000fe40007810000 */
[----:B------:R-:W-:Y:S02]  /*1e770*/  FMNMX.FTZ R11, R18, R11, !PT ;  /* 0x0000000b120b7209 */ /* 0x000fe40007810000 */
[----:B------:R-:W-:Y:S02]  /*1e780*/  ISETP.GE.OR P1, PT, R6, R217, !P1 ;  /* 0x000000d90600720c */ /* 0x000fe40004f26670 */
[----:B------:R-:W-:Y:S02]  /*1e790*/  ISETP.GE.OR P2, PT, R4, R218, !P2 ;  /* 0x000000da0400720c */ /* 0x000fe40005746670 */
[----:B------:R-:W-:Y:S02]  /*1e7a0*/  FMNMX.FTZ R12, R9, R12, !PT ;  /* 0x0000000c090c7209 */ /* 0x000fe40007810000 */
        /* <DEDUP_REMOVED lines=19> */
[----:B------:R-:W-:Y:S02]  /*1e8e0*/  FSEL R143, R143, -INF , !P5 ;  /* 0xff8000008f8f7808 */ /* 0x000fe40006800000 */
[----:B------:R-:W-:Y:S02]  /*1e8f0*/  FMNMX.FTZ R12, R171, R12, !PT ;  /* 0x0000000cab0c7209 */ /* 0x000fe40007810000 */
[C---:B------:R-:W-:Y:S02]  /*1e900*/  ISETP.GE.OR P4, PT, R6.reuse, R218, !P4 ;  /* 0x000000da0600720c */ /* 0x040fe40006786670 */
[----:B------:R-:W-:Y:S02]  /*1e910*/  ISETP.GE.OR P1, PT, R6, R217, !P1 ;  /* 0x000000d90600720c */ /* 0x000fe40004f26670 */
[----:B------:R-:W-:Y:S02]  /*1e920*/  IADD3 R6, R3, 0x31, RZ ;  /* 0x0000003103067810 */ /* 0x000fe40007ffe0ff */
[----:B------:R-:W-:Y:S02]  /*1e930*/  FMNMX.FTZ R11, R142, R11, !PT ;  /* 0x0000000b8e0b7209 */ /* 0x000fe40007810000 */
[----:B------:R-:W-:Y:S02]  /*1e940*/  FMNMX.FTZ R12, R143, R12, !PT ;  /* 0x0000000c8f0c7209 */ /* 0x000fe40007810000 */
[----:B------:R-:W-:Y:S02]  /*1e950*/  ISETP.GE.AND P5, PT, R4, R219, PT ;  /* 0x000000db0400720c */ /* 0x000fe40003fa6270 */
[----:B------:R-:W-:Y:S02]  /*1e960*/  FSEL R166, R166, -INF , !P1 ;  /* 0xff800000a6a67808 */ /* 0x000fe40004800000 */
[----:B------:R-:W-:Y:S02]  /*1e970*/  ISETP.GE.AND P1, PT, R6, R220, PT ;  /* 0x000000dc0600720c */ /* 0x000fe40003f26270 */
[----:B------:R-:W-:Y:S02]  /*1e980*/  FMNMX.FTZ R11, R140, R11, !PT ;  /* 0x0000000b8c0b7209 */ /* 0x000fe40007810000 */
[----:B------:R-:W-:Y:S02]  /*1e990*/  FMNMX.FTZ R12, R141, R12, !PT ;  /* 0x0000000c8d0c7209 */ /* 0x000fe40007810000 */
[----:B------:R-:W-:Y:S02]  /*1e9a0*/  FSEL R177, R177, -INF , !P2 ;  /* 0xff800000b1b17808 */ /* 0x000fe40005000000 */
[----:B------:R-:W-:Y:S01]  /*1e9b0*/  ISETP.GE.OR P5, PT, R4, R218, !P5 ;  /* 0x000000da0400720c */ /* 0x000fe20006fa6670 */
[C---:B------:R-:W-:Y:S01]  /*1e9c0*/  VIADD R4, R3.reuse, 0x38 ;  /* 0x0000003803047836 */ /* 0x040fe20000000000 */
[----:B------:R-:W-:Y:S02]  /*1e9d0*/  ISETP.GE.OR P1, PT, R6, R217, !P1 ;  /* 0x000000d90600720c */ /* 0x000fe40004f26670 */
[----:B------:R-:W-:Y:S02]  /*1e9e0*/  IADD3 R3, R3, 0x39, RZ ;  /* 0x0000003903037810 */ /* 0x000fe40007ffe0ff */
[----:B------:R-:W-:Y:S02]  /*1e9f0*/  FMNMX.FTZ R11, R172, R11, !PT ;  /* 0x0000000bac0b7209 */ /* 0x000fe40007810000 */
[----:B------:R-:W-:Y:S02]  /*1ea00*/  FMNMX.FTZ R12, R177, R12, !PT ;  /* 0x0000000cb10c7209 */ /* 0x000fe40007810000 */
[----:B------:R-:W-:Y:S02]  /*1ea10*/  FSEL R175, R175, -INF , !P0 ;  /* 0xff800000afaf7808 */ /* 0x000fe40004000000 */
[----:B------:R-:W-:Y:S02]  /*1ea20*/  FSEL R154, R154, -INF , !P1 ;  /* 0xff8000009a9a7808 */ /* 0x000fe40004800000 */
[----:B------:R-:W-:Y:S02]  /*1ea30*/  FMNMX.FTZ R11, R174, R11, !PT ;  /* 0x0000000bae0b7209 */ /* 0x000fe40007810000 */
[----:B------:R-:W-:Y:S02]  /*1ea40*/  ISETP.GE.AND P1, PT, R3, R220, PT ;  /* 0x000000dc0300720c */ /* 0x000fe40003f26270 */
[----:B------:R-:W-:Y:S02]  /*1ea50*/  FSEL R147, R147, -INF , !P6 ;  /* 0xff80000093937808 */ /* 0x000fe40007000000 */
[----:B------:R-:W-:Y:S02]  /*1ea60*/  FMNMX.FTZ R12, R175, R12, !PT ;  /* 0x0000000caf0c7209 */ /* 0x000fe40007810000 */
[----:B------:R-:W-:Y:S02]  /*1ea70*/  ISETP.GE.AND P2, PT, R4, R220, PT ;  /* 0x000000dc0400720c */ /* 0x000fe40003f46270 */
[----:B------:R-:W-:Y:S02]  /*1ea80*/  FMNMX.FTZ R11, R146, R11, !PT ;  /* 0x0000000b920b7209 */ /* 0x000fe40007810000 */
[----:B------:R-:W-:Y:S02]  /*1ea90*/  ISETP.GE.OR P1, PT, R3, R217, !P1 ;  /* 0x000000d90300720c */ /* 0x000fe40004f26670 */
[----:B------:R-:W-:Y:S02]  /*1eaa0*/  FSEL R145, R145, -INF , !P5 ;  /* 0xff80000091917808 */ /* 0x000fe40006800000 */
[----:B------:R-:W-:Y:S02]  /*1eab0*/  FMNMX.FTZ R12, R147, R12, !PT ;  /* 0x0000000c930c7209 */ /* 0x000fe40007810000 */
[----:B------:R-:W-:Y:S02]  /*1eac0*/  ISETP.GE.AND P0, PT, R6, R219, PT ;  /* 0x000000db0600720c */ /* 0x000fe40003f06270 */
[----:B------:R-:W-:Y:S02]  /*1ead0*/  ISETP.GE.OR P2, PT, R4, R217, !P2 ;  /* 0x000000d90400720c */ /* 0x000fe40005746670 */
[----:B------:R-:W-:Y:S02]  /*1eae0*/  FMNMX.FTZ R11, R144, R11, !PT ;  /* 0x0000000b900b7209 */ /* 0x000fe40007810000 */
[----:B------:R-:W-:Y:S02]  /*1eaf0*/  FSEL R150, R150, -INF , !P1 ;  /* 0xff80000096967808 */ /* 0x000fe40004800000 */
[----:B------:R-:W-:Y:S02]  /*1eb00*/  FSEL R153, R153, -INF , !P4 ;  /* 0xff80000099997808 */ /* 0x000fe40006000000 */
[----:B------:R-:W-:Y:S02]  /*1eb10*/  FMNMX.FTZ R12, R145, R12, !PT ;  /* 0x0000000c910c7209 */ /* 0x000fe40007810000 */
[----:B------:R-:W-:Y:S02]  /*1eb20*/  ISETP.GE.OR P0, PT, R6, R218, !P0 ;  /* 0x000000da0600720c */ /* 0x000fe40004706670 */
[----:B------:R-:W-:Y:S02]  /*1eb30*/  ISETP.GE.AND P1, PT, R4, R219, PT ;  /* 0x000000db0400720c */ /* 0x000fe40003f26270 */
[----:B------:R-:W-:Y:S02]  /*1eb40*/  FSEL R152, R152, -INF , !P2 ;  /* 0xff80000098987808 */ /* 0x000fe40005000000 */
[----:B------:R-:W-:Y:S02]  /*1eb50*/  FMNMX.FTZ R11, R166, R11, !PT ;  /* 0x0000000ba60b7209 */ /* 0x000fe40007810000 */
[----:B------:R-:W-:Y:S02]  /*1eb60*/  ISETP.GE.AND P2, PT, R3, R219, PT ;  /* 0x000000db0300720c */ /* 0x000fe40003f46270 */
[----:B------:R-:W-:Y:S02]  /*1eb70*/  FSEL R151, R151, -INF , !P0 ;  /* 0xff80000097977808 */ /* 0x000fe40004000000 */
[----:B------:R-:W-:Y:S02]  /*1eb80*/  FMNMX.FTZ R12, R153, R12, !PT ;  /* 0x0000000c990c7209 */ /* 0x000fe40007810000 */
[-C--:B------:R-:W-:Y:S02]  /*1eb90*/  ISETP.GE.OR P1, PT, R4, R218.reuse, !P1 ;  /* 0x000000da0400720c */ /* 0x080fe40004f26670 */
[----:B------:R-:W-:Y:S02]  /*1eba0*/  FMNMX.FTZ R11, R154, R11, !PT ;  /* 0x0000000b9a0b7209 */ /* 0x000fe40007810000 */
[----:B------:R-:W-:Y:S02]  /*1ebb0*/  ISETP.GE.OR P2, PT, R3, R218, !P2 ;  /* 0x000000da0300720c */ /* 0x000fe40005746670 */
[----:B------:R-:W-:Y:S02]  /*1ebc0*/  FSEL R149, R149, -INF , !P1 ;  /* 0xff80000095957808 */ /* 0x000fe40004800000 */
[----:B------:R-:W-:Y:S02]  /*1ebd0*/  FMNMX.FTZ R12, R151, R12, !PT ;  /* 0x0000000c970c7209 */ /* 0x000fe40007810000 */
[----:B------:R-:W-:Y:S02]  /*1ebe0*/  FMNMX.FTZ R13, R152, R11, !PT ;  /* 0x0000000b980d7209 */ /* 0x000fe40007810000 */
[----:B------:R-:W-:Y:S02]  /*1ebf0*/  FSEL R133, R8, -INF , !P2 ;  /* 0xff80000008857808 */ /* 0x000fe40005000000 */
[----:B------:R-:W-:Y:S02]  /*1ec00*/  FMNMX.FTZ R8, R149, R12, !PT ;  /* 0x0000000c95087209 */ /* 0x000fe40007810000 */
[----:B------:R-:W-:Y:S02]  /*1ec10*/  FMNMX.FTZ R11, R150, R13, !PT ;  /* 0x0000000d960b7209 */ /* 0x000fe40007810000 */
[----:B------:R-:W-:Y:S03]  /*1ec20*/  FMNMX.FTZ R6, R133, R8, !PT ;  /* 0x0000000885067209 */ /* 0x000fe60007810000 */
[----:B------:R-:W1:Y:S08]  /*1ec30*/  SHFL.BFLY PT, R4, R11, 0x2, 0x1f ;  /* 0x0c401f000b047f89 */ /* 0x000e7000000e0000 */
[----:B------:R-:W2:Y:S01]  /*1ec40*/  SHFL.BFLY PT, R3, R6, 0x2, 0x1f ;  /* 0x0c401f0006037f89 */ /* 0x000ea200000e0000 */
[----:B-1----:R-:W-:Y:S02]  /*1ec50*/  FMNMX.FTZ R11, R11, R4, !PT ;  /* 0x000000040b0b7209 */ /* 0x002fe40007810000 */
[----:B--2---:R-:W-:Y:S05]  /*1ec60*/  FMNMX.FTZ R4, R6, R3, !PT ;  /* 0x0000000306047209 */ /* 0x004fea0007810000 */
        /* <DEDUP_REMOVED lines=12> */
[--C-:B------:R-:W-:Y:S01]  /*1ed30*/  FFMA.FTZ R163, R136, UR4, -R155.reuse ;  /* 0x0000000488a37c23 */ /* 0x100fe2000801089b */
[----:B------:R-:W1:Y:S01]  /*1ed40*/  LDSM.16.MT88.4 R16, [R196+0xc000] ;  /* 0x00c00000c410783b */ /* 0x000e620000004200 */
        /* <DEDUP_REMOVED lines=33> */
[----:B------:R-:W3:Y:S01]  /*1ef60*/  MUFU.EX2 R158, R158 ;  /* 0x0000009e009e7308 */ /* 0x000ee20000000800 */
[----:B--2---:R-:W-:Y:S01]  /*1ef70*/  F2FP.F16.F32.PACK_AB R136, R160, R163 ;  /* 0x000000a3a088723e */ /* 0x004fe200000000ff */
[----:B------:R-:W-:Y:S01]  /*1ef80*/  LDSM.16.MT88.4 R144, [R192+0xf000] ;  /* 0x00f00000c090783b */ /* 0x000fe20000004200 */
[--C-:B------:R-:W-:Y:S01]  /*1ef90*/  FFMA.FTZ R175, R175, UR4, -R148.reuse ;  /* 0x00000004afaf7c23 */ /* 0x100fe20008010894 */
[----:B------:R-:W-:Y:S01]  /*1efa0*/  FFMA.FTZ R148, R133, UR4, -R148 ;  /* 0x0000000485947c23 */ /* 0x000fe20008010894 */
[--C-:B------:R-:W-:Y:S01]  /*1efb0*/  FFMA.FTZ R166, R166, UR4, -R155.reuse ;  /* 0x00000004a6a67c23 */ /* 0x100fe2000801089b */
[----:B------:R-:W-:Y:S04]  /*1efc0*/  ISETP.GT.AND P0, PT, R216, R203, PT ;  /* 0x000000cbd800720c */ /* 0x000fe80003f04270 */
[----:B------:R-:W-:Y:S10]  /*1efd0*/  MUFU.EX2 R165, R165 ;  /* 0x000000a500a57308 */ /* 0x000ff40000000800 */
[----:B------:R-:W2:Y:S01]  /*1efe0*/  MUFU.EX2 R135, R135 ;  /* 0x0000008700877308 */ /* 0x000ea20000000800 */
[----:B---3--:R-:W-:Y:S09]  /*1eff0*/  F2FP.F16.F32.PACK_AB R138, R158, R159 ;  /* 0x0000009f9e8a723e */ /* 0x008ff200000000ff */
[----:B------:R-:W-:Y:S10]  /*1f000*/  MUFU.EX2 R134, R134 ;  /* 0x0000008600867308 */ /* 0x000ff40000000800 */
[----:B------:R-:W3:Y:S01]  /*1f010*/  MUFU.EX2 R161, R161 ;  /* 0x000000a100a17308 */ /* 0x000ee20000000800 */
[----:B--2---:R-:W-:Y:S09]  /*1f020*/  F2FP.F16.F32.PACK_AB R137, R135, R165 ;  /* 0x000000a58789723e */ /* 0x004ff200000000ff */
[----:B------:R-:W2:Y:S10]  /*1f030*/  MUFU.EX2 R2, R6 ;  /* 0x0000000600027308 */ /* 0x000eb40000000800 */
[----:B------:R-:W4:Y:S01]  /*1f040*/  MUFU.EX2 R0, R8 ;  /* 0x0000000800007308 */ /* 0x000f220000000800 */
[----:B---3--:R-:W-:Y:S09]  /*1f050*/  F2FP.F16.F32.PACK_AB R139, R161, R134 ;  /* 0x00000086a18b723e */ /* 0x008ff200000000ff */
[----:B------:R-:W-:Y:S01]  /*1f060*/  MUFU.EX2 R133, R148 ;  /* 0x0000009400857308 */ /* 0x000fe20000000800 */
        /* <DEDUP_REMOVED lines=310> */
.L_x_2644:
        /* <DEDUP_REMOVED lines=264> */
.L_x_2649:
[----:B------:R-:W1:Y:S01]  /*21450*/  S2R R32, SR_CTAID.Z ;  /* 0x0000000000207919 */ /* 0x000e620000002700 */
[----:B------:R-:W1:Y:S01]  /*21460*/  LDC R2, c[0x0][0x270] ;  /* 0x00009c00ff027b82 */ /* 0x000e620000000800 */
[----:B------:R-:W1:Y:S07]  /*21470*/  S2R R17, SR_CTAID.Y ;  /* 0x0000000000117919 */ /* 0x000e6e0000002600 */
[----:B------:R-:W2:Y:S01]  /*21480*/  LDC R3, c[0x0][0x2c4] ;  /* 0x0000b100ff037b82 */ /* 0x000ea20000000800 */
[----:B-1----:R-:W-:-:S04]  /*21490*/  IMAD R2, R17, R2, R32 ;  /* 0x0000000211027224 */ /* 0x002fc800078e0220 */
[----:B--2---:R-:W-:-:S07]  /*214a0*/  IMAD R3, R2, R3, RZ ;  /* 0x0000000302037224 */ /* 0x004fce00078e02ff */
.L_x_2650:
        /* <DEDUP_REMOVED lines=34> */
.L_x_2652:
[----:B------:R-:W-:Y:S05]  /*216d0*/  BSYNC B0 ;  /* 0x0000000000007941 */ /* 0x000fea0003800000 */
.L_x_2651:
        /* <DEDUP_REMOVED lines=68> */
.L_x_2654:
[----:B------:R-:W-:Y:S05]  /*21b20*/  BSYNC B0 ;  /* 0x0000000000007941 */ /* 0x000fea0003800000 */
.L_x_2653:
        /* <DEDUP_REMOVED lines=23> */
.L_x_2656:
[----:B------:R-:W-:Y:S05]  /*21ca0*/  BSYNC B0 ;  /* 0x0000000000007941 */ /* 0x000fea0003800000 */
.L_x_2655:
        /* <DEDUP_REMOVED lines=23> */
.L_x_2658:
[----:B------:R-:W-:Y:S05]  /*21e20*/  BSYNC B0 ;  /* 0x0000000000007941 */ /* 0x000fea0003800000 */
.L_x_2657:
        /* <DEDUP_REMOVED lines=22> */
.L_x_2659:
        /* <DEDUP_REMOVED lines=15> */
.L_x_7459:


//--------------------- .text._ZN5flash24flash_fwd_splitkv_kernelI23Flash_fwd_kernel_traitsILi192ELi64ELi64ELi4ELb0ELb0EN7cutlass6half_tE19Flash_kernel_traitsILi192ELi64ELi64ELi4ES3_EELb0ELb1ELb0ELb0ELb0ELb0ELb1ELb0EEEvNS_16Flash_fwd_paramsE --------------------------
	.section	.text._ZN5flash24flash_fwd_splitkv_kernelI23Flash_fwd_kernel_traitsILi192ELi64ELi64ELi4ELb0ELb0EN7cutlass6half_tE19Flash_kernel_traitsILi192ELi64ELi64ELi4ES3_EELb0ELb1ELb0ELb0ELb0ELb0ELb1ELb0EEEvNS_16Flash_fwd_paramsE,"ax",@progbits
	.align	128
        .global         _ZN5flash24flash_fwd_splitkv_kernelI23Flash_fwd_kernel_traitsILi192ELi64ELi64ELi4ELb0ELb0EN7cutlass6half_tE19Flash_kernel_traitsILi192ELi64ELi64ELi4ES3_EELb0ELb1ELb0ELb0ELb0ELb0ELb1ELb0EEEvNS_16Flash_fwd_paramsE
        .type           _ZN5flash24flash_fwd_splitkv_kernelI23Flash_fwd_kernel_traitsILi192ELi64ELi64ELi4ELb0ELb0EN7cutlass6half_tE19Flash_kernel_traitsILi192ELi64ELi64ELi4ES3_EELb0ELb1ELb0ELb0ELb0ELb0ELb1ELb0EEEvNS_16Flash_fwd_paramsE,@function
        .size           _ZN5flash24flash_fwd_splitkv_kernelI23Flash_fwd_kernel_traitsILi192ELi64ELi64ELi4ELb0ELb0EN7cutlass6half_tE19Flash_kernel_traitsILi192ELi64ELi64ELi4ES3_EELb0ELb1ELb0ELb0ELb0ELb0ELb1ELb0EEEvNS_16Flash_fwd_paramsE,(.L_x_7460 - _ZN5flash24flash_fwd_splitkv_kernelI23Flash_fwd_kernel_traitsILi192ELi64ELi64ELi4ELb0ELb0EN7cutlass6half_tE19Flash_kernel_traitsILi192ELi64ELi64ELi4ES3_EELb0ELb1ELb0ELb0ELb0ELb0ELb1ELb0EEEvNS_16Flash_fwd_paramsE)
        .other          _ZN5flash24flash_fwd_splitkv_kernelI23Flash_fwd_kernel_traitsILi192ELi64ELi64ELi4ELb0ELb0EN7cutlass6half_tE19Flash_kernel_traitsILi192ELi64ELi64ELi4ES3_EELb0ELb1ELb0ELb0ELb0ELb0ELb1ELb0EEEvNS_16Flash_fwd_paramsE,@"STO_CUDA_ENTRY STV_DEFAULT"
_ZN5flash24flash_fwd_splitkv_kernelI23Flash_fwd_kernel_traitsILi192ELi64ELi64ELi4ELb0ELb0EN7cutlass6half_tE19Flash_kernel_traitsILi192ELi64ELi64ELi4ES3_EELb0ELb1ELb0ELb0ELb0ELb0ELb1ELb0EEEvNS_16Flash_fwd_paramsE:
.text._ZN5flash24flash_fwd_splitkv_kernelI23Flash_fwd_kernel_traitsILi192ELi64ELi64ELi4ELb0ELb0EN7cutlass6half_tE19Flash_kernel_traitsILi192ELi64ELi64ELi4ES3_EELb0ELb1ELb0ELb0ELb0ELb0ELb1ELb0EEEvNS_16Flash_fwd_paramsE:
[----:B------:R-:W-:Y:S01]  /*0000*/  LDC R1, c[0x0][0x28] ;  /* 0x00000a00ff017b82 */ /* 0x000fe20000000800 */
[----:B------:R-:W-:-:S07]  /*0010*/  ULDC UR6, c[0x0][0x270] ;  /* 0x00009c0000067ab9 */ /* 0x000fce0000000800 */
[----:B------:R-:W1:Y:S01]  /*0020*/  S2UR UR12, SR_CTAID.Z ;  /* 0x00000000000c79c3 */ /* 0x000e620000002700 */
[----:B------:R-:W2:Y:S01]  /*0030*/  I2F.U32.RP R2, UR6 ;  /* 0x0000000600027d06 */ /* 0x000ea20008209000 */
[----:B------:R-:W-:Y:S01]  /*0040*/  UISETP.NE.U32.AND UP2, UPT, UR6, URZ, UPT ;  /* 0x0000003f0600728c */ /* 0x000fe2000bf45070 */
[----:B------:R-:W-:Y:S01]  /*0050*/  ULDC.64 UR8, c[0x0][0x2f0] ;  /* 0x0000bc0000087ab9 */ /* 0x000fe20000000a00 */
[----:B------:R-:W-:-:S05]  /*0060*/  ULDC.64 UR22, c[0x0][0x208] ;  /* 0x0000820000167ab9 */ /* 0x000fca0000000a00 */
[----:B--2---:R-:W2:Y:S02]  /*0070*/  MUFU.RCP R0, R2 ;  /* 0x0000000200007308 */ /* 0x004ea40000001000 */
[----:B--2---:R-:W-:-:S06]  /*0080*/  VIADD R0, R0, 0xffffffe ;  /* 0x0ffffffe00007836 */ /* 0x004fcc0000000000 */
[----:B------:R-:W2:Y:S02]  /*0090*/  F2I.FTZ.U32.TRUNC.NTZ R0, R0 ;  /* 0x0000000000007305 */ /* 0x000ea4000021f000 */
[----:B--2---:R-:W-:-:S13]  /*00a0*/  R2UR UR5, R0 ;  /* 0x00000000000572ca */ /* 0x004fda00000e0000 */
[----:B------:R-:W-:-:S04]  /*00b0*/  UIADD3 UR4, URZ, -UR5, URZ ;  /* 0x800000053f047290 */ /* 0x000fc8000fffe03f */
[----:B------:R-:W-:-:S03]  /*00c0*/  UIMAD UR7, UR4, UR6, URZ ;  /* 0x00000006040772a4 */ /* 0x000fc6000f8e023f */
[----:B------:R-:W-:Y:S02]  /*00d0*/  UMOV UR4, URZ ;  /* 0x0000003f00047c82 */ /* 0x000fe40008000000 */
[----:B------:R-:W-:-:S04]  /*00e0*/  UIMAD.WIDE.U32 UR4, UR5, UR7, UR4 ;  /* 0x00000007050472a5 */ /* 0x000fc8000f8e0004 */
[----:B-1----:R-:W-:-:S03]  /*00f0*/  UIMAD.WIDE.U32 UR10, UR5, UR12, URZ ;  /* 0x0000000c050a72a5 */ /* 0x002fc6000f8e003f */
[----:B------:R-:W-:Y:S01]  /*0100*/  ULDC.64 UR4, c[0x0][0x2f0] ;  /* 0x0000bc0000047ab9 */ /* 0x000fe20000000a00 */
[----:B------:R-:W-:Y:S02]  /*0110*/  UIADD3 UR7, -UR11, URZ, URZ ;  /* 0x0000003f0b077290 */ /* 0x000fe4000fffe13f */
[----:B------:R-:W-:Y:S02]  /*0120*/  UISETP.NE.U32.AND UP1, UPT, UR4, URZ, UPT ;  /* 0x0000003f0400728c */ /* 0x000fe4000bf25070 */
[----:B------:R-:W-:Y:S02]  /*0130*/  UIMAD UR7, UR6, UR7, UR12 ;  /* 0x00000007060772a4 */ /* 0x000fe4000f8e020c */
[----:B------:R-:W-:Y:S02]  /*0140*/  UISETP.NE.AND.EX UP1, UPT, UR5, URZ, UPT, UP1 ;  /* 0x0000003f0500728c */ /* 0x000fe4000bf25310 */
[----:B------:R-:W-:Y:S01]  /*0150*/  UISETP.GE.U32.AND UP0, UPT, UR7, UR6, UPT ;  /* 0x000000060700728c */ /* 0x000fe2000bf06070 */
[----:B------:R-:W-:-:S03]  /*0160*/  ULDC.64 UR4, c[0x0][0x300] ;  /* 0x0000c00000047ab9 */ /* 0x000fc60000000a00 */
[----:B------:R-:W-:-:S07]  /*0170*/  PLOP3.LUT P2, PT, PT, PT, UP1, 0x80, 0x0 ;  /* 0x000000000000781c */ /* 0x000fce0003f4f018 */
[----:B------:R-:W-:Y:S02]  /*0180*/  @UP0 UIADD3 UR7, UR7, -UR6, URZ ;  /* 0x8000000607070290 */ /* 0x000fe4000fffe03f */
[----:B------:R-:W-:Y:S02]  /*0190*/  @UP0 UIADD3 UR11, UR11, 0x1, URZ ;  /* 0x000000010b0b0890 */ /* 0x000fe4000fffe03f */
[----:B------:R-:W-:Y:S02]  /*01a0*/  UISETP.GE.U32.AND UP3, UPT, UR7, UR6, UPT ;  /* 0x000000060700728c */ /* 0x000fe4000bf66070 */
[----:B------:R-:W-:Y:S01]  /*01b0*/  UISETP.NE.U32.AND UP0, UPT, UR4, URZ, UPT ;  /* 0x0000003f0400728c */ /* 0x000fe2000bf05070 */
[----:B------:R-:W-:-:S03]  /*01c0*/  ULDC.U8 UR7, c[0x0][0x3c2] ;  /* 0x0000f08000077ab9 */ /* 0x000fc60000000000 */
[----:B------:R-:W-:-:S03]  /*01d0*/  UISETP.NE.AND.EX UP0, UPT, UR5, URZ, UPT, UP0 ;  /* 0x0000003f0500728c */ /* 0x000fc6000bf05300 */
[----:B------:R-:W-:Y:S02]  /*01e0*/  ULDC.64 UR4, c[0x0][0x2f8] ;  /* 0x0000be0000047ab9 */ /* 0x000fe40000000a00 */
[----:B------:R-:W-:Y:S01]  /*01f0*/  @UP3 UIADD3 UR11, UR11, 0x1, URZ ;  /* 0x000000010b0b3890 */ /* 0x000fe2000fffe03f */
[----:B------:R-:W-:Y:S01]  /*0200*/  PLOP3.LUT P0, PT, PT, PT, UP0, 0x80, 0x0 ;  /* 0x000000000000781c */ /* 0x000fe20003f0f008 */
[----:B------:R-:W-:Y:S02]  /*0210*/  @!UP2 ULOP3.LUT UR11, URZ, UR6, URZ, 0x33, !UPT ;  /* 0x000000063f0ba292 */ /* 0x000fe4000f8e333f */
[----:B------:R-:W-:Y:S02]  /*0220*/  UISETP.NE.AND UP3, UPT, UR7, URZ, UPT ;  /* 0x0000003f0700728c */ /* 0x000fe4000bf65270 */
[----:B------:R-:W-:Y:S01]  /*0230*/  UIMAD.WIDE UR8, UR11, 0x4, UR8 ;  /* 0x000000040b0878a5 */ /* 0x000fe2000f8e0208 */
[----:B------:R-:W-:Y:S01]  /*0240*/  @UP0 ULDC.64 UR14, c[0x0][0x300] ;  /* 0x0000c000000e0ab9 */ /* 0x000fe20000000a00 */
[----:B------:R-:W-:-:S02]  /*0250*/  UISETP.EQ.U32.AND UP2, UPT, UR4, URZ, UPT ;  /* 0x0000003f0400728c */ /* 0x000fc4000bf42070 */
[----:B------:R-:W-:Y:S02]  /*0260*/  @UP0 UIMAD.WIDE UR14, UR11, 0x4, UR14 ;  /* 0x000000040b0e08a5 */ /* 0x000fe4000f8e020e */
[----:B------:R-:W-:Y:S01]  /*0270*/  IMAD.U32 R10, RZ, RZ, UR8 ;  /* 0x00000008ff0a7e24 */ /* 0x000fe2000f8e00ff */
[----:B------:R-:W-:Y:S01]  /*0280*/  UISETP.EQ.OR.EX UP2, UPT, UR5, URZ, !UP3, UP2 ;  /* 0x0000003f0500728c */ /* 0x000fe2000df42720 */
[----:B------:R-:W-:Y:S01]  /*0290*/  IMAD.U32 R11, RZ, RZ, UR9 ;  /* 0x00000009ff0b7e24 */ /* 0x000fe2000f8e00ff */
[----:B------:R-:W-:Y:S01]  /*02a0*/  ULDC.64 UR8, c[0x0][0x2f8] ;  /* 0x0000be0000087ab9 */ /* 0x000fe20000000a00 */
[----:B------:R-:W-:Y:S02]  /*02b0*/  IMAD.U32 R8, RZ, RZ, UR14 ;  /* 0x0000000eff087e24 */ /* 0x000fe4000f8e00ff */
[----:B------:R-:W-:Y:S01]  /*02c0*/  IMAD.U32 R9, RZ, RZ, UR15 ;  /* 0x0000000fff097e24 */ /* 0x000fe2000f8e00ff */
[----:B------:R-:W2:Y:S04]  /*02d0*/  @P2 LDG.E R4, desc[UR22][R10.64] ;  /* 0x000000160a042981 */ /* 0x000ea8000c1e1900 */
[----:B------:R-:W3:Y:S01]  /*02e0*/  @P2 LDG.E R0, desc[UR22][R10.64+0x4] ;  /* 0x000004160a002981 */ /* 0x000ee2000c1e1900 */
[----:B------:R-:W-:Y:S01]  /*02f0*/  PLOP3.LUT P1, PT, PT, PT, UP2, 0x80, 0x0 ;  /* 0x000000000000781c */ /* 0x000fe20003f2f028 */
[----:B------:R-:W-:-:S02]  /*0300*/  UIMAD.WIDE UR8, UR11, 0x4, UR8 ;  /* 0x000000040b0878a5 */ /* 0x000fc4000f8e0208 */
[----:B------:R-:W4:Y:S04]  /*0310*/  @P0 LDG.E R2, desc[UR22][R8.64] ;  /* 0x0000001608020981 */ /* 0x000f28000c1e1900 */
[----:B------:R-:W-:Y:S02]  /*0320*/  IMAD.U32 R6, RZ, RZ, UR8 ;  /* 0x00000008ff067e24 */ /* 0x000fe4000f8e00ff */
[----:B------:R-:W-:-:S05]  /*0330*/  IMAD.U32 R7, RZ, RZ, UR9 ;  /* 0x00000009ff077e24 */ /* 0x000fca000f8e00ff */
[----:B------:R-:W5:Y:S01]  /*0340*/  @!P1 LDG.E R3, desc[UR22][R6.64] ;  /* 0x0000001606039981 */ /* 0x000f62000c1e1900 */
[----:B------:R-:W-:Y:S01]  /*0350*/  UMOV UR10, 0xffffffff ;  /* 0xffffffff000a7882 */ /* 0x000fe20000000000 */
[----:B------:R-:W-:Y:S01]  /*0360*/  UMOV UR26, URZ ;  /* 0x0000003f001a7c82 */ /* 0x000fe20008000000 */
[----:B------:R-:W-:Y:S01]  /*0370*/  UMOV UR27, 0xffffffff ;  /* 0xffffffff001b7882 */ /* 0x000fe20000000000 */
[----:B------:R-:W1:Y:S08]  /*0380*/  S2UR UR17, SR_CTAID.X ;  /* 0x00000000001179c3 */ /* 0x000e700000002500 */
[----:B------:R-:W1:Y:S01]  /*0390*/  S2UR UR7, SR_CTAID.Y ;  /* 0x00000000000779c3 */ /* 0x000e620000002600 */
[----:B--2---:R-:W-:-:S02]  /*03a0*/  @P2 R2UR UR10, R4 ;  /* 0x00000000040a22ca */ /* 0x004fc400000e0000 */
[----:B---3--:R-:W-:Y:S02]  /*03b0*/  @P2 R2UR UR21, R0 ;  /* 0x00000000001522ca */ /* 0x008fe400000e0000 */
[----:B----4-:R-:W-:Y:S02]  /*03c0*/  @P0 R2UR UR26, R2 ;  /* 0x00000000021a02ca */ /* 0x010fe400000e0000 */
[----:B------:R-:W-:-:S04]  /*03d0*/  ISETP.NE.U32.AND P0, PT, RZ, UR4, PT ;  /* 0x00000004ff007c0c */ /* 0x000fc8000bf05070 */
[----:B------:R-:W-:-:S05]  /*03e0*/  ISETP.NE.AND.EX P0, PT, RZ, UR5, PT, P0 ;  /* 0x00000005ff007c0c */ /* 0x000fca000bf05300 */
[----:B------:R-:W-:Y:S02]  /*03f0*/  @UP1 UIADD3 UR21, UR21, -UR10, URZ ;  /* 0x8000000a15151290 */ /* 0x000fe4000fffe03f */
[----:B------:R-:W-:Y:S01]  /*0400*/  UIADD3 UR4, -UR11, URZ, URZ ;  /* 0x0000003f0b047290 */ /* 0x000fe2000fffe13f */
[----:B-----5:R-:W-:-:S03]  /*0410*/  @!P1 R2UR UR27, R3 ;  /* 0x00000000031b92ca */ /* 0x020fc600000e0000 */
[----:B------:R-:W-:Y:S01]  /*0420*/  UIMAD UR12, UR6, UR4, UR12 ;  /* 0x00000004060c72a4 */ /* 0x000fe2000f8e020c */
[----:B------:R-:W-:Y:S01]  /*0430*/  @!UP1 ULDC UR21, c[0x0][0x2c4] ;  /* 0x0000b10000159ab9 */ /* 0x000fe20000000800 */
[----:B-1----:R-:W-:Y:S10]  /*0440*/  @!P0 BRA `(.L_x_2660) ;  /* 0x00000000001c8947 */ /* 0x002ff40003800000 */
[----:B------:R-:W-:-:S13]  /*0450*/  PLOP3.LUT P0, PT, PT, PT, UP3, 0x80, 0x0 ;  /* 0x000000000000781c */ /* 0x000fda0003f0f038 */
[----:B------:R-:W2:Y:S04]  /*0460*/  @P0 LDG.E R0, desc[UR22][R6.64+0x4] ;  /* 0x0000041606000981 */ /* 0x000ea8000c1e1900 */
[----:B------:R-:W3:Y:S01]  /*0470*/  @!P0 LDG.E R2, desc[UR22][R6.64] ;  /* 0x0000001606028981 */ /* 0x000ee2000c1e1900 */
[----:B--2---:R-:W-:-:S13]  /*0480*/  @P0 R2UR UR8, R0 ;  /* 0x00000000000802ca */ /* 0x004fda00000e0000 */
[----:B------:R-:W-:-:S07]  /*0490*/  @UP3 UIADD3 UR8, UR8, -UR27, URZ ;  /* 0x8000001b08083290 */ /* 0x000fce000fffe03f */
[----:B---3--:R-:W-:Y:S01]  /*04a0*/  @!P0 R2UR UR8, R2 ;  /* 0x00000000020882ca */ /* 0x008fe200000e0000 */
[----:B------:R-:W-:-:S14]  /*04b0*/  BRA `(.L_x_2661) ;  /* 0x0000000000047947 */ /* 0x000fdc0003800000 */
.L_x_2660:
[----:B------:R-:W-:-:S04]  /*04c0*/  ULDC UR8, c[0x0][0x2c8] ;  /* 0x0000b20000087ab9 */ /* 0x000fc80000000800 */
.L_x_2661:
[----:B------:R-:W-:Y:S02]  /*04d0*/  ULDC.64 UR4, c[0x0][0x308] ;  /* 0x0000c20000047ab9 */ /* 0x000fe40000000a00 */
[----:B------:R-:W-:-:S04]  /*04e0*/  UISETP.NE.U32.AND UP1, UPT, UR4, URZ, UPT ;  /* 0x0000003f0400728c */ /* 0x000fc8000bf25070 */
[----:B------:R-:W-:-:S06]  /*04f0*/  UISETP.NE.AND.EX UP1, UPT, UR5, URZ, UPT, UP1 ;  /* 0x0000003f0500728c */ /* 0x000fcc000bf25310 */
[----:B------:R-:W-:-:S05]  /*0500*/  PLOP3.LUT P0, PT, PT, PT, UP1, 0x80, 0x0 ;  /* 0x000000000000781c */ /* 0x000fca0003f0f018 */
[----:B------:R-:W-:Y:S02]  /*0510*/  @UP1 ULDC.64 UR4, c[0x0][0x308] ;  /* 0x0000c20000041ab9 */ /* 0x000fe40000000a00 */
[----:B------:R-:W-:-:S06]  /*0520*/  @UP1 UIMAD.WIDE UR4, UR11, 0x4, UR4 ;  /* 0x000000040b0418a5 */ /* 0x000fcc000f8e0204 */
[----:B------:R-:W-:Y:S02]  /*0530*/  IMAD.U32 R3, RZ, RZ, UR5 ;  /* 0x00000005ff037e24 */ /* 0x000fe4000f8e00ff */
[----:B------:R-:W-:-:S05]  /*0540*/  IMAD.U32 R2, RZ, RZ, UR4 ;  /* 0x00000004ff027e24 */ /* 0x000fca000f8e00ff */
[----:B------:R1:W5:Y:S01]  /*0550*/  @P0 LDG.E R3, desc[UR22][R2.64] ;  /* 0x0000001602030981 */ /* 0x000362000c1e1900 */
[----:B------:R-:W-:-:S04]  /*0560*/  USHF.L.U32 UR17, UR17, 0x6, URZ ;  /* 0x0000000611117899 */ /* 0x000fc8000800063f */
[----:B------:R-:W-:-:S06]  /*0570*/  UISETP.GT.AND UP0, UPT, UR21, UR17, UPT ;  /* 0x000000111500728c */ /* 0x000fcc000bf04270 */
[----:B------:R-:W-:-:S13]  /*0580*/  PLOP3.LUT P1, PT, PT, PT, UP0, 0x80, 0x0 ;  /* 0x000000000000781c */ /* 0x000fda0003f2f008 */
[----:B------:R-:W-:Y:S05]  /*0590*/  @!P1 EXIT ;  /* 0x000000000000994d */ /* 0x000fea0003800000 */
[----:B------:R-:W2:Y:S01]  /*05a0*/  LDC R6, c[0x0][0x10] ;  /* 0x00000400ff067b82 */ /* 0x000ea20000000800 */
[----:B------:R-:W-:Y:S01]  /*05b0*/  @!UP1 ULDC.64 UR4, c[0x0][0x318] ;  /* 0x0000c60000049ab9 */ /* 0x000fe20000000a00 */
[----:B-----5:R-:W-:Y:S01]  /*05c0*/  @P0 R2UR UR20, R3 ;  /* 0x00000000031402ca */ /* 0x020fe200000e0000 */
[----:B------:R-:W-:Y:S01]  /*05d0*/  @!UP1 UISETP.NE.U32.AND UP0, UPT, UR4, URZ, UPT ;  /* 0x0000003f0400928c */ /* 0x000fe2000bf05070 */
[----:B------:R-:W-:Y:S02]  /*05e0*/  ULDC UR15, c[0x0][0x398] ;  /* 0x0000e600000f7ab9 */ /* 0x000fe40000000800 */
[----:B------:R-:W-:Y:S01]  /*05f0*/  @!UP1 ULDC UR4, c[0x0][0x2cc] ;  /* 0x0000b30000049ab9 */ /* 0x000fe20000000800 */
[----:B------:R-:W-:Y:S01]  /*0600*/  @!UP1 UISETP.NE.AND.EX UP0, UPT, UR5, URZ, UPT, UP0 ;  /* 0x0000003f0500928c */ /* 0x000fe2000bf05300 */
[----:B------:R-:W3:Y:S01]  /*0610*/  LDC R0, c[0x0][0x2c8] ;  /* 0x0000b200ff007b82 */ /* 0x000ee20000000800 */
[----:B------:R-:W-:Y:S02]  /*0620*/  ULDC UR16, c[0x0][0x394] ;  /* 0x0000e50000107ab9 */ /* 0x000fe40000000800 */
[----:B------:R-:W-:-:S04]  /*0630*/  @!UP1 USEL UR4, UR4, URZ, UP0 ;  /* 0x0000003f04049287 */ /* 0x000fc80008000000 */
[----:B------:R-:W-:Y:S02]  /*0640*/  @UP1 UIADD3 UR20, UR20, -UR26, URZ ;  /* 0x8000001a14141290 */ /* 0x000fe4000fffe03f */
[----:B------:R-:W-:-:S04]  /*0650*/  @!UP1 UIADD3 UR20, UR4, UR8, -UR26 ;  /* 0x0000000804149290 */ /* 0x000fc8000fffe81a */
[----:B------:R-:W-:Y:S02]  /*0660*/  UIADD3 UR5, UR20, 0x3f, URZ ;  /* 0x0000003f14057890 */ /* 0x000fe4000fffe03f */
[----:B------:R-:W-:Y:S01]  /*0670*/  UIADD3 UR9, UR20, UR17, -UR21 ;  /* 0x0000001114097290 */ /* 0x000fe2000fffe815 */
[----:B--2---:R-:W-:Y:S01]  /*0680*/  IABS R5, R6 ;  /* 0x0000000600057213 */ /* 0x004fe20000000000 */
[----:B------:R-:W-:Y:S02]  /*0690*/  USHF.R.S32.HI UR4, URZ, 0x1f, UR5 ;  /* 0x0000001f3f047899 */ /* 0x000fe40008011405 */
[----:B------:R-:W-:Y:S01]  /*06a0*/  UIADD3 UR9, UR9, -UR16, URZ ;  /* 0x8000001009097290 */ /* 0x000fe2000fffe03f */
[----:B-1----:R-:W1:Y:S01]  /*06b0*/  I2F.RP R2, R5 ;  /* 0x0000000500027306 */ /* 0x002e620000209400 */
[----:B------:R-:W-:Y:S02]  /*06c0*/  ULEA.HI UR4, UR4, UR5, URZ, 0x6 ;  /* 0x0000000504047291 */ /* 0x000fe4000f8f303f */
[----:B------:R-:W-:Y:S01]  /*06d0*/  UIADD3 UR5, -UR21, 0x7f, UR17 ;  /* 0x0000007f15057890 */ /* 0x000fe2000fffe111 */
[----:B---3--:R-:W-:Y:S01]  /*06e0*/  VIADD R0, R0, 0x3f ;  /* 0x0000003f00007836 */ /* 0x008fe20000000000 */
[----:B------:R-:W-:-:S02]  /*06f0*/  USHF.R.S32.HI UR4, URZ, 0x6, UR4 ;  /* 0x000000063f047899 */ /* 0x000fc40008011404 */
[----:B------:R-:W-:Y:S02]  /*0700*/  UIADD3 UR5, UR5, UR15, UR20 ;  /* 0x0000000f05057290 */ /* 0x000fe4000fffe014 */
[----:B------:R-:W-:Y:S01]  /*0710*/  SHF.R.S32.HI R7, RZ, 0x1f, R0 ;  /* 0x0000001fff077819 */ /* 0x000fe20000011400 */
[----:B------:R-:W-:-:S03]  /*0720*/  USHF.R.S32.HI UR8, URZ, 0x1f, UR9 ;  /* 0x0000001f3f087899 */ /* 0x000fc60008011409 */
[----:B------:R-:W-:Y:S01]  /*0730*/  LEA.HI R7, R7, R0, RZ, 0x6 ;  /* 0x0000000007077211 */ /* 0x000fe200078f30ff */
[----:B------:R-:W-:Y:S01]  /*0740*/  ULEA.HI UR8, UR8, UR9, URZ, 0x6 ;  /* 0x0000000908087291 */ /* 0x000fe2000f8f303f */
[----:B-1----:R-:W1:Y:S01]  /*0750*/  MUFU.RCP R8, R2 ;  /* 0x0000000200087308 */ /* 0x002e620000001000 */
[-C--:B------:R-:W-:Y:S02]  /*0760*/  IABS R0, R6.reuse ;  /* 0x0000000600007213 */ /* 0x080fe40000000000 */
[----:B------:R-:W-:-:S03]  /*0770*/  LEA.HI.SX32 R7, R7, R6, 0x1a ;  /* 0x0000000607077211 */ /* 0x000fc600078fd2ff */
[----:B------:R-:W-:Y:S02]  /*0780*/  IMAD.MOV R0, RZ, RZ, -R0 ;  /* 0x000000ffff007224 */ /* 0x000fe400078e0a00 */
        /* <DEDUP_REMOVED lines=16> */
[----:B------:R-:W-:-:S13]  /*0890*/  ISETP.GE.U32.AND P2, PT, R0, R5, PT ;  /* 0x000000050000720c */ /* 0x000fda0003f46070 */
[----:B------:R-:W-:-:S04]  /*08a0*/  @P2 VIADD R9, R9, 0x1 ;  /* 0x0000000109092836 */ /* 0x000fc80000000000 */
[----:B------:R-:W-:Y:S01]  /*08b0*/  @!P0 IMAD.MOV R9, RZ, RZ, -R9 ;  /* 0x000000ffff098224 */ /* 0x000fe200078e0a09 */
[----:B------:R-:W-:Y:S02]  /*08c0*/  @!P1 LOP3.LUT R9, RZ, R6, RZ, 0x33, !PT ;  /* 0x00000006ff099212 */ /* 0x000fe400078e33ff */
[----:B------:R-:W1:Y:S03]  /*08d0*/  S2R R6, SR_TID.X ;  /* 0x0000000000067919 */ /* 0x000e660000002100 */
[----:B------:R-:W-:-:S05]  /*08e0*/  IMAD R195, R9, UR7, RZ ;  /* 0x0000000709c37c24 */ /* 0x000fca000f8e02ff */
[----:B------:R-:W-:Y:S01]  /*08f0*/  VIADDMNMX R9, R195, R9, UR4, PT ;  /* 0x00000004c3097e46 */ /* 0x000fe2000b800109 */
[----:B------:R-:W-:-:S03]  /*0900*/  USHF.R.S32.HI UR4, URZ, 0x1f, UR5 ;  /* 0x0000001f3f047899 */ /* 0x000fc60008011405 */
[----:B------:R-:W-:Y:S01]  /*0910*/  R2UR UR14, R9 ;  /* 0x00000000090e72ca */ /* 0x000fe200000e0000 */
[----:B------:R-:W-:-:S04]  /*0920*/  ULEA.HI UR4, UR4, UR5, URZ, 0x6 ;  /* 0x0000000504047291 */ /* 0x000fc8000f8f303f */
[----:B------:R-:W-:Y:S02]  /*0930*/  USHF.R.S32.HI UR5, URZ, 0x6, UR4 ;  /* 0x000000063f057899 */ /* 0x000fe40008011404 */
[----:B------:R-:W-:-:S06]  /*0940*/  USHF.R.S32.HI UR4, URZ, 0x6, UR8 ;  /* 0x000000063f047899 */ /* 0x000fcc0008011408 */
[----:B------:R-:W-:Y:S01]  /*0950*/  UISETP.LT.AND UP0, UPT, UR14, UR5, UPT ;  /* 0x000000050e00728c */ /* 0x000fe2000bf01270 */
[----:B------:R-:W-:-:S03]  /*0960*/  VIMNMX R195, R195, UR4, !PT ;  /* 0x00000004c3c37c48 */ /* 0x000fc6000ffe0100 */
[----:B------:R-:W-:-:S06]  /*0970*/  USEL UR14, UR14, UR5, UP0 ;  /* 0x000000050e0e7287 */ /* 0x000fcc0008000000 */
[----:B------:R-:W-:-:S13]  /*0980*/  ISETP.GE.AND P0, PT, R195, UR14, PT ;  /* 0x0000000ec3007c0c */ /* 0x000fda000bf06270 */
[----:B-1----:R-:W-:Y:S05]  /*0990*/  @!P0 BRA `(.L_x_2662) ;  /* 0x00000008005c8947 */ /* 0x002fea0003800000 */
[----:B------:R-:W-:Y:S01]  /*09a0*/  SHF.R.S32.HI R3, RZ, 0x1f, R6 ;  /* 0x0000001fff037819 */ /* 0x000fe20000011406 */
[----:B------:R-:W-:Y:S01]  /*09b0*/  ULDC.64 UR4, c[0x0][0x2c0] ;  /* 0x0000b00000047ab9 */ /* 0x000fe20000000a00 */
[----:B------:R-:W-:Y:S01]  /*09c0*/  BSSY B0, `(.L_x_2663) ;  /* 0x000002b000007945 */ /* 0x000fe20003800000 */
[----:B------:R-:W-:Y:S01]  /*09d0*/  UIMAD UR4, UR7, UR4, UR11 ;  /* 0x00000004070472a4 */ /* 0x000fe2000f8e020b */
[----:B------:R-:W-:-:S03]  /*09e0*/  LEA.HI R10, R3, R6, RZ, 0x4 ;  /* 0x00000006030a7211 */ /* 0x000fc600078f20ff */
[----:B------:R-:W-:Y:S01]  /*09f0*/  UIMAD UR6, UR4, UR6, UR12 ;  /* 0x00000006040672a4 */ /* 0x000fe2000f8e020c */
[----:B------:R-:W-:Y:S02]  /*0a00*/  LOP3.LUT R3, R10, 0xfffffff0, RZ, 0xc0, !PT ;  /* 0xfffffff00a037812 */ /* 0x000fe400078ec0ff */
[----:B------:R-:W-:Y:S01]  /*0a10*/  SHF.R.S32.HI R10, RZ, 0x4, R10 ;  /* 0x00000004ff0a7819 */ /* 0x000fe2000001140a */
[----:B------:R-:W-:Y:S02]  /*0a20*/  UIMAD UR6, UR6, UR5, UR17 ;  /* 0x00000005060672a4 */ /* 0x000fe4000f8e0211 */
[----:B------:R-:W-:Y:S01]  /*0a30*/  IMAD.IADD R6, R6, 0x1, -R3 ;  /* 0x0000000106067824 */ /* 0x000fe200078e0a03 */
[----:B------:R-:W-:Y:S01]  /*0a40*/  ULDC UR4, c[0x0][0x2dc] ;  /* 0x0000b70000047ab9 */ /* 0x000fe20000000800 */
[----:B------:R-:W-:Y:S01]  /*0a50*/  UIADD3 UR17, -UR17, UR21, URZ ;  /* 0x0000001511117290 */ /* 0x000fe2000fffe13f */
[----:B------:R-:W-:Y:S01]  /*0a60*/  VIADD R7, R10, 0x8 ;  /* 0x000000080a077836 */ /* 0x000fe20000000000 */
[----:B------:R-:W-:Y:S01]  /*0a70*/  UIMAD UR4, UR6, UR4, URZ ;  /* 0x00000004060472a4 */ /* 0x000fe2000f8e023f */
[C---:B------:R-:W-:Y:S01]  /*0a80*/  IMAD.SHL.U32 R14, R6.reuse, 0x4, RZ ;  /* 0x00000004060e7824 */ /* 0x040fe200078e00ff */
[----:B------:R-:W-:Y:S01]  /*0a90*/  ISETP.NE.AND P6, PT, R6, RZ, PT ;  /* 0x000000ff0600720c */ /* 0x000fe20003fc5270 */
[C---:B------:R-:W-:Y:S01]  /*0aa0*/  VIADD R6, R10.reuse, 0x10 ;  /* 0x000000100a067836 */ /* 0x040fe20000000000 */
[C---:B------:R-:W-:Y:S01]  /*0ab0*/  ISETP.GE.AND P4, PT, R10.reuse, UR17, PT ;  /* 0x000000110a007c0c */ /* 0x040fe2000bf86270 */
[----:B------:R-:W-:Y:S01]  /*0ac0*/  VIADD R2, R10, 0x30 ;  /* 0x000000300a027836 */ /* 0x000fe20000000000 */
[--C-:B------:R-:W-:Y:S01]  /*0ad0*/  SHF.R.S32.HI R15, RZ, 0x1f, R14.reuse ;  /* 0x0000001fff0f7819 */ /* 0x100fe2000001140e */
[----:B------:R-:W-:Y:S01]  /*0ae0*/  IMAD.U32 R0, RZ, RZ, UR4 ;  /* 0x00000004ff007e24 */ /* 0x000fe2000f8e00ff */
[----:B------:R-:W-:Y:S01]  /*0af0*/  ISETP.GE.AND P3, PT, R7, UR17, PT ;  /* 0x0000001107007c0c */ /* 0x000fe2000bf66270 */
[----:B------:R-:W-:Y:S01]  /*0b00*/  VIADD R9, R14, 0x40 ;  /* 0x000000400e097836 */ /* 0x000fe20000000000 */
[----:B------:R-:W-:Y:S01]  /*0b10*/  ISETP.GE.AND P5, PT, R6, UR17, PT ;  /* 0x0000001106007c0c */ /* 0x000fe2000bfa6270 */
[----:B------:R-:W-:-:S04]  /*0b20*/  IMAD.WIDE R4, R10, 0xc0, R14 ;  /* 0x000000c00a047825 */ /* 0x000fc800078e020e */
[----:B------:R-:W-:Y:S01]  /*0b30*/  VIADD R8, R14, 0x80 ;  /* 0x000000800e087836 */ /* 0x000fe20000000000 */
[----:B------:R-:W-:Y:S01]  /*0b40*/  IADD3 R3, P0, R4, UR4, RZ ;  /* 0x0000000404037c10 */ /* 0x000fe2000ff1e0ff */
[----:B------:R-:W-:Y:S01]  /*0b50*/  ULDC.64 UR4, c[0x0][0x288] ;  /* 0x0000a20000047ab9 */ /* 0x000fe20000000a00 */
[----:B------:R-:W-:Y:S02]  /*0b60*/  VIADD R4, R10, 0x20 ;  /* 0x000000200a047836 */ /* 0x000fe40000000000 */
[----:B------:R-:W-:Y:S01]  /*0b70*/  LEA.HI.X.SX32 R0, R0, R5, 0x1, P0 ;  /* 0x0000000500007211 */ /* 0x000fe200000f0eff */
[----:B------:R-:W-:Y:S01]  /*0b80*/  VIADD R5, R10, 0x18 ;  /* 0x000000180a057836 */ /* 0x000fe20000000000 */
[C---:B------:R-:W-:Y:S02]  /*0b90*/  LEA R12, P0, R3.reuse, UR4, 0x2 ;  /* 0x00000004030c7c11 */ /* 0x040fe4000f8010ff */
[----:B------:R-:W-:Y:S02]  /*0ba0*/  ISETP.GE.AND P1, PT, R4, UR17, PT ;  /* 0x0000001104007c0c */ /* 0x000fe4000bf26270 */
[----:B------:R-:W-:Y:S01]  /*0bb0*/  LEA.HI.X R13, R3, UR5, R0, 0x2, P0 ;  /* 0x00000005030d7c11 */ /* 0x000fe200080f1400 */
[----:B------:R-:W-:Y:S01]  /*0bc0*/  VIADD R3, R10, 0x28 ;  /* 0x000000280a037836 */ /* 0x000fe20000000000 */
[----:B------:R-:W-:-:S04]  /*0bd0*/  ISETP.GE.AND P0, PT, R5, UR17, PT ;  /* 0x0000001105007c0c */ /* 0x000fc8000bf06270 */
[----:B------:R-:W-:Y:S01]  /*0be0*/  ISETP.GE.AND P2, PT, R3, UR17, PT ;  /* 0x0000001103007c0c */ /* 0x000fe2000bf46270 */
        /* <DEDUP_REMOVED lines=8> */
.L_x_2664:
[----:B------:R-:W-:Y:S05]  /*0c70*/  BSYNC B0 ;  /* 0x0000000000007941 */ /* 0x000fea0003800000 */
.L_x_2663:
[----:B------:R-:W-:Y:S01]  /*0c80*/  BSSY B0, `(.L_x_2665) ;  /* 0x000000b000007945 */ /* 0x000fe20003800000 */
[----:B------:R-:W-:Y:S02]  /*0c90*/  ISETP.GE.AND P4, PT, R2, UR17, PT ;  /* 0x0000001102007c0c */ /* 0x000fe4000bf86270 */
        /* <DEDUP_REMOVED lines=9> */
.L_x_2666:
[----:B------:R-:W-:Y:S05]  /*0d30*/  BSYNC B0 ;  /* 0x0000000000007941 */ /* 0x000fea0003800000 */
.L_x_2665:
[----:B------:R-:W-:Y:S01]  /*0d40*/  BSSY B0, `(.L_x_2667) ;  /* 0x000000a000007945 */ /* 0x000fe20003800000 */
[----:B------:R-:W-:-:S03]  /*0d50*/  ISETP.GE.AND P3, PT, R0, UR17, PT ;  /* 0x0000001100007c0c */ /* 0x000fc6000bf66270 */
        /* <DEDUP_REMOVED lines=8> */
.L_x_2668:
[----:B------:R-:W-:Y:S05]  /*0de0*/  BSYNC B0 ;  /* 0x0000000000007941 */ /* 0x000fea0003800000 */
.L_x_2667:
[----:B------:R-:W-:Y:S01]  /*0df0*/  BSSY B0, `(.L_x_2669) ;  /* 0x000000a000007945 */ /* 0x000fe20003800000 */
[----:B------:R-:W-:-:S03]  /*0e00*/  ISETP.GE.OR P5, PT, R10, UR17, P6 ;  /* 0x000000110a007c0c */ /* 0x000fc6000b7a6670 */
        /* <DEDUP_REMOVED lines=8> */
.L_x_2670:
[----:B------:R-:W-:Y:S05]  /*0e90*/  BSYNC B0 ;  /* 0x0000000000007941 */ /* 0x000fea0003800000 */
.L_x_2669:
        /* <DEDUP_REMOVED lines=9> */
.L_x_2672:
[----:B------:R-:W-:Y:S05]  /*0f30*/  BSYNC B0 ;  /* 0x0000000000007941 */ /* 0x000fea0003800000 */
.L_x_2671:
        /* <DEDUP_REMOVED lines=9> */
.L_x_2674:
[----:B------:R-:W-:Y:S05]  /*0fd0*/  BSYNC B0 ;  /* 0x0000000000007941 */ /* 0x000fea0003800000 */
.L_x_2673:
        /* <DEDUP_REMOVED lines=9> */
.L_x_2676:
[----:B------:R-:W-:Y:S05]  /*1070*/  BSYNC B0 ;  /* 0x0000000000007941 */ /* 0x000fea0003800000 */
.L_x_2675:
        /* <DEDUP_REMOVED lines=9> */
.L_x_2678:
[----:B------:R-:W-:Y:S05]  /*1110*/  BSYNC B0 ;  /* 0x0000000000007941 */ /* 0x000fea0003800000 */
.L_x_2677:
[----:B------:R-:W-:Y:S01]  /*1120*/  USHF.R.S32.HI UR7, URZ, 0x1f, UR6 ;  /* 0x0000001f3f077899 */ /* 0x000fe20008011406 */
[----:B------:R-:W-:Y:S01]  /*1130*/  IADD3 R8, P0, R10, UR6, RZ ;  /* 0x000000060a087c10 */ /* 0x000fe2000ff1e0ff */
[----:B------:R-:W-:Y:S01]  /*1140*/  ULDC.64 UR4, c[0x0][0x2b8] ;  /* 0x0000ae0000047ab9 */ /* 0x000fe20000000a00 */
[----:B------:R-:W-:Y:S01]  /*1150*/  ISETP.GE.OR P4, PT, R7, UR17, P6 ;  /* 0x0000001107007c0c */ /* 0x000fe2000b786670 */
[----:B------:R-:W-:Y:S01]  /*1160*/  @!P5 IMAD.MOV.U32 R7, RZ, RZ, -0x800000 ;  /* 0xff800000ff07d424 */ /* 0x000fe200078e00ff */
[----:B------:R-:W-:Y:S02]  /*1170*/  ISETP.GE.OR P3, PT, R6, UR17, P6 ;  /* 0x0000001106007c0c */ /* 0x000fe4000b766670 */
[----:B------:R-:W-:Y:S02]  /*1180*/  LEA.HI.X.SX32 R9, R10, UR7, 0x1, P0 ;  /* 0x000000070a097c11 */ /* 0x000fe400080f0eff */
[----:B------:R-:W-:Y:S02]  /*1190*/  LEA R10, P0, R8, UR4, 0x2 ;  /* 0x00000004080a7c11 */ /* 0x000fe4000f8010ff */
[----:B------:R-:W-:-:S02]  /*11a0*/  ISETP.GE.OR P2, PT, R5, UR17, P6 ;  /* 0x0000001105007c0c */ /* 0x000fc4000b746670 */
[----:B------:R-:W-:Y:S02]  /*11b0*/  LEA.HI.X R11, R8, UR5, R9, 0x2, P0 ;  /* 0x00000005080b7c11 */ /* 0x000fe400080f1409 */
[----:B------:R-:W-:Y:S01]  /*11c0*/  ISETP.GE.OR P1, PT, R4, UR17, P6 ;  /* 0x0000001104007c0c */ /* 0x000fe2000b726670 */
[----:B------:R-:W-:Y:S01]  /*11d0*/  @!P4 IMAD.MOV.U32 R17, RZ, RZ, -0x800000 ;  /* 0xff800000ff11c424 */ /* 0x000fe200078e00ff */
[----:B------:R-:W-:Y:S01]  /*11e0*/  ISETP.GE.OR P0, PT, R3, UR17, P6 ;  /* 0x0000001103007c0c */ /* 0x000fe2000b706670 */
[----:B------:R1:W-:Y:S01]  /*11f0*/  @!P5 STG.E desc[UR22][R10.64], R7 ;  /* 0x000000070a00d986 */ /* 0x0003e2000c101916 */
[----:B------:R-:W-:Y:S01]  /*1200*/  ISETP.GE.OR P5, PT, R2, UR17, P6 ;  /* 0x0000001102007c0c */ /* 0x000fe2000b7a6670 */
[----:B------:R-:W-:Y:S01]  /*1210*/  @!P3 IMAD.MOV.U32 R15, RZ, RZ, -0x800000 ;  /* 0xff800000ff0fb424 */ /* 0x000fe200078e00ff */
[----:B------:R-:W-:Y:S01]  /*1220*/  ISETP.GE.OR P6, PT, R0, UR17, P6 ;  /* 0x0000001100007c0c */ /* 0x000fe2000b7c6670 */
[----:B------:R1:W-:Y:S02]  /*1230*/  @!P4 STG.E desc[UR22][R10.64+0x20], R17 ;  /* 0x000020110a00c986 */ /* 0x0003e4000c101916 */
[----:B-1234-:R-:W-:-:S02]  /*1240*/  @!P2 IMAD.MOV.U32 R13, RZ, RZ, -0x800000 ;  /* 0xff800000ff0da424 */ /* 0x01efc400078e00ff */
[----:B------:R1:W-:Y:S02]  /*1250*/  @!P3 STG.E desc[UR22][R10.64+0x40], R15 ;  /* 0x0000400f0a00b986 */ /* 0x0003e4000c101916 */
[----:B------:R-:W-:Y:S02]  /*1260*/  @!P1 IMAD.MOV.U32 R9, RZ, RZ, -0x800000 ;  /* 0xff800000ff099424 */ /* 0x000fe400078e00ff */
[----:B------:R-:W-:Y:S01]  /*1270*/  @!P0 IMAD.MOV.U32 R5, RZ, RZ, -0x800000 ;  /* 0xff800000ff058424 */ /* 0x000fe200078e00ff */
[----:B------:R1:W-:Y:S01]  /*1280*/  @!P2 STG.E desc[UR22][R10.64+0x60], R13 ;  /* 0x0000600d0a00a986 */ /* 0x0003e2000c101916 */
[----:B------:R-:W-:-:S03]  /*1290*/  @!P5 IMAD.MOV.U32 R3, RZ, RZ, -0x800000 ;  /* 0xff800000ff03d424 */ /* 0x000fc600078e00ff */
[----:B------:R1:W-:Y:S04]  /*12a0*/  @!P1 STG.E desc[UR22][R10.64+0x80], R9 ;  /* 0x000080090a009986 */ /* 0x0003e8000c101916 */
[----:B------:R1:W-:Y:S04]  /*12b0*/  @!P0 STG.E desc[UR22][R10.64+0xa0], R5 ;  /* 0x0000a0050a008986 */ /* 0x0003e8000c101916 */
[----:B------:R1:W-:Y:S01]  /*12c0*/  @!P5 STG.E desc[UR22][R10.64+0xc0], R3 ;  /* 0x0000c0030a00d986 */ /* 0x0003e2000c101916 */
[----:B------:R-:W-:Y:S05]  /*12d0*/  @P6 EXIT ;  /* 0x000000000000694d */ /* 0x000fea0003800000 */
[----:B-1----:R-:W-:-:S05]  /*12e0*/  MOV R3, 0xff800000 ;  /* 0xff80000000037802 */ /* 0x002fca0000000f00 */
[----:B------:R-:W-:Y:S01]  /*12f0*/  STG.E desc[UR22][R10.64+0xe0], R3 ;  /* 0x0000e0030a007986 */ /* 0x000fe2000c101916 */
[----:B------:R-:W-:Y:S05]  /*1300*/  EXIT ;  /* 0x000000000000794d */ /* 0x000fea0003800000 */
.L_x_2662:
        /* <DEDUP_REMOVED lines=29> */
.L_x_2679:
        /* <DEDUP_REMOVED lines=13> */
[----:B--2---:R-:W-:Y:S02]  /*15b0*/  R2UR UR27, R0 ;  /* 0x00000000001b72ca */ /* 0x004fe400000e0000 */
[----:B------:R-:W-:-:S04]  /*15c0*/  MOV R0, UR25 ;  /* 0x0000001900007c02 */ /* 0x000fc80008000f00 */
        /* <DEDUP_REMOVED lines=21> */
[----:B------:R-:W-:Y:S02]  /*1720*/  IMAD.U32 R2, RZ, RZ, UR4 ;  /* 0x00000004ff027e24 */ /* 0x000fe4000f8e00ff */
[----:B------:R-:W-:Y:S01]  /*1730*/  IMAD.U32 R3, RZ, RZ, UR5 ;  /* 0x00000005ff037e24 */ /* 0x000fe2000f8e00ff */
[----:B-1----:R-:W-:Y:S01]  /*1740*/  IABS R5, R4 ;  /* 0x0000000400057213 */ /* 0x002fe20000000000 */
[----:B------:R-:W-:Y:S01]  /*1750*/  IMAD.U32 R0, RZ, RZ, UR12 ;  /* 0x0000000cff007e24 */ /* 0x000fe2000f8e00ff */
[----:B------:R-:W-:Y:S02]  /*1760*/  UIADD3 UR8, -UR8, URZ, URZ ;  /* 0x0000003f08087290 */ /* 0x000fe4000fffe13f */
[----:B------:R1:W2:Y:S01]  /*1770*/  LDG.E R2, desc[UR22][R2.64] ;  /* 0x0000001602027981 */ /* 0x0002a2000c1e1900 */
[----:B------:R-:W3:Y:S01]  /*1780*/  I2F.RP R7, R5 ;  /* 0x0000000500077306 */ /* 0x000ee20000209400 */
[----:B------:R-:W-:Y:S01]  /*1790*/  IABS R0, R0 ;  /* 0x0000000000007213 */ /* 0x000fe20000000000 */
[----:B------:R-:W-:Y:S01]  /*17a0*/  ULDC.64 UR4, c[0x0][0x230] ;  /* 0x00008c0000047ab9 */ /* 0x000fe20000000a00 */
[----:B------:R-:W-:-:S03]  /*17b0*/  UIMAD UR25, UR9, UR8, UR25 ;  /* 0x00000008091972a4 */ /* 0x000fc6000f8e0219 */
[----:B------:R-:W-:Y:S02]  /*17c0*/  ULDC.64 UR8, c[0x0][0x248] ;  /* 0x0000920000087ab9 */ /* 0x000fe40000000a00 */
[----:B---3--:R-:W3:Y:S02]  /*17d0*/  MUFU.RCP R9, R7 ;  /* 0x0000000700097308 */ /* 0x008ee40000001000 */
[----:B---3--:R-:W-:-:S06]  /*17e0*/  IADD3 R9, R9, 0xffffffe, RZ ;  /* 0x0ffffffe09097810 */ /* 0x008fcc0007ffe0ff */
[----:B------:R-:W3:Y:S02]  /*17f0*/  F2I.FTZ.U32.TRUNC.NTZ R9, R9 ;  /* 0x0000000900097305 */ /* 0x000ee4000021f000 */
[----:B---3--:R-:W-:-:S04]  /*1800*/  IMAD.MOV R8, RZ, RZ, -R9 ;  /* 0x000000ffff087224 */ /* 0x008fc800078e0a09 */
[----:B-1----:R-:W-:Y:S01]  /*1810*/  IMAD R3, R8, R5, RZ ;  /* 0x0000000508037224 */ /* 0x002fe200078e02ff */
[----:B------:R-:W-:-:S05]  /*1820*/  MOV R8, RZ ;  /* 0x000000ff00087202 */ /* 0x000fca0000000f00 */
[----:B------:R-:W-:-:S04]  /*1830*/  IMAD.HI.U32 R8, R9, R3, R8 ;  /* 0x0000000309087227 */ /* 0x000fc800078e0008 */
[----:B------:R-:W-:-:S04]  /*1840*/  IMAD.MOV.U32 R3, RZ, RZ, R0 ;  /* 0x000000ffff037224 */ /* 0x000fc800078e0000 */
        /* <DEDUP_REMOVED lines=8> */
[----:B------:R-:W-:-:S04]  /*18d0*/  LOP3.LUT R0, R4, UR12, RZ, 0x3c, !PT ;  /* 0x0000000c04007c12 */ /* 0x000fc8000f8e3cff */
[----:B------:R-:W-:-:S07]  /*18e0*/  ISETP.GE.AND P0, PT, R0, RZ, PT ;  /* 0x000000ff0000720c */ /* 0x000fce0003f06270 */
[----:B------:R-:W-:-:S06]  /*18f0*/  @P2 VIADD R7, R7, 0x1 ;  /* 0x0000000107072836 */ /* 0x000fcc0000000000 */
        /* <DEDUP_REMOVED lines=29> */
.L_x_2680:
[----:B------:R-:W1:Y:S01]  /*1ad0*/  LDC R8, c[0x0][0x278] ;  /* 0x00009e00ff087b82 */ /* 0x000e620000000800 */
[----:B------:R-:W-:Y:S01]  /*1ae0*/  MOV R0, UR12 ;  /* 0x0000000c00007c02 */ /* 0x000fe20008000f00 */
[----:B------:R-:W-:Y:S02]  /*1af0*/  UISETP.NE.AND UP0, UPT, UR27, -0x1, UPT ;  /* 0xffffffff1b00788c */ /* 0x000fe4000bf05270 */
[----:B------:R-:W-:Y:S01]  /*1b00*/  ULEA UR25, UR14, 0xffffffc0, 0x6 ;  /* 0xffffffc00e197891 */ /* 0x000fe2000f8e303f */
[----:B------:R-:W-:-:S03]  /*1b10*/  IABS R0, R0 ;  /* 0x0000000000007213 */ /* 0x000fc60000000000 */
        /* <DEDUP_REMOVED lines=9> */
[----:B------:R-:W1:Y:S08]  /*1bb0*/  I2F.RP R9, R7 ;  /* 0x0000000700097306 */ /* 0x000e700000209400 */
[----:B-1----:R-:W1:Y:S02]  /*1bc0*/  MUFU.RCP R4, R9 ;  /* 0x0000000900047308 */ /* 0x002e640000001000 */
[----:B-1----:R-:W-:-:S06]  /*1bd0*/  VIADD R4, R4, 0xffffffe ;  /* 0x0ffffffe04047836 */ /* 0x002fcc0000000000 */
[----:B------:R-:W1:Y:S02]  /*1be0*/  F2I.FTZ.U32.TRUNC.NTZ R5, R4 ;  /* 0x0000000400057305 */ /* 0x000e64000021f000 */
[----:B-1----:R-:W-:Y:S02]  /*1bf0*/  IMAD.MOV R2, RZ, RZ, -R5 ;  /* 0x000000ffff027224 */ /* 0x002fe400078e0a05 */
[----:B------:R-:W-:Y:S02]  /*1c00*/  IMAD.MOV.U32 R4, RZ, RZ, RZ ;  /* 0x000000ffff047224 */ /* 0x000fe400078e00ff */
[----:B------:R-:W-:-:S04]  /*1c10*/  IMAD R2, R2, R7, RZ ;  /* 0x0000000702027224 */ /* 0x000fc800078e02ff */
[----:B------:R-:W-:Y:S02]  /*1c20*/  IMAD.HI.U32 R3, R5, R2, R4 ;  /* 0x0000000205037227 */ /* 0x000fe400078e0004 */
[----:B------:R-:W1:Y:S04]  /*1c30*/  LDC.64 R4, c[0x0][0x260] ;  /* 0x00009800ff047b82 */ /* 0x000e680000000a00 */
[----:B------:R-:W-:-:S04]  /*1c40*/  IMAD.HI.U32 R3, R3, R0, RZ ;  /* 0x0000000003037227 */ /* 0x000fc800078e00ff */
        /* <DEDUP_REMOVED lines=9> */
[----:B-1----:R-:W-:Y:S06]  /*1ce0*/  @P0 BRA `(.L_x_2682) ;  /* 0x0000000000300947 */ /* 0x002fec0003800000 */
        /* <DEDUP_REMOVED lines=12> */
.L_x_2682:
[----:B------:R-:W-:Y:S01]  /*1db0*/  UIMAD UR4, UR24, UR8, URZ ;  /* 0x00000008180472a4 */ /* 0x000fe2000f8e023f */
[----:B------:R-:W-:Y:S01]  /*1dc0*/  MOV R16, R3 ;  /* 0x0000000300107202 */ /* 0x000fe20000000f00 */
[----:B------:R-:W-:Y:S01]  /*1dd0*/  UMOV UR7, UR5 ;  /* 0x0000000500077c82 */ /* 0x000fe20008000000 */
[----:B------:R-:W-:Y:S02]  /*1de0*/  @UP0 UIADD3 UR27, UR26, UR27, URZ ;  /* 0x0000001b1a1b0290 */ /* 0x000fe4000fffe03f */
[----:B------:R-:W-:Y:S01]  /*1df0*/  UIMAD.WIDE.U32 UR6, UR8, UR25, UR6 ;  /* 0x00000019080672a5 */ /* 0x000fe2000f8e0006 */
[----:B------:R-:W-:Y:S01]  /*1e00*/  @!P2 IADD3 R16, -R16, RZ, RZ ;  /* 0x000000ff1010a210 */ /* 0x000fe20007ffe1ff */
[----:B------:R-:W-:Y:S01]  /*1e10*/  UIMAD UR4, UR9, UR25, UR4 ;  /* 0x00000019090472a4 */ /* 0x000fe2000f8e0204 */
[----:B------:R-:W-:-:S03]  /*1e20*/  @!P1 LOP3.LUT R16, RZ, R8, RZ, 0x33, !PT ;  /* 0x00000008ff109212 */ /* 0x000fc600078e33ff */
[----:B------:R-:W-:Y:S01]  /*1e30*/  UIADD3 UR4, UR7, UR4, URZ ;  /* 0x0000000407047290 */ /* 0x000fe2000fffe03f */
[----:B------:R-:W-:Y:S01]  /*1e40*/  SHF.R.S32.HI R3, RZ, 0x1f, R16 ;  /* 0x0000001fff037819 */ /* 0x000fe20000011410 */
[----:B------:R-:W-:Y:S01]  /*1e50*/  IMAD.U32 R9, RZ, RZ, UR7 ;  /* 0x00000007ff097e24 */ /* 0x000fe2000f8e00ff */
[----:B------:R-:W-:-:S03]  /*1e60*/  MOV R8, UR6 ;  /* 0x0000000600087c02 */ /* 0x000fc60008000f00 */
[----:B------:R-:W-:Y:S01]  /*1e70*/  MOV R9, UR4 ;  /* 0x0000000400097c02 */ /* 0x000fe20008000f00 */
[----:B------:R-:W-:Y:S01]  /*1e80*/  @UP0 ULDC.64 UR4, c[0x0][0x250] ;  /* 0x0000940000040ab9 */ /* 0x000fe20000000a00 */
[-C--:B------:R-:W-:Y:S01]  /*1e90*/  IMAD R0, R3, R4.reuse, RZ ;  /* 0x0000000403007224 */ /* 0x080fe200078e02ff */
[----:B------:R-:W-:Y:S01]  /*1ea0*/  @UP0 UIMAD.WIDE.U32 UR28, UR27, UR4, URZ ;  /* 0x000000041b1c02a5 */ /* 0x000fe2000f8e003f */
[----:B------:R-:W-:-:S03]  /*1eb0*/  IMAD.WIDE.U32 R28, R16, R4, R8 ;  /* 0x00000004101c7225 */ /* 0x000fc600078e0008 */
[----:B------:R-:W-:Y:S01]  /*1ec0*/  @UP0 UIMAD UR27, UR27, UR5, UR29 ;  /* 0x000000051b1b02a4 */ /* 0x000fe2000f8e021d */
[----:B------:R-:W-:-:S04]  /*1ed0*/  IMAD R5, R16, R5, R0 ;  /* 0x0000000510057224 */ /* 0x000fc800078e0200 */
[----:B------:R-:W-:Y:S01]  /*1ee0*/  IMAD.IADD R23, R29, 0x1, R5 ;  /* 0x000000011d177824 */ /* 0x000fe200078e0205 */
[----:B------:R-:W-:Y:S06]  /*1ef0*/  @P0 BRA `(.L_x_2681) ;  /* 0x0000000000340947 */ /* 0x000fec0003800000 */
        /* <DEDUP_REMOVED lines=8> */
[----:B------:R-:W-:Y:S01]  /*1f80*/  UIMAD UR6, UR6, UR4, URZ ;  /* 0x00000004060672a4 */ /* 0x000fe2000f8e023f */
[----:B------:R-:W-:-:S03]  /*1f90*/  UMOV UR26, UR28 ;  /* 0x0000001c001a7c82 */ /* 0x000fc60008000000 */
[----:B------:R-:W-:Y:S02]  /*1fa0*/  UIMAD UR5, UR13, UR5, UR6 ;  /* 0x000000050d0572a4 */ /* 0x000fe4000f8e0206 */
[----:B------:R-:W-:-:S04]  /*1fb0*/  UIMAD.WIDE.U32 UR28, UR13, UR4, UR26 ;  /* 0x000000040d1c72a5 */ /* 0x000fc8000f8e001a */
[----:B------:R-:W-:-:S12]  /*1fc0*/  UIADD3 UR27, UR29, UR5, URZ ;  /* 0x000000051d1b7290 */ /* 0x000fd8000fffe03f */
.L_x_2681:
[----:B------:R-:W-:Y:S01]  /*1fd0*/  UISETP.NE.AND UP0, UPT, UR10, -0x1, UPT ;  /* 0xffffffff0a00788c */ /* 0x000fe2000bf05270 */
[----:B------:R-:W-:Y:S01]  /*1fe0*/  SHF.R.S32.HI R13, RZ, 0x1f, R6 ;  /* 0x0000001fff0d7819 */ /* 0x000fe20000011406 */
[----:B------:R-:W1:Y:S01]  /*1ff0*/  S2R R33, SR_CTAID.X ;  /* 0x0000000000217919 */ /* 0x000e620000002500 */
[----:B------:R-:W-:Y:S01]  /*2000*/  USHF.R.S32.HI UR29, URZ, 0x1f, UR12 ;  /* 0x0000001f3f1d7899 */ /* 0x000fe2000801140c */
[----:B------:R-:W2:Y:S01]  /*2010*/  S2UR UR26, SR_CgaCtaId ;  /* 0x00000000001a79c3 */ /* 0x000ea20000008800 */
[CC--:B------:R-:W-:Y:S01]  /*2020*/  LEA.HI R5, R13.reuse, R6.reuse, RZ, 0x3 ;  /* 0x000000060d057211 */ /* 0x0c0fe200078f18ff */
[----:B------:R-:W-:Y:S01]  /*2030*/  ULDC.64 UR6, c[0x0][0x268] ;  /* 0x00009a0000067ab9 */ /* 0x000fe20000000a00 */
[-C--:B------:R-:W-:Y:S01]  /*2040*/  LEA.HI R19, R13, R6.reuse, RZ, 0x4 ;  /* 0x000000060d137211 */ /* 0x080fe200078f20ff */
[----:B------:R-:W-:Y:S01]  /*2050*/  IMAD R3, R3, UR6, RZ ;  /* 0x0000000603037c24 */ /* 0x000fe2000f8e02ff */
[----:B------:R-:W-:Y:S01]  /*2060*/  SHF.R.S32.HI R20, RZ, 0x3, R5 ;  /* 0x00000003ff147819 */ /* 0x000fe20000011405 */
[----:B------:R-:W-:Y:S01]  /*2070*/  BSSY B0, `(.L_x_2683) ;  /* 0x0000065000007945 */ /* 0x000fe20003800000 */
[----:B------:R-:W-:Y:S01]  /*2080*/  @UP0 ULDC.64 UR4, c[0x0][0x240] ;  /* 0x0000900000040ab9 */ /* 0x000fe20000000a00 */
[----:B------:R-:W-:Y:S01]  /*2090*/  LOP3.LUT R7, R19, 0xfffffff0, RZ, 0xc0, !PT ;  /* 0xfffffff013077812 */ /* 0x000fe200078ec0ff */
[----:B------:R-:W-:Y:S01]  /*20a0*/  @UP0 UIMAD.WIDE.U32 UR30, UR10, UR4, URZ ;  /* 0x000000040a1e02a5 */ /* 0x000fe2000f8e003f */
[----:B------:R-:W-:Y:S01]  /*20b0*/  LOP3.LUT R5, R5, 0xfffffff8, RZ, 0xc0, !PT ;  /* 0xfffffff805057812 */ /* 0x000fe200078ec0ff */
[----:B------:R-:W-:Y:S01]  /*20c0*/  @!UP0 USHF.R.S32.HI UR13, URZ, 0x1f, UR11 ;  /* 0x0000001f3f0d8899 */ /* 0x000fe2000801140b */
[----:B------:R-:W-:Y:S01]  /*20d0*/  IMAD.SHL.U32 R198, R20, 0x40, RZ ;  /* 0x0000004014c67824 */ /* 0x000fe200078e00ff */
[----:B------:R-:W-:Y:S01]  /*20e0*/  @UP0 UIMAD UR10, UR10, UR5, UR31 ;  /* 0x000000050a0a02a4 */ /* 0x000fe2000f8e021f */
[C---:B------:R-:W-:Y:S01]  /*20f0*/  IMAD.IADD R18, R6.reuse, 0x1, -R7 ;  /* 0x0000000106127824 */ /* 0x040fe200078e0a07 */
[----:B------:R-:W-:Y:S01]  /*2100*/  LEA.HI R4, R13, R6, RZ, 0x6 ;  /* 0x000000060d047211 */ /* 0x000fe200078f30ff */
[----:B------:R-:W-:Y:S01]  /*2110*/  IMAD.IADD R2, R6, 0x1, -R5 ;  /* 0x0000000106027824 */ /* 0x000fe200078e0a05 */
[----:B------:R-:W-:Y:S01]  /*2120*/  @!UP0 ULDC.64 UR4, c[0x0][0x228] ;  /* 0x00008a0000048ab9 */ /* 0x000fe20000000a00 */
[----:B------:R-:W-:Y:S01]  /*2130*/  LOP3.LUT R198, R198, 0x1c0, RZ, 0xc0, !PT ;  /* 0x000001c0c6c67812 */ /* 0x000fe200078ec0ff */
[----:B------:R-:W-:Y:S01]  /*2140*/  @!UP0 UIMAD UR13, UR13, UR4, URZ ;  /* 0x000000040d0d82a4 */ /* 0x000fe2000f8e023f */
[----:B------:R-:W-:Y:S01]  /*2150*/  SHF.R.S32.HI R5, RZ, 0x1f, R18 ;  /* 0x0000001fff057819 */ /* 0x000fe20000011412 */
[----:B------:R-:W-:Y:S01]  /*2160*/  IMAD.SHL.U32 R199, R2, 0x8, RZ ;  /* 0x0000000802c77824 */ /* 0x000fe200078e00ff */
[----:B------:R-:W-:Y:S01]  /*2170*/  @!UP0 UIMAD.WIDE.U32 UR32, UR11, UR4, URZ ;  /* 0x000000040b2082a5 */ /* 0x000fe2000f8e003f */
[----:B------:R-:W3:Y:S01]  /*2180*/  LDC.64 R224, c[0x0][0x250] ;  /* 0x00009400ffe07b82 */ /* 0x000ee20000000a00 */
[----:B------:R-:W-:Y:S01]  /*2190*/  @!UP0 UIMAD UR13, UR11, UR5, UR13 ;  /* 0x000000050b0d82a4 */ /* 0x000fe2000f8e020d */
[----:B------:R-:W-:Y:S01]  /*21a0*/  LEA.HI R0, R5, R18, RZ, 0x3 ;  /* 0x0000001205007211 */ /* 0x000fe200078f18ff */
[----:B------:R-:W-:Y:S01]  /*21b0*/  VIADD R22, R20, 0x10 ;  /* 0x0000001014167836 */ /* 0x000fe20000000000 */
[----:B------:R-:W-:Y:S01]  /*21c0*/  ULDC.64 UR4, c[0x0][0x258] ;  /* 0x0000960000047ab9 */ /* 0x000fe20000000a00 */
[--C-:B------:R-:W-:Y:S01]  /*21d0*/  SHF.R.S32.HI R30, RZ, 0x1f, R199.reuse ;  /* 0x0000001fff1e7819 */ /* 0x100fe200000114c7 */
[----:B------:R-:W-:Y:S01]  /*21e0*/  UIMAD UR29, UR29, UR4, URZ ;  /* 0x000000041d1d72a4 */ /* 0x000fe2000f8e023f */
[----:B------:R-:W-:Y:S01]  /*21f0*/  IADD3 R8, P1, R199, UR28, RZ ;  /* 0x0000001cc7087c10 */ /* 0x000fe2000ff3e0ff */
[----:B------:R-:W-:Y:S01]  /*2200*/  @!UP0 UIADD3 UR10, UR33, UR13, URZ ;  /* 0x0000000d210a8290 */ /* 0x000fe2000fffe03f */
[----:B------:R-:W-:Y:S01]  /*2210*/  LOP3.LUT R5, R0, 0xfffffff8, RZ, 0xc0, !PT ;  /* 0xfffffff800057812 */ /* 0x000fe200078ec0ff */
[----:B------:R-:W-:Y:S01]  /*2220*/  @!UP0 UMOV UR30, UR32 ;  /* 0x00000020001e8c82 */ /* 0x000fe20008000000 */
[----:B------:R-:W-:Y:S01]  /*2230*/  IADD3.X R9, R30, UR27, RZ, P1, !PT ;  /* 0x0000001b1e097c10 */ /* 0x000fe20008ffe4ff */
[----:B------:R-:W-:Y:S01]  /*2240*/  UIMAD UR27, UR12, UR5, UR29 ;  /* 0x000000050c1b72a4 */ /* 0x000fe2000f8e021d */
[----:B------:R-:W-:Y:S01]  /*2250*/  LOP3.LUT R7, R198, 0x38, R199, 0xf8, !PT ;  /* 0x00000038c6077812 */ /* 0x000fe200078ef8c7 */
[----:B------:R-:W-:Y:S01]  /*2260*/  UIADD3 UR5, -UR17, UR21, URZ ;  /* 0x0000001511057290 */ /* 0x000fe2000fffe13f */
[----:B------:R-:W-:Y:S01]  /*2270*/  SHF.R.U32.HI R198, RZ, 0x3, R198 ;  /* 0x00000003ffc67819 */ /* 0x000fe200000116c6 */
[----:B------:R-:W-:Y:S01]  /*2280*/  IMAD.IADD R18, R18, 0x1, -R5 ;  /* 0x0000000112127824 */ /* 0x000fe200078e0a05 */
[----:B------:R-:W-:Y:S01]  /*2290*/  IADD3 R152, P5, R20, UR25, RZ ;  /* 0x0000001914987c10 */ /* 0x000fe2000ffbe0ff */
[----:B------:R-:W-:Y:S01]  /*22a0*/  IMAD.SHL.U32 R5, R4, 0x8, RZ ;  /* 0x0000000804057824 */ /* 0x000fe200078e00ff */
[----:B------:R-:W-:Y:S01]  /*22b0*/  LOP3.LUT R198, R7, R198, RZ, 0x3c, !PT ;  /* 0x000000c607c67212 */ /* 0x000fe200078e3cff */
[C---:B------:R-:W-:Y:S01]  /*22c0*/  VIADD R14, R20.reuse, 0x20 ;  /* 0x00000020140e7836 */ /* 0x040fe20000000000 */
[----:B------:R-:W-:Y:S01]  /*22d0*/  IADD3 R4, P0, R199, UR30, RZ ;  /* 0x0000001ec7047c10 */ /* 0x000fe2000ff1e0ff */
[----:B------:R-:W-:Y:S01]  /*22e0*/  IMAD.U32 R24, RZ, RZ, UR4 ;  /* 0x00000004ff187e24 */ /* 0x000fe2000f8e00ff */
[----:B------:R-:W-:Y:S01]  /*22f0*/  ISETP.GE.AND P6, PT, R20, UR5, PT ;  /* 0x0000000514007c0c */ /* 0x000fe2000bfc6270 */
[----:B------:R-:W-:Y:S01]  /*2300*/  UMOV UR4, 0x400 ;  /* 0x0000040000047882 */ /* 0x000fe20000000000 */
[----:B------:R-:W-:Y:S01]  /*2310*/  LOP3.LUT R198, R198, 0xfffffe00, R5, 0xf8, !PT ;  /* 0xfffffe00c6c67812 */ /* 0x000fe200078ef805 */
[----:B--2---:R-:W-:Y:S01]  /*2320*/  ULEA UR4, UR26, UR4, 0x18 ;  /* 0x000000041a047291 */ /* 0x004fe2000f8ec03f */
[----:B------:R-:W-:Y:S01]  /*2330*/  IADD3.X R5, R30, UR10, RZ, P0, !PT ;  /* 0x0000000a1e057c10 */ /* 0x000fe200087fe4ff */
[----:B------:R-:W-:Y:S01]  /*2340*/  UIADD3 UR10, UR14, -0x1, URZ ;  /* 0xffffffff0e0a7890 */ /* 0x000fe2000fffe03f */
[----:B------:R-:W-:Y:S01]  /*2350*/  ISETP.GE.AND P4, PT, R22, UR5, PT ;  /* 0x0000000516007c0c */ /* 0x000fe2000bf86270 */
[----:B------:R-:W-:Y:S01]  /*2360*/  IMAD.MOV.U32 R7, RZ, RZ, 0x10 ;  /* 0x00000010ff077424 */ /* 0x000fe200078e00ff */
[----:B------:R-:W-:Y:S01]  /*2370*/  ISETP.GE.AND P0, PT, R14, UR5, PT ;  /* 0x000000050e007c0c */ /* 0x000fe2000bf06270 */
[----:B------:R-:W-:Y:S01]  /*2380*/  IMAD.WIDE.U32 R24, R24, UR12, R4 ;  /* 0x0000000c18187c25 */ /* 0x000fe2000f8e0004 */
[----:B------:R-:W-:Y:S01]  /*2390*/  SHF.R.S32.HI R21, RZ, 0x1f, R20 ;  /* 0x0000001fff157819 */ /* 0x000fe20000011414 */
[----:B------:R-:W-:Y:S01]  /*23a0*/  USHF.L.U32 UR13, UR10, 0x6, URZ ;  /* 0x000000060a0d7899 */ /* 0x000fe2000800063f */
[----:B------:R-:W-:Y:S01]  /*23b0*/  R2P PR, R18, 0x6 ;  /* 0x0000000612007804 */ /* 0x000fe20000000000 */
[----:B------:R-:W-:Y:S01]  /*23c0*/  IMAD.MOV.U32 R5, RZ, RZ, 0x20 ;  /* 0x00000020ff057424 */ /* 0x000fe200078e00ff */
[----:B------:R-:W-:Y:S01]  /*23d0*/  IADD3.X R15, R21, UR24, RZ, P5, !PT ;  /* 0x00000018150f7c10 */ /* 0x000fe2000affe4ff */
[C---:B------:R-:W-:Y:S01]  /*23e0*/  IMAD R12, R16.reuse, UR7, R3 ;  /* 0x00000007100c7c24 */ /* 0x040fe2000f8e0203 */
[----:B------:R-:W-:Y:S01]  /*23f0*/  UIADD3 UR12, -UR13, UR20, URZ ;  /* 0x000000140d0c7290 */ /* 0x000fe2000fffe13f */
[----:B------:R-:W-:Y:S01]  /*2400*/  IMAD.WIDE.U32 R16, R16, UR6, R8 ;  /* 0x0000000610107c25 */ /* 0x000fe2000f8e0008 */
[----:B------:R-:W-:-:S02]  /*2410*/  LEA R198, R198, UR4, 0x1 ;  /* 0x00000004c6c67c11 */ /* 0x000fc4000f8e08ff */
[----:B------:R-:W-:Y:S01]  /*2420*/  SEL R7, R7, 0xfffffff0, !P1 ;  /* 0xfffffff007077807 */ /* 0x000fe20004800000 */
[----:B------:R-:W-:Y:S01]  /*2430*/  VIADD R27, R25, UR27 ;  /* 0x0000001b191b7c36 */ /* 0x000fe20008000000 */
[----:B------:R-:W-:Y:S01]  /*2440*/  SEL R5, R5, 0xffffffe0, !P2 ;  /* 0xffffffe005057807 */ /* 0x000fe20005000000 */
[----:B-1----:R-:W-:-:S04]  /*2450*/  IMAD.WIDE R32, R33, 0x40, R20 ;  /* 0x0000004021207825 */ /* 0x002fc800078e0214 */
[C---:B------:R-:W-:Y:S02]  /*2460*/  VIADD R4, R199.reuse, 0x40 ;  /* 0x00000040c7047836 */ /* 0x040fe40000000000 */
[----:B------:R-:W-:Y:S01]  /*2470*/  VIADD R3, R199, 0x80 ;  /* 0x00000080c7037836 */ /* 0x000fe20000000000 */
        /* <DEDUP_REMOVED lines=36> */
.L_x_2684:
[----:B------:R-:W-:Y:S05]  /*26c0*/  BSYNC B0 ;  /* 0x0000000000007941 */ /* 0x000fea0003800000 */
.L_x_2683:
        /* <DEDUP_REMOVED lines=41> */
.L_x_2686:
[----:B------:R-:W-:Y:S05]  /*2960*/  BSYNC B0 ;  /* 0x0000000000007941 */ /* 0x000fea0003800000 */
.L_x_2685:
        /* <DEDUP_REMOVED lines=42> */
.L_x_2688:
[----:B------:R-:W-:Y:S05]  /*2c10*/  BSYNC B0 ;  /* 0x0000000000007941 */ /* 0x000fea0003800000 */
.L_x_2687:
        /* <DEDUP_REMOVED lines=45> */
.L_x_2690:
[----:B------:R-:W-:Y:S05]  /*2ef0*/  BSYNC B0 ;  /* 0x0000000000007941 */ /* 0x000fea0003800000 */
.L_x_2689:
        /* <DEDUP_REMOVED lines=37> */
.L_x_2692:
[----:B------:R-:W-:Y:S05]  /*3150*/  BSYNC B0 ;  /* 0x0000000000007941 */ /* 0x000fea0003800000 */
.L_x_2691:
        /* <DEDUP_REMOVED lines=33> */
.L_x_2694:
[----:B------:R-:W-:Y:S05]  /*3370*/  BSYNC B0 ;  /* 0x0000000000007941 */ /* 0x000fea0003800000 */
.L_x_2693:
        /* <DEDUP_REMOVED lines=39> */
.L_x_2696:
[----:B------:R-:W-:Y:S05]  /*35f0*/  BSYNC B0 ;  /* 0x0000000000007941 */ /* 0x000fea0003800000 */
.L_x_2695:
        /* <DEDUP_REMOVED lines=43> */
.L_x_2698:
[----:B------:R-:W-:Y:S05]  /*38b0*/  BSYNC B0 ;  /* 0x0000000000007941 */ /* 0x000fea0003800000 */
.L_x_2697:
[----:B------:R-:W0:Y:S01]  /*38c0*/  LDGDEPBAR ;  /* 0x00000000000079af */ /* 0x000e220000000000 */
[----:B------:R-:W-:Y:S01]  /*38d0*/  IMAD.IADD R23, R24, 0x1, -R23 ;  /* 0x0000000118177824 */ /* 0x000fe200078e0a17 */
[----:B------:R-:W-:Y:S01]  /*38e0*/  LOP3.LUT R20, R21, 0x8, R20, 0xf8, !PT ;  /* 0x0000000815147812 */ /* 0x000fe200078ef814 */
[----:B------:R-:W-:Y:S01]  /*38f0*/  IMAD.SHL.U32 R18, R18, 0x40, RZ ;  /* 0x0000004012127824 */ /* 0x000fe200078e00ff */
[----:B------:R-:W-:Y:S01]  /*3900*/  SHF.R.U32.HI R21, RZ, 0x3, R21 ;  /* 0x00000003ff157819 */ /* 0x000fe20000011615 */
[----:B-1234-:R-:W-:Y:S01]  /*3910*/  IMAD.SHL.U32 R8, R23, 0x8, RZ ;  /* 0x0000000817087824 */ /* 0x01efe200078e00ff */
[----:B------:R-:W-:Y:S01]  /*3920*/  LEA.HI R84, R13, R6, RZ, 0x5 ;  /* 0x000000060d547211 */ /* 0x000fe200078f28ff */
[-C--:B------:R-:W-:Y:S01]  /*3930*/  IMAD R15, R15, R224.reuse, RZ ;  /* 0x000000e00f0f7224 */ /* 0x080fe200078e02ff */
[----:B------:R-:W-:Y:S01]  /*3940*/  LOP3.LUT R9, R18, 0x1c0, RZ, 0xc0, !PT ;  /* 0x000001c012097812 */ /* 0x000fe200078ec0ff */
[----:B------:R-:W-:Y:S01]  /*3950*/  IMAD.IADD R17, R17, 0x1, R12 ;  /* 0x0000000111117824 */ /* 0x000fe200078e020c */
[----:B------:R-:W-:Y:S01]  /*3960*/  LOP3.LUT R20, R20, R21, RZ, 0x3c, !PT ;  /* 0x0000001514147212 */ /* 0x000fe200078e3cff */
[C---:B------:R-:W-:Y:S01]  /*3970*/  IMAD R135, R152.reuse, R225, R15 ;  /* 0x000000e198877224 */ /* 0x040fe200078e020f */
[----:B------:R-:W-:Y:S01]  /*3980*/  LOP3.LUT R8, R9, 0x8, R8, 0xf8, !PT ;  /* 0x0000000809087812 */ /* 0x000fe200078ef808 */
[----:B------:R-:W-:Y:S01]  /*3990*/  IMAD.WIDE.U32 R152, R152, R224, R16 ;  /* 0x000000e098987225 */ /* 0x000fe200078e0010 */
[----:B------:R-:W-:Y:S01]  /*39a0*/  SHF.R.U32.HI R9, RZ, 0x3, R9 ;  /* 0x00000003ff097819 */ /* 0x000fe20000011609 */
[----:B------:R-:W-:Y:S01]  /*39b0*/  ULDC.64 UR6, c[0x0][0x220] ;  /* 0x0000880000067ab9 */ /* 0x000fe20000000a00 */
[----:B------:R-:W-:Y:S01]  /*39c0*/  SHF.R.S32.HI R85, RZ, 0x5, R84 ;  /* 0x00000005ff557819 */ /* 0x000fe20000011454 */
[----:B------:R-:W-:Y:S01]  /*39d0*/  IMAD R193, R23, 0x200, R20 ;  /* 0x0000020017c17824 */ /* 0x000fe200078e0214 */
[----:B------:R-:W-:Y:S01]  /*39e0*/  LOP3.LUT R8, R8, R9, RZ, 0x3c, !PT ;  /* 0x0000000908087212 */ /* 0x000fe200078e3cff */
[----:B------:R-:W-:Y:S01]  /*39f0*/  IMAD.SHL.U32 R9, R0, 0x40, RZ ;  /* 0x0000004000097824 */ /* 0x000fe200078e00ff */
[----:B------:R-:W-:Y:S01]  /*3a00*/  LEA R210, P1, R152, UR6, 0x1 ;  /* 0x0000000698d27c11 */ /* 0x000fe2000f8208ff */
[----:B------:R-:W-:Y:S01]  /*3a10*/  IMAD.IADD R135, R153, 0x1, R135 ;  /* 0x0000000199877824 */ /* 0x000fe200078e0287 */
[----:B------:R-:W-:Y:S01]  /*3a20*/  BSSY B0, `(.L_x_2699) ;  /* 0x0000027000007945 */ /* 0x000fe20003800000 */
[----:B------:R-:W-:Y:S01]  /*3a30*/  ISETP.GE.AND P6, PT, R14, UR12, PT ;  /* 0x0000000c0e007c0c */ /* 0x000fe2000bfc6270 */
        /* <DEDUP_REMOVED lines=37> */
.L_x_2700:
[----:B------:R-:W-:Y:S05]  /*3c90*/  BSYNC B0 ;  /* 0x0000000000007941 */ /* 0x000fea0003800000 */
.L_x_2699:
        /* <DEDUP_REMOVED lines=31> */
.L_x_2702:
[----:B------:R-:W-:Y:S05]  /*3e90*/  BSYNC B0 ;  /* 0x0000000000007941 */ /* 0x000fea0003800000 */
.L_x_2701:
        /* <DEDUP_REMOVED lines=33> */
.L_x_2704:
[----:B------:R-:W-:Y:S05]  /*40b0*/  BSYNC B0 ;  /* 0x0000000000007941 */ /* 0x000fea0003800000 */
.L_x_2703:
        /* <DEDUP_REMOVED lines=31> */
[----:B-1----:R-:W-:-:S05]  /*42b0*/  IMAD.WIDE.U32 R10, R224, 0x60, R210 ;  /* 0x00000060e00a7825 */ /* 0x002fca00078e00d2 */
[----:B------:R-:W-:-:S05]  /*42c0*/  IADD3 R11, R11, R8, RZ ;  /* 0x000000080b0b7210 */ /* 0x000fca0007ffe0ff */
[----:B------:R-:W-:Y:S01]  /*42d0*/  @!PT LDS RZ, [RZ] ;  /* 0x00000000fffff984 */ /* 0x000fe20000000800 */
[----:B------:R-:W-:Y:S01]  /*42e0*/  @!PT LDS RZ, [RZ] ;  /* 0x00000000fffff984 */ /* 0x000fe20000000800 */
[----:B------:R-:W-:Y:S01]  /*42f0*/  @!PT LDS RZ, [RZ] ;  /* 0x00000000fffff984 */ /* 0x000fe20000000800 */
[----:B------:R1:W-:Y:S02]  /*4300*/  LDGSTS.E.BYPASS.LTC128B.128 [R198+0x11800], desc[UR22][R10.64+0x100] ;  /* 0x118001000ac67fae */ /* 0x0003e4000b901d56 */
.L_x_2706:
[----:B------:R-:W-:Y:S05]  /*4310*/  BSYNC B0 ;  /* 0x0000000000007941 */ /* 0x000fea0003800000 */
.L_x_2705:
[----:B------:R-:W-:Y:S01]  /*4320*/  LDSM.16.M88.4 R60, [R194] ;  /* 0x00000000c23c783b */ /* 0x000fe20000000200 */
[----:B------:R-:W-:Y:S01]  /*4330*/  R2P PR, R2, 0x6 ;  /* 0x0000000602007804 */ /* 0x000fe20000000000 */
[----:B------:R-:W-:Y:S01]  /*4340*/  VIADD R2, R193, 0x6000 ;  /* 0x00006000c1027836 */ /* 0x000fe20000000000 */
[----:B------:R-:W-:Y:S01]  /*4350*/  LEA R203, R85, UR17, 0x4 ;  /* 0x0000001155cb7c11 */ /* 0x000fe2000f8e20ff */
[----:B------:R-:W5:Y:S01]  /*4360*/  LDSM.16.M88.4 R44, [R193+0x6000] ;  /* 0x00600000c12c783b */ /* 0x000f620000000200 */
[----:B------:R-:W-:Y:S01]  /*4370*/  VIADD R191, R193, 0x6020 ;  /* 0x00006020c1bf7836 */ /* 0x000fe20000000000 */
[----:B------:R-:W-:Y:S01]  /*4380*/  UIADD3 UR12, UR20, 0x1, -UR21 ;  /* 0x00000001140c7890 */ /* 0x000fe2000fffe815 */
[--C-:B------:R-:W-:Y:S01]  /*4390*/  IMAD R192, R7, 0x2, R194.reuse ;  /* 0x0000000207c07824 */ /* 0x100fe200078e02c2 */
[----:B------:R-:W2:Y:S01]  /*43a0*/  LDSM.16.M88.4 R36, [R193+0x6800] ;  /* 0x00680000c124783b */ /* 0x000ea20000000200 */
[----:B------:R-:W-:Y:S01]  /*43b0*/  IMAD R190, R5, 0x2, R194 ;  /* 0x0000000205be7824 */ /* 0x000fe200078e02c2 */
[----:B------:R-:W-:Y:S01]  /*43c0*/  ISETP.LT.AND P6, PT, R195, UR10, PT ;  /* 0x0000000ac3007c0c */ /* 0x000fe2000bfc1270 */
[----:B------:R-:W-:Y:S01]  /*43d0*/  UIADD3 UR21, UR20, -UR16, -UR21 ;  /* 0x8000001014157290 */ /* 0x000fe2000fffe815 */
[----:B------:R-:W3:Y:S01]  /*43e0*/  LDSM.16.M88.4 R28, [R193+0x7000] ;  /* 0x00700000c11c783b */ /* 0x000ee20000000200 */
[----:B------:R-:W-:Y:S01]  /*43f0*/  LEA R189, R5, R192, 0x1 ;  /* 0x000000c005bd7211 */ /* 0x000fe200078e08ff */
[----:B------:R-:W-:Y:S01]  /*4400*/  UIADD3 UR16, UR12, UR15, URZ ;  /* 0x0000000f0c107290 */ /* 0x000fe2000fffe03f */
[----:B------:R-:W-:Y:S01]  /*4410*/  @P1 IADD3 R191, R2, -0x20, RZ ;  /* 0xffffffe002bf1810 */ /* 0x000fe20007ffe0ff */
[----:B------:R-:W4:Y:S01]  /*4420*/  LDSM.16.M88.4 R52, [R193+0x7800] ;  /* 0x00780000c134783b */ /* 0x000f220000000200 */
[----:B------:R-:W-:Y:S01]  /*4430*/  IMAD.MOV.U32 R2, RZ, RZ, 0x40 ;  /* 0x00000040ff027424 */ /* 0x000fe200078e00ff */
[----:B------:R-:W-:Y:S01]  /*4440*/  SHF.L.U32 R204, R6, 0x1, RZ ;  /* 0x0000000106cc7819 */ /* 0x000fe200000006ff */
[----:B------:R-:W-:Y:S01]  /*4450*/  IMAD.U32 R202, RZ, RZ, UR20 ;  /* 0x00000014ffca7e24 */ /* 0x000fe2000f8e00ff */
[----:B-1----:R-:W-:Y:S01]  /*4460*/  LDSM.16.M88.4 R8, [R192] ;  /* 0x00000000c008783b */ /* 0x002fe20000000200 */
[----:B------:R-:W-:Y:S01]  /*4470*/  IMAD.U32 R200, RZ, RZ, UR12 ;  /* 0x0000000cffc87e24 */ /* 0x000fe2000f8e00ff */
[----:B------:R-:W-:Y:S01]  /*4480*/  SEL R2, R2, 0xffffffc0, !P2 ;  /* 0xffffffc002027807 */ /* 0x000fe20005000000 */
[C---:B------:R-:W-:Y:S01]  /*4490*/  VIADD R182, R191.reuse, 0x1000 ;  /* 0x00001000bfb67836 */ /* 0x040fe20000000000 */
[----:B------:R-:W1:Y:S01]  /*44a0*/  LDSM.16.M88.4 R12, [R191] ;  /* 0x00000000bf0c783b */ /* 0x000e620000000200 */
[----:B------:R-:W-:Y:S01]  /*44b0*/  LOP3.LUT R204, R204, 0x6, RZ, 0xc0, !PT ;  /* 0x00000006cccc7812 */ /* 0x000fe200078ec0ff */
[C---:B------:R-:W-:Y:S01]  /*44c0*/  VIADD R181, R191.reuse, 0x1800 ;  /* 0x00001800bfb57836 */ /* 0x040fe20000000000 */
[----:B------:R-:W-:Y:S01]  /*44d0*/  IADD3 R183, R191, 0x800, RZ ;  /* 0x00000800bfb77810 */ /* 0x000fe20007ffe0ff */
[----:B------:R-:W1:Y:S01]  /*44e0*/  LDSM.16.M88.4 R20, [R191+0x800] ;  /* 0x00080000bf14783b */ /* 0x000e620000000200 */
[----:B------:R-:W-:Y:S01]  /*44f0*/  IMAD.IADD R187, R193, 0x1, R2 ;  /* 0x00000001c1bb7824 */ /* 0x000fe200078e0202 */
[C---:B------:R-:W-:Y:S01]  /*4500*/  IADD3 R179, R191.reuse, 0x2000, RZ ;  /* 0x00002000bfb37810 */ /* 0x040fe20007ffe0ff */
[----:B------:R-:W-:Y:S01]  /*4510*/  IMAD.IADD R180, R2, 0x1, R191 ;  /* 0x0000000102b47824 */ /* 0x000fe200078e02bf */
[----:B------:R-:W1:Y:S01]  /*4520*/  LDSM.16.M88.4 R16, [R191+0x1000] ;  /* 0x00100000bf10783b */ /* 0x000e620000000200 */
[C---:B------:R-:W-:Y:S01]  /*4530*/  VIADD R178, R191.reuse, 0x2800 ;  /* 0x00002800bfb27836 */ /* 0x040fe20000000000 */
[C---:B------:R-:W-:Y:S01]  /*4540*/  IADD3 R176, R191.reuse, 0x3800, RZ ;  /* 0x00003800bfb07810 */ /* 0x040fe20007ffe0ff */
[C---:B------:R-:W-:Y:S01]  /*4550*/  VIADD R177, R191.reuse, 0x3000 ;  /* 0x00003000bfb17836 */ /* 0x040fe20000000000 */
[----:B------:R-:W1:Y:S01]  /*4560*/  LDSM.16.M88.4 R76, [R191+0x1800] ;  /* 0x00180000bf4c783b */ /* 0x000e620000000200 */
[C---:B------:R-:W-:Y:S01]  /*4570*/  VIADD R175, R191.reuse, 0x4000 ;  /* 0x00004000bfaf7836 */ /* 0x040fe20000000000 */
[C---:B------:R-:W-:Y:S01]  /*4580*/  IADD3 R173, R191.reuse, 0x5000, RZ ;  /* 0x00005000bfad7810 */ /* 0x040fe20007ffe0ff */
[C---:B------:R-:W-:Y:S01]  /*4590*/  VIADD R174, R191.reuse, 0x4800 ;  /* 0x00004800bfae7836 */ /* 0x040fe20000000000 */
[----:B------:R-:W-:Y:S01]  /*45a0*/  LDSM.16.M88.4 R72, [R190] ;  /* 0x00000000be48783b */ /* 0x000fe20000000200 */
[----:B------:R-:W-:Y:S01]  /*45b0*/  VIADD R172, R191, 0x5800 ;  /* 0x00005800bfac7836 */ /* 0x000fe20000000000 */
[C---:B-----5:R-:W-:Y:S02]  /*45c0*/  HMMA.16816.F32 R48, R60.reuse, R44, RZ ;  /* 0x0000002c3c30723c */ /* 0x060fe400000018ff */
[----:B------:R-:W5:Y:S04]  /*45d0*/  LDSM.16.M88.4 R56, [R187+0x6000] ;  /* 0x00600000bb38783b */ /* 0x000f680000000200 */
[----:B------:R-:W-:Y:S01]  /*45e0*/  LDSM.16.M88.4 R68, [R187+0x7800] ;  /* 0x00780000bb44783b */ /* 0x000fe20000000200 */
[C---:B------:R-:W-:Y:S03]  /*45f0*/  HMMA.16816.F32 R44, R60.reuse, R46, RZ ;  /* 0x0000002e3c2c723c */ /* 0x040fe600000018ff */
[----:B------:R-:W-:Y:S03]  /*4600*/  LDSM.16.M88.4 R64, [R189] ;  /* 0x00000000bd40783b */ /* 0x000fe60000000200 */
[C---:B--2---:R-:W-:Y:S01]  /*4610*/  HMMA.16816.F32 R40, R60.reuse, R36, RZ ;  /* 0x000000243c28723c */ /* 0x044fe200000018ff */
[----:B------:R-:W-:Y:S04]  /*4620*/  LDSM.16.M88.4 R80, [R180+0x3800] ;  /* 0x00380000b450783b */ /* 0x000fe80000000200 */
[----:B------:R-:W0:Y:S01]  /*4630*/  LDGDEPBAR ;  /* 0x00000000000079af */ /* 0x000e220000000000 */
[C---:B---3--:R-:W-:Y:S06]  /*4640*/  HMMA.16816.F32 R32, R60.reuse, R28, RZ ;  /* 0x0000001c3c20723c */ /* 0x048fec00000018ff */
[C---:B------:R-:W-:Y:S06]  /*4650*/  HMMA.16816.F32 R36, R60.reuse, R38, RZ ;  /* 0x000000263c24723c */ /* 0x040fec00000018ff */
[C---:B------:R-:W-:Y:S06]  /*4660*/  HMMA.16816.F32 R28, R60.reuse, R30, RZ ;  /* 0x0000001e3c1c723c */ /* 0x040fec00000018ff */
[C---:B----4-:R-:W-:Y:S06]  /*4670*/  HMMA.16816.F32 R24, R60.reuse, R52, RZ ;  /* 0x000000343c18723c */ /* 0x050fec00000018ff */
[----:B------:R-:W-:Y:S01]  /*4680*/  HMMA.16816.F32 R60, R60, R54, RZ ;  /* 0x000000363c3c723c */ /* 0x000fe200000018ff */
[----:B------:R-:W-:Y:S05]  /*4690*/  LDSM.16.M88.4 R52, [R187+0x7000] ;  /* 0x00700000bb34783b */ /* 0x000fea0000000200 */
[C---:B-1----:R-:W-:Y:S06]  /*46a0*/  HMMA.16816.F32 R48, R8.reuse, R12, R48 ;  /* 0x0000000c0830723c */ /* 0x042fec0000001830 */
[C---:B------:R-:W-:Y:S01]  /*46b0*/  HMMA.16816.F32 R44, R8.reuse, R14, R44 ;  /* 0x0000000e082c723c */ /* 0x040fe2000000182c */
[----:B------:R-:W1:Y:S05]  /*46c0*/  LDSM.16.M88.4 R12, [R187+0x6800] ;  /* 0x00680000bb0c783b */ /* 0x000e6a0000000200 */
[C---:B------:R-:W-:Y:S06]  /*46d0*/  HMMA.16816.F32 R40, R8.reuse, R20, R40 ;  /* 0x000000140828723c */ /* 0x040fec0000001828 */
        /* <DEDUP_REMOVED lines=17> */
[----:B------:R-:W4:Y:S05]  /*47f0*/  LDSM.16.M88.4 R52, [R193+0x8800] ;  /* 0x00880000c134783b */ /* 0x000f2a0000000200 */
[C---:B------:R-:W-:Y:S06]  /*4800*/  HMMA.16816.F32 R24, R72.reuse, R68, R24 ;  /* 0x000000444818723c */ /* 0x040fec0000001818 */
[----:B------:R-:W-:Y:S01]  /*4810*/  HMMA.16816.F32 R72, R72, R70, R60 ;  /* 0x000000464848723c */ /* 0x000fe2000000183c */
[----:B------:R-:W5:Y:S04]  /*4820*/  LDSM.16.M88.4 R60, [R193+0x9000] ;  /* 0x00900000c13c783b */ /* 0x000f680000000200 */
[----:B------:R-:W-:Y:S01]  /*4830*/  LDSM.16.M88.4 R68, [R193+0x9800] ;  /* 0x00980000c144783b */ /* 0x000fe20000000200 */
        /* <DEDUP_REMOVED lines=8> */
[----:B------:R-:W3:Y:S05]  /*48c0*/  LDSM.16.M88.4 R16, [R191+0x2800] ;  /* 0x00280000bf10783b */ /* 0x000eea0000000200 */
[C---:B-1----:R-:W-:Y:S06]  /*48d0*/  HMMA.16816.F32 R48, R56.reuse, R12, R48 ;  /* 0x0000000c3830723c */ /* 0x042fec0000001830 */
[C---:B------:R-:W-:Y:S01]  /*48e0*/  HMMA.16816.F32 R44, R56.reuse, R14, R44 ;  /* 0x0000000e382c723c */ /* 0x040fe2000000182c */
[----:B------:R-:W1:Y:S05]  /*48f0*/  LDSM.16.M88.4 R12, [R191+0x3000] ;  /* 0x00300000bf0c783b */ /* 0x000e6a0000000200 */
[----:B----4-:R-:W-:Y:S06]  /*4900*/  HMMA.16816.F32 R40, R56, R52, R40 ;  /* 0x000000343828723c */ /* 0x010fec0000001828 */
[C---:B------:R-:W-:Y:S06]  /*4910*/  HMMA.16816.F32 R24, R64.reuse, R76, R24 ;  /* 0x0000004c4018723c */ /* 0x040fec0000001818 */
[----:B------:R-:W-:Y:S01]  /*4920*/  HMMA.16816.F32 R72, R64, R78, R72 ;  /* 0x0000004e4048723c */ /* 0x000fe20000001848 */
[----:B------:R-:W-:Y:S04]  /*4930*/  LDSM.16.M88.4 R76, [R191+0x3800] ;  /* 0x00380000bf4c783b */ /* 0x000fe80000000200 */
[----:B------:R-:W-:Y:S01]  /*4940*/  LDSM.16.M88.4 R64, [R187+0x8000] ;  /* 0x00800000bb40783b */ /* 0x000fe20000000200 */
[C---:B------:R-:W-:Y:S03]  /*4950*/  HMMA.16816.F32 R36, R56.reuse, R54, R36 ;  /* 0x000000363824723c */ /* 0x040fe60000001824 */
[----:B------:R-:W-:Y:S03]  /*4960*/  LDSM.16.M88.4 R52, [R190+0x2000] ;  /* 0x00200000be34783b */ /* 0x000fe60000000200 */
[C---:B-----5:R-:W-:Y:S06]  /*4970*/  HMMA.16816.F32 R32, R56.reuse, R60, R32 ;  /* 0x0000003c3820723c */ /* 0x060fec0000001820 */
[----:B------:R-:W-:Y:S01]  /*4980*/  HMMA.16816.F32 R28, R56, R62, R28 ;  /* 0x0000003e381c723c */ /* 0x000fe2000000181c */
[----:B------:R-:W4:Y:S05]  /*4990*/  LDSM.16.M88.4 R60, [R187+0x8800] ;  /* 0x00880000bb3c783b */ /* 0x000f2a0000000200 */
[C---:B--2---:R-:W-:Y:S06]  /*49a0*/  HMMA.16816.F32 R48, R8.reuse, R20, R48 ;  /* 0x000000140830723c */ /* 0x044fec0000001830 */
[C---:B------:R-:W-:Y:S01]  /*49b0*/  HMMA.16816.F32 R44, R8.reuse, R22, R44 ;  /* 0x00000016082c723c */ /* 0x040fe2000000182c */
[----:B------:R-:W2:Y:S05]  /*49c0*/  LDSM.16.M88.4 R20, [R187+0x9000] ;  /* 0x00900000bb14783b */ /* 0x000eaa0000000200 */
[----:B---3--:R-:W-:Y:S06]  /*49d0*/  HMMA.16816.F32 R40, R8, R16, R40 ;  /* 0x000000100828723c */ /* 0x008fec0000001828 */
[C---:B------:R-:W-:Y:S06]  /*49e0*/  HMMA.16816.F32 R24, R56.reuse, R68, R24 ;  /* 0x000000443818723c */ /* 0x040fec0000001818 */
[----:B------:R-:W-:Y:S01]  /*49f0*/  HMMA.16816.F32 R72, R56, R70, R72 ;  /* 0x000000463848723c */ /* 0x000fe20000001848 */
[----:B------:R-:W-:Y:S04]  /*4a00*/  LDSM.16.M88.4 R68, [R189+0x2000] ;  /* 0x00200000bd44783b */ /* 0x000fe80000000200 */
[----:B------:R-:W-:Y:S01]  /*4a10*/  LDSM.16.M88.4 R56, [R187+0x9800] ;  /* 0x00980000bb38783b */ /* 0x000fe20000000200 */
[C---:B------:R-:W-:Y:S03]  /*4a20*/  HMMA.16816.F32 R36, R8.reuse, R18, R36 ;  /* 0x000000120824723c */ /* 0x040fe60000001824 */
[----:B------:R-:W-:Y:S03]  /*4a30*/  LDSM.16.M88.4 R16, [R180+0x2000] ;  /* 0x00200000b410783b */ /* 0x000fe60000000200 */
[C---:B-1----:R-:W-:Y:S06]  /*4a40*/  HMMA.16816.F32 R32, R8.reuse, R12, R32 ;  /* 0x0000000c0820723c */ /* 0x042fec0000001820 */
[----:B------:R-:W-:Y:S01]  /*4a50*/  HMMA.16816.F32 R28, R8, R14, R28 ;  /* 0x0000000e081c723c */ /* 0x000fe2000000181c */
        /* <DEDUP_REMOVED lines=8> */
[C---:B--2---:R-:W-:Y:S06]  /*4ae0*/  HMMA.16816.F32 R32, R52.reuse, R20, R32 ;  /* 0x000000143420723c */ /* 0x044fec0000001820 */
[----:B------:R-:W-:Y:S01]  /*4af0*/  HMMA.16816.F32 R28, R52, R22, R28 ;  /* 0x00000016341c723c */ /* 0x000fe2000000181c */
[----:B------:R-:W2:Y:S05]  /*4b00*/  LDSM.16.M88.4 R20, [R194+0x4000] ;  /* 0x00400000c214783b */ /* 0x000eaa0000000200 */
[----:B-1----:R-:W-:Y:S06]  /*4b10*/  HMMA.16816.F32 R40, R68, R12, R40 ;  /* 0x0000000c4428723c */ /* 0x002fec0000001828 */
[C---:B------:R-:W-:Y:S06]  /*4b20*/  HMMA.16816.F32 R48, R52.reuse, R64, R48 ;  /* 0x000000403430723c */ /* 0x040fec0000001830 */
[C---:B------:R-:W-:Y:S01]  /*4b30*/  HMMA.16816.F32 R44, R52.reuse, R66, R44 ;  /* 0x00000042342c723c */ /* 0x040fe2000000182c */
[----:B------:R-:W-:Y:S05]  /*4b40*/  LDSM.16.M88.4 R64, [R193+0xa000] ;  /* 0x00a00000c140783b */ /* 0x000fea0000000200 */
[C---:B------:R-:W-:Y:S06]  /*4b50*/  HMMA.16816.F32 R24, R52.reuse, R56, R24 ;  /* 0x000000383418723c */ /* 0x040fec0000001818 */
[----:B------:R-:W-:Y:S01]  /*4b60*/  HMMA.16816.F32 R72, R52, R58, R72 ;  /* 0x0000003a3448723c */ /* 0x000fe20000001848 */
[----:B------:R-:W-:Y:S04]  /*4b70*/  LDSM.16.M88.4 R56, [R193+0xb000] ;  /* 0x00b00000c138783b */ /* 0x000fe80000000200 */
[----:B------:R-:W-:Y:S01]  /*4b80*/  LDSM.16.M88.4 R52, [R193+0xb800] ;  /* 0x00b80000c134783b */ /* 0x000fe20000000200 */
[----:B------:R-:W-:Y:S03]  /*4b90*/  HMMA.16816.F32 R36, R68, R14, R36 ;  /* 0x0000000e4424723c */ /* 0x000fe60000001824 */
[----:B------:R-:W1:Y:S03]  /*4ba0*/  LDSM.16.M88.4 R12, [R191+0x4800] ;  /* 0x00480000bf0c783b */ /* 0x000e660000000200 */
        /* <DEDUP_REMOVED lines=12> */
[----:B------:R-:W2:Y:S03]  /*4c70*/  LDSM.16.M88.4 R60, [R187+0xa800] ;  /* 0x00a80000bb3c783b */ /* 0x000ea60000000200 */
[----:B-1----:R-:W-:Y:S06]  /*4c80*/  HMMA.16816.F32 R40, R76, R12, R40 ;  /* 0x0000000c4c28723c */ /* 0x002fec0000001828 */
        /* <DEDUP_REMOVED lines=15> */
[----:B------:R-:W2:Y:S05]  /*4d80*/  LDSM.16.M88.4 R16, [R180+0x4000] ;  /* 0x00400000b410783b */ /* 0x000eaa0000000200 */
[C---:B------:R-:W-:Y:S06]  /*4d90*/  HMMA.16816.F32 R32, R76.reuse, R8, R32 ;  /* 0x000000084c20723c */ /* 0x040fec0000001820 */
[C---:B------:R-:W-:Y:S01]  /*4da0*/  HMMA.16816.F32 R28, R76.reuse, R10, R28 ;  /* 0x0000000a4c1c723c */ /* 0x040fe2000000181c */
[----:B------:R-:W3:Y:S05]  /*4db0*/  LDSM.16.M88.4 R8, [R180+0x5000] ;  /* 0x00500000b408783b */ /* 0x000eea0000000200 */
[C---:B------:R-:W-:Y:S06]  /*4dc0*/  HMMA.16816.F32 R24, R76.reuse, R80, R24 ;  /* 0x000000504c18723c */ /* 0x040fec0000001818 */
[----:B------:R-:W-:Y:S06]  /*4dd0*/  HMMA.16816.F32 R72, R76, R82, R72 ;  /* 0x000000524c48723c */ /* 0x000fec0000001848 */
[----:B------:R-:W-:Y:S01]  /*4de0*/  HMMA.16816.F32 R36, R68, R62, R36 ;  /* 0x0000003e4424723c */ /* 0x000fe20000001824 */
[----:B------:R-:W4:Y:S01]  /*4df0*/  LDSM.16.M88.4 R60, [R180+0x5800] ;  /* 0x00580000b43c783b */ /* 0x000f220000000200 */
[----:B------:R-:W-:-:S04]  /*4e00*/  DEPBAR.LE SB0, 0x0 ;  /* 0x000080000000791a */ /* 0x000fc80000000000 */
[----:B-1----:R-:W-:Y:S06]  /*4e10*/  HMMA.16816.F32 R40, R20, R12, R40 ;  /* 0x0000000c1428723c */ /* 0x002fec0000001828 */
[----:B------:R-:W-:Y:S01]  /*4e20*/  HMMA.16816.F32 R48, R68, R64, R48 ;  /* 0x000000404430723c */ /* 0x000fe20000001830 */
[----:B------:R-:W-:-:S05]  /*4e30*/  LOP3.LUT R13, R84, 0xffffffe0, RZ, 0xc0, !PT ;  /* 0xffffffe0540d7812 */ /* 0x000fca00078ec0ff */
[----:B------:R-:W-:Y:S01]  /*4e40*/  IMAD.IADD R13, R6, 0x1, -R13 ;  /* 0x00000001060d7824 */ /* 0x000fe200078e0a0d */
[C---:B------:R-:W-:Y:S04]  /*4e50*/  HMMA.16816.F32 R44, R68.reuse, R66, R44 ;  /* 0x00000042442c723c */ /* 0x040fe8000000182c */
[----:B------:R-:W-:Y:S02]  /*4e60*/  SHF.R.S32.HI R2, RZ, 0x1f, R13 ;  /* 0x0000001fff027819 */ /* 0x000fe4000001140d */
[----:B------:R-:W-:Y:S02]  /*4e70*/  HMMA.16816.F32 R32, R68, R56, R32 ;  /* 0x000000384420723c */ /* 0x000fe40000001820 */
[----:B------:R-:W-:-:S04]  /*4e80*/  LEA.HI R13, R2, R13, RZ, 0x2 ;  /* 0x0000000d020d7211 */ /* 0x000fc800078f10ff */
[----:B------:R-:W-:Y:S01]  /*4e90*/  HMMA.16816.F32 R28, R68, R58, R28 ;  /* 0x0000003a441c723c */ /* 0x000fe2000000181c */
[----:B------:R-:W-:-:S05]  /*4ea0*/  SHF.R.S32.HI R2, RZ, 0x2, R13 ;  /* 0x00000002ff027819 */ /* 0x000fca000001140d */
[----:B------:R-:W-:Y:S01]  /*4eb0*/  HMMA.16816.F32 R24, R68, R52, R24 ;  /* 0x000000344418723c */ /* 0x000fe20000001818 */
[----:B------:R-:W-:-:S04]  /*4ec0*/  IMAD.IADD R203, R2, 0x1, R203 ;  /* 0x0000000102cb7824 */ /* 0x000fc800078e02cb */
[C---:B------:R-:W-:Y:S01]  /*4ed0*/  VIADD R201, R203.reuse, 0x8 ;  /* 0x00000008cbc97836 */ /* 0x040fe20000000000 */
[----:B------:R-:W-:Y:S01]  /*4ee0*/  HMMA.16816.F32 R72, R68, R54, R72 ;  /* 0x000000364448723c */ /* 0x000fe20000001848 */
[C---:B------:R-:W-:Y:S02]  /*4ef0*/  VIADDMNMX R202, R203.reuse, UR16, R202, PT ;  /* 0x00000010cbca7c46 */ /* 0x040fe4000b8001ca */
[----:B------:R-:W-:Y:S02]  /*4f00*/  VIADDMNMX R203, R203, UR21, RZ, !PT ;  /* 0x00000015cbcb7c46 */ /* 0x000fe4000f8001ff */
[C---:B------:R-:W-:Y:S01]  /*4f10*/  IADD3 R200, R201.reuse, UR15, R200 ;  /* 0x0000000fc9c87c10 */ /* 0x040fe2000fffe0c8 */
[----:B--2---:R-:W-:Y:S01]  /*4f20*/  HMMA.16816.F32 R48, R20, R16, R48 ;  /* 0x000000101430723c */ /* 0x004fe20000001830 */
[----:B------:R-:W-:Y:S02]  /*4f30*/  VIADDMNMX R201, R201, UR21, RZ, !PT ;  /* 0x00000015c9c97c46 */ /* 0x000fe4000f8001ff */
[----:B------:R-:W-:-:S03]  /*4f40*/  VIMNMX R200, R200, UR20, PT ;  /* 0x00000014c8c87c48 */ /* 0x000fc6000bfe0100 */
[C---:B------:R-:W-:Y:S06]  /*4f50*/  HMMA.16816.F32 R44, R20.reuse, R18, R44 ;  /* 0x00000012142c723c */ /* 0x040fec000000182c */
[C---:B------:R-:W-:Y:S06]  /*4f60*/  HMMA.16816.F32 R36, R20.reuse, R14, R36 ;  /* 0x0000000e1424723c */ /* 0x040fec0000001824 */
[C---:B---3--:R-:W-:Y:S06]  /*4f70*/  HMMA.16816.F32 R32, R20.reuse, R8, R32 ;  /* 0x000000081420723c */ /* 0x048fec0000001820 */
[C---:B------:R-:W-:Y:S06]  /*4f80*/  HMMA.16816.F32 R28, R20.reuse, R10, R28 ;  /* 0x0000000a141c723c */ /* 0x040fec000000181c */
[C---:B----4-:R-:W-:Y:S06]  /*4f90*/  HMMA.16816.F32 R24, R20.reuse, R60, R24 ;  /* 0x0000003c1418723c */ /* 0x050fec0000001818 */
        /* <DEDUP_REMOVED lines=54> */
[----:B------:R-:W-:Y:S01]  /*5300*/  MOV R9, UR17 ;  /* 0x0000001100097c02 */ /* 0x000fe20008000f00 */
[----:B------:R-:W-:Y:S01]  /*5310*/  IMAD.U32 R8, RZ, RZ, UR16 ;  /* 0x00000010ff087e24 */ /* 0x000fe2000f8e00ff */
[----:B------:R-:W-:Y:S01]  /*5320*/  MOV R11, UR21 ;  /* 0x00000015000b7c02 */ /* 0x000fe20008000f00 */
[----:B------:R-:W-:Y:S01]  /*5330*/  IMAD.U32 R10, RZ, RZ, UR20 ;  /* 0x00000014ff0a7e24 */ /* 0x000fe2000f8e00ff */
[----:B------:R-:W-:Y:S02]  /*5340*/  UIADD3 UR12, UR29, -UR12, URZ ;  /* 0x8000000c1d0c7290 */ /* 0x000fe4000fffe03f */
[----:B------:R1:W2:Y:S01]  /*5350*/  LDG.E R9, desc[UR22][R8.64] ;  /* 0x0000001608097981 */ /* 0x0002a2000c1e1900 */
[----:B------:R-:W-:-:S03]  /*5360*/  ULDC.64 UR16, c[0x0][0x230] ;  /* 0x00008c0000107ab9 */ /* 0x000fc60000000a00 */
[----:B------:R-:W2:Y:S01]  /*5370*/  LDG.E R2, desc[UR22][R10.64] ;  /* 0x000000160a027981 */ /* 0x000ea2000c1e1900 */
[----:B------:R-:W-:-:S04]  /*5380*/  UIMAD UR15, UR12, UR15, -0x40 ;  /* 0xffffffc00c0f74a4 */ /* 0x000fc8000f8e020f */
[----:B------:R-:W-:Y:S02]  /*5390*/  USHF.R.S32.HI UR12, URZ, 0x1f, UR15 ;  /* 0x0000001f3f0c7899 */ /* 0x000fe4000801140f */
[----:B------:R-:W-:Y:S02]  /*53a0*/  UIMAD.WIDE.U32 UR20, UR15, UR8, URZ ;  /* 0x000000080f1472a5 */ /* 0x000fe4000f8e003f */
[----:B------:R-:W-:-:S04]  /*53b0*/  UIMAD UR12, UR12, UR8, URZ ;  /* 0x000000080c0c72a4 */ /* 0x000fc8000f8e023f */
[----:B------:R-:W-:-:S04]  /*53c0*/  UIMAD UR12, UR15, UR9, UR12 ;  /* 0x000000090f0c72a4 */ /* 0x000fc8000f8e020c */
[----:B------:R-:W-:Y:S01]  /*53d0*/  UIADD3 UR12, UR21, UR12, URZ ;  /* 0x0000000c150c7290 */ /* 0x000fe2000fffe03f */
[----:B-1----:R-:W-:Y:S01]  /*53e0*/  MOV R8, UR20 ;  /* 0x0000001400087c02 */ /* 0x002fe20008000f00 */
[----:B--2---:R-:W-:Y:S02]  /*53f0*/  IMAD.IADD R2, R2, 0x1, -R9 ;  /* 0x0000000102027824 */ /* 0x004fe400078e0a09 */
[----:B------:R-:W-:Y:S02]  /*5400*/  IMAD.U32 R9, RZ, RZ, UR21 ;  /* 0x00000015ff097e24 */ /* 0x000fe4000f8e00ff */
[----:B------:R-:W-:Y:S02]  /*5410*/  MOV R9, UR12 ;  /* 0x0000000c00097c02 */ /* 0x000fe40008000f00 */
[----:B------:R-:W-:Y:S01]  /*5420*/  SHF.R.S32.HI R15, RZ, 0x1f, R2 ;  /* 0x0000001fff0f7819 */ /* 0x000fe20000011402 */
[----:B------:R-:W-:-:S04]  /*5430*/  IMAD.WIDE.U32 R8, R2, UR16, R8 ;  /* 0x0000001002087c25 */ /* 0x000fc8000f8e0008 */
[----:B------:R-:W-:Y:S01]  /*5440*/  IMAD R15, R15, UR16, RZ ;  /* 0x000000100f0f7c24 */ /* 0x000fe2000f8e02ff */
[----:B------:R-:W-:-:S03]  /*5450*/  MOV R6, R8 ;  /* 0x0000000800067202 */ /* 0x000fc60000000f00 */
[----:B------:R-:W-:-:S04]  /*5460*/  IMAD R15, R2, UR17, R15 ;  /* 0x00000011020f7c24 */ /* 0x000fc8000f8e020f */
[----:B------:R-:W-:Y:S01]  /*5470*/  IMAD.IADD R15, R9, 0x1, R15 ;  /* 0x00000001090f7824 */ /* 0x000fe200078e020f */
[----:B------:R-:W-:Y:S06]  /*5480*/  BRA `(.L_x_2709) ;  /* 0x0000000000107947 */ /* 0x000fec0003800000 */
.L_x_2708:
[----:B------:R-:W-:-:S04]  /*5490*/  ULEA UR12, -UR8, URZ, 0x6 ;  /* 0x0000003f080c7291 */ /* 0x000fc8000f8e313f */
[----:B------:R-:W-:Y:S02]  /*54a0*/  USHF.R.S32.HI UR15, URZ, 0x1f, UR12 ;  /* 0x0000001f3f0f7899 */ /* 0x000fe4000801140c */
[----:B------:R-:W-:-:S04]  /*54b0*/  MOV R6, UR12 ;  /* 0x0000000c00067c02 */ /* 0x000fc80008000f00 */
[----:B------:R-:W-:-:S07]  /*54c0*/  MOV R15, UR15 ;  /* 0x0000000f000f7c02 */ /* 0x000fce0008000f00 */
.L_x_2709:
        /* <DEDUP_REMOVED lines=19> */
[C---:B------:R-:W-:Y:S01]  /*5600*/  @!P1 IMAD.X R17, R15.reuse, 0x1, R134, P0 ;  /* 0x000000010f119824 */ /* 0x040fe200000e0686 */
[----:B------:R-:W-:Y:S02]  /*5610*/  @!P4 LEA.HI.X R53, R4, R9, R16, 0x1, P5 ;  /* 0x000000090435c211 */ /* 0x000fe400028f0c10 */
[----:B------:R-:W-:Y:S02]  /*5620*/  IADD3 R4, P5, R6, UR25, RZ ;  /* 0x0000001906047c10 */ /* 0x000fe4000ffbe0ff */
[----:B----4-:R-:W-:Y:S02]  /*5630*/  @!P1 LEA R16, P0, R14, R2, 0x1 ;  /* 0x000000020e109211 */ /* 0x010fe400078008ff */
        /* <DEDUP_REMOVED lines=37> */
[----:B------:R-:W3:Y:S01]  /*5890*/  @!P1 LDC.64 R10, c[0x0][0x218] ;  /* 0x00008600ff0a9b82 */ /* 0x000ee20000000a00 */
        /* <DEDUP_REMOVED lines=24> */
[C---:B---3--:R-:W-:Y:S01]  /*5a20*/  @!P1 LEA R10, P0, R14.reuse, R10, 0x1 ;  /* 0x0000000a0e0a9211 */ /* 0x048fe200078008ff */
        /* <DEDUP_REMOVED lines=10> */
[C---:B------:R-:W-:Y:S01]  /*5ad0*/  @!P4 IMAD.X R14, R21.reuse, 0x1, R134, P5 ;  /* 0x00000001150ec824 */ /* 0x040fe200028e0686 */
        /* <DEDUP_REMOVED lines=35> */
.L_x_2711:
[----:B------:R-:W-:Y:S05]  /*5d10*/  BSYNC B0 ;  /* 0x0000000000007941 */ /* 0x000fea0003800000 */
.L_x_2710:
[----:B------:R-:W0:Y:S01]  /*5d20*/  LDGDEPBAR ;  /* 0x00000000000079af */ /* 0x000e220000000000 */
[----:B------:R-:W-:-:S04]  /*5d30*/  IADD3 R133, P0, R6, R133, RZ ;  /* 0x0000008506857210 */ /* 0x000fc80007f1e0ff */
[----:B------:R-:W-:-:S09]  /*5d40*/  IADD3.X R134, R15, R134, RZ, P0, !PT ;  /* 0x000000860f867210 */ /* 0x000fd200007fe4ff */
.L_x_2707:
[----:B-12---:R-:W-:Y:S01]  /*5d50*/  VIADD R2, R204, UR13 ;  /* 0x0000000dcc027c36 */ /* 0x006fe20008000000 */
        /* <DEDUP_REMOVED lines=429> */
[----:B------:R-:W-:Y:S01]  /*7830*/  R2UR UR4, R0 ;  /* 0x00000000000472ca */ /* 0x000fe200000e0000 */
[----:B------:R-:W-:Y:S01]  /*7840*/  IMAD.U32 R2, RZ, RZ, UR28 ;  /* 0x0000001cff027e24 */ /* 0x000fe2000f8e00ff */
[----:B------:R-:W-:-:S04]  /*7850*/  ULOP3.LUT UR28, UR28, UR14, URZ, 0x3c, !UPT ;  /* 0x0000000e1c1c7292 */ /* 0x000fc8000f8e3c3f */
[----:B------:R-:W-:-:S04]  /*7860*/  IABS R2, R2 ;  /* 0x0000000200027213 */ /* 0x000fc80000000000 */
[----:B------:R-:W-:-:S03]  /*7870*/  R2UR UR26, R2 ;  /* 0x00000000021a72ca */ /* 0x000fc600000e0000 */
[----:B------:R-:W1:Y:S08]  /*7880*/  I2F.RP R5, UR4 ;  /* 0x0000000400057d06 */ /* 0x000e700008209400 */
[----:B-1----:R-:W1:Y:S02]  /*7890*/  MUFU.RCP R4, R5 ;  /* 0x0000000500047308 */ /* 0x002e640000001000 */
[----:B-1----:R-:W-:-:S06]  /*78a0*/  IADD3 R4, R4, 0xffffffe, RZ ;  /* 0x0ffffffe04047810 */ /* 0x002fcc0007ffe0ff */
[----:B------:R-:W1:Y:S02]  /*78b0*/  F2I.FTZ.U32.TRUNC.NTZ R0, R4 ;  /* 0x0000000400007305 */ /* 0x000e64000021f000 */
[----:B-1----:R-:W-:Y:S02]  /*78c0*/  R2UR UR31, R0 ;  /* 0x00000000001f72ca */ /* 0x002fe400000e0000 */
[----:B------:R-:W-:Y:S01]  /*78d0*/  MOV R0, UR15 ;  /* 0x0000000f00007c02 */ /* 0x000fe20008000f00 */
[----:B------:R-:W-:-:S03]  /*78e0*/  ULOP3.LUT UR15, UR15, UR14, URZ, 0x3c, !UPT ;  /* 0x0000000e0f0f7292 */ /* 0x000fc6000f8e3c3f */
        /* <DEDUP_REMOVED lines=33> */
[----:B------:R-:W-:Y:S01]  /*7b00*/  IMAD.U32 R10, RZ, RZ, UR20 ;  /* 0x00000014ff0a7e24 */ /* 0x000fe2000f8e00ff */
[----:B------:R-:W-:Y:S01]  /*7b10*/  MOV R11, UR21 ;  /* 0x00000015000b7c02 */ /* 0x000fe20008000f00 */
[----:B------:R-:W-:Y:S01]  /*7b20*/  IMAD.U32 R8, RZ, RZ, UR26 ;  /* 0x0000001aff087e24 */ /* 0x000fe2000f8e00ff */
[----:B------:R-:W-:-:S03]  /*7b30*/  MOV R9, UR27 ;  /* 0x0000001b00097c02 */ /* 0x000fc60008000f00 */
[----:B------:R-:W2:Y:S04]  /*7b40*/  LDG.E R5, desc[UR22][R10.64] ;  /* 0x000000160a057981 */ /* 0x000ea8000c1e1900 */
[----:B------:R-:W2:Y:S01]  /*7b50*/  LDG.E R2, desc[UR22][R8.64] ;  /* 0x0000001608027981 */ /* 0x000ea2000c1e1900 */
[----:B------:R-:W-:-:S04]  /*7b60*/  UIADD3 UR4, UR29, -UR4, URZ ;  /* 0x800000041d047290 */ /* 0x000fc8000fffe03f */
[----:B------:R-:W-:-:S04]  /*7b70*/  UIMAD UR14, UR4, UR14, -0x40 ;  /* 0xffffffc0040e74a4 */ /* 0x000fc8000f8e020e */
[----:B------:R-:W-:-:S06]  /*7b80*/  USHF.R.S32.HI UR4, URZ, 0x1f, UR14 ;  /* 0x0000001f3f047899 */ /* 0x000fcc000801140e */
[----:B------:R-:W-:-:S04]  /*7b90*/  IMAD R0, R224, UR4, RZ ;  /* 0x00000004e0007c24 */ /* 0x000fc8000f8e02ff */
[----:B------:R-:W-:Y:S02]  /*7ba0*/  IMAD R0, R225, UR14, R0 ;  /* 0x0000000ee1007c24 */ /* 0x000fe4000f8e0200 */
[----:B--2---:R-:W-:Y:S02]  /*7bb0*/  IMAD.IADD R2, R2, 0x1, -R5 ;  /* 0x0000000102027824 */ /* 0x004fe400078e0a05 */
[----:B------:R-:W-:Y:S01]  /*7bc0*/  IMAD.WIDE.U32 R4, R224, UR14, RZ ;  /* 0x0000000ee0047c25 */ /* 0x000fe2000f8e00ff */
[----:B------:R-:W-:Y:S02]  /*7bd0*/  ULDC.64 UR14, c[0x0][0x238] ;  /* 0x00008e00000e7ab9 */ /* 0x000fe40000000a00 */
[----:B------:R-:W-:Y:S02]  /*7be0*/  SHF.R.S32.HI R6, RZ, 0x1f, R2 ;  /* 0x0000001fff067819 */ /* 0x000fe40000011402 */
[----:B------:R-:W-:-:S03]  /*7bf0*/  IADD3 R7, R5, R0, RZ ;  /* 0x0000000005077210 */ /* 0x000fc60007ffe0ff */
[----:B------:R-:W-:Y:S02]  /*7c00*/  IMAD R5, R6, UR14, RZ ;  /* 0x0000000e06057c24 */ /* 0x000fe4000f8e02ff */
[----:B------:R-:W-:Y:S02]  /*7c10*/  IMAD.MOV.U32 R6, RZ, RZ, R4 ;  /* 0x000000ffff067224 */ /* 0x000fe400078e0004 */
[C---:B------:R-:W-:Y:S02]  /*7c20*/  IMAD R5, R2.reuse, UR15, R5 ;  /* 0x0000000f02057c24 */ /* 0x040fe4000f8e0205 */
[----:B------:R-:W-:-:S05]  /*7c30*/  IMAD.WIDE.U32 R6, R2, UR14, R6 ;  /* 0x0000000e02067c25 */ /* 0x000fca000f8e0006 */
[----:B------:R-:W-:Y:S01]  /*7c40*/  IADD3 R2, R7, R5, RZ ;  /* 0x0000000507027210 */ /* 0x000fe20007ffe0ff */
[----:B------:R-:W-:Y:S01]  /*7c50*/  IMAD.MOV.U32 R5, RZ, RZ, R6 ;  /* 0x000000ffff057224 */ /* 0x000fe200078e0006 */
[----:B------:R-:W-:Y:S06]  /*7c60*/  BRA `(.L_x_2714) ;  /* 0x0000000000087947 */ /* 0x000fec0003800000 */
.L_x_2713:
[----:B------:R-:W-:-:S04]  /*7c70*/  LEA R5, -R224, RZ, 0x6 ;  /* 0x000000ffe0057211 */ /* 0x000fc800078e31ff */
[----:B------:R-:W-:-:S07]  /*7c80*/  SHF.R.S32.HI R2, RZ, 0x1f, R5 ;  /* 0x0000001fff027819 */ /* 0x000fce0000011405 */
.L_x_2714:
[C---:B------:R-:W-:Y:S01]  /*7c90*/  VIADD R0, R199.reuse, 0x40 ;  /* 0x00000040c7007836 */ /* 0x040fe20000000000 */
[----:B------:R-:W-:Y:S02]  /*7ca0*/  ULDC UR4, c[0x0][0x2d0] ;  /* 0x0000b40000047ab9 */ /* 0x000fe40000000800 */
[C---:B------:R-:W-:Y:S02]  /*7cb0*/  ISETP.GE.AND P5, PT, R199.reuse, UR4, PT ;  /* 0x00000004c7007c0c */ /* 0x040fe4000bfa6270 */
[----:B------:R-:W-:Y:S01]  /*7cc0*/  ISETP.GE.AND P4, PT, R0, UR4, PT ;  /* 0x0000000400007c0c */ /* 0x000fe2000bf86270 */
[----:B------:R-:W-:-:S05]  /*7cd0*/  VIADD R0, R199, 0x80 ;  /* 0x00000080c7007836 */ /* 0x000fca0000000000 */
[----:B------:R-:W-:-:S05]  /*7ce0*/  ISETP.GE.AND P2, PT, R0, UR4, PT ;  /* 0x0000000400007c0c */ /* 0x000fca000bf46270 */
[----:B------:R-:W-:Y:S02]  /*7cf0*/  @P5 STS.128 [R198+0xc000], RZ ;  /* 0x00c000ffc6005388 */ /* 0x000fe40000000c00 */
[----:B------:R-:W-:-:S04]  /*7d00*/  @!P4 IADD3 R7, P0, R5, R152, RZ ;  /* 0x000000980507c210 */ /* 0x000fc80007f1e0ff */
[----:B------:R-:W-:Y:S01]  /*7d10*/  @!P4 LEA R20, P1, R7, UR6, 0x1 ;  /* 0x000000060714cc11 */ /* 0x000fe2000f8208ff */
[----:B------:R-:W-:Y:S01]  /*7d20*/  @!P4 IMAD.X R0, R2, 0x1, R135, P0 ;  /* 0x000000010200c824 */ /* 0x000fe200000e0687 */
[----:B------:R-:W-:-:S04]  /*7d30*/  LEA R226, P0, R5, R210, 0x1 ;  /* 0x000000d205e27211 */ /* 0x000fc800078008ff */
[----:B------:R-:W-:Y:S02]  /*7d40*/  @!P4 LEA.HI.X R21, R7, UR7, R0, 0x1, P1 ;  /* 0x000000070715cc11 */ /* 0x000fe400088f0c00 */
[----:B------:R-:W-:Y:S02]  /*7d50*/  IADD3 R7, P1, R197, R5, RZ ;  /* 0x00000005c5077210 */ /* 0x000fe40007f3e0ff */
[C-C-:B------:R-:W-:Y:S02]  /*7d60*/  LEA.HI.X R227, R5.reuse, R213, R2.reuse, 0x1, P0 ;  /* 0x000000d505e37211 */ /* 0x140fe400000f0c02 */
        /* <DEDUP_REMOVED lines=33> */
[C-C-:B------:R-:W-:Y:S01]  /*7f80*/  @!P4 IMAD.X R0, R2.reuse, 0x1, R135.reuse, P1 ;  /* 0x000000010200c824 */ /* 0x140fe200008e0687 */
[----:B------:R-:W-:Y:S01]  /*7f90*/  @!P4 LEA R16, P1, R7, UR6, 0x1 ;  /* 0x000000060710cc11 */ /* 0x000fe2000f8208ff */
[----:B------:R-:W-:Y:S01]  /*7fa0*/  @P5 STS.128 [R198+0xc800], RZ ;  /* 0x00c800ffc6005388 */ /* 0x000fe20000000c00 */
[----:B------:R-:W-:Y:S02]  /*7fb0*/  @!P2 IADD3 R5, P0, R9, R152, RZ ;  /* 0x000000980905a210 */ /* 0x000fe40007f1e0ff */
[----:B------:R-:W-:Y:S01]  /*7fc0*/  @!P4 LEA.HI.X R17, R7, UR7, R0, 0x1, P1 ;  /* 0x000000070711cc11 */ /* 0x000fe200088f0c00 */
[----:B------:R-:W-:Y:S01]  /*7fd0*/  @!PT LDS RZ, [RZ] ;  /* 0x00000000fffff984 */ /* 0x000fe20000000800 */
[----:B------:R-:W-:Y:S01]  /*7fe0*/  @!PT LDS RZ, [RZ] ;  /* 0x00000000fffff984 */ /* 0x000fe20000000800 */
[----:B------:R-:W-:Y:S01]  /*7ff0*/  @!PT LDS RZ, [RZ] ;  /* 0x00000000fffff984 */ /* 0x000fe20000000800 */
[----:B------:R-:W-:Y:S01]  /*8000*/  @!P5 LDGSTS.E.BYPASS.LTC128B.128 [R198+0xc800], desc[UR22][R18.64] ;  /* 0x0c80000012c6dfae */ /* 0x000fe2000b901d56 */
[----:B------:R-:W-:Y:S01]  /*8010*/  IADD3 R7, P1, R197, R9, RZ ;  /* 0x00000009c5077210 */ /* 0x000fe20007f3e0ff */
[----:B------:R-:W-:Y:S01]  /*8020*/  @!P2 IMAD.X R0, R2, 0x1, R135, P0 ;  /* 0x000000010200a824 */ /* 0x000fe200000e0687 */
[----:B------:R-:W-:Y:S01]  /*8030*/  @!P2 LEA R4, P0, R5, UR6, 0x1 ;  /* 0x000000060504ac11 */ /* 0x000fe2000f8008ff */
        /* <DEDUP_REMOVED lines=8> */
[C---:B------:R-:W-:Y:S01]  /*80c0*/  @!P5 LEA R22, P6, R7.reuse, R210, 0x1 ;  /* 0x000000d20716d211 */ /* 0x040fe200078c08ff */
[----:B------:R-:W-:Y:S01]  /*80d0*/  IMAD.MOV.U32 R210, RZ, RZ, R226 ;  /* 0x000000ffffd27224 */ /* 0x000fe200078e00e2 */
[CC--:B------:R-:W-:Y:S01]  /*80e0*/  @!P4 IADD3 R0, P1, R7.reuse, R152.reuse, RZ ;  /* 0x000000980700c210 */ /* 0x0c0fe20007f3e0ff */
[----:B------:R-:W-:Y:S01]  /*80f0*/  @P2 STS.128 [R198+0x10800], RZ ;  /* 0x010800ffc6002388 */ /* 0x000fe20000000c00 */
[----:B------:R-:W-:-:S02]  /*8100*/  @!P2 IADD3 R152, P0, R7, R152, RZ ;  /* 0x000000980798a210 */ /* 0x000fc40007f1e0ff */
[----:B------:R-:W-:Y:S01]  /*8110*/  @!P5 LEA.HI.X R23, R7, R213, R2, 0x1, P6 ;  /* 0x000000d50717d211 */ /* 0x000fe200030f0c02 */
[--C-:B------:R-:W-:Y:S01]  /*8120*/  @!P4 IMAD.X R7, R2, 0x1, R135.reuse, P1 ;  /* 0x000000010207c824 */ /* 0x100fe200008e0687 */
[----:B------:R-:W-:Y:S01]  /*8130*/  @!PT LDS RZ, [RZ] ;  /* 0x00000000fffff984 */ /* 0x000fe20000000800 */
[----:B------:R-:W-:Y:S01]  /*8140*/  @!PT LDS RZ, [RZ] ;  /* 0x00000000fffff984 */ /* 0x000fe20000000800 */
[----:B------:R-:W-:Y:S01]  /*8150*/  @!PT LDS RZ, [RZ] ;  /* 0x00000000fffff984 */ /* 0x000fe20000000800 */
[----:B------:R-:W-:Y:S01]  /*8160*/  @!P2 LDGSTS.E.BYPASS.LTC128B.128 [R198+0x10800], desc[UR22][R10.64+0x100] ;  /* 0x108001000ac6afae */ /* 0x000fe2000b901d56 */
[----:B------:R-:W-:Y:S01]  /*8170*/  @!P4 LEA R26, P1, R0, UR6, 0x1 ;  /* 0x00000006001acc11 */ /* 0x000fe2000f8208ff */
[----:B------:R-:W-:Y:S01]  /*8180*/  @!P2 IMAD.X R135, R2, 0x1, R135, P0 ;  /* 0x000000010287a824 */ /* 0x000fe200000e0687 */
[----:B------:R-:W-:Y:S01]  /*8190*/  @!P2 LEA R24, P0, R152, UR6, 0x1 ;  /* 0x000000069818ac11 */ /* 0x000fe2000f8008ff */
[----:B------:R-:W-:Y:S01]  /*81a0*/  @P5 STS.128 [R198+0xd000], RZ ;  /* 0x00d000ffc6005388 */ /* 0x000fe20000000c00 */
[----:B------:R-:W-:Y:S02]  /*81b0*/  @!P4 LEA.HI.X R27, R0, UR7, R7, 0x1, P1 ;  /* 0x00000007001bcc11 */ /* 0x000fe400088f0c07 */
[----:B------:R-:W-:Y:S01]  /*81c0*/  @!P2 LEA.HI.X R25, R152, UR7, R135, 0x1, P0 ;  /* 0x000000079819ac11 */ /* 0x000fe200080f0c87 */
        /* <DEDUP_REMOVED lines=46> */
[----:B------:R-:W-:Y:S04]  /*84b0*/  LDSM.16.M88.4 R28, [R187+0x7000] ;  /* 0x00700000bb1c783b */ /* 0x000fe80000000200 */
[----:B-----5:R-:W-:Y:S01]  /*84c0*/  LDSM.16.M88.4 R24, [R187+0x7800] ;  /* 0x00780000bb18783b */ /* 0x020fe20000000200 */
        /* <DEDUP_REMOVED lines=152> */
[----:B------:R-:W-:Y:S01]  /*8e50*/  FSEL R25, R12, -INF , !P6 ;  /* 0xff8000000c197808 */ /* 0x000fe20007000000 */
[----:B------:R-:W1:Y:S01]  /*8e60*/  LDSM.16.M88.4 R16, [R180+0x5800] ;  /* 0x00580000b410783b */ /* 0x000e620000000200 */
[C---:B------:R-:W-:Y:S01]  /*8e70*/  ISETP.GE.AND P1, PT, R22.reuse, R202, PT ;  /* 0x000000ca1600720c */ /* 0x040fe20003f26270 */
        /* <DEDUP_REMOVED lines=50> */
[----:B------:R-:W-:-:S02]  /*91a0*/  FSEL R151, R144, -INF , !P0 ;  /* 0xff80000090977808 */ /* 0x000fc40004000000 */
[C---:B------:R-:W-:Y:S02]  /*91b0*/  ISETP.GE.AND P1, PT, R4.reuse, R202, PT ;  /* 0x000000ca0400720c */ /* 0x040fe40003f26270 */
[----:B------:R-:W-:Y:S02]  /*91c0*/  ISETP.GE.AND P0, PT, R4, R200, PT ;  /* 0x000000c80400720c */ /* 0x000fe40003f06270 */
[----:B------:R-:W-:Y:S02]  /*91d0*/  FSEL R146, R146, -INF , !P6 ;  /* 0xff80000092927808 */ /* 0x000fe40007000000 */
[C---:B------:R-:W-:Y:S02]  /*91e0*/  ISETP.GE.AND P6, PT, R5.reuse, R202, PT ;  /* 0x000000ca0500720c */ /* 0x040fe40003fc6270 */
[C---:B------:R-:W-:Y:S02]  /*91f0*/  ISETP.LT.OR P1, PT, R4.reuse, R203, P1 ;  /* 0x000000cb0400720c */ /* 0x040fe40000f21670 */
[----:B------:R-:W-:Y:S01]  /*9200*/  ISETP.LT.OR P0, PT, R4, R201, P0 ;  /* 0x000000c90400720c */ /* 0x000fe20000701670 */
[----:B------:R-:W-:Y:S01]  /*9210*/  VIADD R4, R0, 0x30 ;  /* 0x0000003000047836 */ /* 0x000fe20000000000 */
[----:B------:R-:W-:-:S02]  /*9220*/  ISETP.LT.OR P6, PT, R5, R203, P6 ;  /* 0x000000cb0500720c */ /* 0x000fc400037c1670 */
[----:B------:R-:W-:Y:S02]  /*9230*/  FSEL R149, R145, -INF , !P1 ;  /* 0xff80000091957808 */ /* 0x000fe40004800000 */
[----:B------:R-:W-:Y:S02]  /*9240*/  FSEL R144, R147, -INF , !P0 ;  /* 0xff80000093907808 */ /* 0x000fe40004000000 */
[----:B------:R-:W-:Y:S02]  /*9250*/  ISETP.GE.AND P1, PT, R5, R200, PT ;  /* 0x000000c80500720c */ /* 0x000fe40003f26270 */
[----:B------:R-:W-:Y:S02]  /*9260*/  ISETP.GE.AND P0, PT, R6, R202, PT ;  /* 0x000000ca0600720c */ /* 0x000fe40003f06270 */
[----:B------:R-:W-:Y:S02]  /*9270*/  FSEL R145, R140, -INF , !P6 ;  /* 0xff8000008c917808 */ /* 0x000fe40007000000 */
[----:B------:R-:W-:-:S02]  /*9280*/  ISETP.GE.AND P6, PT, R6, R200, PT ;  /* 0x000000c80600720c */ /* 0x000fc40003fc6270 */
[----:B------:R-:W-:Y:S01]  /*9290*/  ISETP.LT.OR P1, PT, R5, R201, P1 ;  /* 0x000000c90500720c */ /* 0x000fe20000f21670 */
[----:B------:R-:W-:Y:S01]  /*92a0*/  VIADD R5, R0, 0x31 ;  /* 0x0000003100057836 */ /* 0x000fe20000000000 */
[C---:B------:R-:W-:Y:S02]  /*92b0*/  ISETP.LT.OR P0, PT, R6.reuse, R203, P0 ;  /* 0x000000cb0600720c */ /* 0x040fe40000701670 */
[----:B------:R-:W-:Y:S02]  /*92c0*/  ISETP.LT.OR P6, PT, R6, R201, P6 ;  /* 0x000000c90600720c */ /* 0x000fe400037c1670 */
[----:B------:R-:W-:Y:S02]  /*92d0*/  FSEL R142, R142, -INF , !P1 ;  /* 0xff8000008e8e7808 */ /* 0x000fe40004800000 */
[----:B------:R-:W-:Y:S02]  /*92e0*/  FSEL R141, R141, -INF , !P0 ;  /* 0xff8000008d8d7808 */ /* 0x000fe40004000000 */
[----:B------:R-:W-:-:S02]  /*92f0*/  ISETP.GE.AND P1, PT, R4, R202, PT ;  /* 0x000000ca0400720c */ /* 0x000fc40003f26270 */
[C---:B------:R-:W-:Y:S02]  /*9300*/  ISETP.GE.AND P0, PT, R4.reuse, R200, PT ;  /* 0x000000c80400720c */ /* 0x040fe40003f06270 */
[----:B------:R-:W-:Y:S02]  /*9310*/  FSEL R140, R143, -INF , !P6 ;  /* 0xff8000008f8c7808 */ /* 0x000fe40007000000 */
        /* <DEDUP_REMOVED lines=9> */
[----:B------:R-:W-:Y:S02]  /*93b0*/  ISETP.GE.AND P1, PT, R5, R200, PT ;  /* 0x000000c80500720c */ /* 0x000fe40003f26270 */
[----:B------:R-:W-:Y:S02]  /*93c0*/  ISETP.LT.OR P6, PT, R4, R201, P6 ;  /* 0x000000c90400720c */ /* 0x000fe400037c1670 */
[----:B------:R-:W-:Y:S02]  /*93d0*/  FSEL R166, R138, -INF , !P0 ;  /* 0xff8000008aa67808 */ /* 0x000fe40004000000 */
[----:B------:R-:W-:-:S02]  /*93e0*/  ISETP.GE.AND P0, PT, R4, R202, PT ;  /* 0x000000ca0400720c */ /* 0x000fc40003f06270 */
[----:B------:R-:W-:Y:S02]  /*93f0*/  FSEL R162, R214, -INF , !P6 ;  /* 0xff800000d6a27808 */ /* 0x000fe40007000000 */
[----:B------:R-:W-:Y:S02]  /*9400*/  ISETP.LT.AND P6, PT, R195, UR10, PT ;  /* 0x0000000ac3007c0c */ /* 0x000fe4000bfc1270 */
[----:B------:R-:W-:Y:S02]  /*9410*/  ISETP.LT.OR P1, PT, R5, R201, P1 ;  /* 0x000000c90500720c */ /* 0x000fe40000f21670 */
[----:B------:R-:W-:Y:S02]  /*9420*/  ISETP.LT.OR P0, PT, R4, R203, P0 ;  /* 0x000000cb0400720c */ /* 0x000fe40000701670 */
[----:B------:R-:W-:Y:S02]  /*9430*/  FSEL R164, R139, -INF , !P1 ;  /* 0xff8000008ba47808 */ /* 0x000fe40004800000 */
[----:B------:R-:W-:-:S02]  /*9440*/  ISETP.GE.AND P1, PT, R0, R202, PT ;  /* 0x000000ca0000720c */ /* 0x000fc40003f26270 */
[----:B------:R-:W-:Y:S02]  /*9450*/  FSEL R167, R212, -INF , !P0 ;  /* 0xff800000d4a77808 */ /* 0x000fe40004000000 */
[C---:B------:R-:W-:Y:S02]  /*9460*/  ISETP.GE.AND P0, PT, R0.reuse, R200, PT ;  /* 0x000000c80000720c */ /* 0x040fe40003f06270 */
[C---:B------:R-:W-:Y:S02]  /*9470*/  ISETP.LT.OR P1, PT, R0.reuse, R203, P1 ;  /* 0x000000cb0000720c */ /* 0x040fe40000f21670 */
[----:B------:R-:W-:Y:S02]  /*9480*/  ISETP.LT.OR P0, PT, R0, R201, P0 ;  /* 0x000000c90000720c */ /* 0x000fe40000701670 */
[----:B------:R-:W-:Y:S01]  /*9490*/  FSEL R165, R213, -INF , !P1 ;  /* 0xff800000d5a57808 */ /* 0x000fe20004800000 */
[----:B------:R-:W-:Y:S01]  /*94a0*/  IMAD.MOV.U32 R213, RZ, RZ, R227 ;  /* 0x000000ffffd57224 */ /* 0x000fe200078e00e3 */
        /* <DEDUP_REMOVED lines=54> */
[----:B------:R-:W-:-:S03]  /*9810*/  IMAD.U32 R5, RZ, RZ, UR21 ;  /* 0x00000015ff057e24 */ /* 0x000fc6000f8e00ff */
        /* <DEDUP_REMOVED lines=20> */
.L_x_2716:
[----:B------:R-:W-:-:S04]  /*9960*/  ULEA UR14, -UR8, URZ, 0x6 ;  /* 0x0000003f080e7291 */ /* 0x000fc8000f8e313f */
[----:B------:R-:W-:-:S12]  /*9970*/  USHF.R.S32.HI UR7, URZ, 0x1f, UR14 ;  /* 0x0000001f3f077899 */ /* 0x000fd8000801140e */
.L_x_2717:
[----:B------:R-:W-:Y:S01]  /*9980*/  IMAD.U32 R31, RZ, RZ, UR14 ;  /* 0x0000000eff1f7e24 */ /* 0x000fe2000f8e00ff */
[----:B------:R-:W-:Y:S01]  /*9990*/  @!P4 IADD3 R5, P0, R133, UR14, RZ ;  /* 0x0000000e8505cc10 */ /* 0x000fe2000ff1e0ff */
[----:B------:R-:W-:Y:S01]  /*99a0*/  IMAD.U32 R6, RZ, RZ, UR14 ;  /* 0x0000000eff067e24 */ /* 0x000fe2000f8e00ff */
[----:B------:R-:W-:Y:S01]  /*99b0*/  UIADD3 UR6, UP1, UP0, UR25, UR14, UR25 ;  /* 0x0000000e19067290 */ /* 0x000fe2000f83e019 */
[----:B------:R-:W-:Y:S01]  /*99c0*/  IMAD.U32 R4, RZ, RZ, UR7 ;  /* 0x00000007ff047e24 */ /* 0x000fe2000f8e00ff */
[-C--:B------:R-:W-:Y:S01]  /*99d0*/  @!P5 LEA R30, P1, R31, R208.reuse, 0x1 ;  /* 0x000000d01f1ed211 */ /* 0x080fe200078208ff */
[----:B------:R-:W-:Y:S01]  /*99e0*/  IMAD.U32 R11, RZ, RZ, UR24 ;  /* 0x00000018ff0b7e24 */ /* 0x000fe2000f8e00ff */
[----:B------:R-:W-:Y:S01]  /*99f0*/  @!P4 IADD3.X R0, R134, UR7, RZ, P0, !PT ;  /* 0x000000078600cc10 */ /* 0x000fe200087fe4ff */
[----:B------:R-:W-:Y:S01]  /*9a00*/  UIADD3.X UR4, UR24, UR7, UR24, UP1, UP0 ;  /* 0x0000000718047290 */ /* 0x000fe20008fe0418 */
[----:B------:R-:W-:Y:S01]  /*9a10*/  @!P5 LEA.HI.X R31, R6, R207, R4, 0x1, P1 ;  /* 0x000000cf061fd211 */ /* 0x000fe200008f0c04 */
[----:B------:R-:W-:Y:S01]  /*9a20*/  IMAD.U32 R4, RZ, RZ, UR24 ;  /* 0x00000018ff047e24 */ /* 0x000fe2000f8e00ff */
[----:B------:R-:W-:Y:S01]  /*9a30*/  @!P4 LEA R28, P1, R5, UR12, 0x1 ;  /* 0x0000000c051ccc11 */ /* 0x000fe2000f8208ff */
[----:B------:R-:W-:Y:S01]  /*9a40*/  IMAD.U32 R17, RZ, RZ, UR6 ;  /* 0x00000006ff117e24 */ /* 0x000fe2000f8e00ff */
[----:B------:R-:W-:Y:S01]  /*9a50*/  @!P2 IADD3 R7, P0, R133, UR14, RZ ;  /* 0x0000000e8507ac10 */ /* 0x000fe2000ff1e0ff */
[----:B------:R1:W-:Y:S01]  /*9a60*/  @P5 STS.128 [R198+0x6000], RZ ;  /* 0x006000ffc6005388 */ /* 0x0003e20000000c00 */
[----:B------:R-:W-:Y:S01]  /*9a70*/  @!P4 LEA.HI.X R29, R5, UR13, R0, 0x1, P1 ;  /* 0x0000000d051dcc11 */ /* 0x000fe200088f0c00 */
[----:B------:R-:W-:Y:S01]  /*9a80*/  IMAD.U32 R5, RZ, RZ, UR25 ;  /* 0x00000019ff057e24 */ /* 0x000fe2000f8e00ff */
[----:B------:R-:W-:Y:S01]  /*9a90*/  @!P2 IADD3.X R0, R134, UR7, RZ, P0, !PT ;  /* 0x000000078600ac10 */ /* 0x000fe200087fe4ff */
[----:B------:R-:W-:Y:S01]  /*9aa0*/  @!PT LDS RZ, [RZ] ;  /* 0x00000000fffff984 */ /* 0x000fe20000000800 */
[----:B------:R-:W-:Y:S01]  /*9ab0*/  @!PT LDS RZ, [RZ] ;  /* 0x00000000fffff984 */ /* 0x000fe20000000800 */
[----:B------:R-:W-:Y:S01]  /*9ac0*/  @!PT LDS RZ, [RZ] ;  /* 0x00000000fffff984 */ /* 0x000fe20000000800 */
[----:B------:R1:W-:Y:S01]  /*9ad0*/  @!P5 LDGSTS.E.BYPASS.LTC128B.128 [R198+0x6000], desc[UR22][R30.64] ;  /* 0x060000001ec6dfae */ /* 0x0003e2000b901d56 */
[----:B------:R-:W-:Y:S01]  /*9ae0*/  @!P2 LEA R8, P0, R7, UR12, 0x1 ;  /* 0x0000000c0708ac11 */ /* 0x000fe2000f8008ff */
[----:B------:R-:W-:Y:S01]  /*9af0*/  BSSY B0, `(.L_x_2718) ;  /* 0x0000063000007945 */ /* 0x000fe20003800000 */
        /* <DEDUP_REMOVED lines=9> */
[----:B------:R-:W-:-:S03]  /*9b90*/  @!P5 LEA R26, P0, R5, R208, 0x1 ;  /* 0x000000d0051ad211 */ /* 0x000fc600078008ff */
[----:B------:R1:W-:Y:S01]  /*9ba0*/  @P2 STS.128 [R198+0xa000], RZ ;  /* 0x00a000ffc6002388 */ /* 0x0003e20000000c00 */
        /* <DEDUP_REMOVED lines=14> */
[----:B------:R-:W-:Y:S02]  /*9c90*/  @!P2 IADD3.X R0, R134, UR7, R11, P1, P0 ;  /* 0x000000078600ac10 */ /* 0x000fe40008fe040b */
        /* <DEDUP_REMOVED lines=72> */
.L_x_2719:
[----:B------:R-:W-:Y:S05]  /*a120*/  BSYNC B0 ;  /* 0x0000000000007941 */ /* 0x000fea0003800000 */
.L_x_2718:
[----:B------:R-:W0:Y:S01]  /*a130*/  LDGDEPBAR ;  /* 0x00000000000079af */ /* 0x000e220000000000 */
[----:B-12---:R-:W-:Y:S01]  /*a140*/  IMAD.U32 R5, RZ, RZ, UR14 ;  /* 0x0000000eff057e24 */ /* 0x006fe2000f8e00ff */
[----:B------:R-:W-:Y:S01]  /*a150*/  MOV R0, UR7 ;  /* 0x0000000700007c02 */ /* 0x000fe20008000f00 */
[----:B------:R-:W-:-:S03]  /*a160*/  IMAD.U32 R4, RZ, RZ, UR14 ;  /* 0x0000000eff047e24 */ /* 0x000fc6000f8e00ff */
[----:B------:R-:W-:-:S04]  /*a170*/  LEA R208, P0, R5, R208, 0x1 ;  /* 0x000000d005d07211 */ /* 0x000fc800078008ff */
[----:B------:R-:W-:-:S09]  /*a180*/  LEA.HI.X R207, R4, R207, R0, 0x1, P0 ;  /* 0x000000cf04cf7211 */ /* 0x000fd200000f0c00 */
.L_x_2715:
        /* <DEDUP_REMOVED lines=80> */
[----:B------:R-:W-:Y:S01]  /*a690*/  FFMA.FTZ R223, R141, UR16, -R168 ;  /* 0x000000108ddf7c23 */ /* 0x000fe200080108a8 */
[----:B------:R-:W-:Y:S01]  /*a6a0*/  MUFU.EX2 R154, R154 ;  /* 0x0000009a009a7308 */ /* 0x000fe20000000800 */
[--C-:B------:R-:W-:Y:S01]  /*a6b0*/  FFMA.FTZ R222, R142, UR16, -R163.reuse ;  /* 0x000000108ede7c23 */ /* 0x100fe200080108a3 */
[--C-:B------:R-:W-:Y:S01]  /*a6c0*/  FFMA.FTZ R227, R140, UR16, -R163.reuse ;  /* 0x000000108ce37c23 */ /* 0x100fe200080108a3 */
[--C-:B------:R-:W-:Y:S01]  /*a6d0*/  FFMA.FTZ R164, R164, UR16, -R163.reuse ;  /* 0x00000010a4a47c23 */ /* 0x100fe200080108a3 */
[----:B------:R-:W-:Y:S01]  /*a6e0*/  LDSM.16.MT88.4 R140, [R186+0xf000] ;  /* 0x00f00000ba8c783b */ /* 0x000fe20000004200 */
[--C-:B------:R-:W-:Y:S01]  /*a6f0*/  FFMA.FTZ R162, R162, UR16, -R163.reuse ;  /* 0x00000010a2a27c23 */ /* 0x100fe200080108a3 */
[----:B------:R-:W-:-:S02]  /*a700*/  FFMA.FTZ R161, R161, UR16, -R163 ;  /* 0x00000010a1a17c23 */ /* 0x000fc400080108a3 */
        /* <DEDUP_REMOVED lines=78> */
[----:B------:R-:W-:Y:S01]  /*abf0*/  FFMA.FTZ R216, R151, UR16, -R168 ;  /* 0x0000001097d87c23 */ /* 0x000fe200080108a8 */
        /* <DEDUP_REMOVED lines=11> */
[----:B------:R-:W-:Y:S01]  /*acb0*/  LDSM.16.MT88.4 R148, [R184+0xd000] ;  /* 0x00d00000b894783b */ /* 0x000fe20000004200 */
[----:B------:R-:W-:-:S04]  /*acc0*/  FFMA.FTZ R156, R211, R160, R156 ;  /* 0x000000a0d39c7223 */ /* 0x000fc8000001009c */
        /* <DEDUP_REMOVED lines=14> */
[----:B------:R-:W-:Y:S01]  /*adb0*/  FMUL.FTZ R47, R51, R3 ;  /* 0x00000003332f7220 */ /* 0x000fe20000410000 */
[----:B------:R-:W-:-:S02]  /*adc0*/  FADD.FTZ R153, R153, R154 ;  /* 0x0000009a99997221 */ /* 0x000fc40000010000 */
        /* <DEDUP_REMOVED lines=213> */
.L_x_2712:
        /* <DEDUP_REMOVED lines=38> */
.L_x_2724:
[----:B------:R-:W-:Y:S04]  /*bd80*/  DEPBAR.LE SB0, 0x0 ;  /* 0x000080000000791a */ /* 0x000fe80000000000 */
[----:B------:R-:W-:Y:S01]  /*bd90*/  BAR.SYNC.DEFER_BLOCKING 0x0 ;  /* 0x0000000000007b1d */ /* 0x000fe20000010000 */
[C---:B------:R-:W-:Y:S01]  /*bda0*/  ISETP.GE.AND P5, PT, R199.reuse, UR14, PT ;  /* 0x0000000ec7007c0c */ /* 0x040fe2000bfa6270 */
[C---:B------:R-:W-:Y:S01]  /*bdb0*/  VIADD R3, R199.reuse, 0x40 ;  /* 0x00000040c7037836 */ /* 0x040fe20000000000 */
[----:B------:R-:W-:Y:S01]  /*bdc0*/  MOV R216, R206 ;  /* 0x000000ce00d87202 */ /* 0x000fe20000000f00 */
[----:B------:R-:W-:Y:S01]  /*bdd0*/  VIADD R4, R199, 0x80 ;  /* 0x00000080c7047836 */ /* 0x000fe20000000000 */
[----:B------:R-:W-:Y:S01]  /*bde0*/  UIADD3 UR10, UR10, -0x1, URZ ;  /* 0xffffffff0a0a7890 */ /* 0x000fe2000fffe03f */
[----:B------:R-:W-:Y:S01]  /*bdf0*/  IMAD.MOV.U32 R215, RZ, RZ, R205 ;  /* 0x000000ffffd77224 */ /* 0x000fe200078e00cd */
[----:B------:R-:W-:Y:S02]  /*be00*/  ISETP.GE.AND P4, PT, R3, UR14, PT ;  /* 0x0000000e03007c0c */ /* 0x000fe4000bf86270 */
[----:B------:R-:W-:Y:S01]  /*be10*/  ISETP.GE.AND P2, PT, R4, UR14, PT ;  /* 0x0000000e04007c0c */ /* 0x000fe2000bf46270 */
[----:B------:R-:W-:Y:S01]  /*be20*/  @!UPT UIADD3 URZ, URZ, URZ, URZ ;  /* 0x0000003f3f3ff290 */ /* 0x000fe2000fffe03f */
        /* <DEDUP_REMOVED lines=46> */
[----:B------:R-:W-:Y:S02]  /*c110*/  R2UR UR26, R4 ;  /* 0x00000000041a72ca */ /* 0x000fe400000e0000 */
[----:B------:R-:W-:Y:S02]  /*c120*/  R2UR UR32, R6 ;  /* 0x00000000062072ca */ /* 0x000fe400000e0000 */
[----:B------:R-:W-:Y:S02]  /*c130*/  R2UR UR33, R7 ;  /* 0x00000000072172ca */ /* 0x000fe400000e0000 */
[----:B------:R-:W-:Y:S01]  /*c140*/  R2UR UR27, R5 ;  /* 0x00000000051b72ca */ /* 0x000fe200000e0000 */
[----:B------:R-:W1:Y:S06]  /*c150*/  LDC.64 R6, c[0x0][0x250] ;  /* 0x00009400ff067b82 */ /* 0x000e6c0000000a00 */
[----:B------:R-:W-:Y:S02]  /*c160*/  IMAD.U32 R10, RZ, RZ, UR26 ;  /* 0x0000001aff0a7e24 */ /* 0x000fe4000f8e00ff */
[----:B------:R-:W2:Y:S01]  /*c170*/  LDC.64 R4, c[0x0][0x238] ;  /* 0x00008e00ff047b82 */ /* 0x000ea20000000a00 */
[----:B------:R-:W-:Y:S01]  /*c180*/  MOV R12, UR32 ;  /* 0x00000020000c7c02 */ /* 0x000fe20008000f00 */
[----:B------:R-:W-:Y:S02]  /*c190*/  IMAD.U32 R13, RZ, RZ, UR33 ;  /* 0x00000021ff0d7e24 */ /* 0x000fe4000f8e00ff */
[----:B------:R-:W-:Y:S03]  /*c1a0*/  MOV R11, UR27 ;  /* 0x0000001b000b7c02 */ /* 0x000fe60008000f00 */
[----:B------:R-:W3:Y:S04]  /*c1b0*/  LDG.E R3, desc[UR22][R12.64] ;  /* 0x000000160c037981 */ /* 0x000ee8000c1e1900 */
[----:B------:R-:W3:Y:S01]  /*c1c0*/  LDG.E R10, desc[UR22][R10.64] ;  /* 0x000000160a0a7981 */ /* 0x000ee2000c1e1900 */
[C---:B-1----:R-:W-:Y:S02]  /*c1d0*/  IMAD R8, R6.reuse, UR12, RZ ;  /* 0x0000000c06087c24 */ /* 0x042fe4000f8e02ff */
[----:B------:R-:W-:Y:S04]  /*c1e0*/  IMAD.WIDE.U32 R216, R6, UR21, RZ ;  /* 0x0000001506d87c25 */ /* 0x000fe8000f8e00ff */
[----:B------:R-:W-:Y:S04]  /*c1f0*/  IMAD R8, R7, UR21, R8 ;  /* 0x0000001507087c24 */ /* 0x000fe8000f8e0208 */
[----:B------:R-:W-:Y:S02]  /*c200*/  IMAD.IADD R217, R217, 0x1, R8 ;  /* 0x00000001d9d97824 */ /* 0x000fe400078e0208 */
[----:B---3--:R-:W-:Y:S04]  /*c210*/  IMAD.IADD R3, R3, 0x1, -R10 ;  /* 0x0000000103037824 */ /* 0x008fe800078e0a0a */
[-C--:B--2---:R-:W-:Y:S01]  /*c220*/  IMAD.WIDE.U32 R216, R3, R4.reuse, R216 ;  /* 0x0000000403d87225 */ /* 0x084fe200078e00d8 */
[----:B------:R-:W-:Y:S05]  /*c230*/  SHF.R.S32.HI R7, RZ, 0x1f, R3 ;  /* 0x0000001fff077819 */ /* 0x000fea0000011403 */
[----:B------:R-:W-:Y:S04]  /*c240*/  IMAD R6, R7, R4, RZ ;  /* 0x0000000407067224 */ /* 0x000fe800078e02ff */
[----:B------:R-:W-:Y:S05]  /*c250*/  IMAD R6, R3, R5, R6 ;  /* 0x0000000503067224 */ /* 0x000fea00078e0206 */
[----:B------:R-:W-:Y:S07]  /*c260*/  IADD3 R215, R217, R6, RZ ;  /* 0x00000006d9d77210 */ /* 0x000fee0007ffe0ff */
.L_x_2721:
[----:B------:R-:W-:Y:S01]  /*c270*/  IADD3 R3, P1, R197, R216, RZ ;  /* 0x000000d8c5037210 */ /* 0x000fe20007f3e0ff */
[----:B------:R-:W-:Y:S01]  /*c280*/  @P5 STS.128 [R198+0xc000], RZ ;  /* 0x00c000ffc6005388 */ /* 0x000fe20000000c00 */
[-C--:B------:R-:W-:Y:S02]  /*c290*/  LEA R214, P0, R216, R210.reuse, 0x1 ;  /* 0x000000d2d8d67211 */ /* 0x080fe400078008ff */
[CC--:B------:R-:W-:Y:S01]  /*c2a0*/  @!P5 LEA R226, P6, R3.reuse, R210.reuse, 0x1 ;  /* 0x000000d203e2d211 */ /* 0x0c0fe200078c08ff */
[--C-:B------:R-:W-:Y:S01]  /*c2b0*/  IMAD.X R212, R196, 0x1, R215.reuse, P1 ;  /* 0x00000001c4d47824 */ /* 0x100fe200008e06d7 */
[-C--:B------:R-:W-:Y:S02]  /*c2c0*/  LEA.HI.X R215, R216, R213.reuse, R215, 0x1, P0 ;  /* 0x000000d5d8d77211 */ /* 0x080fe400000f0cd7 */
[CC--:B------:R-:W-:Y:S02]  /*c2d0*/  @!P4 LEA R222, P1, R3.reuse, R210.reuse, 0x1 ;  /* 0x000000d203dec211 */ /* 0x0c0fe400078208ff */
[CCC-:B------:R-:W-:Y:S01]  /*c2e0*/  @!P5 LEA.HI.X R227, R3.reuse, R213.reuse, R212.reuse, 0x1, P6 ;  /* 0x000000d503e3d211 */ /* 0x1c0fe200030f0cd4 */
[----:B------:R-:W-:Y:S01]  /*c2f0*/  @!PT LDS RZ, [RZ] ;  /* 0x00000000fffff984 */ /* 0x000fe20000000800 */
[----:B------:R-:W-:Y:S01]  /*c300*/  @!PT LDS RZ, [RZ] ;  /* 0x00000000fffff984 */ /* 0x000fe20000000800 */
[----:B------:R-:W-:Y:S01]  /*c310*/  @!PT LDS RZ, [RZ] ;  /* 0x00000000fffff984 */ /* 0x000fe20000000800 */
[----:B------:R1:W-:Y:S01]  /*c320*/  @!P5 LDGSTS.E.BYPASS.LTC128B.128 [R198+0xc000], desc[UR22][R214.64] ;  /* 0x0c000000d6c6dfae */ /* 0x0003e2000b901d56 */
[C-C-:B------:R-:W-:Y:S02]  /*c330*/  @!P4 LEA.HI.X R223, R3.reuse, R213, R212.reuse, 0x1, P1 ;  /* 0x000000d503dfc211 */ /* 0x140fe400008f0cd4 */
[-C--:B------:R-:W-:Y:S01]  /*c340*/  @!P2 LEA R220, P0, R3, R210.reuse, 0x1 ;  /* 0x000000d203dca211 */ /* 0x080fe200078008ff */
[----:B------:R-:W-:Y:S01]  /*c350*/  @P4 STS.128 [R198+0xe000], RZ ;  /* 0x00e000ffc6004388 */ /* 0x000fe20000000c00 */
[----:B------:R-:W-:Y:S02]  /*c360*/  IADD3 R217, P6, R197, R3, RZ ;  /* 0x00000003c5d97210 */ /* 0x000fe40007fde0ff */
[-CC-:B------:R-:W-:Y:S01]  /*c370*/  @!P2 LEA.HI.X R221, R3, R213.reuse, R212.reuse, 0x1, P0 ;  /* 0x000000d503dda211 */ /* 0x180fe200000f0cd4 */
[----:B------:R-:W-:Y:S01]  /*c380*/  @!PT LDS RZ, [RZ] ;  /* 0x00000000fffff984 */ /* 0x000fe20000000800 */
[----:B------:R-:W-:Y:S01]  /*c390*/  @!PT LDS RZ, [RZ] ;  /* 0x00000000fffff984 */ /* 0x000fe20000000800 */
[----:B------:R-:W-:Y:S01]  /*c3a0*/  @!PT LDS RZ, [RZ] ;  /* 0x00000000fffff984 */ /* 0x000fe20000000800 */
[----:B------:R1:W-:Y:S01]  /*c3b0*/  @!P4 LDGSTS.E.BYPASS.LTC128B.128 [R198+0xe000], desc[UR22][R214.64+0x80] ;  /* 0x0e000080d6c6cfae */ /* 0x0003e2000b901d56 */
[CC--:B------:R-:W-:Y:S01]  /*c3c0*/  @!P4 LEA R218, P1, R217.reuse, R210.reuse, 0x1 ;  /* 0x000000d2d9dac211 */ /* 0x0c0fe200078208ff */
[C---:B------:R-:W-:Y:S01]  /*c3d0*/  IMAD.X R212, R196.reuse, 0x1, R212, P6 ;  /* 0x00000001c4d47824 */ /* 0x040fe200030e06d4 */
[CC--:B------:R-:W-:Y:S01]  /*c3e0*/  @!P5 LEA R224, P6, R217.reuse, R210.reuse, 0x1 ;  /* 0x000000d2d9e0d211 */ /* 0x0c0fe200078c08ff */
[----:B------:R-:W-:Y:S01]  /*c3f0*/  @P2 STS.128 [R198+0x10000], RZ ;  /* 0x010000ffc6002388 */ /* 0x000fe20000000c00 */
[CC--:B------:R-:W-:Y:S02]  /*c400*/  @!P2 LEA R216, P0, R217.reuse, R210.reuse, 0x1 ;  /* 0x000000d2d9d8a211 */ /* 0x0c0fe400078008ff */
[CCC-:B------:R-:W-:Y:S01]  /*c410*/  @!P5 LEA.HI.X R225, R217.reuse, R213.reuse, R212.reuse, 0x1, P6 ;  /* 0x000000d5d9e1d211 */ /* 0x1c0fe200030f0cd4 */
[----:B------:R-:W-:Y:S01]  /*c420*/  @!PT LDS RZ, [RZ] ;  /* 0x00000000fffff984 */ /* 0x000fe20000000800 */
[----:B------:R-:W-:Y:S01]  /*c430*/  @!PT LDS RZ, [RZ] ;  /* 0x00000000fffff984 */ /* 0x000fe20000000800 */
[----:B------:R-:W-:Y:S01]  /*c440*/  @!PT LDS RZ, [RZ] ;  /* 0x00000000fffff984 */ /* 0x000fe20000000800 */
[----:B------:R1:W-:Y:S01]  /*c450*/  @!P2 LDGSTS.E.BYPASS.LTC128B.128 [R198+0x10000], desc[UR22][R214.64+0x100] ;  /* 0x10000100d6c6afae */ /* 0x0003e2000b901d56 */
[--C-:B------:R-:W-:Y:S02]  /*c460*/  @!P4 LEA.HI.X R219, R217, R213, R212.reuse, 0x1, P1 ;  /* 0x000000d5d9dbc211 */ /* 0x100fe400008f0cd4 */
[----:B------:R-:W-:Y:S01]  /*c470*/  IADD3 R3, P6, R197, R217, RZ ;  /* 0x000000d9c5037210 */ /* 0x000fe20007fde0ff */
[----:B------:R-:W-:Y:S01]  /*c480*/  @P5 STS.128 [R198+0xc800], RZ ;  /* 0x00c800ffc6005388 */ /* 0x000fe20000000c00 */
[-CC-:B------:R-:W-:Y:S02]  /*c490*/  @!P2 LEA.HI.X R217, R217, R213.reuse, R212.reuse, 0x1, P0 ;  /* 0x000000d5d9d9a211 */ /* 0x180fe400000f0cd4 */
[CC--:B------:R-:W-:Y:S01]  /*c4a0*/  @!P4 LEA R228, P1, R3.reuse, R210.reuse, 0x1 ;  /* 0x000000d203e4c211 */ /* 0x0c0fe200078208ff */
[----:B------:R-:W-:Y:S01]  /*c4b0*/  @!PT LDS RZ, [RZ] ;  /* 0x00000000fffff984 */ /* 0x000fe20000000800 */
[----:B------:R-:W-:Y:S01]  /*c4c0*/  @!PT LDS RZ, [RZ] ;  /* 0x00000000fffff984 */ /* 0x000fe20000000800 */
[----:B------:R-:W-:Y:S01]  /*c4d0*/  @!PT LDS RZ, [RZ] ;  /* 0x00000000fffff984 */ /* 0x000fe20000000800 */
[----:B------:R1:W-:Y:S01]  /*c4e0*/  @!P5 LDGSTS.E.BYPASS.LTC128B.128 [R198+0xc800], desc[UR22][R226.64] ;  /* 0x0c800000e2c6dfae */ /* 0x0003e2000b901d56 */
        /* <DEDUP_REMOVED lines=12> */
[----:B------:R-:W-:Y:S01]  /*c5b0*/  @P2 STS.128 [R198+0x10800], RZ ;  /* 0x010800ffc6002388 */ /* 0x000fe20000000c00 */
[----:B------:R-:W-:Y:S01]  /*c5c0*/  ISETP.LT.AND P0, PT, R195, UR10, PT ;  /* 0x0000000ac3007c0c */ /* 0x000fe2000bf01270 */
[----:B------:R-:W-:Y:S02]  /*c5d0*/  IMAD.MOV.U32 R213, RZ, RZ, R215 ;  /* 0x000000ffffd57224 */ /* 0x000fe400078e00d7 */
        /* <DEDUP_REMOVED lines=265> */
.L_x_2723:
        /* <DEDUP_REMOVED lines=45> */
[CC--:B------:R-:W-:Y:S01]  /*d940*/  @!P2 LEA R152, P0, R3.reuse, R208.reuse, 0x1 ;  /* 0x000000d00398a211 */ /* 0x0c0fe200078008ff */
        /* <DEDUP_REMOVED lines=43> */
.L_x_2722:
[----:B------:R-:W-:Y:S04]  /*dc00*/  MOV R3, UR10 ;  /* 0x0000000a00037c02 */ /* 0x000fe80008000f00 */
[----:B------:R-:W-:Y:S04]  /*dc10*/  LEA R3, R3, R204, 0x6 ;  /* 0x000000cc03037211 */ /* 0x000fe800078e30ff */
[C---:B------:R-:W-:Y:S01]  /*dc20*/  IADD3 R132, R3.reuse, 0x1, RZ ;  /* 0x0000000103847810 */ /* 0x040fe20007ffe0ff */
[C---:B------:R-:W-:Y:S01]  /*dc30*/  VIADD R133, R3.reuse, 0x8 ;  /* 0x0000000803857836 */ /* 0x040fe20000000000 */
[CC--:B------:R-:W-:Y:S02]  /*dc40*/  ISETP.GE.AND P1, PT, R3.reuse, R203.reuse, PT ;  /* 0x000000cb0300720c */ /* 0x0c0fe40003f26270 */
[C---:B------:R-:W-:Y:S02]  /*dc50*/  ISETP.GE.AND P5, PT, R132.reuse, R203, PT ;  /* 0x000000cb8400720c */ /* 0x040fe40003fa6270 */
[C---:B------:R-:W-:Y:S02]  /*dc60*/  ISETP.GE.AND P0, PT, R132.reuse, R201, PT ;  /* 0x000000c98400720c */ /* 0x040fe40003f06270 */
[C---:B------:R-:W-:Y:S02]  /*dc70*/  ISETP.GE.OR P5, PT, R132.reuse, R202, !P5 ;  /* 0x000000ca8400720c */ /* 0x040fe40006fa6670 */
[----:B------:R-:W-:Y:S02]  /*dc80*/  ISETP.GE.OR P0, PT, R132, R200, !P0 ;  /* 0x000000c88400720c */ /* 0x000fe40004706670 */
[CC--:B------:R-:W-:Y:S02]  /*dc90*/  ISETP.GE.OR P1, PT, R3.reuse, R202.reuse, !P1 ;  /* 0x000000ca0300720c */ /* 0x0c0fe40004f26670 */
[----:B------:R-:W-:Y:S02]  /*dca0*/  IADD3 R132, R3, 0x9, RZ ;  /* 0x0000000903847810 */ /* 0x000fe40007ffe0ff */
[----:B-1----:R-:W-:Y:S02]  /*dcb0*/  FSEL R138, R4, -INF , !P1 ;  /* 0xff800000048a7808 */ /* 0x002fe40004800000 */
[----:B------:R-:W-:Y:S02]  /*dcc0*/  ISETP.GE.AND P4, PT, R133, R203, PT ;  /* 0x000000cb8500720c */ /* 0x000fe40003f86270 */
[----:B------:R-:W-:Y:S02]  /*dcd0*/  ISETP.GE.AND P2, PT, R3, R201, PT ;  /* 0x000000c90300720c */ /* 0x000fe40003f46270 */
[CC--:B------:R-:W-:Y:S02]  /*dce0*/  ISETP.GE.AND P1, PT, R132.reuse, R203.reuse, PT ;  /* 0x000000cb8400720c */ /* 0x0c0fe40003f26270 */
[----:B------:R-:W-:Y:S02]  /*dcf0*/  FSEL R136, R5, -INF , !P5 ;  /* 0xff80000005887808 */ /* 0x000fe40006800000 */
[----:B------:R-:W-:Y:S02]  /*dd00*/  ISETP.GE.OR P4, PT, R133, R202, !P4 ;  /* 0x000000ca8500720c */ /* 0x000fe40006786670 */
[C---:B------:R-:W-:Y:S02]  /*dd10*/  ISETP.GE.OR P2, PT, R3.reuse, R200, !P2 ;  /* 0x000000c80300720c */ /* 0x040fe40005746670 */
[-C--:B------:R-:W-:Y:S02]  /*dd20*/  ISETP.GE.OR P1, PT, R132, R202.reuse, !P1 ;  /* 0x000000ca8400720c */ /* 0x080fe40004f26670 */
[C---:B------:R-:W-:Y:S02]  /*dd30*/  IADD3 R4, R3.reuse, 0x10, RZ ;  /* 0x0000001003047810 */ /* 0x040fe40007ffe0ff */
[----:B------:R-:W-:Y:S02]  /*dd40*/  IADD3 R5, R3, 0x11, RZ ;  /* 0x0000001103057810 */ /* 0x000fe40007ffe0ff */
[----:B------:R-:W-:Y:S02]  /*dd50*/  FSEL R7, R7, -INF , !P0 ;  /* 0xff80000007077808 */ /* 0x000fe40004000000 */
[----:B------:R-:W-:Y:S02]  /*dd60*/  FSEL R148, R8, -INF , !P4 ;  /* 0xff80000008947808 */ /* 0x000fe40006000000 */
[----:B------:R-:W-:Y:S02]  /*dd70*/  FSEL R135, R6, -INF , !P2 ;  /* 0xff80000006877808 */ /* 0x000fe40005000000 */
[----:B------:R-:W-:Y:S02]  /*dd80*/  FSEL R134, R9, -INF , !P1 ;  /* 0xff80000009867808 */ /* 0x000fe40004800000 */
[C---:B------:R-:W-:Y:S02]  /*dd90*/  ISETP.GE.AND P0, PT, R4.reuse, R203, PT ;  /* 0x000000cb0400720c */ /* 0x040fe40003f06270 */
[-C--:B------:R-:W-:Y:S02]  /*dda0*/  ISETP.GE.AND P5, PT, R4, R201.reuse, PT ;  /* 0x000000c90400720c */ /* 0x080fe40003fa6270 */
[-C--:B------:R-:W-:Y:S02]  /*ddb0*/  ISETP.GE.AND P6, PT, R133, R201.reuse, PT ;  /* 0x000000c98500720c */ /* 0x080fe40003fc6270 */
[----:B------:R-:W-:Y:S02]  /*ddc0*/  ISETP.GE.AND P2, PT, R132, R201, PT ;  /* 0x000000c98400720c */ /* 0x000fe40003f46270 */
[C---:B------:R-:W-:Y:S02]  /*ddd0*/  ISETP.GE.AND P4, PT, R5.reuse, R203, PT ;  /* 0x000000cb0500720c */ /* 0x040fe40003f86270 */
[----:B------:R-:W-:Y:S02]  /*dde0*/  ISETP.GE.AND P1, PT, R5, R201, PT ;  /* 0x000000c90500720c */ /* 0x000fe40003f26270 */
[C---:B------:R-:W-:Y:S02]  /*ddf0*/  ISETP.GE.OR P0, PT, R4.reuse, R202, !P0 ;  /* 0x000000ca0400720c */ /* 0x040fe40004706670 */
[-C--:B------:R-:W-:Y:S01]  /*de00*/  ISETP.GE.OR P5, PT, R4, R200.reuse, !P5 ;  /* 0x000000c80400720c */ /* 0x080fe20006fa6670 */
[----:B------:R-:W-:Y:S01]  /*de10*/  VIADD R4, R3, 0x18 ;  /* 0x0000001803047836 */ /* 0x000fe20000000000 */
[-C--:B------:R-:W-:Y:S02]  /*de20*/  ISETP.GE.OR P6, PT, R133, R200.reuse, !P6 ;  /* 0x000000c88500720c */ /* 0x080fe400077c6670 */
[-C--:B------:R-:W-:Y:S02]  /*de30*/  ISETP.GE.OR P2, PT, R132, R200.reuse, !P2 ;  /* 0x000000c88400720c */ /* 0x080fe40005746670 */
[C---:B------:R-:W-:Y:S02]  /*de40*/  ISETP.GE.OR P1, PT, R5.reuse, R200, !P1 ;  /* 0x000000c80500720c */ /* 0x040fe40004f26670 */
[-C--:B------:R-:W-:Y:S02]  /*de50*/  ISETP.GE.OR P4, PT, R5, R202.reuse, !P4 ;  /* 0x000000ca0500720c */ /* 0x080fe40006786670 */
[----:B------:R-:W-:Y:S02]  /*de60*/  IADD3 R5, R3, 0x19, RZ ;  /* 0x0000001903057810 */ /* 0x000fe40007ffe0ff */
[----:B------:R-:W-:Y:S02]  /*de70*/  FSEL R9, R10, -INF , !P6 ;  /* 0xff8000000a097808 */ /* 0x000fe40007000000 */
[----:B------:R-:W-:Y:S02]  /*de80*/  FSEL R11, R11, -INF , !P2 ;  /* 0xff8000000b0b7808 */ /* 0x000fe40005000000 */
[----:B------:R-:W-:Y:S02]  /*de90*/  FSEL R164, R12, -INF , !P0 ;  /* 0xff8000000ca47808 */ /* 0x000fe40004000000 */
[----:B------:R-:W-:Y:S02]  /*dea0*/  FSEL R160, R13, -INF , !P4 ;  /* 0xff8000000da07808 */ /* 0x000fe40006000000 */
[C---:B------:R-:W-:Y:S02]  /*deb0*/  ISETP.GE.AND P2, PT, R4.reuse, R203, PT ;  /* 0x000000cb0400720c */ /* 0x040fe40003f46270 */
[C---:B------:R-:W-:Y:S02]  /*dec0*/  ISETP.GE.AND P6, PT, R4.reuse, R201, PT ;  /* 0x000000c90400720c */ /* 0x040fe40003fc6270 */
[C---:B------:R-:W-:Y:S02]  /*ded0*/  ISETP.GE.AND P0, PT, R5.reuse, R203, PT ;  /* 0x000000cb0500720c */ /* 0x040fe40003f06270 */
[C---:B------:R-:W-:Y:S02]  /*dee0*/  ISETP.GE.AND P4, PT, R5.reuse, R201, PT ;  /* 0x000000c90500720c */ /* 0x040fe40003f86270 */
        /* <DEDUP_REMOVED lines=157> */
[----:B------:R-:W-:Y:S04]  /*e8c0*/  ISETP.LT.AND P0, PT, R195, UR10, PT ;  /* 0x0000000ac3007c0c */ /* 0x000fe8000bf01270 */
        /* <DEDUP_REMOVED lines=320> */
.L_x_2720:
[----:B------:R-:W1:Y:S01]  /*fcd0*/  SHFL.BFLY PT, R0, R209, 0x2, 0x1f ;  /* 0x0c401f00d1007f89 */ /* 0x000e6200000e0000 */
[----:B------:R-:W2:Y:S01]  /*fce0*/  S2UR UR4, SR_CgaCtaId ;  /* 0x00000000000479c3 */ /* 0x000ea20000008800 */
[----:B------:R-:W-:Y:S01]  /*fcf0*/  MOV R7, 0x3f800000 ;  /* 0x3f80000000077802 */ /* 0x000fe20000000f00 */
[----:B------:R-:W-:Y:S01]  /*fd00*/  UMOV UR6, 0x400 ;  /* 0x0000040000067882 */ /* 0x000fe20000000000 */
[----:B------:R-:W3:Y:S01]  /*fd10*/  SHFL.BFLY PT, R2, R211, 0x2, 0x1f ;  /* 0x0c401f00d3027f89 */ /* 0x000ee200000e0000 */
[----:B------:R-:W-:Y:S01]  /*fd20*/  MOV R6, 0x3f800000 ;  /* 0x3f80000000067802 */ /* 0x000fe20000000f00 */
[----:B------:R-:W-:Y:S03]  /*fd30*/  BSSY B0, `(.L_x_2725) ;  /* 0x0000105000007945 */ /* 0x000fe60003800000 */
[----:B------:R-:W-:Y:S06]  /*fd40*/  BAR.SYNC.DEFER_BLOCKING 0x0 ;  /* 0x0000000000007b1d */ /* 0x000fec0000010000 */
[----:B------:R-:W4:Y:S01]  /*fd50*/  S2R R29, SR_CTAID.Y ;  /* 0x00000000001d7919 */ /* 0x000f220000002600 */
[----:B-1----:R-:W-:Y:S01]  /*fd60*/  FADD.FTZ R5, R0, R209 ;  /* 0x000000d100057221 */ /* 0x002fe20000010000 */
[----:B--2---:R-:W-:Y:S01]  /*fd70*/  ULEA UR4, UR4, UR6, 0x18 ;  /* 0x0000000604047291 */ /* 0x004fe2000f8ec03f */
[----:B------:R-:W1:Y:S01]  /*fd80*/  S2R R0, SR_TID.X ;  /* 0x0000000000007919 */ /* 0x000e620000002100 */
[----:B---3--:R-:W-:-:S02]  /*fd90*/  FADD.FTZ R11, R2, R211 ;  /* 0x000000d3020b7221 */ /* 0x008fc40000010000 */
[----:B------:R-:W2:Y:S04]  /*fda0*/  SHFL.BFLY PT, R2, R5, 0x1, 0x1f ;  /* 0x0c201f0005027f89 */ /* 0x000ea800000e0000 */
[----:B------:R-:W3:Y:S01]  /*fdb0*/  SHFL.BFLY PT, R4, R11, 0x1, 0x1f ;  /* 0x0c201f000b047f89 */ /* 0x000ee200000e0000 */
[----:B--2---:R-:W-:Y:S01]  /*fdc0*/  FADD.FTZ R2, R5, R2 ;  /* 0x0000000205027221 */ /* 0x004fe20000010000 */
[----:B-1----:R-:W-:Y:S01]  /*fdd0*/  SHF.R.S32.HI R9, RZ, 0x1f, R0 ;  /* 0x0000001fff097819 */ /* 0x002fe20000011400 */
[----:B---3--:R-:W-:-:S03]  /*fde0*/  FADD.FTZ R4, R11, R4 ;  /* 0x000000040b047221 */ /* 0x008fc60000010000 */
        /* <DEDUP_REMOVED lines=8> */
[----:B------:R-:W-:Y:S01]  /*fe70*/  LEA.HI R9, R9, R0, RZ, 0x5 ;  /* 0x0000000009097211 */ /* 0x000fe200078f28ff */
[----:B------:R-:W2:Y:S01]  /*fe80*/  @P3 LDC R28, c[0x0][0x2e8] ;  /* 0x0000ba00ff1c3b82 */ /* 0x000ea20000000800 */
[----:B------:R-:W-:Y:S02]  /*fe90*/  LOP3.LUT R5, R5, 0xfffffff8, RZ, 0xc0, !PT ;  /* 0xfffffff805057812 */ /* 0x000fe400078ec0ff */
[----:B------:R-:W-:Y:S02]  /*fea0*/  LOP3.LUT R17, R8, 0x1ffffffc, RZ, 0xc0, !PT ;  /* 0x1ffffffc08117812 */ /* 0x000fe400078ec0ff */
[----:B------:R-:W-:Y:S01]  /*feb0*/  IADD3 R5, R10, -R5, RZ ;  /* 0x800000050a057210 */ /* 0x000fe20007ffe0ff */
[----:B------:R-:W3:Y:S01]  /*fec0*/  @P4 MUFU.RCP R7, R4 ;  /* 0x0000000400074308 */ /* 0x000ee20000001000 */
[----:B------:R-:W5:Y:S01]  /*fed0*/  S2R R10, SR_TID.X ;  /* 0x00000000000a7919 */ /* 0x000f620000002100 */
[----:B------:R-:W-:-:S02]  /*fee0*/  LOP3.LUT R13, R12, 0xfffffff0, RZ, 0xc0, !PT ;  /* 0xfffffff00c0d7812 */ /* 0x000fc400078ec0ff */
[----:B------:R-:W-:Y:S02]  /*fef0*/  SHF.L.U32 R19, R5, 0x6, RZ ;  /* 0x0000000605137819 */ /* 0x000fe400000006ff */
[----:B------:R-:W-:Y:S02]  /*ff00*/  SHF.R.S32.HI R12, RZ, 0x5, R9 ;  /* 0x00000005ff0c7819 */ /* 0x000fe40000011409 */
[----:B------:R-:W-:Y:S01]  /*ff10*/  IADD3 R17, -R17, R0, RZ ;  /* 0x0000000011117210 */ /* 0x000fe20007ffe1ff */
[C---:B-1----:R-:W-:Y:S01]  /*ff20*/  FMUL.FTZ R131, R6.reuse, R131 ;  /* 0x0000008306837220 */ /* 0x042fe20000410000 */
[----:B------:R-:W-:Y:S01]  /*ff30*/  LOP3.LUT R15, R5, 0x1, RZ, 0xc0, !PT ;  /* 0x00000001050f7812 */ /* 0x000fe200078ec0ff */
[C---:B------:R-:W-:Y:S01]  /*ff40*/  FMUL.FTZ R130, R6.reuse, R130 ;  /* 0x0000008206827220 */ /* 0x040fe20000410000 */
[----:B------:R-:W-:Y:S01]  /*ff50*/  IADD3 R13, -R13, R0, RZ ;  /* 0x000000000d0d7210 */ /* 0x000fe20007ffe1ff */
[C---:B------:R-:W-:Y:S01]  /*ff60*/  FMUL.FTZ R127, R6.reuse, R127 ;  /* 0x0000007f067f7220 */ /* 0x040fe20000410000 */
[----:B------:R-:W-:Y:S01]  /*ff70*/  LOP3.LUT R19, R19, 0x1c0, RZ, 0xc0, !PT ;  /* 0x000001c013137812 */ /* 0x000fe200078ec0ff */
[----:B------:R-:W-:Y:S01]  /*ff80*/  FMUL.FTZ R126, R6, R126 ;  /* 0x0000007e067e7220 */ /* 0x000fe20000410000 */
[----:B------:R-:W-:Y:S01]  /*ff90*/  ISETP.NE.U32.AND P0, PT, R15, 0x1, PT ;  /* 0x000000010f00780c */ /* 0x000fe20003f05070 */
[----:B---3--:R-:W-:Y:S01]  /*ffa0*/  FMUL.FTZ R128, R7, R128 ;  /* 0x0000008007807220 */ /* 0x008fe20000410000 */
[----:B------:R-:W-:Y:S01]  /*ffb0*/  LEA.HI R19, R19, R19, RZ, 0x1d ;  /* 0x0000001313137211 */ /* 0x000fe200078fe8ff */
[----:B------:R-:W-:Y:S01]  /*ffc0*/  FMUL.FTZ R129, R7, R129 ;  /* 0x0000008107817220 */ /* 0x000fe20000410000 */
[----:B------:R-:W-:Y:S01]  /*ffd0*/  R2P PR, R5, 0x6 ;  /* 0x0000000605007804 */ /* 0x000fe20000000000 */
        /* <DEDUP_REMOVED lines=12> */
[----:B-----5:R-:W-:Y:S01]  /*100a0*/  SHF.R.S32.HI R11, RZ, 0x1f, R10 ;  /* 0x0000001fff0b7819 */ /* 0x020fe2000001140a */
[C---:B------:R-:W-:Y:S01]  /*100b0*/  FMUL.FTZ R105, R7.reuse, R105 ;  /* 0x0000006907697220 */ /* 0x040fe20000410000 */
[C---:B------:R-:W-:Y:S01]  /*100c0*/  FMUL.FTZ R100, R7.reuse, R100 ;  /* 0x0000006407647220 */ /* 0x040fe20000410000 */
[----:B------:R-:W-:Y:S01]  /*100d0*/  FMUL.FTZ R101, R7, R101 ;  /* 0x0000006507657220 */ /* 0x000fe20000410000 */
[----:B------:R-:W-:Y:S01]  /*100e0*/  LEA.HI R14, R11, R10, RZ, 0x4 ;  /* 0x0000000a0b0e7211 */ /* 0x000fe200078f20ff */
[C---:B------:R-:W-:Y:S01]  /*100f0*/  FMUL.FTZ R36, R7.reuse, R36 ;  /* 0x0000002407247220 */ /* 0x040fe20000410000 */
[C---:B------:R-:W-:Y:S01]  /*10100*/  FMUL.FTZ R37, R7.reuse, R37 ;  /* 0x0000002507257220 */ /* 0x040fe20000410000 */
[C---:B------:R-:W-:Y:S01]  /*10110*/  FMUL.FTZ R40, R7.reuse, R40 ;  /* 0x0000002807287220 */ /* 0x040fe20000410000 */
[----:B------:R-:W-:Y:S01]  /*10120*/  SHF.R.S32.HI R8, RZ, 0x4, R14 ;  /* 0x00000004ff087819 */ /* 0x000fe2000001140e */
[C---:B------:R-:W-:Y:S01]  /*10130*/  FMUL.FTZ R41, R7.reuse, R41 ;  /* 0x0000002907297220 */ /* 0x040fe20000410000 */
[----:B------:R-:W-:Y:S01]  /*10140*/  LEA R14, R12, R17, 0x9 ;  /* 0x000000110c0e7211 */ /* 0x000fe200078e48ff */
[C---:B------:R-:W-:Y:S01]  /*10150*/  FMUL.FTZ R44, R7.reuse, R44 ;  /* 0x0000002c072c7220 */ /* 0x040fe20000410000 */
[----:B------:R-:W-:Y:S01]  /*10160*/  SHF.L.U32 R15, R8, 0x6, RZ ;  /* 0x00000006080f7819 */ /* 0x000fe200000006ff */
        /* <DEDUP_REMOVED lines=10> */
[C---:B------:R-:W-:Y:S01]  /*10210*/  FMUL.FTZ R56, R7.reuse, R56 ;  /* 0x0000003807387220 */ /* 0x040fe20000410000 */
[----:B------:R-:W-:Y:S01]  /*10220*/  SHF.R.U32.HI R15, RZ, 0x3, R15 ;  /* 0x00000003ff0f7819 */ /* 0x000fe2000001160f */
[----:B------:R-:W-:Y:S01]  /*10230*/  FMUL.FTZ R57, R7, R57 ;  /* 0x0000003907397220 */ /* 0x000fe20000410000 */
[----:B------:R-:W-:Y:S01]  /*10240*/  LOP3.LUT R18, R17, 0xffffffe, RZ, 0xc0, !PT ;  /* 0x0ffffffe11127812 */ /* 0x000fe200078ec0ff */
[C---:B------:R-:W-:Y:S01]  /*10250*/  FMUL.FTZ R60, R7.reuse, R60 ;  /* 0x0000003c073c7220 */ /* 0x040fe20000410000 */
[----:B------:R-:W-:Y:S01]  /*10260*/  LEA R14, R14, UR4, 0x2 ;  /* 0x000000040e0e7c11 */ /* 0x000fe2000f8e10ff */
        /* <DEDUP_REMOVED lines=72> */
[----:B------:R-:W-:Y:S01]  /*106f0*/  SEL R7, R7, 0xffffff80, !P2 ;  /* 0xffffff8007077807 */ /* 0x000fe20005000000 */
[----:B------:R-:W3:Y:S01]  /*10700*/  @P3 MUFU.LG2 R2, R2 ;  /* 0x0000000200023308 */ /* 0x000ee20000000c00 */
        /* <DEDUP_REMOVED lines=8> */
[-C--:B------:R-:W-:Y:S02]  /*10790*/  IADD3 R19, R16, R7.reuse, RZ ;  /* 0x0000000710137210 */ /* 0x080fe40007ffe0ff */
[----:B------:R-:W-:Y:S01]  /*107a0*/  IADD3 R7, R18, R7, RZ ;  /* 0x0000000712077210 */ /* 0x000fe20007ffe0ff */
[----:B------:R-:W-:Y:S01]  /*107b0*/  STS.64 [R16+0x800], R122 ;  /* 0x0008007a10007388 */ /* 0x000fe20000000a00 */
[----:B------:R-:W-:Y:S02]  /*107c0*/  LEA.HI R31, R11, R10, RZ, 0x5 ;  /* 0x0000000a0b1f7211 */ /* 0x000fe400078f28ff */
[----:B------:R-:W-:Y:S01]  /*107d0*/  LEA R11, R15, UR4, 0x2 ;  /* 0x000000040f0b7c11 */ /* 0x000fe2000f8e10ff */
[----:B------:R-:W-:Y:S01]  /*107e0*/  STS.64 [R18], R116 ;  /* 0x0000007412007388 */ /* 0x000fe20000000a00 */
[----:B------:R-:W5:Y:S01]  /*107f0*/  S2UR UR4, SR_CTAID.Z ;  /* 0x00000000000479c3 */ /* 0x000f620000002700 */
[----:B------:R-:W-:-:S02]  /*10800*/  LOP3.LUT R31, R31, 0xffffffe0, RZ, 0xc0, !PT ;  /* 0xffffffe01f1f7812 */ /* 0x000fc400078ec0ff */
[----:B------:R-:W-:Y:S01]  /*10810*/  STS.64 [R18+0x800], R118 ;  /* 0x0008007612007388 */ /* 0x000fe20000000a00 */
[----:B------:R-:W-:Y:S02]  /*10820*/  LOP3.LUT R9, R9, 0xffffffe0, RZ, 0xc0, !PT ;  /* 0xffffffe009097812 */ /* 0x000fe400078ec0ff */
[----:B------:R-:W-:Y:S01]  /*10830*/  IADD3 R10, -R31, R10, RZ ;  /* 0x0000000a1f0a7210 */ /* 0x000fe20007ffe1ff */
[----:B------:R-:W-:Y:S01]  /*10840*/  STS.64 [R5], R112 ;  /* 0x0000007005007388 */ /* 0x000fe20000000a00 */
[----:B------:R-:W5:Y:S01]  /*10850*/  @P4 LDC R31, c[0x0][0x2e8] ;  /* 0x0000ba00ff1f4b82 */ /* 0x000f620000000800 */
[----:B------:R-:W-:Y:S02]  /*10860*/  IADD3 R9, -R9, R0, RZ ;  /* 0x0000000009097210 */ /* 0x000fe40007ffe1ff */
[----:B------:R-:W-:Y:S02]  /*10870*/  STS.64 [R5+0x800], R114 ;  /* 0x0008007205007388 */ /* 0x000fe40000000a00 */
[----:B------:R-:W-:-:S02]  /*10880*/  LOP3.LUT P0, RZ, R9, 0x3, RZ, 0xc0, !PT ;  /* 0x0000000309ff7812 */ /* 0x000fc4000780c0ff */
[----:B------:R-:W-:Y:S01]  /*10890*/  STS.64 [R17], R108 ;  /* 0x0000006c11007388 */ /* 0x000fe20000000a00 */
[----:B------:R-:W-:-:S03]  /*108a0*/  MOV R9, 0xff800000 ;  /* 0xff80000000097802 */ /* 0x000fc60000000f00 */
        /* <DEDUP_REMOVED lines=26> */
[----:B------:R-:W-:Y:S04]  /*10a50*/  STS.64 [R16+0x8800], R78 ;  /* 0x0088004e10007388 */ /* 0x000fe80000000a00 */
[----:B------:R-:W-:Y:S04]  /*10a60*/  STS.64 [R18+0x8000], R80 ;  /* 0x0080005012007388 */ /* 0x000fe80000000a00 */
[----:B------:R-:W-:Y:S01]  /*10a70*/  STS.64 [R18+0x8800], R82 ;  /* 0x0088005212007388 */ /* 0x000fe20000000a00 */
[----:B----4-:R-:W4:Y:S03]  /*10a80*/  LDC.64 R14, c[0x0][0x2c0] ;  /* 0x0000b000ff0e7b82 */ /* 0x010f260000000a00 */
[----:B------:R-:W-:Y:S04]  /*10a90*/  STS.64 [R5+0x8000], R84 ;  /* 0x0080005405007388 */ /* 0x000fe80000000a00 */
[----:B------:R5:W-:Y:S04]  /*10aa0*/  STS.64 [R5+0x8800], R86 ;  /* 0x0088005605007388 */ /* 0x000be80000000a00 */
[----:B------:R-:W-:Y:S04]  /*10ab0*/  STS.64 [R17+0x8000], R88 ;  /* 0x0080005811007388 */ /* 0x000fe80000000a00 */
[----:B------:R-:W-:Y:S04]  /*10ac0*/  STS.64 [R17+0x8800], R90 ;  /* 0x0088005a11007388 */ /* 0x000fe80000000a00 */
[----:B------:R-:W-:Y:S04]  /*10ad0*/  STS.64 [R19+0x8000], R92 ;  /* 0x0080005c13007388 */ /* 0x000fe80000000a00 */
[----:B------:R-:W-:Y:S01]  /*10ae0*/  STS.64 [R19+0x8800], R94 ;  /* 0x0088005e13007388 */ /* 0x000fe20000000a00 */
[----:B----4-:R-:W-:-:S03]  /*10af0*/  IMAD R14, R29, R14, UR11 ;  /* 0x0000000b1d0e7e24 */ /* 0x010fc6000f8e020e */
[----:B------:R-:W-:Y:S01]  /*10b00*/  STS.64 [R7+0x8000], R96 ;  /* 0x0080006007007388 */ /* 0x000fe20000000a00 */
[----:B-1----:R-:W-:Y:S01]  /*10b10*/  @P4 FMUL.FTZ R29, R4, 0.69314718246459960938 ;  /* 0x3f317218041d4820 */ /* 0x002fe20000410000 */
[----:B---3--:R-:W-:Y:S01]  /*10b20*/  @P3 FMUL.FTZ R4, R2, 0.69314718246459960938 ;  /* 0x3f31721802043820 */ /* 0x008fe20000410000 */
[----:B------:R-:W-:Y:S01]  /*10b30*/  SHF.L.U32 R2, R13, 0x2, RZ ;  /* 0x000000020d027819 */ /* 0x000fe200000006ff */
[----:B------:R1:W-:Y:S02]  /*10b40*/  STS.64 [R7+0x8800], R98 ;  /* 0x0088006207007388 */ /* 0x0003e40000000a00 */
[----:B--2---:R-:W-:Y:S01]  /*10b50*/  @P3 FFMA.FTZ R9, R3, R28, R4 ;  /* 0x0000001c03093223 */ /* 0x004fe20000010004 */
[----:B-----5:R-:W2:Y:S08]  /*10b60*/  LDC R5, c[0x0][0x270] ;  /* 0x00009c00ff057b82 */ /* 0x020eb00000000800 */
[----:B------:R-:W-:Y:S01]  /*10b70*/  BAR.SYNC.DEFER_BLOCKING 0x0 ;  /* 0x0000000000007b1d */ /* 0x000fe20000010000 */
[----:B------:R-:W-:-:S05]  /*10b80*/  SHF.R.S32.HI R3, RZ, 0x1f, R2 ;  /* 0x0000001fff037819 */ /* 0x000fca0000011402 */
[----:B------:R-:W3:Y:S01]  /*10b90*/  S2R R6, SR_CTAID.X ;  /* 0x0000000000067919 */ /* 0x000ee20000002500 */
[----:B-1----:R-:W-:Y:S01]  /*10ba0*/  SHF.R.S32.HI R7, RZ, 0x1f, R12 ;  /* 0x0000001fff077819 */ /* 0x002fe2000001140c */
[----:B------:R1:W4:Y:S03]  /*10bb0*/  LDS.128 R24, [R11+0x3800] ;  /* 0x003800000b187984 */ /* 0x0003260000000c00 */
[----:B------:R-:W-:Y:S01]  /*10bc0*/  LEA.HI R30, R7, R12, RZ, 0x2 ;  /* 0x0000000c071e7211 */ /* 0x000fe200078f10ff */
[----:B------:R1:W1:Y:S01]  /*10bd0*/  LDS.128 R20, [R11+0x7800] ;  /* 0x007800000b147984 */ /* 0x0002620000000c00 */
[----:B------:R-:W-:Y:S02]  /*10be0*/  SHF.R.S32.HI R7, RZ, 0x1f, R10 ;  /* 0x0000001fff077819 */ /* 0x000fe4000001140a */
[----:B------:R-:W-:Y:S01]  /*10bf0*/  LOP3.LUT R33, R30, 0xffffffc, RZ, 0xc0, !PT ;  /* 0x0ffffffc1e217812 */ /* 0x000fe200078ec0ff */
[----:B------:R1:W1:Y:S01]  /*10c00*/  LDS.128 R16, [R11+0xb800] ;  /* 0x00b800000b107984 */ /* 0x0002620000000c00 */
[----:B------:R-:W-:-:S02]  /*10c10*/  LEA.HI R7, R7, R10, RZ, 0x2 ;  /* 0x0000000a07077211 */ /* 0x000fc400078f10ff */
[----:B------:R-:W-:Y:S02]  /*10c20*/  IADD3 R10, RZ, -UR11, RZ ;  /* 0x8000000bff0a7c10 */ /* 0x000fe4000fffe0ff */
[----:B------:R-:W-:Y:S02]  /*10c30*/  IADD3 R0, R12, -R33, RZ ;  /* 0x800000210c007210 */ /* 0x000fe40007ffe0ff */
[----:B------:R-:W-:Y:S01]  /*10c40*/  SHF.R.S32.HI R7, RZ, 0x2, R7 ;  /* 0x00000002ff077819 */ /* 0x000fe20000011407 */
[----:B--2---:R-:W-:Y:S01]  /*10c50*/  IMAD R10, R5, R10, UR4 ;  /* 0x00000004050a7e24 */ /* 0x004fe2000f8e020a */
[----:B---3--:R-:W-:Y:S02]  /*10c60*/  SHF.L.U32 R6, R6, 0x6, RZ ;  /* 0x0000000606067819 */ /* 0x008fe400000006ff */
[----:B------:R-:W-:Y:S01]  /*10c70*/  LEA R0, R0, R7, 0x4 ;  /* 0x0000000700007211 */ /* 0x000fe200078e20ff */
[----:B------:R-:W-:Y:S01]  /*10c80*/  IMAD R10, R14, R5, R10 ;  /* 0x000000050e0a7224 */ /* 0x000fe200078e020a */
[----:B------:R-:W-:Y:S01]  /*10c90*/  MOV R7, 0xff800000 ;  /* 0xff80000000077802 */ /* 0x000fe20000000f00 */
[----:B------:R-:W-:-:S02]  /*10ca0*/  @P4 FFMA.FTZ R7, R132, R31, R29 ;  /* 0x0000001f84074223 */ /* 0x000fc4000001001d */
[----:B------:R-:W-:Y:S01]  /*10cb0*/  IMAD R15, R10, R15, R6 ;  /* 0x0000000f0a0f7224 */ /* 0x000fe200078e0206 */
[----:B------:R-:W-:Y:S06]  /*10cc0*/  @P0 BRA `(.L_x_2726) ;  /* 0x00000000002c0947 */ /* 0x000fec0003800000 */
[C---:B------:R-:W-:Y:S01]  /*10cd0*/  VIADD R5, R0.reuse, 0x8 ;  /* 0x0000000800057836 */ /* 0x040fe20000000000 */
[----:B------:R-:W-:Y:S01]  /*10ce0*/  SHF.R.S32.HI R6, RZ, 0x1f, R0 ;  /* 0x0000001fff067819 */ /* 0x000fe20000011400 */
[----:B------:R-:W-:Y:S01]  /*10cf0*/  ULDC.64 UR6, c[0x0][0x2b8] ;  /* 0x0000ae0000067ab9 */ /* 0x000fe20000000a00 */
[----:B------:R-:W-:Y:S02]  /*10d00*/  IADD3 R4, P0, R15, R0, RZ ;  /* 0x000000000f047210 */ /* 0x000fe40007f1e0ff */
[----:B------:R-:W-:Y:S02]  /*10d10*/  ISETP.GE.AND P2, PT, R0, UR5, PT ;  /* 0x0000000500007c0c */ /* 0x000fe4000bf46270 */
[----:B------:R-:W-:Y:S02]  /*10d20*/  ISETP.GE.AND P1, PT, R5, UR5, PT ;  /* 0x0000000505007c0c */ /* 0x000fe4000bf26270 */
[----:B------:R-:W-:Y:S02]  /*10d30*/  LEA.HI.X.SX32 R5, R15, R6, 0x1, P0 ;  /* 0x000000060f057211 */ /* 0x000fe400000f0eff */
[----:B------:R-:W-:-:S04]  /*10d40*/  LEA R12, P0, R4, UR6, 0x2 ;  /* 0x00000006040c7c11 */ /* 0x000fc8000f8010ff */
[----:B------:R-:W-:-:S05]  /*10d50*/  LEA.HI.X R13, R4, UR7, R5, 0x2, P0 ;  /* 0x00000007040d7c11 */ /* 0x000fca00080f1405 */
[----:B------:R2:W-:Y:S04]  /*10d60*/  @!P2 STG.E desc[UR22][R12.64], R7 ;  /* 0x000000070c00a986 */ /* 0x0005e8000c101916 */
[----:B------:R2:W-:Y:S02]  /*10d70*/  @!P1 STG.E desc[UR22][R12.64+0x20], R9 ;  /* 0x000020090c009986 */ /* 0x0005e4000c101916 */
.L_x_2726:
[----:B------:R-:W-:Y:S05]  /*10d80*/  BSYNC B0 ;  /* 0x0000000000007941 */ /* 0x000fea0003800000 */
.L_x_2725:
[----:B------:R-:W-:Y:S01]  /*10d90*/  ULDC UR4, c[0x0][0x2dc] ;  /* 0x0000b70000047ab9 */ /* 0x000fe20000000800 */
[C---:B--2---:R-:W-:Y:S01]  /*10da0*/  IMAD.WIDE R6, R8.reuse, 0xc0, R2 ;  /* 0x000000c008067825 */ /* 0x044fe200078e0202 */
[----:B------:R-:W-:Y:S01]  /*10db0*/  ULDC.64 UR6, c[0x0][0x288] ;  /* 0x0000a20000067ab9 */ /* 0x000fe20000000a00 */
[----:B------:R2:W3:Y:S01]  /*10dc0*/  LDS.128 R28, [R11] ;  /* 0x000000000b1c7984 */ /* 0x0004e20000000c00 */
[----:B------:R-:W-:Y:S01]  /*10dd0*/  BSSY B0, `(.L_x_2727) ;  /* 0x0000021000007945 */ /* 0x000fe20003800000 */
[----:B------:R-:W-:Y:S02]  /*10de0*/  IMAD R15, R15, UR4, RZ ;  /* 0x000000040f0f7c24 */ /* 0x000fe4000f8e02ff */
[C---:B------:R-:W-:Y:S02]  /*10df0*/  VIADD R5, R8.reuse, 0x8 ;  /* 0x0000000808057836 */ /* 0x040fe40000000000 */
[C---:B------:R-:W-:Y:S01]  /*10e00*/  VIADD R4, R8.reuse, 0x10 ;  /* 0x0000001008047836 */ /* 0x040fe20000000000 */
[----:B------:R-:W-:Y:S01]  /*10e10*/  IADD3 R6, P3, R15, R6, RZ ;  /* 0x000000060f067210 */ /* 0x000fe20007f7e0ff */
[----:B------:R-:W-:Y:S01]  /*10e20*/  VIADD R0, R8, 0x18 ;  /* 0x0000001808007836 */ /* 0x000fe20000000000 */
[----:B------:R-:W-:-:S02]  /*10e30*/  ISETP.GE.AND P0, PT, R5, UR5, PT ;  /* 0x0000000505007c0c */ /* 0x000fc4000bf06270 */
[----:B------:R-:W-:Y:S01]  /*10e40*/  ISETP.GE.AND P1, PT, R4, UR5, PT ;  /* 0x0000000504007c0c */ /* 0x000fe2000bf26270 */
[----:B------:R-:W-:Y:S01]  /*10e50*/  VIADD R4, R8, 0x28 ;  /* 0x0000002808047836 */ /* 0x000fe20000000000 */
[----:B------:R-:W-:Y:S02]  /*10e60*/  LEA.HI.X.SX32 R5, R15, R7, 0x1, P3 ;  /* 0x000000070f057211 */ /* 0x000fe400018f0eff */
[----:B------:R-:W-:Y:S01]  /*10e70*/  LEA R32, P3, R6, UR6, 0x2 ;  /* 0x0000000606207c11 */ /* 0x000fe2000f8610ff */
[----:B------:R2:W1:Y:S01]  /*10e80*/  LDS.128 R12, [R11+0x4000] ;  /* 0x004000000b0c7984 */ /* 0x0004620000000c00 */
[----:B------:R-:W-:Y:S02]  /*10e90*/  ISETP.GE.AND P5, PT, R4, UR5, PT ;  /* 0x0000000504007c0c */ /* 0x000fe4000bfa6270 */
[----:B------:R-:W-:Y:S02]  /*10ea0*/  LEA.HI.X R33, R6, UR7, R5, 0x2, P3 ;  /* 0x0000000706217c11 */ /* 0x000fe400098f1405 */
[----:B------:R2:W1:Y:S01]  /*10eb0*/  LDS.128 R4, [R11+0x8000] ;  /* 0x008000000b047984 */ /* 0x0004620000000c00 */
[----:B------:R-:W-:-:S02]  /*10ec0*/  ISETP.GE.AND P3, PT, R8, UR5, PT ;  /* 0x0000000508007c0c */ /* 0x000fc4000bf66270 */
[----:B------:R-:W-:Y:S01]  /*10ed0*/  ISETP.GE.AND P2, PT, R0, UR5, PT ;  /* 0x0000000500007c0c */ /* 0x000fe2000bf46270 */
[----:B------:R-:W-:-:S05]  /*10ee0*/  VIADD R0, R8, 0x20 ;  /* 0x0000002008007836 */ /* 0x000fca0000000000 */
[----:B------:R-:W-:Y:S01]  /*10ef0*/  ISETP.GE.AND P6, PT, R0, UR5, PT ;  /* 0x0000000500007c0c */ /* 0x000fe2000bfc6270 */
[C---:B------:R-:W-:Y:S02]  /*10f00*/  VIADD R0, R8.reuse, 0x30 ;  /* 0x0000003008007836 */ /* 0x040fe40000000000 */
[----:B------:R-:W-:-:S03]  /*10f10*/  VIADD R8, R8, 0x38 ;  /* 0x0000003808087836 */ /* 0x000fc60000000000 */
[----:B------:R-:W-:Y:S01]  /*10f20*/  ISETP.GE.AND P4, PT, R0, UR5, PT ;  /* 0x0000000500007c0c */ /* 0x000fe2000bf86270 */
[----:B------:R-:W-:Y:S01]  /*10f30*/  VIADD R0, R2, 0x40 ;  /* 0x0000004002007836 */ /* 0x000fe20000000000 */
[----:B------:R-:W-:Y:S11]  /*10f40*/  @P3 BRA `(.L_x_2728) ;  /* 0x0000000000243947 */ /* 0x000ff60003800000 */
[----:B------:R-:W-:Y:S01]  /*10f50*/  ULDC UR4, c[0x0][0x2d0] ;  /* 0x0000b40000047ab9 */ /* 0x000fe20000000800 */
[----:B------:R-:W-:Y:S01]  /*10f60*/  VIADD R9, R0, 0x40 ;  /* 0x0000004000097836 */ /* 0x000fe20000000000 */
[----:B------:R-:W-:-:S13]  /*10f70*/  ISETP.GE.AND P3, PT, R2, UR4, PT ;  /* 0x0000000402007c0c */ /* 0x000fda000bf66270 */
[----:B---3--:R3:W-:Y:S04]  /*10f80*/  @!P3 STG.E.64 desc[UR22][R32.64], R28 ;  /* 0x0000001c2000b986 */ /* 0x0087e8000c101b16 */
[----:B------:R3:W-:Y:S01]  /*10f90*/  @!P3 STG.E.64 desc[UR22][R32.64+0x8], R30 ;  /* 0x0000081e2000b986 */ /* 0x0007e2000c101b16 */
[----:B------:R-:W-:-:S13]  /*10fa0*/  ISETP.GE.AND P3, PT, R0, UR4, PT ;  /* 0x0000000400007c0c */ /* 0x000fda000bf66270 */
[----:B-1----:R3:W-:Y:S01]  /*10fb0*/  @!P3 STG.E.128 desc[UR22][R32.64+0x100], R12 ;  /* 0x0001000c2000b986 */ /* 0x0027e2000c101d16 */
[----:B------:R-:W-:-:S13]  /*10fc0*/  ISETP.GE.AND P3, PT, R9, UR4, PT ;  /* 0x0000000409007c0c */ /* 0x000fda000bf66270 */
[----:B------:R3:W-:Y:S02]  /*10fd0*/  @!P3 STG.E.128 desc[UR22][R32.64+0x200], R4 ;  /* 0x000200042000b986 */ /* 0x0007e4000c101d16 */
.L_x_2728:
[----:B------:R-:W-:Y:S05]  /*10fe0*/  BSYNC B0 ;  /* 0x0000000000007941 */ /* 0x000fea0003800000 */
.L_x_2727:
[----:B---3--:R3:W2:Y:S01]  /*10ff0*/  LDS.128 R28, [R11+0x800] ;  /* 0x000800000b1c7984 */ /* 0x0086a20000000c00 */
[----:B------:R-:W-:Y:S01]  /*11000*/  BSSY B0, `(.L_x_2729) ;  /* 0x000000d000007945 */ /* 0x000fe20003800000 */
[----:B------:R-:W-:Y:S02]  /*11010*/  ISETP.GE.AND P3, PT, R8, UR5, PT ;  /* 0x0000000508007c0c */ /* 0x000fe4000bf66270 */
        /* <DEDUP_REMOVED lines=11> */
.L_x_2730:
[----:B------:R-:W-:Y:S05]  /*110d0*/  BSYNC B0 ;  /* 0x0000000000007941 */ /* 0x000fea0003800000 */
.L_x_2729:
        /* <DEDUP_REMOVED lines=13> */
.L_x_2732:
[----:B------:R-:W-:Y:S05]  /*111b0*/  BSYNC B0 ;  /* 0x0000000000007941 */ /* 0x000fea0003800000 */
.L_x_2731:
        /* <DEDUP_REMOVED lines=13> */
.L_x_2734:
[----:B------:R-:W-:Y:S05]  /*11290*/  BSYNC B0 ;  /* 0x0000000000007941 */ /* 0x000fea0003800000 */
.L_x_2733:
        /* <DEDUP_REMOVED lines=13> */
.L_x_2736:
[----:B------:R-:W-:Y:S05]  /*11370*/  BSYNC B0 ;  /* 0x0000000000007941 */ /* 0x000fea0003800000 */
.L_x_2735:
        /* <DEDUP_REMOVED lines=13> */
.L_x_2738:
[----:B------:R-:W-:Y:S05]  /*11450*/  BSYNC B0 ;  /* 0x0000000000007941 */ /* 0x000fea0003800000 */
.L_x_2737:
        /* <DEDUP_REMOVED lines=13> */
.L_x_2740:
[----:B------:R-:W-:Y:S05]  /*11530*/  BSYNC B0 ;  /* 0x0000000000007941 */ /* 0x000fea0003800000 */
.L_x_2739:
[----:B------:R-:W-:Y:S05]  /*11540*/  @P3 EXIT ;  /* 0x000000000000394d */ /* 0x000fea0003800000 */
[----:B------:R-:W-:Y:S02]  /*11550*/  ULDC UR4, c[0x0][0x2d0] ;  /* 0x0000b40000047ab9 */ /* 0x000fe40000000800 */
[C---:B------:R-:W-:Y:S01]  /*11560*/  ISETP.GE.AND P1, PT, R0.reuse, UR4, PT ;  /* 0x0000000400007c0c */ /* 0x040fe2000bf26270 */
[----:B------:R-:W-:Y:S01]  /*11570*/  VIADD R0, R0, 0x40 ;  /* 0x0000004000007836 */ /* 0x000fe20000000000 */
[----:B------:R-:W-:-:S04]  /*11580*/  ISETP.GE.AND P2, PT, R2, UR4, PT ;  /* 0x0000000402007c0c */ /* 0x000fc8000bf46270 */
[----:B------:R-:W-:-:S07]  /*11590*/  ISETP.GE.AND P0, PT, R0, UR4, PT ;  /* 0x0000000400007c0c */ /* 0x000fce000bf06270 */
[----:B------:R1:W-:Y:S04]  /*115a0*/  @!P1 STG.E.128 desc[UR22][R32.64+0xa900], R20 ;  /* 0x00a9001420009986 */ /* 0x0003e8000c101d16 */
[----:B----4-:R4:W-:Y:S02]  /*115b0*/  @!P2 STG.E.128 desc[UR22][R32.64+0xa800], R24 ;  /* 0x00a800182000a986 */ /* 0x0109e4000c101d16 */
[----:B------:R-:W-:Y:S05]  /*115c0*/  @P0 EXIT ;  /* 0x000000000000094d */ /* 0x000fea0003800000 */
[----:B------:R-:W-:Y:S01]  /*115d0*/  STG.E.128 desc[UR22][R32.64+0xaa00], R16 ;  /* 0x00aa001020007986 */ /* 0x000fe2000c101d16 */
[----:B------:R-:W-:Y:S05]  /*115e0*/  EXIT ;  /* 0x000000000000794d */ /* 0x000fea0003800000 */
.L_x_2741:
        /* <DEDUP_REMOVED lines=9> */
.L_x_7460:


//--------------------- .text._ZN5flash24flash_fwd_splitkv_kernelI23Flash_fwd_kernel_traitsILi192ELi64ELi64ELi4ELb0ELb0EN7cutlass6half_tE19Flash_kernel_traitsILi192ELi64ELi64ELi4ES3_EELb0ELb1ELb0ELb0ELb0ELb1ELb1ELb0EEEvNS_16Flash_fwd_paramsE --------------------------
	.section	.text._ZN5flash24flash_fwd_splitkv_kernelI23Flash_fwd_kernel_traitsILi192ELi64ELi64ELi4ELb0ELb0EN7cutlass6half_tE19Flash_kernel_traitsILi192ELi64ELi64ELi4ES3_EELb0ELb1ELb0ELb0ELb0ELb1ELb1ELb0EEEvNS_16Flash_fwd_paramsE,"ax",@progbits
	.align	128
        .global         _ZN5flash24flash_fwd_splitkv_kernelI23Flash_fwd_kernel_traitsILi192ELi64ELi64ELi4ELb0ELb0EN7cutlass6half_tE19Flash_kernel_traitsILi192ELi64ELi64ELi4ES3_EELb0ELb1ELb0ELb0ELb0ELb1ELb1ELb0EEEvNS_16Flash_fwd_paramsE
        .type           _ZN5flash24flash_fwd_splitkv_kernelI23Flash_fwd_kernel_traitsILi192ELi64ELi64ELi4ELb0ELb0EN7cutlass6half_tE19Flash_kernel_traitsILi192ELi64ELi64ELi4ES3_EELb0ELb1ELb0ELb0ELb0ELb1ELb1ELb0EEEvNS_16Flash_fwd_paramsE,@function
        .size           _ZN5flash24flash_fwd_splitkv_kernelI23Flash_fwd_kernel_traitsILi192ELi64ELi64ELi4ELb0ELb0EN7cutlass6half_tE19Flash_kernel_traitsILi192ELi64ELi64ELi4ES3_EELb0ELb1ELb0ELb0ELb0ELb1ELb1ELb0EEEvNS_16Flash_fwd_paramsE,(.L_x_7461 - _ZN5flash24flash_fwd_splitkv_kernelI23Flash_fwd_kernel_traitsILi192ELi64ELi64ELi4ELb0ELb0EN7cutlass6half_tE19Flash_kernel_traitsILi192ELi64ELi64ELi4ES3_EELb0ELb1ELb0ELb0ELb0ELb1ELb1ELb0EEEvNS_16Flash_fwd_paramsE)
        .other          _ZN5flash24flash_fwd_splitkv_kernelI23Flash_fwd_kernel_traitsILi192ELi64ELi64ELi4ELb0ELb0EN7cutlass6half_tE19Flash_kernel_traitsILi192ELi64ELi64ELi4ES3_EELb0ELb1ELb0ELb0ELb0ELb1ELb1ELb0EEEvNS_16Flash_fwd_paramsE,@"STO_CUDA_ENTRY STV_DEFAULT"
_ZN5flash24flash_fwd_splitkv_kernelI23Flash_fwd_kernel_traitsILi192ELi64ELi64ELi4ELb0ELb0EN7cutlass6half_tE19Flash_kernel_traitsILi192ELi64ELi64ELi4ES3_EELb0ELb1ELb0ELb0ELb0ELb1ELb1ELb0EEEvNS_16Flash_fwd_paramsE:
.text._ZN5flash24flash_fwd_splitkv_kernelI23Flash_fwd_kernel_traitsILi192ELi64ELi64ELi4ELb0ELb0EN7cutlass6half_tE19Flash_kernel_traitsILi192ELi64ELi64ELi4ES3_EELb0ELb1ELb0ELb0ELb0ELb1ELb1ELb0EEEvNS_16Flash_fwd_paramsE:
        /* <DEDUP_REMOVED lines=76> */
.L_x_2742:
[----:B------:R-:W-:-:S04]  /*04c0*/  ULDC UR8, c[0x0][0x2c8] ;  /* 0x0000b20000087ab9 */ /* 0x000fc80000000800 */
.L_x_2743:
        /* <DEDUP_REMOVED lines=122> */
.L_x_2746:
[----:B------:R-:W-:Y:S05]  /*0c70*/  BSYNC B0 ;  /* 0x0000000000007941 */ /* 0x000fea0003800000 */
.L_x_2745:
        /* <DEDUP_REMOVED lines=11> */
.L_x_2748:
[----:B------:R-:W-:Y:S05]  /*0d30*/  BSYNC B0 ;  /* 0x0000000000007941 */ /* 0x000fea0003800000 */
.L_x_2747:
        /* <DEDUP_REMOVED lines=10> */
.L_x_2750:
[----:B------:R-:W-:Y:S05]  /*0de0*/  BSYNC B0 ;  /* 0x0000000000007941 */ /* 0x000fea0003800000 */
.L_x_2749:
        /* <DEDUP_REMOVED lines=10> */
.L_x_2752:
[----:B------:R-:W-:Y:S05]  /*0e90*/  BSYNC B0 ;  /* 0x0000000000007941 */ /* 0x000fea0003800000 */
.L_x_2751:
        /* <DEDUP_REMOVED lines=9> */
.L_x_2754:
[----:B------:R-:W-:Y:S05]  /*0f30*/  BSYNC B0 ;  /* 0x0000000000007941 */ /* 0x000fea0003800000 */
.L_x_2753:
        /* <DEDUP_REMOVED lines=9> */
.L_x_2756:
[----:B------:R-:W-:Y:S05]  /*0fd0*/  BSYNC B0 ;  /* 0x0000000000007941 */ /* 0x000fea0003800000 */
.L_x_2755:
        /* <DEDUP_REMOVED lines=9> */
.L_x_2758:
[----:B------:R-:W-:Y:S05]  /*1070*/  BSYNC B0 ;  /* 0x0000000000007941 */ /* 0x000fea0003800000 */
.L_x_2757:
        /* <DEDUP_REMOVED lines=9> */
.L_x_2760:
[----:B------:R-:W-:Y:S05]  /*1110*/  BSYNC B0 ;  /* 0x0000000000007941 */ /* 0x000fea0003800000 */
.L_x_2759:
        /* <DEDUP_REMOVED lines=31> */
.L_x_2744:
        /* <DEDUP_REMOVED lines=29> */
.L_x_2761:
        /* <DEDUP_REMOVED lines=95> */
.L_x_2762:
        /* <DEDUP_REMOVED lines=46> */
.L_x_2764:
        /* <DEDUP_REMOVED lines=34> */
.L_x_2763:
        /* <DEDUP_REMOVED lines=111> */
.L_x_2766:
[----:B------:R-:W-:Y:S05]  /*26c0*/  BSYNC B0 ;  /* 0x0000000000007941 */ /* 0x000fea0003800000 */
.L_x_2765:
        /* <DEDUP_REMOVED lines=41> */
.L_x_2768:
[----:B------:R-:W-:Y:S05]  /*2960*/  BSYNC B0 ;  /* 0x0000000000007941 */ /* 0x000fea0003800000 */
.L_x_2767:
        /* <DEDUP_REMOVED lines=42> */
.L_x_2770:
[----:B------:R-:W-:Y:S05]  /*2c10*/  BSYNC B0 ;  /* 0x0000000000007941 */ /* 0x000fea0003800000 */
.L_x_2769:
        /* <DEDUP_REMOVED lines=45> */
.L_x_2772:
[----:B------:R-:W-:Y:S05]  /*2ef0*/  BSYNC B0 ;  /* 0x0000000000007941 */ /* 0x000fea0003800000 */
.L_x_2771:
        /* <DEDUP_REMOVED lines=37> */
.L_x_2774:
[----:B------:R-:W-:Y:S05]  /*3150*/  BSYNC B0 ;  /* 0x0000000000007941 */ /* 0x000fea0003800000 */
.L_x_2773:
        /* <DEDUP_REMOVED lines=33> */
.L_x_2776:
[----:B------:R-:W-:Y:S05]  /*3370*/  BSYNC B0 ;  /* 0x0000000000007941 */ /* 0x000fea0003800000 */
.L_x_2775:
        /* <DEDUP_REMOVED lines=39> */
.L_x_2778:
[----:B------:R-:W-:Y:S05]  /*35f0*/  BSYNC B0 ;  /* 0x0000000000007941 */ /* 0x000fea0003800000 */
.L_x_2777:
        /* <DEDUP_REMOVED lines=43> */
.L_x_2780:
[----:B------:R-:W-:Y:S05]  /*38b0*/  BSYNC B0 ;  /* 0x0000000000007941 */ /* 0x000fea0003800000 */
.L_x_2779:
        /* <DEDUP_REMOVED lines=61> */
.L_x_2782:
[----:B------:R-:W-:Y:S05]  /*3c90*/  BSYNC B0 ;  /* 0x0000000000007941 */ /* 0x000fea0003800000 */
.L_x_2781:
        /* <DEDUP_REMOVED lines=31> */
.L_x_2784:
[----:B------:R-:W-:Y:S05]  /*3e90*/  BSYNC B0 ;  /* 0x0000000000007941 */ /* 0x000fea0003800000 */
.L_x_2783:
        /* <DEDUP_REMOVED lines=33> */
.L_x_2786:
[----:B------:R-:W-:Y:S05]  /*40b0*/  BSYNC B0 ;  /* 0x0000000000007941 */ /* 0x000fea0003800000 */
.L_x_2785:
        /* <DEDUP_REMOVED lines=37> */
.L_x_2788:
[----:B------:R-:W-:Y:S05]  /*4310*/  BSYNC B0 ;  /* 0x0000000000007941 */ /* 0x000fea0003800000 */
.L_x_2787:
        /* <DEDUP_REMOVED lines=8> */
[----:B------:R-:W2:Y:S01]  /*43a0*/  LDSM.16.M88.4 R52, [R201+0x7000] ;  /* 0x00700000c934783b */ /* 0x000ea20000000200 */
[----:B------:R-:W-:Y:S01]  /*43b0*/  LEA R211, R105, UR17, 0x4 ;  /* 0x0000001169d37c11 */ /* 0x000fe2000f8e20ff */
[----:B------:R-:W-:Y:S01]  /*43c0*/  UIADD3 UR12, UR20, 0x1, -UR21 ;  /* 0x00000001140c7890 */ /* 0x000fe2000fffe815 */
[----:B------:R-:W-:Y:S01]  /*43d0*/  LEA R197, R5, R200, 0x1 ;  /* 0x000000c805c57211 */ /* 0x000fe200078e08ff */
[----:B------:R-:W-:Y:S01]  /*43e0*/  LDSM.16.M88.4 R72, [R200] ;  /* 0x00000000c848783b */ /* 0x000fe20000000200 */
[----:B------:R-:W-:Y:S01]  /*43f0*/  ISETP.LT.AND P6, PT, R203, UR10, PT ;  /* 0x0000000acb007c0c */ /* 0x000fe2000bfc1270 */
[----:B------:R-:W-:Y:S01]  /*4400*/  UIADD3 UR21, UR20, -UR16, -UR21 ;  /* 0x8000001014157290 */ /* 0x000fe2000fffe815 */
[----:B------:R-:W-:Y:S01]  /*4410*/  @P1 IADD3 R199, R2, -0x20, RZ ;  /* 0xffffffe002c71810 */ /* 0x000fe20007ffe0ff */
[----:B------:R-:W-:Y:S01]  /*4420*/  LDSM.16.M88.4 R60, [R201+0x6800] ;  /* 0x00680000c93c783b */ /* 0x000fe20000000200 */
[----:B------:R-:W-:Y:S01]  /*4430*/  MOV R2, 0x40 ;  /* 0x0000004000027802 */ /* 0x000fe20000000f00 */
[----:B------:R-:W-:Y:S01]  /*4440*/  UIADD3 UR16, UR12, UR15, URZ ;  /* 0x0000000f0c107290 */ /* 0x000fe2000fffe03f */
[----:B------:R-:W-:Y:S01]  /*4450*/  MOV R210, UR20 ;  /* 0x0000001400d27c02 */ /* 0x000fe20008000f00 */
[----:B------:R-:W3:Y:S01]  /*4460*/  LDSM.16.M88.4 R68, [R199] ;  /* 0x00000000c744783b */ /* 0x000ee20000000200 */
[----:B------:R-:W-:Y:S01]  /*4470*/  SEL R2, R2, 0xffffffc0, !P2 ;  /* 0xffffffc002027807 */ /* 0x000fe20005000000 */
[----:B------:R-:W-:Y:S01]  /*4480*/  VIADD R191, R199, 0x800 ;  /* 0x00000800c7bf7836 */ /* 0x000fe20000000000 */
[----:B------:R-:W-:Y:S01]  /*4490*/  MOV R208, UR12 ;  /* 0x0000000c00d07c02 */ /* 0x000fe20008000f00 */
[----:B------:R-:W-:Y:S01]  /*44a0*/  LDSM.16.M88.4 R76, [R198] ;  /* 0x00000000c64c783b */ /* 0x000fe20000000200 */
[----:B------:R-:W-:Y:S01]  /*44b0*/  IADD3 R195, R201, R2, RZ ;  /* 0x00000002c9c37210 */ /* 0x000fe20007ffe0ff */
[----:B------:R-:W-:Y:S01]  /*44c0*/  VIADD R185, R199, 0x3000 ;  /* 0x00003000c7b97836 */ /* 0x000fe20000000000 */
[----:B------:R-:W-:Y:S01]  /*44d0*/  IADD3 R188, R2, R199, RZ ;  /* 0x000000c702bc7210 */ /* 0x000fe20007ffe0ff */
[----:B------:R-:W4:Y:S01]  /*44e0*/  LDSM.16.M88.4 R44, [R201+0x7800] ;  /* 0x00780000c92c783b */ /* 0x000f220000000200 */
[----:B------:R-:W-:-:S02]  /*44f0*/  SHF.L.U32 R212, R6, 0x1, RZ ;  /* 0x0000000106d47819 */ /* 0x000fc400000006ff */
[C---:B------:R-:W-:Y:S01]  /*4500*/  IADD3 R190, R199.reuse, 0x1000, RZ ;  /* 0x00001000c7be7810 */ /* 0x040fe20007ffe0ff */
[----:B------:R-:W4:Y:S01]  /*4510*/  LDSM.16.M88.4 R64, [R195+0x6000] ;  /* 0x00600000c340783b */ /* 0x000f220000000200 */
[----:B------:R-:W-:Y:S02]  /*4520*/  LOP3.LUT R212, R212, 0x6, RZ, 0xc0, !PT ;  /* 0x00000006d4d47812 */ /* 0x000fe400078ec0ff */
[C---:B------:R-:W-:Y:S01]  /*4530*/  IADD3 R189, R199.reuse, 0x1800, RZ ;  /* 0x00001800c7bd7810 */ /* 0x040fe20007ffe0ff */
[----:B------:R-:W4:Y:S01]  /*4540*/  LDSM.16.M88.4 R32, [R199+0x1000] ;  /* 0x00100000c720783b */ /* 0x000f220000000200 */
[C---:B------:R-:W-:Y:S02]  /*4550*/  IADD3 R187, R199.reuse, 0x2000, RZ ;  /* 0x00002000c7bb7810 */ /* 0x040fe40007ffe0ff */
[C---:B------:R-:W-:Y:S01]  /*4560*/  IADD3 R186, R199.reuse, 0x2800, RZ ;  /* 0x00002800c7ba7810 */ /* 0x040fe20007ffe0ff */
[----:B------:R-:W4:Y:S01]  /*4570*/  LDSM.16.M88.4 R36, [R199+0x800] ;  /* 0x00080000c724783b */ /* 0x000f220000000200 */
[----:B------:R-:W-:-:S02]  /*4580*/  IADD3 R184, R199, 0x3800, RZ ;  /* 0x00003800c7b87810 */ /* 0x000fc40007ffe0ff */
[C---:B------:R-:W-:Y:S01]  /*4590*/  IADD3 R183, R199.reuse, 0x4000, RZ ;  /* 0x00004000c7b77810 */ /* 0x040fe20007ffe0ff */
[C---:B-----5:R-:W-:Y:S01]  /*45a0*/  HMMA.16816.F32 R16, R20.reuse, R28, RZ ;  /* 0x0000001c1410723c */ /* 0x060fe200000018ff */
[----:B------:R-:W-:Y:S01]  /*45b0*/  LDSM.16.M88.4 R24, [R197] ;  /* 0x00000000c518783b */ /* 0x000fe20000000200 */
[C---:B------:R-:W-:Y:S02]  /*45c0*/  IADD3 R182, R199.reuse, 0x4800, RZ ;  /* 0x00004800c7b67810 */ /* 0x040fe40007ffe0ff */
[C---:B------:R-:W-:Y:S01]  /*45d0*/  IADD3 R181, R199.reuse, 0x5000, RZ ;  /* 0x00005000c7b57810 */ /* 0x040fe20007ffe0ff */
[----:B------:R-:W5:Y:S01]  /*45e0*/  LDSM.16.M88.4 R88, [R188] ;  /* 0x00000000bc58783b */ /* 0x000f620000000200 */
[C---:B--2---:R-:W-:Y:S01]  /*45f0*/  HMMA.16816.F32 R56, R20.reuse, R52, RZ ;  /* 0x000000341438723c */ /* 0x044fe200000018ff */
[----:B------:R-:W-:Y:S02]  /*4600*/  IADD3 R180, R199, 0x5800, RZ ;  /* 0x00005800c7b47810 */ /* 0x000fe40007ffe0ff */
[----:B------:R-:W2:Y:S03]  /*4610*/  LDSM.16.M88.4 R48, [R199+0x1800] ;  /* 0x00180000c730783b */ /* 0x000ea60000000200 */
[C---:B------:R-:W-:Y:S01]  /*4620*/  HMMA.16816.F32 R28, R20.reuse, R30, RZ ;  /* 0x0000001e141c723c */ /* 0x040fe200000018ff */
[----:B-1----:R-:W1:Y:S04]  /*4630*/  LDSM.16.M88.4 R8, [R195+0x7000] ;  /* 0x00700000c308783b */ /* 0x002e680000000200 */
[----:B------:R-:W1:Y:S01]  /*4640*/  LDSM.16.M88.4 R12, [R195+0x6800] ;  /* 0x00680000c30c783b */ /* 0x000e620000000200 */
[----:B------:R-:W-:Y:S03]  /*4650*/  HMMA.16816.F32 R52, R20, R54, RZ ;  /* 0x000000361434723c */ /* 0x000fe600000018ff */
[----:B------:R-:W-:Y:S03]  /*4660*/  LDSM.16.M88.4 R84, [R195+0x7800] ;  /* 0x00780000c354783b */ /* 0x000fe60000000200 */
[----:B---3--:R-:W-:Y:S01]  /*4670*/  HMMA.16816.F32 R16, R72, R68, R16 ;  /* 0x000000444810723c */ /* 0x008fe20000001810 */
[----:B------:R-:W-:Y:S04]  /*4680*/  LDSM.16.M88.4 R96, [R199+0x4000] ;  /* 0x00400000c760783b */ /* 0x000fe80000000200 */
[----:B------:R-:W-:Y:S01]  /*4690*/  LDSM.16.M88.4 R92, [R195+0x9000] ;  /* 0x00900000c35c783b */ /* 0x000fe20000000200 */
[C---:B------:R-:W-:Y:S03]  /*46a0*/  HMMA.16816.F32 R40, R20.reuse, R60, RZ ;  /* 0x0000003c1428723c */ /* 0x040fe600000018ff */
[----:B------:R-:W-:Y:S03]  /*46b0*/  LDSM.16.M88.4 R100, [R188+0x2800] ;  /* 0x00280000bc64783b */ /* 0x000fe60000000200 */
[C---:B------:R-:W-:Y:S01]  /*46c0*/  HMMA.16816.F32 R60, R20.reuse, R62, RZ ;  /* 0x0000003e143c723c */ /* 0x040fe200000018ff */
[----:B------:R-:W0:Y:S05]  /*46d0*/  LDGDEPBAR ;  /* 0x00000000000079af */ /* 0x000e2a0000000000 */
[----:B----4-:R-:W-:Y:S06]  /*46e0*/  HMMA.16816.F32 R80, R20, R44, RZ ;  /* 0x0000002c1450723c */ /* 0x010fec00000018ff */
[----:B------:R-:W-:Y:S06]  /*46f0*/  HMMA.16816.F32 R16, R76, R64, R16 ;  /* 0x000000404c10723c */ /* 0x000fec0000001810 */
[----:B------:R-:W-:Y:S01]  /*4700*/  HMMA.16816.F32 R20, R20, R46, RZ ;  /* 0x0000002e1414723c */ /* 0x000fe200000018ff */
[----:B------:R-:W-:Y:S05]  /*4710*/  LDSM.16.M88.4 R44, [R188+0x800] ;  /* 0x00080000bc2c783b */ /* 0x000fea0000000200 */
[C---:B------:R-:W-:Y:S01]  /*4720*/  HMMA.16816.F32 R28, R72.reuse, R70, R28 ;  /* 0x00000046481c723c */ /* 0x040fe2000000181c */
[----:B------:R-:W-:Y:S05]  /*4730*/  LDSM.16.M88.4 R68, [R201+0x8000] ;  /* 0x00800000c944783b */ /* 0x000fea0000000200 */
[C---:B------:R-:W-:Y:S06]  /*4740*/  HMMA.16816.F32 R56, R72.reuse, R32, R56 ;  /* 0x000000204838723c */ /* 0x040fec0000001838 */
[C---:B------:R-:W-:Y:S01]  /*4750*/  HMMA.16816.F32 R52, R72.reuse, R34, R52 ;  /* 0x000000224834723c */ /* 0x040fe20000001834 */
[----:B------:R-:W3:Y:S05]  /*4760*/  LDSM.16.M88.4 R32, [R202+0x2000] ;  /* 0x00200000ca20783b */ /* 0x000eea0000000200 */
[C---:B------:R-:W-:Y:S06]  /*4770*/  HMMA.16816.F32 R40, R72.reuse, R36, R40 ;  /* 0x000000244828723c */ /* 0x040fec0000001828 */
[----:B------:R-:W-:Y:S01]  /*4780*/  HMMA.16816.F32 R60, R72, R38, R60 ;  /* 0x00000026483c723c */ /* 0x000fe2000000183c */
[----:B------:R-:W4:Y:S05]  /*4790*/  LDSM.16.M88.4 R36, [R188+0x1000] ;  /* 0x00100000bc24783b */ /* 0x000f2a0000000200 */
[----:B-----5:R-:W-:Y:S06]  /*47a0*/  HMMA.16816.F32 R16, R24, R88, R16 ;  /* 0x000000581810723c */ /* 0x020fec0000001810 */
[C---:B--2---:R-:W-:Y:S06]  /*47b0*/  HMMA.16816.F32 R80, R72.reuse, R48, R80 ;  /* 0x000000304850723c */ /* 0x044fec0000001850 */
        /* <DEDUP_REMOVED lines=8> */
[C---:B------:R-:W-:Y:S06]  /*4840*/  HMMA.16816.F32 R40, R76.reuse, R12, R40 ;  /* 0x0000000c4c28723c */ /* 0x040fec0000001828 */
[----:B------:R-:W-:Y:S01]  /*4850*/  HMMA.16816.F32 R60, R76, R14, R60 ;  /* 0x0000000e4c3c723c */ /* 0x000fe2000000183c */
        /* <DEDUP_REMOVED lines=8> */
[C---:B----4-:R-:W-:Y:S06]  /*48e0*/  HMMA.16816.F32 R56, R24.reuse, R36, R56 ;  /* 0x000000241838723c */ /* 0x050fec0000001838 */
        /* <DEDUP_REMOVED lines=117> */
[----:B------:R-:W-:Y:S01]  /*5040*/  LOP3.LUT R9, R104, 0xffffffe0, RZ, 0xc0, !PT ;  /* 0xffffffe068097812 */ /* 0x000fe200078ec0ff */
[----:B------:R-:W-:Y:S01]  /*5050*/  FMUL.FTZ R33, R60, UR26 ;  /* 0x0000001a3c217c20 */ /* 0x000fe20008410000 */
[----:B------:R-:W-:Y:S01]  /*5060*/  FMUL.FTZ R32, R61, UR26 ;  /* 0x0000001a3d207c20 */ /* 0x000fe20008410000 */
[----:B------:R-:W-:Y:S01]  /*5070*/  FMUL.FTZ R20, R62, UR26 ;  /* 0x0000001a3e147c20 */ /* 0x000fe20008410000 */
        /* <DEDUP_REMOVED lines=16> */
[----:B------:R-:W-:Y:S01]  /*5180*/  FMUL.FTZ R83, R83, UR26 ;  /* 0x0000001a53537c20 */ /* 0x000fe20008410000 */
[----:B------:R-:W-:Y:S01]  /*5190*/  IMAD.IADD R211, R8, 0x1, R211 ;  /* 0x0000000108d37824 */ /* 0x000fe200078e02d3 */
[----:B------:R-:W3:Y:S01]  /*51a0*/  MUFU.TANH R40, R40 ;  /* 0x0000002800287308 */ /* 0x000ee20000002400 */
[----:B------:R-:W-:Y:S01]  /*51b0*/  FMUL.FTZ R84, R84, UR26 ;  /* 0x0000001a54547c20 */ /* 0x000fe20008410000 */
[----:B------:R-:W-:Y:S01]  /*51c0*/  FMUL.FTZ R85, R85, UR26 ;  /* 0x0000001a55557c20 */ /* 0x000fe20008410000 */
[----:B------:R-:W-:Y:S01]  /*51d0*/  FMUL.FTZ R86, R86, UR26 ;  /* 0x0000001a56567c20 */ /* 0x000fe20008410000 */
[----:B------:R-:W-:Y:S01]  /*51e0*/  FMUL.FTZ R87, R87, UR26 ;  /* 0x0000001a57577c20 */ /* 0x000fe20008410000 */
[----:B------:R-:W-:-:S02]  /*51f0*/  IADD3 R209, R211, 0x8, RZ ;  /* 0x00000008d3d17810 */ /* 0x000fc40007ffe0ff */
[----:B------:R-:W-:Y:S01]  /*5200*/  VIADDMNMX R210, R211, UR16, R210, PT ;  /* 0x00000010d3d27c46 */ /* 0x000fe2000b8001d2 */
[----:B------:R-:W4:Y:S01]  /*5210*/  MUFU.TANH R41, R41 ;  /* 0x0000002900297308 */ /* 0x000f220000002400 */
[----:B------:R-:W-:Y:S02]  /*5220*/  IADD3 R208, R209, UR15, R208 ;  /* 0x0000000fd1d07c10 */ /* 0x000fe4000fffe0d0 */
[----:B------:R-:W-:Y:S02]  /*5230*/  VIADDMNMX R211, R211, UR21, RZ, !PT ;  /* 0x00000015d3d37c46 */ /* 0x000fe4000f8001ff */
[----:B------:R-:W-:Y:S02]  /*5240*/  VIADDMNMX R209, R209, UR21, RZ, !PT ;  /* 0x00000015d1d17c46 */ /* 0x000fe4000f8001ff */
[----:B------:R-:W-:Y:S01]  /*5250*/  VIMNMX R208, R208, UR20, PT ;  /* 0x00000014d0d07c48 */ /* 0x000fe2000bfe0100 */
[----:B------:R-:W1:Y:S08]  /*5260*/  MUFU.TANH R16, R16 ;  /* 0x0000001000107308 */ /* 0x000e700000002400 */
        /* <DEDUP_REMOVED lines=77> */
[----:B------:R-:W-:Y:S01]  /*5740*/  IMAD.U32 R10, RZ, RZ, UR20 ;  /* 0x00000014ff0a7e24 */ /* 0x000fe2000f8e00ff */
[----:B------:R-:W-:Y:S02]  /*5750*/  UIADD3 UR12, UR29, -UR12, URZ ;  /* 0x8000000c1d0c7290 */ /* 0x000fe4000fffe03f */
[----:B------:R2:W3:Y:S01]  /*5760*/  LDG.E R9, desc[UR22][R8.64] ;  /* 0x0000001608097981 */ /* 0x0004e2000c1e1900 */
[----:B------:R-:W-:-:S03]  /*5770*/  ULDC.64 UR16, c[0x0][0x230] ;  /* 0x00008c0000107ab9 */ /* 0x000fc60000000a00 */
[----:B------:R-:W3:Y:S01]  /*5780*/  LDG.E R6, desc[UR22][R10.64] ;  /* 0x000000160a067981 */ /* 0x000ee2000c1e1900 */
[----:B------:R-:W-:-:S04]  /*5790*/  UIMAD UR15, UR12, UR15, -0x40 ;  /* 0xffffffc00c0f74a4 */ /* 0x000fc8000f8e020f */
[----:B------:R-:W-:Y:S02]  /*57a0*/  USHF.R.S32.HI UR12, URZ, 0x1f, UR15 ;  /* 0x0000001f3f0c7899 */ /* 0x000fe4000801140f */
[----:B------:R-:W-:Y:S02]  /*57b0*/  UIMAD.WIDE.U32 UR20, UR15, UR8, URZ ;  /* 0x000000080f1472a5 */ /* 0x000fe4000f8e003f */
[----:B------:R-:W-:-:S04]  /*57c0*/  UIMAD UR12, UR12, UR8, URZ ;  /* 0x000000080c0c72a4 */ /* 0x000fc8000f8e023f */
[----:B------:R-:W-:-:S04]  /*57d0*/  UIMAD UR12, UR15, UR9, UR12 ;  /* 0x000000090f0c72a4 */ /* 0x000fc8000f8e020c */
[----:B------:R-:W-:Y:S01]  /*57e0*/  UIADD3 UR12, UR21, UR12, URZ ;  /* 0x0000000c150c7290 */ /* 0x000fe2000fffe03f */
[----:B--2---:R-:W-:Y:S01]  /*57f0*/  MOV R8, UR20 ;  /* 0x0000001400087c02 */ /* 0x004fe20008000f00 */
[----:B---3--:R-:W-:Y:S02]  /*5800*/  IMAD.IADD R6, R6, 0x1, -R9 ;  /* 0x0000000106067824 */ /* 0x008fe400078e0a09 */
[----:B------:R-:W-:Y:S02]  /*5810*/  IMAD.U32 R9, RZ, RZ, UR21 ;  /* 0x00000015ff097e24 */ /* 0x000fe4000f8e00ff */
[----:B------:R-:W-:Y:S02]  /*5820*/  MOV R9, UR12 ;  /* 0x0000000c00097c02 */ /* 0x000fe40008000f00 */
[----:B------:R-:W-:Y:S01]  /*5830*/  SHF.R.S32.HI R19, RZ, 0x1f, R6 ;  /* 0x0000001fff137819 */ /* 0x000fe20000011406 */
[----:B------:R-:W-:-:S04]  /*5840*/  IMAD.WIDE.U32 R8, R6, UR16, R8 ;  /* 0x0000001006087c25 */ /* 0x000fc8000f8e0008 */
[----:B------:R-:W-:-:S04]  /*5850*/  IMAD R19, R19, UR16, RZ ;  /* 0x0000001013137c24 */ /* 0x000fc8000f8e02ff */
[----:B------:R-:W-:Y:S01]  /*5860*/  IMAD R19, R6, UR17, R19 ;  /* 0x0000001106137c24 */ /* 0x000fe2000f8e0213 */
[----:B------:R-:W-:-:S03]  /*5870*/  MOV R6, R8 ;  /* 0x0000000800067202 */ /* 0x000fc60000000f00 */
[----:B------:R-:W-:Y:S01]  /*5880*/  IMAD.IADD R19, R9, 0x1, R19 ;  /* 0x0000000109137824 */ /* 0x000fe200078e0213 */
[----:B------:R-:W-:Y:S06]  /*5890*/  BRA `(.L_x_2791) ;  /* 0x0000000000107947 */ /* 0x000fec0003800000 */
.L_x_2790:
[----:B------:R-:W-:-:S04]  /*58a0*/  ULEA UR12, -UR8, URZ, 0x6 ;  /* 0x0000003f080c7291 */ /* 0x000fc8000f8e313f */
[----:B------:R-:W-:Y:S02]  /*58b0*/  USHF.R.S32.HI UR15, URZ, 0x1f, UR12 ;  /* 0x0000001f3f0f7899 */ /* 0x000fe4000801140c */
[----:B------:R-:W-:-:S04]  /*58c0*/  MOV R6, UR12 ;  /* 0x0000000c00067c02 */ /* 0x000fc80008000f00 */
[----:B------:R-:W-:-:S07]  /*58d0*/  MOV R19, UR15 ;  /* 0x0000000f00137c02 */ /* 0x000fce0008000f00 */
.L_x_2791:
[----:B------:R-:W-:Y:S01]  /*58e0*/  ULDC UR12, c[0x0][0x2d0] ;  /* 0x0000b400000c7ab9 */ /* 0x000fe20000000800 */
[----:B------:R-:W-:Y:S01]  /*58f0*/  BSSY B0, `(.L_x_2792) ;  /* 0x0000083000007945 */ /* 0x000fe20003800000 */
[----:B------:R-:W-:Y:S02]  /*5900*/  ISETP.GE.AND P2, PT, R4, UR12, PT ;  /* 0x0000000c04007c0c */ /* 0x000fe4000bf46270 */
[----:B------:R-:W-:Y:S02]  /*5910*/  ISETP.GE.AND P4, PT, R207, UR12, PT ;  /* 0x0000000ccf007c0c */ /* 0x000fe4000bf86270 */
[----:B------:R-:W-:-:S09]  /*5920*/  ISETP.GE.AND P1, PT, R3, UR12, PT ;  /* 0x0000000c03007c0c */ /* 0x000fd2000bf26270 */
[----:B------:R-:W2:Y:S01]  /*5930*/  @!P2 LDC.64 R12, c[0x0][0x218] ;  /* 0x00008600ff0cab82 */ /* 0x000ea20000000a00 */
[CC--:B------:R-:W-:Y:S01]  /*5940*/  @!P2 IADD3 R3, P0, R6.reuse, R133.reuse, RZ ;  /* 0x000000850603a210 */ /* 0x0c0fe20007f1e0ff */
[----:B------:R3:W-:Y:S01]  /*5950*/  @P4 STS.128 [R206+0x6000], RZ ;  /* 0x006000ffce004388 */ /* 0x0007e20000000c00 */
[----:B------:R-:W-:-:S03]  /*5960*/  @!P4 IADD3 R4, P5, R6, R133, RZ ;  /* 0x000000850604c210 */ /* 0x000fc60007fbe0ff */
[----:B------:R-:W-:Y:S02]  /*5970*/  @!P2 IMAD.X R18, R19, 0x1, R134, P0 ;  /* 0x000000011312a824 */ /* 0x000fe400000e0686 */
        /* <DEDUP_REMOVED lines=9> */
[----:B------:R-:W-:Y:S01]  /*5a10*/  @!P4 LEA.HI.X R37, R4, R11, R18, 0x1, P5 ;  /* 0x0000000b0425c211 */ /* 0x000fe200028f0c12 */
[----:B------:R-:W-:Y:S01]  /*5a20*/  @!P1 IMAD.X R18, R19, 0x1, R134, P0 ;  /* 0x0000000113129824 */ /* 0x000fe200000e0686 */
[----:B------:R-:W-:Y:S02]  /*5a30*/  IADD3 R4, P5, R6, UR25, RZ ;  /* 0x0000001906047c10 */ /* 0x000fe4000ffbe0ff */
[----:B-----5:R-:W-:-:S03]  /*5a40*/  @!P1 LEA R22, P0, R3, R8, 0x1 ;  /* 0x0000000803169211 */ /* 0x020fc600078008ff */
[----:B------:R-:W5:Y:S01]  /*5a50*/  @!P1 LDC.64 R10, c[0x0][0x218] ;  /* 0x00008600ff0a9b82 */ /* 0x000f620000000a00 */
[----:B------:R-:W-:Y:S01]  /*5a60*/  @!PT LDS RZ, [RZ] ;  /* 0x00000000fffff984 */ /* 0x000fe20000000800 */
[----:B------:R-:W-:Y:S01]  /*5a70*/  @!PT LDS RZ, [RZ] ;  /* 0x00000000fffff984 */ /* 0x000fe20000000800 */
[----:B------:R-:W-:Y:S01]  /*5a80*/  @!PT LDS RZ, [RZ] ;  /* 0x00000000fffff984 */ /* 0x000fe20000000800 */
[----:B------:R1:W-:Y:S01]  /*5a90*/  @!P4 LDGSTS.E.BYPASS.LTC128B.128 [R206+0x6000], desc[UR22][R36.64] ;  /* 0x0600000024cecfae */ /* 0x0003e2000b901d56 */
[----:B------:R-:W-:Y:S02]  /*5aa0*/  @!P1 LEA.HI.X R23, R3, R9, R18, 0x1, P0 ;  /* 0x0000000903179211 */ /* 0x000fe400000f0c12 */
[----:B------:R-:W-:Y:S01]  /*5ab0*/  IADD3.X R3, R19, UR24, RZ, P5, !PT ;  /* 0x0000001813037c10 */ /* 0x000fe2000affe4ff */
[----:B------:R3:W-:Y:S01]  /*5ac0*/  @P2 STS.128 [R206+0x8000], RZ ;  /* 0x008000ffce002388 */ /* 0x0007e20000000c00 */
[CC--:B------:R-:W-:Y:S02]  /*5ad0*/  @!P4 IADD3 R21, P5, R4.reuse, R133.reuse, RZ ;  /* 0x000000850415c210 */ /* 0x0c0fe40007fbe0ff */
[----:B------:R-:W1:Y:S01]  /*5ae0*/  @!P4 LDC.64 R8, c[0x0][0x218] ;  /* 0x00008600ff08cb82 */ /* 0x000e620000000a00 */
[----:B------:R-:W-:Y:S01]  /*5af0*/  @!P2 IADD3 R18, P0, R4, R133, RZ ;  /* 0x000000850412a210 */ /* 0x000fe20007f1e0ff */
[----:B------:R-:W-:Y:S01]  /*5b00*/  @!PT LDS RZ, [RZ] ;  /* 0x00000000fffff984 */ /* 0x000fe20000000800 */
[----:B------:R-:W-:Y:S01]  /*5b10*/  @!PT LDS RZ, [RZ] ;  /* 0x00000000fffff984 */ /* 0x000fe20000000800 */
[----:B------:R-:W-:Y:S01]  /*5b20*/  @!PT LDS RZ, [RZ] ;  /* 0x00000000fffff984 */ /* 0x000fe20000000800 */
[----:B------:R3:W-:Y:S01]  /*5b30*/  @!P2 LDGSTS.E.BYPASS.LTC128B.128 [R206+0x8000], desc[UR22][R24.64+0x80] ;  /* 0x0800008018ceafae */ /* 0x0007e2000b901d56 */
[----:B------:R-:W-:Y:S01]  /*5b40*/  @!P4 IMAD.X R38, R3, 0x1, R134, P5 ;  /* 0x000000010326c824 */ /* 0x000fe200028e0686 */
[----:B--2---:R-:W-:-:S02]  /*5b50*/  @!P4 LEA R26, P5, R21, R14, 0x1 ;  /* 0x0000000e151ac211 */ /* 0x004fc400078a08ff */
[----:B------:R-:W-:Y:S01]  /*5b60*/  @!P2 IMAD.X R14, R3, 0x1, R134, P0 ;  /* 0x00000001030ea824 */ /* 0x000fe200000e0686 */
[----:B------:R3:W-:Y:S01]  /*5b70*/  @P1 STS.128 [R206+0xa000], RZ ;  /* 0x00a000ffce001388 */ /* 0x0007e20000000c00 */
[----:B------:R-:W-:Y:S02]  /*5b80*/  @!P4 LEA.HI.X R27, R21, R15, R38, 0x1, P5 ;  /* 0x0000000f151bc211 */ /* 0x000fe400028f0c26 */
[----:B----4-:R-:W-:Y:S01]  /*5b90*/  @!P2 LEA R38, P5, R18, R12, 0x1 ;  /* 0x0000000c1226a211 */ /* 0x010fe200078a08ff */
[----:B------:R-:W-:Y:S01]  /*5ba0*/  @!PT LDS RZ, [RZ] ;  /* 0x00000000fffff984 */ /* 0x000fe20000000800 */
[----:B------:R-:W-:Y:S01]  /*5bb0*/  @!PT LDS RZ, [RZ] ;  /* 0x00000000fffff984 */ /* 0x000fe20000000800 */
[----:B------:R-:W-:Y:S01]  /*5bc0*/  @!PT LDS RZ, [RZ] ;  /* 0x00000000fffff984 */ /* 0x000fe20000000800 */
[----:B------:R3:W-:Y:S01]  /*5bd0*/  @!P1 LDGSTS.E.BYPASS.LTC128B.128 [R206+0xa000], desc[UR22][R22.64+0x100] ;  /* 0x0a00010016ce9fae */ /* 0x0007e2000b901d56 */
[----:B------:R-:W-:Y:S02]  /*5be0*/  @!P1 IADD3 R12, P0, R4, R133, RZ ;  /* 0x00000085040c9210 */ /* 0x000fe40007f1e0ff */
[----:B------:R-:W-:Y:S01]  /*5bf0*/  @!P2 LEA.HI.X R39, R18, R13, R14, 0x1, P5 ;  /* 0x0000000d1227a211 */ /* 0x000fe200028f0c0e */
[----:B------:R3:W-:Y:S01]  /*5c00*/  @P4 STS.128 [R206+0x6800], RZ ;  /* 0x006800ffce004388 */ /* 0x0007e20000000c00 */
[----:B------:R-:W2:Y:S01]  /*5c10*/  @!P2 LDC.64 R14, c[0x0][0x218] ;  /* 0x00008600ff0eab82 */ /* 0x000ea20000000a00 */
[----:B------:R-:W-:Y:S01]  /*5c20*/  @!P1 IMAD.X R13, R3, 0x1, R134, P0 ;  /* 0x00000001030d9824 */ /* 0x000fe200000e0686 */
[----:B-----5:R-:W-:Y:S01]  /*5c30*/  @!P1 LEA R42, P0, R12, R10, 0x1 ;  /* 0x0000000a0c2a9211 */ /* 0x020fe200078008ff */
[----:B------:R-:W-:Y:S01]  /*5c40*/  @!PT LDS RZ, [RZ] ;  /* 0x00000000fffff984 */ /* 0x000fe20000000800 */
[----:B------:R-:W-:Y:S01]  /*5c50*/  @!PT LDS RZ, [RZ] ;  /* 0x00000000fffff984 */ /* 0x000fe20000000800 */
[----:B------:R-:W-:Y:S01]  /*5c60*/  @!PT LDS RZ, [RZ] ;  /* 0x00000000fffff984 */ /* 0x000fe20000000800 */
[----:B------:R3:W-:Y:S01]  /*5c70*/  @!P4 LDGSTS.E.BYPASS.LTC128B.128 [R206+0x6800], desc[UR22][R26.64] ;  /* 0x068000001acecfae */ /* 0x0007e2000b901d56 */
[----:B------:R-:W-:-:S02]  /*5c80*/  IADD3 R4, P5, R4, UR25, RZ ;  /* 0x0000001904047c10 */ /* 0x000fc4000ffbe0ff */
[----:B------:R-:W-:Y:S01]  /*5c90*/  @!P1 LEA.HI.X R43, R12, R11, R13, 0x1, P0 ;  /* 0x0000000b0c2b9211 */ /* 0x000fe200000f0c0d */
[----:B------:R3:W-:Y:S01]  /*5ca0*/  @P2 STS.128 [R206+0x8800], RZ ;  /* 0x008800ffce002388 */ /* 0x0007e20000000c00 */
[----:B------:R-:W4:Y:S01]  /*5cb0*/  @!P1 LDC.64 R12, c[0x0][0x218] ;  /* 0x00008600ff0c9b82 */ /* 0x000f220000000a00 */
[----:B------:R-:W-:Y:S02]  /*5cc0*/  IADD3.X R3, R3, UR24, RZ, P5, !PT ;  /* 0x0000001803037c10 */ /* 0x000fe4000affe4ff */
[CC--:B------:R-:W-:Y:S01]  /*5cd0*/  @!P4 IADD3 R18, P0, R4.reuse, R133.reuse, RZ ;  /* 0x000000850412c210 */ /* 0x0c0fe20007f1e0ff */
[----:B------:R-:W-:Y:S01]  /*5ce0*/  @!PT LDS RZ, [RZ] ;  /* 0x00000000fffff984 */ /* 0x000fe20000000800 */
[----:B------:R-:W-:Y:S01]  /*5cf0*/  @!PT LDS RZ, [RZ] ;  /* 0x00000000fffff984 */ /* 0x000fe20000000800 */
[----:B------:R-:W-:Y:S01]  /*5d00*/  @!PT LDS RZ, [RZ] ;  /* 0x00000000fffff984 */ /* 0x000fe20000000800 */
[----:B------:R3:W-:Y:S01]  /*5d10*/  @!P2 LDGSTS.E.BYPASS.LTC128B.128 [R206+0x8800], desc[UR22][R38.64+0x80] ;  /* 0x0880008026ceafae */ /* 0x0007e2000b901d56 */
[----:B------:R-:W-:-:S03]  /*5d20*/  @!P2 IADD3 R35, P5, R4, R133, RZ ;  /* 0x000000850423a210 */ /* 0x000fc60007fbe0ff */
[C-C-:B------:R-:W-:Y:S01]  /*5d30*/  @!P4 IMAD.X R21, R3.reuse, 0x1, R134.reuse, P0 ;  /* 0x000000010315c824 */ /* 0x140fe200000e0686 */
[----:B------:R-:W5:Y:S01]  /*5d40*/  @!P4 LDC.64 R10, c[0x0][0x218] ;  /* 0x00008600ff0acb82 */ /* 0x000f620000000a00 */
[C---:B-1----:R-:W-:Y:S01]  /*5d50*/  @!P4 LEA R46, P0, R18.reuse, R8, 0x1 ;  /* 0x00000008122ec211 */ /* 0x042fe200078008ff */
[----:B------:R-:W-:Y:S01]  /*5d60*/  @!P2 IMAD.X R44, R3, 0x1, R134, P5 ;  /* 0x00000001032ca824 */ /* 0x000fe200028e0686 */
[----:B------:R3:W-:Y:S02]  /*5d70*/  @P1 STS.128 [R206+0xa800], RZ ;  /* 0x00a800ffce001388 */ /* 0x0007e40000000c00 */
[----:B------:R-:W-:Y:S02]  /*5d80*/  @!P4 LEA.HI.X R47, R18, R9, R21, 0x1, P0 ;  /* 0x00000009122fc211 */ /* 0x000fe400000f0c15 */
[C---:B--2---:R-:W-:Y:S01]  /*5d90*/  @!P2 LEA R36, P5, R35.reuse, R14, 0x1 ;  /* 0x0000000e2324a211 */ /* 0x044fe200078a08ff */
[----:B------:R-:W1:Y:S01]  /*5da0*/  @!P2 LDC.64 R8, c[0x0][0x218] ;  /* 0x00008600ff08ab82 */ /* 0x000e620000000a00 */
[----:B------:R-:W-:Y:S01]  /*5db0*/  @!P1 IADD3 R18, P0, R4, R133, RZ ;  /* 0x0000008504129210 */ /* 0x000fe20007f1e0ff */
[----:B------:R-:W-:Y:S01]  /*5dc0*/  @!PT LDS RZ, [RZ] ;  /* 0x00000000fffff984 */ /* 0x000fe20000000800 */
[----:B------:R-:W-:Y:S01]  /*5dd0*/  @!PT LDS RZ, [RZ] ;  /* 0x00000000fffff984 */ /* 0x000fe20000000800 */
[----:B------:R-:W-:Y:S01]  /*5de0*/  @!PT LDS RZ, [RZ] ;  /* 0x00000000fffff984 */ /* 0x000fe20000000800 */
[----:B------:R3:W-:Y:S01]  /*5df0*/  @!P1 LDGSTS.E.BYPASS.LTC128B.128 [R206+0xa800], desc[UR22][R42.64+0x100] ;  /* 0x0a8001002ace9fae */ /* 0x0007e2000b901d56 */
[----:B------:R-:W-:-:S02]  /*5e00*/  @!P2 LEA.HI.X R37, R35, R15, R44, 0x1, P5 ;  /* 0x0000000f2325a211 */ /* 0x000fc400028f0c2c */
[----:B------:R-:W-:Y:S01]  /*5e10*/  IADD3 R14, P5, R4, UR25, RZ ;  /* 0x00000019040e7c10 */ /* 0x000fe2000ffbe0ff */
[C---:B------:R-:W-:Y:S01]  /*5e20*/  @!P1 IMAD.X R4, R3.reuse, 0x1, R134, P0 ;  /* 0x0000000103049824 */ /* 0x040fe200000e0686 */
[C---:B----4-:R-:W-:Y:S01]  /*5e30*/  @!P1 LEA R12, P0, R18.reuse, R12, 0x1 ;  /* 0x0000000c120c9211 */ /* 0x050fe200078008ff */
        /* <DEDUP_REMOVED lines=11> */
[C---:B-----5:R-:W-:Y:S01]  /*5ef0*/  @!P4 LEA R10, P5, R4.reuse, R10, 0x1 ;  /* 0x0000000a040ac211 */ /* 0x060fe200078a08ff */
[----:B------:R-:W-:Y:S01]  /*5f00*/  @!PT LDS RZ, [RZ] ;  /* 0x00000000fffff984 */ /* 0x000fe20000000800 */
[----:B------:R-:W-:Y:S01]  /*5f10*/  @!PT LDS RZ, [RZ] ;  /* 0x00000000fffff984 */ /* 0x000fe20000000800 */
[----:B------:R-:W-:Y:S01]  /*5f20*/  @!PT LDS RZ, [RZ] ;  /* 0x00000000fffff984 */ /* 0x000fe20000000800 */
[----:B------:R3:W-:Y:S03]  /*5f30*/  @!P2 LDGSTS.E.BYPASS.LTC128B.128 [R206+0x9000], desc[UR22][R36.64+0x80] ;  /* 0x0900008024ceafae */ /* 0x0007e6000b901d56 */
[----:B------:R-:W-:Y:S01]  /*5f40*/  @!P4 LEA.HI.X R11, R4, R11, R18, 0x1, P5 ;  /* 0x0000000b040bc211 */ /* 0x000fe200028f0c12 */
[----:B------:R-:W-:Y:S01]  /*5f50*/  @!P2 IMAD.X R4, R3, 0x1, R134, P0 ;  /* 0x000000010304a824 */ /* 0x000fe200000e0686 */
[C---:B-1----:R-:W-:Y:S01]  /*5f60*/  @!P2 LEA R8, P0, R15.reuse, R8, 0x1 ;  /* 0x000000080f08a211 */ /* 0x042fe200078008ff */
        /* <DEDUP_REMOVED lines=27> */
.L_x_2793:
[----:B------:R-:W-:Y:S05]  /*6120*/  BSYNC B0 ;  /* 0x0000000000007941 */ /* 0x000fea0003800000 */
.L_x_2792:
[----:B------:R-:W0:Y:S01]  /*6130*/  LDGDEPBAR ;  /* 0x00000000000079af */ /* 0x000e220000000000 */
[----:B------:R-:W-:-:S04]  /*6140*/  IADD3 R133, P0, R6, R133, RZ ;  /* 0x0000008506857210 */ /* 0x000fc80007f1e0ff */
[----:B------:R-:W-:-:S09]  /*6150*/  IADD3.X R134, R19, R134, RZ, P0, !PT ;  /* 0x0000008613867210 */ /* 0x000fd200007fe4ff */
.L_x_2789:
[----:B------:R-:W-:Y:S01]  /*6160*/  VIADD R4, R212, UR13 ;  /* 0x0000000dd4047c36 */ /* 0x000fe20008000000 */
[----:B------:R-:W-:Y:S01]  /*6170*/  ULDC UR16, c[0x0][0x2ec] ;  /* 0x0000bb0000107ab9 */ /* 0x000fe20000000800 */
[----:B------:R-:W-:Y:S01]  /*6180*/  LEA R196, R0, UR4, 0x1 ;  /* 0x0000000400c47c11 */ /* 0x000fe2000f8e08ff */
[----:B------:R-:W-:Y:S01]  /*6190*/  ULDC.64 UR12, c[0x0][0x218] ;  /* 0x00008600000c7ab9 */ /* 0x000fe20000000a00 */
[C---:B------:R-:W-:Y:S01]  /*61a0*/  VIADD R3, R4.reuse, 0x1 ;  /* 0x0000000104037836 */ /* 0x040fe20000000000 */
[C---:B------:R-:W-:Y:S01]  /*61b0*/  ISETP.GE.AND P0, PT, R4.reuse, R210, PT ;  /* 0x000000d20400720c */ /* 0x040fe20003f06270 */
[C---:B-1-3--:R-:W-:Y:S01]  /*61c0*/  VIADD R8, R4.reuse, 0x8 ;  /* 0x0000000804087836 */ /* 0x04afe20000000000 */
[C---:B------:R-:W-:Y:S01]  /*61d0*/  ISETP.GE.AND P2, PT, R4.reuse, R208, PT ;  /* 0x000000d00400720c */ /* 0x040fe20003f46270 */
[C---:B------:R-:W-:Y:S01]  /*61e0*/  VIADD R6, R4.reuse, 0x9 ;  /* 0x0000000904067836 */ /* 0x040fe20000000000 */
[----:B------:R-:W-:Y:S01]  /*61f0*/  ISETP.GE.AND P5, PT, R3, R210, PT ;  /* 0x000000d20300720c */ /* 0x000fe20003fa6270 */
[----:B------:R-:W-:Y:S01]  /*6200*/  IMAD R194, R7, 0x2, R196 ;  /* 0x0000000207c27824 */ /* 0x000fe200078e02c4 */
        /* <DEDUP_REMOVED lines=9> */
[----:B------:R-:W-:Y:S01]  /*62a0*/  LDSM.16.MT88.4 R48, [R194+0xe000] ;  /* 0x00e00000c230783b */ /* 0x000fe20000004200 */
[----:B------:R-:W-:-:S02]  /*62b0*/  ISETP.LT.OR P1, PT, R3, R209, P1 ;  /* 0x000000d10300720c */ /* 0x000fc40000f21670 */
[----:B------:R-:W-:Y:S01]  /*62c0*/  FSEL R3, R2, -INF , !P0 ;  /* 0xff80000002037808 */ /* 0x000fe20004000000 */
[----:B------:R-:W-:Y:S01]  /*62d0*/  VIADD R2, R4, 0x10 ;  /* 0x0000001004027836 */ /* 0x000fe20000000000 */
[----:B------:R-:W-:Y:S01]  /*62e0*/  ISETP.LT.OR P4, PT, R8, R211, P4 ;  /* 0x000000d30800720c */ /* 0x000fe20002781670 */
        /* <DEDUP_REMOVED lines=14> */
[C---:B------:R-:W-:Y:S01]  /*63d0*/  ISETP.LT.OR P2, PT, R6.reuse, R211, P2 ;  /* 0x000000d30600720c */ /* 0x040fe20001741670 */
        /* <DEDUP_REMOVED lines=457> */
.L_x_2795:
[----:B------:R-:W-:-:S04]  /*8070*/  LEA R5, -R240, RZ, 0x6 ;  /* 0x000000fff0057211 */ /* 0x000fc800078e31ff */
[----:B------:R-:W-:-:S07]  /*8080*/  SHF.R.S32.HI R2, RZ, 0x1f, R5 ;  /* 0x0000001fff027819 */ /* 0x000fce0000011405 */
.L_x_2796:
        /* <DEDUP_REMOVED lines=122> */
[----:B------:R-:W5:Y:S04]  /*8830*/  LDSM.16.M88.4 R32, [R191] ;  /* 0x00000000bf20783b */ /* 0x000f680000000200 */
[----:B--2---:R-:W2:Y:S01]  /*8840*/  LDSM.16.M88.4 R28, [R190] ;  /* 0x00000000be1c783b */ /* 0x004ea20000000200 */
[C---:B----4-:R-:W-:Y:S03]  /*8850*/  HMMA.16816.F32 R12, R172.reuse, R24, RZ ;  /* 0x00000018ac0c723c */ /* 0x050fe600000018ff */
[----:B------:R-:W-:Y:S04]  /*8860*/  LDSM.16.M88.4 R20, [R197] ;  /* 0x00000000c514783b */ /* 0x000fe80000000200 */
[----:B------:R-:W4:Y:S01]  /*8870*/  LDSM.16.M88.4 R224, [R188] ;  /* 0x00000000bce0783b */ /* 0x000f220000000200 */
[C---:B------:R-:W-:Y:S03]  /*8880*/  HMMA.16816.F32 R24, R172.reuse, R26, RZ ;  /* 0x0000001aac18723c */ /* 0x040fe600000018ff */
[----:B------:R-:W4:Y:S03]  /*8890*/  LDSM.16.M88.4 R8, [R195+0x6800] ;  /* 0x00680000c308783b */ /* 0x000f260000000200 */
[C---:B-1----:R-:W-:Y:S01]  /*88a0*/  HMMA.16816.F32 R136, R172.reuse, R156, RZ ;  /* 0x0000009cac88723c */ /* 0x042fe200000018ff */
[----:B------:R-:W1:Y:S04]  /*88b0*/  LDSM.16.M88.4 R144, [R189] ;  /* 0x00000000bd90783b */ /* 0x000e680000000200 */
[----:B---3--:R-:W3:Y:S01]  /*88c0*/  LDSM.16.M88.4 R4, [R195+0x7000] ;  /* 0x00700000c304783b */ /* 0x008ee20000000200 */
[----:B------:R-:W-:Y:S03]  /*88d0*/  HMMA.16816.F32 R156, R172, R158, RZ ;  /* 0x0000009eac9c723c */ /* 0x000fe600000018ff */
[----:B------:R-:W-:Y:S03]  /*88e0*/  LDSM.16.M88.4 R220, [R195+0x7800] ;  /* 0x00780000c3dc783b */ /* 0x000fe60000000200 */
[----:B------:R-:W-:Y:S01]  /*88f0*/  HMMA.16816.F32 R12, R16, R164, R12 ;  /* 0x000000a4100c723c */ /* 0x000fe2000000180c */
[----:B------:R-:W-:Y:S04]  /*8900*/  LDSM.16.M88.4 R236, [R188+0x2800] ;  /* 0x00280000bcec783b */ /* 0x000fe80000000200 */
[----:B------:R-:W-:Y:S01]  /*8910*/  LDSM.16.M88.4 R232, [R183] ;  /* 0x00000000b7e8783b */ /* 0x000fe20000000200 */
[C---:B-----5:R-:W-:Y:S03]  /*8920*/  HMMA.16816.F32 R152, R172.reuse, R148, RZ ;  /* 0x00000094ac98723c */ /* 0x060fe600000018ff */
[----:B------:R-:W-:Y:S03]  /*8930*/  LDSM.16.M88.4 R228, [R195+0x9000] ;  /* 0x00900000c3e4783b */ /* 0x000fe60000000200 */
[----:B------:R-:W-:Y:S01]  /*8940*/  HMMA.16816.F32 R148, R172, R150, RZ ;  /* 0x00000096ac94723c */ /* 0x000fe200000018ff */
[----:B------:R-:W0:Y:S05]  /*8950*/  LDGDEPBAR ;  /* 0x00000000000079af */ /* 0x000e2a0000000000 */
[----:B------:R-:W-:Y:S01]  /*8960*/  HMMA.16816.F32 R24, R16, R166, R24 ;  /* 0x000000a61018723c */ /* 0x000fe20000001818 */
[----:B------:R-:W-:Y:S05]  /*8970*/  LDSM.16.M88.4 R164, [R201+0x8000] ;  /* 0x00800000c9a4783b */ /* 0x000fea0000000200 */
[----:B------:R-:W-:Y:S06]  /*8980*/  HMMA.16816.F32 R12, R168, R160, R12 ;  /* 0x000000a0a80c723c */ /* 0x000fec000000180c */
[----:B------:R-:W-:Y:S06]  /*8990*/  HMMA.16816.F32 R176, R172, R140, RZ ;  /* 0x0000008cacb0723c */ /* 0x000fec00000018ff */
[C---:B------:R-:W-:Y:S06]  /*89a0*/  HMMA.16816.F32 R136, R16.reuse, R32, R136 ;  /* 0x000000201088723c */ /* 0x040fec0000001888 */
[----:B------:R-:W-:Y:S01]  /*89b0*/  HMMA.16816.F32 R156, R16, R34, R156 ;  /* 0x00000022109c723c */ /* 0x000fe2000000189c */
[----:B------:R-:W-:Y:S05]  /*89c0*/  LDSM.16.M88.4 R32, [R188+0x1000] ;  /* 0x00100000bc20783b */ /* 0x000fea0000000200 */
[----:B------:R-:W-:Y:S01]  /*89d0*/  HMMA.16816.F32 R172, R172, R142, RZ ;  /* 0x0000008eacac723c */ /* 0x000fe200000018ff */
[----:B------:R-:W-:Y:S05]  /*89e0*/  LDSM.16.M88.4 R140, [R188+0x800] ;  /* 0x00080000bc8c783b */ /* 0x000fea0000000200 */
[C---:B--2---:R-:W-:Y:S06]  /*89f0*/  HMMA.16816.F32 R152, R16.reuse, R28, R152 ;  /* 0x0000001c1098723c */ /* 0x044fec0000001898 */
[----:B------:R-:W-:Y:S01]  /*8a00*/  HMMA.16816.F32 R148, R16, R30, R148 ;  /* 0x0000001e1094723c */ /* 0x000fe20000001894 */
[----:B------:R-:W2:Y:S05]  /*8a10*/  LDSM.16.M88.4 R28, [R202+0x2000] ;  /* 0x00200000ca1c783b */ /* 0x000eaa0000000200 */
[----:B------:R-:W-:Y:S01]  /*8a20*/  HMMA.16816.F32 R24, R168, R162, R24 ;  /* 0x000000a2a818723c */ /* 0x000fe20000001818 */
[----:B------:R-:W-:Y:S05]  /*8a30*/  LDSM.16.M88.4 R160, [R188+0x1800] ;  /* 0x00180000bca0783b */ /* 0x000fea0000000200 */
[----:B----4-:R-:W-:Y:S06]  /*8a40*/  HMMA.16816.F32 R12, R20, R224, R12 ;  /* 0x000000e0140c723c */ /* 0x010fec000000180c */
[C---:B------:R-:W-:Y:S06]  /*8a50*/  HMMA.16816.F32 R136, R168.reuse, R8, R136 ;  /* 0x00000008a888723c */ /* 0x040fec0000001888 */
[----:B------:R-:W-:Y:S01]  /*8a60*/  HMMA.16816.F32 R156, R168, R10, R156 ;  /* 0x0000000aa89c723c */ /* 0x000fe2000000189c */
[----:B------:R-:W-:Y:S05]  /*8a70*/  LDSM.16.M88.4 R8, [R201+0x8800] ;  /* 0x00880000c908783b */ /* 0x000fea0000000200 */
[C---:B-1----:R-:W-:Y:S06]  /*8a80*/  HMMA.16816.F32 R176, R16.reuse, R144, R176 ;  /* 0x0000009010b0723c */ /* 0x042fec00000018b0 */
[----:B------:R-:W-:Y:S01]  /*8a90*/  HMMA.16816.F32 R172, R16, R146, R172 ;  /* 0x0000009210ac723c */ /* 0x000fe200000018ac */
[----:B------:R-:W-:Y:S04]  /*8aa0*/  LDSM.16.M88.4 R144, [R187] ;  /* 0x00000000bb90783b */ /* 0x000fe80000000200 */
[----:B------:R-:W-:Y:S01]  /*8ab0*/  LDSM.16.M88.4 R16, [R201+0x9000] ;  /* 0x00900000c910783b */ /* 0x000fe20000000200 */
[C---:B---3--:R-:W-:Y:S06]  /*8ac0*/  HMMA.16816.F32 R152, R168.reuse, R4, R152 ;  /* 0x00000004a898723c */ /* 0x048fec0000001898 */
[----:B------:R-:W-:Y:S01]  /*8ad0*/  HMMA.16816.F32 R148, R168, R6, R148 ;  /* 0x00000006a894723c */ /* 0x000fe20000001894 */
[----:B------:R-:W1:Y:S05]  /*8ae0*/  LDSM.16.M88.4 R4, [R200+0x2000] ;  /* 0x00200000c804783b */ /* 0x000e6a0000000200 */
[----:B------:R-:W-:Y:S01]  /*8af0*/  HMMA.16816.F32 R24, R20, R226, R24 ;  /* 0x000000e21418723c */ /* 0x000fe20000001818 */
[----:B------:R-:W-:Y:S05]  /*8b00*/  LDSM.16.M88.4 R224, [R198+0x2000] ;  /* 0x00200000c6e0783b */ /* 0x000fea0000000200 */
[----:B--2---:R-:W-:Y:S06]  /*8b10*/  HMMA.16816.F32 R12, R28, R164, R12 ;  /* 0x000000a41c0c723c */ /* 0x004fec000000180c */
[C---:B------:R-:W-:Y:S06]  /*8b20*/  HMMA.16816.F32 R136, R20.reuse, R140, R136 ;  /* 0x0000008c1488723c */ /* 0x040fec0000001888 */
[----:B------:R-:W-:Y:S01]  /*8b30*/  HMMA.16816.F32 R156, R20, R142, R156 ;  /* 0x0000008e149c723c */ /* 0x000fe2000000189c */
[----:B------:R-:W-:Y:S05]  /*8b40*/  LDSM.16.M88.4 R140, [R201+0x9800] ;  /* 0x00980000c98c783b */ /* 0x000fea0000000200 */
[C---:B------:R-:W-:Y:S06]  /*8b50*/  HMMA.16816.F32 R176, R168.reuse, R220, R176 ;  /* 0x000000dca8b0723c */ /* 0x040fec00000018b0 */
[----:B------:R-:W-:Y:S01]  /*8b60*/  HMMA.16816.F32 R172, R168, R222, R172 ;  /* 0x000000dea8ac723c */ /* 0x000fe200000018ac */
[----:B------:R-:W-:Y:S04]  /*8b70*/  LDSM.16.M88.4 R168, [R197+0x2000] ;  /* 0x00200000c5a8783b */ /* 0x000fe80000000200 */
[----:B------:R-:W-:Y:S01]  /*8b80*/  LDSM.16.M88.4 R220, [R195+0x9800] ;  /* 0x00980000c3dc783b */ /* 0x000fe20000000200 */
[C---:B------:R-:W-:Y:S06]  /*8b90*/  HMMA.16816.F32 R152, R20.reuse, R32, R152 ;  /* 0x000000201498723c */ /* 0x040fec0000001898 */
[----:B------:R-:W-:Y:S01]  /*8ba0*/  HMMA.16816.F32 R148, R20, R34, R148 ;  /* 0x000000221494723c */ /* 0x000fe20000001894 */
[----:B------:R-:W2:Y:S05]  /*8bb0*/  LDSM.16.M88.4 R32, [R195+0x8000] ;  /* 0x00800000c320783b */ /* 0x000eaa0000000200 */
[----:B------:R-:W-:Y:S01]  /*8bc0*/  HMMA.16816.F32 R24, R28, R166, R24 ;  /* 0x000000a61c18723c */ /* 0x000fe20000001818 */
[----:B------:R-:W-:Y:S05]  /*8bd0*/  LDSM.16.M88.4 R164, [R188+0x3000] ;  /* 0x00300000bca4783b */ /* 0x000fea0000000200 */
[----:B-1----:R-:W-:Y:S06]  /*8be0*/  HMMA.16816.F32 R12, R4, R144, R12 ;  /* 0x00000090040c723c */ /* 0x002fec000000180c */
[C---:B------:R-:W-:Y:S06]  /*8bf0*/  HMMA.16816.F32 R136, R28.reuse, R8, R136 ;  /* 0x000000081c88723c */ /* 0x040fec0000001888 */
[----:B------:R-:W-:Y:S01]  /*8c00*/  HMMA.16816.F32 R156, R28, R10, R156 ;  /* 0x0000000a1c9c723c */ /* 0x000fe2000000189c */
[----:B------:R-:W1:Y:S05]  /*8c10*/  LDSM.16.M88.4 R8, [R186] ;  /* 0x00000000ba08783b */ /* 0x000e6a0000000200 */
[C---:B------:R-:W-:Y:S06]  /*8c20*/  HMMA.16816.F32 R176, R20.reuse, R160, R176 ;  /* 0x000000a014b0723c */ /* 0x040fec00000018b0 */
[----:B------:R-:W-:Y:S01]  /*8c30*/  HMMA.16816.F32 R172, R20, R162, R172 ;  /* 0x000000a214ac723c */ /* 0x000fe200000018ac */
[----:B------:R-:W3:Y:S04]  /*8c40*/  LDSM.16.M88.4 R20, [R188+0x2000] ;  /* 0x00200000bc14783b */ /* 0x000ee80000000200 */
[----:B------:R-:W4:Y:S01]  /*8c50*/  LDSM.16.M88.4 R160, [R195+0x8800] ;  /* 0x00880000c3a0783b */ /* 0x000f220000000200 */
[----:B------:R-:W-:Y:S03]  /*8c60*/  HMMA.16816.F32 R24, R4, R146, R24 ;  /* 0x000000920418723c */ /* 0x000fe60000001818 */
[----:B------:R-:W-:Y:S03]  /*8c70*/  LDSM.16.M88.4 R144, [R202+0x4000] ;  /* 0x00400000ca90783b */ /* 0x000fe60000000200 */
[----:B--2---:R-:W-:Y:S06]  /*8c80*/  HMMA.16816.F32 R12, R224, R32, R12 ;  /* 0x00000020e00c723c */ /* 0x004fec000000180c */
[C---:B------:R-:W-:Y:S06]  /*8c90*/  HMMA.16816.F32 R152, R28.reuse, R16, R152 ;  /* 0x000000101c98723c */ /* 0x040fec0000001898 */
[C---:B------:R-:W-:Y:S01]  /*8ca0*/  HMMA.16816.F32 R148, R28.reuse, R18, R148 ;  /* 0x000000121c94723c */ /* 0x040fe20000001894 */
[----:B------:R-:W-:Y:S05]  /*8cb0*/  LDSM.16.M88.4 R16, [R185] ;  /* 0x00000000b910783b */ /* 0x000fea0000000200 */
[C---:B------:R-:W-:Y:S06]  /*8cc0*/  HMMA.16816.F32 R176, R28.reuse, R140, R176 ;  /* 0x0000008c1cb0723c */ /* 0x040fec00000018b0 */
[----:B------:R-:W-:Y:S01]  /*8cd0*/  HMMA.16816.F32 R172, R28, R142, R172 ;  /* 0x0000008e1cac723c */ /* 0x000fe200000018ac */
[----:B------:R-:W2:Y:S04]  /*8ce0*/  LDSM.16.M88.4 R28, [R201+0xa000] ;  /* 0x00a00000c91c783b */ /* 0x000ea80000000200 */
[----:B------:R-:W-:Y:S01]  /*8cf0*/  LDSM.16.M88.4 R140, [R201+0xa800] ;  /* 0x00a80000c98c783b */ /* 0x000fe20000000200 */
[----:B-1----:R-:W-:Y:S06]  /*8d00*/  HMMA.16816.F32 R136, R4, R8, R136 ;  /* 0x000000080488723c */ /* 0x002fec0000001888 */
[----:B------:R-:W-:Y:S01]  /*8d10*/  HMMA.16816.F32 R24, R224, R34, R24 ;  /* 0x00000022e018723c */ /* 0x000fe20000001818 */
[----:B------:R-:W-:Y:S05]  /*8d20*/  LDSM.16.M88.4 R32, [R200+0x4000] ;  /* 0x00400000c820783b */ /* 0x000fea0000000200 */
[----:B---3--:R-:W-:Y:S06]  /*8d30*/  HMMA.16816.F32 R12, R168, R20, R12 ;  /* 0x00000014a80c723c */ /* 0x008fec000000180c */
[----:B------:R-:W-:Y:S01]  /*8d40*/  HMMA.16816.F32 R156, R4, R10, R156 ;  /* 0x0000000a049c723c */ /* 0x000fe2000000189c */
[----:B------:R-:W1:Y:S05]  /*8d50*/  LDSM.16.M88.4 R8, [R184] ;  /* 0x00000000b808783b */ /* 0x000e6a0000000200 */
[----:B----4-:R-:W-:Y:S06]  /*8d60*/  HMMA.16816.F32 R136, R224, R160, R136 ;  /* 0x000000a0e088723c */ /* 0x010fec0000001888 */
[----:B------:R-:W-:Y:S01]  /*8d70*/  HMMA.16816.F32 R24, R168, R22, R24 ;  /* 0x00000016a818723c */ /* 0x000fe20000001818 */
[----:B------:R-:W-:Y:S05]  /*8d80*/  LDSM.16.M88.4 R20, [R198+0x4000] ;  /* 0x00400000c614783b */ /* 0x000fea0000000200 */
[----:B--2---:R-:W-:Y:S06]  /*8d90*/  HMMA.16816.F32 R12, R144, R28, R12 ;  /* 0x0000001c900c723c */ /* 0x004fec000000180c */
[C---:B------:R-:W-:Y:S06]  /*8da0*/  HMMA.16816.F32 R152, R4.reuse, R16, R152 ;  /* 0x000000100498723c */ /* 0x040fec0000001898 */
[----:B------:R-:W-:Y:S01]  /*8db0*/  HMMA.16816.F32 R148, R4, R18, R148 ;  /* 0x000000120494723c */ /* 0x000fe20000001894 */
[----:B------:R-:W2:Y:S05]  /*8dc0*/  LDSM.16.M88.4 R16, [R195+0xa000] ;  /* 0x00a00000c310783b */ /* 0x000eaa0000000200 */
[----:B------:R-:W-:Y:S06]  /*8dd0*/  HMMA.16816.F32 R136, R168, R236, R136 ;  /* 0x000000eca888723c */ /* 0x000fec0000001888 */
[----:B-1----:R-:W-:Y:S06]  /*8de0*/  HMMA.16816.F32 R176, R4, R8, R176 ;  /* 0x0000000804b0723c */ /* 0x002fec00000018b0 */
[----:B------:R-:W-:Y:S01]  /*8df0*/  HMMA.16816.F32 R24, R144, R30, R24 ;  /* 0x0000001e9018723c */ /* 0x000fe20000001818 */
[----:B------:R-:W1:Y:S05]  /*8e00*/  LDSM.16.M88.4 R28, [R182] ;  /* 0x00000000b61c783b */ /* 0x000e6a0000000200 */
[----:B------:R-:W-:Y:S06]  /*8e10*/  HMMA.16816.F32 R12, R32, R232, R12 ;  /* 0x000000e8200c723c */ /* 0x000fec000000180c */
[----:B------:R-:W-:Y:S01]  /*8e20*/  HMMA.16816.F32 R172, R4, R10, R172 ;  /* 0x0000000a04ac723c */ /* 0x000fe200000018ac */
[----:B------:R-:W-:Y:S04]  /*8e30*/  LDSM.16.M88.4 R8, [R197+0x4000] ;  /* 0x00400000c508783b */ /* 0x000fe80000000200 */
[----:B------:R-:W3:Y:S01]  /*8e40*/  LDSM.16.M88.4 R4, [R188+0x4000] ;  /* 0x00400000bc04783b */ /* 0x000ee20000000200 */
[C---:B------:R-:W-:Y:S03]  /*8e50*/  HMMA.16816.F32 R156, R224.reuse, R162, R156 ;  /* 0x000000a2e09c723c */ /* 0x040fe6000000189c */
[----:B------:R-:W4:Y:S03]  /*8e60*/  LDSM.16.M88.4 R160, [R188+0x3800] ;  /* 0x00380000bca0783b */ /* 0x000f260000000200 */
[----:B------:R-:W-:Y:S06]  /*8e70*/  HMMA.16816.F32 R152, R224, R228, R152 ;  /* 0x000000e4e098723c */ /* 0x000fec0000001898 */
[----:B------:R-:W-:Y:S06]  /*8e80*/  HMMA.16816.F32 R136, R144, R140, R136 ;  /* 0x0000008c9088723c */ /* 0x000fec0000001888 */
[C---:B------:R-:W-:Y:S01]  /*8e90*/  HMMA.16816.F32 R148, R224.reuse, R230, R148 ;  /* 0x000000e6e094723c */ /* 0x040fe20000001894 */
[----:B------:R-:W5:Y:S05]  /*8ea0*/  LDSM.16.M88.4 R228, [R201+0xb000] ;  /* 0x00b00000c9e4783b */ /* 0x000f6a0000000200 */
[----:B------:R-:W-:Y:S06]  /*8eb0*/  HMMA.16816.F32 R176, R224, R220, R176 ;  /* 0x000000dce0b0723c */ /* 0x000fec00000018b0 */
[----:B------:R-:W-:Y:S06]  /*8ec0*/  HMMA.16816.F32 R24, R32, R234, R24 ;  /* 0x000000ea2018723c */ /* 0x000fec0000001818 */
[----:B--2---:R-:W-:Y:S06]  /*8ed0*/  HMMA.16816.F32 R12, R20, R16, R12 ;  /* 0x00000010140c723c */ /* 0x004fec000000180c */
[----:B------:R-:W-:Y:S01]  /*8ee0*/  HMMA.16816.F32 R220, R224, R222, R172 ;  /* 0x000000dee0dc723c */ /* 0x000fe200000018ac */
[----:B------:R-:W2:Y:S05]  /*8ef0*/  LDSM.16.M88.4 R172, [R195+0xa800] ;  /* 0x00a80000c3ac783b */ /* 0x000eaa0000000200 */
[C---:B------:R-:W-:Y:S06]  /*8f00*/  HMMA.16816.F32 R156, R168.reuse, R238, R156 ;  /* 0x000000eea89c723c */ /* 0x040fec000000189c */
[----:B------:R-:W-:Y:S06]  /*8f10*/  HMMA.16816.F32 R152, R168, R164, R152 ;  /* 0x000000a4a898723c */ /* 0x000fec0000001898 */
[----:B-1----:R-:W-:Y:S06]  /*8f20*/  HMMA.16816.F32 R136, R32, R28, R136 ;  /* 0x0000001c2088723c */ /* 0x002fec0000001888 */
[----:B------:R-:W-:Y:S06]  /*8f30*/  HMMA.16816.F32 R148, R168, R166, R148 ;  /* 0x000000a6a894723c */ /* 0x000fec0000001894 */
[----:B------:R-:W-:Y:S01]  /*8f40*/  HMMA.16816.F32 R24, R20, R18, R24 ;  /* 0x000000121418723c */ /* 0x000fe20000001818 */
[----:B------:R-:W1:Y:S05]  /*8f50*/  LDSM.16.M88.4 R16, [R201+0xb800] ;  /* 0x00b80000c910783b */ /* 0x000e6a0000000200 */
[----:B---3--:R-:W-:Y:S06]  /*8f60*/  HMMA.16816.F32 R12, R8, R4, R12 ;  /* 0x00000004080c723c */ /* 0x008fec000000180c */
[C---:B----4-:R-:W-:Y:S06]  /*8f70*/  HMMA.16816.F32 R176, R168.reuse, R160, R176 ;  /* 0x000000a0a8b0723c */ /* 0x050fec00000018b0 */
[----:B------:R-:W-:Y:S01]  /*8f80*/  HMMA.16816.F32 R220, R168, R162, R220 ;  /* 0x000000a2a8dc723c */ /* 0x000fe200000018dc */
[----:B------:R-:W3:Y:S05]  /*8f90*/  LDSM.16.M88.4 R160, [R181] ;  /* 0x00000000b5a0783b */ /* 0x000eea0000000200 */
[C---:B------:R-:W-:Y:S01]  /*8fa0*/  HMMA.16816.F32 R156, R144.reuse, R142, R156 ;  /* 0x0000008e909c723c */ /* 0x040fe2000000189c */
[----:B------:R-:W4:Y:S05]  /*8fb0*/  LDSM.16.M88.4 R140, [R188+0x4800] ;  /* 0x00480000bc8c783b */ /* 0x000f2a0000000200 */
[----:B-----5:R-:W-:Y:S01]  /*8fc0*/  HMMA.16816.F32 R152, R144, R228, R152 ;  /* 0x000000e49098723c */ /* 0x020fe20000001898 */
[----:B------:R-:W-:Y:S01]  /*8fd0*/  FMUL.FTZ R0, R12, UR26 ;  /* 0x0000001a0c007c20 */ /* 0x000fe20008410000 */
[----:B------:R-:W-:Y:S01]  /*8fe0*/  FMUL.FTZ R2, R13, UR26 ;  /* 0x0000001a0d027c20 */ /* 0x000fe20008410000 */
[----:B------:R-:W-:Y:S01]  /*8ff0*/  FMUL.FTZ R28, R14, UR26 ;  /* 0x0000001a0e1c7c20 */ /* 0x000fe20008410000 */
[----:B------:R-:W-:-:S02]  /*9000*/  FMUL.FTZ R29, R15, UR26 ;  /* 0x0000001a0f1d7c20 */ /* 0x000fc40008410000 */
[----:B--2---:R-:W-:Y:S01]  /*9010*/  HMMA.16816.F32 R136, R20, R172, R136 ;  /* 0x000000ac1488723c */ /* 0x004fe20000001888 */
[----:B------:R-:W2:Y:S01]  /*9020*/  LDSM.16.M88.4 R12, [R180] ;  /* 0x00000000b40c783b */ /* 0x000ea20000000200 */
[----:B------:R-:W5:Y:S04]  /*9030*/  MUFU.TANH R0, R0 ;  /* 0x0000000000007308 */ /* 0x000f680000002400 */
[----:B------:R-:W-:Y:S01]  /*9040*/  HMMA.16816.F32 R24, R8, R6, R24 ;  /* 0x000000060818723c */ /* 0x000fe20000001818 */
[----:B------:R-:W5:Y:S03]  /*9050*/  LDSM.16.M88.4 R4, [R195+0xb000] ;  /* 0x00b00000c304783b */ /* 0x000f660000000200 */
[----:B------:R-:W5:Y:S02]  /*9060*/  MUFU.TANH R28, R28 ;  /* 0x0000001c001c7308 */ /* 0x000f640000002400 */
[C---:B------:R-:W-:Y:S06]  /*9070*/  HMMA.16816.F32 R148, R144.reuse, R230, R148 ;  /* 0x000000e69094723c */ /* 0x040fec0000001894 */
[----:B-1----:R-:W-:Y:S01]  /*9080*/  HMMA.16816.F32 R176, R144, R16, R176 ;  /* 0x0000001090b0723c */ /* 0x002fe200000018b0 */
[----:B------:R-:W1:Y:S05]  /*9090*/  MUFU.TANH R2, R2 ;  /* 0x0000000200027308 */ /* 0x000e6a0000002400 */
[C---:B---3--:R-:W-:Y:S03]  /*90a0*/  HMMA.16816.F32 R152, R32.reuse, R160, R152 ;  /* 0x000000a02098723c */ /* 0x048fe60000001898 */
[----:B------:R-:W3:Y:S03]  /*90b0*/  MUFU.TANH R29, R29 ;  /* 0x0000001d001d7308 */ /* 0x000ee60000002400 */
[----:B------:R-:W-:Y:S01]  /*90c0*/  HMMA.16816.F32 R156, R32, R30, R156 ;  /* 0x0000001e209c723c */ /* 0x000fe2000000189c */
[----:B------:R-:W-:-:S05]  /*90d0*/  FMUL.FTZ R135, R26, UR26 ;  /* 0x0000001a1a877c20 */ /* 0x000fca0008410000 */
[----:B----4-:R-:W-:Y:S01]  /*90e0*/  HMMA.16816.F32 R136, R8, R140, R136 ;  /* 0x0000008c0888723c */ /* 0x010fe20000001888 */
[----:B------:R-:W-:Y:S01]  /*90f0*/  FMUL.FTZ R30, R24, UR26 ;  /* 0x0000001a181e7c20 */ /* 0x000fe20008410000 */
[----:B------:R-:W-:Y:S01]  /*9100*/  FMUL.FTZ R31, R25, UR26 ;  /* 0x0000001a191f7c20 */ /* 0x000fe20008410000 */
[----:B------:R-:W-:Y:S03]  /*9110*/  MUFU.TANH R135, R135 ;  /* 0x0000008700877308 */ /* 0x000fe60000002400 */
[----:B------:R-:W-:Y:S01]  /*9120*/  HMMA.16816.F32 R148, R32, R162, R148 ;  /* 0x000000a22094723c */ /* 0x000fe20000001894 */
[----:B------:R-:W-:Y:S02]  /*9130*/  FMUL.FTZ R140, R27, UR26 ;  /* 0x0000001a1b8c7c20 */ /* 0x000fe40008410000 */
[----:B------:R-:W4:Y:S02]  /*9140*/  LDSM.16.M88.4 R24, [R195+0xb800] ;  /* 0x00b80000c318783b */ /* 0x000f240000000200 */
[----:B------:R-:W3:Y:S01]  /*9150*/  MUFU.TANH R30, R30 ;  /* 0x0000001e001e7308 */ /* 0x000ee20000002400 */
[----:B------:R-:W-:Y:S01]  /*9160*/  HMMA.16816.F32 R220, R144, R18, R220 ;  /* 0x0000001290dc723c */ /* 0x000fe200000018dc */
[----:B------:R-:W1:Y:S05]  /*9170*/  LDSM.16.M88.4 R16, [R188+0x5000] ;  /* 0x00500000bc10783b */ /* 0x000e6a0000000200 */
[----:B--2---:R-:W-:Y:S01]  /*9180*/  HMMA.16816.F32 R176, R32, R12, R176 ;  /* 0x0000000c20b0723c */ /* 0x004fe200000018b0 */
[----:B------:R-:W2:Y:S05]  /*9190*/  MUFU.TANH R31, R31 ;  /* 0x0000001f001f7308 */ /* 0x000eaa0000002400 */
[C---:B-----5:R-:W-:Y:S01]  /*91a0*/  HMMA.16816.F32 R152, R20.reuse, R4, R152 ;  /* 0x000000041498723c */ /* 0x060fe20000001898 */
[----:B------:R-:W-:Y:S01]  /*91b0*/  FMUL.FTZ R173, R136, UR26 ;  /* 0x0000001a88ad7c20 */ /* 0x000fe20008410000 */
[----:B------:R-:W-:Y:S01]  /*91c0*/  FMUL.FTZ R136, R137, UR26 ;  /* 0x0000001a89887c20 */ /* 0x000fe20008410000 */
[----:B------:R-:W5:Y:S01]  /*91d0*/  MUFU.TANH R140, R140 ;  /* 0x0000008c008c7308 */ /* 0x000f620000002400 */
[----:B------:R-:W-:Y:S01]  /*91e0*/  FMUL.FTZ R138, R138, UR26 ;  /* 0x0000001a8a8a7c20 */ /* 0x000fe20008410000 */
[----:B------:R-:W-:Y:S01]  /*91f0*/  FMUL.FTZ R139, R139, UR26 ;  /* 0x0000001a8b8b7c20 */ /* 0x000fe20008410000 */
[----:B------:R-:W-:Y:S01]  /*9200*/  HMMA.16816.F32 R148, R20, R6, R148 ;  /* 0x000000061494723c */ /* 0x000fe20000001894 */
[----:B------:R-:W-:-:S04]  /*9210*/  IMAD.U32 R5, RZ, RZ, UR10 ;  /* 0x0000000aff057e24 */ /* 0x000fc8000f8e00ff */
[----:B------:R-:W-:Y:S01]  /*9220*/  IMAD R12, R5, 0x40, R212 ;  /* 0x00000040050c7824 */ /* 0x000fe200078e02d4 */
[----:B------:R-:W-:Y:S01]  /*9230*/  HMMA.16816.F32 R156, R20, R174, R156 ;  /* 0x000000ae149c723c */ /* 0x000fe2000000189c */
[----:B------:R-:W2:Y:S01]  /*9240*/  LDSM.16.M88.4 R4, [R188+0x5800] ;  /* 0x00580000bc04783b */ /* 0x000ea20000000200 */
[----:B------:R-:W-:Y:S01]  /*9250*/  MUFU.TANH R136, R136 ;  /* 0x0000008800887308 */ /* 0x000fe20000002400 */
[----:B------:R-:W-:-:S04]  /*9260*/  DEPBAR.LE SB0, 0x0 ;  /* 0x000080000000791a */ /* 0x000fc80000000000 */
[C---:B------:R-:W-:Y:S01]  /*9270*/  ISETP.GE.AND P1, PT, R12.reuse, R210, PT ;  /* 0x000000d20c00720c */ /* 0x040fe20003f26270 */
[----:B------:R-:W-:Y:S01]  /*9280*/  HMMA.16816.F32 R220, R32, R14, R220 ;  /* 0x0000000e20dc723c */ /* 0x000fe200000018dc */
[C---:B------:R-:W-:Y:S01]  /*9290*/  ISETP.GE.AND P0, PT, R12.reuse, R208, PT ;  /* 0x000000d00c00720c */ /* 0x040fe20003f06270 */
[----:B------:R-:W5:Y:S01]  /*92a0*/  MUFU.TANH R174, R138 ;  /* 0x0000008a00ae7308 */ /* 0x000f620000002400 */
[C---:B------:R-:W-:Y:S02]  /*92b0*/  ISETP.LT.OR P1, PT, R12.reuse, R211, P1 ;  /* 0x000000d30c00720c */ /* 0x040fe40000f21670 */
[C---:B------:R-:W-:Y:S01]  /*92c0*/  ISETP.LT.OR P0, PT, R12.reuse, R209, P0 ;  /* 0x000000d10c00720c */ /* 0x040fe20000701670 */
[----:B----4-:R-:W-:Y:S01]  /*92d0*/  HMMA.16816.F32 R176, R20, R24, R176 ;  /* 0x0000001814b0723c */ /* 0x010fe200000018b0 */
[----:B------:R-:W-:Y:S01]  /*92e0*/  VIADD R14, R12, 0x8 ;  /* 0x000000080c0e7836 */ /* 0x000fe20000000000 */
[----:B------:R-:W-:Y:S02]  /*92f0*/  FSEL R15, R0, -INF , !P1 ;  /* 0xff800000000f7808 */ /* 0x000fe40004800000 */
[----:B------:R-:W-:Y:S01]  /*9300*/  FSEL R28, R28, -INF , !P0 ;  /* 0xff8000001c1c7808 */ /* 0x000fe20004000000 */
[----:B------:R-:W4:Y:S01]  /*9310*/  MUFU.TANH R173, R173 ;  /* 0x000000ad00ad7308 */ /* 0x000f220000002400 */
[----:B-1----:R-:W-:Y:S01]  /*9320*/  HMMA.16816.F32 R152, R8, R16, R152 ;  /* 0x000000100898723c */ /* 0x002fe20000001898 */
[----:B------:R-:W-:-:S04]  /*9330*/  ISETP.GE.AND P0, PT, R14, R210, PT ;  /* 0x000000d20e00720c */ /* 0x000fc80003f06270 */
[-C--:B------:R-:W-:Y:S01]  /*9340*/  ISETP.LT.OR P0, PT, R14, R211.reuse, P0 ;  /* 0x000000d30e00720c */ /* 0x080fe20000701670 */
[C---:B------:R-:W-:Y:S01]  /*9350*/  HMMA.16816.F32 R156, R8.reuse, R142, R156 ;  /* 0x0000008e089c723c */ /* 0x040fe2000000189c */
[----:B------:R-:W-:Y:S01]  /*9360*/  VIADD R17, R12, 0x1 ;  /* 0x000000010c117836 */ /* 0x000fe20000000000 */
[----:B------:R1:W-:Y:S04]  /*9370*/  MUFU.TANH R214, R139 ;  /* 0x0000008b00d67308 */ /* 0x0003e80000002400 */
[C---:B------:R-:W-:Y:S01]  /*9380*/  ISETP.GE.AND P6, PT, R17.reuse, R210, PT ;  /* 0x000000d21100720c */ /* 0x040fe20003fc6270 */
[----:B------:R-:W-:Y:S01]  /*9390*/  HMMA.16816.F32 R148, R8, R18, R148 ;  /* 0x000000120894723c */ /* 0x000fe20000001894 */
[C---:B------:R-:W-:Y:S02]  /*93a0*/  ISETP.GE.AND P1, PT, R17.reuse, R208, PT ;  /* 0x000000d01100720c */ /* 0x040fe40003f26270 */
[----:B------:R-:W-:-:S02]  /*93b0*/  ISETP.LT.OR P6, PT, R17, R211, P6 ;  /* 0x000000d31100720c */ /* 0x000fc400037c1670 */
[----:B------:R-:W-:Y:S01]  /*93c0*/  ISETP.LT.OR P1, PT, R17, R209, P1 ;  /* 0x000000d11100720c */ /* 0x000fe20000f21670 */
[----:B------:R-:W-:Y:S01]  /*93d0*/  HMMA.16816.F32 R220, R20, R26, R220 ;  /* 0x0000001a14dc723c */ /* 0x000fe200000018dc */
[----:B------:R-:W-:Y:S01]  /*93e0*/  FSEL R13, R2, -INF , !P6 ;  /* 0xff800000020d7808 */ /* 0x000fe20007000000 */
[C---:B------:R-:W-:Y:S01]  /*93f0*/  VIADD R2, R12.reuse, 0x9 ;  /* 0x000000090c027836 */ /* 0x040fe20000000000 */
[----:B---3--:R-:W-:Y:S01]  /*9400*/  FSEL R0, R29, -INF , !P1 ;  /* 0xff8000001d007808 */ /* 0x008fe20004800000 */
[----:B------:R-:W-:Y:S01]  /*9410*/  VIADD R19, R12, 0x10 ;  /* 0x000000100c137836 */ /* 0x000fe20000000000 */
[----:B------:R-:W-:Y:S01]  /*9420*/  FSEL R17, R30, -INF , !P0 ;  /* 0xff8000001e117808 */ /* 0x000fe20004000000 */
[C---:B--2---:R-:W-:Y:S01]  /*9430*/  HMMA.16816.F32 R176, R8.reuse, R4, R176 ;  /* 0x0000000408b0723c */ /* 0x044fe200000018b0 */
[----:B------:R-:W-:Y:S01]  /*9440*/  ISETP.GE.AND P1, PT, R2, R210, PT ;  /* 0x000000d20200720c */ /* 0x000fe20003f26270 */
[----:B------:R-:W-:Y:S01]  /*9450*/  FMUL.FTZ R147, R152, UR26 ;  /* 0x0000001a98937c20 */ /* 0x000fe20008410000 */
[-C--:B------:R-:W-:Y:S01]  /*9460*/  ISETP.GE.AND P0, PT, R2, R208.reuse, PT ;  /* 0x000000d00200720c */ /* 0x080fe20003f06270 */
[----:B------:R-:W-:Y:S01]  /*9470*/  FMUL.FTZ R146, R154, UR26 ;  /* 0x0000001a9a927c20 */ /* 0x000fe20008410000 */
[-C--:B------:R-:W-:Y:S01]  /*9480*/  ISETP.GE.AND P6, PT, R14, R208.reuse, PT ;  /* 0x000000d00e00720c */ /* 0x080fe20003fc6270 */
[----:B------:R-:W-:Y:S01]  /*9490*/  FMUL.FTZ R137, R156, UR26 ;  /* 0x0000001a9c897c20 */ /* 0x000fe20008410000 */
[----:B------:R-:W-:Y:S01]  /*94a0*/  ISETP.LT.OR P1, PT, R2, R211, P1 ;  /* 0x000000d30200720c */ /* 0x000fe20000f21670 */
[----:B------:R-:W-:Y:S01]  /*94b0*/  VIADD R5, R12, 0x11 ;  /* 0x000000110c057836 */ /* 0x000fe20000000000 */
[-C--:B------:R-:W-:Y:S01]  /*94c0*/  ISETP.LT.OR P0, PT, R2, R209.reuse, P0 ;  /* 0x000000d10200720c */ /* 0x080fe20000701670 */
[----:B------:R-:W-:Y:S01]  /*94d0*/  FMUL.FTZ R16, R157, UR26 ;  /* 0x0000001a9d107c20 */ /* 0x000fe20008410000 */
[-C--:B------:R-:W-:Y:S01]  /*94e0*/  ISETP.LT.OR P6, PT, R14, R209.reuse, P6 ;  /* 0x000000d10e00720c */ /* 0x080fe200037c1670 */
[----:B------:R-:W-:Y:S01]  /*94f0*/  FMUL.FTZ R24, R158, UR26 ;  /* 0x0000001a9e187c20 */ /* 0x000fe20008410000 */
[----:B------:R-:W-:Y:S01]  /*9500*/  FSEL R31, R31, -INF , !P1 ;  /* 0xff8000001f1f7808 */ /* 0x000fe20004800000 */
[----:B------:R-:W-:Y:S01]  /*9510*/  VIADD R2, R12, 0x18 ;  /* 0x000000180c027836 */ /* 0x000fe20000000000 */
[----:B-----5:R-:W-:Y:S01]  /*9520*/  FSEL R4, R140, -INF , !P0 ;  /* 0xff8000008c047808 */ /* 0x020fe20004000000 */
[----:B------:R-:W2:Y:S01]  /*9530*/  MUFU.TANH R137, R137 ;  /* 0x0000008900897308 */ /* 0x000ea20000002400 */
[----:B------:R-:W-:Y:S01]  /*9540*/  FSEL R14, R135, -INF , !P6 ;  /* 0xff800000870e7808 */ /* 0x000fe20007000000 */
[----:B------:R-:W-:Y:S01]  /*9550*/  FMUL.FTZ R18, R159, UR26 ;  /* 0x0000001a9f127c20 */ /* 0x000fe20008410000 */
[----:B------:R-:W-:Y:S01]  /*9560*/  ISETP.GE.AND P1, PT, R19, R208, PT ;  /* 0x000000d01300720c */ /* 0x000fe20003f26270 */
[----:B------:R-:W-:Y:S01]  /*9570*/  FMUL.FTZ R145, R153, UR26 ;  /* 0x0000001a99917c20 */ /* 0x000fe20008410000 */
[-C--:B------:R-:W-:Y:S01]  /*9580*/  ISETP.GE.AND P0, PT, R5, R210.reuse, PT ;  /* 0x000000d20500720c */ /* 0x080fe20003f06270 */
[----:B------:R-:W-:Y:S01]  /*9590*/  FMUL.FTZ R144, R155, UR26 ;  /* 0x0000001a9b907c20 */ /* 0x000fe20008410000 */
[CC--:B------:R-:W-:Y:S01]  /*95a0*/  ISETP.GE.AND P6, PT, R19.reuse, R210.reuse, PT ;  /* 0x000000d21300720c */ /* 0x0c0fe20003fc6270 */
[----:B------:R-:W-:Y:S01]  /*95b0*/  MUFU.TANH R16, R16 ;  /* 0x0000001000107308 */ /* 0x000fe20000002400 */
[----:B------:R-:W-:Y:S01]  /*95c0*/  ISETP.LT.OR P1, PT, R19, R209, P1 ;  /* 0x000000d11300720c */ /* 0x000fe20000f21670 */
[----:B------:R-:W-:Y:S01]  /*95d0*/  FMUL.FTZ R143, R148, UR26 ;  /* 0x0000001a948f7c20 */ /* 0x000fe20008410000 */
[-C--:B------:R-:W-:Y:S01]  /*95e0*/  ISETP.LT.OR P0, PT, R5, R211.reuse, P0 ;  /* 0x000000d30500720c */ /* 0x080fe20000701670 */
[----:B------:R-:W-:Y:S01]  /*95f0*/  HMMA.16816.F32 R220, R8, R6, R220 ;  /* 0x0000000608dc723c */ /* 0x000fe200000018dc */
[-C--:B------:R-:W-:Y:S01]  /*9600*/  ISETP.LT.OR P6, PT, R19, R211.reuse, P6 ;  /* 0x000000d31300720c */ /* 0x080fe200037c1670 */
[----:B------:R-:W-:Y:S01]  /*9610*/  FMUL.FTZ R141, R149, UR26 ;  /* 0x0000001a958d7c20 */ /* 0x000fe20008410000 */
[----:B------:R-:W-:Y:S01]  /*9620*/  FSEL R174, R174, -INF , !P1 ;  /* 0xff800000aeae7808 */ /* 0x000fe20004800000 */
[----:B------:R-:W3:Y:S01]  /*9630*/  MUFU.TANH R24, R24 ;  /* 0x0000001800187308 */ /* 0x000ee20000002400 */
[----:B-1----:R-:W-:Y:S01]  /*9640*/  FSEL R139, R136, -INF , !P0 ;  /* 0xff800000888b7808 */ /* 0x002fe20004000000 */
[----:B------:R-:W-:Y:S01]  /*9650*/  FMUL.FTZ R142, R150, UR26 ;  /* 0x0000001a968e7c20 */ /* 0x000fe20008410000 */
[----:B----4-:R-:W-:Y:S01]  /*9660*/  FSEL R173, R173, -INF , !P6 ;  /* 0xff800000adad7808 */ /* 0x010fe20007000000 */
[----:B------:R-:W-:Y:S01]  /*9670*/  FMUL.FTZ R140, R151, UR26 ;  /* 0x0000001a978c7c20 */ /* 0x000fe20008410000 */
[----:B------:R-:W-:Y:S01]  /*9680*/  ISETP.GE.AND P1, PT, R2, R210, PT ;  /* 0x000000d20200720c */ /* 0x000fe20003f26270 */
[----:B------:R-:W-:Y:S01]  /*9690*/  VIADD R6, R12, 0x28 ;  /* 0x000000280c067836 */ /* 0x000fe20000000000 */
[CC--:B------:R-:W-:Y:S01]  /*96a0*/  ISETP.GE.AND P0, PT, R2.reuse, R208.reuse, PT ;  /* 0x000000d00200720c */ /* 0x0c0fe20003f06270 */
[----:B------:R-:W1:Y:S01]  /*96b0*/  MUFU.TANH R18, R18 ;  /* 0x0000001200127308 */ /* 0x000e620000002400 */
[----:B------:R-:W-:Y:S01]  /*96c0*/  ISETP.GE.AND P6, PT, R5, R208, PT ;  /* 0x000000d00500720c */ /* 0x000fe20003fc6270 */
[----:B------:R-:W-:Y:S01]  /*96d0*/  FMUL.FTZ R169, R177, UR26 ;  /* 0x0000001ab1a97c20 */ /* 0x000fe20008410000 */
[----:B------:R-:W-:Y:S01]  /*96e0*/  ISETP.LT.OR P1, PT, R2, R211, P1 ;  /* 0x000000d30200720c */ /* 0x000fe20000f21670 */
[----:B------:R-:W-:Y:S01]  /*96f0*/  FMUL.FTZ R166, R178, UR26 ;  /* 0x0000001ab2a67c20 */ /* 0x000fe20008410000 */
[-C--:B------:R-:W-:Y:S01]  /*9700*/  ISETP.LT.OR P0, PT, R2, R209.reuse, P0 ;  /* 0x000000d10200720c */ /* 0x080fe20000701670 */
[C---:B------:R-:W-:Y:S01]  /*9710*/  VIADD R2, R12.reuse, 0x19 ;  /* 0x000000190c027836 */ /* 0x040fe20000000000 */
[----:B------:R-:W-:Y:S01]  /*9720*/  ISETP.LT.OR P6, PT, R5, R209, P6 ;  /* 0x000000d10500720c */ /* 0x000fe200037c1670 */
[----:B------:R-:W4:Y:S01]  /*9730*/  MUFU.TANH R147, R147 ;  /* 0x0000009300937308 */ /* 0x000f220000002400 */
[----:B------:R-:W-:Y:S01]  /*9740*/  VIADD R5, R12, 0x20 ;  /* 0x000000200c057836 */ /* 0x000fe20000000000 */
[----:B--2---:R-:W-:Y:S01]  /*9750*/  FSEL R137, R137, -INF , !P1 ;  /* 0xff80000089897808 */ /* 0x004fe20004800000 */
[----:B------:R-:W-:Y:S01]  /*9760*/  FMUL.FTZ R176, R176, UR26 ;  /* 0x0000001ab0b07c20 */ /* 0x000fe20008410000 */
[----:B------:R-:W-:Y:S01]  /*9770*/  FSEL R214, R214, -INF , !P6 ;  /* 0xff800000d6d67808 */ /* 0x000fe20007000000 */
[----:B------:R-:W-:Y:S01]  /*9780*/  FMUL.FTZ R162, R222, UR26 ;  /* 0x0000001adea27c20 */ /* 0x000fe20008410000 */
[C---:B------:R-:W-:Y:S01]  /*9790*/  ISETP.GE.AND P6, PT, R2.reuse, R210, PT ;  /* 0x000000d20200720c */ /* 0x040fe20003fc6270 */
[----:B------:R-:W-:Y:S01]  /*97a0*/  FMUL.FTZ R164, R179, UR26 ;  /* 0x0000001ab3a47c20 */ /* 0x000fe20008410000 */
[----:B------:R-:W2:Y:S01]  /*97b0*/  MUFU.TANH R146, R146 ;  /* 0x0000009200927308 */ /* 0x000ea20000002400 */
[----:B------:R-:W-:Y:S01]  /*97c0*/  ISETP.GE.AND P1, PT, R2, R208, PT ;  /* 0x000000d00200720c */ /* 0x000fe20003f26270 */
[----:B------:R-:W-:Y:S01]  /*97d0*/  FMUL.FTZ R167, R220, UR26 ;  /* 0x0000001adca77c20 */ /* 0x000fe20008410000 */
[----:B------:R-:W-:Y:S01]  /*97e0*/  ISETP.LT.OR P6, PT, R2, R211, P6 ;  /* 0x000000d30200720c */ /* 0x000fe200037c1670 */
[----:B------:R-:W-:Y:S01]  /*97f0*/  FMUL.FTZ R165, R221, UR26 ;  /* 0x0000001adda57c20 */ /* 0x000fe20008410000 */
[----:B---3--:R-:W-:Y:S01]  /*9800*/  FSEL R148, R24, -INF , !P0 ;  /* 0xff80000018947808 */ /* 0x008fe20004000000 */
[----:B------:R-:W-:Y:S01]  /*9810*/  FMUL.FTZ R161, R223, UR26 ;  /* 0x0000001adfa17c20 */ /* 0x000fe20008410000 */
[----:B------:R-:W-:Y:S01]  /*9820*/  FSEL R135, R16, -INF , !P6 ;  /* 0xff80000010877808 */ /* 0x000fe20007000000 */
[----:B------:R-:W3:Y:S01]  /*9830*/  MUFU.TANH R145, R145 ;  /* 0x0000009100917308 */ /* 0x000ee20000002400 */
[C---:B------:R-:W-:Y:S01]  /*9840*/  ISETP.GE.AND P0, PT, R5.reuse, R210, PT ;  /* 0x000000d20500720c */ /* 0x040fe20003f06270 */
[----:B------:R-:W-:Y:S01]  /*9850*/  IMAD.MOV.U32 R221, RZ, RZ, R243 ;  /* 0x000000ffffdd7224 */ /* 0x000fe200078e00f3 */
[----:B------:R-:W-:-:S02]  /*9860*/  ISETP.GE.AND P6, PT, R5, R208, PT ;  /* 0x000000d00500720c */ /* 0x000fc40003fc6270 */
[----:B------:R-:W-:Y:S01]  /*9870*/  ISETP.LT.OR P1, PT, R2, R209, P1 ;  /* 0x000000d10200720c */ /* 0x000fe20000f21670 */
[C---:B------:R-:W-:Y:S01]  /*9880*/  VIADD R2, R12.reuse, 0x21 ;  /* 0x000000210c027836 */ /* 0x040fe20000000000 */
[C---:B------:R-:W-:Y:S01]  /*9890*/  ISETP.LT.OR P0, PT, R5.reuse, R211, P0 ;  /* 0x000000d30500720c */ /* 0x040fe20000701670 */
[----:B------:R-:W5:Y:S01]  /*98a0*/  MUFU.TANH R144, R144 ;  /* 0x0000009000907308 */ /* 0x000f620000002400 */
[----:B------:R-:W-:Y:S01]  /*98b0*/  ISETP.LT.OR P6, PT, R5, R209, P6 ;  /* 0x000000d10500720c */ /* 0x000fe200037c1670 */
[----:B------:R-:W-:Y:S01]  /*98c0*/  VIADD R5, R12, 0x29 ;  /* 0x000000290c057836 */ /* 0x000fe20000000000 */
[----:B-1----:R-:W-:Y:S02]  /*98d0*/  FSEL R150, R18, -INF , !P1 ;  /* 0xff80000012967808 */ /* 0x002fe40004800000 */
[----:B----4-:R-:W-:Y:S02]  /*98e0*/  FSEL R147, R147, -INF , !P0 ;  /* 0xff80000093937808 */ /* 0x010fe40004000000 */
[----:B--2---:R-:W-:Y:S01]  /*98f0*/  FSEL R146, R146, -INF , !P6 ;  /* 0xff80000092927808 */ /* 0x004fe20007000000 */
[----:B------:R-:W1:Y:S01]  /*9900*/  MUFU.TANH R143, R143 ;  /* 0x0000008f008f7308 */ /* 0x000e620000002400 */
[----:B------:R-:W-:-:S02]  /*9910*/  ISETP.GE.AND P1, PT, R2, R210, PT ;  /* 0x000000d20200720c */ /* 0x000fc40003f26270 */
[----:B------:R-:W-:Y:S02]  /*9920*/  ISETP.GE.AND P0, PT, R2, R208, PT ;  /* 0x000000d00200720c */ /* 0x000fe40003f06270 */
[----:B------:R-:W-:Y:S02]  /*9930*/  ISETP.GE.AND P6, PT, R6, R210, PT ;  /* 0x000000d20600720c */ /* 0x000fe40003fc6270 */
[C---:B------:R-:W-:Y:S01]  /*9940*/  ISETP.LT.OR P1, PT, R2.reuse, R211, P1 ;  /* 0x000000d30200720c */ /* 0x040fe20000f21670 */
[----:B------:R-:W2:Y:S01]  /*9950*/  MUFU.TANH R141, R141 ;  /* 0x0000008d008d7308 */ /* 0x000ea20000002400 */
[----:B------:R-:W-:Y:S01]  /*9960*/  ISETP.LT.OR P0, PT, R2, R209, P0 ;  /* 0x000000d10200720c */ /* 0x000fe20000701670 */
[----:B------:R-:W-:Y:S01]  /*9970*/  VIADD R2, R12, 0x30 ;  /* 0x000000300c027836 */ /* 0x000fe20000000000 */
[----:B------:R-:W-:Y:S02]  /*9980*/  ISETP.LT.OR P6, PT, R6, R211, P6 ;  /* 0x000000d30600720c */ /* 0x000fe400037c1670 */
[----:B---3--:R-:W-:-:S02]  /*9990*/  FSEL R145, R145, -INF , !P1 ;  /* 0xff80000091917808 */ /* 0x008fc40004800000 */
[----:B-----5:R-:W-:Y:S01]  /*99a0*/  FSEL R144, R144, -INF , !P0 ;  /* 0xff80000090907808 */ /* 0x020fe20004000000 */
[----:B------:R-:W3:Y:S01]  /*99b0*/  MUFU.TANH R142, R142 ;  /* 0x0000008e008e7308 */ /* 0x000ee20000002400 */
[----:B-1----:R-:W-:Y:S02]  /*99c0*/  FSEL R143, R143, -INF , !P6 ;  /* 0xff8000008f8f7808 */ /* 0x002fe40007000000 */
[C---:B------:R-:W-:Y:S02]  /*99d0*/  ISETP.GE.AND P1, PT, R6.reuse, R208, PT ;  /* 0x000000d00600720c */ /* 0x040fe40003f26270 */
[C---:B------:R-:W-:Y:S02]  /*99e0*/  ISETP.GE.AND P0, PT, R5.reuse, R210, PT ;  /* 0x000000d20500720c */ /* 0x040fe40003f06270 */
[----:B------:R-:W-:Y:S01]  /*99f0*/  ISETP.GE.AND P6, PT, R5, R208, PT ;  /* 0x000000d00500720c */ /* 0x000fe20003fc6270 */
[----:B------:R-:W1:Y:S01]  /*9a00*/  MUFU.TANH R140, R140 ;  /* 0x0000008c008c7308 */ /* 0x000e620000002400 */
[----:B------:R-:W-:-:S02]  /*9a10*/  ISETP.LT.OR P1, PT, R6, R209, P1 ;  /* 0x000000d10600720c */ /* 0x000fc40000f21670 */
[C---:B------:R-:W-:Y:S02]  /*9a20*/  ISETP.LT.OR P0, PT, R5.reuse, R211, P0 ;  /* 0x000000d30500720c */ /* 0x040fe40000701670 */
[----:B------:R-:W-:Y:S01]  /*9a30*/  ISETP.LT.OR P6, PT, R5, R209, P6 ;  /* 0x000000d10500720c */ /* 0x000fe200037c1670 */
[----:B------:R-:W-:Y:S01]  /*9a40*/  VIADD R5, R12, 0x31 ;  /* 0x000000310c057836 */ /* 0x000fe20000000000 */
[----:B--2---:R-:W-:Y:S01]  /*9a50*/  FSEL R141, R141, -INF , !P0 ;  /* 0xff8000008d8d7808 */ /* 0x004fe20004000000 */
[----:B------:R-:W2:Y:S01]  /*9a60*/  MUFU.TANH R169, R169 ;  /* 0x000000a900a97308 */ /* 0x000ea20000002400 */
[----:B---3--:R-:W-:Y:S02]  /*9a70*/  FSEL R142, R142, -INF , !P1 ;  /* 0xff8000008e8e7808 */ /* 0x008fe40004800000 */
[C---:B------:R-:W-:Y:S02]  /*9a80*/  ISETP.GE.AND P1, PT, R2.reuse, R210, PT ;  /* 0x000000d20200720c */ /* 0x040fe40003f26270 */
[----:B------:R-:W-:-:S02]  /*9a90*/  ISETP.GE.AND P0, PT, R2, R208, PT ;  /* 0x000000d00200720c */ /* 0x000fc40003f06270 */
[----:B------:R-:W-:Y:S01]  /*9aa0*/  ISETP.LT.OR P1, PT, R2, R211, P1 ;  /* 0x000000d30200720c */ /* 0x000fe20000f21670 */
[----:B------:R-:W3:Y:S01]  /*9ab0*/  MUFU.TANH R171, R176 ;  /* 0x000000b000ab7308 */ /* 0x000ee20000002400 */
[----:B-1----:R-:W-:Y:S02]  /*9ac0*/  FSEL R140, R140, -INF , !P6 ;  /* 0xff8000008c8c7808 */ /* 0x002fe40007000000 */
[C---:B------:R-:W-:Y:S02]  /*9ad0*/  ISETP.GE.AND P6, PT, R5.reuse, R210, PT ;  /* 0x000000d20500720c */ /* 0x040fe40003fc6270 */
[----:B------:R-:W-:Y:S01]  /*9ae0*/  ISETP.LT.OR P0, PT, R2, R209, P0 ;  /* 0x000000d10200720c */ /* 0x000fe20000701670 */
[C---:B------:R-:W-:Y:S01]  /*9af0*/  VIADD R2, R12.reuse, 0x38 ;  /* 0x000000380c027836 */ /* 0x040fe20000000000 */
[----:B------:R-:W-:Y:S01]  /*9b00*/  ISETP.LT.OR P6, PT, R5, R211, P6 ;  /* 0x000000d30500720c */ /* 0x000fe200037c1670 */
[----:B------:R-:W1:Y:S01]  /*9b10*/  MUFU.TANH R166, R166 ;  /* 0x000000a600a67308 */ /* 0x000e620000002400 */
[----:B------:R-:W-:-:S02]  /*9b20*/  VIADD R12, R12, 0x39 ;  /* 0x000000390c0c7836 */ /* 0x000fc40000000000 */
[----:B--2---:R-:W-:Y:S02]  /*9b30*/  FSEL R169, R169, -INF , !P6 ;  /* 0xff800000a9a97808 */ /* 0x004fe40007000000 */
[----:B------:R-:W-:-:S03]  /*9b40*/  ISETP.GE.AND P6, PT, R2, R208, PT ;  /* 0x000000d00200720c */ /* 0x000fc60003fc6270 */
[----:B------:R-:W2:Y:S01]  /*9b50*/  MUFU.TANH R162, R162 ;  /* 0x000000a200a27308 */ /* 0x000ea20000002400 */
[----:B------:R-:W-:Y:S01]  /*9b60*/  BAR.SYNC.DEFER_BLOCKING 0x0 ;  /* 0x0000000000007b1d */ /* 0x000fe20000010000 */
[----:B------:R-:W-:Y:S02]  /*9b70*/  ISETP.LT.OR P6, PT, R2, R209, P6 ;  /* 0x000000d10200720c */ /* 0x000fe400037c1670 */
[----:B---3--:R-:W-:Y:S02]  /*9b80*/  FSEL R171, R171, -INF , !P1 ;  /* 0xff800000abab7808 */ /* 0x008fe40004800000 */
[----:B------:R-:W-:Y:S02]  /*9b90*/  ISETP.GE.AND P1, PT, R5, R208, PT ;  /* 0x000000d00500720c */ /* 0x000fe40003f26270 */
[----:B------:R-:W3:Y:S01]  /*9ba0*/  MUFU.TANH R164, R164 ;  /* 0x000000a400a47308 */ /* 0x000ee20000002400 */
[----:B-1----:R-:W-:Y:S02]  /*9bb0*/  FSEL R166, R166, -INF , !P0 ;  /* 0xff800000a6a67808 */ /* 0x002fe40004000000 */
[----:B------:R-:W-:-:S02]  /*9bc0*/  ISETP.GE.AND P0, PT, R2, R210, PT ;  /* 0x000000d20200720c */ /* 0x000fc40003f06270 */
[----:B------:R-:W-:Y:S02]  /*9bd0*/  ISETP.LT.OR P1, PT, R5, R209, P1 ;  /* 0x000000d10500720c */ /* 0x000fe40000f21670 */
[----:B------:R-:W-:Y:S01]  /*9be0*/  ISETP.LT.OR P0, PT, R2, R211, P0 ;  /* 0x000000d30200720c */ /* 0x000fe20000701670 */
[----:B------:R-:W1:Y:S01]  /*9bf0*/  MUFU.TANH R167, R167 ;  /* 0x000000a700a77308 */ /* 0x000e620000002400 */
[----:B--2---:R-:W-:Y:S02]  /*9c00*/  FSEL R162, R162, -INF , !P6 ;  /* 0xff800000a2a27808 */ /* 0x004fe40007000000 */
[----:B------:R-:W-:-:S05]  /*9c10*/  ISETP.LT.AND P6, PT, R203, UR10, PT ;  /* 0x0000000acb007c0c */ /* 0x000fca000bfc1270 */
[----:B------:R-:W2:Y:S01]  /*9c20*/  MUFU.TANH R165, R165 ;  /* 0x000000a500a57308 */ /* 0x000ea20000002400 */
[----:B---3--:R-:W-:Y:S02]  /*9c30*/  FSEL R164, R164, -INF , !P1 ;  /* 0xff800000a4a47808 */ /* 0x008fe40004800000 */
[----:B------:R-:W-:-:S04]  /*9c40*/  ISETP.GE.AND P1, PT, R12, R210, PT ;  /* 0x000000d20c00720c */ /* 0x000fc80003f26270 */
[C---:B------:R-:W-:Y:S01]  /*9c50*/  ISETP.LT.OR P1, PT, R12.reuse, R211, P1 ;  /* 0x000000d30c00720c */ /* 0x040fe20000f21670 */
[----:B------:R-:W3:Y:S01]  /*9c60*/  MUFU.TANH R161, R161 ;  /* 0x000000a100a17308 */ /* 0x000ee20000002400 */
[----:B-1----:R-:W-:Y:S02]  /*9c70*/  FSEL R167, R167, -INF , !P0 ;  /* 0xff800000a7a77808 */ /* 0x002fe40004000000 */
[----:B------:R-:W-:-:S04]  /*9c80*/  ISETP.GE.AND P0, PT, R12, R208, PT ;  /* 0x000000d00c00720c */ /* 0x000fc80003f06270 */
[----:B------:R-:W-:Y:S02]  /*9c90*/  ISETP.LT.OR P0, PT, R12, R209, P0 ;  /* 0x000000d10c00720c */ /* 0x000fe40000701670 */
[----:B--2---:R-:W-:Y:S02]  /*9ca0*/  FSEL R165, R165, -INF , !P1 ;  /* 0xff800000a5a57808 */ /* 0x004fe40004800000 */
[----:B---3--:R-:W-:Y:S01]  /*9cb0*/  FSEL R161, R161, -INF , !P0 ;  /* 0xff800000a1a17808 */ /* 0x008fe20004000000 */
        /* <DEDUP_REMOVED lines=74> */
.L_x_2798:
[----:B------:R-:W-:-:S04]  /*a160*/  ULEA UR14, -UR8, URZ, 0x6 ;  /* 0x0000003f080e7291 */ /* 0x000fc8000f8e313f */
[----:B------:R-:W-:-:S12]  /*a170*/  USHF.R.S32.HI UR7, URZ, 0x1f, UR14 ;  /* 0x0000001f3f077899 */ /* 0x000fd8000801140e */
.L_x_2799:
[----:B------:R-:W-:Y:S01]  /*a180*/  IMAD.U32 R27, RZ, RZ, UR14 ;  /* 0x0000000eff1b7e24 */ /* 0x000fe2000f8e00ff */
[----:B------:R-:W-:Y:S01]  /*a190*/  @!P4 IADD3 R5, P0, R133, UR14, RZ ;  /* 0x0000000e8505cc10 */ /* 0x000fe2000ff1e0ff */
[----:B------:R-:W-:Y:S01]  /*a1a0*/  IMAD.U32 R7, RZ, RZ, UR14 ;  /* 0x0000000eff077e24 */ /* 0x000fe2000f8e00ff */
[----:B------:R-:W-:Y:S01]  /*a1b0*/  UIADD3 UR6, UP1, UP0, UR25, UR14, UR25 ;  /* 0x0000000e19067290 */ /* 0x000fe2000f83e019 */
[----:B------:R-:W-:Y:S01]  /*a1c0*/  IMAD.U32 R6, RZ, RZ, UR7 ;  /* 0x00000007ff067e24 */ /* 0x000fe2000f8e00ff */
[-C--:B------:R-:W-:Y:S01]  /*a1d0*/  @!P5 LEA R26, P1, R27, R216.reuse, 0x1 ;  /* 0x000000d81b1ad211 */ /* 0x080fe200078208ff */
[----:B------:R-:W-:Y:S01]  /*a1e0*/  IMAD.U32 R9, RZ, RZ, UR24 ;  /* 0x00000018ff097e24 */ /* 0x000fe2000f8e00ff */
[C---:B------:R-:W-:Y:S01]  /*a1f0*/  @!P4 IADD3.X R2, R134.reuse, UR7, RZ, P0, !PT ;  /* 0x000000078602cc10 */ /* 0x040fe200087fe4ff */
        /* <DEDUP_REMOVED lines=49> */
[----:B------:R-:W-:-:S02]  /*a510*/  @!P5 LEA R18, P1, R19, R216, 0x1 ;  /* 0x000000d81312d211 */ /* 0x000fc400078208ff */
[----:B------:R-:W-:Y:S01]  /*a520*/  @!P4 IADD3 R6, P0, R133, UR6, RZ ;  /* 0x000000068506cc10 */ /* 0x000fe2000ff1e0ff */
[----:B------:R-:W-:Y:S01]  /*a530*/  @!PT LDS RZ, [RZ] ;  /* 0x00000000fffff984 */ /* 0x000fe20000000800 */
[----:B------:R-:W-:Y:S01]  /*a540*/  @!PT LDS RZ, [RZ] ;  /* 0x00000000fffff984 */ /* 0x000fe20000000800 */
[----:B------:R-:W-:Y:S01]  /*a550*/  @!PT LDS RZ, [RZ] ;  /* 0x00000000fffff984 */ /* 0x000fe20000000800 */
[----:B------:R1:W-:Y:S01]  /*a560*/  @!P4 LDGSTS.E.BYPASS.LTC128B.128 [R206+0x8800], desc[UR22][R20.64+0x80] ;  /* 0x0880008014cecfae */ /* 0x0003e2000b901d56 */
[-C--:B------:R-:W-:Y:S02]  /*a570*/  @!P5 LEA.HI.X R19, R5, R215.reuse, R2, 0x1, P1 ;  /* 0x000000d70513d211 */ /* 0x080fe400008f0c02 */
[----:B------:R-:W-:Y:S01]  /*a580*/  @!P4 IADD3.X R5, R134, UR4, RZ, P0, !PT ;  /* 0x000000048605cc10 */ /* 0x000fe200087fe4ff */
[----:B------:R1:W-:Y:S01]  /*a590*/  @P2 STS.128 [R206+0xa800], RZ ;  /* 0x00a800ffce002388 */ /* 0x0003e20000000c00 */
[----:B------:R-:W-:Y:S01]  /*a5a0*/  @!P2 IADD3 R2, P0, R133, UR6, RZ ;  /* 0x000000068502ac10 */ /* 0x000fe2000ff1e0ff */
[----:B------:R-:W-:Y:S01]  /*a5b0*/  UIADD3 UR6, UP0, UR25, UR6, URZ ;  /* 0x0000000619067290 */ /* 0x000fe2000ff1e03f */
[----:B------:R-:W-:Y:S01]  /*a5c0*/  @!P4 LEA R32, P1, R6, UR12, 0x1 ;  /* 0x0000000c0620cc11 */ /* 0x000fe2000f8208ff */
        /* <DEDUP_REMOVED lines=9> */
[----:B------:R1:W-:Y:S03]  /*a660*/  @P5 STS.128 [R206+0x7000], RZ ;  /* 0x007000ffce005388 */ /* 0x0003e60000000c00 */
[----:B------:R-:W-:Y:S01]  /*a670*/  @!P2 LEA.HI.X R35, R2, UR13, R7, 0x1, P0 ;  /* 0x0000000d0223ac11 */ /* 0x000fe200080f0c07 */
[----:B------:R-:W-:Y:S01]  /*a680*/  IMAD.U32 R2, RZ, RZ, UR6 ;  /* 0x00000006ff027e24 */ /* 0x000fe2000f8e00ff */
[----:B------:R-:W-:Y:S01]  /*a690*/  @!P5 LEA R152, P1, R5, R216, 0x1 ;  /* 0x000000d80598d211 */ /* 0x000fe200078208ff */
[----:B------:R-:W-:Y:S01]  /*a6a0*/  IMAD.U32 R5, RZ, RZ, UR4 ;  /* 0x00000004ff057e24 */ /* 0x000fe2000f8e00ff */
[----:B------:R-:W-:Y:S01]  /*a6b0*/  @!P4 IADD3 R6, P0, R133, UR6, RZ ;  /* 0x000000068506cc10 */ /* 0x000fe2000ff1e0ff */
[----:B------:R-:W-:Y:S01]  /*a6c0*/  @!PT LDS RZ, [RZ] ;  /* 0x00000000fffff984 */ /* 0x000fe20000000800 */
[----:B------:R-:W-:Y:S01]  /*a6d0*/  @!PT LDS RZ, [RZ] ;  /* 0x00000000fffff984 */ /* 0x000fe20000000800 */
[----:B------:R-:W-:Y:S01]  /*a6e0*/  @!PT LDS RZ, [RZ] ;  /* 0x00000000fffff984 */ /* 0x000fe20000000800 */
[----:B------:R1:W-:Y:S03]  /*a6f0*/  @!P5 LDGSTS.E.BYPASS.LTC128B.128 [R206+0x7000], desc[UR22][R18.64] ;  /* 0x0700000012cedfae */ /* 0x0003e6000b901d56 */
[----:B------:R-:W-:Y:S01]  /*a700*/  @!P5 LEA.HI.X R153, R2, R215, R5, 0x1, P1 ;  /* 0x000000d70299d211 */ /* 0x000fe200008f0c05 */
[----:B------:R1:W-:Y:S01]  /*a710*/  @P4 STS.128 [R206+0x9000], RZ ;  /* 0x009000ffce004388 */ /* 0x0003e20000000c00 */
[----:B------:R-:W-:-:S02]  /*a720*/  @!P4 IADD3.X R5, R134, UR4, RZ, P0, !PT ;  /* 0x000000048605cc10 */ /* 0x000fc400087fe4ff */
        /* <DEDUP_REMOVED lines=25> */
[----:B------:R-:W-:-:S04]  /*a8c0*/  LEA R6, P0, R133, UR12, 0x1 ;  /* 0x0000000c85067c11 */ /* 0x000fc8000f8008ff */
[----:B------:R-:W-:-:S05]  /*a8d0*/  LEA.HI.X R7, R133, UR13, R134, 0x1, P0 ;  /* 0x0000000d85077c11 */ /* 0x000fca00080f0c86 */
[----:B------:R-:W-:Y:S01]  /*a8e0*/  @!PT LDS RZ, [RZ] ;  /* 0x00000000fffff984 */ /* 0x000fe20000000800 */
[----:B------:R-:W-:Y:S01]  /*a8f0*/  @!PT LDS RZ, [RZ] ;  /* 0x00000000fffff984 */ /* 0x000fe20000000800 */
[----:B------:R-:W-:Y:S01]  /*a900*/  @!PT LDS RZ, [RZ] ;  /* 0x00000000fffff984 */ /* 0x000fe20000000800 */
[----:B------:R2:W-:Y:S04]  /*a910*/  LDGSTS.E.BYPASS.LTC128B.128 [R206+0xb800], desc[UR22][R6.64+0x100] ;  /* 0x0b80010006ce7fae */ /* 0x0005e8000b901d56 */
.L_x_2801:
[----:B------:R-:W-:Y:S05]  /*a920*/  BSYNC B0 ;  /* 0x0000000000007941 */ /* 0x000fea0003800000 */
.L_x_2800:
[----:B------:R-:W0:Y:S01]  /*a930*/  LDGDEPBAR ;  /* 0x00000000000079af */ /* 0x000e220000000000 */
[----:B------:R-:W-:Y:S02]  /*a940*/  IMAD.U32 R5, RZ, RZ, UR14 ;  /* 0x0000000eff057e24 */ /* 0x000fe4000f8e00ff */
[----:B------:R-:W-:-:S03]  /*a950*/  IMAD.U32 R2, RZ, RZ, UR7 ;  /* 0x00000007ff027e24 */ /* 0x000fc6000f8e00ff */
[----:B------:R-:W-:-:S04]  /*a960*/  LEA R216, P0, R5, R216, 0x1 ;  /* 0x000000d805d87211 */ /* 0x000fc800078008ff */
[----:B------:R-:W-:-:S09]  /*a970*/  LEA.HI.X R215, R5, R215, R2, 0x1, P0 ;  /* 0x000000d705d77211 */ /* 0x000fd200000f0c02 */
.L_x_2797:
[----:B--2---:R-:W-:Y:S01]  /*a980*/  FMNMX.FTZ R6, R132, R15, !PT ;  /* 0x0000000f84067209 */ /* 0x004fe20007810000 */
        /* <DEDUP_REMOVED lines=45> */
[----:B------:R-:W-:Y:S01]  /*ac60*/  FMUL.FTZ R163, R157, UR16 ;  /* 0x000000109da37c20 */ /* 0x000fe20008410000 */
[----:B------:R-:W-:Y:S02]  /*ac70*/  FSEL R168, R168, RZ, P1 ;  /* 0x000000ffa8a87208 */ /* 0x000fe40000800000 */
[----:B------:R-:W-:Y:S02]  /*ac80*/  FSEL R5, R158, RZ, P1 ;  /* 0x000000ff9e057208 */ /* 0x000fe40000800000 */
[----:B------:R-:W-:Y:S01]  /*ac90*/  FSEL R163, R163, RZ, P0 ;  /* 0x000000ffa3a37208 */ /* 0x000fe20000000000 */
[--C-:B------:R-:W-:Y:S01]  /*aca0*/  FFMA.FTZ R154, R17, UR16, -R168.reuse ;  /* 0x00000010119a7c23 */ /* 0x100fe200080108a8 */
[--C-:B------:R-:W-:Y:S01]  /*acb0*/  FFMA.FTZ R156, R15, UR16, -R168.reuse ;  /* 0x000000100f9c7c23 */ /* 0x100fe200080108a8 */
[----:B------:R-:W1:Y:S01]  /*acc0*/  LDSM.16.MT88.4 R16, [R194+0xc000] ;  /* 0x00c00000c210783b */ /* 0x000e620000004200 */
[----:B------:R-:W-:Y:S01]  /*acd0*/  FADD.FTZ R5, R132, -R5 ;  /* 0x8000000584057221 */ /* 0x000fe20000010000 */
[--C-:B------:R-:W-:Y:S01]  /*ace0*/  FFMA.FTZ R159, R4, UR16, -R163.reuse ;  /* 0x00000010049f7c23 */ /* 0x100fe200080108a3 */
[----:B------:R-:W-:Y:S01]  /*acf0*/  FSEL R4, R157, RZ, P0 ;  /* 0x000000ff9d047208 */ /* 0x000fe20000000000 */
[--C-:B------:R-:W-:Y:S01]  /*ad00*/  FFMA.FTZ R2, R0, UR16, -R163.reuse ;  /* 0x0000001000027c23 */ /* 0x100fe200080108a3 */
[--C-:B------:R-:W-:Y:S01]  /*ad10*/  FFMA.FTZ R155, R13, UR16, -R168.reuse ;  /* 0x000000100d9b7c23 */ /* 0x100fe200080108a8 */
[----:B------:R-:W-:Y:S01]  /*ad20*/  FFMA.FTZ R153, R31, UR16, -R168 ;  /* 0x000000101f997c23 */ /* 0x000fe200080108a8 */
[--C-:B------:R-:W-:Y:S01]  /*ad30*/  FFMA.FTZ R152, R28, UR16, -R163.reuse ;  /* 0x000000101c987c23 */ /* 0x100fe200080108a3 */
[----:B------:R-:W-:Y:S01]  /*ad40*/  FADD.FTZ R4, R3, -R4 ;  /* 0x8000000403047221 */ /* 0x000fe20000010000 */
[--C-:B------:R-:W-:Y:S01]  /*ad50*/  FFMA.FTZ R0, R14, UR16, -R163.reuse ;  /* 0x000000100e007c23 */ /* 0x100fe200080108a3 */
[----:B------:R-:W-:Y:S01]  /*ad60*/  FMUL.FTZ R160, R5, UR16 ;  /* 0x0000001005a07c20 */ /* 0x000fe20008410000 */
[----:B------:R-:W-:Y:S01]  /*ad70*/  MUFU.EX2 R156, R156 ;  /* 0x0000009c009c7308 */ /* 0x000fe20000000800 */
[----:B------:R-:W-:Y:S01]  /*ad80*/  FMUL.FTZ R3, R4, UR16 ;  /* 0x0000001004037c20 */ /* 0x000fe20008410000 */
[--C-:B------:R-:W-:Y:S01]  /*ad90*/  FFMA.FTZ R170, R173, UR16, -R168.reuse ;  /* 0x00000010adaa7c23 */ /* 0x100fe200080108a8 */
[--C-:B------:R-:W-:Y:S01]  /*ada0*/  FFMA.FTZ R173, R139, UR16, -R168.reuse ;  /* 0x000000108bad7c23 */ /* 0x100fe200080108a8 */
[--C-:B------:R-:W-:Y:S01]  /*adb0*/  FFMA.FTZ R172, R137, UR16, -R168.reuse ;  /* 0x0000001089ac7c23 */ /* 0x100fe200080108a8 */
[--C-:B------:R-:W-:Y:S01]  /*adc0*/  FFMA.FTZ R175, R135, UR16, -R168.reuse ;  /* 0x0000001087af7c23 */ /* 0x100fe200080108a8 */
[----:B------:R-:W2:Y:S01]  /*add0*/  LDSM.16.MT88.4 R136, [R192+0x10000] ;  /* 0x01000000c088783b */ /* 0x000ea20000004200 */
[--C-:B------:R-:W-:Y:S01]  /*ade0*/  FFMA.FTZ R174, R174, UR16, -R163.reuse ;  /* 0x00000010aeae7c23 */ /* 0x100fe200080108a3 */
[----:B------:R-:W3:Y:S01]  /*adf0*/  MUFU.EX2 R155, R155 ;  /* 0x0000009b009b7308 */ /* 0x000ee20000000800 */
[--C-:B------:R-:W-:Y:S01]  /*ae00*/  FFMA.FTZ R177, R214, UR16, -R163.reuse ;  /* 0x00000010d6b17c23 */ /* 0x100fe200080108a3 */
[--C-:B------:R-:W-:Y:S01]  /*ae10*/  FFMA.FTZ R176, R148, UR16, -R163.reuse ;  /* 0x0000001094b07c23 */ /* 0x100fe200080108a3 */
[--C-:B------:R-:W-:Y:S01]  /*ae20*/  FFMA.FTZ R179, R150, UR16, -R163.reuse ;  /* 0x0000001096b37c23 */ /* 0x100fe200080108a3 */
[----:B------:R-:W-:Y:S01]  /*ae30*/  LDSM.16.MT88.4 R132, [R196+0xc800] ;  /* 0x00c80000c484783b */ /* 0x000fe20000004200 */
[--C-:B------:R-:W-:Y:S01]  /*ae40*/  FFMA.FTZ R178, R147, UR16, -R168.reuse ;  /* 0x0000001093b27c23 */ /* 0x100fe200080108a8 */
[--C-:B------:R-:W-:Y:S01]  /*ae50*/  FFMA.FTZ R213, R145, UR16, -R168.reuse ;  /* 0x0000001091d57c23 */ /* 0x100fe200080108a8 */
[--C-:B------:R-:W-:Y:S01]  /*ae60*/  FFMA.FTZ R220, R146, UR16, -R163.reuse ;  /* 0x0000001092dc7c23 */ /* 0x100fe200080108a3 */
[----:B------:R-:W-:Y:S01]  /*ae70*/  MUFU.EX2 R154, R154 ;  /* 0x0000009a009a7308 */ /* 0x000fe20000000800 */
[--C-:B------:R-:W-:Y:S01]  /*ae80*/  FFMA.FTZ R225, R144, UR16, -R163.reuse ;  /* 0x0000001090e17c23 */ /* 0x100fe200080108a3 */
[--C-:B------:R-:W-:Y:S01]  /*ae90*/  FFMA.FTZ R214, R143, UR16, -R168.reuse ;  /* 0x000000108fd67c23 */ /* 0x100fe200080108a8 */
[----:B------:R-:W-:Y:S01]  /*aea0*/  LDSM.16.MT88.4 R144, [R196+0xf000] ;  /* 0x00f00000c490783b */ /* 0x000fe20000004200 */
[----:B------:R-:W-:Y:S01]  /*aeb0*/  FFMA.FTZ R223, R141, UR16, -R168 ;  /* 0x000000108ddf7c23 */ /* 0x000fe200080108a8 */
[--C-:B------:R-:W-:Y:S01]  /*aec0*/  FFMA.FTZ R222, R142, UR16, -R163.reuse ;  /* 0x000000108ede7c23 */ /* 0x100fe200080108a3 */
[--C-:B------:R-:W-:Y:S01]  /*aed0*/  FFMA.FTZ R227, R140, UR16, -R163.reuse ;  /* 0x000000108ce37c23 */ /* 0x100fe200080108a3 */
[----:B------:R-:W-:Y:S01]  /*aee0*/  LDSM.16.MT88.4 R148, [R192+0xd000] ;  /* 0x00d00000c094783b */ /* 0x000fe20000004200 */
[----:B------:R-:W4:Y:S01]  /*aef0*/  MUFU.EX2 R153, R153 ;  /* 0x0000009900997308 */ /* 0x000f220000000800 */
[----:B---3--:R-:W-:Y:S01]  /*af00*/  F2FP.F16.F32.PACK_AB R4, R155, R156 ;  /* 0x0000009c9b04723e */ /* 0x008fe200000000ff */
[--C-:B------:R-:W-:Y:S01]  /*af10*/  FFMA.FTZ R164, R164, UR16, -R163.reuse ;  /* 0x00000010a4a47c23 */ /* 0x100fe200080108a3 */
[----:B------:R-:W-:Y:S01]  /*af20*/  LDSM.16.MT88.4 R140, [R194+0xf000] ;  /* 0x00f00000c28c783b */ /* 0x000fe20000004200 */
[--C-:B------:R-:W-:Y:S01]  /*af30*/  FFMA.FTZ R162, R162, UR16, -R163.reuse ;  /* 0x00000010a2a27c23 */ /* 0x100fe200080108a3 */
[----:B------:R-:W-:-:S03]  /*af40*/  FFMA.FTZ R161, R161, UR16, -R163 ;  /* 0x00000010a1a17c23 */ /* 0x000fc600080108a3 */
        /* <DEDUP_REMOVED lines=316> */
.L_x_2794:
        /* <DEDUP_REMOVED lines=39> */
.L_x_2806:
        /* <DEDUP_REMOVED lines=47> */
[----:B------:R-:W-:Y:S02]  /*c870*/  IMAD.U32 R6, RZ, RZ, UR31 ;  /* 0x0000001fff067e24 */ /* 0x000fe4000f8e00ff */
[----:B------:R-:W-:Y:S01]  /*c880*/  IMAD.U32 R5, RZ, RZ, UR31 ;  /* 0x0000001fff057e24 */ /* 0x000fe2000f8e00ff */
        /* <DEDUP_REMOVED lines=9> */
[----:B------:R-:W-:Y:S01]  /*c920*/  IMAD.U32 R10, RZ, RZ, UR26 ;  /* 0x0000001aff0a7e24 */ /* 0x000fe2000f8e00ff */
[----:B------:R-:W-:Y:S05]  /*c930*/  UIADD3 UR26, UR33, -UR31, URZ ;  /* 0x8000001f211a7290 */ /* 0x000fea000fffe03f */
[----:B------:R-:W2:Y:S01]  /*c940*/  LDC.64 R4, c[0x0][0x238] ;  /* 0x00008e00ff047b82 */ /* 0x000ea20000000a00 */
[----:B------:R-:W-:Y:S01]  /*c950*/  UIMAD UR26, UR26, UR9, -0x40 ;  /* 0xffffffc01a1a74a4 */ /* 0x000fe2000f8e0209 */
[----:B------:R-:W-:Y:S01]  /*c960*/  MOV R12, UR28 ;  /* 0x0000001c000c7c02 */ /* 0x000fe20008000f00 */
[----:B------:R-:W-:Y:S02]  /*c970*/  IMAD.U32 R13, RZ, RZ, UR29 ;  /* 0x0000001dff0d7e24 */ /* 0x000fe4000f8e00ff */
[----:B------:R-:W-:Y:S01]  /*c980*/  USHF.R.S32.HI UR12, URZ, 0x1f, UR26 ;  /* 0x0000001f3f0c7899 */ /* 0x000fe2000801141a */
[----:B------:R-:W-:Y:S02]  /*c990*/  MOV R11, UR27 ;  /* 0x0000001b000b7c02 */ /* 0x000fe40008000f00 */
        /* <DEDUP_REMOVED lines=12> */
.L_x_2803:
[----:B------:R-:W-:Y:S01]  /*ca60*/  IADD3 R3, P1, R205, R224, RZ ;  /* 0x000000e0cd037210 */ /* 0x000fe20007f3e0ff */
[----:B------:R-:W-:Y:S01]  /*ca70*/  @P5 STS.128 [R206+0xc000], RZ ;  /* 0x00c000ffce005388 */ /* 0x000fe20000000c00 */
[-C--:B------:R-:W-:Y:S02]  /*ca80*/  LEA R222, P0, R224, R218.reuse, 0x1 ;  /* 0x000000dae0de7211 */ /* 0x080fe400078008ff */
        /* <DEDUP_REMOVED lines=11> */
[----:B------:R-:W-:Y:S02]  /*cb40*/  @!P2 LEA R228, P0, R3, R218, 0x1 ;  /* 0x000000da03e4a211 */ /* 0x000fe400078008ff */
[----:B------:R-:W-:Y:S01]  /*cb50*/  IADD3 R225, P6, R205, R3, RZ ;  /* 0x00000003cde17210 */ /* 0x000fe20007fde0ff */
[----:B------:R-:W-:Y:S01]  /*cb60*/  @!PT LDS RZ, [RZ] ;  /* 0x00000000fffff984 */ /* 0x000fe20000000800 */
[----:B------:R-:W-:Y:S01]  /*cb70*/  @!PT LDS RZ, [RZ] ;  /* 0x00000000fffff984 */ /* 0x000fe20000000800 */
[----:B------:R-:W-:Y:S01]  /*cb80*/  @!PT LDS RZ, [RZ] ;  /* 0x00000000fffff984 */ /* 0x000fe20000000800 */
[----:B------:R-:W-:Y:S01]  /*cb90*/  @!P4 LDGSTS.E.BYPASS.LTC128B.128 [R206+0xe000], desc[UR22][R222.64+0x80] ;  /* 0x0e000080dececfae */ /* 0x000fe2000b901d56 */
[-C--:B------:R-:W-:Y:S02]  /*cba0*/  @!P2 LEA.HI.X R229, R3, R221.reuse, R220, 0x1, P0 ;  /* 0x000000dd03e5a211 */ /* 0x080fe400000f0cdc */
[C---:B------:R-:W-:Y:S01]  /*cbb0*/  IADD3.X R220, R204.reuse, R220, RZ, P6, !PT ;  /* 0x000000dcccdc7210 */ /* 0x040fe200037fe4ff */
        /* <DEDUP_REMOVED lines=34> */
[----:B------:R-:W-:Y:S01]  /*cde0*/  ISETP.LT.AND P0, PT, R203, UR10, PT ;  /* 0x0000000acb007c0c */ /* 0x000fe2000bf01270 */
[----:B------:R-:W-:Y:S01]  /*cdf0*/  @P5 STS.128 [R206+0xd000], RZ ;  /* 0x00d000ffce005388 */ /* 0x000fe20000000c00 */
[----:B------:R-:W-:Y:S03]  /*ce00*/  MOV R221, R223 ;  /* 0x000000df00dd7202 */ /* 0x000fe60000000f00 */
        /* <DEDUP_REMOVED lines=226> */
[----:B------:R-:W1:Y:S01]  /*dc30*/  MUFU.TANH R229, R229 ;  /* 0x000000e500e57308 */ /* 0x000e620000002400 */
[----:B------:R-:W-:Y:S09]  /*dc40*/  FMUL.FTZ R248, R35, UR14 ;  /* 0x0000000e23f87c20 */ /* 0x000ff20008410000 */
        /* <DEDUP_REMOVED lines=20> */
[----:B------:R-:W1:Y:S10]  /*dd90*/  MUFU.TANH R246, R246 ;  /* 0x000000f600f67308 */ /* 0x000e740000002400 */
[----:B------:R-:W1:Y:S10]  /*dda0*/  MUFU.TANH R252, R252 ;  /* 0x000000fc00fc7308 */ /* 0x000e740000002400 */
[----:B------:R-:W1:Y:S10]  /*ddb0*/  MUFU.TANH R250, R250 ;  /* 0x000000fa00fa7308 */ /* 0x000e740000002400 */
[----:B------:R-:W1:Y:S10]  /*ddc0*/  MUFU.TANH R249, R249 ;  /* 0x000000f900f97308 */ /* 0x000e740000002400 */
        /* <DEDUP_REMOVED lines=70> */
.L_x_2805:
        /* <DEDUP_REMOVED lines=89> */
.L_x_2804:
[----:B------:R-:W-:Y:S01]  /*e7c0*/  MOV R5, UR10 ;  /* 0x0000000a00057c02 */ /* 0x000fe20008000f00 */
[----:B--2---:R-:W-:Y:S03]  /*e7d0*/  LDSM.16.MT88.4 R24, [R194+0xc000] ;  /* 0x00c00000c218783b */ /* 0x004fe60000004200 */
[----:B------:R-:W-:Y:S04]  /*e7e0*/  LEA R4, R5, R212, 0x6 ;  /* 0x000000d405047211 */ /* 0x000fe800078e30ff */
[C---:B------:R-:W-:Y:S01]  /*e7f0*/  IADD3 R5, R4.reuse, 0x1, RZ ;  /* 0x0000000104057810 */ /* 0x040fe20007ffe0ff */
[C---:B------:R-:W-:Y:S01]  /*e800*/  VIADD R6, R4.reuse, 0x8 ;  /* 0x0000000804067836 */ /* 0x040fe20000000000 */
[CC--:B------:R-:W-:Y:S01]  /*e810*/  ISETP.GE.AND P6, PT, R4.reuse, R211.reuse, PT ;  /* 0x000000d30400720c */ /* 0x0c0fe20003fc6270 */
[----:B------:R-:W-:Y:S01]  /*e820*/  VIADD R8, R4, 0x18 ;  /* 0x0000001804087836 */ /* 0x000fe20000000000 */
[CC--:B------:R-:W-:Y:S01]  /*e830*/  ISETP.GE.AND P5, PT, R5.reuse, R211.reuse, PT ;  /* 0x000000d30500720c */ /* 0x0c0fe20003fa6270 */
[----:B------:R-:W-:Y:S01]  /*e840*/  LDSM.16.MT88.4 R28, [R193+0xc000] ;  /* 0x00c00000c11c783b */ /* 0x000fe20000004200 */
[C---:B------:R-:W-:Y:S02]  /*e850*/  ISETP.GE.AND P0, PT, R6.reuse, R211, PT ;  /* 0x000000d30600720c */ /* 0x040fe40003f06270 */
[----:B------:R-:W-:Y:S02]  /*e860*/  ISETP.GE.AND P4, PT, R6, R209, PT ;  /* 0x000000d10600720c */ /* 0x000fe40003f86270 */
[-C--:B------:R-:W-:Y:S02]  /*e870*/  ISETP.GE.OR P5, PT, R5, R210.reuse, !P5 ;  /* 0x000000d20500720c */ /* 0x080fe40006fa6670 */
[-C--:B------:R-:W-:Y:S02]  /*e880*/  ISETP.GE.OR P6, PT, R4, R210.reuse, !P6 ;  /* 0x000000d20400720c */ /* 0x080fe400077c6670 */
[C---:B------:R-:W-:Y:S02]  /*e890*/  ISETP.GE.OR P0, PT, R6.reuse, R210, !P0 ;  /* 0x000000d20600720c */ /* 0x040fe40004706670 */
[----:B------:R-:W-:Y:S02]  /*e8a0*/  ISETP.GE.OR P4, PT, R6, R208, !P4 ;  /* 0x000000d00600720c */ /* 0x000fe40006786670 */
[C---:B------:R-:W-:Y:S02]  /*e8b0*/  IADD3 R7, R4.reuse, 0x9, RZ ;  /* 0x0000000904077810 */ /* 0x040fe40007ffe0ff */
[----:B------:R-:W-:Y:S02]  /*e8c0*/  IADD3 R6, R4, 0x10, RZ ;  /* 0x0000001004067810 */ /* 0x000fe40007ffe0ff */
[----:B------:R-:W-:Y:S02]  /*e8d0*/  FSEL R12, R3, -INF , !P6 ;  /* 0xff800000030c7808 */ /* 0x000fe40007000000 */
[----:B------:R-:W-:Y:S02]  /*e8e0*/  FSEL R220, R220, -INF , !P5 ;  /* 0xff800000dcdc7808 */ /* 0x000fe40006800000 */
[CC--:B------:R-:W-:Y:S02]  /*e8f0*/  ISETP.GE.AND P6, PT, R7.reuse, R211.reuse, PT ;  /* 0x000000d30700720c */ /* 0x0c0fe40003fc6270 */
[CC--:B------:R-:W-:Y:S02]  /*e900*/  ISETP.GE.AND P5, PT, R6.reuse, R211.reuse, PT ;  /* 0x000000d30600720c */ /* 0x0c0fe40003fa6270 */
[-C--:B------:R-:W-:Y:S02]  /*e910*/  ISETP.GE.OR P6, PT, R7, R210.reuse, !P6 ;  /* 0x000000d20700720c */ /* 0x080fe400077c6670 */
[-C--:B------:R-:W-:Y:S02]  /*e920*/  ISETP.GE.OR P5, PT, R6, R210.reuse, !P5 ;  /* 0x000000d20600720c */ /* 0x080fe40006fa6670 */
[----:B------:R-:W-:Y:S02]  /*e930*/  IADD3 R3, R4, 0x11, RZ ;  /* 0x0000001104037810 */ /* 0x000fe40007ffe0ff */
[----:B-1----:R-:W-:Y:S02]  /*e940*/  FSEL R10, R227, -INF , !P0 ;  /* 0xff800000e30a7808 */ /* 0x002fe40004000000 */
[----:B------:R-:W-:Y:S02]  /*e950*/  FSEL R228, R228, -INF , !P6 ;  /* 0xff800000e4e47808 */ /* 0x000fe40007000000 */
[----:B------:R-:W-:Y:S02]  /*e960*/  FSEL R162, R233, -INF , !P5 ;  /* 0xff800000e9a27808 */ /* 0x000fe40006800000 */
[----:B------:R-:W-:Y:S02]  /*e970*/  ISETP.GE.AND P5, PT, R8, R211, PT ;  /* 0x000000d30800720c */ /* 0x000fe40003fa6270 */
[-C--:B------:R-:W-:Y:S02]  /*e980*/  ISETP.GE.AND P2, PT, R5, R209.reuse, PT ;  /* 0x000000d10500720c */ /* 0x080fe40003f46270 */
[-C--:B------:R-:W-:Y:S02]  /*e990*/  ISETP.GE.AND P1, PT, R4, R209.reuse, PT ;  /* 0x000000d10400720c */ /* 0x080fe40003f26270 */
[----:B------:R-:W-:Y:S02]  /*e9a0*/  ISETP.GE.AND P0, PT, R6, R209, PT ;  /* 0x000000d10600720c */ /* 0x000fe40003f06270 */
[----:B------:R-:W-:Y:S02]  /*e9b0*/  ISETP.GE.AND P6, PT, R3, R211, PT ;  /* 0x000000d30300720c */ /* 0x000fe40003fc6270 */
[----:B------:R-:W-:Y:S02]  /*e9c0*/  ISETP.GE.OR P5, PT, R8, R210, !P5 ;  /* 0x000000d20800720c */ /* 0x000fe40006fa6670 */
        /* <DEDUP_REMOVED lines=9> */
[----:B------:R-:W-:Y:S02]  /*ea60*/  ISETP.GE.AND P1, PT, R7, R209, PT ;  /* 0x000000d10700720c */ /* 0x000fe40003f26270 */
[----:B------:R-:W-:Y:S02]  /*ea70*/  ISETP.GE.AND P2, PT, R6, R211, PT ;  /* 0x000000d30600720c */ /* 0x000fe40003f46270 */
[-C--:B------:R-:W-:Y:S02]  /*ea80*/  ISETP.GE.AND P5, PT, R8, R209.reuse, PT ;  /* 0x000000d10800720c */ /* 0x080fe40003fa6270 */
[-C--:B------:R-:W-:Y:S02]  /*ea90*/  ISETP.GE.AND P6, PT, R3, R209.reuse, PT ;  /* 0x000000d10300720c */ /* 0x080fe40003fc6270 */
[----:B------:R-:W-:Y:S02]  /*eaa0*/  ISETP.GE.OR P2, PT, R6, R210, !P2 ;  /* 0x000000d20600720c */ /* 0x000fe40005746670 */
[-C--:B------:R-:W-:Y:S02]  /*eab0*/  ISETP.GE.OR P5, PT, R8, R208.reuse, !P5 ;  /* 0x000000d00800720c */ /* 0x080fe40006fa6670 */
[-C--:B------:R-:W-:Y:S02]  /*eac0*/  ISETP.GE.OR P1, PT, R7, R208.reuse, !P1 ;  /* 0x000000d00700720c */ /* 0x080fe40004f26670 */
[-C--:B------:R-:W-:Y:S02]  /*ead0*/  ISETP.GE.OR P6, PT, R3, R208.reuse, !P6 ;  /* 0x000000d00300720c */ /* 0x080fe400077c6670 */
[C---:B------:R-:W-:Y:S02]  /*eae0*/  IADD3 R3, R4.reuse, 0x20, RZ ;  /* 0x0000002004037810 */ /* 0x040fe40007ffe0ff */
[----:B------:R-:W-:Y:S02]  /*eaf0*/  IADD3 R8, R4, 0x21, RZ ;  /* 0x0000002104087810 */ /* 0x000fe40007ffe0ff */
[----:B------:R-:W-:Y:S02]  /*eb00*/  FSEL R7, R226, -INF , !P4 ;  /* 0xff800000e2077808 */ /* 0x000fe40006000000 */
[----:B------:R-:W-:Y:S02]  /*eb10*/  FSEL R140, R237, -INF , !P2 ;  /* 0xff800000ed8c7808 */ /* 0x000fe40005000000 */
[----:B------:R-:W-:Y:S02]  /*eb20*/  ISETP.GE.AND P4, PT, R6, R209, PT ;  /* 0x000000d10600720c */ /* 0x000fe40003f86270 */
[----:B------:R-:W-:Y:S02]  /*eb30*/  FSEL R229, R229, -INF , !P1 ;  /* 0xff800000e5e57808 */ /* 0x000fe40004800000 */
[-C--:B------:R-:W-:Y:S02]  /*eb40*/  ISETP.GE.AND P2, PT, R3, R211.reuse, PT ;  /* 0x000000d30300720c */ /* 0x080fe40003f46270 */
[----:B------:R-:W-:Y:S02]  /*eb50*/  ISETP.GE.AND P1, PT, R8, R211, PT ;  /* 0x000000d30800720c */ /* 0x000fe40003f26270 */
[----:B------:R-:W-:Y:S01]  /*eb60*/  ISETP.GE.OR P4, PT, R6, R208, !P4 ;  /* 0x000000d00600720c */ /* 0x000fe20006786670 */
[----:B------:R-:W-:Y:S01]  /*eb70*/  VIADD R6, R4, 0x28 ;  /* 0x0000002804067836 */ /* 0x000fe20000000000 */
[----:B------:R-:W-:Y:S02]  /*eb80*/  FSEL R171, R231, -INF , !P0 ;  /* 0xff800000e7ab7808 */ /* 0x000fe40004000000 */
[CC--:B------:R-:W-:Y:S02]  /*eb90*/  ISETP.GE.OR P1, PT, R8.reuse, R210.reuse, !P1 ;  /* 0x000000d20800720c */ /* 0x0c0fe40004f26670 */
[----:B------:R-:W-:Y:S02]  /*eba0*/  ISETP.GE.OR P2, PT, R3, R210, !P2 ;  /* 0x000000d20300720c */ /* 0x000fe40005746670 */
[----:B------:R-:W-:Y:S02]  /*ebb0*/  ISETP.GE.AND P0, PT, R8, R209, PT ;  /* 0x000000d10800720c */ /* 0x000fe40003f06270 */
[----:B------:R-:W-:Y:S02]  /*ebc0*/  FSEL R172, R242, -INF , !P1 ;  /* 0xff800000f2ac7808 */ /* 0x000fe40004800000 */
[----:B------:R-:W-:Y:S02]  /*ebd0*/  FSEL R170, R243, -INF , !P2 ;  /* 0xff800000f3aa7808 */ /* 0x000fe40005000000 */
[----:B------:R-:W-:Y:S02]  /*ebe0*/  ISETP.GE.AND P1, PT, R6, R211, PT ;  /* 0x000000d30600720c */ /* 0x000fe40003f26270 */
[-C--:B------:R-:W-:Y:S02]  /*ebf0*/  ISETP.GE.AND P2, PT, R3, R209.reuse, PT ;  /* 0x000000d10300720c */ /* 0x080fe40003f46270 */
[----:B------:R-:W-:Y:S02]  /*ec00*/  ISETP.GE.OR P0, PT, R8, R208, !P0 ;  /* 0x000000d00800720c */ /* 0x000fe40004706670 */
[----:B------:R-:W-:Y:S02]  /*ec10*/  FMNMX.FTZ R8, R5, R2, !PT ;  /* 0x0000000205087209 */ /* 0x000fe40007810000 */
[----:B------:R-:W-:Y:S02]  /*ec20*/  ISETP.GE.OR P1, PT, R6, R210, !P1 ;  /* 0x000000d20600720c */ /* 0x000fe40004f26670 */
[----:B------:R-:W-:Y:S02]  /*ec30*/  ISETP.GE.OR P2, PT, R3, R208, !P2 ;  /* 0x000000d00300720c */ /* 0x000fe40005746670 */
[----:B------:R-:W-:Y:S02]  /*ec40*/  FMNMX.FTZ R8, R225, R8, !PT ;  /* 0x00000008e1087209 */ /* 0x000fe40007810000 */
[----:B------:R-:W-:Y:S02]  /*ec50*/  IADD3 R3, R4, 0x29, RZ ;  /* 0x0000002904037810 */ /* 0x000fe40007ffe0ff */
[----:B------:R-:W-:Y:S02]  /*ec60*/  FSEL R146, R245, -INF , !P1 ;  /* 0xff800000f5927808 */ /* 0x000fe40004800000 */
[----:B------:R-:W-:Y:S02]  /*ec70*/  FSEL R169, R230, -INF , !P6 ;  /* 0xff800000e6a97808 */ /* 0x000fe40007000000 */
[----:B------:R-:W-:Y:S02]  /*ec80*/  FMNMX.FTZ R9, R12, R0, !PT ;  /* 0x000000000c097209 */ /* 0x000fe40007810000 */
[----:B------:R-:W-:Y:S02]  /*ec90*/  FMNMX.FTZ R8, R7, R8, !PT ;  /* 0x0000000807087209 */ /* 0x000fe40007810000 */
[C---:B------:R-:W-:Y:S02]  /*eca0*/  ISETP.GE.AND P6, PT, R6.reuse, R209, PT ;  /* 0x000000d10600720c */ /* 0x040fe40003fc6270 */
[C---:B------:R-:W-:Y:S02]  /*ecb0*/  ISETP.GE.AND P1, PT, R3.reuse, R211, PT ;  /* 0x000000d30300720c */ /* 0x040fe40003f26270 */
[----:B------:R-:W-:Y:S02]  /*ecc0*/  ISETP.GE.OR P6, PT, R6, R208, !P6 ;  /* 0x000000d00600720c */ /* 0x000fe400077c6670 */
[----:B------:R-:W-:Y:S02]  /*ecd0*/  FMNMX.FTZ R9, R220, R9, !PT ;  /* 0x00000009dc097209 */ /* 0x000fe40007810000 */
[----:B------:R-:W-:Y:S02]  /*ece0*/  ISETP.GE.OR P1, PT, R3, R210, !P1 ;  /* 0x000000d20300720c */ /* 0x000fe40004f26670 */
[----:B------:R-:W-:Y:S02]  /*ecf0*/  FMNMX.FTZ R8, R229, R8, !PT ;  /* 0x00000008e5087209 */ /* 0x000fe40007810000 */
[----:B------:R-:W-:Y:S02]  /*ed00*/  IADD3 R6, R4, 0x30, RZ ;  /* 0x0000003004067810 */ /* 0x000fe40007ffe0ff */
[----:B------:R-:W-:Y:S02]  /*ed10*/  FSEL R143, R235, -INF , !P5 ;  /* 0xff800000eb8f7808 */ /* 0x000fe40006800000 */
[----:B------:R-:W-:Y:S02]  /*ed20*/  ISETP.GE.AND P5, PT, R3, R209, PT ;  /* 0x000000d10300720c */ /* 0x000fe40003fa6270 */
[----:B------:R-:W-:Y:S02]  /*ed30*/  FSEL R144, R244, -INF , !P1 ;  /* 0xff800000f4907808 */ /* 0x000fe40004800000 */
[----:B------:R-:W-:Y:S02]  /*ed40*/  FSEL R141, R234, -INF , !P4 ;  /* 0xff800000ea8d7808 */ /* 0x000fe40006000000 */
[----:B------:R-:W-:Y:S02]  /*ed50*/  FMNMX.FTZ R9, R10, R9, !PT ;  /* 0x000000090a097209 */ /* 0x000fe40007810000 */
[----:B------:R-:W-:Y:S02]  /*ed60*/  FMNMX.FTZ R8, R171, R8, !PT ;  /* 0x00000008ab087209 */ /* 0x000fe40007810000 */
[C---:B------:R-:W-:Y:S02]  /*ed70*/  ISETP.GE.AND P1, PT, R6.reuse, R211, PT ;  /* 0x000000d30600720c */ /* 0x040fe40003f26270 */
[----:B------:R-:W-:Y:S02]  /*ed80*/  ISETP.GE.AND P4, PT, R6, R209, PT ;  /* 0x000000d10600720c */ /* 0x000fe40003f86270 */
[----:B------:R-:W-:Y:S02]  /*ed90*/  ISETP.GE.OR P5, PT, R3, R208, !P5 ;  /* 0x000000d00300720c */ /* 0x000fe40006fa6670 */
[----:B------:R-:W-:Y:S02]  /*eda0*/  FMNMX.FTZ R8, R169, R8, !PT ;  /* 0x00000008a9087209 */ /* 0x000fe40007810000 */
[----:B------:R-:W-:Y:S02]  /*edb0*/  FMNMX.FTZ R3, R228, R9, !PT ;  /* 0x00000009e4037209 */ /* 0x000fe40007810000 */
[C---:B------:R-:W-:Y:S02]  /*edc0*/  ISETP.GE.OR P1, PT, R6.reuse, R210, !P1 ;  /* 0x000000d20600720c */ /* 0x040fe40004f26670 */
[----:B------:R-:W-:Y:S02]  /*edd0*/  ISETP.GE.OR P4, PT, R6, R208, !P4 ;  /* 0x000000d00600720c */ /* 0x000fe40006786670 */
[----:B------:R-:W-:Y:S02]  /*ede0*/  IADD3 R6, R4, 0x31, RZ ;  /* 0x0000003104067810 */ /* 0x000fe40007ffe0ff */
[----:B------:R-:W-:Y:S02]  /*edf0*/  FMNMX.FTZ R8, R143, R8, !PT ;  /* 0x000000088f087209 */ /* 0x000fe40007810000 */
[----:B------:R-:W-:Y:S02]  /*ee00*/  FMNMX.FTZ R3, R162, R3, !PT ;  /* 0x00000003a2037209 */ /* 0x000fe40007810000 */
[----:B------:R-:W-:Y:S02]  /*ee10*/  FSEL R164, R17, -INF , !P1 ;  /* 0xff80000011a47808 */ /* 0x000fe40004800000 */
[----:B------:R-:W-:Y:S01]  /*ee20*/  ISETP.GE.AND P1, PT, R6, R211, PT ;  /* 0x000000d30600720c */ /* 0x000fe20003f26270 */
[----:B------:R-:W-:Y:S01]  /*ee30*/  LDSM.16.MT88.4 R16, [R196+0xc000] ;  /* 0x00c00000c410783b */ /* 0x000fe20000004200 */
[----:B------:R-:W-:Y:S02]  /*ee40*/  FMNMX.FTZ R8, R141, R8, !PT ;  /* 0x000000088d087209 */ /* 0x000fe40007810000 */
[----:B------:R-:W-:Y:S01]  /*ee50*/  FMNMX.FTZ R9, R160, R3, !PT ;  /* 0x00000003a0097209 */ /* 0x000fe20007810000 */
[----:B------:R-:W-:Y:S01]  /*ee60*/  VIADD R3, R4, 0x38 ;  /* 0x0000003804037836 */ /* 0x000fe20000000000 */
[----:B------:R-:W-:Y:S02]  /*ee70*/  FSEL R175, R239, -INF , !P2 ;  /* 0xff800000efaf7808 */ /* 0x000fe40005000000 */
[----:B------:R-:W-:Y:S02]  /*ee80*/  ISETP.GE.OR P1, PT, R6, R210, !P1 ;  /* 0x000000d20600720c */ /* 0x000fe40004f26670 */
[----:B------:R-:W-:Y:S02]  /*ee90*/  IADD3 R4, R4, 0x39, RZ ;  /* 0x0000003904047810 */ /* 0x000fe40007ffe0ff */
[----:B------:R-:W-:Y:S02]  /*eea0*/  FMNMX.FTZ R9, R142, R9, !PT ;  /* 0x000000098e097209 */ /* 0x000fe40007810000 */
[----:B------:R-:W-:Y:S02]  /*eeb0*/  FMNMX.FTZ R8, R175, R8, !PT ;  /* 0x00000008af087209 */ /* 0x000fe40007810000 */
[----:B------:R-:W-:Y:S02]  /*eec0*/  FSEL R173, R236, -INF , !P0 ;  /* 0xff800000ecad7808 */ /* 0x000fe40004000000 */
[----:B------:R-:W-:Y:S02]  /*eed0*/  FSEL R154, R251, -INF , !P1 ;  /* 0xff800000fb9a7808 */ /* 0x000fe40004800000 */
        /* <DEDUP_REMOVED lines=9> */
[----:B------:R-:W-:Y:S02]  /*ef70*/  ISETP.GE.AND P0, PT, R6, R209, PT ;  /* 0x000000d10600720c */ /* 0x000fe40003f06270 */
[----:B------:R-:W-:Y:S02]  /*ef80*/  FSEL R150, R250, -INF , !P1 ;  /* 0xff800000fa967808 */ /* 0x000fe40004800000 */
[----:B------:R-:W-:Y:S02]  /*ef90*/  ISETP.GE.OR P2, PT, R3, R210, !P2 ;  /* 0x000000d20300720c */ /* 0x000fe40005746670 */
[----:B------:R-:W-:Y:S02]  /*efa0*/  FSEL R153, R247, -INF , !P4 ;  /* 0xff800000f7997808 */ /* 0x000fe40006000000 */
[----:B------:R-:W-:Y:S02]  /*efb0*/  FMNMX.FTZ R8, R145, R8, !PT ;  /* 0x0000000891087209 */ /* 0x000fe40007810000 */
[----:B------:R-:W-:Y:S02]  /*efc0*/  FMNMX.FTZ R9, R172, R9, !PT ;  /* 0x00000009ac097209 */ /* 0x000fe40007810000 */
[----:B------:R-:W-:Y:S02]  /*efd0*/  ISETP.GE.OR P0, PT, R6, R208, !P0 ;  /* 0x000000d00600720c */ /* 0x000fe40004706670 */
        /* <DEDUP_REMOVED lines=9> */
[----:B------:R-:W-:Y:S02]  /*f070*/  FMNMX.FTZ R8, R151, R8, !PT ;  /* 0x0000000897087209 */ /* 0x000fe40007810000 */
[----:B------:R-:W-:Y:S02]  /*f080*/  ISETP.GE.OR P2, PT, R4, R208, !P2 ;  /* 0x000000d00400720c */ /* 0x000fe40005746670 */
[----:B------:R-:W-:Y:S02]  /*f090*/  FMNMX.FTZ R8, R149, R8, !PT ;  /* 0x0000000895087209 */ /* 0x000fe40007810000 */
[----:B------:R-:W-:Y:S02]  /*f0a0*/  FMNMX.FTZ R9, R164, R9, !PT ;  /* 0x00000009a4097209 */ /* 0x000fe40007810000 */
[----:B------:R-:W-:Y:S02]  /*f0b0*/  FSEL R133, R248, -INF , !P2 ;  /* 0xff800000f8857808 */ /* 0x000fe40005000000 */
        /* <DEDUP_REMOVED lines=21> */
[--C-:B------:R-:W-:Y:S01]  /*f210*/  FFMA.FTZ R156, R228, UR4, -R155.reuse ;  /* 0x00000004e49c7c23 */ /* 0x100fe2000801089b */
[--C-:B------:R-:W-:Y:S01]  /*f220*/  FFMA.FTZ R163, R5, UR4, -R148.reuse ;  /* 0x0000000405a37c23 */ /* 0x100fe20008010894 */
[----:B------:R-:W-:Y:S01]  /*f230*/  FSEL R5, R132, RZ, P1 ;  /* 0x000000ff84057208 */ /* 0x000fe20000800000 */
[--C-:B------:R-:W-:Y:S01]  /*f240*/  FFMA.FTZ R135, R225, UR4, -R148.reuse ;  /* 0x00000004e1877c23 */ /* 0x100fe20008010894 */
[--C-:B------:R-:W-:Y:S01]  /*f250*/  FFMA.FTZ R134, R7, UR4, -R148.reuse ;  /* 0x0000000407867c23 */ /* 0x100fe20008010894 */
[----:B------:R-:W-:Y:S01]  /*f260*/  FFMA.FTZ R159, R229, UR4, -R148 ;  /* 0x00000004e59f7c23 */ /* 0x000fe20008010894 */
[----:B------:R-:W-:Y:S01]  /*f270*/  MUFU.EX2 R161, R161 ;  /* 0x000000a100a17308 */ /* 0x000fe20000000800 */
[----:B------:R-:W-:Y:S01]  /*f280*/  FADD.FTZ R0, -R5, R0 ;  /* 0x0000000005007221 */ /* 0x000fe20000010100 */
[----:B------:R-:W-:Y:S01]  /*f290*/  FSEL R5, R3, RZ, P0 ;  /* 0x000000ff03057208 */ /* 0x000fe20000000000 */
[--C-:B------:R-:W-:Y:S01]  /*f2a0*/  FFMA.FTZ R167, R140, UR4, -R155.reuse ;  /* 0x000000048ca77c23 */ /* 0x100fe2000801089b */
[----:B------:R-:W-:Y:S01]  /*f2b0*/  FFMA.FTZ R168, R141, UR4, -R148 ;  /* 0x000000048da87c23 */ /* 0x000fe20008010894 */
[----:B------:R-:W-:Y:S01]  /*f2c0*/  FMUL.FTZ R6, R0, UR4 ;  /* 0x0000000400067c20 */ /* 0x000fe20008410000 */
[--C-:B------:R-:W-:Y:S01]  /*f2d0*/  FFMA.FTZ R179, R144, UR4, -R155.reuse ;  /* 0x0000000490b37c23 */ /* 0x100fe2000801089b */
[----:B------:R-:W-:Y:S03]  /*f2e0*/  FADD.FTZ R0, -R5, R2 ;  /* 0x0000000205007221 */ /* 0x000fe60000010100 */
[----:B------:R-:W1:Y:S01]  /*f2f0*/  MUFU.EX2 R158, R158 ;  /* 0x0000009e009e7308 */ /* 0x000e620000000800 */
[--C-:B------:R-:W-:Y:S01]  /*f300*/  FFMA.FTZ R176, R145, UR4, -R148.reuse ;  /* 0x0000000491b07c23 */ /* 0x100fe20008010894 */
[--C-:B------:R-:W-:Y:S01]  /*f310*/  FFMA.FTZ R223, R154, UR4, -R155.reuse ;  /* 0x000000049adf7c23 */ /* 0x100fe2000801089b */
[----:B------:R-:W-:Y:S01]  /*f320*/  FMUL.FTZ R8, R0, UR4 ;  /* 0x0000000400087c20 */ /* 0x000fe20008410000 */
        /* <DEDUP_REMOVED lines=14> */
[--C-:B------:R-:W-:Y:S01]  /*f410*/  FFMA.FTZ R174, R175, UR4, -R148.reuse ;  /* 0x00000004afae7c23 */ /* 0x100fe20008010894 */
[--C-:B------:R-:W-:Y:S01]  /*f420*/  FFMA.FTZ R175, R147, UR4, -R148.reuse ;  /* 0x0000000493af7c23 */ /* 0x100fe20008010894 */
[--C-:B------:R-:W-:Y:S01]  /*f430*/  FFMA.FTZ R170, R170, UR4, -R155.reuse ;  /* 0x00000004aaaa7c23 */ /* 0x100fe2000801089b */
[----:B------:R-:W-:Y:S01]  /*f440*/  LDSM.16.MT88.4 R144, [R192+0xf000] ;  /* 0x00f00000c090783b */ /* 0x000fe20000004200 */
[--C-:B------:R-:W-:Y:S01]  /*f450*/  FFMA.FTZ R173, R173, UR4, -R148.reuse ;  /* 0x00000004adad7c23 */ /* 0x100fe20008010894 */
[----:B------:R-:W-:Y:S03]  /*f460*/  FFMA.FTZ R148, R133, UR4, -R148 ;  /* 0x0000000485947c23 */ /* 0x000fe60008010894 */
[----:B------:R-:W-:Y:S01]  /*f470*/  MUFU.EX2 R163, R163 ;  /* 0x000000a300a37308 */ /* 0x000fe20000000800 */
[--C-:B------:R-:W-:Y:S01]  /*f480*/  FFMA.FTZ R164, R164, UR4, -R155.reuse ;  /* 0x00000004a4a47c23 */ /* 0x100fe2000801089b */
[----:B------:R-:W-:Y:S08]  /*f490*/  ISETP.LT.AND P0, PT, R203, UR10, PT ;  /* 0x0000000acb007c0c */ /* 0x000ff0000bf01270 */
        /* <DEDUP_REMOVED lines=319> */
.L_x_2802:
        /* <DEDUP_REMOVED lines=267> */
.L_x_2808:
[----:B------:R-:W-:Y:S05]  /*11940*/  BSYNC B0 ;  /* 0x0000000000007941 */ /* 0x000fea0003800000 */
.L_x_2807:
        /* <DEDUP_REMOVED lines=37> */
.L_x_2810:
[----:B------:R-:W-:Y:S05]  /*11ba0*/  BSYNC B0 ;  /* 0x0000000000007941 */ /* 0x000fea0003800000 */
.L_x_2809:
        /* <DEDUP_REMOVED lines=14> */
.L_x_2812:
[----:B------:R-:W-:Y:S05]  /*11c90*/  BSYNC B0 ;  /* 0x0000000000007941 */ /* 0x000fea0003800000 */
.L_x_2811:
        /* <DEDUP_REMOVED lines=13> */
.L_x_2814:
[----:B------:R-:W-:Y:S05]  /*11d70*/  BSYNC B0 ;  /* 0x0000000000007941 */ /* 0x000fea0003800000 */
.L_x_2813:
        /* <DEDUP_REMOVED lines=13> */
.L_x_2816:
[----:B------:R-:W-:Y:S05]  /*11e50*/  BSYNC B0 ;  /* 0x0000000000007941 */ /* 0x000fea0003800000 */
.L_x_2815:
        /* <DEDUP_REMOVED lines=13> */
.L_x_2818:
[----:B------:R-:W-:Y:S05]  /*11f30*/  BSYNC B0 ;  /* 0x0000000000007941 */ /* 0x000fea0003800000 */
.L_x_2817:
        /* <DEDUP_REMOVED lines=13> */
.L_x_2820:
[----:B------:R-:W-:Y:S05]  /*12010*/  BSYNC B0 ;  /* 0x0000000000007941 */ /* 0x000fea0003800000 */
.L_x_2819:
        /* <DEDUP_REMOVED lines=13> */
.L_x_2822:
[----:B------:R-:W-:Y:S05]  /*120f0*/  BSYNC B0 ;  /* 0x0000000000007941 */ /* 0x000fea0003800000 */
.L_x_2821:
        /* <DEDUP_REMOVED lines=11> */
.L_x_2823:
        /* <DEDUP_REMOVED lines=13> */
.L_x_7461:


//--------------------- .text._ZN5flash24flash_fwd_splitkv_kernelI23Flash_fwd_kernel_traitsILi192ELi64ELi64ELi4ELb0ELb0EN7cutlass6half_tE19Flash_kernel_traitsILi192ELi64ELi64ELi4ES3_EELb0ELb1ELb0ELb0ELb0ELb0ELb1ELb1EEEvNS_16Flash_fwd_paramsE --------------------------
	.section	.text._ZN5flash24flash_fwd_splitkv_kernelI23Flash_fwd_kernel_traitsILi192ELi64ELi64ELi4ELb0ELb0EN7cutlass6half_tE19Flash_kernel_traitsILi192ELi64ELi64ELi4ES3_EELb0ELb1ELb0ELb0ELb0ELb0ELb1ELb1EEEvNS_16Flash_fwd_paramsE,"ax",@progbits
	.align	128
        .global         _ZN5flash24flash_fwd_splitkv_kernelI23Flash_fwd_kernel_traitsILi192ELi64ELi64ELi4ELb0ELb0EN7cutlass6half_tE19Flash_kernel_traitsILi192ELi64ELi64ELi4ES3_EELb0ELb1ELb0ELb0ELb0ELb0ELb1ELb1EEEvNS_16Flash_fwd_paramsE
        .type           _ZN5flash24flash_fwd_splitkv_kernelI23Flash_fwd_kernel_traitsILi192ELi64ELi64ELi4ELb0ELb0EN7cutlass6half_tE19Flash_kernel_traitsILi192ELi64ELi64ELi4ES3_EELb0ELb1ELb0ELb0ELb0ELb0ELb1ELb1EEEvNS_16Flash_fwd_paramsE,@function
        .size           _ZN5flash24flash_fwd_splitkv_kernelI23Flash_fwd_kernel_traitsILi192ELi64ELi64ELi4ELb0ELb0EN7cutlass6half_tE19Flash_kernel_traitsILi192ELi64ELi64ELi4ES3_EELb0ELb1ELb0ELb0ELb0ELb0ELb1ELb1EEEvNS_16Flash_fwd_paramsE,(.L_x_7462 - _ZN5flash24flash_fwd_splitkv_kernelI23Flash_fwd_kernel_traitsILi192ELi64ELi64ELi4ELb0ELb0EN7cutlass6half_tE19Flash_kernel_traitsILi192ELi64ELi64ELi4ES3_EELb0ELb1ELb0ELb0ELb0ELb0ELb1ELb1EEEvNS_16Flash_fwd_paramsE)
        .other          _ZN5flash24flash_fwd_splitkv_kernelI23Flash_fwd_kernel_traitsILi192ELi64ELi64ELi4ELb0ELb0EN7cutlass6half_tE19Flash_kernel_traitsILi192ELi64ELi64ELi4ES3_EELb0ELb1ELb0ELb0ELb0ELb0ELb1ELb1EEEvNS_16Flash_fwd_paramsE,@"STO_CUDA_ENTRY STV_DEFAULT"
_ZN5flash24flash_fwd_splitkv_kernelI23Flash_fwd_kernel_traitsILi192ELi64ELi64ELi4ELb0ELb0EN7cutlass6half_tE19Flash_kernel_traitsILi192ELi64ELi64ELi4ES3_EELb0ELb1ELb0ELb0ELb0ELb0ELb1ELb1EEEvNS_16Flash_fwd_paramsE:
.text._ZN5flash24flash_fwd_splitkv_kernelI23Flash_fwd_kernel_traitsILi192ELi64ELi64ELi4ELb0ELb0EN7cutlass6half_tE19Flash_kernel_traitsILi192ELi64ELi64ELi4ES3_EELb0ELb1ELb0ELb0ELb0ELb0ELb1ELb1EEEvNS_16Flash_fwd_paramsE:
[----:B------:R-:W-:Y:S08]  /*0000*/  LDC R1, c[0x0][0x28] ;  /* 0x00000a00ff017b82 */ /* 0x000ff00000000800 */
[----:B------:R-:W1:Y:S01]  /*0010*/  LDC R5, c[0x0][0x270] ;  /* 0x00009c00ff057b82 */ /* 0x000e620000000800 */
[----:B------:R-:W2:Y:S01]  /*0020*/  S2R R156, SR_CTAID.Z ;  /* 0x00000000009c7919 */ /* 0x000ea20000002700 */
[----:B------:R-:W-:Y:S01]  /*0030*/  MOV R2, RZ ;  /* 0x000000ff00027202 */ /* 0x000fe20000000f00 */
[----:B------:R-:W-:Y:S01]  /*0040*/  ULDC.64 UR6, c[0x0][0x208] ;  /* 0x0000820000067ab9 */ /* 0x000fe20000000a00 */
[----:B------:R-:W-:-:S04]  /*0050*/  ULDC.64 UR8, c[0x0][0x300] ;  /* 0x0000c00000087ab9 */ /* 0x000fc80000000a00 */
[----:B------:R-:W3:Y:S08]  /*0060*/  LDC.64 R8, c[0x0][0x2f0] ;  /* 0x0000bc00ff087b82 */ /* 0x000ef00000000a00 */
[----:B------:R-:W4:Y:S01]  /*0070*/  LDC.64 R160, c[0x0][0x300] ;  /* 0x0000c000ffa07b82 */ /* 0x000f220000000a00 */
[----:B-1----:R-:W1:Y:S01]  /*0080*/  I2F.U32.RP R6, R5 ;  /* 0x0000000500067306 */ /* 0x002e620000209000 */
[----:B------:R-:W-:-:S07]  /*0090*/  ISETP.NE.U32.AND P1, PT, R5, RZ, PT ;  /* 0x000000ff0500720c */ /* 0x000fce0003f25070 */
[----:B-1----:R-:W1:Y:S02]  /*00a0*/  MUFU.RCP R4, R6 ;  /* 0x0000000600047308 */ /* 0x002e640000001000 */
[----:B-1----:R-:W-:Y:S01]  /*00b0*/  VIADD R4, R4, 0xffffffe ;  /* 0x0ffffffe04047836 */ /* 0x002fe20000000000 */
[----:B------:R-:W-:-:S05]  /*00c0*/  MOV R6, 0xffffffff ;  /* 0xffffffff00067802 */ /* 0x000fca0000000f00 */
[----:B------:R-:W1:Y:S02]  /*00d0*/  F2I.FTZ.U32.TRUNC.NTZ R3, R4 ;  /* 0x0000000400037305 */ /* 0x000e64000021f000 */
[----:B-1----:R-:W-:-:S04]  /*00e0*/  IMAD.MOV R0, RZ, RZ, -R3 ;  /* 0x000000ffff007224 */ /* 0x002fc800078e0a03 */
[----:B------:R-:W-:-:S04]  /*00f0*/  IMAD R7, R0, R5, RZ ;  /* 0x0000000500077224 */ /* 0x000fc800078e02ff */
[----:B------:R-:W-:Y:S02]  /*0100*/  IMAD.HI.U32 R7, R3, R7, R2 ;  /* 0x0000000703077227 */ /* 0x000fe400078e0002 */
[----:B------:R-:W1:Y:S04]  /*0110*/  LDC.64 R2, c[0x0][0x2f0] ;  /* 0x0000bc00ff027b82 */ /* 0x000e680000000a00 */
[----:B--2---:R-:W-:-:S04]  /*0120*/  IMAD.HI.U32 R201, R7, R156, RZ ;  /* 0x0000009c07c97227 */ /* 0x004fc800078e00ff */
[----:B------:R-:W-:-:S04]  /*0130*/  IMAD.MOV R0, RZ, RZ, -R201 ;  /* 0x000000ffff007224 */ /* 0x000fc800078e0ac9 */
[----:B------:R-:W-:-:S05]  /*0140*/  IMAD R0, R5, R0, R156 ;  /* 0x0000000005007224 */ /* 0x000fca00078e029c */
[----:B------:R-:W-:Y:S02]  /*0150*/  ISETP.GE.U32.AND P3, PT, R0, R5, PT ;  /* 0x000000050000720c */ /* 0x000fe40003f66070 */
[----:B-1----:R-:W-:-:S04]  /*0160*/  ISETP.NE.U32.AND P0, PT, R2, RZ, PT ;  /* 0x000000ff0200720c */ /* 0x002fc80003f05070 */
[----:B------:R-:W-:-:S07]  /*0170*/  ISETP.NE.AND.EX P0, PT, R3, RZ, PT, P0 ;  /* 0x000000ff0300720c */ /* 0x000fce0003f05300 */
[----:B------:R-:W-:Y:S01]  /*0180*/  @P3 IMAD.IADD R0, R0, 0x1, -R5 ;  /* 0x0000000100003824 */ /* 0x000fe200078e0a05 */
[----:B------:R-:W-:Y:S01]  /*0190*/  @P3 IADD3 R201, R201, 0x1, RZ ;  /* 0x00000001c9c93810 */ /* 0x000fe20007ffe0ff */
[----:B------:R-:W1:Y:S03]  /*01a0*/  LDC.64 R2, c[0x0][0x2f8] ;  /* 0x0000be00ff027b82 */ /* 0x000e660000000a00 */
[----:B------:R-:W-:-:S05]  /*01b0*/  ISETP.GE.U32.AND P2, PT, R0, R5, PT ;  /* 0x000000050000720c */ /* 0x000fca0003f46070 */
[----:B------:R-:W2:Y:S08]  /*01c0*/  LDC.U8 R0, c[0x0][0x3c2] ;  /* 0x0000f080ff007b82 */ /* 0x000eb00000000000 */
[----:B------:R-:W-:Y:S01]  /*01d0*/  @P2 VIADD R201, R201, 0x1 ;  /* 0x00000001c9c92836 */ /* 0x000fe20000000000 */
[----:B------:R-:W-:-:S05]  /*01e0*/  @!P1 LOP3.LUT R201, RZ, R5, RZ, 0x33, !PT ;  /* 0x00000005ffc99212 */ /* 0x000fca00078e33ff */
[C---:B---3--:R-:W-:Y:S02]  /*01f0*/  IMAD.WIDE R10, R201.reuse, 0x4, R8 ;  /* 0x00000004c90a7825 */ /* 0x048fe400078e0208 */
[----:B------:R-:W3:Y:S03]  /*0200*/  LDC.64 R8, c[0x0][0x2f8] ;  /* 0x0000be00ff087b82 */ /* 0x000ee60000000a00 */
[----:B------:R-:W3:Y:S04]  /*0210*/  @P0 LDG.E R6, desc[UR6][R10.64] ;  /* 0x000000060a060981 */ /* 0x000ee8000c1e1900 */
[----:B------:R-:W3:Y:S01]  /*0220*/  @P0 LDG.E R7, desc[UR6][R10.64+0x4] ;  /* 0x000004060a070981 */ /* 0x000ee2000c1e1900 */
[----:B--2---:R-:W-:Y:S01]  /*0230*/  ISETP.NE.AND P1, PT, R0, RZ, PT ;  /* 0x000000ff0000720c */ /* 0x004fe20003f25270 */
[----:B------:R-:W-:Y:S01]  /*0240*/  IMAD.MOV.U32 R13, RZ, RZ, -0x1 ;  /* 0xffffffffff0d7424 */ /* 0x000fe200078e00ff */
[----:B-1----:R-:W-:Y:S01]  /*0250*/  ISETP.EQ.U32.AND P2, PT, R2, RZ, PT ;  /* 0x000000ff0200720c */ /* 0x002fe20003f42070 */
[----:B----4-:R-:W-:Y:S01]  /*0260*/  IMAD.WIDE R160, R201, 0x4, R160 ;  /* 0x00000004c9a07825 */ /* 0x010fe200078e02a0 */
[----:B------:R-:W-:-:S02]  /*0270*/  ISETP.NE.U32.AND P5, PT, RZ, UR8, PT ;  /* 0x00000008ff007c0c */ /* 0x000fc4000bfa5070 */
[----:B------:R-:W-:Y:S02]  /*0280*/  ISETP.EQ.OR.EX P2, PT, R3, RZ, !P1, P2 ;  /* 0x000000ff0300720c */ /* 0x000fe40004f42720 */
[----:B------:R-:W-:Y:S02]  /*0290*/  ISETP.NE.AND.EX P5, PT, RZ, UR9, PT, P5 ;  /* 0x00000009ff007c0c */ /* 0x000fe4000bfa5350 */
[----:B------:R-:W-:Y:S01]  /*02a0*/  MOV R12, RZ ;  /* 0x000000ff000c7202 */ /* 0x000fe20000000f00 */
[----:B---3--:R-:W-:-:S08]  /*02b0*/  IMAD.WIDE R8, R201, 0x4, R8 ;  /* 0x00000004c9087825 */ /* 0x008fd000078e0208 */
[----:B------:R1:W5:Y:S04]  /*02c0*/  @!P2 LDG.E R13, desc[UR6][R8.64] ;  /* 0x00000006080da981 */ /* 0x000368000c1e1900 */
[----:B------:R1:W5:Y:S01]  /*02d0*/  @P5 LDG.E R12, desc[UR6][R160.64] ;  /* 0x00000006a00c5981 */ /* 0x000362000c1e1900 */
[----:B------:R-:W2:Y:S01]  /*02e0*/  S2R R15, SR_CTAID.X ;  /* 0x00000000000f7919 */ /* 0x000ea20000002500 */
[----:B------:R-:W3:Y:S01]  /*02f0*/  S2R R0, SR_CTAID.Y ;  /* 0x0000000000007919 */ /* 0x000ee20000002600 */
[----:B------:R-:W-:-:S06]  /*0300*/  @P0 IMAD.IADD R200, R7, 0x1, -R6 ;  /* 0x0000000107c80824 */ /* 0x000fcc00078e0a06 */
[----:B------:R-:W4:Y:S01]  /*0310*/  @!P0 LDC R200, c[0x0][0x2c4] ;  /* 0x0000b100ffc88b82 */ /* 0x000f220000000800 */
[----:B------:R-:W-:Y:S02]  /*0320*/  ISETP.NE.U32.AND P0, PT, R2, RZ, PT ;  /* 0x000000ff0200720c */ /* 0x000fe40003f05070 */
[----:B------:R-:W-:Y:S02]  /*0330*/  IADD3 R2, -R201, RZ, RZ ;  /* 0x000000ffc9027210 */ /* 0x000fe40007ffe1ff */
[----:B------:R-:W-:-:S03]  /*0340*/  ISETP.NE.AND.EX P0, PT, R3, RZ, PT, P0 ;  /* 0x000000ff0300720c */ /* 0x000fc60003f05300 */
[----:B------:R-:W-:-:S10]  /*0350*/  IMAD R156, R5, R2, R156 ;  /* 0x00000002059c7224 */ /* 0x000fd400078e029c */
[----:B-123--:R-:W-:Y:S05]  /*0360*/  @!P0 BRA `(.L_x_2824) ;  /* 0x0000000000108947 */ /* 0x00efea0003800000 */
[----:B------:R-:W2:Y:S02]  /*0370*/  @P1 LDG.E R2, desc[UR6][R8.64+0x4] ;  /* 0x0000040608021981 */ /* 0x000ea4000c1e1900 */
[----:B--2--5:R-:W-:-:S06]  /*0380*/  @P1 IADD3 R11, R2, -R13, RZ ;  /* 0x8000000d020b1210 */ /* 0x024fcc0007ffe0ff */
[----:B------:R2:W5:Y:S01]  /*0390*/  @!P1 LDG.E R11, desc[UR6][R8.64] ;  /* 0x00000006080b9981 */ /* 0x000562000c1e1900 */
[----:B------:R-:W-:Y:S05]  /*03a0*/  BRA `(.L_x_2825) ;  /* 0x0000000000047947 */ /* 0x000fea0003800000 */
.L_x_2824:
[----:B------:R-:W1:Y:S02]  /*03b0*/  LDC R11, c[0x0][0x2c8] ;  /* 0x0000b200ff0b7b82 */ /* 0x000e640000000800 */
.L_x_2825:
[----:B------:R-:W3:Y:S02]  /*03c0*/  LDC.64 R2, c[0x0][0x308] ;  /* 0x0000c200ff027b82 */ /* 0x000ee40000000a00 */
[----:B---3--:R-:W-:-:S04]  /*03d0*/  ISETP.NE.U32.AND P3, PT, R2, RZ, PT ;  /* 0x000000ff0200720c */ /* 0x008fc80003f65070 */
[----:B------:R-:W-:-:S13]  /*03e0*/  ISETP.NE.AND.EX P3, PT, R3, RZ, PT, P3 ;  /* 0x000000ff0300720c */ /* 0x000fda0003f65330 */
[----:B------:R-:W3:Y:S02]  /*03f0*/  @P3 LDC.64 R2, c[0x0][0x308] ;  /* 0x0000c200ff023b82 */ /* 0x000ee40000000a00 */
[----:B---3--:R-:W-:-:S05]  /*0400*/  @P3 IMAD.WIDE R2, R201, 0x4, R2 ;  /* 0x00000004c9023825 */ /* 0x008fca00078e0202 */
[----:B------:R3:W5:Y:S01]  /*0410*/  @P3 LDG.E R63, desc[UR6][R2.64] ;  /* 0x00000006023f3981 */ /* 0x000762000c1e1900 */
[----:B------:R-:W-:-:S05]  /*0420*/  IMAD.SHL.U32 R61, R15, 0x40, RZ ;  /* 0x000000400f3d7824 */ /* 0x000fca00078e00ff */
[----:B----4-:R-:W-:-:S13]  /*0430*/  ISETP.GT.AND P0, PT, R200, R61, PT ;  /* 0x0000003dc800720c */ /* 0x010fda0003f04270 */
[----:B------:R-:W-:Y:S05]  /*0440*/  @!P0 EXIT ;  /* 0x000000000000894d */ /* 0x000fea0003800000 */
[----:B------:R-:W2:Y:S01]  /*0450*/  LDC R4, c[0x0][0x10] ;  /* 0x00000400ff047b82 */ /* 0x000ea20000000800 */
[--C-:B-1---5:R-:W-:Y:S01]  /*0460*/  IMAD.IADD R66, R11, 0x1, -R12.reuse ;  /* 0x000000010b427824 */ /* 0x122fe200078e0a0c */
[----:B------:R-:W-:Y:S01]  /*0470*/  ULDC UR4, c[0x0][0x394] ;  /* 0x0000e50000047ab9 */ /* 0x000fe20000000800 */
[----:B------:R-:W-:Y:S01]  /*0480*/  @P3 IMAD.IADD R63, R63, 0x1, -R12 ;  /* 0x000000013f3f3824 */ /* 0x000fe200078e0a0c */
[----:B------:R-:W1:Y:S04]  /*0490*/  S2R R123, SR_TID.X ;  /* 0x00000000007b7919 */ /* 0x000e680000002100 */
[----:B---3--:R-:W3:Y:S01]  /*04a0*/  LDC R2, c[0x0][0x2c8] ;  /* 0x0000b200ff027b82 */ /* 0x008ee20000000800 */
[----:B--2---:R-:W-:-:S04]  /*04b0*/  IABS R8, R4 ;  /* 0x0000000400087213 */ /* 0x004fc80000000000 */
[----:B------:R-:W2:Y:S01]  /*04c0*/  I2F.RP R7, R8 ;  /* 0x0000000800077306 */ /* 0x000ea20000209400 */
[----:B---3--:R-:W-:-:S05]  /*04d0*/  VIADD R2, R2, 0x3f ;  /* 0x0000003f02027836 */ /* 0x008fca0000000000 */
[----:B------:R-:W-:-:S04]  /*04e0*/  SHF.R.S32.HI R19, RZ, 0x1f, R2 ;  /* 0x0000001fff137819 */ /* 0x000fc80000011402 */
[----:B------:R-:W-:Y:S01]  /*04f0*/  LEA.HI R19, R19, R2, RZ, 0x6 ;  /* 0x0000000213137211 */ /* 0x000fe200078f30ff */
[----:B--2---:R-:W2:Y:S01]  /*0500*/  MUFU.RCP R20, R7 ;  /* 0x0000000700147308 */ /* 0x004ea20000001000 */
[-C--:B------:R-:W-:Y:S02]  /*0510*/  IABS R2, R4.reuse ;  /* 0x0000000400027213 */ /* 0x080fe40000000000 */
[----:B------:R-:W-:-:S03]  /*0520*/  LEA.HI.SX32 R19, R19, R4, 0x1a ;  /* 0x0000000413137211 */ /* 0x000fc600078fd2ff */
[----:B------:R-:W-:Y:S02]  /*0530*/  IMAD.MOV R2, RZ, RZ, -R2 ;  /* 0x000000ffff027224 */ /* 0x000fe400078e0a02 */
[----:B------:R-:W-:-:S05]  /*0540*/  VIADD R19, R19, 0xffffffff ;  /* 0xffffffff13137836 */ /* 0x000fca0000000000 */
[----:B------:R-:W-:Y:S02]  /*0550*/  IABS R17, R19 ;  /* 0x0000001300117213 */ /* 0x000fe40000000000 */
[----:B------:R-:W-:Y:S01]  /*0560*/  LOP3.LUT R19, R19, R4, RZ, 0x3c, !PT ;  /* 0x0000000413137212 */ /* 0x000fe200078e3cff */
[----:B--2---:R-:W-:Y:S01]  /*0570*/  VIADD R20, R20, 0xffffffe ;  /* 0x0ffffffe14147836 */ /* 0x004fe20000000000 */
[----:B------:R-:W2:Y:S02]  /*0580*/  @!P3 LDC R7, c[0x0][0x2cc] ;  /* 0x0000b300ff07bb82 */ /* 0x000ea40000000800 */
[----:B------:R-:W-:Y:S01]  /*0590*/  ISETP.GE.AND P1, PT, R19, RZ, PT ;  /* 0x000000ff1300720c */ /* 0x000fe20003f26270 */
[----:B------:R-:W3:Y:S02]  /*05a0*/  F2I.FTZ.U32.TRUNC.NTZ R21, R20 ;  /* 0x0000001400157305 */ /* 0x000ee4000021f000 */
[----:B---3--:R-:W-:Y:S02]  /*05b0*/  IMAD.MOV R3, RZ, RZ, -R21 ;  /* 0x000000ffff037224 */ /* 0x008fe400078e0a15 */
[----:B------:R-:W-:-:S02]  /*05c0*/  IMAD.MOV.U32 R20, RZ, RZ, RZ ;  /* 0x000000ffff147224 */ /* 0x000fc400078e00ff */
[----:B------:R-:W-:-:S04]  /*05d0*/  IMAD R10, R3, R8, RZ ;  /* 0x00000008030a7224 */ /* 0x000fc800078e02ff */
[----:B------:R-:W-:-:S06]  /*05e0*/  IMAD.HI.U32 R10, R21, R10, R20 ;  /* 0x0000000a150a7227 */ /* 0x000fcc00078e0014 */
[----:B------:R-:W-:-:S04]  /*05f0*/  IMAD.HI.U32 R9, R10, R17, RZ ;  /* 0x000000110a097227 */ /* 0x000fc800078e00ff */
[----:B------:R-:W-:Y:S02]  /*0600*/  IMAD R17, R9, R2, R17 ;  /* 0x0000000209117224 */ /* 0x000fe400078e0211 */
[----:B------:R-:W3:Y:S03]  /*0610*/  @!P3 LDC.64 R2, c[0x0][0x318] ;  /* 0x0000c600ff02bb82 */ /* 0x000ee60000000a00 */
[----:B------:R-:W-:-:S13]  /*0620*/  ISETP.GT.U32.AND P2, PT, R8, R17, PT ;  /* 0x000000110800720c */ /* 0x000fda0003f44070 */
[----:B------:R-:W-:Y:S02]  /*0630*/  @!P2 IMAD.IADD R17, R17, 0x1, -R8 ;  /* 0x000000011111a824 */ /* 0x000fe400078e0a08 */
[----:B------:R-:W-:Y:S01]  /*0640*/  @!P2 VIADD R9, R9, 0x1 ;  /* 0x000000010909a836 */ /* 0x000fe20000000000 */
[----:B------:R-:W-:Y:S02]  /*0650*/  ISETP.NE.AND P2, PT, R4, RZ, PT ;  /* 0x000000ff0400720c */ /* 0x000fe40003f45270 */
[----:B------:R-:W-:Y:S02]  /*0660*/  ISETP.GE.U32.AND P4, PT, R17, R8, PT ;  /* 0x000000081100720c */ /* 0x000fe40003f86070 */
[----:B---3--:R-:W-:Y:S02]  /*0670*/  @!P3 ISETP.NE.U32.AND P0, PT, R2, RZ, PT ;  /* 0x000000ff0200b20c */ /* 0x008fe40003f05070 */
[----:B------:R-:W3:Y:S02]  /*0680*/  LDC R2, c[0x0][0x398] ;  /* 0x0000e600ff027b82 */ /* 0x000ee40000000800 */
[----:B------:R-:W-:-:S02]  /*0690*/  @!P3 ISETP.NE.AND.EX P0, PT, R3, RZ, PT, P0 ;  /* 0x000000ff0300b20c */ /* 0x000fc40003f05300 */
[----:B------:R-:W-:Y:S02]  /*06a0*/  IADD3 R3, -R200, 0x7f, R61 ;  /* 0x0000007fc8037810 */ /* 0x000fe40007ffe13d */
[----:B--2---:R-:W-:-:S03]  /*06b0*/  @!P3 SEL R7, R7, RZ, P0 ;  /* 0x000000ff0707b207 */ /* 0x004fc60000000000 */
[----:B------:R-:W-:Y:S02]  /*06c0*/  @P4 VIADD R9, R9, 0x1 ;  /* 0x0000000109094836 */ /* 0x000fe40000000000 */
[----:B------:R-:W-:Y:S02]  /*06d0*/  @!P3 IMAD.IADD R63, R66, 0x1, R7 ;  /* 0x00000001423fb824 */ /* 0x000fe400078e0207 */
[----:B------:R-:W-:Y:S01]  /*06e0*/  @!P1 IMAD.MOV R9, RZ, RZ, -R9 ;  /* 0x000000ffff099224 */ /* 0x000fe200078e0a09 */
[----:B------:R-:W-:Y:S01]  /*06f0*/  @!P2 LOP3.LUT R9, RZ, R4, RZ, 0x33, !PT ;  /* 0x00000004ff09a212 */ /* 0x000fe200078e33ff */
[C---:B------:R-:W-:Y:S01]  /*0700*/  VIADD R7, R63.reuse, 0x3f ;  /* 0x0000003f3f077836 */ /* 0x040fe20000000000 */
[----:B------:R-:W-:-:S03]  /*0710*/  IADD3 R8, R63, R61, -R200 ;  /* 0x0000003d3f087210 */ /* 0x000fc60007ffe8c8 */
[----:B------:R-:W-:Y:S01]  /*0720*/  IMAD R195, R9, R0, RZ ;  /* 0x0000000009c37224 */ /* 0x000fe200078e02ff */
[----:B------:R-:W-:Y:S01]  /*0730*/  SHF.R.S32.HI R4, RZ, 0x1f, R7 ;  /* 0x0000001fff047819 */ /* 0x000fe20000011407 */
[----:B------:R-:W-:Y:S01]  /*0740*/  VIADD R8, R8, -UR4 ;  /* 0x8000000408087c36 */ /* 0x000fe20008000000 */
[----:B---3--:R-:W-:Y:S02]  /*0750*/  IADD3 R3, R3, R2, R63 ;  /* 0x0000000203037210 */ /* 0x008fe40007ffe03f */
[----:B------:R-:W-:Y:S02]  /*0760*/  LEA.HI R4, R4, R7, RZ, 0x6 ;  /* 0x0000000704047211 */ /* 0x000fe400078f30ff */
[----:B------:R-:W-:Y:S02]  /*0770*/  SHF.R.S32.HI R7, RZ, 0x1f, R8 ;  /* 0x0000001fff077819 */ /* 0x000fe40000011408 */
[----:B------:R-:W-:Y:S02]  /*0780*/  SHF.R.S32.HI R2, RZ, 0x1f, R3 ;  /* 0x0000001fff027819 */ /* 0x000fe40000011403 */
[----:B------:R-:W-:-:S02]  /*0790*/  SHF.R.S32.HI R4, RZ, 0x6, R4 ;  /* 0x00000006ff047819 */ /* 0x000fc40000011404 */
[----:B------:R-:W-:Y:S02]  /*07a0*/  LEA.HI R7, R7, R8, RZ, 0x6 ;  /* 0x0000000807077211 */ /* 0x000fe400078f30ff */
[----:B------:R-:W-:Y:S02]  /*07b0*/  LEA.HI R2, R2, R3, RZ, 0x6 ;  /* 0x0000000302027211 */ /* 0x000fe400078f30ff */
[C---:B------:R-:W-:Y:S02]  /*07c0*/  VIADDMNMX R4, R195.reuse, R9, R4, PT ;  /* 0x00000009c3047246 */ /* 0x040fe40003800104 */
[----:B------:R-:W-:Y:S02]  /*07d0*/  SHF.R.S32.HI R8, RZ, 0x6, R7 ;  /* 0x00000006ff087819 */ /* 0x000fe40000011407 */
[----:B------:R-:W-:Y:S02]  /*07e0*/  SHF.R.S32.HI R3, RZ, 0x6, R2 ;  /* 0x00000006ff037819 */ /* 0x000fe40000011402 */
[----:B------:R-:W-:-:S02]  /*07f0*/  VIMNMX R195, R195, R8, !PT ;  /* 0x00000008c3c37248 */ /* 0x000fc40007fe0100 */
[----:B------:R-:W-:-:S04]  /*0800*/  VIMNMX R134, R4, R3, PT ;  /* 0x0000000304867248 */ /* 0x000fc80003fe0100 */
[----:B------:R-:W-:-:S13]  /*0810*/  ISETP.GE.AND P0, PT, R195, R134, PT ;  /* 0x00000086c300720c */ /* 0x000fda0003f06270 */
[----:B-1----:R-:W-:Y:S05]  /*0820*/  @!P0 BRA `(.L_x_2826) ;  /* 0x0000000800588947 */ /* 0x002fea0003800000 */
        /* <DEDUP_REMOVED lines=44> */
.L_x_2828:
[----:B------:R-:W-:Y:S05]  /*0af0*/  BSYNC B0 ;  /* 0x0000000000007941 */ /* 0x000fea0003800000 */
.L_x_2827:
        /* <DEDUP_REMOVED lines=11> */
.L_x_2830:
[----:B------:R-:W-:Y:S05]  /*0bb0*/  BSYNC B0 ;  /* 0x0000000000007941 */ /* 0x000fea0003800000 */
.L_x_2829:
        /* <DEDUP_REMOVED lines=10> */
.L_x_2832:
[----:B------:R-:W-:Y:S05]  /*0c60*/  BSYNC B0 ;  /* 0x0000000000007941 */ /* 0x000fea0003800000 */
.L_x_2831:
        /* <DEDUP_REMOVED lines=10> */
.L_x_2834:
[----:B------:R-:W-:Y:S05]  /*0d10*/  BSYNC B0 ;  /* 0x0000000000007941 */ /* 0x000fea0003800000 */
.L_x_2833:
        /* <DEDUP_REMOVED lines=11> */
.L_x_2836:
[----:B------:R-:W-:Y:S05]  /*0dd0*/  BSYNC B0 ;  /* 0x0000000000007941 */ /* 0x000fea0003800000 */
.L_x_2835:
        /* <DEDUP_REMOVED lines=9> */
.L_x_2838:
[----:B------:R-:W-:Y:S05]  /*0e70*/  BSYNC B0 ;  /* 0x0000000000007941 */ /* 0x000fea0003800000 */
.L_x_2837:
        /* <DEDUP_REMOVED lines=9> */
.L_x_2840:
[----:B------:R-:W-:Y:S05]  /*0f10*/  BSYNC B0 ;  /* 0x0000000000007941 */ /* 0x000fea0003800000 */
.L_x_2839:
        /* <DEDUP_REMOVED lines=9> */
.L_x_2842:
[----:B------:R-:W-:Y:S05]  /*0fb0*/  BSYNC B0 ;  /* 0x0000000000007941 */ /* 0x000fea0003800000 */
.L_x_2841:
        /* <DEDUP_REMOVED lines=29> */
.L_x_2826:
[----:B------:R-:W1:Y:S01]  /*1190*/  LDC.64 R2, c[0x0][0x368] ;  /* 0x0000da00ff027b82 */ /* 0x000e620000000a00 */
[----:B------:R-:W-:-:S07]  /*11a0*/  IMAD.MOV.U32 R8, RZ, RZ, R201 ;  /* 0x000000ffff087224 */ /* 0x000fce00078e00c9 */
        /* <DEDUP_REMOVED lines=9> */
[----:B------:R-:W-:Y:S02]  /*1240*/  ISETP.NE.AND.EX P0, PT, R5, RZ, PT, P0 ;  /* 0x000000ff0500720c */ /* 0x000fe40003f05300 */
[----:B------:R-:W-:-:S11]  /*1250*/  SHF.R.S32.HI R9, RZ, 0x1f, R201 ;  /* 0x0000001fff097819 */ /* 0x000fd600000114c9 */
        /* <DEDUP_REMOVED lines=11> */
.L_x_2843:
[----:B------:R-:W-:Y:S05]  /*1310*/  @!P3 BRA `(.L_x_2844) ;  /* 0x000000040040b947 */ /* 0x000fea0003800000 */
[----:B------:R-:W1:Y:S01]  /*1320*/  LDC R14, c[0x0][0x380] ;  /* 0x0000e000ff0e7b82 */ /* 0x000e620000000800 */
[----:B------:R-:W-:Y:S01]  /*1330*/  LEA R7, R134, 0xffffffc0, 0x6 ;  /* 0xffffffc086077811 */ /* 0x000fe200078e30ff */
[----:B------:R-:W-:-:S06]  /*1340*/  ULDC.64 UR4, c[0x0][0x260] ;  /* 0x0000980000047ab9 */ /* 0x000fcc0000000a00 */
[----:B------:R-:W2:Y:S08]  /*1350*/  LDC R13, c[0x0][0x278] ;  /* 0x00009e00ff0d7b82 */ /* 0x000eb00000000800 */
[----:B------:R-:W3:Y:S01]  /*1360*/  LDC.64 R164, c[0x0][0x248] ;  /* 0x00009200ffa47b82 */ /* 0x000ee20000000a00 */
[----:B-1----:R-:W-:-:S04]  /*1370*/  IABS R2, R14 ;  /* 0x0000000e00027213 */ /* 0x002fc80000000000 */
[----:B-----5:R-:W1:Y:S08]  /*1380*/  I2F.RP R8, R2 ;  /* 0x0000000200087306 */ /* 0x020e700000209400 */
        /* <DEDUP_REMOVED lines=23> */
[----:B--2---:R-:W-:Y:S02]  /*1500*/  IABS R0, R13 ;  /* 0x0000000d00007213 */ /* 0x004fe40000000000 */
[----:B------:R-:W-:Y:S02]  /*1510*/  IADD3 R12, -R17, RZ, RZ ;  /* 0x000000ff110c7210 */ /* 0x000fe40007ffe1ff */
[----:B------:R-:W2:Y:S03]  /*1520*/  I2F.RP R11, R0 ;  /* 0x00000000000b7306 */ /* 0x000ea60000209400 */
[----:B------:R-:W-:-:S05]  /*1530*/  IMAD R21, R14, R12, R7 ;  /* 0x0000000c0e157224 */ /* 0x000fca00078e0207 */
[----:B--2---:R-:W2:Y:S01]  /*1540*/  MUFU.RCP R4, R11 ;  /* 0x0000000b00047308 */ /* 0x004ea20000001000 */
[----:B-1----:R-:W-:Y:S02]  /*1550*/  SHF.R.S32.HI R19, RZ, 0x1f, R21 ;  /* 0x0000001fff137819 */ /* 0x002fe40000011415 */
[----:B--2---:R-:W-:-:S05]  /*1560*/  IADD3 R4, R4, 0xffffffe, RZ ;  /* 0x0ffffffe04047810 */ /* 0x004fca0007ffe0ff */
        /* <DEDUP_REMOVED lines=8> */
[C---:B------:R-:W-:Y:S02]  /*15f0*/  IMAD R5, R0.reuse, R5, R2 ;  /* 0x0000000500057224 */ /* 0x040fe400078e0202 */
[----:B------:R-:W1:Y:S03]  /*1600*/  LDC.64 R2, c[0x0][0x230] ;  /* 0x00008c00ff027b82 */ /* 0x000e660000000a00 */
        /* <DEDUP_REMOVED lines=33> */
.L_x_2844:
[----:B------:R-:W1:Y:S01]  /*1820*/  LDC R17, c[0x0][0x278] ;  /* 0x00009e00ff117b82 */ /* 0x000e620000000800 */
[----:B------:R-:W-:Y:S02]  /*1830*/  MOV R4, RZ ;  /* 0x000000ff00047202 */ /* 0x000fe40000000f00 */
[----:B------:R-:W-:-:S13]  /*1840*/  ISETP.NE.AND P4, PT, R13, -0x1, PT ;  /* 0xffffffff0d00780c */ /* 0x000fda0003f85270 */
        /* <DEDUP_REMOVED lines=9> */
[----:B------:R-:W-:-:S03]  /*18e0*/  LEA R7, R134, 0xffffffc0, 0x6 ;  /* 0xffffffc086077811 */ /* 0x000fc600078e30ff */
[----:B------:R-:W-:Y:S01]  /*18f0*/  IMAD R2, R0, R3, RZ ;  /* 0x0000000300027224 */ /* 0x000fe200078e02ff */
[----:B------:R-:W-:Y:S02]  /*1900*/  IABS R0, R156 ;  /* 0x0000009c00007213 */ /* 0x000fe40000000000 */
[----:B------:R-:W-:Y:S01]  /*1910*/  SHF.R.S32.HI R19, RZ, 0x1f, R7 ;  /* 0x0000001fff137819 */ /* 0x000fe20000011407 */
[----:B------:R-:W-:-:S04]  /*1920*/  IMAD.HI.U32 R5, R5, R2, R4 ;  /* 0x0000000205057227 */ /* 0x000fc800078e0004 */
[----:B------:R-:W-:-:S04]  /*1930*/  IMAD.MOV.U32 R4, RZ, RZ, R0 ;  /* 0x000000ffff047224 */ /* 0x000fc800078e0000 */
[----:B------:R-:W-:-:S04]  /*1940*/  IMAD.HI.U32 R0, R5, R4, RZ ;  /* 0x0000000405007227 */ /* 0x000fc800078e00ff */
[----:B------:R-:W-:-:S04]  /*1950*/  IMAD.MOV R2, RZ, RZ, -R0 ;  /* 0x000000ffff027224 */ /* 0x000fc800078e0a00 */
[C---:B------:R-:W-:Y:S02]  /*1960*/  IMAD R2, R3.reuse, R2, R4 ;  /* 0x0000000203027224 */ /* 0x040fe400078e0204 */
[----:B------:R-:W3:Y:S03]  /*1970*/  LDC.64 R4, c[0x0][0x260] ;  /* 0x00009800ff047b82 */ /* 0x000ee60000000a00 */
[----:B------:R-:W-:-:S13]  /*1980*/  ISETP.GT.U32.AND P0, PT, R3, R2, PT ;  /* 0x000000020300720c */ /* 0x000fda0003f04070 */
[-C--:B------:R-:W-:Y:S02]  /*1990*/  @!P0 IADD3 R2, R2, -R3.reuse, RZ ;  /* 0x8000000302028210 */ /* 0x080fe40007ffe0ff */
[----:B------:R-:W-:Y:S02]  /*19a0*/  @!P0 IADD3 R0, R0, 0x1, RZ ;  /* 0x0000000100008810 */ /* 0x000fe40007ffe0ff */
[----:B------:R-:W-:Y:S01]  /*19b0*/  ISETP.GE.U32.AND P2, PT, R2, R3, PT ;  /* 0x000000030200720c */ /* 0x000fe20003f46070 */
[----:B--2---:R-:W-:Y:S01]  /*19c0*/  @P4 IMAD R3, R20, R165, RZ ;  /* 0x000000a514034224 */ /* 0x004fe200078e02ff */
[----:B------:R-:W-:Y:S01]  /*19d0*/  LOP3.LUT R2, R156, R17, RZ, 0x3c, !PT ;  /* 0x000000119c027212 */ /* 0x000fe200078e3cff */
[----:B------:R-:W-:Y:S01]  /*19e0*/  @P4 IMAD.WIDE.U32 R20, R20, R164, RZ ;  /* 0x000000a414144225 */ /* 0x000fe200078e00ff */
[----:B------:R-:W-:Y:S02]  /*19f0*/  ISETP.NE.AND P0, PT, R17, RZ, PT ;  /* 0x000000ff1100720c */ /* 0x000fe40003f05270 */
[----:B------:R-:W-:-:S02]  /*1a00*/  ISETP.GE.AND P1, PT, R2, RZ, PT ;  /* 0x000000ff0200720c */ /* 0x000fc40003f26270 */
[----:B------:R-:W-:Y:S02]  /*1a10*/  @P4 IADD3 R3, R21, R3, RZ ;  /* 0x0000000315034210 */ /* 0x000fe40007ffe0ff */
[----:B------:R-:W-:-:S03]  /*1a20*/  @P4 MOV R14, R20 ;  /* 0x00000014000e4202 */ /* 0x000fc60000000f00 */
[----:B------:R-:W-:-:S06]  /*1a30*/  @P2 VIADD R0, R0, 0x1 ;  /* 0x0000000100002836 */ /* 0x000fcc0000000000 */
[----:B------:R-:W-:Y:S01]  /*1a40*/  @!P1 IMAD.MOV R0, RZ, RZ, -R0 ;  /* 0x000000ffff009224 */ /* 0x000fe200078e0a00 */
[----:B-1----:R-:W-:Y:S06]  /*1a50*/  @P4 BRA `(.L_x_2846) ;  /* 0x0000000000344947 */ /* 0x002fec0003800000 */
        /* <DEDUP_REMOVED lines=13> */
.L_x_2846:
[----:B------:R-:W-:Y:S01]  /*1b30*/  @!P0 LOP3.LUT R0, RZ, R17, RZ, 0x33, !PT ;  /* 0x00000011ff008212 */ /* 0x000fe200078e33ff */
[----:B------:R-:W-:Y:S01]  /*1b40*/  IMAD R2, R19, R164, RZ ;  /* 0x000000a413027224 */ /* 0x000fe200078e02ff */
[----:B------:R-:W-:Y:S02]  /*1b50*/  MOV R16, R14 ;  /* 0x0000000e00107202 */ /* 0x000fe40000000f00 */
[----:B------:R-:W-:Y:S01]  /*1b60*/  MOV R17, R3 ;  /* 0x0000000300117202 */ /* 0x000fe20000000f00 */
[----:B------:R-:W-:Y:S01]  /*1b70*/  IMAD R2, R165, R7, R2 ;  /* 0x00000007a5027224 */ /* 0x000fe200078e0202 */
[----:B------:R-:W-:Y:S02]  /*1b80*/  SHF.R.S32.HI R3, RZ, 0x1f, R0 ;  /* 0x0000001fff037819 */ /* 0x000fe40000011400 */
[----:B------:R-:W-:Y:S01]  /*1b90*/  @P4 IADD3 R13, R12, R13, RZ ;  /* 0x0000000d0c0d4210 */ /* 0x000fe20007ffe0ff */
[----:B------:R-:W-:-:S04]  /*1ba0*/  IMAD.WIDE.U32 R16, R164, R7, R16 ;  /* 0x00000007a4107225 */ /* 0x000fc800078e0010 */
[----:B------:R-:W-:Y:S01]  /*1bb0*/  @P4 IMAD.WIDE.U32 R20, R13, R10, RZ ;  /* 0x0000000a0d144225 */ /* 0x000fe200078e00ff */
[----:B------:R-:W-:-:S03]  /*1bc0*/  IADD3 R17, R17, R2, RZ ;  /* 0x0000000211117210 */ /* 0x000fc60007ffe0ff */
[----:B---3--:R-:W-:Y:S01]  /*1bd0*/  IMAD R2, R3, R4, RZ ;  /* 0x0000000403027224 */ /* 0x008fe200078e02ff */
[----:B------:R-:W-:Y:S01]  /*1be0*/  @P4 MOV R10, R20 ;  /* 0x00000014000a4202 */ /* 0x000fe20000000f00 */
        /* <DEDUP_REMOVED lines=19> */
.L_x_2845:
        /* <DEDUP_REMOVED lines=9> */
[----:B------:R-:W-:Y:S01]  /*1db0*/  SHF.R.S32.HI R64, RZ, 0x4, R11 ;  /* 0x00000004ff407819 */ /* 0x000fe2000001140b */
[----:B------:R-:W3:Y:S01]  /*1dc0*/  LDC R144, c[0x0][0x2e0] ;  /* 0x0000b800ff907b82 */ /* 0x000ee20000000800 */
[----:B------:R-:W-:Y:S01]  /*1dd0*/  LOP3.LUT R62, R154, 0xfffffff8, RZ, 0xc0, !PT ;  /* 0xfffffff89a3e7812 */ /* 0x000fe200078ec0ff */
[----:B------:R-:W-:Y:S01]  /*1de0*/  IMAD.MOV.U32 R46, RZ, RZ, 0x10 ;  /* 0x00000010ff2e7424 */ /* 0x000fe200078e00ff */
[----:B------:R-:W-:Y:S01]  /*1df0*/  SHF.R.S32.HI R154, RZ, 0x3, R154 ;  /* 0x00000003ff9a7819 */ /* 0x000fe2000001149a */
[----:B------:R-:W-:Y:S01]  /*1e00*/  IMAD.MOV.U32 R45, RZ, RZ, 0x20 ;  /* 0x00000020ff2d7424 */ /* 0x000fe200078e00ff */
[----:B------:R-:W-:Y:S01]  /*1e10*/  LOP3.LUT R16, R11, 0xfffffff0, RZ, 0xc0, !PT ;  /* 0xfffffff00b107812 */ /* 0x000fe200078ec0ff */
[----:B------:R-:W-:Y:S01]  /*1e20*/  IMAD.IADD R62, R123, 0x1, -R62 ;  /* 0x000000017b3e7824 */ /* 0x000fe200078e0a3e */
[----:B------:R-:W-:Y:S01]  /*1e30*/  LEA.HI R11, R11, R64, RZ, 0x1 ;  /* 0x000000400b0b7211 */ /* 0x000fe200078f08ff */
[----:B------:R-:W4:Y:S01]  /*1e40*/  @!P2 LDC.64 R12, c[0x0][0x228] ;  /* 0x00008a00ff0cab82 */ /* 0x000f220000000a00 */
[----:B------:R-:W-:Y:S01]  /*1e50*/  IMAD.SHL.U32 R149, R154, 0x40, RZ ;  /* 0x000000409a957824 */ /* 0x000fe200078e00ff */
[----:B------:R-:W-:Y:S01]  /*1e60*/  SHF.R.S32.HI R155, RZ, 0x1f, R154 ;  /* 0x0000001fff9b7819 */ /* 0x000fe2000001149a */
[----:B------:R-:W-:Y:S01]  /*1e70*/  IMAD.IADD R16, R123, 0x1, -R16 ;  /* 0x000000017b107824 */ /* 0x000fe200078e0a10 */
[----:B------:R-:W-:Y:S01]  /*1e80*/  LOP3.LUT R11, R11, 0xfffffffe, RZ, 0xc0, !PT ;  /* 0xfffffffe0b0b7812 */ /* 0x000fe200078ec0ff */
[----:B------:R-:W-:Y:S01]  /*1e90*/  IMAD.SHL.U32 R14, R62, 0x8, RZ ;  /* 0x000000083e0e7824 */ /* 0x000fe200078e00ff */
[----:B------:R-:W-:Y:S01]  /*1ea0*/  LOP3.LUT R149, R149, 0x1c0, RZ, 0xc0, !PT ;  /* 0x000001c095957812 */ /* 0x000fe200078ec0ff */
[----:B------:R-:W-:Y:S01]  /*1eb0*/  IMAD.WIDE R24, R15, 0x40, R154 ;  /* 0x000000400f187825 */ /* 0x000fe200078e029a */
[----:B------:R-:W-:Y:S01]  /*1ec0*/  SHF.R.S32.HI R15, RZ, 0x1f, R16 ;  /* 0x0000001fff0f7819 */ /* 0x000fe20000011410 */
[----:B------:R-:W1:Y:S01]  /*1ed0*/  LDC.64 R162, c[0x0][0x250] ;  /* 0x00009400ffa27b82 */ /* 0x000e620000000a00 */
[----:B------:R-:W-:Y:S01]  /*1ee0*/  LOP3.LUT R18, R149, 0x38, R14, 0xf8, !PT ;  /* 0x0000003895127812 */ /* 0x000fe200078ef80e */
[----:B------:R-:W-:Y:S01]  /*1ef0*/  IMAD.IADD R64, R64, 0x1, -R11 ;  /* 0x0000000140407824 */ /* 0x000fe200078e0a0b */
[----:B------:R-:W-:Y:S01]  /*1f00*/  SHF.R.U32.HI R149, RZ, 0x3, R149 ;  /* 0x00000003ff957819 */ /* 0x000fe20000011695 */
[----:B------:R-:W-:Y:S01]  /*1f10*/  VIADD R11, R14, 0x40 ;  /* 0x000000400e0b7836 */ /* 0x000fe20000000000 */
[----:B-----5:R-:W-:Y:S01]  /*1f20*/  LEA.HI R8, R15, R16, RZ, 0x3 ;  /* 0x000000100f087211 */ /* 0x020fe200078f18ff */
[----:B--2---:R-:W-:Y:S01]  /*1f30*/  @P2 IMAD.WIDE.U32 R22, R6, R4, RZ ;  /* 0x0000000406162225 */ /* 0x004fe200078e00ff */
[----:B------:R-:W-:-:S02]  /*1f40*/  LOP3.LUT R149, R18, R149, RZ, 0x3c, !PT ;  /* 0x0000009512957212 */ /* 0x000fc400078e3cff */
[----:B------:R-:W-:Y:S01]  /*1f50*/  ISETP.GE.AND P0, PT, R11, UR5, PT ;  /* 0x000000050b007c0c */ /* 0x000fe2000bf06270 */
[----:B------:R-:W-:Y:S01]  /*1f60*/  @P2 IMAD R23, R6, R5, R23 ;  /* 0x0000000506172224 */ /* 0x000fe200078e0217 */
[----:B------:R-:W-:Y:S01]  /*1f70*/  LEA.HI R18, R148, R123, RZ, 0x6 ;  /* 0x0000007b94127211 */ /* 0x000fe200078f30ff */
[----:B------:R-:W-:Y:S01]  /*1f80*/  IMAD R6, R25, R4, RZ ;  /* 0x0000000419067224 */ /* 0x000fe200078e02ff */
[----:B------:R-:W-:Y:S01]  /*1f90*/  LOP3.LUT R15, R8, 0xfffffff8, RZ, 0xc0, !PT ;  /* 0xfffffff8080f7812 */ /* 0x000fe200078ec0ff */
[----:B------:R-:W-:Y:S01]  /*1fa0*/  IMAD.SHL.U32 R142, R62, 0x4, RZ ;  /* 0x000000043e8e7824 */ /* 0x000fe200078e00ff */
[----:B------:R-:W-:Y:S01]  /*1fb0*/  SEL R146, RZ, 0xffffffff, P0 ;  /* 0xffffffffff927807 */ /* 0x000fe20000000000 */
[----:B------:R-:W-:Y:S01]  /*1fc0*/  IMAD.SHL.U32 R18, R18, 0x8, RZ ;  /* 0x0000000812127824 */ /* 0x000fe200078e00ff */
[----:B------:R-:W-:Y:S01]  /*1fd0*/  ISETP.GE.AND P1, PT, R14, UR5, PT ;  /* 0x000000050e007c0c */ /* 0x000fe2000bf26270 */
[----:B------:R-:W-:Y:S01]  /*1fe0*/  IMAD.IADD R16, R16, 0x1, -R15 ;  /* 0x0000000110107824 */ /* 0x000fe200078e0a0f */
[----:B------:R-:W-:Y:S01]  /*1ff0*/  IADD3 R26, P0, R14, R10, RZ ;  /* 0x0000000a0e1a7210 */ /* 0x000fe20007f1e0ff */
[----:B------:R-:W-:Y:S01]  /*2000*/  IMAD.SHL.U32 R146, R146, 0x2, RZ ;  /* 0x0000000292927824 */ /* 0x000fe200078e00ff */
[----:B------:R-:W-:Y:S01]  /*2010*/  SEL R15, RZ, 0x1, P1 ;  /* 0x00000001ff0f7807 */ /* 0x000fe20000800000 */
[----:B----4-:R-:W-:Y:S01]  /*2020*/  @!P2 IMAD.WIDE.U32 R30, R201, R12, RZ ;  /* 0x0000000cc91ea225 */ /* 0x010fe200078e00ff */
[----:B------:R-:W-:-:S02]  /*2030*/  LOP3.LUT R149, R149, 0xfffffe00, R18, 0xf8, !PT ;  /* 0xfffffe0095957812 */ /* 0x000fc400078ef812 */
[----:B------:R-:W-:Y:S01]  /*2040*/  LOP3.LUT R146, R146, 0x2, R15, 0xe2, !PT ;  /* 0x0000000292927812 */ /* 0x000fe200078ee20f */
[----:B------:R-:W-:Y:S01]  /*2050*/  @!P2 IMAD R18, R9, R12, RZ ;  /* 0x0000000c0912a224 */ /* 0x000fe200078e02ff */
[----:B------:R-:W-:Y:S01]  /*2060*/  SHF.R.S32.HI R15, RZ, 0x1f, R14 ;  /* 0x0000001fff0f7819 */ /* 0x000fe2000001140e */
[----:B------:R-:W-:Y:S01]  /*2070*/  @!P2 IMAD.MOV.U32 R22, RZ, RZ, R30 ;  /* 0x000000ffff16a224 */ /* 0x000fe200078e001e */
[----:B---3--:R-:W-:Y:S01]  /*2080*/  LEA.HI R144, R144, R144, RZ, 0x1 ;  /* 0x0000009090907211 */ /* 0x008fe200078f08ff */
[----:B------:R-:W-:Y:S01]  /*2090*/  @!P2 IMAD R13, R201, R13, R18 ;  /* 0x0000000dc90da224 */ /* 0x000fe200078e0212 */
[----:B------:R-:W-:Y:S01]  /*20a0*/  LEA.HI R148, R148, R123, RZ, 0x5 ;  /* 0x0000007b94947211 */ /* 0x000fe200078f28ff */
[----:B------:R-:W-:Y:S01]  /*20b0*/  IMAD.X R27, R15, 0x1, R27, P0 ;  /* 0x000000010f1b7824 */ /* 0x000fe200000e061b */
[----:B------:R-:W-:Y:S01]  /*20c0*/  IADD3 R22, P0, R14, R22, RZ ;  /* 0x000000160e167210 */ /* 0x000fe20007f1e0ff */
[----:B------:R-:W-:Y:S01]  /*20d0*/  @!P2 IMAD.IADD R23, R31, 0x1, R13 ;  /* 0x000000011f17a824 */ /* 0x000fe200078e020d */
[----:B------:R-:W-:Y:S01]  /*20e0*/  SHF.R.S32.HI R147, RZ, 0x1, R144 ;  /* 0x00000001ff937819 */ /* 0x000fe20000011490 */
[----:B------:R-:W-:Y:S01]  /*20f0*/  IMAD R5, R24, R5, R6 ;  /* 0x0000000518057224 */ /* 0x000fe200078e0206 */
[----:B------:R-:W-:Y:S01]  /*2100*/  SHF.R.S32.HI R60, RZ, 0x5, R148 ;  /* 0x00000005ff3c7819 */ /* 0x000fe20000011494 */
[----:B------:R-:W-:Y:S01]  /*2110*/  IMAD.X R23, R15, 0x1, R23, P0 ;  /* 0x000000010f177824 */ /* 0x000fe200000e0617 */
[----:B------:R-:W-:Y:S01]  /*2120*/  IADD3 R136, P0, R154, R21, RZ ;  /* 0x000000159a887210 */ /* 0x000fe20007f1e0ff */
[----:B------:R-:W-:Y:S01]  /*2130*/  IMAD R12, R0, UR11, R29 ;  /* 0x0000000b000c7c24 */ /* 0x000fe2000f8e021d */
[----:B------:R-:W-:Y:S01]  /*2140*/  LOP3.LUT R148, R148, 0xffffffe0, RZ, 0xc0, !PT ;  /* 0xffffffe094947812 */ /* 0x000fe200078ec0ff */
[----:B------:R-:W-:Y:S01]  /*2150*/  IMAD.WIDE.U32 R22, R24, R4, R22 ;  /* 0x0000000418167225 */ /* 0x000fe200078e0016 */
[----:B------:R-:W-:-:S02]  /*2160*/  SHF.R.S32.HI R4, RZ, 0x1f, R156 ;  /* 0x0000001fff047819 */ /* 0x000fc4000001149c */
[----:B------:R-:W-:Y:S01]  /*2170*/  LOP3.LUT P4, RZ, R16, 0x4, RZ, 0xc0, !PT ;  /* 0x0000000410ff7812 */ /* 0x000fe2000788c0ff */
[----:B------:R-:W-:Y:S01]  /*2180*/  IMAD.IADD R23, R23, 0x1, R5 ;  /* 0x0000000117177824 */ /* 0x000fe200078e0205 */
[----:B------:R-:W-:Y:S01]  /*2190*/  SHF.R.S32.HI R5, RZ, 0x1f, R66 ;  /* 0x0000001fff057819 */ /* 0x000fe20000011442 */
[----:B------:R-:W-:Y:S01]  /*21a0*/  IMAD.WIDE.U32 R26, R0, UR10, R26 ;  /* 0x0000000a001a7c25 */ /* 0x000fe2000f8e001a */
[----:B------:R-:W-:Y:S01]  /*21b0*/  ULDC.64 UR10, c[0x0][0x258] ;  /* 0x00009600000a7ab9 */ /* 0x000fe20000000a00 */
[C---:B------:R-:W-:Y:S02]  /*21c0*/  LOP3.LUT P2, RZ, R16.reuse, 0x2, RZ, 0xc0, !PT ;  /* 0x0000000210ff7812 */ /* 0x040fe4000784c0ff */
[----:B------:R-:W-:Y:S01]  /*21d0*/  IMAD.SHL.U32 R47, R16, 0x40, RZ ;  /* 0x00000040102f7824 */ /* 0x000fe200078e00ff */
[----:B------:R-:W-:Y:S01]  /*21e0*/  SHF.L.U64.HI R198, R164, 0x4, R165 ;  /* 0x00000004a4c67819 */ /* 0x000fe200000102a5 */
[----:B------:R-:W-:Y:S01]  /*21f0*/  IMAD R159, R4, UR10, RZ ;  /* 0x0000000a049f7c24 */ /* 0x000fe2000f8e02ff */
[----:B------:R-:W-:Y:S01]  /*2200*/  LEA.HI R4, R5, R66, RZ, 0x6 ;  /* 0x0000004205047211 */ /* 0x000fe200078f30ff */
[----:B------:R-:W-:Y:S01]  /*2210*/  IMAD.SHL.U32 R10, R64, 0x8, RZ ;  /* 0x00000008400a7824 */ /* 0x000fe200078e00ff */
[----:B------:R-:W-:Y:S01]  /*2220*/  LOP3.LUT R47, R47, 0x1c0, RZ, 0xc0, !PT ;  /* 0x000001c02f2f7812 */ /* 0x000fe200078ec0ff */
[----:B------:R-:W-:Y:S01]  /*2230*/  IMAD.X R19, R155, 0x1, R19, P0 ;  /* 0x000000019b137824 */ /* 0x000fe200000e0613 */
[----:B------:R-:W-:Y:S01]  /*2240*/  SHF.R.S32.HI R4, RZ, 0x6, R4 ;  /* 0x00000006ff047819 */ /* 0x000fe20000011404 */
[----:B------:R-:W-:Y:S01]  /*2250*/  IMAD.IADD R13, R27, 0x1, R12 ;  /* 0x000000011b0d7824 */ /* 0x000fe200078e020c */
[----:B------:R-:W-:Y:S01]  /*2260*/  IADD3 R150, P0, R14, R2, RZ ;  /* 0x000000020e967210 */ /* 0x000fe20007f1e0ff */
[----:B-1----:R-:W-:Y:S01]  /*2270*/  IMAD R19, R19, R162, RZ ;  /* 0x000000a213137224 */ /* 0x002fe200078e02ff */
[----:B------:R-:W-:Y:S01]  /*2280*/  LOP3.LUT R10, R47, 0x8, R10, 0xf8, !PT ;  /* 0x000000082f0a7812 */ /* 0x000fe200078ef80a */
[----:B------:R-:W-:Y:S01]  /*2290*/  IMAD R143, R154, R147, R142 ;  /* 0x000000939a8f7224 */ /* 0x000fe200078e028e */
[----:B------:R-:W-:Y:S01]  /*22a0*/  VIMNMX R65, R195, R4, !PT ;  /* 0x00000004c3417248 */ /* 0x000fe20007fe0100 */
[----:B------:R-:W-:Y:S01]  /*22b0*/  IMAD.X R151, R15, 0x1, R17, P0 ;  /* 0x000000010f977824 */ /* 0x000fe200000e0611 */
[----:B------:R-:W-:Y:S01]  /*22c0*/  SHF.R.U32.HI R47, RZ, 0x3, R47 ;  /* 0x00000003ff2f7819 */ /* 0x000fe2000001162f */
[----:B------:R-:W-:Y:S01]  /*22d0*/  IMAD.MOV.U32 R12, RZ, RZ, R26 ;  /* 0x000000ffff0c7224 */ /* 0x000fe200078e001a */
[----:B------:R-:W-:Y:S01]  /*22e0*/  ISETP.GT.AND P0, PT, R134, R65, PT ;  /* 0x000000418600720c */ /* 0x000fe20003f04270 */
[----:B------:R-:W-:Y:S01]  /*22f0*/  IMAD R153, R155, R164, RZ ;  /* 0x000000a49b997224 */ /* 0x000fe200078e02ff */
[----:B------:R-:W-:Y:S01]  /*2300*/  LOP3.LUT R47, R10, R47, RZ, 0x3c, !PT ;  /* 0x0000002f0a2f7212 */ /* 0x000fe200078e3cff */
[----:B------:R-:W-:Y:S01]  /*2310*/  VIADD R10, R14, 0x80 ;  /* 0x000000800e0a7836 */ /* 0x000fe20000000000 */
[----:B------:R-:W-:Y:S01]  /*2320*/  SHF.L.U64.HI R196, R162, 0x4, R163 ;  /* 0x00000004a2c47819 */ /* 0x000fe200000102a3 */
[----:B------:R-:W-:Y:S01]  /*2330*/  IMAD.SHL.U32 R8, R8, 0x40, RZ ;  /* 0x0000004008087824 */ /* 0x000fe200078e00ff */
[----:B------:R-:W-:Y:S01]  /*2340*/  SHF.R.S32.HI R122, RZ, 0x1f, R143 ;  /* 0x0000001fff7a7819 */ /* 0x000fe2000001148f */
[----:B------:R-:W-:Y:S01]  /*2350*/  IMAD R159, R156, UR11, R159 ;  /* 0x0000000b9c9f7c24 */ /* 0x000fe2000f8e029f */
[----:B------:R-:W-:Y:S01]  /*2360*/  ISETP.GE.AND P1, PT, R10, UR5, PT ;  /* 0x000000050a007c0c */ /* 0x000fe2000bf26270 */
[----:B------:R-:W-:Y:S01]  /*2370*/  IMAD R133, R136, R163, R19 ;  /* 0x000000a388857224 */ /* 0x000fe200078e0213 */
[----:B------:R-:W-:Y:S01]  /*2380*/  LOP3.LUT R47, R47, 0xfffffe00, R8, 0xf8, !PT ;  /* 0xfffffe002f2f7812 */ /* 0x000fe200078ef808 */
[----:B------:R-:W-:Y:S01]  /*2390*/  IMAD.IADD R142, R142, 0x1, R143 ;  /* 0x000000018e8e7824 */ /* 0x000fe200078e028f */
[----:B------:R-:W-:Y:S01]  /*23a0*/  SEL R21, RZ, 0x4, P1 ;  /* 0x00000004ff157807 */ /* 0x000fe20000800000 */
[----:B------:R-:W-:Y:S01]  /*23b0*/  IMAD.WIDE.U32 R156, R156, UR10, R22 ;  /* 0x0000000a9c9c7c25 */ /* 0x000fe2000f8e0016 */
[----:B------:R-:W-:-:S02]  /*23c0*/  SEL R46, R46, 0xfffffff0, !P2 ;  /* 0xfffffff02e2e7807 */ /* 0x000fc40005000000 */
[----:B------:R-:W-:Y:S01]  /*23d0*/  LOP3.LUT R146, R146, R21, RZ, 0xfc, !PT ;  /* 0x0000001592927212 */ /* 0x000fe200078efcff */
[----:B------:R-:W-:Y:S01]  /*23e0*/  IMAD.WIDE.U32 R136, R136, R162, R12 ;  /* 0x000000a288887225 */ /* 0x000fe200078e000c */
[----:B------:R-:W-:Y:S02]  /*23f0*/  SHF.R.S32.HI R121, RZ, 0x1f, R142 ;  /* 0x0000001fff797819 */ /* 0x000fe4000001148e */
[----:B------:R-:W-:Y:S01]  /*2400*/  SEL R45, R45, 0xffffffe0, !P4 ;  /* 0xffffffe02d2d7807 */ /* 0x000fe20006000000 */
[C---:B------:R-:W-:Y:S02]  /*2410*/  IMAD R153, R154.reuse, R165, R153 ;  /* 0x000000a59a997224 */ /* 0x040fe400078e0299 */
[----:B------:R-:W-:-:S04]  /*2420*/  IMAD.WIDE.U32 R150, R154, R164, R150 ;  /* 0x000000a49a967225 */ /* 0x000fc800078e0096 */
[----:B------:R-:W-:Y:S02]  /*2430*/  IMAD.SHL.U32 R199, R164, 0x10, RZ ;  /* 0x00000010a4c77824 */ /* 0x000fe400078e00ff */
[----:B------:R-:W-:Y:S02]  /*2440*/  IMAD.SHL.U32 R197, R162, 0x10, RZ ;  /* 0x00000010a2c57824 */ /* 0x000fe400078e00ff */
[----:B------:R-:W-:Y:S02]  /*2450*/  IMAD.IADD R148, R123, 0x1, -R148 ;  /* 0x000000017b947824 */ /* 0x000fe400078e0a94 */
[----:B------:R-:W-:Y:S02]  /*2460*/  IMAD.SHL.U32 R145, R147, 0x10, RZ ;  /* 0x0000001093917824 */ /* 0x000fe400078e00ff */
[----:B------:R-:W-:Y:S02]  /*2470*/  IMAD.IADD R153, R151, 0x1, R153 ;  /* 0x0000000197997824 */ /* 0x000fe400078e0299 */
[----:B------:R-:W-:-:S02]  /*2480*/  IMAD.IADD R159, R157, 0x1, R159 ;  /* 0x000000019d9f7824 */ /* 0x000fc400078e029f */
[----:B------:R-:W-:Y:S02]  /*2490*/  IMAD.IADD R133, R137, 0x1, R133 ;  /* 0x0000000189857824 */ /* 0x000fe400078e0285 */
[----:B------:R-:W-:Y:S01]  /*24a0*/  @!P5 IMAD.MOV.U32 R48, RZ, RZ, RZ ;  /* 0x000000ffff30d224 */ /* 0x000fe200078e00ff */
[----:B------:R-:W-:Y:S06]  /*24b0*/  @!P0 BRA `(.L_x_2847) ;  /* 0x0000009400348947 */ /* 0x000fec0003800000 */
[----:B------:R-:W1:Y:S01]  /*24c0*/  LDC.64 R70, c[0x0][0x338] ;  /* 0x0000ce00ff467b82 */ /* 0x000e620000000a00 */
[----:B------:R-:W-:Y:S01]  /*24d0*/  ULDC.64 UR10, c[0x0][0x328] ;  /* 0x0000ca00000a7ab9 */ /* 0x000fe20000000a00 */
[----:B------:R-:W-:Y:S01]  /*24e0*/  ULDC.64 UR12, c[0x0][0x330] ;  /* 0x0000cc00000c7ab9 */ /* 0x000fe20000000a00 */
[----:B------:R-:W-:Y:S01]  /*24f0*/  SHF.R.S32.HI R5, RZ, 0x1f, R7 ;  /* 0x0000001fff057819 */ /* 0x000fe20000011407 */
[C---:B------:R-:W-:Y:S01]  /*2500*/  IMAD R2, R9.reuse, UR10, RZ ;  /* 0x0000000a09027c24 */ /* 0x040fe2000f8e02ff */
[--C-:B------:R-:W-:Y:S01]  /*2510*/  SHF.R.S32.HI R8, RZ, 0x1f, R66.reuse ;  /* 0x0000001fff087819 */ /* 0x100fe20000011442 */
[----:B------:R-:W-:Y:S01]  /*2520*/  IMAD R4, R9, UR12, RZ ;  /* 0x0000000c09047c24 */ /* 0x000fe2000f8e02ff */
[----:B------:R-:W-:Y:S01]  /*2530*/  IADD3 R6, P1, P0, R7, R154, -R66 ;  /* 0x0000009a07067210 */ /* 0x000fe2000783e842 */
[----:B------:R-:W-:Y:S01]  /*2540*/  IMAD.WIDE.U32 R16, R201, UR10, R14 ;  /* 0x0000000ac9107c25 */ /* 0x000fe2000f8e000e */
[----:B------:R-:W-:Y:S01]  /*2550*/  ULDC.64 UR14, c[0x0][0x350] ;  /* 0x0000d400000e7ab9 */ /* 0x000fe20000000a00 */
[----:B------:R-:W-:Y:S01]  /*2560*/  SHF.L.U32 R96, R163, 0x5, RZ ;  /* 0x00000005a3607819 */ /* 0x000fe200000006ff */
[----:B------:R-:W-:Y:S01]  /*2570*/  ULDC UR4, c[0x0][0x2e0] ;  /* 0x0000b80000047ab9 */ /* 0x000fe20000000800 */
[----:B------:R-:W-:Y:S01]  /*2580*/  IADD3.X R5, R5, R155, ~R8, P1, P0 ;  /* 0x0000009b05057210 */ /* 0x000fe20000fe0c08 */
[C---:B------:R-:W-:Y:S01]  /*2590*/  IMAD R2, R201.reuse, UR11, R2 ;  /* 0x0000000bc9027c24 */ /* 0x040fe2000f8e0202 */
[----:B------:R-:W-:Y:S01]  /*25a0*/  ULDC.64 UR10, c[0x0][0x340] ;  /* 0x0000d000000a7ab9 */ /* 0x000fe20000000a00 */
[C---:B------:R-:W-:Y:S01]  /*25b0*/  IMAD.WIDE.U32 R12, R201.reuse, UR12, R14 ;  /* 0x0000000cc90c7c25 */ /* 0x040fe2000f8e000e */
[----:B------:R-:W-:Y:S01]  /*25c0*/  USHF.L.U32 UR20, UR10, 0x5, URZ ;  /* 0x000000050a147899 */ /* 0x000fe2000800063f */
[----:B------:R-:W-:Y:S01]  /*25d0*/  LOP3.LUT R135, R146, 0xffff, RZ, 0xc0, !PT ;  /* 0x0000ffff92877812 */ /* 0x000fe200078ec0ff */
[----:B------:R-:W-:Y:S01]  /*25e0*/  USHF.L.U64.HI UR21, UR10, 0x4, UR11 ;  /* 0x000000040a157899 */ /* 0x000fe2000801020b */
[----:B------:R-:W-:Y:S01]  /*25f0*/  IMAD R4, R201, UR13, R4 ;  /* 0x0000000dc9047c24 */ /* 0x000fe2000f8e0204 */
[----:B------:R-:W-:Y:S01]  /*2600*/  ULDC.64 UR12, c[0x0][0x348] ;  /* 0x0000d200000c7ab9 */ /* 0x000fe20000000a00 */
[----:B------:R-:W-:Y:S01]  /*2610*/  IMAD.IADD R17, R17, 0x1, R2 ;  /* 0x0000000111117824 */ /* 0x000fe200078e0202 */
[----:B------:R-:W-:Y:S01]  /*2620*/  USHF.L.U32 UR22, UR10, 0x4, URZ ;  /* 0x000000040a167899 */ /* 0x000fe2000800063f */
[----:B------:R-:W-:Y:S01]  /*2630*/  IMAD.IADD R13, R13, 0x1, R4 ;  /* 0x000000010d0d7824 */ /* 0x000fe200078e0204 */
[----:B------:R-:W-:Y:S01]  /*2640*/  UIMAD.WIDE.U32 UR18, UR10, 0x60, URZ ;  /* 0x000000600a1278a5 */ /* 0x000fe2000f8e003f */
[C---:B------:R-:W-:Y:S01]  /*2650*/  IMAD R9, R5.reuse, UR10, RZ ;  /* 0x0000000a05097c24 */ /* 0x040fe2000f8e02ff */
[C---:B-1----:R-:W-:Y:S01]  /*2660*/  SHF.L.U32 R68, R70.reuse, 0x4, RZ ;  /* 0x0000000446447819 */ /* 0x042fe200000006ff */
[-C--:B------:R-:W-:Y:S01]  /*2670*/  IMAD R2, R5, R70.reuse, RZ ;  /* 0x0000004605027224 */ /* 0x080fe200078e02ff */
[----:B------:R-:W-:Y:S01]  /*2680*/  SHF.L.U64.HI R67, R70, 0x4, R71 ;  /* 0x0000000446437819 */ /* 0x000fe20000010247 */
[C---:B------:R-:W-:Y:S01]  /*2690*/  IMAD R9, R6.reuse, UR11, R9 ;  /* 0x0000000b06097c24 */ /* 0x040fe2000f8e0209 */
[----:B------:R-:W-:Y:S01]  /*26a0*/  SHF.L.U32 R132, R147, 0x5, RZ ;  /* 0x0000000593847819 */ /* 0x000fe200000006ff */
[----:B------:R-:W-:Y:S01]  /*26b0*/  IMAD.WIDE.U32 R12, R6, UR10, R12 ;  /* 0x0000000a060c7c25 */ /* 0x000fe2000f8e000c */
[----:B------:R-:W-:Y:S01]  /*26c0*/  SHF.L.U64.HI R69, R70, 0x5, R71 ;  /* 0x0000000546457819 */ /* 0x000fe20000010247 */
[----:B------:R-:W-:Y:S01]  /*26d0*/  USHF.L.U64.HI UR21, UR22, 0x1, UR21 ;  /* 0x0000000116157899 */ /* 0x000fe20008010215 */
[C---:B------:R-:W-:Y:S01]  /*26e0*/  LOP3.LUT R141, R135.reuse, 0x1, RZ, 0xc0, !PT ;  /* 0x00000001878d7812 */ /* 0x040fe200078ec0ff */
[C---:B------:R-:W-:Y:S01]  /*26f0*/  IMAD R2, R6.reuse, R71, R2 ;  /* 0x0000004706027224 */ /* 0x040fe200078e0202 */
[C---:B------:R-:W-:Y:S01]  /*2700*/  LOP3.LUT R139, R135.reuse, 0x2, RZ, 0xc0, !PT ;  /* 0x00000002878b7812 */ /* 0x040fe200078ec0ff */
[----:B------:R-:W-:Y:S01]  /*2710*/  IMAD.WIDE.U32 R4, R6, R70, R16 ;  /* 0x0000004606047225 */ /* 0x000fe200078e0010 */
[----:B------:R-:W-:Y:S01]  /*2720*/  SHF.R.S32.HI R120, RZ, 0x1f, R145 ;  /* 0x0000001fff787819 */ /* 0x000fe20000011491 */
[----:B------:R-:W-:Y:S01]  /*2730*/  ULDC.U8 UR25, c[0x0][0x3c3] ;  /* 0x0000f0c000197ab9 */ /* 0x000fe20000000000 */
[----:B------:R-:W-:Y:S01]  /*2740*/  LOP3.LUT R135, R135, 0x4, RZ, 0xc0, !PT ;  /* 0x0000000487877812 */ /* 0x000fe200078ec0ff */
[----:B------:R-:W-:Y:S01]  /*2750*/  IMAD.IADD R48, R48, 0x1, R7 ;  /* 0x0000000130307824 */ /* 0x000fe200078e0207 */
[----:B------:R-:W-:Y:S01]  /*2760*/  SHF.R.S32.HI R119, RZ, 0x1f, R132 ;  /* 0x0000001fff777819 */ /* 0x000fe20000011484 */
[----:B------:R-:W-:Y:S01]  /*2770*/  IMAD.IADD R13, R13, 0x1, R9 ;  /* 0x000000010d0d7824 */ /* 0x000fe200078e0209 */
[----:B------:R-:W-:Y:S01]  /*2780*/  ULDC UR24, c[0x0][0x2e0] ;  /* 0x0000b80000187ab9 */ /* 0x000fe20000000800 */
[----:B------:R-:W-:Y:S01]  /*2790*/  IMAD.IADD R5, R5, 0x1, R2 ;  /* 0x0000000105057824 */ /* 0x000fe200078e0202 */
[----:B------:R-:W-:Y:S01]  /*27a0*/  ULDC UR23, c[0x0][0x2e0] ;  /* 0x0000b80000177ab9 */ /* 0x000fe20000000800 */
[C---:B------:R-:W-:Y:S01]  /*27b0*/  IMAD R105, R3.reuse, UR14, RZ ;  /* 0x0000000e03697c24 */ /* 0x040fe2000f8e02ff */
[----:B------:R-:W-:Y:S01]  /*27c0*/  ULDC.64 UR16, c[0x0][0x250] ;  /* 0x0000940000107ab9 */ /* 0x000fe20000000a00 */
[----:B------:R-:W-:Y:S01]  /*27d0*/  IMAD R107, R3, UR12, RZ ;  /* 0x0000000c036b7c24 */ /* 0x000fe2000f8e02ff */
[----:B------:R-:W-:Y:S01]  /*27e0*/  USHF.L.U32 UR22, UR22, 0x1, URZ ;  /* 0x0000000116167899 */ /* 0x000fe2000800063f */
[----:B------:R-:W-:-:S04]  /*27f0*/  IMAD.WIDE.U32 R6, R162, 0x20, RZ ;  /* 0x00000020a2067825 */ /* 0x000fc800078e00ff */
[----:B------:R-:W-:Y:S02]  /*2800*/  IMAD R48, R147, R48, RZ ;  /* 0x0000003093307224 */ /* 0x000fe400078e02ff */
[C---:B------:R-:W-:Y:S02]  /*2810*/  IMAD R105, R0.reuse, UR15, R105 ;  /* 0x0000000f00697c24 */ /* 0x040fe4000f8e0269 */
[----:B------:R-:W-:Y:S01]  /*2820*/  IMAD.WIDE.U32 R2, R0, UR14, R12 ;  /* 0x0000000e00027c25 */ /* 0x000fe2000f8e000c */
[----:B------:R-:W-:Y:S01]  /*2830*/  IADD3 R110, P2, R142, R48, RZ ;  /* 0x000000308e6e7210 */ /* 0x000fe20007f5e0ff */
[----:B------:R-:W-:Y:S02]  /*2840*/  ULDC.64 UR14, c[0x0][0x320] ;  /* 0x0000c800000e7ab9 */ /* 0x000fe40000000a00 */
[----:B------:R-:W-:Y:S01]  /*2850*/  IMAD R107, R0, UR13, R107 ;  /* 0x0000000d006b7c24 */ /* 0x000fe2000f8e026b */
[----:B------:R-:W-:Y:S01]  /*2860*/  LEA R104, P1, R2, UR14, 0x1 ;  /* 0x0000000e02687c11 */ /* 0x000fe2000f8208ff */
[----:B------:R-:W-:Y:S01]  /*2870*/  IMAD.WIDE.U32 R4, R0, UR12, R4 ;  /* 0x0000000c00047c25 */ /* 0x000fe2000f8e0004 */
[----:B------:R-:W-:Y:S01]  /*2880*/  ULDC.64 UR12, c[0x0][0x318] ;  /* 0x0000c600000c7ab9 */ /* 0x000fe20000000a00 */
[----:B------:R-:W-:-:S02]  /*2890*/  UIMAD UR14, UR11, 0x60, URZ ;  /* 0x000000600b0e78a4 */ /* 0x000fc4000f8e023f */
[----:B------:R-:W-:Y:S01]  /*28a0*/  IMAD.IADD R96, R7, 0x1, R96 ;  /* 0x0000000107607824 */ /* 0x000fe200078e0260 */
[----:B------:R-:W-:Y:S01]  /*28b0*/  SHF.R.S32.HI R7, RZ, 0x1f, R48 ;  /* 0x0000001fff077819 */ /* 0x000fe20000011430 */
[----:B------:R-:W-:Y:S01]  /*28c0*/  IMAD.IADD R105, R3, 0x1, R105 ;  /* 0x0000000103697824 */ /* 0x000fe200078e0269 */
[----:B------:R-:W-:Y:S01]  /*28d0*/  IADD3 R48, P4, R143, R48, RZ ;  /* 0x000000308f307210 */ /* 0x000fe20007f9e0ff */
[----:B------:R-:W-:Y:S01]  /*28e0*/  IMAD.IADD R107, R5, 0x1, R107 ;  /* 0x00000001056b7824 */ /* 0x000fe200078e026b */
[----:B------:R-:W-:Y:S01]  /*28f0*/  LEA R106, P0, R4, UR12, 0x1 ;  /* 0x0000000c046a7c11 */ /* 0x000fe2000f8008ff */
[----:B------:R-:W-:Y:S01]  /*2900*/  IMAD.X R111, R121, 0x1, R7, P2 ;  /* 0x00000001796f7824 */ /* 0x000fe200010e0607 */
[----:B------:R-:W-:Y:S01]  /*2910*/  LEA.HI.X R105, R2, UR15, R105, 0x1, P1 ;  /* 0x0000000f02697c11 */ /* 0x000fe200088f0c69 */
[----:B------:R-:W-:Y:S01]  /*2920*/  IMAD.X R7, R122, 0x1, R7, P4 ;  /* 0x000000017a077824 */ /* 0x000fe200020e0607 */
[----:B------:R-:W-:Y:S01]  /*2930*/  LEA.HI.X R107, R4, UR13, R107, 0x1, P0 ;  /* 0x0000000d046b7c11 */ /* 0x000fe200080f0c6b */
[----:B------:R-:W-:Y:S01]  /*2940*/  USHF.L.U64.HI UR15, UR10, 0x5, UR11 ;  /* 0x000000050a0f7899 */ /* 0x000fe2000801020b */
[----:B------:R-:W-:Y:S01]  /*2950*/  SHF.L.U64.HI R111, R110, 0x1, R111 ;  /* 0x000000016e6f7819 */ /* 0x000fe2000001026f */
[----:B------:R-:W-:Y:S01]  /*2960*/  ULDC.64 UR12, c[0x0][0x218] ;  /* 0x00008600000c7ab9 */ /* 0x000fe20000000a00 */
[----:B------:R-:W-:Y:S01]  /*2970*/  ULDC.64 UR10, c[0x0][0x220] ;  /* 0x00008800000a7ab9 */ /* 0x000fe20000000a00 */
[----:B------:R-:W-:Y:S01]  /*2980*/  LEA R100, P1, R150, UR12, 0x1 ;  /* 0x0000000c96647c11 */ /* 0x000fe2000f8208ff */
[----:B------:R-:W-:Y:S01]  /*2990*/  IMAD.SHL.U32 R110, R110, 0x2, RZ ;  /* 0x000000026e6e7824 */ /* 0x000fe200078e00ff */
[----:B------:R-:W-:Y:S01]  /*29a0*/  LEA R102, P0, R136, UR10, 0x1 ;  /* 0x0000000a88667c11 */ /* 0x000fe2000f8008ff */
[C---:B------:R-:W-:Y:S01]  /*29b0*/  VIADD R129, R145.reuse, 0x40 ;  /* 0x0000004091817836 */ /* 0x040fe20000000000 */
[C---:B------:R-:W-:Y:S01]  /*29c0*/  SHF.L.U64.HI R0, R48.reuse, 0x1, R7 ;  /* 0x0000000130007819 */ /* 0x040fe20000010207 */
        /* <DEDUP_REMOVED lines=8> */
[C---:B------:R-:W-:Y:S01]  /*2a50*/  IMAD.IADD R127, R145.reuse, 0x1, R129 ;  /* 0x00000001917f7824 */ /* 0x040fe200078e0281 */
[C---:B------:R-:W-:Y:S01]  /*2a60*/  IADD3.X R17, R0.reuse, UR13, RZ, P1, !PT ;  /* 0x0000000d00117c10 */ /* 0x040fe20008ffe4ff */
[----:B------:R-:W-:Y:S01]  /*2a70*/  IMAD.IADD R126, R145, 0x1, R128 ;  /* 0x00000001917e7824 */ /* 0x000fe200078e0280 */
[----:B------:R-:W-:Y:S01]  /*2a80*/  IADD3.X R49, R0, UR11, RZ, P0, !PT ;  /* 0x0000000b00317c10 */ /* 0x000fe200087fe4ff */
[----:B------:R-:W-:Y:S01]  /*2a90*/  IMAD R5, R163, 0x60, RZ ;  /* 0x00000060a3057824 */ /* 0x000fe200078e02ff */
[C---:B------:R-:W-:Y:S01]  /*2aa0*/  IADD3 R76, P1, R199.reuse, 0x40, RZ ;  /* 0x00000040c74c7810 */ /* 0x040fe20007f3e0ff */
[----:B------:R-:W-:Y:S01]  /*2ab0*/  IMAD.WIDE.U32 R162, R162, 0x60, RZ ;  /* 0x00000060a2a27825 */ /* 0x000fe200078e00ff */
[C---:B------:R-:W-:Y:S01]  /*2ac0*/  IADD3 R84, P0, R199.reuse, 0x80, RZ ;  /* 0x00000080c7547810 */ /* 0x040fe20007f1e0ff */
[----:B------:R-:W-:Y:S01]  /*2ad0*/  USHF.L.U64.HI UR26, UR20, 0x1, UR15 ;  /* 0x00000001141a7899 */ /* 0x000fe2000801020f */
[C---:B------:R-:W-:Y:S01]  /*2ae0*/  IADD3 R108, P4, R110.reuse, UR12, RZ ;  /* 0x0000000c6e6c7c10 */ /* 0x040fe2000ff9e0ff */
[--C-:B------:R-:W-:Y:S01]  /*2af0*/  IMAD.X R77, RZ, RZ, R198.reuse, P1 ;  /* 0x000000ffff4d7224 */ /* 0x100fe200008e06c6 */
[----:B------:R-:W-:Y:S01]  /*2b00*/  IADD3 R110, P2, R110, UR10, RZ ;  /* 0x0000000a6e6e7c10 */ /* 0x000fe2000ff5e0ff */
[----:B------:R-:W-:Y:S01]  /*2b10*/  IMAD.X R85, RZ, RZ, R198, P0 ;  /* 0x000000ffff557224 */ /* 0x000fe200000e06c6 */
[----:B------:R-:W-:Y:S01]  /*2b20*/  IADD3 R78, P1, R199, R76, RZ ;  /* 0x0000004cc74e7210 */ /* 0x000fe20007f3e0ff */
[----:B------:R-:W-:Y:S01]  /*2b30*/  IMAD R130, R147, 0x30, RZ ;  /* 0x0000003093827824 */ /* 0x000fe200078e02ff */
[----:B------:R-:W-:Y:S01]  /*2b40*/  IADD3 R86, P0, R199, R84, RZ ;  /* 0x00000054c7567210 */ /* 0x000fe20007f1e0ff */
[----:B------:R-:W-:Y:S01]  /*2b50*/  IMAD.IADD R125, R145, 0x1, R127 ;  /* 0x00000001917d7824 */ /* 0x000fe200078e027f */
[----:B------:R-:W-:Y:S01]  /*2b60*/  IADD3.X R109, R111, UR13, RZ, P4, !PT ;  /* 0x0000000d6f6d7c10 */ /* 0x000fe2000a7fe4ff */
[----:B------:R-:W-:Y:S01]  /*2b70*/  IMAD.IADD R124, R145, 0x1, R126 ;  /* 0x00000001917c7824 */ /* 0x000fe200078e027e */
[----:B------:R-:W-:Y:S01]  /*2b80*/  IADD3.X R111, R111, UR11, RZ, P2, !PT ;  /* 0x0000000b6f6f7c10 */ /* 0x000fe200097fe4ff */
[C---:B------:R-:W-:Y:S01]  /*2b90*/  IMAD.X R87, R198.reuse, 0x1, R85, P0 ;  /* 0x00000001c6577824 */ /* 0x040fe200000e0655 */
[----:B------:R-:W-:Y:S01]  /*2ba0*/  IADD3.X R79, R198, R77, RZ, P1, !PT ;  /* 0x0000004dc64f7210 */ /* 0x000fe20000ffe4ff */
[----:B------:R-:W-:Y:S01]  /*2bb0*/  IMAD.SHL.U32 R97, R6, 0x2, RZ ;  /* 0x0000000206617824 */ /* 0x000fe200078e00ff */
[C---:B------:R-:W-:Y:S01]  /*2bc0*/  IADD3 R91, P1, R199.reuse, R78, RZ ;  /* 0x0000004ec75b7210 */ /* 0x040fe20007f3e0ff */
[----:B------:R-:W-:Y:S01]  /*2bd0*/  IMAD.SHL.U32 R70, R70, 0x20, RZ ;  /* 0x0000002046467824 */ /* 0x000fe200078e00ff */
[----:B------:R-:W-:Y:S01]  /*2be0*/  IADD3 R81, P2, R68, 0x80, RZ ;  /* 0x0000008044517810 */ /* 0x000fe20007f5e0ff */
[----:B------:R-:W-:Y:S01]  /*2bf0*/  VIADD R140, R154, 0x10 ;  /* 0x000000109a8c7836 */ /* 0x000fe20000000000 */
[----:B------:R-:W-:Y:S01]  /*2c00*/  IADD3 R95, P0, R199, R86, RZ ;  /* 0x00000056c75f7210 */ /* 0x000fe20007f1e0ff */
[----:B------:R-:W-:Y:S01]  /*2c10*/  IMAD.X R90, R198, 0x1, R79, P1 ;  /* 0x00000001c65a7824 */ /* 0x000fe200008e064f */
[----:B------:R-:W-:Y:S01]  /*2c20*/  IADD3 R73, P4, R68, 0x40, RZ ;  /* 0x0000004044497810 */ /* 0x000fe20007f9e0ff */
[--C-:B------:R-:W-:Y:S01]  /*2c30*/  IMAD.X R80, RZ, RZ, R67.reuse, P2 ;  /* 0x000000ffff507224 */ /* 0x100fe200010e0643 */
[----:B------:R-:W-:Y:S01]  /*2c40*/  IADD3.X R94, R198, R87, RZ, P0, !PT ;  /* 0x00000057c65e7210 */ /* 0x000fe200007fe4ff */
[C---:B------:R-:W-:Y:S01]  /*2c50*/  VIADD R138, R154.reuse, 0x20 ;  /* 0x000000209a8a7836 */ /* 0x040fe20000000000 */
[-C--:B------:R-:W-:Y:S01]  /*2c60*/  IADD3 R75, P1, R73, R68.reuse, RZ ;  /* 0x00000044494b7210 */ /* 0x080fe20007f3e0ff */
[--C-:B------:R-:W-:Y:S01]  /*2c70*/  IMAD.X R72, RZ, RZ, R67.reuse, P4 ;  /* 0x000000ffff487224 */ /* 0x100fe200020e0643 */
[-C--:B------:R-:W-:Y:S01]  /*2c80*/  IADD3 R83, P0, R81, R68.reuse, RZ ;  /* 0x0000004451537210 */ /* 0x080fe20007f1e0ff */
[----:B------:R-:W-:Y:S01]  /*2c90*/  VIADD R131, R154, 0x30 ;  /* 0x000000309a837836 */ /* 0x000fe20000000000 */
[----:B------:R-:W-:Y:S01]  /*2ca0*/  SHF.L.U32 R3, R165, 0x5, RZ ;  /* 0x00000005a5037819 */ /* 0x000fe200000006ff */
[----:B------:R-:W-:Y:S01]  /*2cb0*/  IMAD.WIDE.U32 R164, R164, 0x20, RZ ;  /* 0x00000020a4a47825 */ /* 0x000fe200078e00ff */
[-C--:B------:R-:W-:Y:S01]  /*2cc0*/  IADD3 R89, P4, R75, R68.reuse, RZ ;  /* 0x000000444b597210 */ /* 0x080fe20007f9e0ff */
[----:B------:R-:W-:Y:S01]  /*2cd0*/  UIADD3 UR28, UR19, UR14, URZ ;  /* 0x0000000e131c7290 */ /* 0x000fe2000fffe03f */
[----:B------:R-:W-:Y:S01]  /*2ce0*/  IADD3 R93, P2, R83, R68, RZ ;  /* 0x00000044535d7210 */ /* 0x000fe20007f5e0ff */
[----:B------:R-:W-:Y:S01]  /*2cf0*/  IMAD.X R74, R72, 0x1, R67, P1 ;  /* 0x00000001484a7824 */ /* 0x000fe200008e0643 */
[----:B------:R-:W-:Y:S01]  /*2d00*/  IADD3.X R82, R80, R67, RZ, P0, !PT ;  /* 0x0000004350527210 */ /* 0x000fe200007fe4ff */
[----:B------:R-:W-:Y:S01]  /*2d10*/  IMAD.MOV.U32 R9, RZ, RZ, R134 ;  /* 0x000000ffff097224 */ /* 0x000fe200078e0086 */
[----:B------:R-:W-:Y:S01]  /*2d20*/  SHF.L.U64.HI R96, R6, 0x1, R96 ;  /* 0x0000000106607819 */ /* 0x000fe20000010260 */
[----:B------:R-:W-:Y:S01]  /*2d30*/  IMAD.IADD R71, R165, 0x1, R3 ;  /* 0x00000001a5477824 */ /* 0x000fe200078e0203 */
[----:B------:R-:W-:Y:S01]  /*2d40*/  IADD3 R98, R163, R5, RZ ;  /* 0x00000005a3627210 */ /* 0x000fe20007ffe0ff */
[----:B------:R-:W-:Y:S01]  /*2d50*/  IMAD.X R88, R74, 0x1, R67, P4 ;  /* 0x000000014a587824 */ /* 0x000fe200020e0643 */
[----:B------:R-:W-:Y:S01]  /*2d60*/  SHF.R.S32.HI R118, RZ, 0x1f, R129 ;  /* 0x0000001fff767819 */ /* 0x000fe20000011481 */
[----:B------:R-:W-:Y:S01]  /*2d70*/  IMAD.X R92, R82, 0x1, R67, P2 ;  /* 0x00000001525c7824 */ /* 0x000fe200010e0643 */
[----:B------:R-:W-:Y:S01]  /*2d80*/  SHF.R.S32.HI R117, RZ, 0x1f, R130 ;  /* 0x0000001fff757819 */ /* 0x000fe20000011482 */
[----:B------:R-:W-:Y:S01]  /*2d90*/  ULDC.64 UR10, c[0x0][0x248] ;  /* 0x00009200000a7ab9 */ /* 0x000fe20000000a00 */
[----:B------:R-:W-:Y:S01]  /*2da0*/  SHF.R.S32.HI R116, RZ, 0x1f, R128 ;  /* 0x0000001fff747819 */ /* 0x000fe20000011480 */
[----:B------:R-:W-:Y:S01]  /*2db0*/  USHF.L.U32 UR20, UR20, 0x1, URZ ;  /* 0x0000000114147899 */ /* 0x000fe2000800063f */
[----:B------:R-:W-:Y:S01]  /*2dc0*/  SHF.R.S32.HI R115, RZ, 0x1f, R127 ;  /* 0x0000001fff737819 */ /* 0x000fe2000001147f */
[----:B------:R-:W-:Y:S01]  /*2dd0*/  ULDC.64 UR12, c[0x0][0x230] ;  /* 0x00008c00000c7ab9 */ /* 0x000fe20000000a00 */
[----:B------:R-:W-:Y:S01]  /*2de0*/  SHF.R.S32.HI R114, RZ, 0x1f, R126 ;  /* 0x0000001fff727819 */ /* 0x000fe2000001147e */
[----:B------:R-:W-:Y:S01]  /*2df0*/  ULDC.64 UR14, c[0x0][0x238] ;  /* 0x00008e00000e7ab9 */ /* 0x000fe20000000a00 */
[----:B------:R-:W-:-:S02]  /*2e00*/  SHF.R.S32.HI R113, RZ, 0x1f, R125 ;  /* 0x0000001fff717819 */ /* 0x000fc4000001147d */
[----:B------:R-:W-:-:S07]  /*2e10*/  SHF.R.S32.HI R112, RZ, 0x1f, R124 ;  /* 0x0000001fff707819 */ /* 0x000fce000001147c */
.L_x_2940:
        /* <DEDUP_REMOVED lines=21> */
.L_x_2849:
[----:B------:R-:W-:Y:S05]  /*2f70*/  BSYNC B0 ;  /* 0x0000000000007941 */ /* 0x000fea0003800000 */
.L_x_2848:
        /* <DEDUP_REMOVED lines=15> */
.L_x_2851:
[----:B------:R-:W-:Y:S05]  /*3070*/  BSYNC B0 ;  /* 0x0000000000007941 */ /* 0x000fea0003800000 */
.L_x_2850:
        /* <DEDUP_REMOVED lines=18> */
.L_x_2853:
[----:B------:R-:W-:Y:S05]  /*31a0*/  BSYNC B0 ;  /* 0x0000000000007941 */ /* 0x000fea0003800000 */
.L_x_2852:
        /* <DEDUP_REMOVED lines=17> */
.L_x_2855:
[----:B------:R-:W-:Y:S05]  /*32c0*/  BSYNC B0 ;  /* 0x0000000000007941 */ /* 0x000fea0003800000 */
.L_x_2854:
        /* <DEDUP_REMOVED lines=64> */
.L_x_2861:
[----:B------:R-:W-:Y:S05]  /*36d0*/  BSYNC B0 ;  /* 0x0000000000007941 */ /* 0x000fea0003800000 */
.L_x_2860:
        /* <DEDUP_REMOVED lines=52> */
.L_x_2863:
[----:B------:R-:W-:Y:S05]  /*3a20*/  BSYNC B0 ;  /* 0x0000000000007941 */ /* 0x000fea0003800000 */
.L_x_2862:
        /* <DEDUP_REMOVED lines=51> */
.L_x_2859:
[----:B------:R-:W-:Y:S05]  /*3d60*/  BSYNC B1 ;  /* 0x0000000000017941 */ /* 0x000fea0003800000 */
.L_x_2858:
        /* <DEDUP_REMOVED lines=17> */
[----:B------:R-:W-:Y:S02]  /*3e80*/  LEA R36, P4, R68, R106, 0x1 ;  /* 0x0000006a44247211 */ /* 0x000fe400078808ff */
        /* <DEDUP_REMOVED lines=52> */
.L_x_2867:
[----:B------:R-:W-:Y:S05]  /*41d0*/  BSYNC B0 ;  /* 0x0000000000007941 */ /* 0x000fea0003800000 */
.L_x_2866:
        /* <DEDUP_REMOVED lines=55> */
.L_x_2869:
[----:B------:R-:W-:Y:S05]  /*4550*/  BSYNC B0 ;  /* 0x0000000000007941 */ /* 0x000fea0003800000 */
.L_x_2868:
        /* <DEDUP_REMOVED lines=54> */
.L_x_2865:
[----:B------:R-:W-:Y:S05]  /*48c0*/  BSYNC B1 ;  /* 0x0000000000017941 */ /* 0x000fea0003800000 */
.L_x_2864:
        /* <DEDUP_REMOVED lines=70> */
.L_x_2873:
[----:B------:R-:W-:Y:S05]  /*4d30*/  BSYNC B0 ;  /* 0x0000000000007941 */ /* 0x000fea0003800000 */
.L_x_2872:
        /* <DEDUP_REMOVED lines=55> */
.L_x_2875:
[----:B------:R-:W-:Y:S05]  /*50b0*/  BSYNC B0 ;  /* 0x0000000000007941 */ /* 0x000fea0003800000 */
.L_x_2874:
        /* <DEDUP_REMOVED lines=54> */
.L_x_2871:
[----:B------:R-:W-:Y:S05]  /*5420*/  BSYNC B1 ;  /* 0x0000000000017941 */ /* 0x000fea0003800000 */
.L_x_2870:
        /* <DEDUP_REMOVED lines=75> */
.L_x_2879:
[----:B------:R-:W-:Y:S05]  /*58e0*/  BSYNC B0 ;  /* 0x0000000000007941 */ /* 0x000fea0003800000 */
.L_x_2878:
        /* <DEDUP_REMOVED lines=55> */
.L_x_2881:
[----:B------:R-:W-:Y:S05]  /*5c60*/  BSYNC B0 ;  /* 0x0000000000007941 */ /* 0x000fea0003800000 */
.L_x_2880:
        /* <DEDUP_REMOVED lines=54> */
.L_x_2877:
[----:B------:R-:W-:Y:S05]  /*5fd0*/  BSYNC B1 ;  /* 0x0000000000017941 */ /* 0x000fea0003800000 */
.L_x_2876:
        /* <DEDUP_REMOVED lines=8> */
.L_x_2857:
        /* <DEDUP_REMOVED lines=96> */
.L_x_2888:
[----:B------:R-:W-:Y:S05]  /*6660*/  BSYNC B0 ;  /* 0x0000000000007941 */ /* 0x000fea0003800000 */
.L_x_2887:
[----:B-----5:R4:W-:Y:S02]  /*6670*/  STG.E.128 desc[UR6][R100.64], R52 ;  /* 0x0000003464007986 */ /* 0x0209e4000c101d06 */
.L_x_2886:
[----:B------:R-:W-:Y:S05]  /*6680*/  BSYNC B1 ;  /* 0x0000000000017941 */ /* 0x000fea0003800000 */
.L_x_2885:
        /* <DEDUP_REMOVED lines=95> */
.L_x_2892:
[----:B------:R-:W-:Y:S05]  /*6c80*/  BSYNC B0 ;  /* 0x0000000000007941 */ /* 0x000fea0003800000 */
.L_x_2891:
[----:B-----5:R1:W-:Y:S02]  /*6c90*/  STG.E.128 desc[UR6][R100.64+0x80], R52 ;  /* 0x0000803464007986 */ /* 0x0203e4000c101d06 */
.L_x_2890:
[----:B------:R-:W-:Y:S05]  /*6ca0*/  BSYNC B1 ;  /* 0x0000000000017941 */ /* 0x000fea0003800000 */
.L_x_2889:
        /* <DEDUP_REMOVED lines=94> */
.L_x_2894:
[----:B------:R-:W-:Y:S05]  /*7290*/  BSYNC B0 ;  /* 0x0000000000007941 */ /* 0x000fea0003800000 */
.L_x_2893:
[----:B-----5:R4:W-:Y:S02]  /*72a0*/  STG.E.128 desc[UR6][R100.64+0x100], R52 ;  /* 0x0001003464007986 */ /* 0x0209e4000c101d06 */
.L_x_2884:
[----:B------:R-:W-:Y:S05]  /*72b0*/  BSYNC B2 ;  /* 0x0000000000027941 */ /* 0x000fea0003800000 */
.L_x_2883:
        /* <DEDUP_REMOVED lines=10> */
[----:B------:R-:W-:Y:S01]  /*7360*/  LEA R174, P0, R68, R106, 0x1 ;  /* 0x0000006a44ae7211 */ /* 0x000fe200078008ff */
        /* <DEDUP_REMOVED lines=93> */
.L_x_2900:
[----:B------:R-:W-:Y:S05]  /*7940*/  BSYNC B0 ;  /* 0x0000000000007941 */ /* 0x000fea0003800000 */
.L_x_2899:
[----:B-----5:R4:W-:Y:S02]  /*7950*/  STG.E.128 desc[UR6][R170.64], R56 ;  /* 0x00000038aa007986 */ /* 0x0209e4000c101d06 */
.L_x_2898:
[----:B------:R-:W-:Y:S05]  /*7960*/  BSYNC B1 ;  /* 0x0000000000017941 */ /* 0x000fea0003800000 */
.L_x_2897:
        /* <DEDUP_REMOVED lines=98> */
.L_x_2904:
[----:B------:R-:W-:Y:S05]  /*7f90*/  BSYNC B0 ;  /* 0x0000000000007941 */ /* 0x000fea0003800000 */
.L_x_2903:
[----:B-----5:R4:W-:Y:S02]  /*7fa0*/  STG.E.128 desc[UR6][R170.64], R56 ;  /* 0x00000038aa007986 */ /* 0x0209e4000c101d06 */
.L_x_2902:
[----:B------:R-:W-:Y:S05]  /*7fb0*/  BSYNC B1 ;  /* 0x0000000000017941 */ /* 0x000fea0003800000 */
.L_x_2901:
[----:B------:R-:W-:Y:S11]  /*7fc0*/  ISETP.GE.AND P0, PT, R10, R101, PT ;  /* 0x000000650a00720c */ /* 0x000ff60003f06270 */
[----:B------:R-:W-:Y:S02]  /*7fd0*/  @!UPT UIADD3 URZ, URZ, URZ, URZ ;  /* 0x0000003f3f3ff290 */ /* 0x000fe4000fffe03f */
[----:B------:R-:W-:Y:S05]  /*7fe0*/  @P0 BRA `(.L_x_2896) ;  /* 0x0000000400800947 */ /* 0x000fea0003800000 */
[C---:B-1----:R-:W-:Y:S01]  /*7ff0*/  LEA R174, P0, R81.reuse, R106, 0x1 ;  /* 0x0000006a51ae7211 */ /* 0x042fe200078008ff */
        /* <DEDUP_REMOVED lines=93> */
.L_x_2906:
[----:B------:R-:W-:Y:S05]  /*85d0*/  BSYNC B0 ;  /* 0x0000000000007941 */ /* 0x000fea0003800000 */
.L_x_2905:
[----:B-----5:R4:W-:Y:S02]  /*85e0*/  STG.E.128 desc[UR6][R170.64], R56 ;  /* 0x00000038aa007986 */ /* 0x0209e4000c101d06 */
.L_x_2896:
[----:B------:R-:W-:Y:S05]  /*85f0*/  BSYNC B2 ;  /* 0x0000000000027941 */ /* 0x000fea0003800000 */
.L_x_2895:
        /* <DEDUP_REMOVED lines=104> */
.L_x_2912:
[----:B------:R-:W-:Y:S05]  /*8c80*/  BSYNC B0 ;  /* 0x0000000000007941 */ /* 0x000fea0003800000 */
.L_x_2911:
[----:B-----5:R4:W-:Y:S02]  /*8c90*/  STG.E.128 desc[UR6][R170.64], R56 ;  /* 0x00000038aa007986 */ /* 0x0209e4000c101d06 */
.L_x_2910:
[----:B------:R-:W-:Y:S05]  /*8ca0*/  BSYNC B1 ;  /* 0x0000000000017941 */ /* 0x000fea0003800000 */
.L_x_2909:
        /* <DEDUP_REMOVED lines=98> */
.L_x_2916:
[----:B------:R-:W-:Y:S05]  /*92d0*/  BSYNC B0 ;  /* 0x0000000000007941 */ /* 0x000fea0003800000 */
.L_x_2915:
[----:B-----5:R4:W-:Y:S02]  /*92e0*/  STG.E.128 desc[UR6][R170.64], R56 ;  /* 0x00000038aa007986 */ /* 0x0209e4000c101d06 */
.L_x_2914:
[----:B------:R-:W-:Y:S05]  /*92f0*/  BSYNC B1 ;  /* 0x0000000000017941 */ /* 0x000fea0003800000 */
.L_x_2913:
        /* <DEDUP_REMOVED lines=97> */
.L_x_2918:
[----:B------:R-:W-:Y:S05]  /*9910*/  BSYNC B0 ;  /* 0x0000000000007941 */ /* 0x000fea0003800000 */
.L_x_2917:
[----:B-----5:R4:W-:Y:S02]  /*9920*/  STG.E.128 desc[UR6][R170.64], R56 ;  /* 0x00000038aa007986 */ /* 0x0209e4000c101d06 */
.L_x_2908:
[----:B------:R-:W-:Y:S05]  /*9930*/  BSYNC B2 ;  /* 0x0000000000027941 */ /* 0x000fea0003800000 */
.L_x_2907:
        /* <DEDUP_REMOVED lines=109> */
.L_x_2924:
[----:B------:R-:W-:Y:S05]  /*a010*/  BSYNC B0 ;  /* 0x0000000000007941 */ /* 0x000fea0003800000 */
.L_x_2923:
[----:B-----5:R1:W-:Y:S02]  /*a020*/  STG.E.128 desc[UR6][R172.64], R56 ;  /* 0x00000038ac007986 */ /* 0x0203e4000c101d06 */
.L_x_2922:
[----:B------:R-:W-:Y:S05]  /*a030*/  BSYNC B1 ;  /* 0x0000000000017941 */ /* 0x000fea0003800000 */
.L_x_2921:
[----:B------:R-:W-:Y:S01]  /*a040*/  ISETP.GE.AND P0, PT, R11, R167, PT ;  /* 0x000000a70b00720c */ /* 0x000fe20003f06270 */
[----:B------:R-:W-:Y:S11]  /*a050*/  BSSY B1, `(.L_x_2925) ;  /* 0x0000063000017945 */ /* 0x000ff60003800000 */
[----:B------:R-:W-:Y:S01]  /*a060*/  @!UPT UIADD3 URZ, URZ, URZ, URZ ;  /* 0x0000003f3f3ff290 */ /* 0x000fe2000fffe03f */
[----:B------:R-:W-:Y:S05]  /*a070*/  @P0 BRA `(.L_x_2926) ;  /* 0x0000000400800947 */ /* 0x000fea0003800000 */
[----:B----4-:R-:W-:Y:S01]  /*a080*/  LEA R170, P0, R89, R106, 0x1 ;  /* 0x0000006a59aa7211 */ /* 0x010fe200078008ff */
        /* <DEDUP_REMOVED lines=93> */
.L_x_2928:
[----:B------:R-:W-:Y:S05]  /*a660*/  BSYNC B0 ;  /* 0x0000000000007941 */ /* 0x000fea0003800000 */
.L_x_2927:
[----:B-----5:R4:W-:Y:S02]  /*a670*/  STG.E.128 desc[UR6][R172.64], R56 ;  /* 0x00000038ac007986 */ /* 0x0209e4000c101d06 */
.L_x_2926:
[----:B------:R-:W-:Y:S05]  /*a680*/  BSYNC B1 ;  /* 0x0000000000017941 */ /* 0x000fea0003800000 */
.L_x_2925:
[----:B------:R-:W-:Y:S11]  /*a690*/  ISETP.GE.AND P0, PT, R10, R167, PT ;  /* 0x000000a70a00720c */ /* 0x000ff60003f06270 */
[----:B------:R-:W-:Y:S02]  /*a6a0*/  @!UPT UIADD3 URZ, URZ, URZ, URZ ;  /* 0x0000003f3f3ff290 */ /* 0x000fe4000fffe03f */
        /* <DEDUP_REMOVED lines=95> */
.L_x_2930:
[----:B------:R-:W-:Y:S05]  /*aca0*/  BSYNC B0 ;  /* 0x0000000000007941 */ /* 0x000fea0003800000 */
.L_x_2929:
[----:B-----5:R4:W-:Y:S02]  /*acb0*/  STG.E.128 desc[UR6][R166.64], R56 ;  /* 0x00000038a6007986 */ /* 0x0209e4000c101d06 */
.L_x_2920:
[----:B------:R-:W-:Y:S05]  /*acc0*/  BSYNC B2 ;  /* 0x0000000000027941 */ /* 0x000fea0003800000 */
.L_x_2919:
        /* <DEDUP_REMOVED lines=8> */
.L_x_2856:
[-C--:B------:R-:W-:Y:S01]  /*ad50*/  ISETP.GE.AND P2, PT, R140, R169.reuse, PT ;  /* 0x000000a98c00720c */ /* 0x080fe20003f46270 */
[----:B------:R-:W-:Y:S01]  /*ad60*/  BSSY B0, `(.L_x_2931) ;  /* 0x0000014000007945 */ /* 0x000fe20003800000 */
[-C--:B------:R-:W-:Y:S02]  /*ad70*/  ISETP.GE.AND P1, PT, R138, R169.reuse, PT ;  /* 0x000000a98a00720c */ /* 0x080fe40003f26270 */
[C---:B------:R-:W-:Y:S02]  /*ad80*/  ISETP.GE.AND P0, PT, R131.reuse, R169, PT ;  /* 0x000000a98300720c */ /* 0x040fe40003f06270 */
        /* <DEDUP_REMOVED lines=17> */
.L_x_2932:
[----:B------:R-:W-:Y:S05]  /*aea0*/  BSYNC B0 ;  /* 0x0000000000007941 */ /* 0x000fea0003800000 */
.L_x_2931:
[----:B------:R-:W-:Y:S04]  /*aeb0*/  BSSY B0, `(.L_x_2933) ;  /* 0x0000018000007945 */ /* 0x000fe80003800000 */
[----:B------:R-:W-:Y:S05]  /*aec0*/  @!P2 BRA `(.L_x_2934) ;  /* 0x000000000058a947 */ /* 0x000fea0003800000 */
[----:B------:R-:W-:Y:S02]  /*aed0*/  ISETP.NE.AND P5, PT, R141, RZ, PT ;  /* 0x000000ff8d00720c */ /* 0x000fe40003fa5270 */
[----:B------:R-:W-:Y:S11]  /*aee0*/  ISETP.NE.AND P6, PT, R139, RZ, PT ;  /* 0x000000ff8b00720c */ /* 0x000ff60003fc5270 */
[C---:B-123--:R-:W-:Y:S02]  /*aef0*/  @P5 LEA R4, P2, R68.reuse, R106, 0x1 ;  /* 0x0000006a44045211 */ /* 0x04efe400078408ff */
        /* <DEDUP_REMOVED lines=19> */
.L_x_2934:
[----:B------:R-:W-:Y:S05]  /*b030*/  BSYNC B0 ;  /* 0x0000000000007941 */ /* 0x000fea0003800000 */
.L_x_2933:
[----:B------:R-:W-:Y:S04]  /*b040*/  BSSY B0, `(.L_x_2935) ;  /* 0x0000018000007945 */ /* 0x000fe80003800000 */
[----:B------:R-:W-:Y:S05]  /*b050*/  @!P1 BRA `(.L_x_2936) ;  /* 0x0000000000589947 */ /* 0x000fea0003800000 */
[----:B------:R-:W-:Y:S02]  /*b060*/  ISETP.NE.AND P4, PT, R141, RZ, PT ;  /* 0x000000ff8d00720c */ /* 0x000fe40003f85270 */
[----:B------:R-:W-:Y:S11]  /*b070*/  ISETP.NE.AND P5, PT, R139, RZ, PT ;  /* 0x000000ff8b00720c */ /* 0x000ff60003fa5270 */
[----:B-1234-:R-:W-:Y:S02]  /*b080*/  @P4 LEA R4, P1, R70, R106, 0x1 ;  /* 0x0000006a46044211 */ /* 0x01efe400078208ff */
        /* <DEDUP_REMOVED lines=19> */
.L_x_2936:
[----:B------:R-:W-:Y:S05]  /*b1c0*/  BSYNC B0 ;  /* 0x0000000000007941 */ /* 0x000fea0003800000 */
.L_x_2935:
        /* <DEDUP_REMOVED lines=29> */
.L_x_2937:
[----:B------:R-:W-:Y:S05]  /*b3a0*/  BSYNC B0 ;  /* 0x0000000000007941 */ /* 0x000fea0003800000 */
.L_x_2882:
        /* <DEDUP_REMOVED lines=81> */
.L_x_2938:
        /* <DEDUP_REMOVED lines=9> */
.L_x_2939:
[----:B------:R-:W-:Y:S04]  /*b950*/  IADD3 R9, R9, -0x1, RZ ;  /* 0xffffffff09097810 */ /* 0x000fe80007ffe0ff */
[----:B------:R-:W-:Y:S11]  /*b960*/  ISETP.GT.AND P0, PT, R9, R65, PT ;  /* 0x000000410900720c */ /* 0x000ff60003f04270 */
[----:B------:R-:W-:Y:S02]  /*b970*/  @!UPT UIADD3 URZ, URZ, URZ, URZ ;  /* 0x0000003f3f3ff290 */ /* 0x000fe4000fffe03f */
[----:B------:R-:W-:Y:S05]  /*b980*/  @P0 BRA `(.L_x_2940) ;  /* 0xffffff7400240947 */ /* 0x000fea000383ffff */
.L_x_2847:
        /* <DEDUP_REMOVED lines=106> */
.L_x_2949:
[----:B------:R-:W-:Y:S05]  /*c030*/  BSYNC B0 ;  /* 0x0000000000007941 */ /* 0x000fea0003800000 */
.L_x_2948:
[----:B-----5:R3:W-:Y:S02]  /*c040*/  STS.128 [R204], R20 ;  /* 0x00000014cc007388 */ /* 0x0207e40000000c00 */
.L_x_2947:
[----:B------:R-:W-:Y:S05]  /*c050*/  BSYNC B1 ;  /* 0x0000000000017941 */ /* 0x000fea0003800000 */
.L_x_2946:
        /* <DEDUP_REMOVED lines=46> */
.L_x_2953:
[----:B------:R-:W-:Y:S05]  /*c340*/  BSYNC B0 ;  /* 0x0000000000007941 */ /* 0x000fea0003800000 */
.L_x_2952:
[----:B-----5:R1:W-:Y:S02]  /*c350*/  STS.128 [R204+0x2000], R20 ;  /* 0x00200014cc007388 */ /* 0x0203e40000000c00 */
.L_x_2951:
[----:B------:R-:W-:Y:S05]  /*c360*/  BSYNC B1 ;  /* 0x0000000000017941 */ /* 0x000fea0003800000 */
.L_x_2950:
        /* <DEDUP_REMOVED lines=16> */
[-C--:B------:R-:W-:Y:S01]  /*c470*/  FMUL.FTZ R19, R27, R2.reuse ;  /* 0x000000021b137220 */ /* 0x080fe20000410000 */
[----:B------:R-:W-:Y:S01]  /*c480*/  FMUL.FTZ R18, R26, R2 ;  /* 0x000000021a127220 */ /* 0x000fe20000410000 */
[-C--:B------:R-:W-:Y:S01]  /*c490*/  FMUL.FTZ R2, R23, R0.reuse ;  /* 0x0000000017027220 */ /* 0x080fe20000410000 */
[----:B------:R-:W-:Y:S01]  /*c4a0*/  FMUL.FTZ R0, R25, R0 ;  /* 0x0000000019007220 */ /* 0x000fe20000410000 */
[----:B------:R-:W-:-:S02]  /*c4b0*/  HADD2.F32 R22, -RZ, R6.H1_H1 ;  /* 0x30000006ff167230 */ /* 0x000fc40000004100 */
[-C--:B------:R-:W-:Y:S01]  /*c4c0*/  FFMA.FTZ R2, R25, R21.reuse, -R2 ;  /* 0x0000001519027223 */ /* 0x080fe20000010802 */
[----:B------:R-:W-:Y:S01]  /*c4d0*/  FFMA.FTZ R21, R23, R21, R0 ;  /* 0x0000001517157223 */ /* 0x000fe20000010000 */
[----:B------:R-:W-:Y:S02]  /*c4e0*/  HADD2.F32 R0, -RZ, R24.H0_H0 ;  /* 0x20000018ff007230 */ /* 0x000fe40000004100 */
[-C--:B------:R-:W-:Y:S01]  /*c4f0*/  FFMA.FTZ R18, R27, R22.reuse, R18 ;  /* 0x000000161b127223 */ /* 0x080fe20000010012 */
[----:B------:R-:W-:Y:S02]  /*c500*/  HADD2.F32 R4, -RZ, R4.H0_H0 ;  /* 0x20000004ff047230 */ /* 0x000fe40000004100 */
[----:B------:R-:W-:Y:S01]  /*c510*/  FFMA.FTZ R19, R26, R22, -R19 ;  /* 0x000000161a137223 */ /* 0x000fe20000010813 */
[----:B------:R-:W-:Y:S02]  /*c520*/  HADD2.F32 R5, -RZ, R5.H0_H0 ;  /* 0x20000005ff057230 */ /* 0x000fe40000004100 */
[----:B------:R-:W-:-:S02]  /*c530*/  HADD2.F32 R25, -RZ, R20.H1_H1 ;  /* 0x30000014ff197230 */ /* 0x000fc40000004100 */
[----:B------:R-:W-:Y:S01]  /*c540*/  HADD2.F32 R24, -RZ, R24.H1_H1 ;  /* 0x30000018ff187230 */ /* 0x000fe20000004100 */
[----:B------:R-:W-:Y:S01]  /*c550*/  F2FP.F16.F32.PACK_AB R18, R18, R19 ;  /* 0x000000131212723e */ /* 0x000fe200000000ff */
        /* <DEDUP_REMOVED lines=11> */
[----:B------:R-:W-:Y:S01]  /*c610*/  FFMA.FTZ R24, R24, R7, R5 ;  /* 0x0000000718187223 */ /* 0x000fe20000010005 */
[----:B------:R-:W-:-:S02]  /*c620*/  MOV R21, R18 ;  /* 0x0000001200157202 */ /* 0x000fc40000000f00 */
[----:B------:R-:W-:Y:S02]  /*c630*/  F2FP.F16.F32.PACK_AB R20, R25, R20 ;  /* 0x000000141914723e */ /* 0x000fe400000000ff */
[----:B------:R-:W-:Y:S02]  /*c640*/  F2FP.F16.F32.PACK_AB R22, R24, R27 ;  /* 0x0000001b1816723e */ /* 0x000fe400000000ff */
.L_x_2955:
[----:B------:R-:W-:Y:S05]  /*c650*/  BSYNC B0 ;  /* 0x0000000000007941 */ /* 0x000fea0003800000 */
.L_x_2954:
[----:B-----5:R3:W-:Y:S02]  /*c660*/  STS.128 [R204+0x4000], R20 ;  /* 0x00400014cc007388 */ /* 0x0207e40000000c00 */
.L_x_2945:
[----:B------:R-:W-:Y:S05]  /*c670*/  BSYNC B2 ;  /* 0x0000000000027941 */ /* 0x000fea0003800000 */
.L_x_2944:
[----:B-1-3--:R-:W-:Y:S01]  /*c680*/  VIADD R20, R154, 0x10 ;  /* 0x000000109a147836 */ /* 0x00afe20000000000 */
        /* <DEDUP_REMOVED lines=23> */
[----:B------:R-:W4:Y:S04]  /*c800*/  LDG.E.64 R4, desc[UR6][R36.64] ;  /* 0x0000000624047981 */ /* 0x000f28000c1e1b00 */
[----:B------:R-:W3:Y:S01]  /*c810*/  LDG.E.64 R6, desc[UR6][R18.64] ;  /* 0x0000000612067981 */ /* 0x000ee2000c1e1b00 */
[--C-:B--2--5:R-:W-:Y:S02]  /*c820*/  HADD2.F32 R29, -RZ, R27.reuse.H0_H0 ;  /* 0x2000001bff1d7230 */ /* 0x124fe40000004100 */
[----:B------:R-:W-:Y:S02]  /*c830*/  HADD2.F32 R27, -RZ, R27.H1_H1 ;  /* 0x3000001bff1b7230 */ /* 0x000fe40000004100 */
[--C-:B------:R-:W-:Y:S02]  /*c840*/  HADD2.F32 R28, -RZ, R25.reuse.H1_H1 ;  /* 0x30000019ff1c7230 */ /* 0x100fe40000004100 */
[----:B------:R-:W-:-:S02]  /*c850*/  HADD2.F32 R31, -RZ, R25.H0_H0 ;  /* 0x20000019ff1f7230 */ /* 0x000fc40000004100 */
[----:B----4-:R-:W-:Y:S02]  /*c860*/  HADD2.F32 R0, -RZ, R5.H1_H1 ;  /* 0x30000005ff007230 */ /* 0x010fe40000004100 */
[----:B------:R-:W-:Y:S02]  /*c870*/  HADD2.F32 R21, -RZ, R4.H1_H1 ;  /* 0x30000004ff157230 */ /* 0x000fe40000004100 */
[----:B---3--:R-:W-:Y:S02]  /*c880*/  HADD2.F32 R23, -RZ, R7.H1_H1 ;  /* 0x30000007ff177230 */ /* 0x008fe40000004100 */
[-C--:B------:R-:W-:Y:S01]  /*c890*/  FMUL.FTZ R2, R27, R0.reuse ;  /* 0x000000001b027220 */ /* 0x080fe20000410000 */
[----:B------:R-:W-:Y:S02]  /*c8a0*/  HADD2.F32 R25, -RZ, R6.H1_H1 ;  /* 0x30000006ff197230 */ /* 0x000fe40000004100 */
[CC--:B------:R-:W-:Y:S01]  /*c8b0*/  FMUL.FTZ R22, R28.reuse, R21.reuse ;  /* 0x000000151c167220 */ /* 0x0c0fe20000410000 */
[----:B------:R-:W-:Y:S01]  /*c8c0*/  FMUL.FTZ R0, R29, R0 ;  /* 0x000000001d007220 */ /* 0x000fe20000410000 */
[----:B------:R-:W-:Y:S01]  /*c8d0*/  FMUL.FTZ R21, R31, R21 ;  /* 0x000000151f157220 */ /* 0x000fe20000410000 */
[----:B------:R-:W-:Y:S01]  /*c8e0*/  FFMA.FTZ R2, R29, R23, -R2 ;  /* 0x000000171d027223 */ /* 0x000fe20000010802 */
[----:B------:R-:W-:Y:S01]  /*c8f0*/  FFMA.FTZ R22, R31, R25, -R22 ;  /* 0x000000191f167223 */ /* 0x000fe20000010816 */
[----:B------:R-:W-:Y:S01]  /*c900*/  FFMA.FTZ R23, R27, R23, R0 ;  /* 0x000000171b177223 */ /* 0x000fe20000010000 */
[----:B------:R-:W-:Y:S01]  /*c910*/  FFMA.FTZ R21, R28, R25, R21 ;  /* 0x000000191c157223 */ /* 0x000fe20000010015 */
[----:B------:R-:W-:-:S02]  /*c920*/  HADD2.F32 R4, -RZ, R4.H0_H0 ;  /* 0x20000004ff047230 */ /* 0x000fc40000004100 */
[----:B------:R-:W-:Y:S01]  /*c930*/  HADD2.F32 R27, -RZ, R24.H1_H1 ;  /* 0x30000018ff1b7230 */ /* 0x000fe20000004100 */
[----:B------:R-:W-:Y:S01]  /*c940*/  F2FP.F16.F32.PACK_AB R2, R23, R2 ;  /* 0x000000021702723e */ /* 0x000fe200000000ff */
[----:B------:R-:W-:Y:S02]  /*c950*/  HADD2.F32 R0, -RZ, R26.H0_H0 ;  /* 0x2000001aff007230 */ /* 0x000fe40000004100 */
[----:B------:R-:W-:Y:S02]  /*c960*/  HADD2.F32 R5, -RZ, R5.H0_H0 ;  /* 0x20000005ff057230 */ /* 0x000fe40000004100 */
[----:B------:R-:W-:Y:S02]  /*c970*/  HADD2.F32 R25, -RZ, R24.H0_H0 ;  /* 0x20000018ff197230 */ /* 0x000fe40000004100 */
[----:B------:R-:W-:Y:S01]  /*c980*/  FMUL.FTZ R24, R27, R4 ;  /* 0x000000041b187220 */ /* 0x000fe20000410000 */
[----:B------:R-:W-:Y:S02]  /*c990*/  HADD2.F32 R26, -RZ, R26.H1_H1 ;  /* 0x3000001aff1a7230 */ /* 0x000fe40000004100 */
        /* <DEDUP_REMOVED lines=13> */
.L_x_2961:
[----:B------:R-:W-:Y:S05]  /*ca70*/  BSYNC B0 ;  /* 0x0000000000007941 */ /* 0x000fea0003800000 */
.L_x_2960:
[----:B-----5:R1:W-:Y:S02]  /*ca80*/  STS.128 [R204+0x800], R24 ;  /* 0x00080018cc007388 */ /* 0x0203e40000000c00 */
.L_x_2959:
[----:B------:R-:W-:Y:S05]  /*ca90*/  BSYNC B1 ;  /* 0x0000000000017941 */ /* 0x000fea0003800000 */
.L_x_2958:
[----:B------:R1:W-:Y:S01]  /*caa0*/  @P1 STS.128 [R204+0x2800], RZ ;  /* 0x002800ffcc001388 */ /* 0x0003e20000000c00 */
[----:B------:R-:W-:Y:S04]  /*cab0*/  BSSY B1, `(.L_x_2962) ;  /* 0x000002f000017945 */ /* 0x000fe80003800000 */
[----:B------:R-:W-:Y:S05]  /*cac0*/  @P1 BRA `(.L_x_2963) ;  /* 0x0000000000b41947 */ /* 0x000fea0003800000 */
[----:B-1----:R1:W5:Y:S01]  /*cad0*/  LDG.E.128 R24, desc[UR6][R32.64+0x80] ;  /* 0x0000800620187981 */ /* 0x002362000c1e1d00 */
[----:B------:R-:W-:Y:S01]  /*cae0*/  ISETP.GE.AND P2, PT, R11, UR12, PT ;  /* 0x0000000c0b007c0c */ /* 0x000fe2000bf46270 */
[----:B------:R-:W-:-:S12]  /*caf0*/  BSSY B0, `(.L_x_2964) ;  /* 0x0000029000007945 */ /* 0x000fd80003800000 */
[----:B------:R-:W-:Y:S05]  /*cb00*/  @P2 BRA `(.L_x_2965) ;  /* 0x00000000009c2947 */ /* 0x000fea0003800000 */
[----:B------:R-:W3:Y:S04]  /*cb10*/  LDG.E.64 R4, desc[UR6][R36.64+0x40] ;  /* 0x0000400624047981 */ /* 0x000ee8000c1e1b00 */
[----:B------:R-:W4:Y:S01]  /*cb20*/  LDG.E.64 R6, desc[UR6][R18.64+0x40] ;  /* 0x0000400612067981 */ /* 0x000f22000c1e1b00 */
[--C-:B--2--5:R-:W-:Y:S02]  /*cb30*/  HADD2.F32 R29, -RZ, R27.reuse.H0_H0 ;  /* 0x2000001bff1d7230 */ /* 0x124fe40000004100 */
        /* <DEDUP_REMOVED lines=36> */
.L_x_2965:
[----:B------:R-:W-:Y:S05]  /*cd80*/  BSYNC B0 ;  /* 0x0000000000007941 */ /* 0x000fea0003800000 */
.L_x_2964:
[----:B-----5:R1:W-:Y:S02]  /*cd90*/  STS.128 [R204+0x2800], R24 ;  /* 0x00280018cc007388 */ /* 0x0203e40000000c00 */
.L_x_2963:
[----:B------:R-:W-:Y:S05]  /*cda0*/  BSYNC B1 ;  /* 0x0000000000017941 */ /* 0x000fea0003800000 */
.L_x_2962:
[----:B------:R1:W-:Y:S01]  /*cdb0*/  @P0 STS.128 [R204+0x4800], RZ ;  /* 0x004800ffcc000388 */ /* 0x0003e20000000c00 */
[----:B------:R-:W-:Y:S05]  /*cdc0*/  @P0 BRA `(.L_x_2957) ;  /* 0x0000000000b00947 */ /* 0x000fea0003800000 */
[----:B-1-3--:R-:W5:Y:S01]  /*cdd0*/  LDG.E.128 R32, desc[UR6][R32.64+0x100] ;  /* 0x0001000620207981 */ /* 0x00af62000c1e1d00 */
        /* <DEDUP_REMOVED lines=20> */
[-C--:B------:R-:W-:Y:S01]  /*cf20*/  FFMA.FTZ R19, R24, R22.reuse, -R19 ;  /* 0x0000001618137223 */ /* 0x080fe20000010813 */
[----:B------:R-:W-:Y:S02]  /*cf30*/  HADD2.F32 R4, -RZ, R4.H0_H0 ;  /* 0x20000004ff047230 */ /* 0x000fe40000004100 */
[----:B------:R-:W-:Y:S01]  /*cf40*/  FFMA.FTZ R18, R27, R22, R18 ;  /* 0x000000161b127223 */ /* 0x000fe20000010012 */
[----:B------:R-:W-:Y:S01]  /*cf50*/  HADD2.F32 R5, -RZ, R5.H0_H0 ;  /* 0x20000005ff057230 */ /* 0x000fe20000004100 */
[----:B------:R-:W-:Y:S01]  /*cf60*/  F2FP.F16.F32.PACK_AB R35, R21, R2 ;  /* 0x000000021523723e */ /* 0x000fe200000000ff */
        /* <DEDUP_REMOVED lines=9> */
[----:B------:R-:W-:Y:S01]  /*d000*/  FMUL.FTZ R5, R0, R5 ;  /* 0x0000000500057220 */ /* 0x000fe20000410000 */
[----:B------:R-:W-:-:S02]  /*d010*/  FFMA.FTZ R22, R23, R6, -R22 ;  /* 0x0000000617167223 */ /* 0x000fc40000010816 */
[----:B------:R-:W-:Y:S01]  /*d020*/  FFMA.FTZ R25, R25, R6, R4 ;  /* 0x0000000619197223 */ /* 0x000fe20000010004 */
[-C--:B------:R-:W-:Y:S01]  /*d030*/  FFMA.FTZ R27, R0, R7.reuse, -R27 ;  /* 0x00000007001b7223 */ /* 0x080fe2000001081b */
[----:B------:R-:W-:-:S03]  /*d040*/  FFMA.FTZ R34, R34, R7, R5 ;  /* 0x0000000722227223 */ /* 0x000fc60000010005 */
[----:B------:R-:W-:Y:S02]  /*d050*/  F2FP.F16.F32.PACK_AB R32, R25, R22 ;  /* 0x000000161920723e */ /* 0x000fe400000000ff */
[----:B------:R-:W-:Y:S02]  /*d060*/  F2FP.F16.F32.PACK_AB R34, R34, R27 ;  /* 0x0000001b2222723e */ /* 0x000fe400000000ff */
.L_x_2967:
[----:B------:R-:W-:Y:S05]  /*d070*/  BSYNC B0 ;  /* 0x0000000000007941 */ /* 0x000fea0003800000 */
.L_x_2966:
[----:B-----5:R1:W-:Y:S02]  /*d080*/  STS.128 [R204+0x4800], R32 ;  /* 0x00480020cc007388 */ /* 0x0203e40000000c00 */
.L_x_2957:
[----:B------:R-:W-:Y:S05]  /*d090*/  BSYNC B2 ;  /* 0x0000000000027941 */ /* 0x000fea0003800000 */
.L_x_2956:
        /* <DEDUP_REMOVED lines=13> */
[----:B--2---:R-:W-:-:S03]  /*d170*/  IMAD.SHL.U32 R28, R5, 0x2, RZ ;  /* 0x00000002051c7824 */ /* 0x004fc600078e00ff */
[----:B------:R-:W-:Y:S01]  /*d180*/  SHF.L.U64.HI R0, R5, 0x1, R0 ;  /* 0x0000000105007819 */ /* 0x000fe20000010200 */
[----:B------:R2:W-:Y:S01]  /*d190*/  @P2 STS.128 [R204+0x1000], RZ ;  /* 0x001000ffcc002388 */ /* 0x0005e20000000c00 */
[C---:B------:R-:W-:Y:S02]  /*d1a0*/  IADD3 R18, P5, R28.reuse, UR10, RZ ;  /* 0x0000000a1c127c10 */ /* 0x040fe4000ffbe0ff */
[----:B------:R-:W-:Y:S02]  /*d1b0*/  IADD3 R28, P4, R28, UR8, RZ ;  /* 0x000000081c1c7c10 */ /* 0x000fe4000ff9e0ff */
[C---:B------:R-:W-:Y:S02]  /*d1c0*/  IADD3.X R19, R0.reuse, UR11, RZ, P5, !PT ;  /* 0x0000000b00137c10 */ /* 0x040fe4000affe4ff */
[----:B------:R-:W-:Y:S01]  /*d1d0*/  IADD3.X R29, R0, UR9, RZ, P4, !PT ;  /* 0x00000009001d7c10 */ /* 0x000fe2000a7fe4ff */
[----:B------:R-:W-:Y:S08]  /*d1e0*/  @P2 BRA `(.L_x_2971) ;  /* 0x0000000000bc2947 */ /* 0x000ff00003800000 */
[----:B-1----:R1:W5:Y:S01]  /*d1f0*/  LDG.E.128 R24, desc[UR6][R12.64] ;  /* 0x000000060c187981 */ /* 0x002362000c1e1d00 */
        /* <DEDUP_REMOVED lines=8> */
[--C-:B---3--:R-:W-:Y:S02]  /*d280*/  HADD2.F32 R32, -RZ, R25.reuse.H1_H1 ;  /* 0x30000019ff207230 */ /* 0x108fe40000004100 */
        /* <DEDUP_REMOVED lines=35> */
.L_x_2973:
[----:B------:R-:W-:Y:S05]  /*d4c0*/  BSYNC B0 ;  /* 0x0000000000007941 */ /* 0x000fea0003800000 */
.L_x_2972:
[----:B-----5:R1:W-:Y:S02]  /*d4d0*/  STS.128 [R204+0x1000], R24 ;  /* 0x00100018cc007388 */ /* 0x0203e40000000c00 */
.L_x_2971:
[----:B------:R-:W-:Y:S05]  /*d4e0*/  BSYNC B1 ;  /* 0x0000000000017941 */ /* 0x000fea0003800000 */
.L_x_2970:
        /* <DEDUP_REMOVED lines=48> */
.L_x_2977:
[----:B------:R-:W-:Y:S05]  /*d7f0*/  BSYNC B0 ;  /* 0x0000000000007941 */ /* 0x000fea0003800000 */
.L_x_2976:
[----:B-----5:R1:W-:Y:S02]  /*d800*/  STS.128 [R204+0x3000], R24 ;  /* 0x00300018cc007388 */ /* 0x0203e40000000c00 */
.L_x_2975:
[----:B------:R-:W-:Y:S05]  /*d810*/  BSYNC B1 ;  /* 0x0000000000017941 */ /* 0x000fea0003800000 */
.L_x_2974:
[----:B------:R1:W-:Y:S01]  /*d820*/  @P0 STS.128 [R204+0x5000], RZ ;  /* 0x005000ffcc000388 */ /* 0x0003e20000000c00 */
[----:B------:R-:W-:Y:S05]  /*d830*/  @P0 BRA `(.L_x_2969) ;  /* 0x0000000000b40947 */ /* 0x000fea0003800000 */
[----:B-1----:R1:W5:Y:S01]  /*d840*/  LDG.E.128 R24, desc[UR6][R12.64+0x100] ;  /* 0x000100060c187981 */ /* 0x002362000c1e1d00 */
[----:B------:R-:W-:Y:S01]  /*d850*/  ISETP.GE.AND P2, PT, R10, UR12, PT ;  /* 0x0000000c0a007c0c */ /* 0x000fe2000bf46270 */
[----:B------:R-:W-:-:S12]  /*d860*/  BSSY B0, `(.L_x_2978) ;  /* 0x0000029000007945 */ /* 0x000fd80003800000 */
[----:B------:R-:W-:Y:S05]  /*d870*/  @P2 BRA `(.L_x_2979) ;  /* 0x00000000009c2947 */ /* 0x000fea0003800000 */
[----:B------:R-:W2:Y:S04]  /*d880*/  LDG.E.64 R4, desc[UR6][R28.64+0x80] ;  /* 0x000080061c047981 */ /* 0x000ea8000c1e1b00 */
[----:B------:R-:W3:Y:S01]  /*d890*/  LDG.E.64 R6, desc[UR6][R18.64+0x80] ;  /* 0x0000800612067981 */ /* 0x000ee2000c1e1b00 */
[--C-:B-----5:R-:W-:Y:S02]  /*d8a0*/  HADD2.F32 R21, -RZ, R27.reuse.H1_H1 ;  /* 0x3000001bff157230 */ /* 0x120fe40000004100 */
[----:B------:R-:W-:Y:S02]  /*d8b0*/  HADD2.F32 R23, -RZ, R27.H0_H0 ;  /* 0x2000001bff177230 */ /* 0x000fe40000004100 */
[--C-:B------:R-:W-:Y:S02]  /*d8c0*/  HADD2.F32 R30, -RZ, R25.reuse.H0_H0 ;  /* 0x20000019ff1e7230 */ /* 0x100fe40000004100 */
[----:B------:R-:W-:-:S02]  /*d8d0*/  HADD2.F32 R25, -RZ, R25.H1_H1 ;  /* 0x30000019ff197230 */ /* 0x000fc40000004100 */
[----:B--2---:R-:W-:Y:S02]  /*d8e0*/  HADD2.F32 R0, -RZ, R5.H1_H1 ;  /* 0x30000005ff007230 */ /* 0x004fe40000004100 */
[----:B-1----:R-:W-:Y:S02]  /*d8f0*/  HADD2.F32 R12, -RZ, R4.H1_H1 ;  /* 0x30000004ff0c7230 */ /* 0x002fe40000004100 */
[----:B---3--:R-:W-:Y:S02]  /*d900*/  HADD2.F32 R19, -RZ, R7.H1_H1 ;  /* 0x30000007ff137230 */ /* 0x008fe40000004100 */
        /* <DEDUP_REMOVED lines=10> */
[----:B------:R-:W-:Y:S02]  /*d9b0*/  HADD2.F32 R26, -RZ, R26.H1_H1 ;  /* 0x3000001aff1a7230 */ /* 0x000fe40000004100 */
[----:B------:R-:W-:Y:S01]  /*d9c0*/  FFMA.FTZ R12, R25, R18, R12 ;  /* 0x00000012190c7223 */ /* 0x000fe2000001000c */
[----:B------:R-:W-:Y:S01]  /*d9d0*/  HADD2.F32 R4, -RZ, R4.H0_H0 ;  /* 0x20000004ff047230 */ /* 0x000fe20000004100 */
[----:B------:R-:W-:Y:S01]  /*d9e0*/  F2FP.F16.F32.PACK_AB R27, R19, R2 ;  /* 0x00000002131b723e */ /* 0x000fe200000000ff */
[--C-:B------:R-:W-:Y:S02]  /*d9f0*/  HADD2.F32 R23, -RZ, R24.reuse.H1_H1 ;  /* 0x30000018ff177230 */ /* 0x100fe40000004100 */
[----:B------:R-:W-:Y:S01]  /*da00*/  FMUL.FTZ R25, R26, R5 ;  /* 0x000000051a197220 */ /* 0x000fe20000410000 */
[----:B------:R-:W-:-:S02]  /*da10*/  HADD2.F32 R21, -RZ, R24.H0_H0 ;  /* 0x20000018ff157230 */ /* 0x000fc40000004100 */
[----:B------:R-:W-:Y:S01]  /*da20*/  FMUL.FTZ R5, R0, R5 ;  /* 0x0000000500057220 */ /* 0x000fe20000410000 */
[----:B------:R-:W-:Y:S02]  /*da30*/  HADD2.F32 R7, -RZ, R7.H0_H0 ;  /* 0x20000007ff077230 */ /* 0x000fe40000004100 */
[-C--:B------:R-:W-:Y:S01]  /*da40*/  FMUL.FTZ R18, R23, R4.reuse ;  /* 0x0000000417127220 */ /* 0x080fe20000410000 */
[----:B------:R-:W-:Y:S02]  /*da50*/  HADD2.F32 R6, -RZ, R6.H0_H0 ;  /* 0x20000006ff067230 */ /* 0x000fe40000004100 */
[C---:B------:R-:W-:Y:S01]  /*da60*/  FMUL.FTZ R4, R21.reuse, R4 ;  /* 0x0000000415047220 */ /* 0x040fe20000410000 */
[----:B------:R-:W-:Y:S01]  /*da70*/  F2FP.F16.F32.PACK_AB R12, R12, R13 ;  /* 0x0000000d0c0c723e */ /* 0x000fe200000000ff */
[-C--:B------:R-:W-:Y:S01]  /*da80*/  FFMA.FTZ R25, R0, R7.reuse, -R25 ;  /* 0x0000000700197223 */ /* 0x080fe20000010819 */
[----:B------:R-:W-:Y:S01]  /*da90*/  FFMA.FTZ R26, R26, R7, R5 ;  /* 0x000000071a1a7223 */ /* 0x000fe20000010005 */
[-C--:B------:R-:W-:Y:S01]  /*daa0*/  FFMA.FTZ R18, R21, R6.reuse, -R18 ;  /* 0x0000000615127223 */ /* 0x080fe20000010812 */
[----:B------:R-:W-:-:S03]  /*dab0*/  FFMA.FTZ R23, R23, R6, R4 ;  /* 0x0000000617177223 */ /* 0x000fc60000010004 */
[----:B------:R-:W-:Y:S02]  /*dac0*/  F2FP.F16.F32.PACK_AB R26, R26, R25 ;  /* 0x000000191a1a723e */ /* 0x000fe400000000ff */
[----:B------:R-:W-:Y:S02]  /*dad0*/  F2FP.F16.F32.PACK_AB R24, R23, R18 ;  /* 0x000000121718723e */ /* 0x000fe400000000ff */
[----:B------:R-:W-:Y:S02]  /*dae0*/  MOV R25, R12 ;  /* 0x0000000c00197202 */ /* 0x000fe40000000f00 */
.L_x_2979:
[----:B------:R-:W-:Y:S05]  /*daf0*/  BSYNC B0 ;  /* 0x0000000000007941 */ /* 0x000fea0003800000 */
.L_x_2978:
[----:B-----5:R1:W-:Y:S02]  /*db00*/  STS.128 [R204+0x5000], R24 ;  /* 0x00500018cc007388 */ /* 0x0203e40000000c00 */
.L_x_2969:
[----:B------:R-:W-:Y:S05]  /*db10*/  BSYNC B2 ;  /* 0x0000000000027941 */ /* 0x000fea0003800000 */
.L_x_2968:
[----:B--2---:R-:W-:-:S05]  /*db20*/  VIADD R28, R154, 0x30 ;  /* 0x000000309a1c7836 */ /* 0x004fca0000000000 */
        /* <DEDUP_REMOVED lines=11> */
[----:B-1----:R-:W-:-:S03]  /*dbe0*/  IMAD.SHL.U32 R24, R0, 0x2, RZ ;  /* 0x0000000200187824 */ /* 0x002fc600078e00ff */
[----:B------:R-:W-:Y:S01]  /*dbf0*/  SHF.L.U64.HI R0, R0, 0x1, R17 ;  /* 0x0000000100007819 */ /* 0x000fe20000010211 */
[----:B------:R1:W-:Y:S01]  /*dc00*/  @P2 STS.128 [R204+0x1800], RZ ;  /* 0x001800ffcc002388 */ /* 0x0003e20000000c00 */
[C---:B------:R-:W-:Y:S02]  /*dc10*/  IADD3 R6, P5, R24.reuse, UR10, RZ ;  /* 0x0000000a18067c10 */ /* 0x040fe4000ffbe0ff */
[----:B------:R-:W-:Y:S02]  /*dc20*/  IADD3 R24, P4, R24, UR8, RZ ;  /* 0x0000000818187c10 */ /* 0x000fe4000ff9e0ff */
[C---:B------:R-:W-:Y:S02]  /*dc30*/  IADD3.X R7, R0.reuse, UR11, RZ, P5, !PT ;  /* 0x0000000b00077c10 */ /* 0x040fe4000affe4ff */
        /* <DEDUP_REMOVED lines=8> */
[--C-:B-----5:R-:W-:Y:S02]  /*dcc0*/  HADD2.F32 R21, -RZ, R19.reuse.H0_H0 ;  /* 0x20000013ff157230 */ /* 0x120fe40000004100 */
        /* <DEDUP_REMOVED lines=36> */
.L_x_2984:
[----:B------:R-:W-:Y:S05]  /*df10*/  BSYNC B0 ;  /* 0x0000000000007941 */ /* 0x000fea0003800000 */
.L_x_2983:
[----:B-----5:R1:W-:Y:S02]  /*df20*/  STS.128 [R204+0x1800], R16 ;  /* 0x00180010cc007388 */ /* 0x0203e40000000c00 */
.L_x_2982:
[----:B------:R-:W-:Y:S05]  /*df30*/  BSYNC B1 ;  /* 0x0000000000017941 */ /* 0x000fea0003800000 */
.L_x_2981:
        /* <DEDUP_REMOVED lines=9> */
[--C-:B-----5:R-:W-:Y:S01]  /*dfd0*/  HADD2.F32 R21, -RZ, R13.reuse.H0_H0 ;  /* 0x2000000dff157230 */ /* 0x120fe20000004100 */
[----:B-1----:R-:W-:Y:S01]  /*dfe0*/  MOV R19, R14 ;  /* 0x0000000e00137202 */ /* 0x002fe20000000f00 */
[----:B------:R-:W-:Y:S02]  /*dff0*/  HADD2.F32 R26, -RZ, R13.H1_H1 ;  /* 0x3000000dff1a7230 */ /* 0x000fe40000004100 */
[--C-:B------:R-:W-:Y:S02]  /*e000*/  HADD2.F32 R17, -RZ, R15.reuse.H1_H1 ;  /* 0x3000000fff117230 */ /* 0x100fe40000004100 */
[----:B------:R-:W-:-:S02]  /*e010*/  HADD2.F32 R18, -RZ, R15.H0_H0 ;  /* 0x2000000fff127230 */ /* 0x000fc40000004100 */
[----:B--2---:R-:W-:Y:S02]  /*e020*/  HADD2.F32 R13, -RZ, R2.H1_H1 ;  /* 0x30000002ff0d7230 */ /* 0x004fe40000004100 */
[----:B------:R-:W-:Y:S02]  /*e030*/  HADD2.F32 R0, -RZ, R3.H1_H1 ;  /* 0x30000003ff007230 */ /* 0x000fe40000004100 */
[----:B---3--:R-:W-:Y:S02]  /*e040*/  HADD2.F32 R16, -RZ, R4.H1_H1 ;  /* 0x30000004ff107230 */ /* 0x008fe40000004100 */
        /* <DEDUP_REMOVED lines=10> */
[----:B------:R-:W-:Y:S01]  /*e0f0*/  HADD2.F32 R3, -RZ, R3.H0_H0 ;  /* 0x20000003ff037230 */ /* 0x000fe20000004100 */
[----:B------:R-:W-:Y:S01]  /*e100*/  F2FP.F16.F32.PACK_AB R13, R13, R14 ;  /* 0x0000000e0d0d723e */ /* 0x000fe200000000ff */
[--C-:B------:R-:W-:Y:S02]  /*e110*/  HADD2.F32 R15, -RZ, R12.reuse.H0_H0 ;  /* 0x2000000cff0f7230 */ /* 0x100fe40000004100 */
[----:B------:R-:W-:Y:S02]  /*e120*/  HADD2.F32 R17, -RZ, R12.H1_H1 ;  /* 0x3000000cff117230 */ /* 0x000fe40000004100 */
[--C-:B------:R-:W-:Y:S02]  /*e130*/  HADD2.F32 R16, -RZ, R19.reuse.H1_H1 ;  /* 0x30000013ff107230 */ /* 0x100fe40000004100 */
[----:B------:R-:W-:Y:S02]  /*e140*/  HADD2.F32 R12, -RZ, R19.H0_H0 ;  /* 0x20000013ff0c7230 */ /* 0x000fe40000004100 */
[----:B------:R-:W-:Y:S01]  /*e150*/  FMUL.FTZ R18, R17, R2 ;  /* 0x0000000211127220 */ /* 0x000fe20000410000 */
[----:B------:R-:W-:-:S02]  /*e160*/  HADD2.F32 R4, -RZ, R4.H0_H0 ;  /* 0x20000004ff047230 */ /* 0x000fc40000004100 */
        /* <DEDUP_REMOVED lines=11> */
.L_x_2988:
[----:B------:R-:W-:Y:S05]  /*e220*/  BSYNC B0 ;  /* 0x0000000000007941 */ /* 0x000fea0003800000 */
.L_x_2987:
[----:B-----5:R1:W-:Y:S02]  /*e230*/  STS.128 [R204+0x3800], R12 ;  /* 0x0038000ccc007388 */ /* 0x0203e40000000c00 */
.L_x_2986:
[----:B------:R-:W-:Y:S05]  /*e240*/  BSYNC B1 ;  /* 0x0000000000017941 */ /* 0x000fea0003800000 */
.L_x_2985:
        /* <DEDUP_REMOVED lines=8> */
[----:B-----5:R-:W-:Y:S01]  /*e2d0*/  MOV R11, R15 ;  /* 0x0000000f000b7202 */ /* 0x020fe20000000f00 */
[--C-:B------:R-:W-:Y:S02]  /*e2e0*/  HADD2.F32 R15, -RZ, R13.reuse.H0_H0 ;  /* 0x2000000dff0f7230 */ /* 0x100fe40000004100 */
[----:B------:R-:W-:Y:S02]  /*e2f0*/  HADD2.F32 R16, -RZ, R13.H1_H1 ;  /* 0x3000000dff107230 */ /* 0x000fe40000004100 */
[----:B------:R-:W-:-:S02]  /*e300*/  HADD2.F32 R13, -RZ, R11.H0_H0 ;  /* 0x2000000bff0d7230 */ /* 0x000fc40000004100 */
[----:B------:R-:W-:Y:S02]  /*e310*/  HADD2.F32 R11, -RZ, R11.H1_H1 ;  /* 0x3000000bff0b7230 */ /* 0x000fe40000004100 */
[----:B--2---:R-:W-:Y:S02]  /*e320*/  HADD2.F32 R0, -RZ, R3.H1_H1 ;  /* 0x30000003ff007230 */ /* 0x004fe40000004100 */
[----:B------:R-:W-:Y:S02]  /*e330*/  HADD2.F32 R17, -RZ, R2.H1_H1 ;  /* 0x30000002ff117230 */ /* 0x000fe40000004100 */
[----:B-1----:R-:W-:Y:S02]  /*e340*/  HADD2.F32 R9, -RZ, R5.H1_H1 ;  /* 0x30000005ff097230 */ /* 0x002fe40000004100 */
        /* <DEDUP_REMOVED lines=31> */
.L_x_2990:
[----:B------:R-:W-:Y:S05]  /*e540*/  BSYNC B0 ;  /* 0x0000000000007941 */ /* 0x000fea0003800000 */
.L_x_2989:
[----:B-----5:R1:W-:Y:S01]  /*e550*/  STS.128 [R204+0x5800], R12 ;  /* 0x0058000ccc007388 */ /* 0x0203e20000000c00 */
[----:B------:R-:W-:Y:S05]  /*e560*/  BRA `(.L_x_2980) ;  /* 0x0000005000387947 */ /* 0x000fea0003800000 */
.L_x_2943:
        /* <DEDUP_REMOVED lines=33> */
[----:B---3--:R-:W-:Y:S01]  /*e780*/  MOV R30, R23 ;  /* 0x00000017001e7202 */ /* 0x008fe20000000f00 */
[----:B------:R-:W-:Y:S02]  /*e790*/  HADD2.F32 R36, -RZ, R20.H0_H0 ;  /* 0x20000014ff247230 */ /* 0x000fe40000004100 */
[--C-:B----4-:R-:W-:Y:S02]  /*e7a0*/  HADD2.F32 R23, -RZ, R4.reuse.H0_H0 ;  /* 0x20000004ff177230 */ /* 0x110fe40000004100 */
[----:B------:R-:W-:Y:S02]  /*e7b0*/  HADD2.F32 R31, -RZ, R4.H1_H1 ;  /* 0x30000004ff1f7230 */ /* 0x000fe40000004100 */
[--C-:B------:R-:W-:Y:S02]  /*e7c0*/  HADD2.F32 R4, -RZ, R5.reuse.H0_H0 ;  /* 0x20000005ff047230 */ /* 0x100fe40000004100 */
[----:B------:R-:W-:Y:S01]  /*e7d0*/  @!P4 FADD.FTZ R23, -R23, -RZ ;  /* 0x800000ff1717c221 */ /* 0x000fe20000010100 */
[----:B------:R-:W-:-:S02]  /*e7e0*/  HADD2.F32 R34, -RZ, R5.H1_H1 ;  /* 0x30000005ff227230 */ /* 0x000fc40000004100 */
[--C-:B------:R-:W-:Y:S02]  /*e7f0*/  HADD2.F32 R5, -RZ, R6.reuse.H0_H0 ;  /* 0x20000006ff057230 */ /* 0x100fe40000004100 */
[----:B------:R-:W-:Y:S01]  /*e800*/  @!P4 FADD.FTZ R4, -R4, -RZ ;  /* 0x800000ff0404c221 */ /* 0x000fe20000010100 */
[----:B------:R-:W-:Y:S02]  /*e810*/  HADD2.F32 R35, -RZ, R6.H1_H1 ;  /* 0x30000006ff237230 */ /* 0x000fe40000004100 */
[----:B------:R-:W-:Y:S02]  /*e820*/  HADD2.F32 R37, -RZ, R21.H0_H0 ;  /* 0x20000015ff257230 */ /* 0x000fe40000004100 */
[----:B------:R-:W-:Y:S02]  /*e830*/  HADD2.F32 R6, -RZ, R7.H0_H0 ;  /* 0x20000007ff067230 */ /* 0x000fe40000004100 */
[----:B------:R-:W-:Y:S01]  /*e840*/  FMUL.FTZ R36, R36, R23 ;  /* 0x0000001724247220 */ /* 0x000fe20000410000 */
[----:B------:R-:W-:-:S02]  /*e850*/  HADD2.F32 R20, -RZ, R20.H1_H1 ;  /* 0x30000014ff147230 */ /* 0x000fc40000004100 */
        /* <DEDUP_REMOVED lines=9> */
[----:B------:R-:W-:Y:S01]  /*e8f0*/  FMUL.FTZ R20, R20, R31 ;  /* 0x0000001f14147220 */ /* 0x000fe20000410000 */
[----:B------:R-:W-:Y:S01]  /*e900*/  FMUL.FTZ R6, R23, R6 ;  /* 0x0000000617067220 */ /* 0x000fe20000410000 */
[----:B------:R-:W-:Y:S02]  /*e910*/  HADD2.F32 R21, -RZ, R21.H1_H1 ;  /* 0x30000015ff157230 */ /* 0x000fe40000004100 */
[----:B------:R-:W-:Y:S01]  /*e920*/  FMUL.FTZ R5, R4, R5 ;  /* 0x0000000504057220 */ /* 0x000fe20000410000 */
[--C-:B-----5:R-:W-:Y:S02]  /*e930*/  HADD2.F32 R23, -RZ, R24.reuse.H0_H0 ;  /* 0x20000018ff177230 */ /* 0x120fe40000004100 */
[----:B------:R-:W-:Y:S01]  /*e940*/  @!P4 FADD.FTZ R34, -R34, -RZ ;  /* 0x800000ff2222c221 */ /* 0x000fe20000010100 */
[----:B------:R-:W-:Y:S02]  /*e950*/  HADD2.F32 R31, -RZ, R24.H1_H1 ;  /* 0x30000018ff1f7230 */ /* 0x000fe40000004100 */
[----:B------:R-:W-:Y:S01]  /*e960*/  FMUL.FTZ R35, R22, R35 ;  /* 0x0000002316237220 */ /* 0x000fe20000410000 */
[----:B------:R-:W-:-:S02]  /*e970*/  HADD2.F32 R30, -RZ, R30.H1_H1 ;  /* 0x3000001eff1e7230 */ /* 0x000fc40000004100 */
[----:B------:R-:W-:Y:S01]  /*e980*/  @!P4 FADD.FTZ R7, -R7, -RZ ;  /* 0x800000ff0707c221 */ /* 0x000fe20000010100 */
[--C-:B--2---:R-:W-:Y:S02]  /*e990*/  HADD2.F32 R4, -RZ, R16.reuse.H0_H0 ;  /* 0x20000010ff047230 */ /* 0x104fe40000004100 */
[----:B------:R-:W-:Y:S02]  /*e9a0*/  HADD2.F32 R24, -RZ, R16.H1_H1 ;  /* 0x30000010ff187230 */ /* 0x000fe40000004100 */
[----:B------:R-:W-:Y:S02]  /*e9b0*/  HADD2.F32 R22, -RZ, R25.H0_H0 ;  /* 0x20000019ff167230 */ /* 0x000fe40000004100 */
[--C-:B------:R-:W-:Y:S02]  /*e9c0*/  HADD2.F32 R16, -RZ, R17.reuse.H0_H0 ;  /* 0x20000011ff107230 */ /* 0x100fe40000004100 */
[----:B------:R-:W-:Y:S01]  /*e9d0*/  FMUL.FTZ R21, R21, R34 ;  /* 0x0000002215157220 */ /* 0x000fe20000410000 */
[----:B------:R-:W-:Y:S01]  /*e9e0*/  FMUL.FTZ R7, R30, R7 ;  /* 0x000000071e077220 */ /* 0x000fe20000410000 */
        /* <DEDUP_REMOVED lines=22> */
.L_x_2996:
[----:B------:R-:W-:Y:S05]  /*eb50*/  BSYNC B0 ;  /* 0x0000000000007941 */ /* 0x000fea0003800000 */
.L_x_2995:
[----:B-----5:R3:W-:Y:S02]  /*eb60*/  STS.128 [R204], R24 ;  /* 0x00000018cc007388 */ /* 0x0207e40000000c00 */
.L_x_2994:
[----:B------:R-:W-:Y:S05]  /*eb70*/  BSYNC B1 ;  /* 0x0000000000017941 */ /* 0x000fea0003800000 */
.L_x_2993:
        /* <DEDUP_REMOVED lines=29> */
[----:B--2---:R-:W-:Y:S01]  /*ed50*/  MOV R30, R23 ;  /* 0x00000017001e7202 */ /* 0x004fe20000000f00 */
        /* <DEDUP_REMOVED lines=32> */
[--C-:B---3--:R-:W-:Y:S02]  /*ef60*/  HADD2.F32 R4, -RZ, R16.reuse.H0_H0 ;  /* 0x20000010ff047230 */ /* 0x108fe40000004100 */
        /* <DEDUP_REMOVED lines=27> */
.L_x_3000:
[----:B------:R-:W-:Y:S05]  /*f120*/  BSYNC B0 ;  /* 0x0000000000007941 */ /* 0x000fea0003800000 */
.L_x_2999:
[----:B-----5:R1:W-:Y:S02]  /*f130*/  STS.128 [R204+0x2000], R24 ;  /* 0x00200018cc007388 */ /* 0x0203e40000000c00 */
.L_x_2998:
[----:B------:R-:W-:Y:S05]  /*f140*/  BSYNC B1 ;  /* 0x0000000000017941 */ /* 0x000fea0003800000 */
.L_x_2997:
        /* <DEDUP_REMOVED lines=19> */
[----:B------:R-:W1:Y:S01]  /*f280*/  LDG.E.128 R20, desc[UR6][R20.64+0x100] ;  /* 0x0001000614147981 */ /* 0x000e62000c1e1d00 */
        /* <DEDUP_REMOVED lines=8> */
[----:B-12---:R-:W-:Y:S01]  /*f310*/  MOV R28, R23 ;  /* 0x00000017001c7202 */ /* 0x006fe20000000f00 */
[----:B------:R-:W-:Y:S02]  /*f320*/  HADD2.F32 R34, -RZ, R20.H0_H0 ;  /* 0x20000014ff227230 */ /* 0x000fe40000004100 */
[--C-:B---3--:R-:W-:Y:S02]  /*f330*/  HADD2.F32 R23, -RZ, R4.reuse.H0_H0 ;  /* 0x20000004ff177230 */ /* 0x108fe40000004100 */
        /* <DEDUP_REMOVED lines=30> */
[--C-:B----4-:R-:W-:Y:S02]  /*f520*/  HADD2.F32 R4, -RZ, R16.reuse.H0_H0 ;  /* 0x20000010ff047230 */ /* 0x110fe40000004100 */
        /* <DEDUP_REMOVED lines=27> */
.L_x_3002:
[----:B------:R-:W-:Y:S05]  /*f6e0*/  BSYNC B0 ;  /* 0x0000000000007941 */ /* 0x000fea0003800000 */
.L_x_3001:
[----:B-----5:R3:W-:Y:S02]  /*f6f0*/  STS.128 [R204+0x4000], R24 ;  /* 0x00400018cc007388 */ /* 0x0207e40000000c00 */
.L_x_2992:
[----:B------:R-:W-:Y:S05]  /*f700*/  BSYNC B2 ;  /* 0x0000000000027941 */ /* 0x000fea0003800000 */
.L_x_2991:
        /* <DEDUP_REMOVED lines=10> */
[----:B-123--:R1:W5:Y:S01]  /*f7b0*/  LDG.E.128 R28, desc[UR6][R32.64] ;  /* 0x00000006201c7981 */ /* 0x00e362000c1e1d00 */
        /* <DEDUP_REMOVED lines=87> */
.L_x_3008:
[----:B------:R-:W-:Y:S05]  /*fd30*/  BSYNC B0 ;  /* 0x0000000000007941 */ /* 0x000fea0003800000 */
.L_x_3007:
[----:B-----5:R2:W-:Y:S02]  /*fd40*/  STS.128 [R204+0x800], R28 ;  /* 0x0008001ccc007388 */ /* 0x0205e40000000c00 */
.L_x_3006:
[----:B------:R-:W-:Y:S05]  /*fd50*/  BSYNC B1 ;  /* 0x0000000000017941 */ /* 0x000fea0003800000 */
.L_x_3005:
[----:B------:R1:W-:Y:S01]  /*fd60*/  @P1 STS.128 [R204+0x2800], RZ ;  /* 0x002800ffcc001388 */ /* 0x0003e20000000c00 */
[----:B------:R-:W-:Y:S04]  /*fd70*/  BSSY B1, `(.L_x_3009) ;  /* 0x000005d000017945 */ /* 0x000fe80003800000 */
        /* <DEDUP_REMOVED lines=90> */
.L_x_3012:
[----:B------:R-:W-:Y:S05]  /*10320*/  BSYNC B0 ;  /* 0x0000000000007941 */ /* 0x000fea0003800000 */
.L_x_3011:
[----:B-----5:R2:W-:Y:S02]  /*10330*/  STS.128 [R204+0x2800], R28 ;  /* 0x0028001ccc007388 */ /* 0x0205e40000000c00 */
.L_x_3010:
[----:B------:R-:W-:Y:S05]  /*10340*/  BSYNC B1 ;  /* 0x0000000000017941 */ /* 0x000fea0003800000 */
.L_x_3009:
        /* <DEDUP_REMOVED lines=19> */
[----:B--2---:R-:W-:Y:S01]  /*10480*/  IMAD.WIDE R28, R5, 0x2, R32 ;  /* 0x00000002051c7825 */ /* 0x004fe200078e0220 */
        /* <DEDUP_REMOVED lines=20> */
[----:B-1----:R-:W-:Y:S02]  /*105d0*/  HADD2.F32 R32, -RZ, R6.H1_H1 ;  /* 0x30000006ff207230 */ /* 0x002fe40000004100 */
        /* <DEDUP_REMOVED lines=50> */
.L_x_3014:
[----:B------:R-:W-:Y:S05]  /*10900*/  BSYNC B0 ;  /* 0x0000000000007941 */ /* 0x000fea0003800000 */
.L_x_3013:
[----:B-----5:R3:W-:Y:S02]  /*10910*/  STS.128 [R204+0x4800], R24 ;  /* 0x00480018cc007388 */ /* 0x0207e40000000c00 */
.L_x_3004:
[----:B------:R-:W-:Y:S05]  /*10920*/  BSYNC B2 ;  /* 0x0000000000027941 */ /* 0x000fea0003800000 */
.L_x_3003:
        /* <DEDUP_REMOVED lines=30> */
[----:B------:R-:W2:Y:S03]  /*10b10*/  LDG.E.128 R24, desc[UR6][R24.64] ;  /* 0x0000000618187981 */ /* 0x000ea6000c1e1d00 */
        /* <DEDUP_REMOVED lines=14> */
[--C-:B------:R-:W-:Y:S02]  /*10c00*/  HADD2.F32 R5, -RZ, R6.reuse.H0_H0 ;  /* 0x20000006ff057230 */ /* 0x100fe40000004100 */
[----:B------:R-:W-:Y:S01]  /*10c10*/  @!P2 FADD.FTZ R4, -R4, -RZ ;  /* 0x800000ff0404a221 */ /* 0x000fe20000010100 */
[----:B------:R-:W-:Y:S02]  /*10c20*/  HADD2.F32 R33, -RZ, R6.H1_H1 ;  /* 0x30000006ff217230 */ /* 0x000fe40000004100 */
[----:B------:R-:W-:Y:S01]  /*10c30*/  @!P2 FADD.FTZ R32, -R32, -RZ ;  /* 0x800000ff2020a221 */ /* 0x000fe20000010100 */
[--C-:B------:R-:W-:Y:S02]  /*10c40*/  HADD2.F32 R6, -RZ, R7.reuse.H0_H0 ;  /* 0x20000007ff067230 */ /* 0x100fe40000004100 */
[----:B------:R-:W-:Y:S01]  /*10c50*/  @!P2 FADD.FTZ R21, -R21, -RZ ;  /* 0x800000ff1515a221 */ /* 0x000fe20000010100 */
[----:B------:R-:W-:Y:S02]  /*10c60*/  HADD2.F32 R34, -RZ, R24.H0_H0 ;  /* 0x20000018ff227230 */ /* 0x000fe40000004100 */
[----:B------:R-:W-:-:S02]  /*10c70*/  HADD2.F32 R7, -RZ, R7.H1_H1 ;  /* 0x30000007ff077230 */ /* 0x000fc40000004100 */
[----:B------:R-:W-:Y:S01]  /*10c80*/  FMUL.FTZ R35, R35, R4 ;  /* 0x0000000423237220 */ /* 0x000fe20000410000 */
[----:B------:R-:W-:Y:S01]  /*10c90*/  FMUL.FTZ R25, R25, R32 ;  /* 0x0000002019197220 */ /* 0x000fe20000410000 */
[----:B------:R-:W-:Y:S02]  /*10ca0*/  HADD2.F32 R24, -RZ, R24.H1_H1 ;  /* 0x30000018ff187230 */ /* 0x000fe40000004100 */
[----:B------:R-:W-:Y:S01]  /*10cb0*/  FMUL.FTZ R34, R34, R21 ;  /* 0x0000001522227220 */ /* 0x000fe20000410000 */
[--C-:B------:R-:W-:Y:S02]  /*10cc0*/  HADD2.F32 R32, -RZ, R26.reuse.H0_H0 ;  /* 0x2000001aff207230 */ /* 0x100fe40000004100 */
[----:B------:R-:W-:Y:S01]  /*10cd0*/  @!P2 FADD.FTZ R23, -R23, -RZ ;  /* 0x800000ff1717a221 */ /* 0x000fe20000010100 */
[----:B------:R-:W-:Y:S02]  /*10ce0*/  HADD2.F32 R4, -RZ, R27.H1_H1 ;  /* 0x3000001bff047230 */ /* 0x000fe40000004100 */
[----:B------:R-:W-:Y:S01]  /*10cf0*/  @!P2 FADD.FTZ R7, -R7, -RZ ;  /* 0x800000ff0707a221 */ /* 0x000fe20000010100 */
[----:B------:R-:W-:-:S02]  /*10d00*/  HADD2.F32 R26, -RZ, R26.H1_H1 ;  /* 0x3000001aff1a7230 */ /* 0x000fc40000004100 */
[----:B------:R-:W-:Y:S01]  /*10d10*/  @!P2 FADD.FTZ R33, -R33, -RZ ;  /* 0x800000ff2121a221 */ /* 0x000fe20000010100 */
[----:B------:R-:W-:Y:S02]  /*10d20*/  HADD2.F32 R21, -RZ, R27.H0_H0 ;  /* 0x2000001bff157230 */ /* 0x000fe40000004100 */
[----:B------:R-:W-:Y:S01]  /*10d30*/  @!P2 FADD.FTZ R6, -R6, -RZ ;  /* 0x800000ff0606a221 */ /* 0x000fe20000010100 */
[----:B------:R-:W-:Y:S01]  /*10d40*/  FMUL.FTZ R24, R24, R23 ;  /* 0x0000001718187220 */ /* 0x000fe20000410000 */
[----:B------:R-:W-:Y:S01]  /*10d50*/  FMUL.FTZ R7, R4, R7 ;  /* 0x0000000704077220 */ /* 0x000fe20000410000 */
[----:B------:R-:W-:Y:S01]  /*10d60*/  @!P2 FADD.FTZ R5, -R5, -RZ ;  /* 0x800000ff0505a221 */ /* 0x000fe20000010100 */
[----:B------:R-:W-:Y:S01]  /*10d70*/  FMUL.FTZ R33, R26, R33 ;  /* 0x000000211a217220 */ /* 0x000fe20000410000 */
[----:B------:R-:W-:Y:S01]  /*10d80*/  FMUL.FTZ R6, R21, R6 ;  /* 0x0000000615067220 */ /* 0x000fe20000410000 */
[----:B-----5:R-:W-:Y:S02]  /*10d90*/  HADD2.F32 R23, -RZ, R28.H1_H1 ;  /* 0x3000001cff177230 */ /* 0x020fe40000004100 */
[----:B----4-:R-:W-:-:S02]  /*10da0*/  HADD2.F32 R4, -RZ, R16.H0_H0 ;  /* 0x20000010ff047230 */ /* 0x010fc40000004100 */
[----:B------:R-:W-:Y:S02]  /*10db0*/  HADD2.F32 R27, -RZ, R16.H1_H1 ;  /* 0x30000010ff1b7230 */ /* 0x000fe40000004100 */
[----:B------:R-:W-:Y:S02]  /*10dc0*/  HADD2.F32 R21, -RZ, R28.H0_H0 ;  /* 0x2000001cff157230 */ /* 0x000fe40000004100 */
        /* <DEDUP_REMOVED lines=25> */
.L_x_3020:
[----:B------:R-:W-:Y:S05]  /*10f60*/  BSYNC B0 ;  /* 0x0000000000007941 */ /* 0x000fea0003800000 */
.L_x_3019:
[----:B-----5:R2:W-:Y:S02]  /*10f70*/  STS.128 [R204+0x1000], R28 ;  /* 0x0010001ccc007388 */ /* 0x0205e40000000c00 */
.L_x_3018:
[----:B------:R-:W-:Y:S05]  /*10f80*/  BSYNC B1 ;  /* 0x0000000000017941 */ /* 0x000fea0003800000 */
.L_x_3017:
        /* <DEDUP_REMOVED lines=92> */
.L_x_3024:
[----:B------:R-:W-:Y:S05]  /*11550*/  BSYNC B0 ;  /* 0x0000000000007941 */ /* 0x000fea0003800000 */
.L_x_3023:
[----:B-----5:R2:W-:Y:S02]  /*11560*/  STS.128 [R204+0x3000], R28 ;  /* 0x0030001ccc007388 */ /* 0x0205e40000000c00 */
.L_x_3022:
[----:B------:R-:W-:Y:S05]  /*11570*/  BSYNC B1 ;  /* 0x0000000000017941 */ /* 0x000fea0003800000 */
.L_x_3021:
        /* <DEDUP_REMOVED lines=26> */
[----:B------:R-:W1:Y:S01]  /*11720*/  LDG.E.128 R4, desc[UR6][R6.64] ;  /* 0x0000000606047981 */ /* 0x000e62000c1e1d00 */
[----:B------:R-:W-:Y:S02]  /*11730*/  LEA.HI.X.SX32 R16, R18, R16, 0x1, P4 ;  /* 0x0000001012107211 */ /* 0x000fe400020f0eff */
[----:B------:R-:W-:-:S04]  /*11740*/  LEA R18, P4, R17, UR8, 0x1 ;  /* 0x0000000811127c11 */ /* 0x000fc8000f8808ff */
[----:B------:R-:W-:-:S06]  /*11750*/  LEA.HI.X R19, R17, UR9, R16, 0x1, P4 ;  /* 0x0000000911137c11 */ /* 0x000fcc000a0f0c10 */
[----:B------:R-:W3:Y:S01]  /*11760*/  LDG.E.128 R16, desc[UR6][R18.64] ;  /* 0x0000000612107981 */ /* 0x000ee2000c1e1d00 */
[--C-:B--2---:R-:W-:Y:S02]  /*11770*/  HADD2.F32 R33, -RZ, R28.reuse.H0_H0 ;  /* 0x2000001cff217230 */ /* 0x104fe40000004100 */
[----:B------:R-:W-:Y:S02]  /*11780*/  HADD2.F32 R28, -RZ, R28.H1_H1 ;  /* 0x3000001cff1c7230 */ /* 0x000fe40000004100 */
[----:B------:R-:W-:Y:S02]  /*11790*/  HADD2.F32 R35, -RZ, R29.H0_H0 ;  /* 0x2000001dff237230 */ /* 0x000fe40000004100 */
[--C-:B-1----:R-:W-:Y:S02]  /*117a0*/  HADD2.F32 R12, -RZ, R4.reuse.H0_H0 ;  /* 0x20000004ff0c7230 */ /* 0x102fe40000004100 */
        /* <DEDUP_REMOVED lines=25> */
[----:B------:R-:W-:Y:S02]  /*11940*/  HADD2.F32 R30, -RZ, R30.H1_H1 ;  /* 0x3000001eff1e7230 */ /* 0x000fe40000004100 */
[----:B------:R-:W-:Y:S01]  /*11950*/  @!P2 FADD.FTZ R23, -R23, -RZ ;  /* 0x800000ff1717a221 */ /* 0x000fe20000010100 */
[--C-:B-----5:R-:W-:Y:S02]  /*11960*/  HADD2.F32 R4, -RZ, R24.reuse.H0_H0 ;  /* 0x20000018ff047230 */ /* 0x120fe40000004100 */
[----:B------:R-:W-:-:S02]  /*11970*/  HADD2.F32 R13, -RZ, R24.H1_H1 ;  /* 0x30000018ff0d7230 */ /* 0x000fc40000004100 */
[--C-:B---3--:R-:W-:Y:S02]  /*11980*/  HADD2.F32 R12, -RZ, R16.reuse.H0_H0 ;  /* 0x20000010ff0c7230 */ /* 0x108fe40000004100 */
[----:B------:R-:W-:Y:S02]  /*11990*/  HADD2.F32 R21, -RZ, R16.H1_H1 ;  /* 0x30000010ff157230 */ /* 0x000fe40000004100 */
[----:B------:R-:W-:Y:S02]  /*119a0*/  HADD2.F32 R24, -RZ, R25.H0_H0 ;  /* 0x20000019ff187230 */ /* 0x000fe40000004100 */
[----:B------:R-:W-:Y:S02]  /*119b0*/  HADD2.F32 R16, -RZ, R17.H0_H0 ;  /* 0x20000011ff107230 */ /* 0x000fe40000004100 */
[----:B------:R-:W-:Y:S01]  /*119c0*/  FMUL.FTZ R23, R30, R23 ;  /* 0x000000171e177220 */ /* 0x000fe20000410000 */
[----:B------:R-:W-:Y:S01]  /*119d0*/  FFMA.FTZ R4, R4, R12, R33 ;  /* 0x0000000c04047223 */ /* 0x000fe20000010021 */
[----:B------:R-:W-:-:S02]  /*119e0*/  HADD2.F32 R30, -RZ, R18.H0_H0 ;  /* 0x20000012ff1e7230 */ /* 0x000fc40000004100 */
[--C-:B------:R-:W-:Y:S02]  /*119f0*/  HADD2.F32 R29, -RZ, R19.reuse.H0_H0 ;  /* 0x20000013ff1d7230 */ /* 0x100fe40000004100 */
[----:B------:R-:W-:Y:S01]  /*11a00*/  FFMA.FTZ R16, R24, R16, R35 ;  /* 0x0000001018107223 */ /* 0x000fe20000010023 */
        /* <DEDUP_REMOVED lines=18> */
.L_x_3026:
[----:B------:R-:W-:Y:S05]  /*11b30*/  BSYNC B0 ;  /* 0x0000000000007941 */ /* 0x000fea0003800000 */
.L_x_3025:
[----:B-----5:R3:W-:Y:S02]  /*11b40*/  STS.128 [R204+0x5000], R24 ;  /* 0x00500018cc007388 */ /* 0x0207e40000000c00 */
.L_x_3016:
[----:B------:R-:W-:Y:S05]  /*11b50*/  BSYNC B2 ;  /* 0x0000000000027941 */ /* 0x000fea0003800000 */
.L_x_3015:
[----:B-123--:R-:W-:-:S05]  /*11b60*/  VIADD R28, R154, 0x30 ;  /* 0x000000309a1c7836 */ /* 0x00efca0000000000 */
        /* <DEDUP_REMOVED lines=23> */
[----:B------:R-:W-:-:S03]  /*11ce0*/  IMAD.WIDE R24, R7, 0x2, R8 ;  /* 0x0000000207187825 */ /* 0x000fc600078e0208 */
        /* <DEDUP_REMOVED lines=24> */
[--C-:B------:R-:W-:Y:S02]  /*11e70*/  HADD2.F32 R6, -RZ, R7.reuse.H0_H0 ;  /* 0x20000007ff067230 */ /* 0x100fe40000004100 */
[----:B------:R-:W-:-:S02]  /*11e80*/  HADD2.F32 R7, -RZ, R7.H1_H1 ;  /* 0x30000007ff077230 */ /* 0x000fc40000004100 */
[----:B------:R-:W-:Y:S01]  /*11e90*/  FMUL.FTZ R30, R30, R3 ;  /* 0x000000031e1e7220 */ /* 0x000fe20000410000 */
[----:B------:R-:W-:Y:S01]  /*11ea0*/  FMUL.FTZ R31, R31, R4 ;  /* 0x000000041f1f7220 */ /* 0x000fe20000410000 */
[----:B------:R-:W-:Y:S02]  /*11eb0*/  HADD2.F32 R32, -RZ, R25.H1_H1 ;  /* 0x30000019ff207230 */ /* 0x000fe40000004100 */
[----:B------:R-:W-:Y:S01]  /*11ec0*/  @!P2 FADD.FTZ R21, -R21, -RZ ;  /* 0x800000ff1515a221 */ /* 0x000fe20000010100 */
[--C-:B------:R-:W-:Y:S02]  /*11ed0*/  HADD2.F32 R3, -RZ, R27.reuse.H0_H0 ;  /* 0x2000001bff037230 */ /* 0x100fe40000004100 */
[----:B------:R-:W-:Y:S01]  /*11ee0*/  @!P2 FADD.FTZ R23, -R23, -RZ ;  /* 0x800000ff1717a221 */ /* 0x000fe20000010100 */
[----:B------:R-:W-:Y:S02]  /*11ef0*/  HADD2.F32 R4, -RZ, R27.H1_H1 ;  /* 0x3000001bff047230 */ /* 0x000fe40000004100 */
[----:B------:R-:W-:Y:S01]  /*11f00*/  @!P2 FADD.FTZ R6, -R6, -RZ ;  /* 0x800000ff0606a221 */ /* 0x000fe20000010100 */
[----:B------:R-:W-:Y:S01]  /*11f10*/  @!P2 FADD.FTZ R7, -R7, -RZ ;  /* 0x800000ff0707a221 */ /* 0x000fe20000010100 */
[----:B------:R-:W-:Y:S01]  /*11f20*/  FMUL.FTZ R24, R24, R21 ;  /* 0x0000001518187220 */ /* 0x000fe20000410000 */
[----:B------:R-:W-:Y:S01]  /*11f30*/  FMUL.FTZ R32, R32, R23 ;  /* 0x0000001720207220 */ /* 0x000fe20000410000 */
[----:B------:R-:W-:-:S02]  /*11f40*/  HADD2.F32 R34, -RZ, R26.H0_H0 ;  /* 0x2000001aff227230 */ /* 0x000fc40000004100 */
[----:B------:R-:W-:Y:S01]  /*11f50*/  FMUL.FTZ R6, R3, R6 ;  /* 0x0000000603067220 */ /* 0x000fe20000410000 */
[----:B------:R-:W-:Y:S01]  /*11f60*/  FMUL.FTZ R7, R4, R7 ;  /* 0x0000000704077220 */ /* 0x000fe20000410000 */
[----:B------:R-:W-:Y:S02]  /*11f70*/  HADD2.F32 R26, -RZ, R26.H1_H1 ;  /* 0x3000001aff1a7230 */ /* 0x000fe40000004100 */
[----:B------:R-:W-:Y:S01]  /*11f80*/  @!P2 FADD.FTZ R5, -R5, -RZ ;  /* 0x800000ff0505a221 */ /* 0x000fe20000010100 */
[--C-:B-----5:R-:W-:Y:S02]  /*11f90*/  HADD2.F32 R3, -RZ, R16.reuse.H0_H0 ;  /* 0x20000010ff037230 */ /* 0x120fe40000004100 */
[----:B------:R-:W-:Y:S01]  /*11fa0*/  @!P2 FADD.FTZ R29, -R29, -RZ ;  /* 0x800000ff1d1da221 */ /* 0x000fe20000010100 */
[----:B------:R-:W-:Y:S02]  /*11fb0*/  HADD2.F32 R21, -RZ, R16.H1_H1 ;  /* 0x30000010ff157230 */ /* 0x000fe40000004100 */
[----:B--2---:R-:W-:-:S02]  /*11fc0*/  HADD2.F32 R4, -RZ, R12.H0_H0 ;  /* 0x2000000cff047230 */ /* 0x004fc40000004100 */
[----:B------:R-:W-:Y:S02]  /*11fd0*/  HADD2.F32 R23, -RZ, R12.H1_H1 ;  /* 0x3000000cff177230 */ /* 0x000fe40000004100 */
[----:B------:R-:W-:Y:S02]  /*11fe0*/  HADD2.F32 R16, -RZ, R17.H0_H0 ;  /* 0x20000011ff107230 */ /* 0x000fe40000004100 */
[----:B------:R-:W-:Y:S02]  /*11ff0*/  HADD2.F32 R12, -RZ, R13.H0_H0 ;  /* 0x2000000dff0c7230 */ /* 0x000fe40000004100 */
[----:B------:R-:W-:Y:S01]  /*12000*/  FMUL.FTZ R5, R34, R5 ;  /* 0x0000000522057220 */ /* 0x000fe20000410000 */
[----:B------:R-:W-:Y:S01]  /*12010*/  FMUL.FTZ R29, R26, R29 ;  /* 0x0000001d1a1d7220 */ /* 0x000fe20000410000 */
[----:B------:R-:W-:Y:S01]  /*12020*/  FFMA.FTZ R3, R3, R4, R30 ;  /* 0x0000000403037223 */ /* 0x000fe2000001001e */
[----:B------:R-:W-:Y:S02]  /*12030*/  HADD2.F32 R26, -RZ, R14.H0_H0 ;  /* 0x2000000eff1a7230 */ /* 0x000fe40000004100 */
[----:B------:R-:W-:Y:S01]  /*12040*/  FFMA.FTZ R12, R16, R12, R31 ;  /* 0x0000000c100c7223 */ /* 0x000fe2000001001f */
[----:B------:R-:W-:-:S02]  /*12050*/  HADD2.F32 R25, -RZ, R15.H0_H0 ;  /* 0x2000000fff197230 */ /* 0x000fc40000004100 */
[----:B------:R-:W-:Y:S02]  /*12060*/  HADD2.F32 R34, -RZ, R15.H1_H1 ;  /* 0x3000000fff227230 */ /* 0x000fe40000004100 */
[----:B------:R-:W-:Y:S02]  /*12070*/  HADD2.F32 R4, -RZ, R18.H0_H0 ;  /* 0x20000012ff047230 */ /* 0x000fe40000004100 */
[----:B------:R-:W-:Y:S02]  /*12080*/  HADD2.F32 R13, -RZ, R13.H1_H1 ;  /* 0x3000000dff0d7230 */ /* 0x000fe40000004100 */
        /* <DEDUP_REMOVED lines=15> */
.L_x_3030:
[----:B------:R-:W-:Y:S05]  /*12180*/  BSYNC B0 ;  /* 0x0000000000007941 */ /* 0x000fea0003800000 */
.L_x_3029:
[----:B-----5:R3:W-:Y:S02]  /*12190*/  STS.128 [R204+0x1800], R16 ;  /* 0x00180010cc007388 */ /* 0x0207e40000000c00 */
.L_x_3028:
[----:B------:R-:W-:Y:S05]  /*121a0*/  BSYNC B1 ;  /* 0x0000000000017941 */ /* 0x000fea0003800000 */
.L_x_3027:
        /* <DEDUP_REMOVED lines=17> */
[----:B------:R-:W-:Y:S01]  /*122c0*/  IMAD.WIDE R24, R7, 0x2, R8 ;  /* 0x0000000207187825 */ /* 0x000fe200078e0208 */
[----:B------:R-:W-:Y:S02]  /*122d0*/  IADD3 R11, P2, R3, R0, RZ ;  /* 0x00000000030b7210 */ /* 0x000fe40007f5e0ff */
[----:B------:R-:W-:Y:S02]  /*122e0*/  @P1 IADD3 R12, -R147, RZ, RZ ;  /* 0x000000ff930c1210 */ /* 0x000fe40007ffe1ff */
[----:B------:R-:W-:Y:S01]  /*122f0*/  LEA.HI.X.SX32 R3, R3, R2, 0x1, P2 ;  /* 0x0000000203037211 */ /* 0x000fe200010f0eff */
[----:B------:R-:W2:Y:S01]  /*12300*/  LDG.E.128 R24, desc[UR6][R24.64+0x80] ;  /* 0x0000800618187981 */ /* 0x000ea2000c1e1d00 */
        /* <DEDUP_REMOVED lines=12> */
[--C-:B------:R-:W-:Y:S02]  /*123d0*/  HADD2.F32 R29, -RZ, R25.reuse.H0_H0 ;  /* 0x20000019ff1d7230 */ /* 0x100fe40000004100 */
[----:B------:R-:W-:Y:S02]  /*123e0*/  HADD2.F32 R24, -RZ, R24.H1_H1 ;  /* 0x30000018ff187230 */ /* 0x000fe40000004100 */
[----:B------:R-:W-:Y:S02]  /*123f0*/  HADD2.F32 R32, -RZ, R25.H1_H1 ;  /* 0x30000019ff207230 */ /* 0x000fe40000004100 */
[--C-:B----4-:R-:W-:Y:S02]  /*12400*/  HADD2.F32 R3, -RZ, R4.reuse.H0_H0 ;  /* 0x20000004ff037230 */ /* 0x110fe40000004100 */
[----:B------:R-:W-:-:S02]  /*12410*/  HADD2.F32 R11, -RZ, R4.H1_H1 ;  /* 0x30000004ff0b7230 */ /* 0x000fc40000004100 */
[--C-:B------:R-:W-:Y:S02]  /*12420*/  HADD2.F32 R4, -RZ, R5.reuse.H0_H0 ;  /* 0x20000005ff047230 */ /* 0x100fe40000004100 */
[----:B------:R-:W-:Y:S02]  /*12430*/  HADD2.F32 R21, -RZ, R5.H1_H1 ;  /* 0x30000005ff157230 */ /* 0x000fe40000004100 */
[----:B------:R-:W-:Y:S01]  /*12440*/  @!P1 FADD.FTZ R3, -R3, -RZ ;  /* 0x800000ff03039221 */ /* 0x000fe20000010100 */
[--C-:B------:R-:W-:Y:S02]  /*12450*/  HADD2.F32 R5, -RZ, R6.reuse.H0_H0 ;  /* 0x20000006ff057230 */ /* 0x100fe40000004100 */
[----:B------:R-:W-:Y:S01]  /*12460*/  @!P1 FADD.FTZ R4, -R4, -RZ ;  /* 0x800000ff04049221 */ /* 0x000fe20000010100 */
[----:B------:R-:W-:Y:S02]  /*12470*/  HADD2.F32 R23, -RZ, R6.H1_H1 ;  /* 0x30000006ff177230 */ /* 0x000fe40000004100 */
[----:B------:R-:W-:-:S02]  /*12480*/  HADD2.F32 R6, -RZ, R7.H0_H0 ;  /* 0x20000007ff067230 */ /* 0x000fc40000004100 */
[----:B------:R-:W-:Y:S02]  /*12490*/  HADD2.F32 R7, -RZ, R7.H1_H1 ;  /* 0x30000007ff077230 */ /* 0x000fe40000004100 */
[----:B------:R-:W-:Y:S01]  /*124a0*/  FMUL.FTZ R30, R30, R3 ;  /* 0x000000031e1e7220 */ /* 0x000fe20000410000 */
[----:B------:R-:W-:Y:S01]  /*124b0*/  FMUL.FTZ R29, R29, R4 ;  /* 0x000000041d1d7220 */ /* 0x000fe20000410000 */
[--C-:B------:R-:W-:Y:S02]  /*124c0*/  HADD2.F32 R3, -RZ, R27.reuse.H0_H0 ;  /* 0x2000001bff037230 */ /* 0x100fe40000004100 */
[----:B------:R-:W-:Y:S01]  /*124d0*/  @!P1 FADD.FTZ R11, -R11, -RZ ;  /* 0x800000ff0b0b9221 */ /* 0x000fe20000010100 */
[----:B------:R-:W-:Y:S02]  /*124e0*/  HADD2.F32 R4, -RZ, R27.H1_H1 ;  /* 0x3000001bff047230 */ /* 0x000fe40000004100 */
[----:B------:R-:W-:Y:S01]  /*124f0*/  @!P1 FADD.FTZ R21, -R21, -RZ ;  /* 0x800000ff15159221 */ /* 0x000fe20000010100 */
        /* <DEDUP_REMOVED lines=10> */
[----:B------:R-:W-:Y:S02]  /*125a0*/  HADD2.F32 R11, -RZ, R16.H1_H1 ;  /* 0x30000010ff0b7230 */ /* 0x000fe40000004100 */
[--C-:B---3--:R-:W-:Y:S02]  /*125b0*/  HADD2.F32 R4, -RZ, R12.reuse.H0_H0 ;  /* 0x2000000cff047230 */ /* 0x108fe40000004100 */
[----:B------:R-:W-:-:S02]  /*125c0*/  HADD2.F32 R21, -RZ, R12.H1_H1 ;  /* 0x3000000cff157230 */ /* 0x000fc40000004100 */
[----:B------:R-:W-:Y:S01]  /*125d0*/  @!P1 FADD.FTZ R5, -R5, -RZ ;  /* 0x800000ff05059221 */ /* 0x000fe20000010100 */
[----:B------:R-:W-:Y:S02]  /*125e0*/  HADD2.F32 R16, -RZ, R17.H0_H0 ;  /* 0x20000011ff107230 */ /* 0x000fe40000004100 */
[----:B------:R-:W-:Y:S02]  /*125f0*/  HADD2.F32 R12, -RZ, R13.H0_H0 ;  /* 0x2000000dff0c7230 */ /* 0x000fe40000004100 */
[----:B------:R-:W-:Y:S01]  /*12600*/  FMUL.FTZ R23, R26, R23 ;  /* 0x000000171a177220 */ /* 0x000fe20000410000 */
[----:B------:R-:W-:Y:S01]  /*12610*/  FFMA.FTZ R3, R3, R4, R30 ;  /* 0x0000000403037223 */ /* 0x000fe2000001001e */
[----:B------:R-:W-:Y:S01]  /*12620*/  FMUL.FTZ R5, R34, R5 ;  /* 0x0000000522057220 */ /* 0x000fe20000410000 */
[----:B------:R-:W-:Y:S02]  /*12630*/  HADD2.F32 R26, -RZ, R14.H0_H0 ;  /* 0x2000000eff1a7230 */ /* 0x000fe40000004100 */
[----:B------:R-:W-:Y:S01]  /*12640*/  FFMA.FTZ R24, R11, R21, R24 ;  /* 0x000000150b187223 */ /* 0x000fe20000010018 */
[----:B------:R-:W-:Y:S01]  /*12650*/  FFMA.FTZ R12, R16, R12, R29 ;  /* 0x0000000c100c7223 */ /* 0x000fe2000001001d */
[----:B------:R-:W-:-:S02]  /*12660*/  HADD2.F32 R4, -RZ, R18.H0_H0 ;  /* 0x20000012ff047230 */ /* 0x000fc40000004100 */
        /* <DEDUP_REMOVED lines=17> */
.L_x_3034:
[----:B------:R-:W-:Y:S05]  /*12780*/  BSYNC B0 ;  /* 0x0000000000007941 */ /* 0x000fea0003800000 */
.L_x_3033:
[----:B-----5:R1:W-:Y:S02]  /*12790*/  STS.128 [R204+0x3800], R16 ;  /* 0x00380010cc007388 */ /* 0x0203e40000000c00 */
.L_x_3032:
[----:B------:R-:W-:Y:S05]  /*127a0*/  BSYNC B1 ;  /* 0x0000000000017941 */ /* 0x000fea0003800000 */
.L_x_3031:
[----:B------:R1:W-:Y:S01]  /*127b0*/  @P0 STS.128 [R204+0x5800], RZ ;  /* 0x005800ffcc000388 */ /* 0x0003e20000000c00 */
[----:B------:R-:W-:Y:S05]  /*127c0*/  @P0 BRA `(.L_x_2980) ;  /* 0x0000000c00a00947 */ /* 0x000fea0003800000 */
[----:B------:R2:W5:Y:S01]  /*127d0*/  LDG.E.128 R12, desc[UR6][R8.64+0x100] ;  /* 0x00010006080c7981 */ /* 0x000562000c1e1d00 */
[----:B------:R-:W-:Y:S01]  /*127e0*/  ISETP.GE.AND P0, PT, R10, UR12, PT ;  /* 0x0000000c0a007c0c */ /* 0x000fe2000bf06270 */
[----:B------:R-:W-:Y:S01]  /*127f0*/  BSSY B0, `(.L_x_3035) ;  /* 0x000005c000007945 */ /* 0x000fe20003800000 */
[----:B-1-3--:R-:W-:-:S05]  /*12800*/  IADD3 R16, P1, R8, 0x100, RZ ;  /* 0x0000010008107810 */ /* 0x00afca0007f3e0ff */
        /* <DEDUP_REMOVED lines=13> */
[----:B------:R-:W-:Y:S01]  /*128e0*/  IMAD.WIDE R16, R4, 0x2, R16 ;  /* 0x0000000204107825 */ /* 0x000fe200078e0210 */
[----:B------:R-:W-:-:S04]  /*128f0*/  IADD3 R0, P1, R7, R0, RZ ;  /* 0x0000000007007210 */ /* 0x000fc80007f3e0ff */
[----:B------:R-:W-:Y:S01]  /*12900*/  LEA.HI.X.SX32 R2, R7, R2, 0x1, P1 ;  /* 0x0000000207027211 */ /* 0x000fe200008f0eff */
[----:B------:R-:W3:Y:S01]  /*12910*/  LDG.E.128 R16, desc[UR6][R16.64] ;  /* 0x0000000610107981 */ /* 0x000ee2000c1e1d00 */
[----:B------:R-:W-:-:S04]  /*12920*/  IADD3 R5, P1, R3, R0, RZ ;  /* 0x0000000003057210 */ /* 0x000fc80007f3e0ff */
[----:B------:R-:W-:Y:S02]  /*12930*/  LEA.HI.X.SX32 R6, R3, R2, 0x1, P1 ;  /* 0x0000000203067211 */ /* 0x000fe400008f0eff */
[C---:B------:R-:W-:Y:S02]  /*12940*/  LEA R24, P1, R5.reuse, UR8, 0x1 ;  /* 0x0000000805187c11 */ /* 0x040fe4000f8208ff */
[----:B------:R-:W-:Y:S02]  /*12950*/  MOV R3, RZ ;  /* 0x000000ff00037202 */ /* 0x000fe40000000f00 */
[----:B------:R-:W-:Y:S01]  /*12960*/  LEA.HI.X R25, R5, UR9, R6, 0x1, P1 ;  /* 0x0000000905197c11 */ /* 0x000fe200088f0c06 */
[----:B------:R-:W-:Y:S01]  /*12970*/  ULDC.64 UR8, c[0x0][0x358] ;  /* 0x0000d60000087ab9 */ /* 0x000fe20000000a00 */
[----:B------:R-:W-:-:S03]  /*12980*/  @P0 IADD3 R3, -R144, RZ, RZ ;  /* 0x000000ff90030210 */ /* 0x000fc60007ffe1ff */
[----:B------:R1:W4:Y:S01]  /*12990*/  LDG.E.128 R4, desc[UR6][R24.64] ;  /* 0x0000000618047981 */ /* 0x000322000c1e1d00 */
[----:B------:R-:W-:-:S04]  /*129a0*/  IADD3 R0, P1, R3, R0, RZ ;  /* 0x0000000003007210 */ /* 0x000fc80007f3e0ff */
[----:B------:R-:W-:Y:S02]  /*129b0*/  LEA.HI.X.SX32 R3, R3, R2, 0x1, P1 ;  /* 0x0000000203037211 */ /* 0x000fe400008f0eff */
[----:B--2---:R-:W-:-:S04]  /*129c0*/  LEA R8, P1, R0, UR8, 0x1 ;  /* 0x0000000800087c11 */ /* 0x004fc8000f8208ff */
[----:B------:R-:W-:-:S06]  /*129d0*/  LEA.HI.X R9, R0, UR9, R3, 0x1, P1 ;  /* 0x0000000900097c11 */ /* 0x000fcc00088f0c03 */
[----:B------:R-:W2:Y:S01]  /*129e0*/  LDG.E.128 R8, desc[UR6][R8.64] ;  /* 0x0000000608087981 */ /* 0x000ea2000c1e1d00 */
[--C-:B---3--:R-:W-:Y:S02]  /*129f0*/  HADD2.F32 R23, -RZ, R17.reuse.H0_H0 ;  /* 0x20000011ff177230 */ /* 0x108fe40000004100 */
[----:B-1----:R-:W-:Y:S02]  /*12a00*/  HADD2.F32 R24, -RZ, R17.H1_H1 ;  /* 0x30000011ff187230 */ /* 0x002fe40000004100 */
[----:B------:R-:W-:Y:S02]  /*12a10*/  HADD2.F32 R17, -RZ, R16.H0_H0 ;  /* 0x20000010ff117230 */ /* 0x000fe40000004100 */
[--C-:B----4-:R-:W-:Y:S02]  /*12a20*/  HADD2.F32 R0, -RZ, R5.reuse.H0_H0 ;  /* 0x20000005ff007230 */ /* 0x110fe40000004100 */
        /* <DEDUP_REMOVED lines=25> */
[----:B--2---:R-:W-:Y:S02]  /*12bc0*/  HADD2.F32 R2, -RZ, R9.H0_H0 ;  /* 0x20000009ff027230 */ /* 0x004fe40000004100 */
        /* <DEDUP_REMOVED lines=30> */
.L_x_3036:
[----:B------:R-:W-:Y:S05]  /*12db0*/  BSYNC B0 ;  /* 0x0000000000007941 */ /* 0x000fea0003800000 */
.L_x_3035:
[----:B-----5:R1:W-:Y:S01]  /*12dc0*/  STS.128 [R204+0x5800], R12 ;  /* 0x0058000ccc007388 */ /* 0x0203e20000000c00 */
[----:B------:R-:W-:Y:S05]  /*12dd0*/  BRA `(.L_x_2980) ;  /* 0x00000008001c7947 */ /* 0x000fea0003800000 */
.L_x_2942:
        /* <DEDUP_REMOVED lines=36> */
.L_x_3038:
[----:B------:R-:W-:Y:S05]  /*13020*/  BSYNC B0 ;  /* 0x0000000000007941 */ /* 0x000fea0003800000 */
.L_x_3037:
        /* <DEDUP_REMOVED lines=32> */
.L_x_3040:
[----:B------:R-:W-:Y:S05]  /*13230*/  BSYNC B0 ;  /* 0x0000000000007941 */ /* 0x000fea0003800000 */
.L_x_3039:
        /* <DEDUP_REMOVED lines=31> */
.L_x_3042:
[----:B------:R-:W-:Y:S05]  /*13430*/  BSYNC B0 ;  /* 0x0000000000007941 */ /* 0x000fea0003800000 */
.L_x_3041:
        /* <DEDUP_REMOVED lines=33> */
.L_x_2980:
[----:B------:R-:W-:Y:S05]  /*13650*/  BSYNC B3 ;  /* 0x0000000000037941 */ /* 0x000fea0003800000 */
.L_x_2941:
[----:B------:R-:W-:Y:S01]  /*13660*/  VIADD R208, R134, 0xffffffff ;  /* 0xffffffff86d07836 */ /* 0x000fe20000000000 */
[----:B------:R-:W-:Y:S01]  /*13670*/  ULDC.64 UR10, c[0x0][0x218] ;  /* 0x00008600000a7ab9 */ /* 0x000fe20000000a00 */
[----:B------:R-:W-:Y:S01]  /*13680*/  BSSY B0, `(.L_x_3043) ;  /* 0x000001e000007945 */ /* 0x000fe20003800000 */
[----:B------:R-:W-:Y:S01]  /*13690*/  LEA R206, P0, R150, UR10, 0x1 ;  /* 0x0000000a96ce7c11 */ /* 0x000fe2000f8008ff */
[----:B------:R-:W-:Y:S01]  /*136a0*/  IMAD.SHL.U32 R44, R208, 0x40, RZ ;  /* 0x00000040d02c7824 */ /* 0x000fe200078e00ff */
[----:B------:R-:W-:Y:S02]  /*136b0*/  LOP3.LUT R205, R146, 0xff, RZ, 0xc0, !PT ;  /* 0x000000ff92cd7812 */ /* 0x000fe400078ec0ff */
[----:B------:R-:W-:Y:S01]  /*136c0*/  LEA.HI.X R207, R150, UR11, R153, 0x1, P0 ;  /* 0x0000000b96cf7c11 */ /* 0x000fe200080f0c99 */
[----:B---34-:R-:W-:-:S05]  /*136d0*/  IMAD.IADD R7, R63, 0x1, -R44 ;  /* 0x000000013f077824 */ /* 0x018fca00078e0a2c */
[----:B------:R-:W-:-:S13]  /*136e0*/  ISETP.GE.AND P1, PT, R154, R7, PT ;  /* 0x000000079a00720c */ /* 0x000fda0003f26270 */
[----:B------:R-:W-:Y:S05]  /*136f0*/  @P1 BRA `(.L_x_3044) ;  /* 0x0000000000581947 */ /* 0x000fea0003800000 */
[C---:B------:R-:W-:Y:S02]  /*13700*/  LOP3.LUT R0, R205.reuse, 0x1, RZ, 0xc0, !PT ;  /* 0x00000001cd007812 */ /* 0x040fe400078ec0ff */
[----:B------:R-:W-:Y:S02]  /*13710*/  R2P PR, R205, 0x6 ;  /* 0x00000006cd007804 */ /* 0x000fe40000000000 */
[----:B------:R-:W-:-:S13]  /*13720*/  ISETP.NE.U32.AND P0, PT, R0, 0x1, PT ;  /* 0x000000010000780c */ /* 0x000fda0003f05070 */
[----:B-12---:R-:W-:Y:S02]  /*13730*/  @!P0 IMAD.MOV.U32 R2, RZ, RZ, R206 ;  /* 0x000000ffff028224 */ /* 0x006fe400078e00ce */
        /* <DEDUP_REMOVED lines=17> */
.L_x_3045:
[----:B------:R3:W-:Y:S02]  /*13850*/  STS.128 [R204+0xa000], RZ ;  /* 0x00a000ffcc007388 */ /* 0x0007e40000000c00 */
.L_x_3044:
[----:B------:R-:W-:Y:S05]  /*13860*/  BSYNC B0 ;  /* 0x0000000000007941 */ /* 0x000fea0003800000 */
.L_x_3043:
[----:B------:R-:W-:Y:S01]  /*13870*/  ISETP.GE.AND P0, PT, R20, R7, PT ;  /* 0x000000071400720c */ /* 0x000fe20003f06270 */
[----:B------:R-:W-:-:S12]  /*13880*/  BSSY B0, `(.L_x_3046) ;  /* 0x000001f000007945 */ /* 0x000fd80003800000 */
[----:B------:R-:W-:Y:S05]  /*13890*/  @P0 BRA `(.L_x_3047) ;  /* 0x0000000000740947 */ /* 0x000fea0003800000 */
[C---:B------:R-:W-:Y:S02]  /*138a0*/  LOP3.LUT R0, R205.reuse, 0x1, RZ, 0xc0, !PT ;  /* 0x00000001cd007812 */ /* 0x040fe400078ec0ff */
[----:B------:R-:W-:Y:S02]  /*138b0*/  LOP3.LUT P0, RZ, R205, 0x2, RZ, 0xc0, !PT ;  /* 0x00000002cdff7812 */ /* 0x000fe4000780c0ff */
[----:B------:R-:W-:Y:S02]  /*138c0*/  ISETP.NE.U32.AND P1, PT, R0, 0x1, PT ;  /* 0x000000010000780c */ /* 0x000fe40003f25070 */
[----:B-12---:R-:W-:-:S05]  /*138d0*/  IADD3 R3, P2, R199, R150, RZ ;  /* 0x00000096c7037210 */ /* 0x006fca0007f5e0ff */
        /* <DEDUP_REMOVED lines=24> */
.L_x_3048:
[----:B------:R2:W-:Y:S02]  /*13a60*/  STS.128 [R204+0xa800], RZ ;  /* 0x00a800ffcc007388 */ /* 0x0005e40000000c00 */
.L_x_3047:
[----:B------:R-:W-:Y:S05]  /*13a70*/  BSYNC B0 ;  /* 0x0000000000007941 */ /* 0x000fea0003800000 */
.L_x_3046:
[----:B------:R-:W-:Y:S01]  /*13a80*/  ISETP.GE.AND P0, PT, R22, R7, PT ;  /* 0x000000071600720c */ /* 0x000fe20003f06270 */
[----:B------:R-:W-:-:S12]  /*13a90*/  BSSY B0, `(.L_x_3049) ;  /* 0x0000022000007945 */ /* 0x000fd80003800000 */
[----:B------:R-:W-:Y:S05]  /*13aa0*/  @P0 BRA `(.L_x_3050) ;  /* 0x0000000000800947 */ /* 0x000fea0003800000 */
[----:B-12---:R-:W1:Y:S01]  /*13ab0*/  LDC.64 R2, c[0x0][0x248] ;  /* 0x00009200ff027b82 */ /* 0x006e620000000a00 */
        /* <DEDUP_REMOVED lines=30> */
.L_x_3051:
[----:B------:R2:W-:Y:S02]  /*13ca0*/  STS.128 [R204+0xb000], RZ ;  /* 0x00b000ffcc007388 */ /* 0x0005e40000000c00 */
.L_x_3050:
[----:B------:R-:W-:Y:S05]  /*13cb0*/  BSYNC B0 ;  /* 0x0000000000007941 */ /* 0x000fea0003800000 */
.L_x_3049:
[----:B------:R-:W-:Y:S01]  /*13cc0*/  ISETP.GE.AND P0, PT, R28, R7, PT ;  /* 0x000000071c00720c */ /* 0x000fe20003f06270 */
[----:B------:R-:W-:-:S12]  /*13cd0*/  BSSY B0, `(.L_x_3052) ;  /* 0x0000021000007945 */ /* 0x000fd80003800000 */
[----:B------:R-:W-:Y:S05]  /*13ce0*/  @P0 BRA `(.L_x_3053) ;  /* 0x00000000007c0947 */ /* 0x000fea0003800000 */
[----:B-12---:R-:W1:Y:S01]  /*13cf0*/  LDC.64 R2, c[0x0][0x248] ;  /* 0x00009200ff027b82 */ /* 0x006e620000000a00 */
        /* <DEDUP_REMOVED lines=30> */
.L_x_3053:
[----:B------:R-:W-:Y:S05]  /*13ee0*/  BSYNC B0 ;  /* 0x0000000000007941 */ /* 0x000fea0003800000 */
.L_x_3052:
[----:B------:R-:W0:Y:S01]  /*13ef0*/  LDGDEPBAR ;  /* 0x00000000000079af */ /* 0x000e220000000000 */
[----:B------:R-:W-:Y:S01]  /*13f00*/  ISETP.GE.AND P1, PT, R154, R7, PT ;  /* 0x000000079a00720c */ /* 0x000fe20003f26270 */
[----:B------:R-:W-:Y:S01]  /*13f10*/  ULDC.64 UR8, c[0x0][0x220] ;  /* 0x0000880000087ab9 */ /* 0x000fe20000000a00 */
[----:B-1----:R-:W-:Y:S01]  /*13f20*/  SHF.R.S32.HI R5, RZ, 0x1f, R148 ;  /* 0x0000001fff057819 */ /* 0x002fe20000011494 */
[----:B--2---:R-:W-:Y:S01]  /*13f30*/  IMAD.SHL.U32 R3, R123, 0x2, RZ ;  /* 0x000000027b037824 */ /* 0x004fe200078e00ff */
[C---:B------:R-:W-:Y:S01]  /*13f40*/  LEA R156, P0, R136.reuse, UR8, 0x1 ;  /* 0x00000008889c7c11 */ /* 0x040fe2000f8008ff */
        /* <DEDUP_REMOVED lines=32> */
.L_x_3056:
[----:B------:R1:W-:Y:S02]  /*14150*/  STS.128 [R204+0x10000], RZ ;  /* 0x010000ffcc007388 */ /* 0x0003e40000000c00 */
.L_x_3055:
[----:B------:R-:W-:Y:S05]  /*14160*/  BSYNC B0 ;  /* 0x0000000000007941 */ /* 0x000fea0003800000 */
.L_x_3054:
        /* <DEDUP_REMOVED lines=9> */
[CC--:B--2---:R-:W-:Y:S02]  /*14200*/  @P1 LEA R4, P0, R197.reuse, R156.reuse, 0x1 ;  /* 0x0000009cc5041211 */ /* 0x0c4fe400078008ff */
        /* <DEDUP_REMOVED lines=15> */
[----:B--2---:R-:W-:-:S04]  /*14300*/  LEA R4, P0, R197, R156, 0x1 ;  /* 0x0000009cc5047211 */ /* 0x004fc800078008ff */
[----:B------:R-:W-:-:S05]  /*14310*/  LEA.HI.X R5, R197, R157, R196, 0x1, P0 ;  /* 0x0000009dc5057211 */ /* 0x000fca00000f0cc4 */
[----:B------:R-:W-:Y:S01]  /*14320*/  @!PT LDS RZ, [RZ] ;  /* 0x00000000fffff984 */ /* 0x000fe20000000800 */
[----:B------:R-:W-:Y:S01]  /*14330*/  @!PT LDS RZ, [RZ] ;  /* 0x00000000fffff984 */ /* 0x000fe20000000800 */
[----:B------:R-:W-:Y:S01]  /*14340*/  @!PT LDS RZ, [RZ] ;  /* 0x00000000fffff984 */ /* 0x000fe20000000800 */
[----:B------:R2:W-:Y:S01]  /*14350*/  LDGSTS.E.BYPASS.LTC128B.128 [R204+0x10800], desc[UR6][R4.64+0x100] ;  /* 0x1080010004cc7fae */ /* 0x0005e2000b901d46 */
[----:B------:R-:W-:Y:S05]  /*14360*/  BRA `(.L_x_3058) ;  /* 0x0000000000047947 */ /* 0x000fea0003800000 */
.L_x_3059:
[----:B------:R1:W-:Y:S02]  /*14370*/  STS.128 [R204+0x10800], RZ ;  /* 0x010800ffcc007388 */ /* 0x0003e40000000c00 */
.L_x_3058:
[----:B------:R-:W-:Y:S05]  /*14380*/  BSYNC B0 ;  /* 0x0000000000007941 */ /* 0x000fea0003800000 */
.L_x_3057:
[----:B------:R-:W-:Y:S01]  /*14390*/  ISETP.GE.AND P0, PT, R22, R7, PT ;  /* 0x000000071600720c */ /* 0x000fe20003f06270 */
[----:B------:R-:W-:-:S12]  /*143a0*/  BSSY B0, `(.L_x_3060) ;  /* 0x0000023000007945 */ /* 0x000fd80003800000 */
[----:B------:R1:W-:Y:S04]  /*143b0*/  @P0 STS.128 [R204+0xd000], RZ ;  /* 0x00d000ffcc000388 */ /* 0x0003e80000000c00 */
[----:B------:R1:W-:Y:S04]  /*143c0*/  @P0 STS.128 [R204+0xf000], RZ ;  /* 0x00f000ffcc000388 */ /* 0x0003e80000000c00 */
[----:B------:R1:W-:Y:S01]  /*143d0*/  @P0 STS.128 [R204+0x11000], RZ ;  /* 0x011000ffcc000388 */ /* 0x0003e20000000c00 */
[----:B------:R-:W-:Y:S05]  /*143e0*/  @P0 BRA `(.L_x_3061) ;  /* 0x0000000000780947 */ /* 0x000fea0003800000 */
[----:B--2---:R-:W2:Y:S01]  /*143f0*/  LDC.64 R4, c[0x0][0x250] ;  /* 0x00009400ff047b82 */ /* 0x004ea20000000a00 */
[C---:B------:R-:W-:Y:S02]  /*14400*/  LOP3.LUT R0, R205.reuse, 0x1, RZ, 0xc0, !PT ;  /* 0x00000001cd007812 */ /* 0x040fe400078ec0ff */
[----:B------:R-:W-:Y:S02]  /*14410*/  LOP3.LUT P1, RZ, R205, 0x2, RZ, 0xc0, !PT ;  /* 0x00000002cdff7812 */ /* 0x000fe4000782c0ff */
[----:B------:R-:W-:Y:S01]  /*14420*/  ISETP.NE.U32.AND P2, PT, R0, 0x1, PT ;  /* 0x000000010000780c */ /* 0x000fe20003f45070 */
[C---:B--2---:R-:W-:Y:S01]  /*14430*/  IMAD.SHL.U32 R0, R4.reuse, 0x20, RZ ;  /* 0x0000002004007824 */ /* 0x044fe200078e00ff */
        /* <DEDUP_REMOVED lines=24> */
.L_x_3062:
[----:B------:R1:W-:Y:S02]  /*145c0*/  STS.128 [R204+0x11000], RZ ;  /* 0x011000ffcc007388 */ /* 0x0003e40000000c00 */
.L_x_3061:
[----:B------:R-:W-:Y:S05]  /*145d0*/  BSYNC B0 ;  /* 0x0000000000007941 */ /* 0x000fea0003800000 */
.L_x_3060:
        /* <DEDUP_REMOVED lines=9> */
[----:B-12---:R-:W1:Y:S08]  /*14670*/  @P1 LDC.64 R4, c[0x0][0x250] ;  /* 0x00009400ff041b82 */ /* 0x006e700000000a00 */
[----:B------:R-:W2:Y:S01]  /*14680*/  @!P0 LDC.64 R6, c[0x0][0x250] ;  /* 0x00009400ff068b82 */ /* 0x000ea20000000a00 */
[----:B-1----:R-:W-:-:S04]  /*14690*/  @P1 IMAD.WIDE.U32 R8, R4, 0x60, R156 ;  /* 0x0000006004081825 */ /* 0x002fc800078e009c */
[----:B------:R-:W-:Y:S01]  /*146a0*/  @P1 IMAD R5, R5, 0x60, RZ ;  /* 0x0000006005051824 */ /* 0x000fe200078e02ff */
[----:B------:R-:W-:Y:S01]  /*146b0*/  @P1 MOV R4, R8 ;  /* 0x0000000800041202 */ /* 0x000fe20000000f00 */
[----:B--2---:R-:W-:-:S03]  /*146c0*/  @!P0 IMAD.WIDE.U32 R10, R6, 0x60, R156 ;  /* 0x00000060060a8825 */ /* 0x004fc600078e009c */
        /* <DEDUP_REMOVED lines=23> */
.L_x_3065:
[----:B------:R2:W-:Y:S02]  /*14840*/  STS.128 [R204+0x11800], RZ ;  /* 0x011800ffcc007388 */ /* 0x0005e40000000c00 */
.L_x_3064:
[----:B------:R-:W-:Y:S05]  /*14850*/  BSYNC B0 ;  /* 0x0000000000007941 */ /* 0x000fea0003800000 */
.L_x_3063:
[C---:B------:R-:W-:Y:S01]  /*14860*/  IMAD.SHL.U32 R0, R62.reuse, 0x40, RZ ;  /* 0x000000403e007824 */ /* 0x040fe200078e00ff */
[----:B------:R-:W-:Y:S01]  /*14870*/  R2P PR, R62, 0x6 ;  /* 0x000000063e007804 */ /* 0x000fe20000000000 */
[----:B------:R-:W-:Y:S01]  /*14880*/  IMAD.SHL.U32 R154, R154, 0x8, RZ ;  /* 0x000000089a9a7824 */ /* 0x000fe200078e00ff */
[----:B------:R-:W0:Y:S01]  /*14890*/  LDGDEPBAR ;  /* 0x00000000000079af */ /* 0x000e220000000000 */
[----:B------:R-:W-:Y:S01]  /*148a0*/  IMAD R191, R60, 0x400, R47 ;  /* 0x000004003cbf7824 */ /* 0x000fe200078e022f */
[----:B-12---:R-:W-:Y:S01]  /*148b0*/  LOP3.LUT R5, R0, 0x1c0, RZ, 0xc0, !PT ;  /* 0x000001c000057812 */ /* 0x006fe200078ec0ff */
        /* <DEDUP_REMOVED lines=21> */
[----:B------:R-:W2:Y:S01]  /*14a10*/  LDSM.16.M88.4 R80, [R190+0x6800] ;  /* 0x00680000be50783b */ /* 0x000ea20000000200 */
[----:B------:R-:W-:-:S02]  /*14a20*/  MOV R0, 0x40 ;  /* 0x0000004000007802 */ /* 0x000fc40000000f00 */
[C---:B------:R-:W-:Y:S01]  /*14a30*/  VIADD R183, R189.reuse, 0x800 ;  /* 0x00000800bdb77836 */ /* 0x040fe20000000000 */
[----:B------:R-:W5:Y:S01]  /*14a40*/  LDSM.16.M88.4 R40, [R190+0x7000] ;  /* 0x00700000be28783b */ /* 0x000f620000000200 */
[----:B------:R-:W-:Y:S01]  /*14a50*/  SEL R0, R0, 0xffffffc0, !P2 ;  /* 0xffffffc000007807 */ /* 0x000fe20005000000 */
[C---:B------:R-:W-:Y:S01]  /*14a60*/  VIADD R182, R189.reuse, 0x1000 ;  /* 0x00001000bdb67836 */ /* 0x040fe20000000000 */
[C---:B------:R-:W-:Y:S01]  /*14a70*/  IADD3 R179, R189.reuse, 0x2000, RZ ;  /* 0x00002000bdb37810 */ /* 0x040fe20007ffe0ff */
[----:B------:R-:W3:Y:S01]  /*14a80*/  LDSM.16.M88.4 R72, [R190+0x7800] ;  /* 0x00780000be48783b */ /* 0x000ee20000000200 */
[----:B------:R-:W-:Y:S01]  /*14a90*/  IADD3 R180, R0, R189, RZ ;  /* 0x000000bd00b47210 */ /* 0x000fe20007ffe0ff */
[----:B------:R-:W-:Y:S01]  /*14aa0*/  IMAD.IADD R187, R190, 0x1, R0 ;  /* 0x00000001bebb7824 */ /* 0x000fe200078e0200 */
[C---:B------:R-:W-:Y:S01]  /*14ab0*/  IADD3 R176, R189.reuse, 0x3800, RZ ;  /* 0x00003800bdb07810 */ /* 0x040fe20007ffe0ff */
[----:B------:R-:W4:Y:S01]  /*14ac0*/  LDSM.16.M88.4 R16, [R189] ;  /* 0x00000000bd10783b */ /* 0x000f220000000200 */
[----:B------:R-:W2:Y:S01]  /*14ad0*/  LDC R0, c[0x0][0x394] ;  /* 0x0000e500ff007b82 */ /* 0x000ea20000000800 */
[C---:B------:R-:W-:Y:S01]  /*14ae0*/  VIADD R181, R189.reuse, 0x1800 ;  /* 0x00001800bdb57836 */ /* 0x040fe20000000000 */
[C---:B------:R-:W-:Y:S01]  /*14af0*/  IADD3 R173, R189.reuse, 0x5000, RZ ;  /* 0x00005000bdad7810 */ /* 0x040fe20007ffe0ff */
[----:B------:R-:W4:Y:S01]  /*14b00*/  LDSM.16.M88.4 R68, [R189+0x800] ;  /* 0x00080000bd44783b */ /* 0x000f220000000200 */
[----:B------:R-:W-:-:S02]  /*14b10*/  VIADD R178, R189, 0x2800 ;  /* 0x00002800bdb27836 */ /* 0x000fc40000000000 */
[C---:B------:R-:W-:Y:S01]  /*14b20*/  VIADD R177, R189.reuse, 0x3000 ;  /* 0x00003000bdb17836 */ /* 0x040fe20000000000 */
[----:B------:R-:W4:Y:S01]  /*14b30*/  LDSM.16.M88.4 R56, [R189+0x1000] ;  /* 0x00100000bd38783b */ /* 0x000f220000000200 */
[C---:B------:R-:W-:Y:S02]  /*14b40*/  VIADD R175, R189.reuse, 0x4000 ;  /* 0x00004000bdaf7836 */ /* 0x040fe40000000000 */
[C---:B------:R-:W-:Y:S01]  /*14b50*/  VIADD R174, R189.reuse, 0x4800 ;  /* 0x00004800bdae7836 */ /* 0x040fe20000000000 */
[----:B------:R-:W4:Y:S01]  /*14b60*/  LDSM.16.M88.4 R52, [R189+0x1800] ;  /* 0x00180000bd34783b */ /* 0x000f220000000200 */
[----:B------:R-:W-:-:S03]  /*14b70*/  VIADD R172, R189, 0x5800 ;  /* 0x00005800bdac7836 */ /* 0x000fc60000000000 */
[----:B------:R-:W4:Y:S04]  /*14b80*/  LDSM.16.M88.4 R24, [R187+0x6000] ;  /* 0x00600000bb18783b */ /* 0x000f280000000200 */
[----:B------:R-:W4:Y:S01]  /*14b90*/  LDSM.16.M88.4 R20, [R187+0x6800] ;  /* 0x00680000bb14783b */ /* 0x000f220000000200 */
[----:B-1----:R-:W-:Y:S03]  /*14ba0*/  HMMA.16816.F32 R12, R32, R8, RZ ;  /* 0x00000008200c723c */ /* 0x002fe600000018ff */
[----:B------:R-:W-:Y:S01]  /*14bb0*/  LDSM.16.M88.4 R84, [R187+0x7800] ;  /* 0x00780000bb54783b */ /* 0x000fe20000000200 */
[----:B--2---:R-:W-:-:S03]  /*14bc0*/  IADD3 R0, R63, -R0, -R200 ;  /* 0x800000003f007210 */ /* 0x004fc60007ffe8c8 */
[----:B------:R-:W-:Y:S01]  /*14bd0*/  LDSM.16.M88.4 R76, [R2] ;  /* 0x00000000024c783b */ /* 0x000fe20000000200 */
[----:B------:R-:W-:Y:S01]  /*14be0*/  HMMA.16816.F32 R8, R32, R10, RZ ;  /* 0x0000000a2008723c */ /* 0x000fe200000018ff */
[----:B------:R-:W-:-:S05]  /*14bf0*/  VIADDMNMX R212, R0, R88, RZ, !PT ;  /* 0x0000005800d47246 */ /* 0x000fca00078001ff */
[C---:B------:R-:W-:Y:S06]  /*14c00*/  HMMA.16816.F32 R4, R32.reuse, R80, RZ ;  /* 0x000000502004723c */ /* 0x040fec00000018ff */
[C---:B------:R-:W-:Y:S06]  /*14c10*/  HMMA.16816.F32 R80, R32.reuse, R82, RZ ;  /* 0x000000522050723c */ /* 0x040fec00000018ff */
[C---:B-----5:R-:W-:Y:S06]  /*14c20*/  HMMA.16816.F32 R48, R32.reuse, R40, RZ ;  /* 0x000000282030723c */ /* 0x060fec00000018ff */
[C---:B------:R-:W-:Y:S06]  /*14c30*/  HMMA.16816.F32 R40, R32.reuse, R42, RZ ;  /* 0x0000002a2028723c */ /* 0x040fec00000018ff */
[C---:B---3--:R-:W-:Y:S06]  /*14c40*/  HMMA.16816.F32 R36, R32.reuse, R72, RZ ;  /* 0x000000482024723c */ /* 0x048fec00000018ff */
[----:B------:R-:W-:Y:S01]  /*14c50*/  HMMA.16816.F32 R32, R32, R74, RZ ;  /* 0x0000004a2020723c */ /* 0x000fe200000018ff */
[----:B------:R-:W-:Y:S05]  /*14c60*/  LDSM.16.M88.4 R72, [R180] ;  /* 0x00000000b448783b */ /* 0x000fea0000000200 */
[C---:B----4-:R-:W-:Y:S06]  /*14c70*/  HMMA.16816.F32 R12, R64.reuse, R16, R12 ;  /* 0x00000010400c723c */ /* 0x050fec000000180c */
        /* <DEDUP_REMOVED lines=202> */
.L_x_3067:
[----:B------:R-:W1:Y:S02]  /*15920*/  LDC R4, c[0x0][0x248] ;  /* 0x00009200ff047b82 */ /* 0x000e640000000800 */
[----:B-1----:R-:W-:-:S04]  /*15930*/  LEA R4, -R4, RZ, 0x6 ;  /* 0x000000ff04047211 */ /* 0x002fc800078e31ff */
[----:B------:R-:W-:-:S07]  /*15940*/  SHF.R.S32.HI R7, RZ, 0x1f, R4 ;  /* 0x0000001fff077819 */ /* 0x000fce0000011404 */
.L_x_3068:
        /* <DEDUP_REMOVED lines=50> */
[CC--:B------:R-:W-:Y:S01]  /*15c70*/  @P5 LEA.HI.X R49, R4.reuse, R207.reuse, R5, 0x1, P4 ;  /* 0x000000cf04315211 */ /* 0x0c0fe200020f0c05 */
[----:B------:R-:W-:Y:S01]  /*15c80*/  @!PT LDS RZ, [RZ] ;  /* 0x00000000fffff984 */ /* 0x000fe20000000800 */
[----:B------:R-:W-:Y:S01]  /*15c90*/  @!PT LDS RZ, [RZ] ;  /* 0x00000000fffff984 */ /* 0x000fe20000000800 */
[----:B------:R-:W-:Y:S01]  /*15ca0*/  @!PT LDS RZ, [RZ] ;  /* 0x00000000fffff984 */ /* 0x000fe20000000800 */
[----:B------:R1:W-:Y:S01]  /*15cb0*/  @P2 LDGSTS.E.BYPASS.LTC128B.128 [R204+0x8800], desc[UR6][R22.64+0x80] ;  /* 0x0880008016cc2fae */ /* 0x0003e2000b901d46 */
[C---:B------:R-:W-:Y:S02]  /*15cc0*/  @P2 LEA R30, P4, R7.reuse, UR10, 0x1 ;  /* 0x0000000a071e2c11 */ /* 0x040fe4000f8808ff */
        /* <DEDUP_REMOVED lines=56> */
.L_x_3066:
        /* <DEDUP_REMOVED lines=10> */
[----:B------:R-:W-:Y:S01]  /*160f0*/  ISETP.GE.AND P0, PT, R4, R210, PT ;  /* 0x000000d20400720c */ /* 0x000fe20003f06270 */
[C---:B------:R-:W-:Y:S01]  /*16100*/  IMAD R185, R45.reuse, 0x2, R188 ;  /* 0x000000022db97824 */ /* 0x040fe200078e02bc */
        /* <DEDUP_REMOVED lines=20> */
[-C--:B------:R-:W-:Y:S01]  /*16250*/  ISETP.LT.OR P1, PT, R44, R211.reuse, P1 ;  /* 0x000000d32c00720c */ /* 0x080fe20000f21670 */
        /* <DEDUP_REMOVED lines=10> */
[----:B------:R-:W-:Y:S01]  /*16300*/  FSEL R31, R9, -INF , !P5 ;  /* 0xff800000091f7808 */ /* 0x000fe20006800000 */
[----:B------:R-:W-:Y:S01]  /*16310*/  LDSM.16.MT88.4 R140, [R188+0xc800] ;  /* 0x00c80000bc8c783b */ /* 0x000fe20000004200 */
[----:B------:R-:W-:Y:S02]  /*16320*/  FSEL R21, R11, -INF , !P0 ;  /* 0xff8000000b157808 */ /* 0x000fe40004000000 */
[C---:B------:R-:W-:Y:S02]  /*16330*/  ISETP.GE.AND P5, PT, R4.reuse, R209, PT ;  /* 0x000000d10400720c */ /* 0x040fe40003fa6270 */
[----:B------:R-:W-:-:S02]  /*16340*/  ISETP.GE.AND P0, PT, R4, R210, PT ;  /* 0x000000d20400720c */ /* 0x000fc40003f06270 */
[CC--:B------:R-:W-:Y:S02]  /*16350*/  ISETP.LT.OR P1, PT, R0.reuse, R212.reuse, P1 ;  /* 0x000000d40000720c */ /* 0x0c0fe40000f21670 */
[-C--:B------:R-:W-:Y:S01]  /*16360*/  ISETP.LT.OR P2, PT, R0, R211.reuse, P2 ;  /* 0x000000d30000720c */ /* 0x080fe20001741670 */
[----:B------:R-:W-:Y:S01]  /*16370*/  VIADD R0, R44, 0x18 ;  /* 0x000000182c007836 */ /* 0x000fe20000000000 */
        /* <DEDUP_REMOVED lines=42> */
[----:B------:R-:W-:Y:S02]  /*16620*/  ISETP.GE.AND P0, PT, R6, R210, PT ;  /* 0x000000d20600720c */ /* 0x000fe40003f06270 */
        /* <DEDUP_REMOVED lines=23> */
[----:B------:R-:W-:Y:S01]  /*167a0*/  VIADD R0, R44, 0x38 ;  /* 0x000000382c007836 */ /* 0x000fe20000000000 */
        /* <DEDUP_REMOVED lines=37> */
[----:B------:R-:W-:Y:S02]  /*16a00*/  FSEL R193, R34, -INF , !P1 ;  /* 0xff80000022c17808 */ /* 0x000fe40004800000 */
        /* <DEDUP_REMOVED lines=323> */
[----:B------:R-:W-:-:S04]  /*17e40*/  IMAD.WIDE.U32 R6, R6, UR4, R8 ;  /* 0x0000000406067c25 */ /* 0x000fc8000f8e0008 */
[----:B------:R-:W-:Y:S01]  /*17e50*/  IMAD.MOV.U32 R9, RZ, RZ, R6 ;  /* 0x000000ffff097224 */ /* 0x000fe200078e0006 */
[----:B------:R-:W-:Y:S01]  /*17e60*/  IADD3 R4, R7, R5, RZ ;  /* 0x0000000507047210 */ /* 0x000fe20007ffe0ff */
[----:B------:R-:W-:Y:S06]  /*17e70*/  BRA `(.L_x_3071) ;  /* 0x00000000000c7947 */ /* 0x000fec0003800000 */
.L_x_3070:
[----:B------:R-:W1:Y:S02]  /*17e80*/  LDC R9, c[0x0][0x250] ;  /* 0x00009400ff097b82 */ /* 0x000e640000000800 */
[----:B-1----:R-:W-:-:S04]  /*17e90*/  LEA R9, -R9, RZ, 0x6 ;  /* 0x000000ff09097211 */ /* 0x002fc800078e31ff */
[----:B------:R-:W-:-:S07]  /*17ea0*/  SHF.R.S32.HI R4, RZ, 0x1f, R9 ;  /* 0x0000001fff047819 */ /* 0x000fce0000011409 */
.L_x_3071:
[C---:B------:R-:W-:Y:S01]  /*17eb0*/  LOP3.LUT P5, RZ, R205.reuse, 0x2, RZ, 0xc0, !PT ;  /* 0x00000002cdff7812 */ /* 0x040fe200078ac0ff */
[----:B------:R-:W-:Y:S01]  /*17ec0*/  ULDC.64 UR4, c[0x0][0x220] ;  /* 0x0000880000047ab9 */ /* 0x000fe20000000a00 */
[C---:B------:R-:W-:Y:S02]  /*17ed0*/  LOP3.LUT P4, RZ, R205.reuse, 0x4, RZ, 0xc0, !PT ;  /* 0x00000004cdff7812 */ /* 0x040fe4000788c0ff */
[----:B------:R-:W-:Y:S02]  /*17ee0*/  LOP3.LUT P1, RZ, R205, 0x1, RZ, 0xc0, !PT ;  /* 0x00000001cdff7812 */ /* 0x000fe4000782c0ff */
[----:B------:R-:W-:-:S04]  /*17ef0*/  LEA R218, P6, R9, R156, 0x1 ;  /* 0x0000009c09da7211 */ /* 0x000fc800078c08ff */
[----:B------:R-:W-:-:S03]  /*17f00*/  LEA.HI.X R219, R9, R157, R4, 0x1, P6 ;  /* 0x0000009d09db7211 */ /* 0x000fc600030f0c04 */
[CC--:B------:R-:W-:Y:S02]  /*17f10*/  @P5 IADD3 R7, P2, R9.reuse, R136.reuse, RZ ;  /* 0x0000008809075210 */ /* 0x0c0fe40007f5e0ff */
[----:B------:R-:W-:Y:S02]  /*17f20*/  @P4 IADD3 R5, P0, R9, R136, RZ ;  /* 0x0000008809054210 */ /* 0x000fe40007f1e0ff */
[----:B------:R-:W-:Y:S01]  /*17f30*/  @!PT LDS RZ, [RZ] ;  /* 0x00000000fffff984 */ /* 0x000fe20000000800 */
[----:B------:R-:W-:Y:S01]  /*17f40*/  @!PT LDS RZ, [RZ] ;  /* 0x00000000fffff984 */ /* 0x000fe20000000800 */
[----:B------:R-:W-:Y:S01]  /*17f50*/  @!PT LDS RZ, [RZ] ;  /* 0x00000000fffff984 */ /* 0x000fe20000000800 */
[----:B------:R-:W-:Y:S01]  /*17f60*/  @P1 LDGSTS.E.BYPASS.LTC128B.128 [R204+0xc000], desc[UR6][R218.64] ;  /* 0x0c000000dacc1fae */ /* 0x000fe2000b901d46 */
[C-C-:B------:R-:W-:Y:S01]  /*17f70*/  @P5 IMAD.X R6, R4.reuse, 0x1, R133.reuse, P2 ;  /* 0x0000000104065824 */ /* 0x140fe200010e0685 */
[----:B------:R-:W-:Y:S01]  /*17f80*/  @P5 LEA R18, P2, R7, UR4, 0x1 ;  /* 0x0000000407125c11 */ /* 0x000fe2000f8408ff */
[----:B------:R-:W-:Y:S01]  /*17f90*/  @P4 IMAD.X R0, R4, 0x1, R133, P0 ;  /* 0x0000000104004824 */ /* 0x000fe200000e0685 */
[----:B------:R-:W-:Y:S01]  /*17fa0*/  @P4 LEA R12, P0, R5, UR4, 0x1 ;  /* 0x00000004050c4c11 */ /* 0x000fe2000f8008ff */
[----:B------:R-:W-:Y:S01]  /*17fb0*/  @!P1 STS.128 [R204+0xc000], RZ ;  /* 0x00c000ffcc009388 */ /* 0x000fe20000000c00 */
[----:B------:R-:W-:-:S02]  /*17fc0*/  @P5 LEA.HI.X R19, R7, UR5, R6, 0x1, P2 ;  /* 0x0000000507135c11 */ /* 0x000fc400090f0c06 */
[----:B------:R-:W-:Y:S02]  /*17fd0*/  IADD3 R7, P2, R197, R9, RZ ;  /* 0x00000009c5077210 */ /* 0x000fe40007f5e0ff */
[----:B------:R-:W-:Y:S01]  /*17fe0*/  @P4 LEA.HI.X R13, R5, UR5, R0, 0x1, P0 ;  /* 0x00000005050d4c11 */ /* 0x000fe200080f0c00 */
[----:B------:R-:W-:Y:S01]  /*17ff0*/  @!PT LDS RZ, [RZ] ;  /* 0x00000000fffff984 */ /* 0x000fe20000000800 */
[----:B------:R-:W-:Y:S01]  /*18000*/  @!PT LDS RZ, [RZ] ;  /* 0x00000000fffff984 */ /* 0x000fe20000000800 */
[----:B------:R-:W-:Y:S01]  /*18010*/  @!PT LDS RZ, [RZ] ;  /* 0x00000000fffff984 */ /* 0x000fe20000000800 */
[----:B------:R-:W-:Y:S01]  /*18020*/  @P5 LDGSTS.E.BYPASS.LTC128B.128 [R204+0xe000], desc[UR6][R18.64+0x80] ;  /* 0x0e00008012cc5fae */ /* 0x000fe2000b901d46 */
[C---:B------:R-:W-:Y:S01]  /*18030*/  @P5 IADD3 R9, P0, R7.reuse, R136, RZ ;  /* 0x0000008807095210 */ /* 0x040fe20007f1e0ff */
[----:B------:R-:W-:Y:S01]  /*18040*/  IMAD.X R4, R196, 0x1, R4, P2 ;  /* 0x00000001c4047824 */ /* 0x000fe200010e0604 */
[----:B------:R-:W-:Y:S01]  /*18050*/  @P1 LEA R16, P2, R7, R156, 0x1 ;  /* 0x0000009c07101211 */ /* 0x000fe200078408ff */
[----:B------:R-:W-:Y:S01]  /*18060*/  @!P5 STS.128 [R204+0xe000], RZ ;  /* 0x00e000ffcc00d388 */ /* 0x000fe20000000c00 */
[----:B------:R-:W-:Y:S01]  /*18070*/  @P5 LEA R14, P6, R9, UR4, 0x1 ;  /* 0x00000004090e5c11 */ /* 0x000fe2000f8c08ff */
[----:B------:R-:W-:Y:S01]  /*18080*/  @P5 IMAD.X R0, R4, 0x1, R133, P0 ;  /* 0x0000000104005824 */ /* 0x000fe200000e0685 */
[C---:B------:R-:W-:Y:S01]  /*18090*/  @P1 LEA.HI.X R17, R7.reuse, R157, R4, 0x1, P2 ;  /* 0x0000009d07111211 */ /* 0x040fe200010f0c04 */
[----:B------:R-:W-:Y:S01]  /*180a0*/  @!PT LDS RZ, [RZ] ;  /* 0x00000000fffff984 */ /* 0x000fe20000000800 */
[----:B------:R-:W-:Y:S01]  /*180b0*/  @!PT LDS RZ, [RZ] ;  /* 0x00000000fffff984 */ /* 0x000fe20000000800 */
[----:B------:R-:W-:Y:S01]  /*180c0*/  @!PT LDS RZ, [RZ] ;  /* 0x00000000fffff984 */ /* 0x000fe20000000800 */
[----:B------:R-:W-:Y:S01]  /*180d0*/  @P4 LDGSTS.E.BYPASS.LTC128B.128 [R204+0x10000], desc[UR6][R12.64+0x100] ;  /* 0x100001000ccc4fae */ /* 0x000fe2000b901d46 */
[----:B------:R-:W-:-:S02]  /*180e0*/  @P4 IADD3 R5, P0, R7, R136, RZ ;  /* 0x0000008807054210 */ /* 0x000fc40007f1e0ff */
[----:B------:R-:W-:Y:S01]  /*180f0*/  IADD3 R7, P2, R197, R7, RZ ;  /* 0x00000007c5077210 */ /* 0x000fe20007f5e0ff */
[----:B------:R-:W-:Y:S01]  /*18100*/  @!P4 STS.128 [R204+0x10000], RZ ;  /* 0x010000ffcc00c388 */ /* 0x000fe20000000c00 */
[----:B------:R-:W-:Y:S01]  /*18110*/  @P5 LEA.HI.X R15, R9, UR5, R0, 0x1, P6 ;  /* 0x00000005090f5c11 */ /* 0x000fe2000b0f0c00 */
[--C-:B------:R-:W-:Y:S01]  /*18120*/  @P4 IMAD.X R0, R4, 0x1, R133.reuse, P0 ;  /* 0x0000000104004824 */ /* 0x100fe200000e0685 */
[----:B------:R-:W-:Y:S01]  /*18130*/  @P4 LEA R10, P0, R5, UR4, 0x1 ;  /* 0x00000004050a4c11 */ /* 0x000fe2000f8008ff */
[----:B------:R-:W-:Y:S01]  /*18140*/  IMAD.X R4, R196, 0x1, R4, P2 ;  /* 0x00000001c4047824 */ /* 0x000fe200010e0604 */
[-C--:B------:R-:W-:Y:S01]  /*18150*/  @P5 IADD3 R6, P2, R7, R136.reuse, RZ ;  /* 0x0000008807065210 */ /* 0x080fe20007f5e0ff */
[----:B------:R-:W-:Y:S01]  /*18160*/  @!PT LDS RZ, [RZ] ;  /* 0x00000000fffff984 */ /* 0x000fe20000000800 */
[----:B------:R-:W-:Y:S01]  /*18170*/  @!PT LDS RZ, [RZ] ;  /* 0x00000000fffff984 */ /* 0x000fe20000000800 */
[----:B------:R-:W-:Y:S01]  /*18180*/  @!PT LDS RZ, [RZ] ;  /* 0x00000000fffff984 */ /* 0x000fe20000000800 */
[----:B------:R1:W-:Y:S01]  /*18190*/  @P1 LDGSTS.E.BYPASS.LTC128B.128 [R204+0xc800], desc[UR6][R16.64] ;  /* 0x0c80000010cc1fae */ /* 0x0003e2000b901d46 */
[----:B------:R-:W-:Y:S02]  /*181a0*/  @P4 LEA.HI.X R11, R5, UR5, R0, 0x1, P0 ;  /* 0x00000005050b4c11 */ /* 0x000fe400080f0c00 */
[C---:B------:R-:W-:Y:S01]  /*181b0*/  @P4 IADD3 R0, P0, R7.reuse, R136, RZ ;  /* 0x0000008807004210 */ /* 0x040fe20007f1e0ff */
[----:B------:R-:W-:Y:S01]  /*181c0*/  @P5 IMAD.X R5, R4, 0x1, R133, P2 ;  /* 0x0000000104055824 */ /* 0x000fe200010e0685 */
[C---:B------:R-:W-:Y:S01]  /*181d0*/  @P5 LEA R20, P2, R6.reuse, UR4, 0x1 ;  /* 0x0000000406145c11 */ /* 0x040fe2000f8408ff */
[----:B------:R-:W-:Y:S03]  /*181e0*/  @!P1 STS.128 [R204+0xc800], RZ ;  /* 0x00c800ffcc009388 */ /* 0x000fe60000000c00 */
[----:B------:R-:W-:Y:S01]  /*181f0*/  @P5 LEA.HI.X R21, R6, UR5, R5, 0x1, P2 ;  /* 0x0000000506155c11 */ /* 0x000fe200090f0c05 */
[----:B------:R-:W-:Y:S01]  /*18200*/  @P4 IMAD.X R5, R4, 0x1, R133, P0 ;  /* 0x0000000104054824 */ /* 0x000fe200000e0685 */
[----:B------:R-:W-:Y:S01]  /*18210*/  @P1 LEA R6, P6, R7, R156, 0x1 ;  /* 0x0000009c07061211 */ /* 0x000fe200078c08ff */
[----:B------:R-:W-:Y:S01]  /*18220*/  @!PT LDS RZ, [RZ] ;  /* 0x00000000fffff984 */ /* 0x000fe20000000800 */
[----:B------:R-:W-:Y:S01]  /*18230*/  @!PT LDS RZ, [RZ] ;  /* 0x00000000fffff984 */ /* 0x000fe20000000800 */
[----:B------:R-:W-:Y:S01]  /*18240*/  @!PT LDS RZ, [RZ] ;  /* 0x00000000fffff984 */ /* 0x000fe20000000800 */
[----:B------:R-:W-:Y:S01]  /*18250*/  @P5 LDGSTS.E.BYPASS.LTC128B.128 [R204+0xe800], desc[UR6][R14.64+0x80] ;  /* 0x0e8000800ecc5fae */ /* 0x000fe2000b901d46 */
[----:B------:R-:W-:-:S02]  /*18260*/  IADD3 R9, P2, R197, R7, RZ ;  /* 0x00000007c5097210 */ /* 0x000fc40007f5e0ff */
[----:B------:R-:W-:Y:S01]  /*18270*/  @P4 LEA R22, P0, R0, UR4, 0x1 ;  /* 0x0000000400164c11 */ /* 0x000fe2000f8008ff */
[----:B------:R-:W-:Y:S01]  /*18280*/  @!P5 STS.128 [R204+0xe800], RZ ;  /* 0x00e800ffcc00d388 */ /* 0x000fe20000000c00 */
[--C-:B------:R-:W-:Y:S01]  /*18290*/  @P1 LEA.HI.X R7, R7, R157, R4.reuse, 0x1, P6 ;  /* 0x0000009d07071211 */ /* 0x100fe200030f0c04 */
[----:B------:R-:W-:Y:S01]  /*182a0*/  IMAD.X R4, R196, 0x1, R4, P2 ;  /* 0x00000001c4047824 */ /* 0x000fe200010e0604 */
[----:B------:R-:W-:Y:S01]  /*182b0*/  @P4 LEA.HI.X R23, R0, UR5, R5, 0x1, P0 ;  /* 0x0000000500174c11 */ /* 0x000fe200080f0c05 */
[----:B------:R-:W-:Y:S01]  /*182c0*/  @!PT LDS RZ, [RZ] ;  /* 0x00000000fffff984 */ /* 0x000fe20000000800 */
[----:B------:R-:W-:Y:S01]  /*182d0*/  @!PT LDS RZ, [RZ] ;  /* 0x00000000fffff984 */ /* 0x000fe20000000800 */
[----:B------:R-:W-:Y:S01]  /*182e0*/  @!PT LDS RZ, [RZ] ;  /* 0x00000000fffff984 */ /* 0x000fe20000000800 */
[----:B------:R-:W-:Y:S01]  /*182f0*/  @P4 LDGSTS.E.BYPASS.LTC128B.128 [R204+0x10800], desc[UR6][R10.64+0x100] ;  /* 0x108001000acc4fae */ /* 0x000fe2000b901d46 */
[CC--:B------:R-:W-:Y:S02]  /*18300*/  @P5 IADD3 R0, P2, R9.reuse, R136.reuse, RZ ;  /* 0x0000008809005210 */ /* 0x0c0fe40007f5e0ff */
[C---:B------:R-:W-:Y:S01]  /*18310*/  @P4 IADD3 R136, P0, R9.reuse, R136, RZ ;  /* 0x0000008809884210 */ /* 0x040fe20007f1e0ff */
[----:B------:R-:W-:Y:S01]  /*18320*/  @!P4 STS.128 [R204+0x10800], RZ ;  /* 0x010800ffcc00c388 */ /* 0x000fe20000000c00 */
[----:B------:R-:W-:Y:S01]  /*18330*/  @P1 LEA R8, P6, R9, R156, 0x1 ;  /* 0x0000009c09081211 */ /* 0x000fe200078c08ff */
[----:B------:R-:W-:-:S02]  /*18340*/  @P5 IMAD.X R5, R4, 0x1, R133, P2 ;  /* 0x0000000104055824 */ /* 0x000fc400010e0685 */
[----:B------:R-:W-:Y:S01]  /*18350*/  @P4 IMAD.X R133, R4, 0x1, R133, P0 ;  /* 0x0000000104854824 */ /* 0x000fe200000e0685 */
[----:B------:R-:W-:Y:S01]  /*18360*/  @P1 LEA.HI.X R9, R9, R157, R4, 0x1, P6 ;  /* 0x0000009d09091211 */ /* 0x000fe200030f0c04 */
[----:B------:R-:W-:Y:S01]  /*18370*/  @!PT LDS RZ, [RZ] ;  /* 0x00000000fffff984 */ /* 0x000fe20000000800 */
[----:B------:R-:W-:Y:S01]  /*18380*/  @!PT LDS RZ, [RZ] ;  /* 0x00000000fffff984 */ /* 0x000fe20000000800 */
[----:B------:R-:W-:Y:S01]  /*18390*/  @!PT LDS RZ, [RZ] ;  /* 0x00000000fffff984 */ /* 0x000fe20000000800 */
[----:B------:R-:W-:Y:S01]  /*183a0*/  @P1 LDGSTS.E.BYPASS.LTC128B.128 [R204+0xd000], desc[UR6][R6.64] ;  /* 0x0d00000006cc1fae */ /* 0x000fe2000b901d46 */
[----:B------:R-:W-:Y:S02]  /*183b0*/  @P5 LEA R4, P2, R0, UR4, 0x1 ;  /* 0x0000000400045c11 */ /* 0x000fe4000f8408ff */
[----:B------:R-:W-:Y:S01]  /*183c0*/  @P4 LEA R138, P0, R136, UR4, 0x1 ;  /* 0x00000004888a4c11 */ /* 0x000fe2000f8008ff */
[----:B------:R-:W-:Y:S01]  /*183d0*/  @!P1 STS.128 [R204+0xd000], RZ ;  /* 0x00d000ffcc009388 */ /* 0x000fe20000000c00 */
[----:B------:R-:W-:Y:S02]  /*183e0*/  @P5 LEA.HI.X R5, R0, UR5, R5, 0x1, P2 ;  /* 0x0000000500055c11 */ /* 0x000fe400090f0c05 */
[----:B------:R-:W-:Y:S01]  /*183f0*/  @P4 LEA.HI.X R139, R136, UR5, R133, 0x1, P0 ;  /* 0x00000005888b4c11 */ /* 0x000fe200080f0c85 */
        /* <DEDUP_REMOVED lines=25> */
[----:B------:R-:W-:Y:S04]  /*18590*/  LDSM.16.M88.4 R152, [R191] ;  /* 0x00000000bf98783b */ /* 0x000fe80000000200 */
[----:B------:R-:W5:Y:S04]  /*185a0*/  LDSM.16.M88.4 R24, [R190+0x6000] ;  /* 0x00600000be18783b */ /* 0x000f680000000200 */
[----:B-1----:R-:W1:Y:S04]  /*185b0*/  LDSM.16.M88.4 R16, [R190+0x6800] ;  /* 0x00680000be10783b */ /* 0x002e680000000200 */
[----:B------:R-:W-:Y:S04]  /*185c0*/  LDSM.16.M88.4 R32, [R192] ;  /* 0x00000000c020783b */ /* 0x000fe80000000200 */
[----:B--2---:R-:W2:Y:S04]  /*185d0*/  LDSM.16.M88.4 R8, [R189] ;  /* 0x00000000bd08783b */ /* 0x004ea80000000200 */
[----:B------:R-:W2:Y:S04]  /*185e0*/  LDSM.16.M88.4 R160, [R190+0x7000] ;  /* 0x00700000bea0783b */ /* 0x000ea80000000200 */
[----:B------:R-:W2:Y:S04]  /*185f0*/  LDSM.16.M88.4 R144, [R190+0x7800] ;  /* 0x00780000be90783b */ /* 0x000ea80000000200 */
[----:B---3--:R-:W3:Y:S04]  /*18600*/  LDSM.16.M88.4 R4, [R183] ;  /* 0x00000000b704783b */ /* 0x008ee80000000200 */
[----:B----4-:R-:W-:Y:S04]  /*18610*/  LDSM.16.M88.4 R136, [R135] ;  /* 0x000000008788783b */ /* 0x010fe80000000200 */
[----:B------:R-:W4:Y:S04]  /*18620*/  LDSM.16.M88.4 R12, [R187+0x6000] ;  /* 0x00600000bb0c783b */ /* 0x000f280000000200 */
[----:B------:R-:W4:Y:S01]  /*18630*/  LDSM.16.M88.4 R220, [R182] ;  /* 0x00000000b6dc783b */ /* 0x000f220000000200 */
[C---:B-----5:R-:W-:Y:S03]  /*18640*/  HMMA.16816.F32 R28, R152.reuse, R24, RZ ;  /* 0x00000018981c723c */ /* 0x060fe600000018ff */
[----:B------:R-:W5:Y:S04]  /*18650*/  LDSM.16.M88.4 R168, [R181] ;  /* 0x00000000b5a8783b */ /* 0x000f680000000200 */
[----:B------:R-:W5:Y:S01]  /*18660*/  LDSM.16.M88.4 R140, [R187+0x6800] ;  /* 0x00680000bb8c783b */ /* 0x000f620000000200 */
[C---:B-1----:R-:W-:Y:S03]  /*18670*/  HMMA.16816.F32 R20, R152.reuse, R16, RZ ;  /* 0x000000109814723c */ /* 0x042fe600000018ff */
[----:B------:R-:W-:Y:S03]  /*18680*/  LDSM.16.M88.4 R224, [R187+0x7000] ;  /* 0x00700000bbe0783b */ /* 0x000fe60000000200 */
[C---:B------:R-:W-:Y:S01]  /*18690*/  HMMA.16816.F32 R24, R152.reuse, R26, RZ ;  /* 0x0000001a9818723c */ /* 0x040fe200000018ff */
[----:B------:R-:W-:Y:S01]  /*186a0*/  LDSM.16.M88.4 R148, [R187+0x7800] ;  /* 0x00780000bb94783b */ /* 0x000fe20000000200 */
[----:B------:R-:W1:Y:S04]  /*186b0*/  S2R R0, SR_TID.X ;  /* 0x0000000000007919 */ /* 0x000e680000002100 */
[----:B------:R-:W-:Y:S01]  /*186c0*/  HMMA.16816.F32 R16, R152, R18, RZ ;  /* 0x000000129810723c */ /* 0x000fe200000018ff */
[----:B------:R-:W0:Y:S05]  /*186d0*/  LDGDEPBAR ;  /* 0x00000000000079af */ /* 0x000e2a0000000000 */
[----:B--2---:R-:W-:Y:S06]  /*186e0*/  HMMA.16816.F32 R28, R32, R8, R28 ;  /* 0x00000008201c723c */ /* 0x004fec000000181c */
[C---:B------:R-:W-:Y:S06]  /*186f0*/  HMMA.16816.F32 R164, R152.reuse, R160, RZ ;  /* 0x000000a098a4723c */ /* 0x040fec00000018ff */
[C---:B------:R-:W-:Y:S06]  /*18700*/  HMMA.16816.F32 R160, R152.reuse, R162, RZ ;  /* 0x000000a298a0723c */ /* 0x040fec00000018ff */
[C---:B------:R-:W-:Y:S06]  /*18710*/  HMMA.16816.F32 R156, R152.reuse, R144, RZ ;  /* 0x00000090989c723c */ /* 0x040fec00000018ff */
[----:B------:R-:W-:Y:S01]  /*18720*/  HMMA.16816.F32 R152, R152, R146, RZ ;  /* 0x000000929898723c */ /* 0x000fe200000018ff */
[----:B------:R-:W-:Y:S01]  /*18730*/  LDSM.16.M88.4 R144, [R2] ;  /* 0x000000000290783b */ /* 0x000fe20000000200 */
[----:B-1----:R-:W-:-:S04]  /*18740*/  IMAD.SHL.U32 R0, R0, 0x2, RZ ;  /* 0x0000000200007824 */ /* 0x002fc800078e00ff */
[C---:B------:R-:W-:Y:S01]  /*18750*/  HMMA.16816.F32 R24, R32.reuse, R10, R24 ;  /* 0x0000000a2018723c */ /* 0x040fe20000001818 */
[----:B------:R-:W1:Y:S05]  /*18760*/  LDSM.16.M88.4 R8, [R180] ;  /* 0x00000000b408783b */ /* 0x000e6a0000000200 */
[C---:B---3--:R-:W-:Y:S06]  /*18770*/  HMMA.16816.F32 R20, R32.reuse, R4, R20 ;  /* 0x000000042014723c */ /* 0x048fec0000001814 */
[----:B------:R-:W-:Y:S01]  /*18780*/  HMMA.16816.F32 R16, R32, R6, R16 ;  /* 0x000000062010723c */ /* 0x000fe20000001810 */
[----:B------:R-:W2:Y:S05]  /*18790*/  LDSM.16.M88.4 R4, [R180+0x800] ;  /* 0x00080000b404783b */ /* 0x000eaa0000000200 */
[----:B----4-:R-:W-:Y:S06]  /*187a0*/  HMMA.16816.F32 R28, R136, R12, R28 ;  /* 0x0000000c881c723c */ /* 0x010fec000000181c */
[C---:B------:R-:W-:Y:S06]  /*187b0*/  HMMA.16816.F32 R164, R32.reuse, R220, R164 ;  /* 0x000000dc20a4723c */ /* 0x040fec00000018a4 */
[C---:B------:R-:W-:Y:S01]  /*187c0*/  HMMA.16816.F32 R160, R32.reuse, R222, R160 ;  /* 0x000000de20a0723c */ /* 0x040fe200000018a0 */
[----:B------:R-:W-:Y:S05]  /*187d0*/  LDSM.16.M88.4 R220, [R180+0x1000] ;  /* 0x00100000b4dc783b */ /* 0x000fea0000000200 */
[C---:B-----5:R-:W-:Y:S06]  /*187e0*/  HMMA.16816.F32 R156, R32.reuse, R168, R156 ;  /* 0x000000a8209c723c */ /* 0x060fec000000189c */
[----:B------:R-:W-:Y:S01]  /*187f0*/  HMMA.16816.F32 R152, R32, R170, R152 ;  /* 0x000000aa2098723c */ /* 0x000fe20000001898 */
[----:B------:R-:W-:Y:S04]  /*18800*/  LDSM.16.M88.4 R32, [R191+0x2000] ;  /* 0x00200000bf20783b */ /* 0x000fe80000000200 */
[----:B------:R-:W-:Y:S01]  /*18810*/  LDSM.16.M88.4 R168, [R180+0x1800] ;  /* 0x00180000b4a8783b */ /* 0x000fe20000000200 */
[C---:B------:R-:W-:Y:S03]  /*18820*/  HMMA.16816.F32 R24, R136.reuse, R14, R24 ;  /* 0x0000000e8818723c */ /* 0x040fe60000001818 */
[----:B------:R-:W3:Y:S03]  /*18830*/  LDSM.16.M88.4 R12, [R190+0x8000] ;  /* 0x00800000be0c783b */ /* 0x000ee60000000200 */
[C---:B------:R-:W-:Y:S06]  /*18840*/  HMMA.16816.F32 R20, R136.reuse, R140, R20 ;  /* 0x0000008c8814723c */ /* 0x040fec0000001814 */
[----:B------:R-:W-:Y:S01]  /*18850*/  HMMA.16816.F32 R16, R136, R142, R16 ;  /* 0x0000008e8810723c */ /* 0x000fe20000001810 */
[----:B------:R-:W4:Y:S05]  /*18860*/  LDSM.16.M88.4 R140, [R190+0x8800] ;  /* 0x00880000be8c783b */ /* 0x000f2a0000000200 */
        /* <DEDUP_REMOVED lines=8> */
[C---:B------:R-:W-:Y:S03]  /*188f0*/  HMMA.16816.F32 R24, R144.reuse, R10, R24 ;  /* 0x0000000a9018723c */ /* 0x040fe60000001818 */
[----:B------:R-:W1:Y:S03]  /*18900*/  LDSM.16.M88.4 R8, [R179] ;  /* 0x00000000b308783b */ /* 0x000e660000000200 */
[C---:B--2---:R-:W-:Y:S06]  /*18910*/  HMMA.16816.F32 R20, R144.reuse, R4, R20 ;  /* 0x000000049014723c */ /* 0x044fec0000001814 */
[----:B------:R-:W-:Y:S01]  /*18920*/  HMMA.16816.F32 R16, R144, R6, R16 ;  /* 0x000000069010723c */ /* 0x000fe20000001810 */
[----:B------:R-:W2:Y:S05]  /*18930*/  LDSM.16.M88.4 R4, [R178] ;  /* 0x00000000b204783b */ /* 0x000eaa0000000200 */
[----:B---3--:R-:W-:Y:S06]  /*18940*/  HMMA.16816.F32 R28, R32, R12, R28 ;  /* 0x0000000c201c723c */ /* 0x008fec000000181c */
[C---:B------:R-:W-:Y:S06]  /*18950*/  HMMA.16816.F32 R164, R144.reuse, R220, R164 ;  /* 0x000000dc90a4723c */ /* 0x040fec00000018a4 */
[C---:B------:R-:W-:Y:S01]  /*18960*/  HMMA.16816.F32 R160, R144.reuse, R222, R160 ;  /* 0x000000de90a0723c */ /* 0x040fe200000018a0 */
[----:B------:R-:W-:Y:S05]  /*18970*/  LDSM.16.M88.4 R220, [R177] ;  /* 0x00000000b1dc783b */ /* 0x000fea0000000200 */
[C---:B------:R-:W-:Y:S06]  /*18980*/  HMMA.16816.F32 R156, R144.reuse, R168, R156 ;  /* 0x000000a8909c723c */ /* 0x040fec000000189c */
[----:B------:R-:W-:Y:S01]  /*18990*/  HMMA.16816.F32 R152, R144, R170, R152 ;  /* 0x000000aa9098723c */ /* 0x000fe20000001898 */
[----:B------:R-:W-:Y:S04]  /*189a0*/  LDSM.16.M88.4 R144, [R187+0x8000] ;  /* 0x00800000bb90783b */ /* 0x000fe80000000200 */
[----:B------:R-:W-:Y:S01]  /*189b0*/  LDSM.16.M88.4 R168, [R176] ;  /* 0x00000000b0a8783b */ /* 0x000fe20000000200 */
[C---:B------:R-:W-:Y:S03]  /*189c0*/  HMMA.16816.F32 R24, R32.reuse, R14, R24 ;  /* 0x0000000e2018723c */ /* 0x040fe60000001818 */
[----:B------:R-:W3:Y:S03]  /*189d0*/  LDSM.16.M88.4 R12, [R135+0x2000] ;  /* 0x00200000870c783b */ /* 0x000ee60000000200 */
[C---:B----4-:R-:W-:Y:S06]  /*189e0*/  HMMA.16816.F32 R20, R32.reuse, R140, R20 ;  /* 0x0000008c2014723c */ /* 0x050fec0000001814 */
        /* <DEDUP_REMOVED lines=11> */
[----:B------:R-:W1:Y:S03]  /*18aa0*/  LDSM.16.M88.4 R8, [R180+0x2000] ;  /* 0x00200000b408783b */ /* 0x000e660000000200 */
[C---:B--2---:R-:W-:Y:S06]  /*18ab0*/  HMMA.16816.F32 R20, R148.reuse, R4, R20 ;  /* 0x000000049414723c */ /* 0x044fec0000001814 */
[----:B------:R-:W-:Y:S01]  /*18ac0*/  HMMA.16816.F32 R16, R148, R6, R16 ;  /* 0x000000069410723c */ /* 0x000fe20000001810 */
[----:B------:R-:W2:Y:S05]  /*18ad0*/  LDSM.16.M88.4 R4, [R180+0x2800] ;  /* 0x00280000b404783b */ /* 0x000eaa0000000200 */
[----:B---3--:R-:W-:Y:S06]  /*18ae0*/  HMMA.16816.F32 R28, R12, R144, R28 ;  /* 0x000000900c1c723c */ /* 0x008fec000000181c */
        /* <DEDUP_REMOVED lines=27> */
[C---:B------:R-:W-:Y:S06]  /*18ca0*/  HMMA.16816.F32 R160, R224.reuse, R222, R160 ;  /* 0x000000dee0a0723c */ /* 0x040fec00000018a0 */
[C---:B------:R-:W-:Y:S06]  /*18cb0*/  HMMA.16816.F32 R156, R224.reuse, R168, R156 ;  /* 0x000000a8e09c723c */ /* 0x040fec000000189c */
[----:B------:R-:W-:Y:S01]  /*18cc0*/  HMMA.16816.F32 R152, R224, R170, R152 ;  /* 0x000000aae098723c */ /* 0x000fe20000001898 */
[----:B------:R-:W-:Y:S05]  /*18cd0*/  LDSM.16.M88.4 R168, [R172] ;  /* 0x00000000aca8783b */ /* 0x000fea0000000200 */
[C---:B----4-:R-:W-:Y:S06]  /*18ce0*/  HMMA.16816.F32 R20, R148.reuse, R140, R20 ;  /* 0x0000008c9414723c */ /* 0x050fec0000001814 */
[C---:B------:R-:W-:Y:S01]  /*18cf0*/  HMMA.16816.F32 R220, R148.reuse, R142, R16 ;  /* 0x0000008e94dc723c */ /* 0x040fe20000001810 */
[----:B------:R-:W-:Y:S04]  /*18d00*/  LDSM.16.M88.4 R140, [R135+0x4000] ;  /* 0x00400000878c783b */ /* 0x000fe80000000200 */
[----:B------:R-:W3:Y:S01]  /*18d10*/  LDSM.16.M88.4 R16, [R187+0xa000] ;  /* 0x00a00000bb10783b */ /* 0x000ee20000000200 */
[----:B------:R-:W-:Y:S03]  /*18d20*/  HMMA.16816.F32 R24, R148, R146, R24 ;  /* 0x000000929418723c */ /* 0x000fe60000001818 */
[----:B------:R-:W4:Y:S03]  /*18d30*/  LDSM.16.M88.4 R144, [R173] ;  /* 0x00000000ad90783b */ /* 0x000f260000000200 */
        /* <DEDUP_REMOVED lines=10> */
[----:B------:R-:W1:Y:S05]  /*18de0*/  LDSM.16.M88.4 R4, [R180+0x4000] ;  /* 0x00400000b404783b */ /* 0x000e6a0000000200 */
[----:B------:R-:W-:Y:S01]  /*18df0*/  HMMA.16816.F32 R24, R12, R10, R24 ;  /* 0x0000000a0c18723c */ /* 0x000fe20000001818 */
[----:B------:R-:W2:Y:S05]  /*18e00*/  LDSM.16.M88.4 R8, [R187+0xb800] ;  /* 0x00b80000bb08783b */ /* 0x000eaa0000000200 */
[----:B---3--:R-:W-:Y:S06]  /*18e10*/  HMMA.16816.F32 R28, R140, R16, R28 ;  /* 0x000000108c1c723c */ /* 0x008fec000000181c */
[C---:B----4-:R-:W-:Y:S06]  /*18e20*/  HMMA.16816.F32 R164, R12.reuse, R144, R164 ;  /* 0x000000900ca4723c */ /* 0x050fec00000018a4 */
[----:B------:R-:W-:Y:S01]  /*18e30*/  HMMA.16816.F32 R160, R12, R146, R160 ;  /* 0x000000920ca0723c */ /* 0x000fe200000018a0 */
[----:B------:R-:W3:Y:S05]  /*18e40*/  LDSM.16.M88.4 R144, [R180+0x4800] ;  /* 0x00480000b490783b */ /* 0x000eea0000000200 */
[----:B------:R-:W-:Y:S06]  /*18e50*/  HMMA.16816.F32 R24, R140, R18, R24 ;  /* 0x000000128c18723c */ /* 0x000fec0000001818 */
[----:B------:R-:W-:Y:S06]  /*18e60*/  HMMA.16816.F32 R156, R12, R168, R156 ;  /* 0x000000a80c9c723c */ /* 0x000fec000000189c */
[----:B-1----:R-:W-:Y:S06]  /*18e70*/  HMMA.16816.F32 R28, R148, R4, R28 ;  /* 0x00000004941c723c */ /* 0x002fec000000181c */
[----:B------:R-:W-:Y:S01]  /*18e80*/  HMMA.16816.F32 R152, R12, R170, R152 ;  /* 0x000000aa0c98723c */ /* 0x000fe20000001898 */
[----:B------:R-:W-:-:S05]  /*18e90*/  LOP3.LUT R5, R0, 0x6, RZ, 0xc0, !PT ;  /* 0x0000000600057812 */ /* 0x000fca00078ec0ff */
[----:B------:R-:W-:Y:S01]  /*18ea0*/  HMMA.16816.F32 R20, R140, R136, R20 ;  /* 0x000000888c14723c */ /* 0x000fe20000001814 */
[----:B------:R-:W-:-:S04]  /*18eb0*/  IMAD R2, R208, 0x40, R5 ;  /* 0x00000040d0027824 */ /* 0x000fc800078e0205 */
[C---:B------:R-:W-:Y:S01]  /*18ec0*/  VIADD R0, R2.reuse, 0x1 ;  /* 0x0000000102007836 */ /* 0x040fe20000000000 */
[----:B------:R-:W-:Y:S01]  /*18ed0*/  HMMA.16816.F32 R24, R148, R6, R24 ;  /* 0x000000069418723c */ /* 0x000fe20000001818 */
[----:B------:R-:W1:Y:S01]  /*18ee0*/  LDSM.16.M88.4 R4, [R180+0x5000] ;  /* 0x00500000b404783b */ /* 0x000e620000000200 */
[CC--:B------:R-:W-:Y:S01]  /*18ef0*/  ISETP.GE.AND P6, PT, R2.reuse, R209.reuse, PT ;  /* 0x000000d10200720c */ /* 0x0c0fe20003fc6270 */
[----:B------:R-:W-:Y:S01]  /*18f00*/  VIADD R14, R2, 0x11 ;  /* 0x00000011020e7836 */ /* 0x000fe20000000000 */
[----:B------:R-:W-:Y:S01]  /*18f10*/  ISETP.GE.AND P2, PT, R0, R209, PT ;  /* 0x000000d10000720c */ /* 0x000fe20003f46270 */
[----:B------:R-:W-:Y:S01]  /*18f20*/  VIADD R16, R2, 0x10 ;  /* 0x0000001002107836 */ /* 0x000fe20000000000 */
[----:B------:R-:W-:Y:S01]  /*18f30*/  HMMA.16816.F32 R220, R140, R138, R220 ;  /* 0x0000008a8cdc723c */ /* 0x000fe200000018dc */
[-C--:B------:R-:W-:Y:S02]  /*18f40*/  ISETP.GE.AND P0, PT, R0, R210.reuse, PT ;  /* 0x000000d20000720c */ /* 0x080fe40003f06270 */
[----:B------:R-:W-:-:S02]  /*18f50*/  ISETP.GE.AND P1, PT, R2, R210, PT ;  /* 0x000000d20200720c */ /* 0x000fc40003f26270 */
[CC--:B------:R-:W-:Y:S01]  /*18f60*/  ISETP.LT.OR P2, PT, R0.reuse, R212.reuse, P2 ;  /* 0x000000d40000720c */ /* 0x0c0fe20001741670 */
[C---:B--2---:R-:W-:Y:S01]  /*18f70*/  HMMA.16816.F32 R156, R140.reuse, R8, R156 ;  /* 0x000000088c9c723c */ /* 0x044fe2000000189c */
[-C--:B------:R-:W-:Y:S02]  /*18f80*/  ISETP.LT.OR P0, PT, R0, R211.reuse, P0 ;  /* 0x000000d30000720c */ /* 0x080fe40000701670 */
[C---:B------:R-:W-:Y:S02]  /*18f90*/  ISETP.LT.OR P6, PT, R2.reuse, R212, P6 ;  /* 0x000000d40200720c */ /* 0x040fe400037c1670 */
[C---:B------:R-:W-:Y:S01]  /*18fa0*/  ISETP.LT.OR P1, PT, R2.reuse, R211, P1 ;  /* 0x000000d30200720c */ /* 0x040fe20000f21670 */
[----:B------:R-:W-:Y:S01]  /*18fb0*/  HMMA.16816.F32 R164, R140, R32, R164 ;  /* 0x000000208ca4723c */ /* 0x000fe200000018a4 */
[----:B------:R-:W-:Y:S01]  /*18fc0*/  VIADD R9, R2, 0x8 ;  /* 0x0000000802097836 */ /* 0x000fe20000000000 */
[----:B------:R-:W-:Y:S01]  /*18fd0*/  FSEL R28, R28, -INF , !P6 ;  /* 0xff8000001c1c7808 */ /* 0x000fe20007000000 */
[----:B------:R-:W-:Y:S01]  /*18fe0*/  VIADD R8, R2, 0x9 ;  /* 0x0000000902087836 */ /* 0x000fe20000000000 */
[----:B------:R-:W-:-:S02]  /*18ff0*/  FSEL R13, R30, -INF , !P1 ;  /* 0xff8000001e0d7808 */ /* 0x000fc40004800000 */
[----:B------:R-:W-:Y:S01]  /*19000*/  FSEL R0, R29, -INF , !P2 ;  /* 0xff8000001d007808 */ /* 0x000fe20005000000 */
[----:B------:R-:W-:Y:S01]  /*19010*/  HMMA.16816.F32 R152, R140, R10, R152 ;  /* 0x0000000a8c98723c */ /* 0x000fe20000001898 */
[----:B------:R-:W-:Y:S02]  /*19020*/  FSEL R31, R31, -INF , !P0 ;  /* 0xff8000001f1f7808 */ /* 0x000fe40004000000 */
[CC--:B------:R-:W-:Y:S02]  /*19030*/  ISETP.GE.AND P6, PT, R9.reuse, R209.reuse, PT ;  /* 0x000000d10900720c */ /* 0x0c0fe40003fc6270 */
[-C--:B------:R-:W-:Y:S01]  /*19040*/  ISETP.GE.AND P1, PT, R9, R210.reuse, PT ;  /* 0x000000d20900720c */ /* 0x080fe20003f26270 */
[----:B---3--:R-:W-:Y:S01]  /*19050*/  HMMA.16816.F32 R20, R148, R144, R20 ;  /* 0x000000909414723c */ /* 0x008fe20000001814 */
[C---:B------:R-:W-:Y:S02]  /*19060*/  ISETP.GE.AND P2, PT, R8.reuse, R209, PT ;  /* 0x000000d10800720c */ /* 0x040fe40003f46270 */
[----:B------:R-:W-:-:S02]  /*19070*/  ISETP.GE.AND P0, PT, R8, R210, PT ;  /* 0x000000d20800720c */ /* 0x000fc40003f06270 */
[CC--:B------:R-:W-:Y:S01]  /*19080*/  ISETP.LT.OR P6, PT, R9.reuse, R212.reuse, P6 ;  /* 0x000000d40900720c */ /* 0x0c0fe200037c1670 */
[----:B------:R-:W-:Y:S01]  /*19090*/  HMMA.16816.F32 R160, R140, R34, R160 ;  /* 0x000000228ca0723c */ /* 0x000fe200000018a0 */
[-C--:B------:R-:W-:Y:S02]  /*190a0*/  ISETP.LT.OR P1, PT, R9, R211.reuse, P1 ;  /* 0x000000d30900720c */ /* 0x080fe40000f21670 */
[C---:B------:R-:W-:Y:S02]  /*190b0*/  ISETP.LT.OR P2, PT, R8.reuse, R212, P2 ;  /* 0x000000d40800720c */ /* 0x040fe40001741670 */
[----:B------:R-:W-:Y:S01]  /*190c0*/  ISETP.LT.OR P0, PT, R8, R211, P0 ;  /* 0x000000d30800720c */ /* 0x000fe20000701670 */
[----:B------:R-:W-:Y:S01]  /*190d0*/  HMMA.16816.F32 R220, R148, R146, R220 ;  /* 0x0000009294dc723c */ /* 0x000fe200000018dc */
[----:B------:R-:W2:Y:S01]  /*190e0*/  LDSM.16.M88.4 R8, [R180+0x5800] ;  /* 0x00580000b408783b */ /* 0x000ea20000000200 */
[----:B------:R-:W-:Y:S01]  /*190f0*/  FSEL R12, R25, -INF , !P2 ;  /* 0xff800000190c7808 */ /* 0x000fe20005000000 */
[----:B------:R-:W-:-:S04]  /*19100*/  DEPBAR.LE SB0, 0x0 ;  /* 0x000080000000791a */ /* 0x000fc80000000000 */
[----:B------:R-:W-:Y:S01]  /*19110*/  FSEL R27, R27, -INF , !P0 ;  /* 0xff8000001b1b7808 */ /* 0x000fe20004000000 */
[C---:B-1----:R-:W-:Y:S01]  /*19120*/  HMMA.16816.F32 R164, R148.reuse, R4, R164 ;  /* 0x0000000494a4723c */ /* 0x042fe200000018a4 */
[----:B------:R-:W-:Y:S02]  /*19130*/  FSEL R24, R24, -INF , !P6 ;  /* 0xff80000018187808 */ /* 0x000fe40007000000 */
[----:B------:R-:W-:Y:S02]  /*19140*/  FSEL R15, R26, -INF , !P1 ;  /* 0xff8000001a0f7808 */ /* 0x000fe40004800000 */
[CC--:B------:R-:W-:Y:S02]  /*19150*/  ISETP.GE.AND P2, PT, R14.reuse, R209.reuse, PT ;  /* 0x000000d10e00720c */ /* 0x0c0fe40003f46270 */
[-C--:B------:R-:W-:Y:S01]  /*19160*/  ISETP.GE.AND P0, PT, R14, R210.reuse, PT ;  /* 0x000000d20e00720c */ /* 0x080fe20003f06270 */
[----:B------:R-:W-:Y:S01]  /*19170*/  VIADD R4, R2, 0x19 ;  /* 0x0000001902047836 */ /* 0x000fe20000000000 */
[----:B------:R-:W-:Y:S01]  /*19180*/  ISETP.GE.AND P6, PT, R16, R209, PT ;  /* 0x000000d11000720c */ /* 0x000fe20003fc6270 */
[----:B------:R-:W-:Y:S01]  /*19190*/  VIADD R5, R2, 0x18 ;  /* 0x0000001802057836 */ /* 0x000fe20000000000 */
[----:B------:R-:W-:Y:S01]  /*191a0*/  BAR.SYNC.DEFER_BLOCKING 0x0 ;  /* 0x0000000000007b1d */ /* 0x000fe20000010000 */
[----:B------:R-:W-:Y:S01]  /*191b0*/  ISETP.GE.AND P1, PT, R16, R210, PT ;  /* 0x000000d21000720c */ /* 0x000fe20003f26270 */
[----:B------:R-:W-:Y:S01]  /*191c0*/  HMMA.16816.F32 R160, R148, R6, R160 ;  /* 0x0000000694a0723c */ /* 0x000fe200000018a0 */
        /* <DEDUP_REMOVED lines=8> */
[CC--:B------:R-:W-:Y:S02]  /*19250*/  ISETP.GE.AND P2, PT, R4.reuse, R209.reuse, PT ;  /* 0x000000d10400720c */ /* 0x0c0fe40003f46270 */
[CC--:B------:R-:W-:Y:S01]  /*19260*/  ISETP.GE.AND P0, PT, R4.reuse, R210.reuse, PT ;  /* 0x000000d20400720c */ /* 0x0c0fe20003f06270 */
[C---:B--2---:R-:W-:Y:S01]  /*19270*/  HMMA.16816.F32 R156, R148.reuse, R8, R156 ;  /* 0x00000008949c723c */ /* 0x044fe2000000189c */
[C---:B------:R-:W-:Y:S02]  /*19280*/  ISETP.GE.AND P6, PT, R5.reuse, R209, PT ;  /* 0x000000d10500720c */ /* 0x040fe40003fc6270 */
[C---:B------:R-:W-:Y:S02]  /*19290*/  ISETP.GE.AND P1, PT, R5.reuse, R210, PT ;  /* 0x000000d20500720c */ /* 0x040fe40003f26270 */
[CC--:B------:R-:W-:Y:S01]  /*192a0*/  ISETP.LT.OR P2, PT, R4.reuse, R212.reuse, P2 ;  /* 0x000000d40400720c */ /* 0x0c0fe20001741670 */
[----:B------:R-:W-:Y:S01]  /*192b0*/  HMMA.16816.F32 R152, R148, R10, R152 ;  /* 0x0000000a9498723c */ /* 0x000fe20000001898 */
[----:B------:R-:W-:Y:S01]  /*192c0*/  ISETP.LT.OR P0, PT, R4, R211, P0 ;  /* 0x000000d30400720c */ /* 0x000fe20000701670 */
[----:B------:R-:W-:Y:S01]  /*192d0*/  VIADD R4, R2, 0x21 ;  /* 0x0000002102047836 */ /* 0x000fe20000000000 */
[----:B------:R-:W-:-:S02]  /*192e0*/  ISETP.LT.OR P6, PT, R5, R212, P6 ;  /* 0x000000d40500720c */ /* 0x000fc400037c1670 */
[----:B------:R-:W-:Y:S01]  /*192f0*/  ISETP.LT.OR P1, PT, R5, R211, P1 ;  /* 0x000000d30500720c */ /* 0x000fe20000f21670 */
[----:B------:R-:W-:Y:S01]  /*19300*/  VIADD R5, R2, 0x20 ;  /* 0x0000002002057836 */ /* 0x000fe20000000000 */
[----:B------:R-:W-:Y:S02]  /*19310*/  FSEL R134, R221, -INF , !P2 ;  /* 0xff800000dd867808 */ /* 0x000fe40005000000 */
[----:B------:R-:W-:Y:S02]  /*19320*/  FSEL R223, R223, -INF , !P0 ;  /* 0xff800000dfdf7808 */ /* 0x000fe40004000000 */
[----:B------:R-:W-:Y:S02]  /*19330*/  FSEL R220, R220, -INF , !P6 ;  /* 0xff800000dcdc7808 */ /* 0x000fe40007000000 */
[----:B------:R-:W-:Y:S02]  /*19340*/  FSEL R225, R222, -INF , !P1 ;  /* 0xff800000dee17808 */ /* 0x000fe40004800000 */
[----:B------:R-:W-:-:S02]  /*19350*/  ISETP.GE.AND P2, PT, R4, R209, PT ;  /* 0x000000d10400720c */ /* 0x000fc40003f46270 */
[CC--:B------:R-:W-:Y:S02]  /*19360*/  ISETP.GE.AND P0, PT, R4.reuse, R210.reuse, PT ;  /* 0x000000d20400720c */ /* 0x0c0fe40003f06270 */
[C---:B------:R-:W-:Y:S02]  /*19370*/  ISETP.GE.AND P6, PT, R5.reuse, R209, PT ;  /* 0x000000d10500720c */ /* 0x040fe40003fc6270 */
[C---:B------:R-:W-:Y:S02]  /*19380*/  ISETP.GE.AND P1, PT, R5.reuse, R210, PT ;  /* 0x000000d20500720c */ /* 0x040fe40003f26270 */
[CC--:B------:R-:W-:Y:S02]  /*19390*/  ISETP.LT.OR P2, PT, R4.reuse, R212.reuse, P2 ;  /* 0x000000d40400720c */ /* 0x0c0fe40001741670 */
        /* <DEDUP_REMOVED lines=22> */
[C---:B------:R-:W-:Y:S02]  /*19500*/  ISETP.GE.AND P2, PT, R4.reuse, R209, PT ;  /* 0x000000d10400720c */ /* 0x040fe40003f46270 */
[----:B------:R-:W-:-:S02]  /*19510*/  ISETP.GE.AND P0, PT, R4, R210, PT ;  /* 0x000000d20400720c */ /* 0x000fc40003f06270 */
[C---:B------:R-:W-:Y:S02]  /*19520*/  ISETP.GE.AND P6, PT, R5.reuse, R209, PT ;  /* 0x000000d10500720c */ /* 0x040fe40003fc6270 */
[CC--:B------:R-:W-:Y:S02]  /*19530*/  ISETP.LT.OR P2, PT, R4.reuse, R212.reuse, P2 ;  /* 0x000000d40400720c */ /* 0x0c0fe40001741670 */
[----:B------:R-:W-:Y:S01]  /*19540*/  ISETP.LT.OR P0, PT, R4, R211, P0 ;  /* 0x000000d30400720c */ /* 0x000fe20000701670 */
[C---:B------:R-:W-:Y:S01]  /*19550*/  VIADD R4, R2.reuse, 0x38 ;  /* 0x0000003802047836 */ /* 0x040fe20000000000 */
[----:B------:R-:W-:Y:S01]  /*19560*/  ISETP.LT.OR P6, PT, R5, R212, P6 ;  /* 0x000000d40500720c */ /* 0x000fe200037c1670 */
[----:B------:R-:W-:Y:S01]  /*19570*/  VIADD R2, R2, 0x39 ;  /* 0x0000003902027836 */ /* 0x000fe20000000000 */
[----:B------:R-:W-:Y:S02]  /*19580*/  FSEL R143, R162, -INF , !P1 ;  /* 0xff800000a28f7808 */ /* 0x000fe40004800000 */
[----:B------:R-:W-:Y:S01]  /*19590*/  FSEL R194, R156, -INF , !P6 ;  /* 0xff8000009cc27808 */ /* 0x000fe20007000000 */
[----:B------:R-:W-:Y:S01]  /*195a0*/  IMAD.MOV.U32 R156, RZ, RZ, R218 ;  /* 0x000000ffff9c7224 */ /* 0x000fe200078e00da */
[----:B------:R-:W-:-:S02]  /*195b0*/  ISETP.GE.AND P6, PT, R4, R209, PT ;  /* 0x000000d10400720c */ /* 0x000fc40003fc6270 */
[C---:B------:R-:W-:Y:S02]  /*195c0*/  ISETP.GE.AND P1, PT, R5.reuse, R210, PT ;  /* 0x000000d20500720c */ /* 0x040fe40003f26270 */
[----:B------:R-:W-:Y:S02]  /*195d0*/  ISETP.LT.OR P6, PT, R4, R212, P6 ;  /* 0x000000d40400720c */ /* 0x000fe400037c1670 */
[----:B------:R-:W-:Y:S02]  /*195e0*/  ISETP.LT.OR P1, PT, R5, R211, P1 ;  /* 0x000000d30500720c */ /* 0x000fe40000f21670 */
[----:B------:R-:W-:Y:S02]  /*195f0*/  FSEL R168, R152, -INF , !P6 ;  /* 0xff80000098a87808 */ /* 0x000fe40007000000 */
[----:B------:R-:W-:Y:S02]  /*19600*/  ISETP.GT.AND P6, PT, R208, R195, PT ;  /* 0x000000c3d000720c */ /* 0x000fe40003fc4270 */
[----:B------:R-:W-:-:S02]  /*19610*/  FSEL R169, R158, -INF , !P1 ;  /* 0xff8000009ea97808 */ /* 0x000fc40004800000 */
[----:B------:R-:W-:Y:S01]  /*19620*/  FSEL R170, R157, -INF , !P2 ;  /* 0xff8000009daa7808 */ /* 0x000fe20005000000 */
[----:B------:R-:W-:Y:S01]  /*19630*/  IMAD.MOV.U32 R157, RZ, RZ, R219 ;  /* 0x000000ffff9d7224 */ /* 0x000fe200078e00db */
[----:B------:R-:W-:Y:S02]  /*19640*/  FSEL R167, R159, -INF , !P0 ;  /* 0xff8000009fa77808 */ /* 0x000fe40004000000 */
[-C--:B------:R-:W-:Y:S02]  /*19650*/  ISETP.GE.AND P1, PT, R4, R210.reuse, PT ;  /* 0x000000d20400720c */ /* 0x080fe40003f26270 */
[C---:B------:R-:W-:Y:S02]  /*19660*/  ISETP.GE.AND P2, PT, R2.reuse, R209, PT ;  /* 0x000000d10200720c */ /* 0x040fe40003f46270 */
[----:B------:R-:W-:Y:S02]  /*19670*/  ISETP.GE.AND P0, PT, R2, R210, PT ;  /* 0x000000d20200720c */ /* 0x000fe40003f06270 */
[----:B------:R-:W-:-:S02]  /*19680*/  ISETP.LT.OR P1, PT, R4, R211, P1 ;  /* 0x000000d30400720c */ /* 0x000fc40000f21670 */
[C---:B------:R-:W-:Y:S02]  /*19690*/  ISETP.LT.OR P2, PT, R2.reuse, R212, P2 ;  /* 0x000000d40200720c */ /* 0x040fe40001741670 */
[----:B------:R-:W-:Y:S02]  /*196a0*/  ISETP.LT.OR P0, PT, R2, R211, P0 ;  /* 0x000000d30200720c */ /* 0x000fe40000701670 */
[----:B------:R-:W-:Y:S02]  /*196b0*/  FSEL R165, R154, -INF , !P1 ;  /* 0xff8000009aa57808 */ /* 0x000fe40004800000 */
[----:B------:R-:W-:Y:S02]  /*196c0*/  FSEL R166, R153, -INF , !P2 ;  /* 0xff80000099a67808 */ /* 0x000fe40005000000 */
[----:B------:R-:W-:Y:S01]  /*196d0*/  FSEL R163, R155, -INF , !P0 ;  /* 0xff8000009ba37808 */ /* 0x000fe20004000000 */
[----:B------:R-:W-:Y:S06]  /*196e0*/  @!P6 BRA `(.L_x_3072) ;  /* 0x000000080090e947 */ /* 0x000fec0003800000 */
[----:B------:R-:W-:Y:S05]  /*196f0*/  @!P3 BRA `(.L_x_3073) ;  /* 0x0000000000f4b947 */ /* 0x000fea0003800000 */
[----:B------:R-:W1:Y:S01]  /*19700*/  LDC R2, c[0x0][0x380] ;  /* 0x0000e000ff027b82 */ /* 0x000e620000000800 */
[----:B------:R-:W-:-:S04]  /*19710*/  SHF.L.U32 R7, R208, 0x6, RZ ;  /* 0x00000006d0077819 */ /* 0x000fc800000006ff */
[----:B------:R-:W-:Y:S01]  /*19720*/  IABS R9, R7 ;  /* 0x0000000700097213 */ /* 0x000fe20000000000 */
[C---:B------:R-:W-:Y:S01]  /*19730*/  VIADD R11, R7.reuse, 0xffffffc0 ;  /* 0xffffffc0070b7836 */ /* 0x040fe20000000000 */
[-C--:B-1----:R-:W-:Y:S02]  /*19740*/  IABS R5, R2.reuse ;  /* 0x0000000200057213 */ /* 0x082fe40000000000 */
[----:B------:R-:W-:Y:S02]  /*19750*/  LOP3.LUT R7, R7, R2, RZ, 0x3c, !PT ;  /* 0x0000000207077212 */ /* 0x000fe400078e3cff */
[----:B------:R-:W1:Y:S08]  /*19760*/  I2F.RP R6, R5 ;  /* 0x0000000500067306 */ /* 0x000e700000209400 */
[----:B-1----:R-:W1:Y:S02]  /*19770*/  MUFU.RCP R16, R6 ;  /* 0x0000000600107308 */ /* 0x002e640000001000 */
[----:B-1----:R-:W-:Y:S01]  /*19780*/  VIADD R16, R16, 0xffffffe ;  /* 0x0ffffffe10107836 */ /* 0x002fe20000000000 */
[----:B------:R-:W-:-:S02]  /*19790*/  IABS R6, R11 ;  /* 0x0000000b00067213 */ /* 0x000fc40000000000 */
[----:B------:R-:W-:-:S03]  /*197a0*/  LOP3.LUT R11, R11, R2, RZ, 0x3c, !PT ;  /* 0x000000020b0b7212 */ /* 0x000fc600078e3cff */
[----:B------:R-:W1:Y:S02]  /*197b0*/  F2I.FTZ.U32.TRUNC.NTZ R17, R16 ;  /* 0x0000001000117305 */ /* 0x000e64000021f000 */
[----:B-1----:R-:W-:Y:S01]  /*197c0*/  IMAD.MOV R4, RZ, RZ, -R17 ;  /* 0x000000ffff047224 */ /* 0x002fe200078e0a11 */
[----:B------:R-:W-:-:S03]  /*197d0*/  MOV R16, RZ ;  /* 0x000000ff00107202 */ /* 0x000fc60000000f00 */
[----:B------:R-:W-:-:S04]  /*197e0*/  IMAD R4, R4, R5, RZ ;  /* 0x0000000504047224 */ /* 0x000fc800078e02ff */
[----:B------:R-:W-:-:S06]  /*197f0*/  IMAD.HI.U32 R4, R17, R4, R16 ;  /* 0x0000000411047227 */ /* 0x000fcc00078e0010 */
[----:B------:R-:W-:-:S04]  /*19800*/  IMAD.HI.U32 R10, R4, R9, RZ ;  /* 0x00000009040a7227 */ /* 0x000fc800078e00ff */
[----:B------:R-:W-:Y:S02]  /*19810*/  IMAD.MOV R8, RZ, RZ, -R10 ;  /* 0x000000ffff087224 */ /* 0x000fe400078e0a0a */
[----:B------:R-:W-:-:S04]  /*19820*/  IMAD.HI.U32 R4, R4, R6, RZ ;  /* 0x0000000604047227 */ /* 0x000fc800078e00ff */
[----:B------:R-:W-:Y:S01]  /*19830*/  IMAD R14, R5, R8, R9 ;  /* 0x00000008050e7224 */ /* 0x000fe200078e0209 */
[----:B------:R-:W-:-:S04]  /*19840*/  IADD3 R8, -R4, RZ, RZ ;  /* 0x000000ff04087210 */ /* 0x000fc80007ffe1ff */
[C---:B------:R-:W-:Y:S01]  /*19850*/  ISETP.GT.U32.AND P0, PT, R5.reuse, R14, PT ;  /* 0x0000000e0500720c */ /* 0x040fe20003f04070 */
[----:B------:R-:W-:-:S05]  /*19860*/  IMAD R6, R5, R8, R6 ;  /* 0x0000000805067224 */ /* 0x000fca00078e0206 */
[----:B------:R-:W-:-:S07]  /*19870*/  ISETP.GT.U32.AND P1, PT, R5, R6, PT ;  /* 0x000000060500720c */ /* 0x000fce0003f24070 */
[----:B------:R-:W-:Y:S02]  /*19880*/  @!P0 IMAD.IADD R14, R14, 0x1, -R5 ;  /* 0x000000010e0e8824 */ /* 0x000fe400078e0a05 */
[----:B------:R-:W-:-:S03]  /*19890*/  @!P0 VIADD R10, R10, 0x1 ;  /* 0x000000010a0a8836 */ /* 0x000fc60000000000 */
[-C--:B------:R-:W-:Y:S01]  /*198a0*/  ISETP.GE.U32.AND P2, PT, R14, R5.reuse, PT ;  /* 0x000000050e00720c */ /* 0x080fe20003f46070 */
[----:B------:R-:W-:Y:S01]  /*198b0*/  @!P1 VIADD R4, R4, 0x1 ;  /* 0x0000000104049836 */ /* 0x000fe20000000000 */
[-C--:B------:R-:W-:Y:S02]  /*198c0*/  @!P1 IADD3 R6, R6, -R5.reuse, RZ ;  /* 0x8000000506069210 */ /* 0x080fe40007ffe0ff */
[----:B------:R-:W-:Y:S02]  /*198d0*/  ISETP.GE.AND P1, PT, R11, RZ, PT ;  /* 0x000000ff0b00720c */ /* 0x000fe40003f26270 */
[----:B------:R-:W-:-:S07]  /*198e0*/  ISETP.GE.U32.AND P0, PT, R6, R5, PT ;  /* 0x000000050600720c */ /* 0x000fce0003f06070 */
[----:B------:R-:W-:Y:S02]  /*198f0*/  @P2 IADD3 R10, R10, 0x1, RZ ;  /* 0x000000010a0a2810 */ /* 0x000fe40007ffe0ff */
[----:B------:R-:W-:Y:S02]  /*19900*/  ISETP.GE.AND P2, PT, R7, RZ, PT ;  /* 0x000000ff0700720c */ /* 0x000fe40003f46270 */
[----:B------:R-:W1:Y:S02]  /*19910*/  LDC.64 R6, c[0x0][0x248] ;  /* 0x00009200ff067b82 */ /* 0x000e640000000a00 */
[----:B------:R-:W-:Y:S02]  /*19920*/  @P0 IADD3 R4, R4, 0x1, RZ ;  /* 0x0000000104040810 */ /* 0x000fe40007ffe0ff */
[----:B------:R-:W-:-:S03]  /*19930*/  ISETP.NE.AND P0, PT, R2, RZ, PT ;  /* 0x000000ff0200720c */ /* 0x000fc60003f05270 */
[----:B------:R-:W-:Y:S01]  /*19940*/  IMAD.MOV.U32 R5, RZ, RZ, R4 ;  /* 0x000000ffff057224 */ /* 0x000fe200078e0004 */
[----:B------:R-:W-:-:S03]  /*19950*/  LOP3.LUT R4, RZ, R2, RZ, 0x33, !PT ;  /* 0x00000002ff047212 */ /* 0x000fc600078e33ff */
[----:B------:R-:W-:Y:S01]  /*19960*/  @!P2 IADD3 R10, -R10, RZ, RZ ;  /* 0x000000ff0a0aa210 */ /* 0x000fe20007ffe1ff */
[----:B------:R-:W-:-:S03]  /*19970*/  @!P1 IMAD.MOV R5, RZ, RZ, -R5 ;  /* 0x000000ffff059224 */ /* 0x000fc600078e0a05 */
[C---:B------:R-:W-:Y:S02]  /*19980*/  SEL R11, R4.reuse, R10, !P0 ;  /* 0x0000000a040b7207 */ /* 0x040fe40004000000 */
[----:B------:R-:W-:-:S03]  /*19990*/  SEL R4, R4, R5, !P0 ;  /* 0x0000000504047207 */ /* 0x000fc60004000000 */
[----:B------:R-:W-:-:S04]  /*199a0*/  IMAD.WIDE R18, R11, 0x4, R202 ;  /* 0x000000040b127825 */ /* 0x000fc800078e02ca */
[----:B------:R-:W-:Y:S01]  /*199b0*/  IMAD.WIDE R16, R4, 0x4, R202 ;  /* 0x0000000404107825 */ /* 0x000fe200078e02ca */
[----:B------:R-:W2:Y:S04]  /*199c0*/  LDG.E R9, desc[UR6][R18.64] ;  /* 0x0000000612097981 */ /* 0x000ea8000c1e1900 */
[----:B------:R-:W2:Y:S01]  /*199d0*/  LDG.E R8, desc[UR6][R16.64] ;  /* 0x0000000610087981 */ /* 0x000ea2000c1e1900 */
[----:B------:R-:W-:Y:S02]  /*199e0*/  IADD3 R11, R11, -R4, RZ ;  /* 0x800000040b0b7210 */ /* 0x000fe40007ffe0ff */
[----:B------:R-:W3:Y:S03]  /*199f0*/  LDC.64 R4, c[0x0][0x230] ;  /* 0x00008c00ff047b82 */ /* 0x000ee60000000a00 */
[----:B------:R-:W-:-:S05]  /*19a00*/  IMAD R2, R11, R2, -0x40 ;  /* 0xffffffc00b027424 */ /* 0x000fca00078e0202 */
[----:B------:R-:W-:-:S05]  /*19a10*/  SHF.R.S32.HI R11, RZ, 0x1f, R2 ;  /* 0x0000001fff0b7819 */ /* 0x000fca0000011402 */
[----:B-1----:R-:W-:-:S04]  /*19a20*/  IMAD R11, R11, R6, RZ ;  /* 0x000000060b0b7224 */ /* 0x002fc800078e02ff */
[C---:B------:R-:W-:Y:S02]  /*19a30*/  IMAD R7, R2.reuse, R7, R11 ;  /* 0x0000000702077224 */ /* 0x040fe400078e020b */
[----:B------:R-:W-:-:S05]  /*19a40*/  IMAD.WIDE.U32 R10, R2, R6, RZ ;  /* 0x00000006020a7225 */ /* 0x000fca00078e00ff */
[----:B------:R-:W-:Y:S01]  /*19a50*/  IADD3 R11, R11, R7, RZ ;  /* 0x000000070b0b7210 */ /* 0x000fe20007ffe0ff */
[----:B--2---:R-:W-:-:S04]  /*19a60*/  IMAD.IADD R8, R8, 0x1, -R9 ;  /* 0x0000000108087824 */ /* 0x004fc800078e0a09 */
[----:B---3--:R-:W-:Y:S01]  /*19a70*/  IMAD.WIDE.U32 R6, R8, R4, R10 ;  /* 0x0000000408067225 */ /* 0x008fe200078e000a */
[----:B------:R-:W-:-:S05]  /*19a80*/  SHF.R.S32.HI R9, RZ, 0x1f, R8 ;  /* 0x0000001fff097819 */ /* 0x000fca0000011408 */
[----:B------:R-:W-:-:S04]  /*19a90*/  IMAD R9, R9, R4, RZ ;  /* 0x0000000409097224 */ /* 0x000fc800078e02ff */
[----:B------:R-:W-:-:S04]  /*19aa0*/  IMAD R9, R8, R5, R9 ;  /* 0x0000000508097224 */ /* 0x000fc800078e0209 */
[----:B------:R-:W-:Y:S01]  /*19ab0*/  IMAD.IADD R9, R7, 0x1, R9 ;  /* 0x0000000107097824 */ /* 0x000fe200078e0209 */
[----:B------:R-:W-:Y:S06]  /*19ac0*/  BRA `(.L_x_3074) ;  /* 0x00000000000c7947 */ /* 0x000fec0003800000 */
.L_x_3073:
[----:B------:R-:W1:Y:S02]  /*19ad0*/  LDC R6, c[0x0][0x248] ;  /* 0x00009200ff067b82 */ /* 0x000e640000000800 */
[----:B-1----:R-:W-:-:S04]  /*19ae0*/  LEA R6, -R6, RZ, 0x6 ;  /* 0x000000ff06067211 */ /* 0x002fc800078e31ff */
[----:B------:R-:W-:-:S07]  /*19af0*/  SHF.R.S32.HI R9, RZ, 0x1f, R6 ;  /* 0x0000001fff097819 */ /* 0x000fce0000011406 */
.L_x_3074:
[----:B------:R-:W-:Y:S02]  /*19b00*/  LOP3.LUT R2, R205, 0x1, RZ, 0xc0, !PT ;  /* 0x00000001cd027812 */ /* 0x000fe400078ec0ff */
[----:B------:R-:W-:Y:S02]  /*19b10*/  @P5 IADD3 R7, P0, R199, R6, RZ ;  /* 0x00000006c7075210 */ /* 0x000fe40007f1e0ff */
[-C--:B------:R-:W-:Y:S02]  /*19b20*/  LEA R20, P1, R6, R206.reuse, 0x1 ;  /* 0x000000ce06147211 */ /* 0x080fe400078208ff */
[----:B------:R-:W-:Y:S01]  /*19b30*/  ISETP.NE.U32.AND P2, PT, R2, 0x1, PT ;  /* 0x000000010200780c */ /* 0x000fe20003f45070 */
[--C-:B------:R-:W-:Y:S01]  /*19b40*/  @P5 IMAD.X R2, R198, 0x1, R9.reuse, P0 ;  /* 0x00000001c6025824 */ /* 0x100fe200000e0609 */
[----:B------:R-:W-:Y:S02]  /*19b50*/  LEA.HI.X R21, R6, R207, R9, 0x1, P1 ;  /* 0x000000cf06157211 */ /* 0x000fe400008f0c09 */
[----:B------:R-:W-:-:S02]  /*19b60*/  @P5 LEA R16, P1, R7, R206, 0x1 ;  /* 0x000000ce07105211 */ /* 0x000fc400078208ff */
[----:B------:R-:W-:Y:S02]  /*19b70*/  @P4 IADD3 R5, P0, R199, R6, RZ ;  /* 0x00000006c7054210 */ /* 0x000fe40007f1e0ff */
[----:B------:R-:W-:-:S03]  /*19b80*/  @P5 LEA.HI.X R17, R7, R207, R2, 0x1, P1 ;  /* 0x000000cf07115211 */ /* 0x000fc600008f0c02 */
[C---:B------:R-:W-:Y:S01]  /*19b90*/  @P4 IMAD.X R2, R198.reuse, 0x1, R9, P0 ;  /* 0x00000001c6024824 */ /* 0x040fe200000e0609 */
[----:B------:R-:W-:Y:S01]  /*19ba0*/  IADD3 R7, P1, P0, R199, R6, R199 ;  /* 0x00000006c7077210 */ /* 0x000fe2000783e0c7 */
[----:B------:R-:W-:Y:S01]  /*19bb0*/  @!PT LDS RZ, [RZ] ;  /* 0x00000000fffff984 */ /* 0x000fe20000000800 */
[----:B------:R-:W-:Y:S01]  /*19bc0*/  @!PT LDS RZ, [RZ] ;  /* 0x00000000fffff984 */ /* 0x000fe20000000800 */
[----:B------:R-:W-:Y:S01]  /*19bd0*/  @!PT LDS RZ, [RZ] ;  /* 0x00000000fffff984 */ /* 0x000fe20000000800 */
[----:B------:R-:W-:Y:S03]  /*19be0*/  @!P2 LDGSTS.E.BYPASS.LTC128B.128 [R204+0x6000], desc[UR6][R20.64] ;  /* 0x0600000014ccafae */ /* 0x000fe6000b901d46 */
[----:B------:R-:W-:Y:S01]  /*19bf0*/  IADD3.X R4, R198, R9, R198, P1, P0 ;  /* 0x00000009c6047210 */ /* 0x000fe20000fe04c6 */
[----:B------:R1:W-:Y:S01]  /*19c00*/  @P2 STS.128 [R204+0x6000], RZ ;  /* 0x006000ffcc002388 */ /* 0x0003e20000000c00 */
[-C--:B------:R-:W-:Y:S02]  /*19c10*/  @P4 LEA R10, P1, R5, R206.reuse, 0x1 ;  /* 0x000000ce050a4211 */ /* 0x080fe400078208ff */
[----:B------:R-:W-:Y:S02]  /*19c20*/  @!P2 LEA R18, P0, R7, R206, 0x1 ;  /* 0x000000ce0712a211 */ /* 0x000fe400078008ff */
[-C--:B------:R-:W-:Y:S01]  /*19c30*/  @P4 LEA.HI.X R11, R5, R207.reuse, R2, 0x1, P1 ;  /* 0x000000cf050b4211 */ /* 0x080fe200008f0c02 */
[----:B------:R-:W-:Y:S01]  /*19c40*/  @P5 IMAD.MOV.U32 R5, RZ, RZ, R21 ;  /* 0x000000ffff055224 */ /* 0x000fe200078e0015 */
[----:B------:R-:W-:-:S02]  /*19c50*/  @!P2 LEA.HI.X R19, R7, R207, R4, 0x1, P0 ;  /* 0x000000cf0713a211 */ /* 0x000fc400000f0c04 */
[CC--:B------:R-:W-:Y:S02]  /*19c60*/  @P5 LEA R32, P1, R7.reuse, R206.reuse, 0x1 ;  /* 0x000000ce07205211 */ /* 0x0c0fe400078208ff */
[C---:B------:R-:W-:Y:S02]  /*19c70*/  @P4 LEA R22, P0, R7.reuse, R206, 0x1 ;  /* 0x000000ce07164211 */ /* 0x040fe400078008ff */
[CCC-:B------:R-:W-:Y:S02]  /*19c80*/  @P5 LEA.HI.X R33, R7.reuse, R207.reuse, R4.reuse, 0x1, P1 ;  /* 0x000000cf07215211 */ /* 0x1c0fe400008f0c04 */
[----:B------:R-:W-:Y:S02]  /*19c90*/  @P4 LEA.HI.X R23, R7, R207, R4, 0x1, P0 ;  /* 0x000000cf07174211 */ /* 0x000fe400000f0c04 */
[C---:B------:R-:W-:Y:S02]  /*19ca0*/  IADD3 R2, P1, R199.reuse, R7, RZ ;  /* 0x00000007c7027210 */ /* 0x040fe40007f3e0ff */
[----:B------:R-:W-:-:S03]  /*19cb0*/  @!P2 IADD3 R6, P0, R199, R6, RZ ;  /* 0x00000006c706a210 */ /* 0x000fc60007f1e0ff */
[----:B------:R-:W-:Y:S01]  /*19cc0*/  IMAD.X R4, R198, 0x1, R4, P1 ;  /* 0x00000001c6047824 */ /* 0x000fe200008e0604 */
[-C--:B------:R-:W-:Y:S01]  /*19cd0*/  @P5 LEA R148, P1, R2, R206.reuse, 0x1 ;  /* 0x000000ce02945211 */ /* 0x080fe200078208ff */
[----:B------:R-:W-:Y:S01]  /*19ce0*/  @!P2 IMAD.X R9, R198, 0x1, R9, P0 ;  /* 0x00000001c609a824 */ /* 0x000fe200000e0609 */
[CC--:B------:R-:W-:Y:S02]  /*19cf0*/  @!P2 LEA R150, P0, R2.reuse, R206.reuse, 0x1 ;  /* 0x000000ce0296a211 */ /* 0x0c0fe400078008ff */
[CCC-:B------:R-:W-:Y:S02]  /*19d00*/  @P5 LEA.HI.X R149, R2.reuse, R207.reuse, R4.reuse, 0x1, P1 ;  /* 0x000000cf02955211 */ /* 0x1c0fe400008f0c04 */
[CC--:B------:R-:W-:Y:S02]  /*19d10*/  @!P2 LEA.HI.X R151, R2.reuse, R207.reuse, R4, 0x1, P0 ;  /* 0x000000cf0297a211 */ /* 0x0c0fe400000f0c04 */
[-C--:B------:R-:W-:Y:S02]  /*19d20*/  @P4 LEA R34, P0, R2, R206.reuse, 0x1 ;  /* 0x000000ce02224211 */ /* 0x080fe400078008ff */
[----:B------:R-:W-:Y:S01]  /*19d30*/  @!P2 LEA R8, P1, R6, R206, 0x1 ;  /* 0x000000ce0608a211 */ /* 0x000fe200078208ff */
[----:B------:R-:W-:Y:S01]  /*19d40*/  IMAD.MOV.U32 R206, RZ, RZ, R20 ;  /* 0x000000ffffce7224 */ /* 0x000fe200078e0014 */
[-C--:B------:R-:W-:Y:S01]  /*19d50*/  @P4 LEA.HI.X R35, R2, R207.reuse, R4, 0x1, P0 ;  /* 0x000000cf02234211 */ /* 0x080fe200000f0c04 */
[----:B------:R-:W-:Y:S01]  /*19d60*/  @P5 IMAD.MOV.U32 R4, RZ, RZ, R20 ;  /* 0x000000ffff045224 */ /* 0x000fe200078e0014 */
[----:B------:R-:W-:Y:S01]  /*19d70*/  @!P2 LEA.HI.X R9, R6, R207, R9, 0x1, P1 ;  /* 0x000000cf0609a211 */ /* 0x000fe200008f0c09 */
[----:B------:R-:W-:-:S03]  /*19d80*/  IMAD.MOV.U32 R207, RZ, RZ, R21 ;  /* 0x000000ffffcf7224 */ /* 0x000fc600078e0015 */
[----:B------:R-:W-:Y:S01]  /*19d90*/  @!PT LDS RZ, [RZ] ;  /* 0x00000000fffff984 */ /* 0x000fe20000000800 */
[----:B------:R-:W-:Y:S01]  /*19da0*/  @!PT LDS RZ, [RZ] ;  /* 0x00000000fffff984 */ /* 0x000fe20000000800 */
[----:B------:R-:W-:Y:S01]  /*19db0*/  @!PT LDS RZ, [RZ] ;  /* 0x00000000fffff984 */ /* 0x000fe20000000800 */
[----:B------:R2:W-:Y:S04]  /*19dc0*/  @P5 LDGSTS.E.BYPASS.LTC128B.128 [R204+0x8000], desc[UR6][R4.64+0x80] ;  /* 0x0800008004cc5fae */ /* 0x0005e8000b901d46 */
[----:B------:R1:W-:Y:S01]  /*19dd0*/  @!P5 STS.128 [R204+0x8000], RZ ;  /* 0x008000ffcc00d388 */ /* 0x0003e20000000c00 */
[----:B--2---:R-:W-:Y:S02]  /*19de0*/  @P4 IMAD.MOV.U32 R4, RZ, RZ, R20 ;  /* 0x000000ffff044224 */ /* 0x004fe400078e0014 */
[----:B------:R-:W-:-:S05]  /*19df0*/  @P4 IMAD.MOV.U32 R5, RZ, RZ, R21 ;  /* 0x000000ffff054224 */ /* 0x000fca00078e0015 */
        /* <DEDUP_REMOVED lines=51> */
.L_x_3072:
        /* <DEDUP_REMOVED lines=410> */
.L_x_3069:
        /* <DEDUP_REMOVED lines=13> */
.L_x_3079:
        /* <DEDUP_REMOVED lines=70> */
.L_x_3076:
        /* <DEDUP_REMOVED lines=333> */
.L_x_3078:
        /* <DEDUP_REMOVED lines=89> */
.L_x_3077:
        /* <DEDUP_REMOVED lines=526> */
.L_x_3075:
[----:B------:R-:W1:Y:S01]  /*1fb40*/  SHFL.BFLY PT, R0, R215, 0x2, 0x1f ;  /* 0x0c401f00d7007f89 */ /* 0x000e6200000e0000 */
[----:B------:R-:W2:Y:S01]  /*1fb50*/  S2UR UR5, SR_CgaCtaId ;  /* 0x00000000000579c3 */ /* 0x000ea20000008800 */
[----:B------:R-:W-:Y:S01]  /*1fb60*/  MOV R7, 0x3f800000 ;  /* 0x3f80000000077802 */ /* 0x000fe20000000f00 */
[----:B------:R-:W-:Y:S01]  /*1fb70*/  UMOV UR4, 0x400 ;  /* 0x0000040000047882 */ /* 0x000fe20000000000 */
[----:B------:R-:W3:Y:S01]  /*1fb80*/  SHFL.BFLY PT, R2, R217, 0x2, 0x1f ;  /* 0x0c401f00d9027f89 */ /* 0x000ee200000e0000 */
[----:B------:R-:W-:Y:S01]  /*1fb90*/  MOV R6, 0x3f800000 ;  /* 0x3f80000000067802 */ /* 0x000fe20000000f00 */
[----:B------:R-:W-:Y:S01]  /*1fba0*/  ULDC.64 UR6, c[0x0][0x208] ;  /* 0x0000820000067ab9 */ /* 0x000fe20000000a00 */
[----:B------:R-:W-:Y:S02]  /*1fbb0*/  BSSY B0, `(.L_x_3080) ;  /* 0x0000106000007945 */ /* 0x000fe40003800000 */
[----:B------:R-:W-:Y:S06]  /*1fbc0*/  BAR.SYNC.DEFER_BLOCKING 0x0 ;  /* 0x0000000000007b1d */ /* 0x000fec0000010000 */
[----:B------:R-:W4:Y:S01]  /*1fbd0*/  S2R R29, SR_CTAID.X ;  /* 0x00000000001d7919 */ /* 0x000f220000002500 */
[----:B-1----:R-:W-:Y:S01]  /*1fbe0*/  FADD.FTZ R5, R0, R215 ;  /* 0x000000d700057221 */ /* 0x002fe20000010000 */
[----:B--2---:R-:W-:Y:S01]  /*1fbf0*/  ULEA UR5, UR5, UR4, 0x18 ;  /* 0x0000000405057291 */ /* 0x004fe2000f8ec03f */
[----:B------:R-:W1:Y:S01]  /*1fc00*/  S2R R0, SR_TID.X ;  /* 0x0000000000007919 */ /* 0x000e620000002100 */
[----:B------:R-:W2:Y:S01]  /*1fc10*/  S2UR UR4, SR_CTAID.Z ;  /* 0x00000000000479c3 */ /* 0x000ea20000002700 */
[----:B---3--:R-:W-:-:S02]  /*1fc20*/  FADD.FTZ R11, R2, R217 ;  /* 0x000000d9020b7221 */ /* 0x008fc40000010000 */
[----:B------:R-:W3:Y:S04]  /*1fc30*/  SHFL.BFLY PT, R2, R5, 0x1, 0x1f ;  /* 0x0c201f0005027f89 */ /* 0x000ee800000e0000 */
[----:B------:R-:W5:Y:S01]  /*1fc40*/  SHFL.BFLY PT, R4, R11, 0x1, 0x1f ;  /* 0x0c201f000b047f89 */ /* 0x000f6200000e0000 */
[----:B---3--:R-:W-:Y:S01]  /*1fc50*/  FADD.FTZ R2, R5, R2 ;  /* 0x0000000205027221 */ /* 0x008fe20000010000 */
[----:B-1----:R-:W-:Y:S01]  /*1fc60*/  SHF.R.S32.HI R9, RZ, 0x1f, R0 ;  /* 0x0000001fff097819 */ /* 0x002fe20000011400 */
[----:B-----5:R-:W-:-:S03]  /*1fc70*/  FADD.FTZ R4, R11, R4 ;  /* 0x000000040b047221 */ /* 0x020fc60000010000 */
        /* <DEDUP_REMOVED lines=9> */
[----:B------:R-:W3:Y:S01]  /*1fd10*/  @P3 LDC R28, c[0x0][0x2e8] ;  /* 0x0000ba00ff1c3b82 */ /* 0x000ee20000000800 */
[----:B------:R-:W-:Y:S02]  /*1fd20*/  LOP3.LUT R5, R5, 0xfffffff8, RZ, 0xc0, !PT ;  /* 0xfffffff805057812 */ /* 0x000fe400078ec0ff */
[----:B------:R-:W-:Y:S02]  /*1fd30*/  LOP3.LUT R17, R8, 0x1ffffffc, RZ, 0xc0, !PT ;  /* 0x1ffffffc08117812 */ /* 0x000fe400078ec0ff */
[----:B------:R-:W-:Y:S01]  /*1fd40*/  IADD3 R5, R10, -R5, RZ ;  /* 0x800000050a057210 */ /* 0x000fe20007ffe0ff */
[----:B------:R-:W5:Y:S01]  /*1fd50*/  @P4 MUFU.RCP R7, R4 ;  /* 0x0000000400074308 */ /* 0x000f620000001000 */
[----:B------:R-:W4:Y:S01]  /*1fd60*/  S2R R10, SR_TID.X ;  /* 0x00000000000a7919 */ /* 0x000f220000002100 */
        /* <DEDUP_REMOVED lines=12> */
[----:B-----5:R-:W-:Y:S01]  /*1fe30*/  FMUL.FTZ R128, R7, R128 ;  /* 0x0000008007807220 */ /* 0x020fe20000410000 */
        /* <DEDUP_REMOVED lines=15> */
[----:B----4-:R-:W-:Y:S01]  /*1ff30*/  SHF.R.S32.HI R11, RZ, 0x1f, R10 ;  /* 0x0000001fff0b7819 */ /* 0x010fe2000001140a */
        /* <DEDUP_REMOVED lines=95> */
[----:B------:R-:W-:Y:S01]  /*20530*/  @P4 MUFU.LG2 R4, R4 ;  /* 0x0000000400044308 */ /* 0x000fe20000000c00 */
[----:B------:R-:W-:Y:S01]  /*20540*/  IADD3 R6, R14, -0x20, RZ ;  /* 0xffffffe00e067810 */ /* 0x000fe20007ffe0ff */
[----:B------:R-:W-:Y:S01]  /*20550*/  STS.64 [R14+0x800], R130 ;  /* 0x000800820e007388 */ /* 0x000fe20000000a00 */
[----:B------:R-:W-:-:S02]  /*20560*/  SEL R5, R5, 0xffffffc0, !P1 ;  /* 0xffffffc005057807 */ /* 0x000fc40004800000 */
[----:B------:R-:W-:Y:S02]  /*20570*/  @P0 IADD3 R6, R14, 0x20, RZ ;  /* 0x000000200e060810 */ /* 0x000fe40007ffe0ff */
[----:B------:R-:W-:Y:S01]  /*20580*/  SEL R7, R7, 0xffffff80, !P2 ;  /* 0xffffff8007077807 */ /* 0x000fe20005000000 */
[----:B------:R-:W1:Y:S01]  /*20590*/  @P3 MUFU.LG2 R2, R2 ;  /* 0x0000000200023308 */ /* 0x000e620000000c00 */
        /* <DEDUP_REMOVED lines=11> */
[-C--:B------:R-:W-:Y:S02]  /*20650*/  LEA.HI R31, R11, R10.reuse, RZ, 0x5 ;  /* 0x0000000a0b1f7211 */ /* 0x080fe400078f28ff */
[----:B------:R-:W-:Y:S01]  /*20660*/  LEA R11, R15, UR5, 0x2 ;  /* 0x000000050f0b7c11 */ /* 0x000fe2000f8e10ff */
[----:B------:R-:W-:Y:S01]  /*20670*/  STS.64 [R18], R116 ;  /* 0x0000007412007388 */ /* 0x000fe20000000a00 */
[----:B------:R-:W-:Y:S01]  /*20680*/  LOP3.LUT R31, R31, 0xffffffe0, RZ, 0xc0, !PT ;  /* 0xffffffe01f1f7812 */ /* 0x000fe200078ec0ff */
[----:B-1----:R-:W-:Y:S01]  /*20690*/  @P3 FMUL.FTZ R2, R2, 0.69314718246459960938 ;  /* 0x3f31721802023820 */ /* 0x002fe20000410000 */
[----:B------:R-:W-:Y:S01]  /*206a0*/  LOP3.LUT R9, R9, 0xffffffe0, RZ, 0xc0, !PT ;  /* 0xffffffe009097812 */ /* 0x000fe200078ec0ff */
[----:B------:R-:W-:Y:S01]  /*206b0*/  STS.64 [R18+0x800], R118 ;  /* 0x0008007612007388 */ /* 0x000fe20000000a00 */
[----:B------:R-:W-:-:S02]  /*206c0*/  IADD3 R10, -R31, R10, RZ ;  /* 0x0000000a1f0a7210 */ /* 0x000fc40007ffe1ff */
[----:B------:R-:W1:Y:S01]  /*206d0*/  @P4 LDC R31, c[0x0][0x2e8] ;  /* 0x0000ba00ff1f4b82 */ /* 0x000e620000000800 */
[----:B------:R-:W-:Y:S01]  /*206e0*/  STS.64 [R5], R112 ;  /* 0x0000007005007388 */ /* 0x000fe20000000a00 */
[----:B------:R-:W-:Y:S02]  /*206f0*/  IADD3 R9, -R9, R0, RZ ;  /* 0x0000000009097210 */ /* 0x000fe40007ffe1ff */
[----:B------:R-:W-:Y:S01]  /*20700*/  SHF.L.U32 R32, R13, 0x2, RZ ;  /* 0x000000020d207819 */ /* 0x000fe200000006ff */
[----:B------:R-:W-:Y:S01]  /*20710*/  STS.64 [R5+0x800], R114 ;  /* 0x0008007205007388 */ /* 0x000fe20000000a00 */
[----:B------:R-:W-:Y:S02]  /*20720*/  LOP3.LUT P0, RZ, R9, 0x3, RZ, 0xc0, !PT ;  /* 0x0000000309ff7812 */ /* 0x000fe4000780c0ff */
[----:B------:R-:W-:Y:S01]  /*20730*/  MOV R9, 0xff800000 ;  /* 0xff80000000097802 */ /* 0x000fe20000000f00 */
[----:B------:R-:W-:Y:S01]  /*20740*/  STS.64 [R17], R108 ;  /* 0x0000006c11007388 */ /* 0x000fe20000000a00 */
[----:B---3--:R-:W-:-:S03]  /*20750*/  @P3 FFMA.FTZ R9, R3, R28, R2 ;  /* 0x0000001c03093223 */ /* 0x008fc60000010002 */
        /* <DEDUP_REMOVED lines=29> */
[----:B---3--:R-:W3:Y:S03]  /*20930*/  LDC.64 R14, c[0x0][0x2c0] ;  /* 0x0000b000ff0e7b82 */ /* 0x008ee60000000a00 */
[----:B------:R-:W-:Y:S04]  /*20940*/  STS.64 [R5+0x8000], R84 ;  /* 0x0080005405007388 */ /* 0x000fe80000000a00 */
[----:B------:R4:W-:Y:S04]  /*20950*/  STS.64 [R5+0x8800], R86 ;  /* 0x0088005605007388 */ /* 0x0009e80000000a00 */
[----:B------:R-:W-:Y:S04]  /*20960*/  STS.64 [R17+0x8000], R88 ;  /* 0x0080005811007388 */ /* 0x000fe80000000a00 */
[----:B------:R-:W-:Y:S04]  /*20970*/  STS.64 [R17+0x8800], R90 ;  /* 0x0088005a11007388 */ /* 0x000fe80000000a00 */
[----:B------:R-:W-:Y:S04]  /*20980*/  STS.64 [R19+0x8000], R92 ;  /* 0x0080005c13007388 */ /* 0x000fe80000000a00 */
[----:B------:R-:W-:Y:S04]  /*20990*/  STS.64 [R19+0x8800], R94 ;  /* 0x0088005e13007388 */ /* 0x000fe80000000a00 */
[----:B------:R-:W-:Y:S04]  /*209a0*/  STS.64 [R7+0x8000], R96 ;  /* 0x0080006007007388 */ /* 0x000fe80000000a00 */
[----:B------:R5:W-:Y:S01]  /*209b0*/  STS.64 [R7+0x8800], R98 ;  /* 0x0088006207007388 */ /* 0x000be20000000a00 */
[----:B----4-:R-:W2:Y:S08]  /*209c0*/  LDC R5, c[0x0][0x270] ;  /* 0x00009c00ff057b82 */ /* 0x010eb00000000800 */
[----:B------:R-:W-:Y:S06]  /*209d0*/  BAR.SYNC.DEFER_BLOCKING 0x0 ;  /* 0x0000000000007b1d */ /* 0x000fec0000010000 */
[----:B------:R-:W3:Y:S01]  /*209e0*/  S2R R6, SR_CTAID.Y ;  /* 0x0000000000067919 */ /* 0x000ee20000002600 */
[----:B-----5:R-:W-:Y:S01]  /*209f0*/  SHF.R.S32.HI R7, RZ, 0x1f, R12 ;  /* 0x0000001fff077819 */ /* 0x020fe2000001140c */
[----:B------:R4:W4:Y:S03]  /*20a00*/  LDS.128 R24, [R11+0x3800] ;  /* 0x003800000b187984 */ /* 0x0009260000000c00 */
[----:B------:R-:W-:Y:S01]  /*20a10*/  LEA.HI R30, R7, R12, RZ, 0x2 ;  /* 0x0000000c071e7211 */ /* 0x000fe200078f10ff */
[----:B------:R1:W4:Y:S01]  /*20a20*/  LDS.128 R20, [R11+0x7800] ;  /* 0x007800000b147984 */ /* 0x0003220000000c00 */
[----:B------:R-:W-:-:S02]  /*20a30*/  SHF.R.S32.HI R7, RZ, 0x1f, R10 ;  /* 0x0000001fff077819 */ /* 0x000fc4000001140a */
[----:B------:R-:W-:Y:S01]  /*20a40*/  LOP3.LUT R33, R30, 0xffffffc, RZ, 0xc0, !PT ;  /* 0x0ffffffc1e217812 */ /* 0x000fe200078ec0ff */
[----:B------:R4:W4:Y:S01]  /*20a50*/  LDS.128 R16, [R11+0xb800] ;  /* 0x00b800000b107984 */ /* 0x0009220000000c00 */
[----:B------:R-:W-:Y:S02]  /*20a60*/  LEA.HI R7, R7, R10, RZ, 0x2 ;  /* 0x0000000a07077211 */ /* 0x000fe400078f10ff */
[----:B------:R-:W-:Y:S02]  /*20a70*/  IADD3 R10, -R201, RZ, RZ ;  /* 0x000000ffc90a7210 */ /* 0x000fe40007ffe1ff */
[----:B------:R-:W-:Y:S02]  /*20a80*/  IADD3 R33, R12, -R33, RZ ;  /* 0x800000210c217210 */ /* 0x000fe40007ffe0ff */
[----:B------:R-:W-:Y:S01]  /*20a90*/  SHF.R.S32.HI R0, RZ, 0x2, R7 ;  /* 0x00000002ff007819 */ /* 0x000fe20000011407 */
[----:B---3--:R-:W-:Y:S01]  /*20aa0*/  IMAD R6, R6, R14, R201 ;  /* 0x0000000e06067224 */ /* 0x008fe200078e02c9 */
[----:B------:R-:W-:Y:S01]  /*20ab0*/  MOV R7, 0xff800000 ;  /* 0xff80000000077802 */ /* 0x000fe20000000f00 */
[----:B--2---:R-:W-:Y:S01]  /*20ac0*/  IMAD R12, R5, R10, UR4 ;  /* 0x00000004050c7e24 */ /* 0x004fe2000f8e020a */
[----:B------:R-:W-:Y:S01]  /*20ad0*/  LEA R0, R33, R0, 0x4 ;  /* 0x0000000021007211 */ /* 0x000fe200078e20ff */
[----:B------:R-:W-:Y:S01]  /*20ae0*/  @P4 FMUL.FTZ R33, R4, 0.69314718246459960938 ;  /* 0x3f31721804214820 */ /* 0x000fe20000410000 */
[----:B------:R-:W-:Y:S01]  /*20af0*/  SHF.L.U32 R10, R29, 0x6, RZ ;  /* 0x000000061d0a7819 */ /* 0x000fe200000006ff */
[----:B------:R-:W-:-:S02]  /*20b00*/  IMAD R6, R6, R5, R12 ;  /* 0x0000000506067224 */ /* 0x000fc400078e020c */
[----:B-1----:R-:W-:Y:S01]  /*20b10*/  @P4 FFMA.FTZ R7, R132, R31, R33 ;  /* 0x0000001f84074223 */ /* 0x002fe20000010021 */
[----:B------:R-:W-:Y:S01]  /*20b20*/  SHF.R.S32.HI R33, RZ, 0x1f, R32 ;  /* 0x0000001fff217819 */ /* 0x000fe20000011420 */
        /* <DEDUP_REMOVED lines=14> */
.L_x_3081:
[----:B------:R-:W-:Y:S05]  /*20c10*/  BSYNC B0 ;  /* 0x0000000000007941 */ /* 0x000fea0003800000 */
.L_x_3080:
[----:B------:R-:W-:Y:S01]  /*20c20*/  ULDC UR4, c[0x0][0x2dc] ;  /* 0x0000b70000047ab9 */ /* 0x000fe20000000800 */
[C---:B------:R-:W-:Y:S01]  /*20c30*/  IMAD.WIDE R12, R8.reuse, 0xc0, R32 ;  /* 0x000000c0080c7825 */ /* 0x040fe200078e0220 */
[----:B------:R-:W-:Y:S03]  /*20c40*/  BSSY B0, `(.L_x_3082) ;  /* 0x0000024000007945 */ /* 0x000fe60003800000 */
[----:B-1----:R-:W-:Y:S01]  /*20c50*/  IMAD R4, R15, UR4, RZ ;  /* 0x000000040f047c24 */ /* 0x002fe2000f8e02ff */
[----:B------:R-:W-:Y:S01]  /*20c60*/  ULDC.64 UR4, c[0x0][0x288] ;  /* 0x0000a20000047ab9 */ /* 0x000fe20000000a00 */
[----:B------:R-:W-:Y:S02]  /*20c70*/  IMAD R3, R29, -0x40, R200 ;  /* 0xffffffc01d037824 */ /* 0x000fe400078e02c8 */
[----:B------:R-:W-:Y:S01]  /*20c80*/  VIADD R6, R8, 0x8 ;  /* 0x0000000808067836 */ /* 0x000fe20000000000 */
[----:B------:R-:W-:Y:S01]  /*20c90*/  IADD3 R5, P3, R4, R12, RZ ;  /* 0x0000000c04057210 */ /* 0x000fe20007f7e0ff */
[----:B------:R1:W2:Y:S01]  /*20ca0*/  LDS.128 R28, [R11] ;  /* 0x000000000b1c7984 */ /* 0x0002a20000000c00 */
[----:B------:R-:W-:-:S02]  /*20cb0*/  VIADD R0, R8, 0x18 ;  /* 0x0000001808007836 */ /* 0x000fc40000000000 */
[----:B------:R-:W-:Y:S01]  /*20cc0*/  LEA.HI.X.SX32 R4, R4, R13, 0x1, P3 ;  /* 0x0000000d04047211 */ /* 0x000fe200018f0eff */
[----:B------:R-:W-:Y:S01]  /*20cd0*/  VIADD R2, R8, 0x10 ;  /* 0x0000001008027836 */ /* 0x000fe20000000000 */
[C---:B------:R-:W-:Y:S01]  /*20ce0*/  LEA R34, P3, R5.reuse, UR4, 0x2 ;  /* 0x0000000405227c11 */ /* 0x040fe2000f8610ff */
[----:B------:R1:W3:Y:S01]  /*20cf0*/  LDS.128 R12, [R11+0x4000] ;  /* 0x004000000b0c7984 */ /* 0x0002e20000000c00 */
[-C--:B------:R-:W-:Y:S02]  /*20d00*/  ISETP.GE.AND P0, PT, R6, R3.reuse, PT ;  /* 0x000000030600720c */ /* 0x080fe40003f06270 */
[----:B------:R-:W-:Y:S02]  /*20d10*/  LEA.HI.X R35, R5, UR5, R4, 0x2, P3 ;  /* 0x0000000505237c11 */ /* 0x000fe400098f1404 */
[----:B------:R1:W1:Y:S01]  /*20d20*/  LDS.128 R4, [R11+0x8000] ;  /* 0x008000000b047984 */ /* 0x0002620000000c00 */
[-C--:B------:R-:W-:Y:S02]  /*20d30*/  ISETP.GE.AND P3, PT, R8, R3.reuse, PT ;  /* 0x000000030800720c */ /* 0x080fe40003f66270 */
[-C--:B------:R-:W-:Y:S01]  /*20d40*/  ISETP.GE.AND P2, PT, R0, R3.reuse, PT ;  /* 0x000000030000720c */ /* 0x080fe20003f46270 */
[----:B------:R-:W-:Y:S01]  /*20d50*/  VIADD R0, R8, 0x20 ;  /* 0x0000002008007836 */ /* 0x000fe20000000000 */
[----:B------:R-:W-:Y:S01]  /*20d60*/  ISETP.GE.AND P1, PT, R2, R3, PT ;  /* 0x000000030200720c */ /* 0x000fe20003f26270 */
[----:B------:R-:W-:-:S03]  /*20d70*/  VIADD R2, R8, 0x28 ;  /* 0x0000002808027836 */ /* 0x000fc60000000000 */
[-C--:B------:R-:W-:Y:S01]  /*20d80*/  ISETP.GE.AND P6, PT, R0, R3.reuse, PT ;  /* 0x000000030000720c */ /* 0x080fe20003fc6270 */
[----:B------:R-:W-:Y:S01]  /*20d90*/  VIADD R0, R8, 0x30 ;  /* 0x0000003008007836 */ /* 0x000fe20000000000 */
[----:B------:R-:W-:Y:S01]  /*20da0*/  ISETP.GE.AND P5, PT, R2, R3, PT ;  /* 0x000000030200720c */ /* 0x000fe20003fa6270 */
[----:B------:R-:W-:-:S03]  /*20db0*/  VIADD R8, R8, 0x38 ;  /* 0x0000003808087836 */ /* 0x000fc60000000000 */
[----:B------:R-:W-:Y:S01]  /*20dc0*/  ISETP.GE.AND P4, PT, R0, R3, PT ;  /* 0x000000030000720c */ /* 0x000fe20003f86270 */
[----:B------:R-:W-:Y:S01]  /*20dd0*/  VIADD R0, R32, 0x40 ;  /* 0x0000004020007836 */ /* 0x000fe20000000000 */
[----:B------:R-:W-:Y:S11]  /*20de0*/  @P3 BRA `(.L_x_3083) ;  /* 0x0000000000243947 */ /* 0x000ff60003800000 */
[----:B------:R-:W-:Y:S01]  /*20df0*/  ULDC UR4, c[0x0][0x2d0] ;  /* 0x0000b40000047ab9 */ /* 0x000fe20000000800 */
[----:B------:R-:W-:Y:S01]  /*20e00*/  VIADD R2, R0, 0x40 ;  /* 0x0000004000027836 */ /* 0x000fe20000000000 */
[----:B------:R-:W-:-:S13]  /*20e10*/  ISETP.GE.AND P3, PT, R32, UR4, PT ;  /* 0x0000000420007c0c */ /* 0x000fda000bf66270 */
[----:B--2---:R2:W-:Y:S04]  /*20e20*/  @!P3 STG.E.64 desc[UR6][R34.64], R28 ;  /* 0x0000001c2200b986 */ /* 0x0045e8000c101b06 */
[----:B------:R2:W-:Y:S01]  /*20e30*/  @!P3 STG.E.64 desc[UR6][R34.64+0x8], R30 ;  /* 0x0000081e2200b986 */ /* 0x0005e2000c101b06 */
[----:B------:R-:W-:-:S13]  /*20e40*/  ISETP.GE.AND P3, PT, R0, UR4, PT ;  /* 0x0000000400007c0c */ /* 0x000fda000bf66270 */
[----:B---3--:R2:W-:Y:S01]  /*20e50*/  @!P3 STG.E.128 desc[UR6][R34.64+0x100], R12 ;  /* 0x0001000c2200b986 */ /* 0x0085e2000c101d06 */
[----:B------:R-:W-:-:S13]  /*20e60*/  ISETP.GE.AND P3, PT, R2, UR4, PT ;  /* 0x0000000402007c0c */ /* 0x000fda000bf66270 */
[----:B-1----:R2:W-:Y:S02]  /*20e70*/  @!P3 STG.E.128 desc[UR6][R34.64+0x200], R4 ;  /* 0x000200042200b986 */ /* 0x0025e4000c101d06 */
.L_x_3083:
[----:B------:R-:W-:Y:S05]  /*20e80*/  BSYNC B0 ;  /* 0x0000000000007941 */ /* 0x000fea0003800000 */
.L_x_3082:
[----:B--2---:R2:W2:Y:S01]  /*20e90*/  LDS.128 R28, [R11+0x800] ;  /* 0x000800000b1c7984 */ /* 0x0044a20000000c00 */
[----:B------:R-:W-:Y:S01]  /*20ea0*/  BSSY B0, `(.L_x_3084) ;  /* 0x000000d000007945 */ /* 0x000fe20003800000 */
[----:B------:R-:W-:Y:S02]  /*20eb0*/  ISETP.GE.AND P3, PT, R8, R3, PT ;  /* 0x000000030800720c */ /* 0x000fe40003f66270 */
[----:B---3--:R3:W2:Y:S04]  /*20ec0*/  LDS.128 R12, [R11+0x4800] ;  /* 0x004800000b0c7984 */ /* 0x0086a80000000c00 */
[----:B-1----:R3:W1:Y:S01]  /*20ed0*/  LDS.128 R4, [R11+0x8800] ;  /* 0x008800000b047984 */ /* 0x0026620000000c00 */
[----:B------:R-:W-:Y:S05]  /*20ee0*/  @P0 BRA `(.L_x_3085) ;  /* 0x0000000000200947 */ /* 0x000fea0003800000 */
[----:B------:R-:W-:Y:S01]  /*20ef0*/  ULDC UR4, c[0x0][0x2d0] ;  /* 0x0000b40000047ab9 */ /* 0x000fe20000000800 */
[----:B------:R-:W-:Y:S01]  /*20f00*/  VIADD R2, R0, 0x40 ;  /* 0x0000004000027836 */ /* 0x000fe20000000000 */
[----:B------:R-:W-:-:S13]  /*20f10*/  ISETP.GE.AND P0, PT, R32, UR4, PT ;  /* 0x0000000420007c0c */ /* 0x000fda000bf06270 */
[----:B--2---:R2:W-:Y:S01]  /*20f20*/  @!P0 STG.E.128 desc[UR6][R34.64+0x1800], R28 ;  /* 0x0018001c22008986 */ /* 0x0045e2000c101d06 */
[----:B------:R-:W-:-:S13]  /*20f30*/  ISETP.GE.AND P0, PT, R0, UR4, PT ;  /* 0x0000000400007c0c */ /* 0x000fda000bf06270 */
[----:B------:R2:W-:Y:S01]  /*20f40*/  @!P0 STG.E.128 desc[UR6][R34.64+0x1900], R12 ;  /* 0x0019000c22008986 */ /* 0x0005e2000c101d06 */
[----:B------:R-:W-:-:S13]  /*20f50*/  ISETP.GE.AND P0, PT, R2, UR4, PT ;  /* 0x0000000402007c0c */ /* 0x000fda000bf06270 */
[----:B-1----:R2:W-:Y:S02]  /*20f60*/  @!P0 STG.E.128 desc[UR6][R34.64+0x1a00], R4 ;  /* 0x001a000422008986 */ /* 0x0025e4000c101d06 */
.L_x_3085:
[----:B------:R-:W-:Y:S05]  /*20f70*/  BSYNC B0 ;  /* 0x0000000000007941 */ /* 0x000fea0003800000 */
.L_x_3084:
[----:B--2---:R2:W2:Y:S01]  /*20f80*/  LDS.128 R28, [R11+0x1000] ;  /* 0x001000000b1c7984 */ /* 0x0044a20000000c00 */
[----:B------:R-:W-:Y:S03]  /*20f90*/  BSSY B0, `(.L_x_3086) ;  /* 0x000000c000007945 */ /* 0x000fe60003800000 */
[----:B------:R2:W2:Y:S04]  /*20fa0*/  LDS.128 R12, [R11+0x5000] ;  /* 0x005000000b0c7984 */ /* 0x0004a80000000c00 */
[----:B-1----:R1:W1:Y:S01]  /*20fb0*/  LDS.128 R4, [R11+0x9000] ;  /* 0x009000000b047984 */ /* 0x0022620000000c00 */
[----:B------:R-:W-:Y:S05]  /*20fc0*/  @P1 BRA `(.L_x_3087) ;  /* 0x0000000000201947 */ /* 0x000fea0003800000 */
[----:B------:R-:W-:Y:S01]  /*20fd0*/  ULDC UR4, c[0x0][0x2d0] ;  /* 0x0000b40000047ab9 */ /* 0x000fe20000000800 */
[----:B------:R-:W-:Y:S01]  /*20fe0*/  VIADD R2, R0, 0x40 ;  /* 0x0000004000027836 */ /* 0x000fe20000000000 */
[----:B------:R-:W-:Y:S02]  /*20ff0*/  ISETP.GE.AND P0, PT, R32, UR4, PT ;  /* 0x0000000420007c0c */ /* 0x000fe4000bf06270 */
[----:B------:R-:W-:-:S11]  /*21000*/  ISETP.GE.AND P1, PT, R0, UR4, PT ;  /* 0x0000000400007c0c */ /* 0x000fd6000bf26270 */
[----:B--2---:R2:W-:Y:S01]  /*21010*/  @!P0 STG.E.128 desc[UR6][R34.64+0x3000], R28 ;  /* 0x0030001c22008986 */ /* 0x0045e2000c101d06 */
[----:B------:R-:W-:-:S03]  /*21020*/  ISETP.GE.AND P0, PT, R2, UR4, PT ;  /* 0x0000000402007c0c */ /* 0x000fc6000bf06270 */
[----:B------:R2:W-:Y:S10]  /*21030*/  @!P1 STG.E.128 desc[UR6][R34.64+0x3100], R12 ;  /* 0x0031000c22009986 */ /* 0x0005f4000c101d06 */
[----:B-1----:R2:W-:Y:S02]  /*21040*/  @!P0 STG.E.128 desc[UR6][R34.64+0x3200], R4 ;  /* 0x0032000422008986 */ /* 0x0025e4000c101d06 */
.L_x_3087:
[----:B------:R-:W-:Y:S05]  /*21050*/  BSYNC B0 ;  /* 0x0000000000007941 */ /* 0x000fea0003800000 */
.L_x_3086:
[----:B--2---:R2:W2:Y:S01]  /*21060*/  LDS.128 R28, [R11+0x1800] ;  /* 0x001800000b1c7984 */ /* 0x0044a20000000c00 */
[----:B------:R-:W-:Y:S03]  /*21070*/  BSSY B0, `(.L_x_3088) ;  /* 0x000000c000007945 */ /* 0x000fe60003800000 */
[----:B------:R2:W2:Y:S04]  /*21080*/  LDS.128 R12, [R11+0x5800] ;  /* 0x005800000b0c7984 */ /* 0x0004a80000000c00 */
[----:B-1----:R1:W1:Y:S01]  /*21090*/  LDS.128 R4, [R11+0x9800] ;  /* 0x009800000b047984 */ /* 0x0022620000000c00 */
[----:B------:R-:W-:Y:S05]  /*210a0*/  @P2 BRA `(.L_x_3089) ;  /* 0x0000000000202947 */ /* 0x000fea0003800000 */
[----:B------:R-:W-:Y:S01]  /*210b0*/  VIADD R2, R0, 0x40 ;  /* 0x0000004000027836 */ /* 0x000fe20000000000 */
[----:B------:R-:W-:Y:S02]  /*210c0*/  ULDC UR4, c[0x0][0x2d0] ;  /* 0x0000b40000047ab9 */ /* 0x000fe40000000800 */
[----:B------:R-:W-:Y:S02]  /*210d0*/  ISETP.GE.AND P2, PT, R32, UR4, PT ;  /* 0x0000000420007c0c */ /* 0x000fe4000bf46270 */
[----:B------:R-:W-:Y:S02]  /*210e0*/  ISETP.GE.AND P1, PT, R0, UR4, PT ;  /* 0x0000000400007c0c */ /* 0x000fe4000bf26270 */
[----:B------:R-:W-:-:S09]  /*210f0*/  ISETP.GE.AND P0, PT, R2, UR4, PT ;  /* 0x0000000402007c0c */ /* 0x000fd2000bf06270 */
[----:B--2---:R2:W-:Y:S04]  /*21100*/  @!P2 STG.E.128 desc[UR6][R34.64+0x4800], R28 ;  /* 0x0048001c2200a986 */ /* 0x0045e8000c101d06 */
[----:B------:R2:W-:Y:S04]  /*21110*/  @!P1 STG.E.128 desc[UR6][R34.64+0x4900], R12 ;  /* 0x0049000c22009986 */ /* 0x0005e8000c101d06 */
[----:B-1----:R2:W-:Y:S02]  /*21120*/  @!P0 STG.E.128 desc[UR6][R34.64+0x4a00], R4 ;  /* 0x004a000422008986 */ /* 0x0025e4000c101d06 */
.L_x_3089:
[----:B------:R-:W-:Y:S05]  /*21130*/  BSYNC B0 ;  /* 0x0000000000007941 */ /* 0x000fea0003800000 */
.L_x_3088:
        /* <DEDUP_REMOVED lines=13> */
.L_x_3091:
[----:B------:R-:W-:Y:S05]  /*21210*/  BSYNC B0 ;  /* 0x0000000000007941 */ /* 0x000fea0003800000 */
.L_x_3090:
        /* <DEDUP_REMOVED lines=13> */
.L_x_3093:
[----:B------:R-:W-:Y:S05]  /*212f0*/  BSYNC B0 ;  /* 0x0000000000007941 */ /* 0x000fea0003800000 */
.L_x_3092:
        /* <DEDUP_REMOVED lines=13> */
.L_x_3095:
[----:B------:R-:W-:Y:S05]  /*213d0*/  BSYNC B0 ;  /* 0x0000000000007941 */ /* 0x000fea0003800000 */
.L_x_3094:
[----:B------:R-:W-:Y:S05]  /*213e0*/  @P3 EXIT ;  /* 0x000000000000394d */ /* 0x000fea0003800000 */
[----:B------:R-:W-:Y:S02]  /*213f0*/  ULDC UR4, c[0x0][0x2d0] ;  /* 0x0000b40000047ab9 */ /* 0x000fe40000000800 */
[C---:B------:R-:W-:Y:S01]  /*21400*/  ISETP.GE.AND P1, PT, R0.reuse, UR4, PT ;  /* 0x0000000400007c0c */ /* 0x040fe2000bf26270 */
[----:B------:R-:W-:Y:S01]  /*21410*/  VIADD R0, R0, 0x40 ;  /* 0x0000004000007836 */ /* 0x000fe20000000000 */
[----:B------:R-:W-:-:S04]  /*21420*/  ISETP.GE.AND P2, PT, R32, UR4, PT ;  /* 0x0000000420007c0c */ /* 0x000fc8000bf46270 */
[----:B------:R-:W-:-:S07]  /*21430*/  ISETP.GE.AND P0, PT, R0, UR4, PT ;  /* 0x0000000400007c0c */ /* 0x000fce000bf06270 */
[----:B----4-:R4:W-:Y:S04]  /*21440*/  @!P1 STG.E.128 desc[UR6][R34.64+0xa900], R20 ;  /* 0x00a9001422009986 */ /* 0x0109e8000c101d06 */
[----:B------:R4:W-:Y:S02]  /*21450*/  @!P2 STG.E.128 desc[UR6][R34.64+0xa800], R24 ;  /* 0x00a800182200a986 */ /* 0x0009e4000c101d06 */
[----:B------:R-:W-:Y:S05]  /*21460*/  @P0 EXIT ;  /* 0x000000000000094d */ /* 0x000fea0003800000 */
[----:B------:R-:W-:Y:S01]  /*21470*/  STG.E.128 desc[UR6][R34.64+0xaa00], R16 ;  /* 0x00aa001022007986 */ /* 0x000fe2000c101d06 */
[----:B------:R-:W-:Y:S05]  /*21480*/  EXIT ;  /* 0x000000000000794d */ /* 0x000fea0003800000 */
.L_x_3096:
        /* <DEDUP_REMOVED lines=15> */
.L_x_7462:


//--------------------- .text._ZN5flash24flash_fwd_splitkv_kernelI23Flash_fwd_kernel_traitsILi192ELi64ELi64ELi4ELb0ELb0EN7cutlass6half_tE19Flash_kernel_traitsILi192ELi64ELi64ELi4ES3_EELb0ELb1ELb0ELb0ELb0ELb1ELb1ELb1EEEvNS_16Flash_fwd_paramsE --------------------------
	.section	.text._ZN5flash24flash_fwd_splitkv_kernelI23Flash_fwd_kernel_traitsILi192ELi64ELi64ELi4ELb0ELb0EN7cutlass6half_tE19Flash_kernel_traitsILi192ELi64ELi64ELi4ES3_EELb0ELb1ELb0ELb0ELb0ELb1ELb1ELb1EEEvNS_16Flash_fwd_paramsE,"ax",@progbits
	.align	128
        .global         _ZN5flash24flash_fwd_splitkv_kernelI23Flash_fwd_kernel_traitsILi192ELi64ELi64ELi4ELb0ELb0EN7cutlass6half_tE19Flash_kernel_traitsILi192ELi64ELi64ELi4ES3_EELb0ELb1ELb0ELb0ELb0ELb1ELb1ELb1EEEvNS_16Flash_fwd_paramsE
        .type           _ZN5flash24flash_fwd_splitkv_kernelI23Flash_fwd_kernel_traitsILi192ELi64ELi64ELi4ELb0ELb0EN7cutlass6half_tE19Flash_kernel_traitsILi192ELi64ELi64ELi4ES3_EELb0ELb1ELb0ELb0ELb0ELb1ELb1ELb1EEEvNS_16Flash_fwd_paramsE,@function
        .size           _ZN5flash24flash_fwd_splitkv_kernelI23Flash_fwd_kernel_traitsILi192ELi64ELi64ELi4ELb0ELb0EN7cutlass6half_tE19Flash_kernel_traitsILi192ELi64ELi64ELi4ES3_EELb0ELb1ELb0ELb0ELb0ELb1ELb1ELb1EEEvNS_16Flash_fwd_paramsE,(.L_x_7463 - _ZN5flash24flash_fwd_splitkv_kernelI23Flash_fwd_kernel_traitsILi192ELi64ELi64ELi4ELb0ELb0EN7cutlass6half_tE19Flash_kernel_traitsILi192ELi64ELi64ELi4ES3_EELb0ELb1ELb0ELb0ELb0ELb1ELb1ELb1EEEvNS_16Flash_fwd_paramsE)
        .other          _ZN5flash24flash_fwd_splitkv_kernelI23Flash_fwd_kernel_traitsILi192ELi64ELi64ELi4ELb0ELb0EN7cutlass6half_tE19Flash_kernel_traitsILi192ELi64ELi64ELi4ES3_EELb0ELb1ELb0ELb0ELb0ELb1ELb1ELb1EEEvNS_16Flash_fwd_paramsE,@"STO_CUDA_ENTRY STV_DEFAULT"
_ZN5flash24flash_fwd_splitkv_kernelI23Flash_fwd_kernel_traitsILi192ELi64ELi64ELi4ELb0ELb0EN7cutlass6half_tE19Flash_kernel_traitsILi192ELi64ELi64ELi4ES3_EELb0ELb1ELb0ELb0ELb0ELb1ELb1ELb1EEEvNS_16Flash_fwd_paramsE:
.text._ZN5flash24flash_fwd_splitkv_kernelI23Flash_fwd_kernel_traitsILi192ELi64ELi64ELi4ELb0ELb0EN7cutlass6half_tE19Flash_kernel_traitsILi192ELi64ELi64ELi4ES3_EELb0ELb1ELb0ELb0ELb0ELb1ELb1ELb1EEEvNS_16Flash_fwd_paramsE:
        /* <DEDUP_REMOVED lines=59> */
.L_x_3097:
[----:B------:R-:W1:Y:S02]  /*03b0*/  LDC R11, c[0x0][0x2c8] ;  /* 0x0000b200ff0b7b82 */ /* 0x000e640000000800 */
.L_x_3098:
        /* <DEDUP_REMOVED lines=115> */
.L_x_3101:
[----:B------:R-:W-:Y:S05]  /*0af0*/  BSYNC B0 ;  /* 0x0000000000007941 */ /* 0x000fea0003800000 */
.L_x_3100:
        /* <DEDUP_REMOVED lines=11> */
.L_x_3103:
[----:B------:R-:W-:Y:S05]  /*0bb0*/  BSYNC B0 ;  /* 0x0000000000007941 */ /* 0x000fea0003800000 */
.L_x_3102:
        /* <DEDUP_REMOVED lines=10> */
.L_x_3105:
[----:B------:R-:W-:Y:S05]  /*0c60*/  BSYNC B0 ;  /* 0x0000000000007941 */ /* 0x000fea0003800000 */
.L_x_3104:
        /* <DEDUP_REMOVED lines=10> */
.L_x_3107:
[----:B------:R-:W-:Y:S05]  /*0d10*/  BSYNC B0 ;  /* 0x0000000000007941 */ /* 0x000fea0003800000 */
.L_x_3106:
        /* <DEDUP_REMOVED lines=11> */
.L_x_3109:
[----:B------:R-:W-:Y:S05]  /*0dd0*/  BSYNC B0 ;  /* 0x0000000000007941 */ /* 0x000fea0003800000 */
.L_x_3108:
        /* <DEDUP_REMOVED lines=9> */
.L_x_3111:
[----:B------:R-:W-:Y:S05]  /*0e70*/  BSYNC B0 ;  /* 0x0000000000007941 */ /* 0x000fea0003800000 */
.L_x_3110:
        /* <DEDUP_REMOVED lines=9> */
.L_x_3113:
[----:B------:R-:W-:Y:S05]  /*0f10*/  BSYNC B0 ;  /* 0x0000000000007941 */ /* 0x000fea0003800000 */
.L_x_3112:
        /* <DEDUP_REMOVED lines=9> */
.L_x_3115:
[----:B------:R-:W-:Y:S05]  /*0fb0*/  BSYNC B0 ;  /* 0x0000000000007941 */ /* 0x000fea0003800000 */
.L_x_3114:
        /* <DEDUP_REMOVED lines=29> */
.L_x_3099:
        /* <DEDUP_REMOVED lines=24> */
.L_x_3116:
        /* <DEDUP_REMOVED lines=81> */
.L_x_3117:
        /* <DEDUP_REMOVED lines=49> */
.L_x_3119:
        /* <DEDUP_REMOVED lines=31> */
.L_x_3118:
        /* <DEDUP_REMOVED lines=272> */
.L_x_3213:
        /* <DEDUP_REMOVED lines=21> */
.L_x_3122:
[----:B------:R-:W-:Y:S05]  /*2f70*/  BSYNC B0 ;  /* 0x0000000000007941 */ /* 0x000fea0003800000 */
.L_x_3121:
        /* <DEDUP_REMOVED lines=15> */
.L_x_3124:
[----:B------:R-:W-:Y:S05]  /*3070*/  BSYNC B0 ;  /* 0x0000000000007941 */ /* 0x000fea0003800000 */
.L_x_3123:
        /* <DEDUP_REMOVED lines=18> */
.L_x_3126:
[----:B------:R-:W-:Y:S05]  /*31a0*/  BSYNC B0 ;  /* 0x0000000000007941 */ /* 0x000fea0003800000 */
.L_x_3125:
        /* <DEDUP_REMOVED lines=17> */
.L_x_3128:
[----:B------:R-:W-:Y:S05]  /*32c0*/  BSYNC B0 ;  /* 0x0000000000007941 */ /* 0x000fea0003800000 */
.L_x_3127:
        /* <DEDUP_REMOVED lines=64> */
.L_x_3134:
[----:B------:R-:W-:Y:S05]  /*36d0*/  BSYNC B0 ;  /* 0x0000000000007941 */ /* 0x000fea0003800000 */
.L_x_3133:
        /* <DEDUP_REMOVED lines=52> */
.L_x_3136:
[----:B------:R-:W-:Y:S05]  /*3a20*/  BSYNC B0 ;  /* 0x0000000000007941 */ /* 0x000fea0003800000 */
.L_x_3135:
        /* <DEDUP_REMOVED lines=51> */
.L_x_3132:
[----:B------:R-:W-:Y:S05]  /*3d60*/  BSYNC B1 ;  /* 0x0000000000017941 */ /* 0x000fea0003800000 */
.L_x_3131:
        /* <DEDUP_REMOVED lines=70> */
.L_x_3140:
[----:B------:R-:W-:Y:S05]  /*41d0*/  BSYNC B0 ;  /* 0x0000000000007941 */ /* 0x000fea0003800000 */
.L_x_3139:
        /* <DEDUP_REMOVED lines=55> */
.L_x_3142:
[----:B------:R-:W-:Y:S05]  /*4550*/  BSYNC B0 ;  /* 0x0000000000007941 */ /* 0x000fea0003800000 */
.L_x_3141:
        /* <DEDUP_REMOVED lines=54> */
.L_x_3138:
[----:B------:R-:W-:Y:S05]  /*48c0*/  BSYNC B1 ;  /* 0x0000000000017941 */ /* 0x000fea0003800000 */
.L_x_3137:
        /* <DEDUP_REMOVED lines=70> */
.L_x_3146:
[----:B------:R-:W-:Y:S05]  /*4d30*/  BSYNC B0 ;  /* 0x0000000000007941 */ /* 0x000fea0003800000 */
.L_x_3145:
        /* <DEDUP_REMOVED lines=55> */
.L_x_3148:
[----:B------:R-:W-:Y:S05]  /*50b0*/  BSYNC B0 ;  /* 0x0000000000007941 */ /* 0x000fea0003800000 */
.L_x_3147:
        /* <DEDUP_REMOVED lines=54> */
.L_x_3144:
[----:B------:R-:W-:Y:S05]  /*5420*/  BSYNC B1 ;  /* 0x0000000000017941 */ /* 0x000fea0003800000 */
.L_x_3143:
        /* <DEDUP_REMOVED lines=75> */
.L_x_3152:
[----:B------:R-:W-:Y:S05]  /*58e0*/  BSYNC B0 ;  /* 0x0000000000007941 */ /* 0x000fea0003800000 */
.L_x_3151:
        /* <DEDUP_REMOVED lines=55> */
.L_x_3154:
[----:B------:R-:W-:Y:S05]  /*5c60*/  BSYNC B0 ;  /* 0x0000000000007941 */ /* 0x000fea0003800000 */
.L_x_3153:
        /* <DEDUP_REMOVED lines=54> */
.L_x_3150:
[----:B------:R-:W-:Y:S05]  /*5fd0*/  BSYNC B1 ;  /* 0x0000000000017941 */ /* 0x000fea0003800000 */
.L_x_3149:
        /* <DEDUP_REMOVED lines=8> */
.L_x_3130:
        /* <DEDUP_REMOVED lines=96> */
.L_x_3161:
[----:B------:R-:W-:Y:S05]  /*6660*/  BSYNC B0 ;  /* 0x0000000000007941 */ /* 0x000fea0003800000 */
.L_x_3160:
[----:B-----5:R4:W-:Y:S02]  /*6670*/  STG.E.128 desc[UR6][R100.64], R52 ;  /* 0x0000003464007986 */ /* 0x0209e4000c101d06 */
.L_x_3159:
[----:B------:R-:W-:Y:S05]  /*6680*/  BSYNC B1 ;  /* 0x0000000000017941 */ /* 0x000fea0003800000 */
.L_x_3158:
        /* <DEDUP_REMOVED lines=95> */
.L_x_3165:
[----:B------:R-:W-:Y:S05]  /*6c80*/  BSYNC B0 ;  /* 0x0000000000007941 */ /* 0x000fea0003800000 */
.L_x_3164:
[----:B-----5:R1:W-:Y:S02]  /*6c90*/  STG.E.128 desc[UR6][R100.64+0x80], R52 ;  /* 0x0000803464007986 */ /* 0x0203e4000c101d06 */
.L_x_3163:
[----:B------:R-:W-:Y:S05]  /*6ca0*/  BSYNC B1 ;  /* 0x0000000000017941 */ /* 0x000fea0003800000 */
.L_x_3162:
        /* <DEDUP_REMOVED lines=94> */
.L_x_3167:
[----:B------:R-:W-:Y:S05]  /*7290*/  BSYNC B0 ;  /* 0x0000000000007941 */ /* 0x000fea0003800000 */
.L_x_3166:
[----:B-----5:R4:W-:Y:S02]  /*72a0*/  STG.E.128 desc[UR6][R100.64+0x100], R52 ;  /* 0x0001003464007986 */ /* 0x0209e4000c101d06 */
.L_x_3157:
[----:B------:R-:W-:Y:S05]  /*72b0*/  BSYNC B2 ;  /* 0x0000000000027941 */ /* 0x000fea0003800000 */
.L_x_3156:
        /* <DEDUP_REMOVED lines=104> */
.L_x_3173:
[----:B------:R-:W-:Y:S05]  /*7940*/  BSYNC B0 ;  /* 0x0000000000007941 */ /* 0x000fea0003800000 */
.L_x_3172:
[----:B-----5:R4:W-:Y:S02]  /*7950*/  STG.E.128 desc[UR6][R170.64], R56 ;  /* 0x00000038aa007986 */ /* 0x0209e4000c101d06 */
.L_x_3171:
[----:B------:R-:W-:Y:S05]  /*7960*/  BSYNC B1 ;  /* 0x0000000000017941 */ /* 0x000fea0003800000 */
.L_x_3170:
        /* <DEDUP_REMOVED lines=98> */
.L_x_3177:
[----:B------:R-:W-:Y:S05]  /*7f90*/  BSYNC B0 ;  /* 0x0000000000007941 */ /* 0x000fea0003800000 */
.L_x_3176:
[----:B-----5:R4:W-:Y:S02]  /*7fa0*/  STG.E.128 desc[UR6][R170.64], R56 ;  /* 0x00000038aa007986 */ /* 0x0209e4000c101d06 */
.L_x_3175:
[----:B------:R-:W-:Y:S05]  /*7fb0*/  BSYNC B1 ;  /* 0x0000000000017941 */ /* 0x000fea0003800000 */
.L_x_3174:
        /* <DEDUP_REMOVED lines=97> */
.L_x_3179:
[----:B------:R-:W-:Y:S05]  /*85d0*/  BSYNC B0 ;  /* 0x0000000000007941 */ /* 0x000fea0003800000 */
.L_x_3178:
[----:B-----5:R4:W-:Y:S02]  /*85e0*/  STG.E.128 desc[UR6][R170.64], R56 ;  /* 0x00000038aa007986 */ /* 0x0209e4000c101d06 */
.L_x_3169:
[----:B------:R-:W-:Y:S05]  /*85f0*/  BSYNC B2 ;  /* 0x0000000000027941 */ /* 0x000fea0003800000 */
.L_x_3168:
        /* <DEDUP_REMOVED lines=104> */
.L_x_3185:
[----:B------:R-:W-:Y:S05]  /*8c80*/  BSYNC B0 ;  /* 0x0000000000007941 */ /* 0x000fea0003800000 */
.L_x_3184:
[----:B-----5:R4:W-:Y:S02]  /*8c90*/  STG.E.128 desc[UR6][R170.64], R56 ;  /* 0x00000038aa007986 */ /* 0x0209e4000c101d06 */
.L_x_3183:
[----:B------:R-:W-:Y:S05]  /*8ca0*/  BSYNC B1 ;  /* 0x0000000000017941 */ /* 0x000fea0003800000 */
.L_x_3182:
        /* <DEDUP_REMOVED lines=98> */
.L_x_3189:
[----:B------:R-:W-:Y:S05]  /*92d0*/  BSYNC B0 ;  /* 0x0000000000007941 */ /* 0x000fea0003800000 */
.L_x_3188:
[----:B-----5:R4:W-:Y:S02]  /*92e0*/  STG.E.128 desc[UR6][R170.64], R56 ;  /* 0x00000038aa007986 */ /* 0x0209e4000c101d06 */
.L_x_3187:
[----:B------:R-:W-:Y:S05]  /*92f0*/  BSYNC B1 ;  /* 0x0000000000017941 */ /* 0x000fea0003800000 */
.L_x_3186:
        /* <DEDUP_REMOVED lines=97> */
.L_x_3191:
[----:B------:R-:W-:Y:S05]  /*9910*/  BSYNC B0 ;  /* 0x0000000000007941 */ /* 0x000fea0003800000 */
.L_x_3190:
[----:B-----5:R4:W-:Y:S02]  /*9920*/  STG.E.128 desc[UR6][R170.64], R56 ;  /* 0x00000038aa007986 */ /* 0x0209e4000c101d06 */
.L_x_3181:
[----:B------:R-:W-:Y:S05]  /*9930*/  BSYNC B2 ;  /* 0x0000000000027941 */ /* 0x000fea0003800000 */
.L_x_3180:
        /* <DEDUP_REMOVED lines=109> */
.L_x_3197:
[----:B------:R-:W-:Y:S05]  /*a010*/  BSYNC B0 ;  /* 0x0000000000007941 */ /* 0x000fea0003800000 */
.L_x_3196:
[----:B-----5:R1:W-:Y:S02]  /*a020*/  STG.E.128 desc[UR6][R172.64], R56 ;  /* 0x00000038ac007986 */ /* 0x0203e4000c101d06 */
.L_x_3195:
[----:B------:R-:W-:Y:S05]  /*a030*/  BSYNC B1 ;  /* 0x0000000000017941 */ /* 0x000fea0003800000 */
.L_x_3194:
        /* <DEDUP_REMOVED lines=98> */
.L_x_3201:
[----:B------:R-:W-:Y:S05]  /*a660*/  BSYNC B0 ;  /* 0x0000000000007941 */ /* 0x000fea0003800000 */
.L_x_3200:
[----:B-----5:R4:W-:Y:S02]  /*a670*/  STG.E.128 desc[UR6][R172.64], R56 ;  /* 0x00000038ac007986 */ /* 0x0209e4000c101d06 */
.L_x_3199:
[----:B------:R-:W-:Y:S05]  /*a680*/  BSYNC B1 ;  /* 0x0000000000017941 */ /* 0x000fea0003800000 */
.L_x_3198:
        /* <DEDUP_REMOVED lines=97> */
.L_x_3203:
[----:B------:R-:W-:Y:S05]  /*aca0*/  BSYNC B0 ;  /* 0x0000000000007941 */ /* 0x000fea0003800000 */
.L_x_3202:
[----:B-----5:R4:W-:Y:S02]  /*acb0*/  STG.E.128 desc[UR6][R166.64], R56 ;  /* 0x00000038a6007986 */ /* 0x0209e4000c101d06 */
.L_x_3193:
[----:B------:R-:W-:Y:S05]  /*acc0*/  BSYNC B2 ;  /* 0x0000000000027941 */ /* 0x000fea0003800000 */
.L_x_3192:
        /* <DEDUP_REMOVED lines=8> */
.L_x_3129:
        /* <DEDUP_REMOVED lines=21> */
.L_x_3205:
[----:B------:R-:W-:Y:S05]  /*aea0*/  BSYNC B0 ;  /* 0x0000000000007941 */ /* 0x000fea0003800000 */
.L_x_3204:
        /* <DEDUP_REMOVED lines=24> */
.L_x_3207:
[----:B------:R-:W-:Y:S05]  /*b030*/  BSYNC B0 ;  /* 0x0000000000007941 */ /* 0x000fea0003800000 */
.L_x_3206:
        /* <DEDUP_REMOVED lines=24> */
.L_x_3209:
[----:B------:R-:W-:Y:S05]  /*b1c0*/  BSYNC B0 ;  /* 0x0000000000007941 */ /* 0x000fea0003800000 */
.L_x_3208:
        /* <DEDUP_REMOVED lines=29> */
.L_x_3210:
[----:B------:R-:W-:Y:S05]  /*b3a0*/  BSYNC B0 ;  /* 0x0000000000007941 */ /* 0x000fea0003800000 */
.L_x_3155:
        /* <DEDUP_REMOVED lines=81> */
.L_x_3211:
        /* <DEDUP_REMOVED lines=9> */
.L_x_3212:
[----:B------:R-:W-:Y:S04]  /*b950*/  IADD3 R9, R9, -0x1, RZ ;  /* 0xffffffff09097810 */ /* 0x000fe80007ffe0ff */
[----:B------:R-:W-:Y:S11]  /*b960*/  ISETP.GT.AND P0, PT, R9, R65, PT ;  /* 0x000000410900720c */ /* 0x000ff60003f04270 */
[----:B------:R-:W-:Y:S02]  /*b970*/  @!UPT UIADD3 URZ, URZ, URZ, URZ ;  /* 0x0000003f3f3ff290 */ /* 0x000fe4000fffe03f */
[----:B------:R-:W-:Y:S05]  /*b980*/  @P0 BRA `(.L_x_3213) ;  /* 0xffffff7400240947 */ /* 0x000fea000383ffff */
.L_x_3120:
        /* <DEDUP_REMOVED lines=106> */
.L_x_3222:
[----:B------:R-:W-:Y:S05]  /*c030*/  BSYNC B0 ;  /* 0x0000000000007941 */ /* 0x000fea0003800000 */
.L_x_3221:
[----:B-----5:R3:W-:Y:S02]  /*c040*/  STS.128 [R212], R20 ;  /* 0x00000014d4007388 */ /* 0x0207e40000000c00 */
.L_x_3220:
[----:B------:R-:W-:Y:S05]  /*c050*/  BSYNC B1 ;  /* 0x0000000000017941 */ /* 0x000fea0003800000 */
.L_x_3219:
        /* <DEDUP_REMOVED lines=46> */
.L_x_3226:
[----:B------:R-:W-:Y:S05]  /*c340*/  BSYNC B0 ;  /* 0x0000000000007941 */ /* 0x000fea0003800000 */
.L_x_3225:
[----:B-----5:R1:W-:Y:S02]  /*c350*/  STS.128 [R212+0x2000], R20 ;  /* 0x00200014d4007388 */ /* 0x0203e40000000c00 */
.L_x_3224:
[----:B------:R-:W-:Y:S05]  /*c360*/  BSYNC B1 ;  /* 0x0000000000017941 */ /* 0x000fea0003800000 */
.L_x_3223:
        /* <DEDUP_REMOVED lines=46> */
.L_x_3228:
[----:B------:R-:W-:Y:S05]  /*c650*/  BSYNC B0 ;  /* 0x0000000000007941 */ /* 0x000fea0003800000 */
.L_x_3227:
[----:B-----5:R3:W-:Y:S02]  /*c660*/  STS.128 [R212+0x4000], R20 ;  /* 0x00400014d4007388 */ /* 0x0207e40000000c00 */
.L_x_3218:
[----:B------:R-:W-:Y:S05]  /*c670*/  BSYNC B2 ;  /* 0x0000000000027941 */ /* 0x000fea0003800000 */
.L_x_3217:
        /* <DEDUP_REMOVED lines=63> */
.L_x_3234:
[----:B------:R-:W-:Y:S05]  /*ca70*/  BSYNC B0 ;  /* 0x0000000000007941 */ /* 0x000fea0003800000 */
.L_x_3233:
[----:B-----5:R1:W-:Y:S02]  /*ca80*/  STS.128 [R212+0x800], R24 ;  /* 0x00080018d4007388 */ /* 0x0203e40000000c00 */
.L_x_3232:
[----:B------:R-:W-:Y:S05]  /*ca90*/  BSYNC B1 ;  /* 0x0000000000017941 */ /* 0x000fea0003800000 */
.L_x_3231:
        /* <DEDUP_REMOVED lines=46> */
.L_x_3238:
[----:B------:R-:W-:Y:S05]  /*cd80*/  BSYNC B0 ;  /* 0x0000000000007941 */ /* 0x000fea0003800000 */
.L_x_3237:
[----:B-----5:R1:W-:Y:S02]  /*cd90*/  STS.128 [R212+0x2800], R24 ;  /* 0x00280018d4007388 */ /* 0x0203e40000000c00 */
.L_x_3236:
[----:B------:R-:W-:Y:S05]  /*cda0*/  BSYNC B1 ;  /* 0x0000000000017941 */ /* 0x000fea0003800000 */
.L_x_3235:
        /* <DEDUP_REMOVED lines=44> */
.L_x_3240:
[----:B------:R-:W-:Y:S05]  /*d070*/  BSYNC B0 ;  /* 0x0000000000007941 */ /* 0x000fea0003800000 */
.L_x_3239:
[----:B-----5:R1:W-:Y:S02]  /*d080*/  STS.128 [R212+0x4800], R32 ;  /* 0x00480020d4007388 */ /* 0x0203e40000000c00 */
.L_x_3230:
[----:B------:R-:W-:Y:S05]  /*d090*/  BSYNC B2 ;  /* 0x0000000000027941 */ /* 0x000fea0003800000 */
.L_x_3229:
        /* <DEDUP_REMOVED lines=66> */
.L_x_3246:
[----:B------:R-:W-:Y:S05]  /*d4c0*/  BSYNC B0 ;  /* 0x0000000000007941 */ /* 0x000fea0003800000 */
.L_x_3245:
[----:B-----5:R1:W-:Y:S02]  /*d4d0*/  STS.128 [R212+0x1000], R24 ;  /* 0x00100018d4007388 */ /* 0x0203e40000000c00 */
.L_x_3244:
[----:B------:R-:W-:Y:S05]  /*d4e0*/  BSYNC B1 ;  /* 0x0000000000017941 */ /* 0x000fea0003800000 */
.L_x_3243:
        /* <DEDUP_REMOVED lines=48> */
.L_x_3250:
[----:B------:R-:W-:Y:S05]  /*d7f0*/  BSYNC B0 ;  /* 0x0000000000007941 */ /* 0x000fea0003800000 */
.L_x_3249:
[----:B-----5:R1:W-:Y:S02]  /*d800*/  STS.128 [R212+0x3000], R24 ;  /* 0x00300018d4007388 */ /* 0x0203e40000000c00 */
.L_x_3248:
[----:B------:R-:W-:Y:S05]  /*d810*/  BSYNC B1 ;  /* 0x0000000000017941 */ /* 0x000fea0003800000 */
.L_x_3247:
        /* <DEDUP_REMOVED lines=45> */
.L_x_3252:
[----:B------:R-:W-:Y:S05]  /*daf0*/  BSYNC B0 ;  /* 0x0000000000007941 */ /* 0x000fea0003800000 */
.L_x_3251:
[----:B-----5:R1:W-:Y:S02]  /*db00*/  STS.128 [R212+0x5000], R24 ;  /* 0x00500018d4007388 */ /* 0x0203e40000000c00 */
.L_x_3242:
[----:B------:R-:W-:Y:S05]  /*db10*/  BSYNC B2 ;  /* 0x0000000000027941 */ /* 0x000fea0003800000 */
.L_x_3241:
        /* <DEDUP_REMOVED lines=63> */
.L_x_3257:
[----:B------:R-:W-:Y:S05]  /*df10*/  BSYNC B0 ;  /* 0x0000000000007941 */ /* 0x000fea0003800000 */
.L_x_3256:
[----:B-----5:R1:W-:Y:S02]  /*df20*/  STS.128 [R212+0x1800], R16 ;  /* 0x00180010d4007388 */ /* 0x0203e40000000c00 */
.L_x_3255:
[----:B------:R-:W-:Y:S05]  /*df30*/  BSYNC B1 ;  /* 0x0000000000017941 */ /* 0x000fea0003800000 */
.L_x_3254:
        /* <DEDUP_REMOVED lines=46> */
.L_x_3261:
[----:B------:R-:W-:Y:S05]  /*e220*/  BSYNC B0 ;  /* 0x0000000000007941 */ /* 0x000fea0003800000 */
.L_x_3260:
[----:B-----5:R1:W-:Y:S02]  /*e230*/  STS.128 [R212+0x3800], R12 ;  /* 0x0038000cd4007388 */ /* 0x0203e40000000c00 */
.L_x_3259:
[----:B------:R-:W-:Y:S05]  /*e240*/  BSYNC B1 ;  /* 0x0000000000017941 */ /* 0x000fea0003800000 */
.L_x_3258:
        /* <DEDUP_REMOVED lines=47> */
.L_x_3263:
[----:B------:R-:W-:Y:S05]  /*e540*/  BSYNC B0 ;  /* 0x0000000000007941 */ /* 0x000fea0003800000 */
.L_x_3262:
[----:B-----5:R1:W-:Y:S01]  /*e550*/  STS.128 [R212+0x5800], R12 ;  /* 0x0058000cd4007388 */ /* 0x0203e20000000c00 */
[----:B------:R-:W-:Y:S05]  /*e560*/  BRA `(.L_x_3253) ;  /* 0x0000005000387947 */ /* 0x000fea0003800000 */
.L_x_3216:
        /* <DEDUP_REMOVED lines=94> */
.L_x_3269:
[----:B------:R-:W-:Y:S05]  /*eb50*/  BSYNC B0 ;  /* 0x0000000000007941 */ /* 0x000fea0003800000 */
.L_x_3268:
[----:B-----5:R3:W-:Y:S02]  /*eb60*/  STS.128 [R212], R24 ;  /* 0x00000018d4007388 */ /* 0x0207e40000000c00 */
.L_x_3267:
[----:B------:R-:W-:Y:S05]  /*eb70*/  BSYNC B1 ;  /* 0x0000000000017941 */ /* 0x000fea0003800000 */
.L_x_3266:
        /* <DEDUP_REMOVED lines=90> */
.L_x_3273:
[----:B------:R-:W-:Y:S05]  /*f120*/  BSYNC B0 ;  /* 0x0000000000007941 */ /* 0x000fea0003800000 */
.L_x_3272:
[----:B-----5:R1:W-:Y:S02]  /*f130*/  STS.128 [R212+0x2000], R24 ;  /* 0x00200018d4007388 */ /* 0x0203e40000000c00 */
.L_x_3271:
[----:B------:R-:W-:Y:S05]  /*f140*/  BSYNC B1 ;  /* 0x0000000000017941 */ /* 0x000fea0003800000 */
.L_x_3270:
        /* <DEDUP_REMOVED lines=89> */
.L_x_3275:
[----:B------:R-:W-:Y:S05]  /*f6e0*/  BSYNC B0 ;  /* 0x0000000000007941 */ /* 0x000fea0003800000 */
.L_x_3274:
[----:B-----5:R3:W-:Y:S02]  /*f6f0*/  STS.128 [R212+0x4000], R24 ;  /* 0x00400018d4007388 */ /* 0x0207e40000000c00 */
.L_x_3265:
[----:B------:R-:W-:Y:S05]  /*f700*/  BSYNC B2 ;  /* 0x0000000000027941 */ /* 0x000fea0003800000 */
.L_x_3264:
        /* <DEDUP_REMOVED lines=98> */
.L_x_3281:
[----:B------:R-:W-:Y:S05]  /*fd30*/  BSYNC B0 ;  /* 0x0000000000007941 */ /* 0x000fea0003800000 */
.L_x_3280:
[----:B-----5:R2:W-:Y:S02]  /*fd40*/  STS.128 [R212+0x800], R28 ;  /* 0x0008001cd4007388 */ /* 0x0205e40000000c00 */
.L_x_3279:
[----:B------:R-:W-:Y:S05]  /*fd50*/  BSYNC B1 ;  /* 0x0000000000017941 */ /* 0x000fea0003800000 */
.L_x_3278:
        /* <DEDUP_REMOVED lines=92> */
.L_x_3285:
[----:B------:R-:W-:Y:S05]  /*10320*/  BSYNC B0 ;  /* 0x0000000000007941 */ /* 0x000fea0003800000 */
.L_x_3284:
[----:B-----5:R2:W-:Y:S02]  /*10330*/  STS.128 [R212+0x2800], R28 ;  /* 0x0028001cd4007388 */ /* 0x0205e40000000c00 */
.L_x_3283:
[----:B------:R-:W-:Y:S05]  /*10340*/  BSYNC B1 ;  /* 0x0000000000017941 */ /* 0x000fea0003800000 */
.L_x_3282:
        /* <DEDUP_REMOVED lines=91> */
.L_x_3287:
[----:B------:R-:W-:Y:S05]  /*10900*/  BSYNC B0 ;  /* 0x0000000000007941 */ /* 0x000fea0003800000 */
.L_x_3286:
[----:B-----5:R3:W-:Y:S02]  /*10910*/  STS.128 [R212+0x4800], R24 ;  /* 0x00480018d4007388 */ /* 0x0207e40000000c00 */
.L_x_3277:
[----:B------:R-:W-:Y:S05]  /*10920*/  BSYNC B2 ;  /* 0x0000000000027941 */ /* 0x000fea0003800000 */
.L_x_3276:
        /* <DEDUP_REMOVED lines=99> */
.L_x_3293:
[----:B------:R-:W-:Y:S05]  /*10f60*/  BSYNC B0 ;  /* 0x0000000000007941 */ /* 0x000fea0003800000 */
.L_x_3292:
[----:B-----5:R2:W-:Y:S02]  /*10f70*/  STS.128 [R212+0x1000], R28 ;  /* 0x0010001cd4007388 */ /* 0x0205e40000000c00 */
.L_x_3291:
[----:B------:R-:W-:Y:S05]  /*10f80*/  BSYNC B1 ;  /* 0x0000000000017941 */ /* 0x000fea0003800000 */
.L_x_3290:
        /* <DEDUP_REMOVED lines=92> */
.L_x_3297:
[----:B------:R-:W-:Y:S05]  /*11550*/  BSYNC B0 ;  /* 0x0000000000007941 */ /* 0x000fea0003800000 */
.L_x_3296:
[----:B-----5:R2:W-:Y:S02]  /*11560*/  STS.128 [R212+0x3000], R28 ;  /* 0x0030001cd4007388 */ /* 0x0205e40000000c00 */
.L_x_3295:
[----:B------:R-:W-:Y:S05]  /*11570*/  BSYNC B1 ;  /* 0x0000000000017941 */ /* 0x000fea0003800000 */
.L_x_3294:
        /* <DEDUP_REMOVED lines=91> */
.L_x_3299:
[----:B------:R-:W-:Y:S05]  /*11b30*/  BSYNC B0 ;  /* 0x0000000000007941 */ /* 0x000fea0003800000 */
.L_x_3298:
[----:B-----5:R3:W-:Y:S02]  /*11b40*/  STS.128 [R212+0x5000], R24 ;  /* 0x00500018d4007388 */ /* 0x0207e40000000c00 */
.L_x_3289:
[----:B------:R-:W-:Y:S05]  /*11b50*/  BSYNC B2 ;  /* 0x0000000000027941 */ /* 0x000fea0003800000 */
.L_x_3288:
        /* <DEDUP_REMOVED lines=98> */
.L_x_3303:
[----:B------:R-:W-:Y:S05]  /*12180*/  BSYNC B0 ;  /* 0x0000000000007941 */ /* 0x000fea0003800000 */
.L_x_3302:
[----:B-----5:R3:W-:Y:S02]  /*12190*/  STS.128 [R212+0x1800], R16 ;  /* 0x00180010d4007388 */ /* 0x0207e40000000c00 */
.L_x_3301:
[----:B------:R-:W-:Y:S05]  /*121a0*/  BSYNC B1 ;  /* 0x0000000000017941 */ /* 0x000fea0003800000 */
.L_x_3300:
        /* <DEDUP_REMOVED lines=93> */
.L_x_3307:
[----:B------:R-:W-:Y:S05]  /*12780*/  BSYNC B0 ;  /* 0x0000000000007941 */ /* 0x000fea0003800000 */
.L_x_3306:
[----:B-----5:R1:W-:Y:S02]  /*12790*/  STS.128 [R212+0x3800], R16 ;  /* 0x00380010d4007388 */ /* 0x0203e40000000c00 */
.L_x_3305:
[----:B------:R-:W-:Y:S05]  /*127a0*/  BSYNC B1 ;  /* 0x0000000000017941 */ /* 0x000fea0003800000 */
.L_x_3304:
        /* <DEDUP_REMOVED lines=96> */
.L_x_3309:
[----:B------:R-:W-:Y:S05]  /*12db0*/  BSYNC B0 ;  /* 0x0000000000007941 */ /* 0x000fea0003800000 */
.L_x_3308:
[----:B-----5:R1:W-:Y:S01]  /*12dc0*/  STS.128 [R212+0x5800], R12 ;  /* 0x0058000cd4007388 */ /* 0x0203e20000000c00 */
[----:B------:R-:W-:Y:S05]  /*12dd0*/  BRA `(.L_x_3253) ;  /* 0x00000008001c7947 */ /* 0x000fea0003800000 */
.L_x_3215:
        /* <DEDUP_REMOVED lines=36> */
.L_x_3311:
[----:B------:R-:W-:Y:S05]  /*13020*/  BSYNC B0 ;  /* 0x0000000000007941 */ /* 0x000fea0003800000 */
.L_x_3310:
        /* <DEDUP_REMOVED lines=32> */
.L_x_3313:
[----:B------:R-:W-:Y:S05]  /*13230*/  BSYNC B0 ;  /* 0x0000000000007941 */ /* 0x000fea0003800000 */
.L_x_3312:
        /* <DEDUP_REMOVED lines=31> */
.L_x_3315:
[----:B------:R-:W-:Y:S05]  /*13430*/  BSYNC B0 ;  /* 0x0000000000007941 */ /* 0x000fea0003800000 */
.L_x_3314:
        /* <DEDUP_REMOVED lines=33> */
.L_x_3253:
[----:B------:R-:W-:Y:S05]  /*13650*/  BSYNC B3 ;  /* 0x0000000000037941 */ /* 0x000fea0003800000 */
.L_x_3214:
        /* <DEDUP_REMOVED lines=31> */
.L_x_3318:
[----:B------:R3:W-:Y:S02]  /*13850*/  STS.128 [R212+0xa000], RZ ;  /* 0x00a000ffd4007388 */ /* 0x0007e40000000c00 */
.L_x_3317:
[----:B------:R-:W-:Y:S05]  /*13860*/  BSYNC B0 ;  /* 0x0000000000007941 */ /* 0x000fea0003800000 */
.L_x_3316:
        /* <DEDUP_REMOVED lines=31> */
.L_x_3321:
[----:B------:R2:W-:Y:S02]  /*13a60*/  STS.128 [R212+0xa800], RZ ;  /* 0x00a800ffd4007388 */ /* 0x0005e40000000c00 */
.L_x_3320:
[----:B------:R-:W-:Y:S05]  /*13a70*/  BSYNC B0 ;  /* 0x0000000000007941 */ /* 0x000fea0003800000 */
.L_x_3319:
        /* <DEDUP_REMOVED lines=34> */
.L_x_3324:
[----:B------:R2:W-:Y:S02]  /*13ca0*/  STS.128 [R212+0xb000], RZ ;  /* 0x00b000ffd4007388 */ /* 0x0005e40000000c00 */
.L_x_3323:
[----:B------:R-:W-:Y:S05]  /*13cb0*/  BSYNC B0 ;  /* 0x0000000000007941 */ /* 0x000fea0003800000 */
.L_x_3322:
        /* <DEDUP_REMOVED lines=34> */
.L_x_3326:
[----:B------:R-:W-:Y:S05]  /*13ee0*/  BSYNC B0 ;  /* 0x0000000000007941 */ /* 0x000fea0003800000 */
.L_x_3325:
        /* <DEDUP_REMOVED lines=38> */
.L_x_3329:
[----:B------:R1:W-:Y:S02]  /*14150*/  STS.128 [R212+0x10000], RZ ;  /* 0x010000ffd4007388 */ /* 0x0003e40000000c00 */
.L_x_3328:
[----:B------:R-:W-:Y:S05]  /*14160*/  BSYNC B0 ;  /* 0x0000000000007941 */ /* 0x000fea0003800000 */
.L_x_3327:
        /* <DEDUP_REMOVED lines=32> */
.L_x_3332:
[----:B------:R1:W-:Y:S02]  /*14370*/  STS.128 [R212+0x10800], RZ ;  /* 0x010800ffd4007388 */ /* 0x0003e40000000c00 */
.L_x_3331:
[----:B------:R-:W-:Y:S05]  /*14380*/  BSYNC B0 ;  /* 0x0000000000007941 */ /* 0x000fea0003800000 */
.L_x_3330:
        /* <DEDUP_REMOVED lines=35> */
.L_x_3335:
[----:B------:R1:W-:Y:S02]  /*145c0*/  STS.128 [R212+0x11000], RZ ;  /* 0x011000ffd4007388 */ /* 0x0003e40000000c00 */
.L_x_3334:
[----:B------:R-:W-:Y:S05]  /*145d0*/  BSYNC B0 ;  /* 0x0000000000007941 */ /* 0x000fea0003800000 */
.L_x_3333:
        /* <DEDUP_REMOVED lines=38> */
.L_x_3338:
[----:B------:R2:W-:Y:S02]  /*14840*/  STS.128 [R212+0x11800], RZ ;  /* 0x011800ffd4007388 */ /* 0x0005e40000000c00 */
.L_x_3337:
[----:B------:R-:W-:Y:S05]  /*14850*/  BSYNC B0 ;  /* 0x0000000000007941 */ /* 0x000fea0003800000 */
.L_x_3336:
[----:B------:R-:W-:Y:S01]  /*14860*/  SHF.L.U32 R0, R62, 0x6, RZ ;  /* 0x000000063e007819 */ /* 0x000fe200000006ff */
[----:B------:R-:W-:Y:S01]  /*14870*/  ULDC.64 UR8, c[0x0][0x398] ;  /* 0x0000e60000087ab9 */ /* 0x000fe20000000a00 */
[----:B------:R-:W-:Y:S01]  /*14880*/  SHF.L.U32 R154, R154, 0x3, RZ ;  /* 0x000000039a9a7819 */ /* 0x000fe200000006ff */
[----:B------:R-:W0:Y:S01]  /*14890*/  LDGDEPBAR ;  /* 0x00000000000079af */ /* 0x000e220000000000 */
[----:B-12---:R-:W-:Y:S02]  /*148a0*/  LOP3.LUT R5, R0, 0x1c0, RZ, 0xc0, !PT ;  /* 0x000001c000057812 */ /* 0x006fe400078ec0ff */
        /* <DEDUP_REMOVED lines=22> */
[----:B------:R-:W2:Y:S01]  /*14a10*/  LDSM.16.M88.4 R52, [R198+0x7000] ;  /* 0x00700000c634783b */ /* 0x000ea20000000200 */
[----:B------:R-:W-:Y:S01]  /*14a20*/  IADD3 R219, R108, 0x8, RZ ;  /* 0x000000086cdb7810 */ /* 0x000fe20007ffe0ff */
[C---:B------:R-:W-:Y:S01]  /*14a30*/  VIADD R189, R197.reuse, 0x1800 ;  /* 0x00001800c5bd7836 */ /* 0x040fe20000000000 */
[----:B------:R-:W-:Y:S01]  /*14a40*/  SEL R0, R0, 0xffffffc0, !P2 ;  /* 0xffffffc000007807 */ /* 0x000fe20005000000 */
[----:B------:R-:W5:Y:S01]  /*14a50*/  LDSM.16.M88.4 R72, [R197] ;  /* 0x00000000c548783b */ /* 0x000f620000000200 */
[C---:B------:R-:W-:Y:S01]  /*14a60*/  IADD3 R191, R197.reuse, 0x800, RZ ;  /* 0x00000800c5bf7810 */ /* 0x040fe20007ffe0ff */
[----:B------:R-:W-:Y:S01]  /*14a70*/  VIADD R184, R197, 0x3800 ;  /* 0x00003800c5b87836 */ /* 0x000fe20000000000 */
[----:B------:R-:W-:Y:S01]  /*14a80*/  IADD3 R195, R198, R0, RZ ;  /* 0x00000000c6c37210 */ /* 0x000fe20007ffe0ff */
[----:B------:R-:W3:Y:S01]  /*14a90*/  LDSM.16.M88.4 R64, [R198+0x6800] ;  /* 0x00680000c640783b */ /* 0x000ee20000000200 */
[----:B------:R-:W-:-:S02]  /*14aa0*/  IADD3 R188, R0, R197, RZ ;  /* 0x000000c500bc7210 */ /* 0x000fc40007ffe0ff */
[C---:B------:R-:W-:Y:S01]  /*14ab0*/  IADD3 R190, R197.reuse, 0x1000, RZ ;  /* 0x00001000c5be7810 */ /* 0x040fe20007ffe0ff */
[----:B------:R-:W-:Y:S01]  /*14ac0*/  LDSM.16.M88.4 R68, [R195+0x6000] ;  /* 0x00600000c344783b */ /* 0x000fe20000000200 */
[C---:B------:R-:W-:Y:S02]  /*14ad0*/  IADD3 R187, R197.reuse, 0x2000, RZ ;  /* 0x00002000c5bb7810 */ /* 0x040fe40007ffe0ff */
[C---:B------:R-:W-:Y:S01]  /*14ae0*/  IADD3 R186, R197.reuse, 0x2800, RZ ;  /* 0x00002800c5ba7810 */ /* 0x040fe20007ffe0ff */
[----:B------:R-:W4:Y:S01]  /*14af0*/  LDSM.16.M88.4 R40, [R198+0x7800] ;  /* 0x00780000c628783b */ /* 0x000f220000000200 */
[C---:B------:R-:W-:Y:S02]  /*14b00*/  IADD3 R185, R197.reuse, 0x3000, RZ ;  /* 0x00003000c5b97810 */ /* 0x040fe40007ffe0ff */
[C---:B------:R-:W-:Y:S01]  /*14b10*/  IADD3 R183, R197.reuse, 0x4000, RZ ;  /* 0x00004000c5b77810 */ /* 0x040fe20007ffe0ff */
[----:B------:R-:W4:Y:S01]  /*14b20*/  LDSM.16.M88.4 R28, [R197+0x1000] ;  /* 0x00100000c51c783b */ /* 0x000f220000000200 */
[----:B------:R-:W-:-:S02]  /*14b30*/  IADD3 R182, R197, 0x4800, RZ ;  /* 0x00004800c5b67810 */ /* 0x000fc40007ffe0ff */
[C---:B------:R-:W-:Y:S01]  /*14b40*/  IADD3 R181, R197.reuse, 0x5000, RZ ;  /* 0x00005000c5b57810 */ /* 0x040fe20007ffe0ff */
[----:B------:R-:W4:Y:S01]  /*14b50*/  LDSM.16.M88.4 R32, [R197+0x800] ;  /* 0x00080000c520783b */ /* 0x000f220000000200 */
[----:B------:R-:W-:-:S03]  /*14b60*/  IADD3 R180, R197, 0x5800, RZ ;  /* 0x00005800c5b47810 */ /* 0x000fc60007ffe0ff */
[----:B------:R-:W-:Y:S04]  /*14b70*/  LDSM.16.M88.4 R20, [R2] ;  /* 0x000000000214783b */ /* 0x000fe80000000200 */
[----:B------:R-:W4:Y:S01]  /*14b80*/  LDSM.16.M88.4 R92, [R188] ;  /* 0x00000000bc5c783b */ /* 0x000f220000000200 */
[C---:B-1----:R-:W-:Y:S03]  /*14b90*/  HMMA.16816.F32 R12, R16.reuse, R24, RZ ;  /* 0x00000018100c723c */ /* 0x042fe600000018ff */
[----:B------:R-:W1:Y:S04]  /*14ba0*/  LDSM.16.M88.4 R48, [R197+0x1800] ;  /* 0x00180000c530783b */ /* 0x000e680000000200 */
[----:B------:R-:W1:Y:S01]  /*14bb0*/  LDSM.16.M88.4 R4, [R195+0x7000] ;  /* 0x00700000c304783b */ /* 0x000e620000000200 */
[C---:B--2---:R-:W-:Y:S03]  /*14bc0*/  HMMA.16816.F32 R56, R16.reuse, R52, RZ ;  /* 0x000000341038723c */ /* 0x044fe600000018ff */
[----:B------:R-:W2:Y:S03]  /*14bd0*/  LDSM.16.M88.4 R8, [R195+0x6800] ;  /* 0x00680000c308783b */ /* 0x000ea60000000200 */
[C---:B------:R-:W-:Y:S01]  /*14be0*/  HMMA.16816.F32 R24, R16.reuse, R26, RZ ;  /* 0x0000001a1018723c */ /* 0x040fe200000018ff */
[----:B------:R-:W-:Y:S04]  /*14bf0*/  LDSM.16.M88.4 R88, [R195+0x7800] ;  /* 0x00780000c358783b */ /* 0x000fe80000000200 */
[----:B------:R-:W-:Y:S01]  /*14c00*/  LDSM.16.M88.4 R100, [R197+0x4000] ;  /* 0x00400000c564783b */ /* 0x000fe20000000200 */
[----:B------:R-:W-:Y:S03]  /*14c10*/  HMMA.16816.F32 R52, R16, R54, RZ ;  /* 0x000000361034723c */ /* 0x000fe600000018ff */
[----:B------:R-:W-:Y:S03]  /*14c20*/  LDSM.16.M88.4 R96, [R195+0x9000] ;  /* 0x00900000c360783b */ /* 0x000fe60000000200 */
[----:B-----5:R-:W-:Y:S01]  /*14c30*/  HMMA.16816.F32 R12, R76, R72, R12 ;  /* 0x000000484c0c723c */ /* 0x020fe2000000180c */
[----:B------:R-:W-:Y:S05]  /*14c40*/  LDSM.16.M88.4 R104, [R188+0x2800] ;  /* 0x00280000bc68783b */ /* 0x000fea0000000200 */
[C---:B---3--:R-:W-:Y:S06]  /*14c50*/  HMMA.16816.F32 R36, R16.reuse, R64, RZ ;  /* 0x000000401024723c */ /* 0x048fec00000018ff */
[C---:B------:R-:W-:Y:S06]  /*14c60*/  HMMA.16816.F32 R64, R16.reuse, R66, RZ ;  /* 0x000000421040723c */ /* 0x040fec00000018ff */
        /* <DEDUP_REMOVED lines=22> */
[C---:B--2---:R-:W-:Y:S06]  /*14dd0*/  HMMA.16816.F32 R36, R80.reuse, R8, R36 ;  /* 0x000000085024723c */ /* 0x044fec0000001824 */
        /* <DEDUP_REMOVED lines=121> */
[C---:B-----5:R-:W-:Y:S01]  /*15570*/  HMMA.16816.F32 R84, R8.reuse, R4, R84 ;  /* 0x000000040854723c */ /* 0x060fe20000001854 */
[----:B------:R-:W3:Y:S01]  /*15580*/  LDC R4, c[0x0][0x394] ;  /* 0x0000e500ff047b82 */ /* 0x000ee20000000800 */
        /* <DEDUP_REMOVED lines=25> */
[----:B---3--:R-:W-:Y:S01]  /*15720*/  IADD3 R4, R63, -R4, -R208 ;  /* 0x800000043f047210 */ /* 0x008fe20007ffe8d0 */
[----:B------:R-:W-:Y:S01]  /*15730*/  FMUL.FTZ R88, R88, UR9 ;  /* 0x0000000958587c20 */ /* 0x000fe20008410000 */
[----:B------:R-:W-:Y:S01]  /*15740*/  FMUL.FTZ R89, R89, UR9 ;  /* 0x0000000959597c20 */ /* 0x000fe20008410000 */
[----:B------:R-:W-:Y:S01]  /*15750*/  FMUL.FTZ R90, R90, UR9 ;  /* 0x000000095a5a7c20 */ /* 0x000fe20008410000 */
[----:B------:R-:W-:Y:S01]  /*15760*/  FMUL.FTZ R91, R91, UR9 ;  /* 0x000000095b5b7c20 */ /* 0x000fe20008410000 */
[----:B------:R-:W3:Y:S01]  /*15770*/  MUFU.TANH R12, R12 ;  /* 0x0000000c000c7308 */ /* 0x000ee20000002400 */
        /* <DEDUP_REMOVED lines=30> */
[----:B------:R-:W-:Y:S01]  /*15960*/  VIADD R18, R44, 0xffffffc0 ;  /* 0xffffffc02c127836 */ /* 0x000fe20000000000 */
[----:B------:R-:W-:Y:S01]  /*15970*/  IABS R8, R44 ;  /* 0x0000002c00087213 */ /* 0x000fe20000000000 */
[----:B------:R-:W-:-:S03]  /*15980*/  ULDC.64 UR8, c[0x0][0x248] ;  /* 0x0000920000087ab9 */ /* 0x000fc60000000a00 */
[----:B------:R-:W-:Y:S02]  /*15990*/  IABS R6, R18 ;  /* 0x0000001200067213 */ /* 0x000fe40000000000 */
[-C--:B--2---:R-:W-:Y:S02]  /*159a0*/  IABS R4, R5.reuse ;  /* 0x0000000500047213 */ /* 0x084fe40000000000 */
[----:B------:R-:W-:Y:S02]  /*159b0*/  LOP3.LUT R18, R18, R5, RZ, 0x3c, !PT ;  /* 0x0000000512127212 */ /* 0x000fe400078e3cff */
[----:B------:R-:W2:Y:S08]  /*159c0*/  I2F.RP R9, R4 ;  /* 0x0000000400097306 */ /* 0x000eb00000209400 */
[----:B--2---:R-:W2:Y:S02]  /*159d0*/  MUFU.RCP R10, R9 ;  /* 0x00000009000a7308 */ /* 0x004ea40000001000 */
[----:B--2---:R-:W-:-:S06]  /*159e0*/  VIADD R10, R10, 0xffffffe ;  /* 0x0ffffffe0a0a7836 */ /* 0x004fcc0000000000 */
[----:B------:R-:W2:Y:S02]  /*159f0*/  F2I.FTZ.U32.TRUNC.NTZ R11, R10 ;  /* 0x0000000a000b7305 */ /* 0x000ea4000021f000 */
[----:B--2---:R-:W-:Y:S02]  /*15a00*/  IADD3 R7, RZ, -R11, RZ ;  /* 0x8000000bff077210 */ /* 0x004fe40007ffe0ff */
        /* <DEDUP_REMOVED lines=36> */
[C---:B------:R-:W-:Y:S01]  /*15c50*/  IMAD R5, R6.reuse, UR9, R5 ;  /* 0x0000000906057c24 */ /* 0x040fe2000f8e0205 */
[----:B--2---:R-:W-:Y:S01]  /*15c60*/  IADD3 R4, -R9, R4, RZ ;  /* 0x0000000409047210 */ /* 0x004fe20007ffe1ff */
[----:B------:R-:W-:Y:S01]  /*15c70*/  IMAD.WIDE.U32 R8, R6, UR8, RZ ;  /* 0x0000000806087c25 */ /* 0x000fe2000f8e00ff */
[----:B------:R-:W-:Y:S02]  /*15c80*/  ULDC.64 UR8, c[0x0][0x230] ;  /* 0x00008c0000087ab9 */ /* 0x000fe40000000a00 */
[----:B------:R-:W-:Y:S01]  /*15c90*/  SHF.R.S32.HI R7, RZ, 0x1f, R4 ;  /* 0x0000001fff077819 */ /* 0x000fe20000011404 */
[----:B------:R-:W-:-:S04]  /*15ca0*/  IMAD.IADD R9, R9, 0x1, R5 ;  /* 0x0000000109097824 */ /* 0x000fc800078e0205 */
[----:B------:R-:W-:-:S04]  /*15cb0*/  IMAD R7, R7, UR8, RZ ;  /* 0x0000000807077c24 */ /* 0x000fc8000f8e02ff */
[C---:B------:R-:W-:Y:S02]  /*15cc0*/  IMAD R7, R4.reuse, UR9, R7 ;  /* 0x0000000904077c24 */ /* 0x040fe4000f8e0207 */
[----:B------:R-:W-:-:S04]  /*15cd0*/  IMAD.WIDE.U32 R4, R4, UR8, R8 ;  /* 0x0000000804047c25 */ /* 0x000fc8000f8e0008 */
[----:B------:R-:W-:Y:S01]  /*15ce0*/  IMAD.MOV.U32 R6, RZ, RZ, R4 ;  /* 0x000000ffff067224 */ /* 0x000fe200078e0004 */
[----:B------:R-:W-:Y:S01]  /*15cf0*/  IADD3 R7, R5, R7, RZ ;  /* 0x0000000705077210 */ /* 0x000fe20007ffe0ff */
[----:B------:R-:W-:Y:S06]  /*15d00*/  BRA `(.L_x_3341) ;  /* 0x00000000000c7947 */ /* 0x000fec0003800000 */
.L_x_3340:
[----:B------:R-:W2:Y:S02]  /*15d10*/  LDC R6, c[0x0][0x248] ;  /* 0x00009200ff067b82 */ /* 0x000ea40000000800 */
[----:B--2---:R-:W-:-:S04]  /*15d20*/  LEA R6, -R6, RZ, 0x6 ;  /* 0x000000ff06067211 */ /* 0x004fc800078e31ff */
[----:B------:R-:W-:-:S07]  /*15d30*/  SHF.R.S32.HI R7, RZ, 0x1f, R6 ;  /* 0x0000001fff077819 */ /* 0x000fce0000011406 */
.L_x_3341:
        /* <DEDUP_REMOVED lines=83> */
[----:B------:R-:W-:Y:S01]  /*16270*/  @P2 LEA.HI.X R43, R4, UR11, R5, 0x1, P4 ;  /* 0x0000000b042b2c11 */ /* 0x000fe2000a0f0c05 */
[----:B------:R-:W-:Y:S01]  /*16280*/  @!PT LDS RZ, [RZ] ;  /* 0x00000000fffff984 */ /* 0x000fe20000000800 */
[----:B------:R-:W-:Y:S01]  /*16290*/  @!PT LDS RZ, [RZ] ;  /* 0x00000000fffff984 */ /* 0x000fe20000000800 */
[----:B------:R-:W-:Y:S01]  /*162a0*/  @!PT LDS RZ, [RZ] ;  /* 0x00000000fffff984 */ /* 0x000fe20000000800 */
[----:B------:R2:W-:Y:S01]  /*162b0*/  @P2 LDGSTS.E.BYPASS.LTC128B.128 [R212+0x9000], desc[UR6][R34.64+0x80] ;  /* 0x0900008022d42fae */ /* 0x0005e2000b901d46 */
[----:B------:R-:W-:-:S03]  /*162c0*/  @P1 LEA R4, P0, R9, UR10, 0x1 ;  /* 0x0000000a09041c11 */ /* 0x000fc6000f8008ff */
[----:B------:R2:W-:Y:S01]  /*162d0*/  @!P2 STS.128 [R212+0x9000], RZ ;  /* 0x009000ffd400a388 */ /* 0x0005e20000000c00 */
[----:B------:R-:W-:-:S03]  /*162e0*/  @P1 LEA.HI.X R5, R9, UR11, R152, 0x1, P0 ;  /* 0x0000000b09051c11 */ /* 0x000fc600080f0c98 */
        /* <DEDUP_REMOVED lines=21> */
.L_x_3339:
        /* <DEDUP_REMOVED lines=12> */
[CC--:B------:R-:W-:Y:S01]  /*16500*/  ISETP.LT.OR P0, PT, R44.reuse, R220.reuse, P0 ;  /* 0x000000dc2c00720c */ /* 0x0c0fe20000701670 */
        /* <DEDUP_REMOVED lines=37> */
[C---:B------:R-:W-:Y:S01]  /*16760*/  ISETP.GE.AND P0, PT, R4.reuse, R217, PT ;  /* 0x000000d90400720c */ /* 0x040fe20003f06270 */
[----:B------:R-:W-:Y:S01]  /*16770*/  LDSM.16.MT88.4 R140, [R196+0xc800] ;  /* 0x00c80000c48c783b */ /* 0x000fe20000004200 */
        /* <DEDUP_REMOVED lines=431> */
.L_x_3343:
[----:B------:R-:W1:Y:S02]  /*18270*/  LDC R9, c[0x0][0x250] ;  /* 0x00009400ff097b82 */ /* 0x000e640000000800 */
[----:B-1----:R-:W-:-:S04]  /*18280*/  LEA R9, -R9, RZ, 0x6 ;  /* 0x000000ff09097211 */ /* 0x002fc800078e31ff */
[----:B------:R-:W-:-:S07]  /*18290*/  SHF.R.S32.HI R4, RZ, 0x1f, R9 ;  /* 0x0000001fff047819 */ /* 0x000fce0000011409 */
.L_x_3344:
        /* <DEDUP_REMOVED lines=83> */
[----:B------:R-:W-:Y:S01]  /*187d0*/  @P5 LEA.HI.X R5, R0, UR5, R5, 0x1, P2 ;  /* 0x0000000500055c11 */ /* 0x000fe200090f0c05 */
[----:B------:R-:W-:Y:S01]  /*187e0*/  ULDC UR4, c[0x0][0x39c] ;  /* 0x0000e70000047ab9 */ /* 0x000fe20000000800 */
        /* <DEDUP_REMOVED lines=28> */
[----:B------:R-:W-:Y:S04]  /*189b0*/  LDSM.16.M88.4 R24, [R200] ;  /* 0x00000000c818783b */ /* 0x000fe80000000200 */
[----:B------:R-:W-:Y:S04]  /*189c0*/  LDSM.16.M88.4 R168, [R197] ;  /* 0x00000000c5a8783b */ /* 0x000fe80000000200 */
[----:B------:R-:W1:Y:S04]  /*189d0*/  LDSM.16.M88.4 R156, [R198+0x7000] ;  /* 0x00700000c69c783b */ /* 0x000e680000000200 */
[----:B------:R-:W4:Y:S04]  /*189e0*/  LDSM.16.M88.4 R140, [R198+0x6800] ;  /* 0x00680000c68c783b */ /* 0x000f280000000200 */
[----:B------:R-:W-:Y:S04]  /*189f0*/  LDSM.16.M88.4 R172, [R135] ;  /* 0x0000000087ac783b */ /* 0x000fe80000000200 */
[----:B------:R-:W-:Y:S04]  /*18a00*/  LDSM.16.M88.4 R164, [R195+0x6000] ;  /* 0x00600000c3a4783b */ /* 0x000fe80000000200 */
[----:B------:R-:W5:Y:S04]  /*18a10*/  LDSM.16.M88.4 R136, [R198+0x7800] ;  /* 0x00780000c688783b */ /* 0x000f680000000200 */
[----:B------:R-:W5:Y:S04]  /*18a20*/  LDSM.16.M88.4 R32, [R190] ;  /* 0x00000000be20783b */ /* 0x000f680000000200 */
[----:B--2---:R-:W2:Y:S01]  /*18a30*/  LDSM.16.M88.4 R20, [R191] ;  /* 0x00000000bf14783b */ /* 0x004ea20000000200 */
[C---:B---3--:R-:W-:Y:S03]  /*18a40*/  HMMA.16816.F32 R4, R176.reuse, R16, RZ ;  /* 0x00000010b004723c */ /* 0x048fe600000018ff */
[----:B------:R-:W-:Y:S04]  /*18a50*/  LDSM.16.M88.4 R148, [R2] ;  /* 0x000000000294783b */ /* 0x000fe80000000200 */
[----:B------:R-:W3:Y:S01]  /*18a60*/  LDSM.16.M88.4 R232, [R188] ;  /* 0x00000000bce8783b */ /* 0x000ee20000000200 */
[C---:B------:R-:W-:Y:S03]  /*18a70*/  HMMA.16816.F32 R16, R176.reuse, R18, RZ ;  /* 0x00000012b010723c */ /* 0x040fe600000018ff */
[----:B------:R-:W3:Y:S03]  /*18a80*/  LDSM.16.M88.4 R144, [R189] ;  /* 0x00000000bd90783b */ /* 0x000ee60000000200 */
[C---:B-1----:R-:W-:Y:S01]  /*18a90*/  HMMA.16816.F32 R160, R176.reuse, R156, RZ ;  /* 0x0000009cb0a0723c */ /* 0x042fe200000018ff */
[----:B------:R-:W1:Y:S04]  /*18aa0*/  LDSM.16.M88.4 R8, [R195+0x7000] ;  /* 0x00700000c308783b */ /* 0x000e680000000200 */
[----:B------:R-:W1:Y:S01]  /*18ab0*/  LDSM.16.M88.4 R12, [R195+0x6800] ;  /* 0x00680000c30c783b */ /* 0x000e620000000200 */
[----:B------:R-:W-:Y:S03]  /*18ac0*/  HMMA.16816.F32 R156, R176, R158, RZ ;  /* 0x0000009eb09c723c */ /* 0x000fe600000018ff */
[----:B------:R-:W-:Y:S03]  /*18ad0*/  LDSM.16.M88.4 R228, [R195+0x7800] ;  /* 0x00780000c3e4783b */ /* 0x000fe60000000200 */
[C---:B------:R-:W-:Y:S01]  /*18ae0*/  HMMA.16816.F32 R4, R24.reuse, R168, R4 ;  /* 0x000000a81804723c */ /* 0x040fe20000001804 */
[----:B------:R-:W-:Y:S04]  /*18af0*/  LDSM.16.M88.4 R244, [R188+0x2800] ;  /* 0x00280000bcf4783b */ /* 0x000fe80000000200 */
[----:B------:R-:W-:Y:S01]  /*18b00*/  LDSM.16.M88.4 R240, [R195+0x9800] ;  /* 0x00980000c3f0783b */ /* 0x000fe20000000200 */
[----:B------:R-:W-:Y:S03]  /*18b10*/  HMMA.16816.F32 R16, R24, R170, R16 ;  /* 0x000000aa1810723c */ /* 0x000fe60000001810 */
[----:B------:R-:W-:Y:S03]  /*18b20*/  LDSM.16.M88.4 R168, [R198+0x8000] ;  /* 0x00800000c6a8783b */ /* 0x000fe60000000200 */
[C---:B----4-:R-:W-:Y:S01]  /*18b30*/  HMMA.16816.F32 R28, R176.reuse, R140, RZ ;  /* 0x0000008cb01c723c */ /* 0x050fe200000018ff */
[----:B------:R-:W-:Y:S04]  /*18b40*/  LDSM.16.M88.4 R236, [R198+0xa800] ;  /* 0x00a80000c6ec783b */ /* 0x000fe80000000200 */
[----:B------:R-:W0:Y:S01]  /*18b50*/  LDGDEPBAR ;  /* 0x00000000000079af */ /* 0x000e220000000000 */
[C---:B------:R-:W-:Y:S06]  /*18b60*/  HMMA.16816.F32 R140, R176.reuse, R142, RZ ;  /* 0x0000008eb08c723c */ /* 0x040fec00000018ff */
[----:B-----5:R-:W-:Y:S06]  /*18b70*/  HMMA.16816.F32 R152, R176, R136, RZ ;  /* 0x00000088b098723c */ /* 0x020fec00000018ff */
[C---:B------:R-:W-:Y:S06]  /*18b80*/  HMMA.16816.F32 R16, R172.reuse, R166, R16 ;  /* 0x000000a6ac10723c */ /* 0x040fec0000001810 */
[----:B------:R-:W-:Y:S01]  /*18b90*/  HMMA.16816.F32 R4, R172, R164, R4 ;  /* 0x000000a4ac04723c */ /* 0x000fe20000001804 */
[----:B------:R-:W-:Y:S05]  /*18ba0*/  LDSM.16.M88.4 R164, [R188+0x1800] ;  /* 0x00180000bca4783b */ /* 0x000fea0000000200 */
[----:B------:R-:W-:Y:S01]  /*18bb0*/  HMMA.16816.F32 R176, R176, R138, RZ ;  /* 0x0000008ab0b0723c */ /* 0x000fe200000018ff */
[----:B------:R-:W-:Y:S05]  /*18bc0*/  LDSM.16.M88.4 R136, [R188+0x800] ;  /* 0x00080000bc88783b */ /* 0x000fea0000000200 */
[C---:B------:R-:W-:Y:S06]  /*18bd0*/  HMMA.16816.F32 R160, R24.reuse, R32, R160 ;  /* 0x0000002018a0723c */ /* 0x040fec00000018a0 */
[C---:B------:R-:W-:Y:S01]  /*18be0*/  HMMA.16816.F32 R156, R24.reuse, R34, R156 ;  /* 0x00000022189c723c */ /* 0x040fe2000000189c */
[----:B------:R-:W4:Y:S05]  /*18bf0*/  LDSM.16.M88.4 R32, [R199+0x2000] ;  /* 0x00200000c720783b */ /* 0x000f2a0000000200 */
[C---:B--2---:R-:W-:Y:S06]  /*18c00*/  HMMA.16816.F32 R28, R24.reuse, R20, R28 ;  /* 0x00000014181c723c */ /* 0x044fec000000181c */
[----:B------:R-:W-:Y:S01]  /*18c10*/  HMMA.16816.F32 R140, R24, R22, R140 ;  /* 0x00000016188c723c */ /* 0x000fe2000000188c */
[----:B------:R-:W2:Y:S05]  /*18c20*/  LDSM.16.M88.4 R20, [R188+0x1000] ;  /* 0x00100000bc14783b */ /* 0x000eaa0000000200 */
[C---:B---3--:R-:W-:Y:S06]  /*18c30*/  HMMA.16816.F32 R16, R148.reuse, R234, R16 ;  /* 0x000000ea9410723c */ /* 0x048fec0000001810 */
[----:B------:R-:W-:Y:S01]  /*18c40*/  HMMA.16816.F32 R4, R148, R232, R4 ;  /* 0x000000e89404723c */ /* 0x000fe20000001804 */
[----:B------:R-:W-:Y:S05]  /*18c50*/  LDSM.16.M88.4 R232, [R195+0xa000] ;  /* 0x00a00000c3e8783b */ /* 0x000fea0000000200 */
[C---:B------:R-:W-:Y:S06]  /*18c60*/  HMMA.16816.F32 R152, R24.reuse, R144, R152 ;  /* 0x000000901898723c */ /* 0x040fec0000001898 */
[----:B------:R-:W-:Y:S01]  /*18c70*/  HMMA.16816.F32 R176, R24, R146, R176 ;  /* 0x0000009218b0723c */ /* 0x000fe200000018b0 */
[----:B------:R-:W-:Y:S04]  /*18c80*/  LDSM.16.M88.4 R144, [R187] ;  /* 0x00000000bb90783b */ /* 0x000fe80000000200 */
[----:B------:R-:W-:Y:S01]  /*18c90*/  LDSM.16.M88.4 R24, [R198+0x9000] ;  /* 0x00900000c618783b */ /* 0x000fe20000000200 */
[C---:B-1----:R-:W-:Y:S06]  /*18ca0*/  HMMA.16816.F32 R160, R172.reuse, R8, R160 ;  /* 0x00000008aca0723c */ /* 0x042fec00000018a0 */
[C---:B------:R-:W-:Y:S01]  /*18cb0*/  HMMA.16816.F32 R156, R172.reuse, R10, R156 ;  /* 0x0000000aac9c723c */ /* 0x040fe2000000189c */
[----:B------:R-:W1:Y:S05]  /*18cc0*/  LDSM.16.M88.4 R8, [R200+0x2000] ;  /* 0x00200000c808783b */ /* 0x000e6a0000000200 */
[C---:B------:R-:W-:Y:S06]  /*18cd0*/  HMMA.16816.F32 R28, R172.reuse, R12, R28 ;  /* 0x0000000cac1c723c */ /* 0x040fec000000181c */
[----:B------:R-:W-:Y:S01]  /*18ce0*/  HMMA.16816.F32 R140, R172, R14, R140 ;  /* 0x0000000eac8c723c */ /* 0x000fe2000000188c */
[----:B------:R-:W3:Y:S05]  /*18cf0*/  LDSM.16.M88.4 R12, [R198+0x8800] ;  /* 0x00880000c60c783b */ /* 0x000eea0000000200 */
[C---:B----4-:R-:W-:Y:S06]  /*18d00*/  HMMA.16816.F32 R16, R32.reuse, R170, R16 ;  /* 0x000000aa2010723c */ /* 0x050fec0000001810 */
[----:B------:R-:W-:Y:S01]  /*18d10*/  HMMA.16816.F32 R4, R32, R168, R4 ;  /* 0x000000a82004723c */ /* 0x000fe20000001804 */
        /* <DEDUP_REMOVED lines=16> */
[----:B------:R-:W-:Y:S04]  /*18e20*/  LDSM.16.M88.4 R148, [R199+0x4000] ;  /* 0x00400000c794783b */ /* 0x000fe80000000200 */
[----:B------:R-:W-:Y:S01]  /*18e30*/  LDSM.16.M88.4 R164, [R195+0x8800] ;  /* 0x00880000c3a4783b */ /* 0x000fe20000000200 */
[C---:B---3--:R-:W-:Y:S06]  /*18e40*/  HMMA.16816.F32 R28, R32.reuse, R12, R28 ;  /* 0x0000000c201c723c */ /* 0x048fec000000181c */
[----:B------:R-:W-:Y:S01]  /*18e50*/  HMMA.16816.F32 R140, R32, R14, R140 ;  /* 0x0000000e208c723c */ /* 0x000fe2000000188c */
[----:B------:R-:W1:Y:S05]  /*18e60*/  LDSM.16.M88.4 R12, [R186] ;  /* 0x00000000ba0c783b */ /* 0x000e6a0000000200 */
[C---:B--2---:R-:W-:Y:S06]  /*18e70*/  HMMA.16816.F32 R16, R228.reuse, R22, R16 ;  /* 0x00000016e410723c */ /* 0x044fec0000001810 */
[----:B------:R-:W-:Y:S01]  /*18e80*/  HMMA.16816.F32 R4, R228, R20, R4 ;  /* 0x00000014e404723c */ /* 0x000fe20000001804 */
[----:B------:R-:W-:Y:S05]  /*18e90*/  LDSM.16.M88.4 R20, [R183] ;  /* 0x00000000b714783b */ /* 0x000fea0000000200 */
[C---:B------:R-:W-:Y:S06]  /*18ea0*/  HMMA.16816.F32 R160, R32.reuse, R24, R160 ;  /* 0x0000001820a0723c */ /* 0x040fec00000018a0 */
[C---:B------:R-:W-:Y:S01]  /*18eb0*/  HMMA.16816.F32 R156, R32.reuse, R26, R156 ;  /* 0x0000001a209c723c */ /* 0x040fe2000000189c */
[----:B------:R-:W2:Y:S05]  /*18ec0*/  LDSM.16.M88.4 R24, [R185] ;  /* 0x00000000b918783b */ /* 0x000eaa0000000200 */
[C---:B----4-:R-:W-:Y:S06]  /*18ed0*/  HMMA.16816.F32 R152, R32.reuse, R136, R152 ;  /* 0x000000882098723c */ /* 0x050fec0000001898 */
[----:B------:R-:W-:Y:S01]  /*18ee0*/  HMMA.16816.F32 R176, R32, R138, R176 ;  /* 0x0000008a20b0723c */ /* 0x000fe200000018b0 */
[----:B------:R-:W3:Y:S04]  /*18ef0*/  LDSM.16.M88.4 R32, [R198+0xa000] ;  /* 0x00a00000c620783b */ /* 0x000ee80000000200 */
[----:B------:R-:W-:Y:S01]  /*18f00*/  LDSM.16.M88.4 R136, [R200+0x4000] ;  /* 0x00400000c888783b */ /* 0x000fe20000000200 */
[----:B------:R-:W-:Y:S06]  /*18f10*/  HMMA.16816.F32 R16, R172, R170, R16 ;  /* 0x000000aaac10723c */ /* 0x000fec0000001810 */
[C---:B-1----:R-:W-:Y:S06]  /*18f20*/  HMMA.16816.F32 R28, R8.reuse, R12, R28 ;  /* 0x0000000c081c723c */ /* 0x042fec000000181c */
[----:B------:R-:W-:Y:S01]  /*18f30*/  HMMA.16816.F32 R140, R8, R14, R140 ;  /* 0x0000000e088c723c */ /* 0x000fe2000000188c */
[----:B------:R-:W1:Y:S05]  /*18f40*/  LDSM.16.M88.4 R12, [R184] ;  /* 0x00000000b80c783b */ /* 0x000e6a0000000200 */
[----:B------:R-:W-:Y:S01]  /*18f50*/  HMMA.16816.F32 R4, R172, R168, R4 ;  /* 0x000000a8ac04723c */ /* 0x000fe20000001804 */
[----:B------:R-:W-:Y:S05]  /*18f60*/  LDSM.16.M88.4 R168, [R188+0x3000] ;  /* 0x00300000bca8783b */ /* 0x000fea0000000200 */
[C---:B--2---:R-:W-:Y:S06]  /*18f70*/  HMMA.16816.F32 R160, R8.reuse, R24, R160 ;  /* 0x0000001808a0723c */ /* 0x044fec00000018a0 */
[----:B------:R-:W-:Y:S01]  /*18f80*/  HMMA.16816.F32 R156, R8, R26, R156 ;  /* 0x0000001a089c723c */ /* 0x000fe2000000189c */
[----:B------:R-:W2:Y:S05]  /*18f90*/  LDSM.16.M88.4 R24, [R135+0x4000] ;  /* 0x004000008718783b */ /* 0x000eaa0000000200 */
[C---:B---3--:R-:W-:Y:S06]  /*18fa0*/  HMMA.16816.F32 R16, R148.reuse, R34, R16 ;  /* 0x000000229410723c */ /* 0x048fec0000001810 */
[----:B------:R-:W-:Y:S01]  /*18fb0*/  HMMA.16816.F32 R4, R148, R32, R4 ;  /* 0x000000209404723c */ /* 0x000fe20000001804 */
[----:B------:R-:W-:Y:S05]  /*18fc0*/  LDSM.16.M88.4 R32, [R182] ;  /* 0x00000000b620783b */ /* 0x000fea0000000200 */
[----:B------:R-:W-:Y:S06]  /*18fd0*/  HMMA.16816.F32 R28, R228, R164, R28 ;  /* 0x000000a4e41c723c */ /* 0x000fec000000181c */
[----:B-1----:R-:W-:Y:S06]  /*18fe0*/  HMMA.16816.F32 R152, R8, R12, R152 ;  /* 0x0000000c0898723c */ /* 0x002fec0000001898 */
[----:B------:R-:W-:Y:S06]  /*18ff0*/  HMMA.16816.F32 R16, R136, R22, R16 ;  /* 0x000000168810723c */ /* 0x000fec0000001810 */
[----:B------:R-:W-:Y:S01]  /*19000*/  HMMA.16816.F32 R176, R8, R14, R176 ;  /* 0x0000000e08b0723c */ /* 0x000fe200000018b0 */
[----:B------:R-:W-:Y:S04]  /*19010*/  LDSM.16.M88.4 R12, [R2+0x4000] ;  /* 0x00400000020c783b */ /* 0x000fe80000000200 */
[----:B------:R-:W-:Y:S01]  /*19020*/  LDSM.16.M88.4 R8, [R188+0x4000] ;  /* 0x00400000bc08783b */ /* 0x000fe20000000200 */
[----:B------:R-:W-:Y:S03]  /*19030*/  HMMA.16816.F32 R140, R228, R166, R140 ;  /* 0x000000a6e48c723c */ /* 0x000fe6000000188c */
[----:B------:R-:W1:Y:S03]  /*19040*/  LDSM.16.M88.4 R164, [R188+0x3800] ;  /* 0x00380000bca4783b */ /* 0x000e660000000200 */
[----:B------:R-:W-:Y:S01]  /*19050*/  HMMA.16816.F32 R4, R136, R20, R4 ;  /* 0x000000148804723c */ /* 0x000fe20000001804 */
[----:B------:R-:W-:Y:S05]  /*19060*/  LDSM.16.M88.4 R20, [R195+0xa800] ;  /* 0x00a80000c314783b */ /* 0x000fea0000000200 */
[C---:B------:R-:W-:Y:S06]  /*19070*/  HMMA.16816.F32 R160, R228.reuse, R144, R160 ;  /* 0x00000090e4a0723c */ /* 0x040fec00000018a0 */
[----:B------:R-:W-:Y:S01]  /*19080*/  HMMA.16816.F32 R156, R228, R146, R156 ;  /* 0x00000092e49c723c */ /* 0x000fe2000000189c */
[----:B------:R-:W3:Y:S05]  /*19090*/  LDSM.16.M88.4 R144, [R198+0xb000] ;  /* 0x00b00000c690783b */ /* 0x000eea0000000200 */
[----:B------:R-:W-:Y:S06]  /*190a0*/  HMMA.16816.F32 R28, R172, R244, R28 ;  /* 0x000000f4ac1c723c */ /* 0x000fec000000181c */
[----:B------:R-:W-:Y:S06]  /*190b0*/  HMMA.16816.F32 R152, R228, R240, R152 ;  /* 0x000000f0e498723c */ /* 0x000fec0000001898 */
[----:B--2---:R-:W-:Y:S06]  /*190c0*/  HMMA.16816.F32 R16, R24, R234, R16 ;  /* 0x000000ea1810723c */ /* 0x004fec0000001810 */
[----:B------:R-:W-:Y:S06]  /*190d0*/  HMMA.16816.F32 R140, R172, R246, R140 ;  /* 0x000000f6ac8c723c */ /* 0x000fec000000188c */
[----:B------:R-:W-:Y:S06]  /*190e0*/  HMMA.16816.F32 R176, R228, R242, R176 ;  /* 0x000000f2e4b0723c */ /* 0x000fec00000018b0 */
[----:B------:R-:W-:Y:S06]  /*190f0*/  HMMA.16816.F32 R4, R24, R232, R4 ;  /* 0x000000e81804723c */ /* 0x000fec0000001804 */
[C---:B------:R-:W-:Y:S06]  /*19100*/  HMMA.16816.F32 R160, R172.reuse, R168, R160 ;  /* 0x000000a8aca0723c */ /* 0x040fec00000018a0 */
[----:B------:R-:W-:Y:S01]  /*19110*/  HMMA.16816.F32 R156, R172, R170, R156 ;  /* 0x000000aaac9c723c */ /* 0x000fe2000000189c */
[----:B------:R-:W2:Y:S05]  /*19120*/  LDSM.16.M88.4 R168, [R198+0xb800] ;  /* 0x00b80000c6a8783b */ /* 0x000eaa0000000200 */
[----:B------:R-:W-:Y:S06]  /*19130*/  HMMA.16816.F32 R28, R148, R236, R28 ;  /* 0x000000ec941c723c */ /* 0x000fec000000181c */
[----:B-1----:R-:W-:Y:S06]  /*19140*/  HMMA.16816.F32 R152, R172, R164, R152 ;  /* 0x000000a4ac98723c */ /* 0x002fec0000001898 */
[----:B------:R-:W-:Y:S06]  /*19150*/  HMMA.16816.F32 R16, R12, R10, R16 ;  /* 0x0000000a0c10723c */ /* 0x000fec0000001810 */
[----:B------:R-:W-:Y:S06]  /*19160*/  HMMA.16816.F32 R140, R148, R238, R140 ;  /* 0x000000ee948c723c */ /* 0x000fec000000188c */
[----:B------:R-:W-:Y:S01]  /*19170*/  HMMA.16816.F32 R176, R172, R166, R176 ;  /* 0x000000a6acb0723c */ /* 0x000fe200000018b0 */
[----:B------:R-:W1:Y:S04]  /*19180*/  LDSM.16.M88.4 R172, [R181] ;  /* 0x00000000b5ac783b */ /* 0x000e680000000200 */
[----:B------:R-:W-:Y:S01]  /*19190*/  LDSM.16.M88.4 R164, [R188+0x4800] ;  /* 0x00480000bca4783b */ /* 0x000fe20000000200 */
[----:B------:R-:W-:Y:S03]  /*191a0*/  HMMA.16816.F32 R4, R12, R8, R4 ;  /* 0x000000080c04723c */ /* 0x000fe60000001804 */
[----:B------:R-:W4:Y:S03]  /*191b0*/  LDSM.16.M88.4 R8, [R180] ;  /* 0x00000000b408783b */ /* 0x000f260000000200 */
[----:B---3--:R-:W-:Y:S01]  /*191c0*/  HMMA.16816.F32 R156, R148, R146, R156 ;  /* 0x00000092949c723c */ /* 0x008fe2000000189c */
[----:B------:R-:W-:Y:S01]  /*191d0*/  FMUL.FTZ R16, R16, UR4 ;  /* 0x0000000410107c20 */ /* 0x000fe20008410000 */
[----:B------:R-:W-:Y:S01]  /*191e0*/  FMUL.FTZ R17, R17, UR4 ;  /* 0x0000000411117c20 */ /* 0x000fe20008410000 */
[----:B------:R-:W-:-:S02]  /*191f0*/  FMUL.FTZ R18, R18, UR4 ;  /* 0x0000000412127c20 */ /* 0x000fc40008410000 */
[----:B------:R3:W-:Y:S01]  /*19200*/  MUFU.TANH R135, R16 ;  /* 0x0000001000877308 */ /* 0x0007e20000002400 */
[----:B------:R-:W-:Y:S06]  /*19210*/  HMMA.16816.F32 R28, R136, R32, R28 ;  /* 0x00000020881c723c */ /* 0x000fec000000181c */
[C---:B------:R-:W-:Y:S01]  /*19220*/  HMMA.16816.F32 R160, R148.reuse, R144, R160 ;  /* 0x0000009094a0723c */ /* 0x040fe200000018a0 */
[----:B------:R5:W-:Y:S05]  /*19230*/  MUFU.TANH R144, R17 ;  /* 0x0000001100907308 */ /* 0x000bea0000002400 */
[----:B--2---:R-:W-:Y:S01]  /*19240*/  HMMA.16816.F32 R152, R148, R168, R152 ;  /* 0x000000a89498723c */ /* 0x004fe20000001898 */
[----:B------:R-:W-:Y:S01]  /*19250*/  FMUL.FTZ R0, R4, UR4 ;  /* 0x0000000404007c20 */ /* 0x000fe20008410000 */
[----:B------:R-:W-:Y:S01]  /*19260*/  FMUL.FTZ R2, R5, UR4 ;  /* 0x0000000405027c20 */ /* 0x000fe20008410000 */
[----:B------:R-:W-:Y:S01]  /*19270*/  FMUL.FTZ R133, R6, UR4 ;  /* 0x0000000406857c20 */ /* 0x000fe20008410000 */
[----:B------:R-:W-:Y:S01]  /*19280*/  FMUL.FTZ R134, R7, UR4 ;  /* 0x0000000407867c20 */ /* 0x000fe20008410000 */
[----:B---3--:R-:W2:Y:S01]  /*19290*/  S2R R16, SR_TID.X ;  /* 0x0000000000107919 */ /* 0x008ea20000002100 */
[C---:B------:R-:W-:Y:S01]  /*192a0*/  HMMA.16816.F32 R140, R136.reuse, R34, R140 ;  /* 0x00000022888c723c */ /* 0x040fe2000000188c */
[----:B------:R3:W-:Y:S01]  /*192b0*/  MUFU.TANH R145, R18 ;  /* 0x0000001200917308 */ /* 0x0007e20000002400 */
[----:B------:R-:W3:Y:S04]  /*192c0*/  LDSM.16.M88.4 R32, [R195+0xb000] ;  /* 0x00b00000c320783b */ /* 0x000ee80000000200 */
[----:B-1----:R-:W-:Y:S01]  /*192d0*/  HMMA.16816.F32 R156, R136, R174, R156 ;  /* 0x000000ae889c723c */ /* 0x002fe2000000189c */
[----:B------:R-:W1:Y:S02]  /*192e0*/  LDSM.16.M88.4 R4, [R195+0xb800] ;  /* 0x00b80000c304783b */ /* 0x000e640000000200 */
[----:B------:R-:W1:Y:S03]  /*192f0*/  MUFU.TANH R0, R0 ;  /* 0x0000000000007308 */ /* 0x000e660000002400 */
[----:B------:R-:W-:Y:S05]  /*19300*/  HMMA.16816.F32 R28, R24, R20, R28 ;  /* 0x00000014181c723c */ /* 0x000fea000000181c */
[----:B------:R-:W1:Y:S01]  /*19310*/  MUFU.TANH R133, R133 ;  /* 0x0000008500857308 */ /* 0x000e620000002400 */
[C---:B------:R-:W-:Y:S06]  /*19320*/  HMMA.16816.F32 R160, R136.reuse, R172, R160 ;  /* 0x000000ac88a0723c */ /* 0x040fec00000018a0 */
[----:B----4-:R-:W-:Y:S01]  /*19330*/  HMMA.16816.F32 R152, R136, R8, R152 ;  /* 0x000000088898723c */ /* 0x010fe20000001898 */
[----:B------:R-:W4:Y:S05]  /*19340*/  MUFU.TANH R2, R2 ;  /* 0x0000000200027308 */ /* 0x000f2a0000002400 */
[----:B------:R-:W-:Y:S01]  /*19350*/  HMMA.16816.F32 R140, R24, R22, R140 ;  /* 0x00000016188c723c */ /* 0x000fe2000000188c */
[----:B------:R-:W4:Y:S01]  /*19360*/  LDSM.16.M88.4 R20, [R188+0x5000] ;  /* 0x00500000bc14783b */ /* 0x000f220000000200 */
[----:B--2---:R-:W-:-:S02]  /*19370*/  IMAD.SHL.U32 R16, R16, 0x2, RZ ;  /* 0x0000000210107824 */ /* 0x004fc400078e00ff */
[----:B------:R-:W-:Y:S01]  /*19380*/  FMUL.FTZ R8, R19, UR4 ;  /* 0x0000000413087c20 */ /* 0x000fe20008410000 */
[----:B------:R-:W2:Y:S01]  /*19390*/  MUFU.TANH R134, R134 ;  /* 0x0000008600867308 */ /* 0x000ea20000002400 */
[----:B------:R-:W-:Y:S01]  /*193a0*/  HMMA.16816.F32 R176, R148, R170, R176 ;  /* 0x000000aa94b0723c */ /* 0x000fe200000018b0 */
[----:B-----5:R-:W-:-:S05]  /*193b0*/  LOP3.LUT R17, R16, 0x6, RZ, 0xc0, !PT ;  /* 0x0000000610117812 */ /* 0x020fca00078ec0ff */
[----:B------:R-:W-:Y:S01]  /*193c0*/  HMMA.16816.F32 R28, R12, R164, R28 ;  /* 0x000000a40c1c723c */ /* 0x000fe2000000181c */
[----:B------:R-:W5:Y:S05]  /*193d0*/  MUFU.TANH R8, R8 ;  /* 0x0000000800087308 */ /* 0x000f6a0000002400 */
[C---:B---3--:R-:W-:Y:S06]  /*193e0*/  HMMA.16816.F32 R156, R24.reuse, R34, R156 ;  /* 0x00000022189c723c */ /* 0x048fec000000189c */
[C---:B------:R-:W-:Y:S06]  /*193f0*/  HMMA.16816.F32 R160, R24.reuse, R32, R160 ;  /* 0x0000002018a0723c */ /* 0x040fec00000018a0 */
[----:B-1----:R-:W-:Y:S06]  /*19400*/  HMMA.16816.F32 R152, R24, R4, R152 ;  /* 0x000000041898723c */ /* 0x002fec0000001898 */
[----:B------:R-:W-:Y:S01]  /*19410*/  HMMA.16816.F32 R176, R136, R10, R176 ;  /* 0x0000000a88b0723c */ /* 0x000fe200000018b0 */
[----:B------:R-:W-:-:S02]  /*19420*/  IMAD R4, R216, 0x40, R17 ;  /* 0x00000040d8047824 */ /* 0x000fc400078e0211 */
[----:B------:R-:W-:Y:S01]  /*19430*/  FMUL.FTZ R9, R28, UR4 ;  /* 0x000000041c097c20 */ /* 0x000fe20008410000 */
[----:B------:R-:W1:Y:S01]  /*19440*/  LDSM.16.M88.4 R16, [R188+0x5800] ;  /* 0x00580000bc10783b */ /* 0x000e620000000200 */
[----:B------:R-:W-:Y:S01]  /*19450*/  FMUL.FTZ R28, R29, UR4 ;  /* 0x000000041d1c7c20 */ /* 0x000fe20008410000 */
[----:B------:R-:W-:Y:S01]  /*19460*/  FMUL.FTZ R29, R30, UR4 ;  /* 0x000000041e1d7c20 */ /* 0x000fe20008410000 */
[C---:B------:R-:W-:Y:S01]  /*19470*/  HMMA.16816.F32 R140, R12.reuse, R166, R140 ;  /* 0x000000a60c8c723c */ /* 0x040fe2000000188c */
[C---:B------:R-:W-:Y:S01]  /*19480*/  ISETP.GE.AND P6, PT, R4.reuse, R217, PT ;  /* 0x000000d90400720c */ /* 0x040fe20003fc6270 */
[----:B------:R-:W-:Y:S01]  /*19490*/  FMUL.FTZ R30, R31, UR4 ;  /* 0x000000041f1e7c20 */ /* 0x000fe20008410000 */
[C---:B------:R-:W-:Y:S01]  /*194a0*/  ISETP.GE.AND P1, PT, R4.reuse, R218, PT ;  /* 0x000000da0400720c */ /* 0x040fe20003f26270 */
[C---:B------:R-:W-:Y:S01]  /*194b0*/  VIADD R32, R4.reuse, 0x9 ;  /* 0x0000000904207836 */ /* 0x040fe20000000000 */
[C---:B------:R-:W-:Y:S01]  /*194c0*/  ISETP.LT.OR P6, PT, R4.reuse, R220, P6 ;  /* 0x000000dc0400720c */ /* 0x040fe200037c1670 */
[----:B----4-:R-:W-:Y:S01]  /*194d0*/  HMMA.16816.F32 R156, R12, R22, R156 ;  /* 0x000000160c9c723c */ /* 0x010fe2000000189c */
[----:B------:R-:W-:Y:S01]  /*194e0*/  ISETP.LT.OR P1, PT, R4, R219, P1 ;  /* 0x000000db0400720c */ /* 0x000fe20000f21670 */
[----:B------:R-:W3:Y:S01]  /*194f0*/  MUFU.TANH R9, R9 ;  /* 0x0000000900097308 */ /* 0x000ee20000002400 */
[----:B------:R-:W-:Y:S01]  /*19500*/  FSEL R0, R0, -INF , !P6 ;  /* 0xff80000000007808 */ /* 0x000fe20007000000 */
[----:B------:R-:W-:Y:S01]  /*19510*/  VIADD R31, R4, 0x10 ;  /* 0x00000010041f7836 */ /* 0x000fe20000000000 */
[----:B------:R-:W-:-:S04]  /*19520*/  DEPBAR.LE SB0, 0x0 ;  /* 0x000080000000791a */ /* 0x000fc80000000000 */
[C---:B------:R-:W-:Y:S01]  /*19530*/  VIADD R23, R4.reuse, 0x1 ;  /* 0x0000000104177836 */ /* 0x040fe20000000000 */
[----:B------:R-:W-:Y:S01]  /*19540*/  HMMA.16816.F32 R160, R12, R20, R160 ;  /* 0x000000140ca0723c */ /* 0x000fe200000018a0 */
[----:B------:R-:W-:Y:S01]  /*19550*/  VIADD R22, R4, 0x8 ;  /* 0x0000000804167836 */ /* 0x000fe20000000000 */
[----:B------:R-:W4:Y:S02]  /*19560*/  MUFU.TANH R28, R28 ;  /* 0x0000001c001c7308 */ /* 0x000f240000002400 */
[CC--:B------:R-:W-:Y:S02]  /*19570*/  ISETP.GE.AND P2, PT, R23.reuse, R217.reuse, PT ;  /* 0x000000d91700720c */ /* 0x0c0fe40003f46270 */
[-C--:B------:R-:W-:Y:S01]  /*19580*/  ISETP.GE.AND P0, PT, R23, R218.reuse, PT ;  /* 0x000000da1700720c */ /* 0x080fe20003f06270 */
[----:B------:R-:W-:Y:S01]  /*19590*/  HMMA.16816.F32 R176, R24, R6, R176 ;  /* 0x0000000618b0723c */ /* 0x000fe200000018b0 */
[----:B------:R-:W-:Y:S01]  /*195a0*/  FSEL R21, R133, -INF , !P1 ;  /* 0xff80000085157808 */ /* 0x000fe20004800000 */
[----:B------:R-:W-:Y:S01]  /*195b0*/  FMUL.FTZ R5, R140, UR4 ;  /* 0x000000048c057c20 */ /* 0x000fe20008410000 */
[C---:B------:R-:W-:Y:S01]  /*195c0*/  ISETP.GE.AND P6, PT, R22.reuse, R217, PT ;  /* 0x000000d91600720c */ /* 0x040fe20003fc6270 */
[----:B------:R-:W4:Y:S01]  /*195d0*/  MUFU.TANH R30, R30 ;  /* 0x0000001e001e7308 */ /* 0x000f220000002400 */
[----:B------:R-:W-:Y:S01]  /*195e0*/  ISETP.GE.AND P1, PT, R22, R218, PT ;  /* 0x000000da1600720c */ /* 0x000fe20003f26270 */
[----:B------:R-:W-:Y:S01]  /*195f0*/  FMUL.FTZ R20, R141, UR4 ;  /* 0x000000048d147c20 */ /* 0x000fe20008410000 */
[-C--:B------:R-:W-:Y:S01]  /*19600*/  ISETP.LT.OR P2, PT, R23, R220.reuse, P2 ;  /* 0x000000dc1700720c */ /* 0x080fe20001741670 */
[----:B------:R-:W-:Y:S01]  /*19610*/  FMUL.FTZ R143, R143, UR4 ;  /* 0x000000048f8f7c20 */ /* 0x000fe20008410000 */
[-C--:B------:R-:W-:Y:S01]  /*19620*/  ISETP.LT.OR P0, PT, R23, R219.reuse, P0 ;  /* 0x000000db1700720c */ /* 0x080fe20000701670 */
[----:B------:R-:W-:Y:S01]  /*19630*/  FMUL.FTZ R142, R142, UR4 ;  /* 0x000000048e8e7c20 */ /* 0x000fe20008410000 */
[C---:B------:R-:W-:Y:S01]  /*19640*/  ISETP.LT.OR P6, PT, R22.reuse, R220, P6 ;  /* 0x000000dc1600720c */ /* 0x040fe200037c1670 */
[----:B------:R-:W4:Y:S01]  /*19650*/  MUFU.TANH R29, R29 ;  /* 0x0000001d001d7308 */ /* 0x000f220000002400 */
[----:B------:R-:W-:Y:S01]  /*19660*/  ISETP.LT.OR P1, PT, R22, R219, P1 ;  /* 0x000000db1600720c */ /* 0x000fe20000f21670 */
[C---:B-1----:R-:W-:Y:S01]  /*19670*/  HMMA.16816.F32 R152, R12.reuse, R16, R152 ;  /* 0x000000100c98723c */ /* 0x042fe20000001898 */
[----:B------:R-:W-:Y:S01]  /*19680*/  FSEL R2, R2, -INF , !P2 ;  /* 0xff80000002027808 */ /* 0x000fe20005000000 */
[----:B------:R-:W-:Y:S01]  /*19690*/  FMUL.FTZ R140, R157, UR4 ;  /* 0x000000049d8c7c20 */ /* 0x000fe20008410000 */
[----:B--2---:R-:W-:Y:S01]  /*196a0*/  FSEL R11, R134, -INF , !P0 ;  /* 0xff800000860b7808 */ /* 0x004fe20004000000 */
[----:B------:R-:W-:Y:S01]  /*196b0*/  FMUL.FTZ R146, R160, UR4 ;  /* 0x00000004a0927c20 */ /* 0x000fe20008410000 */
[CC--:B------:R-:W-:Y:S01]  /*196c0*/  ISETP.GE.AND P2, PT, R32.reuse, R217.reuse, PT ;  /* 0x000000d92000720c */ /* 0x0c0fe20003f46270 */
[----:B------:R-:W1:Y:S01]  /*196d0*/  MUFU.TANH R5, R5 ;  /* 0x0000000500057308 */ /* 0x000e620000002400 */
[-C--:B------:R-:W-:Y:S01]  /*196e0*/  ISETP.GE.AND P0, PT, R32, R218.reuse, PT ;  /* 0x000000da2000720c */ /* 0x080fe20003f06270 */
[----:B------:R-:W-:Y:S01]  /*196f0*/  FMUL.FTZ R147, R162, UR4 ;  /* 0x00000004a2937c20 */ /* 0x000fe20008410000 */
[----:B------:R-:W-:Y:S01]  /*19700*/  FSEL R10, R135, -INF , !P6 ;  /* 0xff800000870a7808 */ /* 0x000fe20007000000 */
[----:B------:R-:W-:Y:S01]  /*19710*/  FMUL.FTZ R22, R161, UR4 ;  /* 0x00000004a1167c20 */ /* 0x000fe20008410000 */
[----:B------:R-:W-:Y:S01]  /*19720*/  FSEL R23, R145, -INF , !P1 ;  /* 0xff80000091177808 */ /* 0x000fe20004800000 */
[----:B------:R-:W-:Y:S01]  /*19730*/  FMUL.FTZ R145, R163, UR4 ;  /* 0x00000004a3917c20 */ /* 0x000fe20008410000 */
[C---:B------:R-:W-:Y:S01]  /*19740*/  ISETP.GE.AND P6, PT, R31.reuse, R217, PT ;  /* 0x000000d91f00720c */ /* 0x040fe20003fc6270 */
[----:B------:R-:W2:Y:S01]  /*19750*/  MUFU.TANH R20, R20 ;  /* 0x0000001400147308 */ /* 0x000ea20000002400 */
[----:B------:R-:W-:Y:S01]  /*19760*/  ISETP.GE.AND P1, PT, R31, R218, PT ;  /* 0x000000da1f00720c */ /* 0x000fe20003f26270 */
[----:B------:R-:W-:Y:S01]  /*19770*/  HMMA.16816.F32 R176, R12, R18, R176 ;  /* 0x000000120cb0723c */ /* 0x000fe200000018b0 */
[CC--:B------:R-:W-:Y:S01]  /*19780*/  ISETP.LT.OR P2, PT, R32.reuse, R220.reuse, P2 ;  /* 0x000000dc2000720c */ /* 0x0c0fe20001741670 */
[----:B------:R-:W-:Y:S01]  /*19790*/  FMUL.FTZ R141, R159, UR4 ;  /* 0x000000049f8d7c20 */ /* 0x000fe20008410000 */
[-C--:B------:R-:W-:Y:S01]  /*197a0*/  ISETP.LT.OR P0, PT, R32, R219.reuse, P0 ;  /* 0x000000db2000720c */ /* 0x080fe20000701670 */
[C---:B------:R-:W-:Y:S01]  /*197b0*/  VIADD R32, R4.reuse, 0x11 ;  /* 0x0000001104207836 */ /* 0x040fe20000000000 */
[C---:B------:R-:W-:Y:S01]  /*197c0*/  ISETP.LT.OR P6, PT, R31.reuse, R220, P6 ;  /* 0x000000dc1f00720c */ /* 0x040fe200037c1670 */
[----:B------:R4:W2:Y:S01]  /*197d0*/  MUFU.TANH R149, R143 ;  /* 0x0000008f00957308 */ /* 0x0008a20000002400 */
[----:B------:R-:W-:Y:S01]  /*197e0*/  ISETP.LT.OR P1, PT, R31, R219, P1 ;  /* 0x000000db1f00720c */ /* 0x000fe20000f21670 */
[----:B------:R-:W-:Y:S01]  /*197f0*/  VIADD R31, R4, 0x18 ;  /* 0x00000018041f7836 */ /* 0x000fe20000000000 */
[----:B------:R-:W-:Y:S01]  /*19800*/  FSEL R16, R144, -INF , !P2 ;  /* 0xff80000090107808 */ /* 0x000fe20005000000 */
[----:B------:R-:W-:Y:S01]  /*19810*/  VIADD R6, R4, 0x20 ;  /* 0x0000002004067836 */ /* 0x000fe20000000000 */
[----:B-----5:R-:W-:Y:S01]  /*19820*/  FSEL R17, R8, -INF , !P0 ;  /* 0xff80000008117808 */ /* 0x020fe20004000000 */
[----:B------:R-:W-:Y:S01]  /*19830*/  VIADD R8, R4, 0x19 ;  /* 0x0000001904087836 */ /* 0x000fe20000000000 */
[CC--:B------:R-:W-:Y:S01]  /*19840*/  ISETP.GE.AND P2, PT, R32.reuse, R217.reuse, PT ;  /* 0x000000d92000720c */ /* 0x0c0fe20003f46270 */
[----:B------:R5:W2:Y:S01]  /*19850*/  MUFU.TANH R151, R142 ;  /* 0x0000008e00977308 */ /* 0x000aa20000002400 */
[----:B------:R-:W-:Y:S01]  /*19860*/  ISETP.GE.AND P0, PT, R32, R218, PT ;  /* 0x000000da2000720c */ /* 0x000fe20003f06270 */
[----:B------:R-:W-:Y:S01]  /*19870*/  FMUL.FTZ R152, R152, UR4 ;  /* 0x0000000498987c20 */ /* 0x000fe20008410000 */
[----:B---3--:R-:W-:Y:S01]  /*19880*/  FSEL R148, R9, -INF , !P6 ;  /* 0xff80000009947808 */ /* 0x008fe20007000000 */
[----:B------:R-:W-:Y:S01]  /*19890*/  FMUL.FTZ R153, R153, UR4 ;  /* 0x0000000499997c20 */ /* 0x000fe20008410000 */
[C---:B------:R-:W-:Y:S01]  /*198a0*/  ISETP.GE.AND P6, PT, R31.reuse, R217, PT ;  /* 0x000000d91f00720c */ /* 0x040fe20003fc6270 */
[----:B------:R-:W-:Y:S01]  /*198b0*/  FMUL.FTZ R154, R154, UR4 ;  /* 0x000000049a9a7c20 */ /* 0x000fe20008410000 */
[CC--:B------:R-:W-:Y:S01]  /*198c0*/  ISETP.LT.OR P2, PT, R32.reuse, R220.reuse, P2 ;  /* 0x000000dc2000720c */ /* 0x0c0fe20001741670 */
[----:B------:R-:W3:Y:S01]  /*198d0*/  MUFU.TANH R146, R146 ;  /* 0x0000009200927308 */ /* 0x000ee20000002400 */
[----:B------:R-:W-:Y:S01]  /*198e0*/  ISETP.LT.OR P0, PT, R32, R219, P0 ;  /* 0x000000db2000720c */ /* 0x000fe20000701670 */
[----:B----4-:R-:W-:Y:S01]  /*198f0*/  FMUL.FTZ R143, R158, UR4 ;  /* 0x000000049e8f7c20 */ /* 0x010fe20008410000 */
[----:B------:R-:W-:Y:S01]  /*19900*/  ISETP.LT.OR P6, PT, R31, R220, P6 ;  /* 0x000000dc1f00720c */ /* 0x000fe200037c1670 */
[----:B------:R-:W-:Y:S01]  /*19910*/  FMUL.FTZ R168, R176, UR4 ;  /* 0x00000004b0a87c20 */ /* 0x000fe20008410000 */
[----:B------:R-:W-:Y:S01]  /*19920*/  FSEL R138, R28, -INF , !P2 ;  /* 0xff8000001c8a7808 */ /* 0x000fe20005000000 */
[----:B------:R-:W-:Y:S01]  /*19930*/  FMUL.FTZ R155, R155, UR4 ;  /* 0x000000049b9b7c20 */ /* 0x000fe20008410000 */
[----:B------:R-:W-:Y:S01]  /*19940*/  FSEL R133, R30, -INF , !P0 ;  /* 0xff8000001e857808 */ /* 0x000fe20004000000 */
[----:B------:R-:W4:Y:S01]  /*19950*/  MUFU.TANH R147, R147 ;  /* 0x0000009300937308 */ /* 0x000f220000002400 */
[----:B------:R-:W-:Y:S01]  /*19960*/  FSEL R135, R29, -INF , !P1 ;  /* 0xff8000001d877808 */ /* 0x000fe20004800000 */
[----:B-----5:R-:W-:Y:S01]  /*19970*/  FMUL.FTZ R142, R156, UR4 ;  /* 0x000000049c8e7c20 */ /* 0x020fe20008410000 */
[C---:B------:R-:W-:Y:S01]  /*19980*/  ISETP.GE.AND P2, PT, R8.reuse, R217, PT ;  /* 0x000000d90800720c */ /* 0x040fe20003f46270 */
[----:B------:R-:W-:Y:S01]  /*19990*/  FMUL.FTZ R166, R177, UR4 ;  /* 0x00000004b1a67c20 */ /* 0x000fe20008410000 */
[-C--:B------:R-:W-:Y:S01]  /*199a0*/  ISETP.GE.AND P0, PT, R8, R218.reuse, PT ;  /* 0x000000da0800720c */ /* 0x080fe20003f06270 */
[----:B------:R-:W-:Y:S01]  /*199b0*/  FMUL.FTZ R165, R178, UR4 ;  /* 0x00000004b2a57c20 */ /* 0x000fe20008410000 */
[----:B------:R-:W-:Y:S01]  /*199c0*/  ISETP.GE.AND P1, PT, R31, R218, PT ;  /* 0x000000da1f00720c */ /* 0x000fe20003f26270 */
[----:B------:R-:W5:Y:S01]  /*199d0*/  MUFU.TANH R22, R22 ;  /* 0x0000001600167308 */ /* 0x000f620000002400 */
[----:B-1----:R-:W-:Y:S01]  /*199e0*/  FSEL R136, R5, -INF , !P6 ;  /* 0xff80000005887808 */ /* 0x002fe20007000000 */
[----:B------:R-:W-:Y:S01]  /*199f0*/  VIADD R5, R4, 0x21 ;  /* 0x0000002104057836 */ /* 0x000fe20000000000 */
[C---:B------:R-:W-:Y:S01]  /*19a00*/  ISETP.LT.OR P2, PT, R8.reuse, R220, P2 ;  /* 0x000000dc0800720c */ /* 0x040fe20001741670 */
[----:B------:R-:W-:Y:S01]  /*19a10*/  FMUL.FTZ R163, R179, UR4 ;  /* 0x00000004b3a37c20 */ /* 0x000fe20008410000 */
[-C--:B------:R-:W-:Y:S01]  /*19a20*/  ISETP.LT.OR P0, PT, R8, R219.reuse, P0 ;  /* 0x000000db0800720c */ /* 0x080fe20000701670 */
[----:B------:R-:W-:Y:S01]  /*19a30*/  IMAD.MOV.U32 R156, RZ, RZ, R226 ;  /* 0x000000ffff9c7224 */ /* 0x000fe200078e00e2 */
[----:B------:R-:W-:Y:S01]  /*19a40*/  ISETP.LT.OR P1, PT, R31, R219, P1 ;  /* 0x000000db1f00720c */ /* 0x000fe20000f21670 */
[----:B------:R-:W1:Y:S01]  /*19a50*/  MUFU.TANH R145, R145 ;  /* 0x0000009100917308 */ /* 0x000e620000002400 */
[----:B--2---:R-:W-:Y:S01]  /*19a60*/  FSEL R134, R20, -INF , !P2 ;  /* 0xff80000014867808 */ /* 0x004fe20005000000 */
[----:B------:R-:W-:Y:S01]  /*19a70*/  IMAD.MOV.U32 R157, RZ, RZ, R227 ;  /* 0x000000ffff9d7224 */ /* 0x000fe200078e00e3 */
[----:B------:R-:W-:-:S02]  /*19a80*/  FSEL R149, R149, -INF , !P0 ;  /* 0xff80000095957808 */ /* 0x000fc40004000000 */
[----:B------:R-:W-:Y:S02]  /*19a90*/  FSEL R151, R151, -INF , !P1 ;  /* 0xff80000097977808 */ /* 0x000fe40004800000 */
[CC--:B------:R-:W-:Y:S01]  /*19aa0*/  ISETP.GE.AND P2, PT, R5.reuse, R217.reuse, PT ;  /* 0x000000d90500720c */ /* 0x0c0fe20003f46270 */
[----:B------:R-:W2:Y:S01]  /*19ab0*/  MUFU.TANH R140, R140 ;  /* 0x0000008c008c7308 */ /* 0x000ea20000002400 */
[CC--:B------:R-:W-:Y:S02]  /*19ac0*/  ISETP.GE.AND P0, PT, R5.reuse, R218.reuse, PT ;  /* 0x000000da0500720c */ /* 0x0c0fe40003f06270 */
[C---:B------:R-:W-:Y:S02]  /*19ad0*/  ISETP.GE.AND P6, PT, R6.reuse, R217, PT ;  /* 0x000000d90600720c */ /* 0x040fe40003fc6270 */
[----:B------:R-:W-:Y:S02]  /*19ae0*/  ISETP.GE.AND P1, PT, R6, R218, PT ;  /* 0x000000da0600720c */ /* 0x000fe40003f26270 */
[CC--:B------:R-:W-:Y:S01]  /*19af0*/  ISETP.LT.OR P2, PT, R5.reuse, R220.reuse, P2 ;  /* 0x000000dc0500720c */ /* 0x0c0fe20001741670 */
[----:B------:R-:W2:Y:S01]  /*19b00*/  MUFU.TANH R141, R141 ;  /* 0x0000008d008d7308 */ /* 0x000ea20000002400 */
[----:B------:R-:W-:Y:S01]  /*19b10*/  ISETP.LT.OR P0, PT, R5, R219, P0 ;  /* 0x000000db0500720c */ /* 0x000fe20000701670 */
[----:B------:R-:W-:Y:S01]  /*19b20*/  VIADD R5, R4, 0x28 ;  /* 0x0000002804057836 */ /* 0x000fe20000000000 */
[----:B------:R-:W-:-:S02]  /*19b30*/  ISETP.LT.OR P6, PT, R6, R220, P6 ;  /* 0x000000dc0600720c */ /* 0x000fc400037c1670 */
[----:B------:R-:W-:Y:S01]  /*19b40*/  ISETP.LT.OR P1, PT, R6, R219, P1 ;  /* 0x000000db0600720c */ /* 0x000fe20000f21670 */
[----:B------:R-:W-:Y:S01]  /*19b50*/  VIADD R6, R4, 0x29 ;  /* 0x0000002904067836 */ /* 0x000fe20000000000 */
[----:B---3--:R-:W-:Y:S01]  /*19b60*/  FSEL R146, R146, -INF , !P6 ;  /* 0xff80000092927808 */ /* 0x008fe20007000000 */
[----:B------:R-:W3:Y:S01]  /*19b70*/  MUFU.TANH R142, R142 ;  /* 0x0000008e008e7308 */ /* 0x000ee20000002400 */
[----:B----4-:R-:W-:Y:S02]  /*19b80*/  FSEL R147, R147, -INF , !P1 ;  /* 0xff80000093937808 */ /* 0x010fe40004800000 */
[C---:B------:R-:W-:Y:S02]  /*19b90*/  ISETP.GE.AND P6, PT, R5.reuse, R217, PT ;  /* 0x000000d90500720c */ /* 0x040fe40003fc6270 */
[----:B------:R-:W-:Y:S02]  /*19ba0*/  ISETP.GE.AND P1, PT, R5, R218, PT ;  /* 0x000000da0500720c */ /* 0x000fe40003f26270 */
[----:B-----5:R-:W-:Y:S01]  /*19bb0*/  FSEL R144, R22, -INF , !P2 ;  /* 0xff80000016907808 */ /* 0x020fe20005000000 */
[----:B------:R-:W-:Y:S01]  /*19bc0*/  MUFU.TANH R174, R152 ;  /* 0x0000009800ae7308 */ /* 0x000fe20000002400 */
[----:B-1----:R-:W-:-:S02]  /*19bd0*/  FSEL R145, R145, -INF , !P0 ;  /* 0xff80000091917808 */ /* 0x002fc40004000000 */
[C---:B------:R-:W-:Y:S02]  /*19be0*/  ISETP.GE.AND P2, PT, R6.reuse, R217, PT ;  /* 0x000000d90600720c */ /* 0x040fe40003f46270 */
[----:B------:R-:W-:Y:S02]  /*19bf0*/  ISETP.GE.AND P0, PT, R6, R218, PT ;  /* 0x000000da0600720c */ /* 0x000fe40003f06270 */
[CC--:B------:R-:W-:Y:S01]  /*19c00*/  ISETP.LT.OR P6, PT, R5.reuse, R220.reuse, P6 ;  /* 0x000000dc0500720c */ /* 0x0c0fe200037c1670 */
[----:B------:R-:W1:Y:S01]  /*19c10*/  MUFU.TANH R143, R143 ;  /* 0x0000008f008f7308 */ /* 0x000e620000002400 */
[-C--:B------:R-:W-:Y:S01]  /*19c20*/  ISETP.LT.OR P1, PT, R5, R219.reuse, P1 ;  /* 0x000000db0500720c */ /* 0x080fe20000f21670 */
[----:B------:R-:W-:Y:S01]  /*19c30*/  VIADD R5, R4, 0x31 ;  /* 0x0000003104057836 */ /* 0x000fe20000000000 */
[C---:B------:R-:W-:Y:S02]  /*19c40*/  ISETP.LT.OR P2, PT, R6.reuse, R220, P2 ;  /* 0x000000dc0600720c */ /* 0x040fe40001741670 */
[----:B------:R-:W-:Y:S01]  /*19c50*/  ISETP.LT.OR P0, PT, R6, R219, P0 ;  /* 0x000000db0600720c */ /* 0x000fe20000701670 */
[----:B------:R-:W-:Y:S01]  /*19c60*/  VIADD R6, R4, 0x30 ;  /* 0x0000003004067836 */ /* 0x000fe20000000000 */
[----:B--2---:R-:W-:Y:S01]  /*19c70*/  FSEL R140, R140, -INF , !P2 ;  /* 0xff8000008c8c7808 */ /* 0x004fe20005000000 */
[----:B------:R-:W2:Y:S01]  /*19c80*/  MUFU.TANH R168, R168 ;  /* 0x000000a800a87308 */ /* 0x000ea20000002400 */
[----:B------:R-:W-:-:S02]  /*19c90*/  FSEL R141, R141, -INF , !P0 ;  /* 0xff8000008d8d7808 */ /* 0x000fc40004000000 */
[----:B---3--:R-:W-:Y:S02]  /*19ca0*/  FSEL R142, R142, -INF , !P6 ;  /* 0xff8000008e8e7808 */ /* 0x008fe40007000000 */
[CC--:B------:R-:W-:Y:S02]  /*19cb0*/  ISETP.GE.AND P2, PT, R5.reuse, R217.reuse, PT ;  /* 0x000000d90500720c */ /* 0x0c0fe40003f46270 */
[C---:B------:R-:W-:Y:S01]  /*19cc0*/  ISETP.GE.AND P0, PT, R5.reuse, R218, PT ;  /* 0x000000da0500720c */ /* 0x040fe20003f06270 */
[----:B------:R-:W-:Y:S01]  /*19cd0*/  MUFU.TANH R170, R153 ;  /* 0x0000009900aa7308 */ /* 0x000fe20000002400 */
[----:B------:R-:W-:Y:S02]  /*19ce0*/  ISETP.GE.AND P6, PT, R6, R217, PT ;  /* 0x000000d90600720c */ /* 0x000fe40003fc6270 */
[CC--:B------:R-:W-:Y:S02]  /*19cf0*/  ISETP.LT.OR P2, PT, R5.reuse, R220.reuse, P2 ;  /* 0x000000dc0500720c */ /* 0x0c0fe40001741670 */
[----:B------:R-:W-:Y:S01]  /*19d00*/  ISETP.LT.OR P0, PT, R5, R219, P0 ;  /* 0x000000db0500720c */ /* 0x000fe20000701670 */
[----:B------:R-:W-:Y:S01]  /*19d10*/  VIADD R5, R4, 0x38 ;  /* 0x0000003804057836 */ /* 0x000fe20000000000 */
[----:B------:R-:W-:Y:S01]  /*19d20*/  ISETP.LT.OR P6, PT, R6, R220, P6 ;  /* 0x000000dc0600720c */ /* 0x000fe200037c1670 */
[----:B------:R-:W3:Y:S01]  /*19d30*/  MUFU.TANH R169, R154 ;  /* 0x0000009a00a97308 */ /* 0x000ee20000002400 */
[----:B-1----:R-:W-:Y:S01]  /*19d40*/  FSEL R143, R143, -INF , !P1 ;  /* 0xff8000008f8f7808 */ /* 0x002fe20004800000 */
[----:B------:R-:W-:Y:S01]  /*19d50*/  VIADD R4, R4, 0x39 ;  /* 0x0000003904047836 */ /* 0x000fe20000000000 */
[----:B------:R-:W-:Y:S01]  /*19d60*/  FSEL R174, R174, -INF , !P6 ;  /* 0xff800000aeae7808 */ /* 0x000fe20007000000 */
[----:B------:R-:W-:Y:S01]  /*19d70*/  BAR.SYNC.DEFER_BLOCKING 0x0 ;  /* 0x0000000000007b1d */ /* 0x000fe20000010000 */
[----:B------:R-:W-:-:S02]  /*19d80*/  ISETP.GE.AND P6, PT, R5, R217, PT ;  /* 0x000000d90500720c */ /* 0x000fc40003fc6270 */
[C---:B------:R-:W-:Y:S02]  /*19d90*/  ISETP.GE.AND P1, PT, R6.reuse, R218, PT ;  /* 0x000000da0600720c */ /* 0x040fe40003f26270 */
[----:B------:R-:W-:Y:S01]  /*19da0*/  ISETP.LT.OR P6, PT, R5, R220, P6 ;  /* 0x000000dc0500720c */ /* 0x000fe200037c1670 */
[----:B------:R-:W1:Y:S01]  /*19db0*/  MUFU.TANH R167, R155 ;  /* 0x0000009b00a77308 */ /* 0x000e620000002400 */
[----:B------:R-:W-:Y:S02]  /*19dc0*/  ISETP.LT.OR P1, PT, R6, R219, P1 ;  /* 0x000000db0600720c */ /* 0x000fe40000f21670 */
[----:B--2---:R-:W-:Y:S02]  /*19dd0*/  FSEL R168, R168, -INF , !P6 ;  /* 0xff800000a8a87808 */ /* 0x004fe40007000000 */
[----:B------:R-:W-:Y:S02]  /*19de0*/  ISETP.GT.AND P6, PT, R216, R203, PT ;  /* 0x000000cbd800720c */ /* 0x000fe40003fc4270 */
[----:B---3--:R-:W-:Y:S01]  /*19df0*/  FSEL R169, R169, -INF , !P1 ;  /* 0xff800000a9a97808 */ /* 0x008fe20004800000 */
[----:B------:R-:W2:Y:S01]  /*19e00*/  MUFU.TANH R166, R166 ;  /* 0x000000a600a67308 */ /* 0x000ea20000002400 */
[----:B------:R-:W-:-:S02]  /*19e10*/  FSEL R170, R170, -INF , !P2 ;  /* 0xff800000aaaa7808 */ /* 0x000fc40005000000 */
[CC--:B------:R-:W-:Y:S02]  /*19e20*/  ISETP.GE.AND P1, PT, R5.reuse, R218.reuse, PT ;  /* 0x000000da0500720c */ /* 0x0c0fe40003f26270 */
[C---:B------:R-:W-:Y:S02]  /*19e30*/  ISETP.GE.AND P2, PT, R4.reuse, R217, PT ;  /* 0x000000d90400720c */ /* 0x040fe40003f46270 */
[----:B------:R-:W-:Y:S01]  /*19e40*/  ISETP.LT.OR P1, PT, R5, R219, P1 ;  /* 0x000000db0500720c */ /* 0x000fe20000f21670 */
[----:B------:R-:W3:Y:S01]  /*19e50*/  MUFU.TANH R165, R165 ;  /* 0x000000a500a57308 */ /* 0x000ee20000002400 */
[----:B-1----:R-:W-:Y:S02]  /*19e60*/  FSEL R167, R167, -INF , !P0 ;  /* 0xff800000a7a77808 */ /* 0x002fe40004000000 */
[C---:B------:R-:W-:Y:S02]  /*19e70*/  ISETP.GE.AND P0, PT, R4.reuse, R218, PT ;  /* 0x000000da0400720c */ /* 0x040fe40003f06270 */
[----:B------:R-:W-:-:S02]  /*19e80*/  ISETP.LT.OR P2, PT, R4, R220, P2 ;  /* 0x000000dc0400720c */ /* 0x000fc40001741670 */
[----:B------:R-:W-:Y:S01]  /*19e90*/  ISETP.LT.OR P0, PT, R4, R219, P0 ;  /* 0x000000db0400720c */ /* 0x000fe20000701670 */
[----:B------:R-:W1:Y:S01]  /*19ea0*/  MUFU.TANH R163, R163 ;  /* 0x000000a300a37308 */ /* 0x000e620000002400 */
[----:B--2---:R-:W-:Y:S02]  /*19eb0*/  FSEL R166, R166, -INF , !P2 ;  /* 0xff800000a6a67808 */ /* 0x004fe40005000000 */
[----:B---3--:R-:W-:Y:S02]  /*19ec0*/  FSEL R165, R165, -INF , !P1 ;  /* 0xff800000a5a57808 */ /* 0x008fe40004800000 */
[----:B-1----:R-:W-:Y:S01]  /*19ed0*/  FSEL R163, R163, -INF , !P0 ;  /* 0xff800000a3a37808 */ /* 0x002fe20004000000 */
        /* <DEDUP_REMOVED lines=54> */
[----:B--2---:R-:W-:Y:S02]  /*1a240*/  IMAD.IADD R9, R9, 0x1, -R12 ;  /* 0x0000000109097824 */ /* 0x004fe400078e0a0c */
[----:B------:R-:W-:-:S03]  /*1a250*/  IMAD.WIDE.U32 R12, R8, R6, RZ ;  /* 0x00000006080c7225 */ /* 0x000fc600078e00ff */
[----:B------:R-:W-:Y:S02]  /*1a260*/  SHF.R.S32.HI R15, RZ, 0x1f, R9 ;  /* 0x0000001fff0f7819 */ /* 0x000fe40000011409 */
[----:B------:R-:W-:-:S03]  /*1a270*/  IADD3 R13, R13, R7, RZ ;  /* 0x000000070d0d7210 */ /* 0x000fc60007ffe0ff */
[----:B---3--:R-:W-:-:S04]  /*1a280*/  IMAD R6, R15, R4, RZ ;  /* 0x000000040f067224 */ /* 0x008fc800078e02ff */
[C---:B------:R-:W-:Y:S02]  /*1a290*/  IMAD R5, R9.reuse, R5, R6 ;  /* 0x0000000509057224 */ /* 0x040fe400078e0206 */
[----:B------:R-:W-:-:S04]  /*1a2a0*/  IMAD.WIDE.U32 R8, R9, R4, R12 ;  /* 0x0000000409087225 */ /* 0x000fc800078e000c */
[----:B------:R-:W-:Y:S01]  /*1a2b0*/  IMAD.IADD R9, R9, 0x1, R5 ;  /* 0x0000000109097824 */ /* 0x000fe200078e0205 */
[----:B------:R-:W-:Y:S06]  /*1a2c0*/  BRA `(.L_x_3347) ;  /* 0x00000000000c7947 */ /* 0x000fec0003800000 */
.L_x_3346:
[----:B------:R-:W1:Y:S02]  /*1a2d0*/  LDC R8, c[0x0][0x248] ;  /* 0x00009200ff087b82 */ /* 0x000e640000000800 */
[----:B-1----:R-:W-:-:S04]  /*1a2e0*/  LEA R8, -R8, RZ, 0x6 ;  /* 0x000000ff08087211 */ /* 0x002fc800078e31ff */
[----:B------:R-:W-:-:S07]  /*1a2f0*/  SHF.R.S32.HI R9, RZ, 0x1f, R8 ;  /* 0x0000001fff097819 */ /* 0x000fce0000011408 */
.L_x_3347:
        /* <DEDUP_REMOVED lines=99> */
.L_x_3345:
        /* <DEDUP_REMOVED lines=46> */
[----:B------:R-:W-:Y:S01]  /*1ac10*/  FMUL.FTZ R164, R159, UR4 ;  /* 0x000000049fa47c20 */ /* 0x000fe20008410000 */
[----:B------:R-:W-:Y:S02]  /*1ac20*/  FSEL R171, R171, RZ, P1 ;  /* 0x000000ffabab7208 */ /* 0x000fe40000800000 */
[----:B------:R-:W-:Y:S02]  /*1ac30*/  FSEL R5, R160, RZ, P1 ;  /* 0x000000ffa0057208 */ /* 0x000fe40000800000 */
[----:B------:R-:W-:Y:S01]  /*1ac40*/  FSEL R164, R164, RZ, P0 ;  /* 0x000000ffa4a47208 */ /* 0x000fe20000000000 */
[----:B------:R-:W-:Y:S01]  /*1ac50*/  FFMA.FTZ R153, R16, UR4, -R171 ;  /* 0x0000000410997c23 */ /* 0x000fe200080108ab */
[----:B------:R-:W-:Y:S01]  /*1ac60*/  FSEL R6, R159, RZ, P0 ;  /* 0x000000ff9f067208 */ /* 0x000fe20000000000 */
[----:B------:R-:W-:Y:S01]  /*1ac70*/  FADD.FTZ R4, R132, -R5 ;  /* 0x8000000584047221 */ /* 0x000fe20000010000 */
[--C-:B------:R-:W-:Y:S01]  /*1ac80*/  FFMA.FTZ R158, R0, UR4, -R171.reuse ;  /* 0x00000004009e7c23 */ /* 0x100fe200080108ab */
[----:B------:R-:W-:Y:S01]  /*1ac90*/  FFMA.FTZ R161, R17, UR4, -R164 ;  /* 0x0000000411a17c23 */ /* 0x000fe200080108a4 */
[--C-:B------:R-:W-:Y:S01]  /*1aca0*/  FFMA.FTZ R155, R2, UR4, -R171.reuse ;  /* 0x00000004029b7c23 */ /* 0x100fe200080108ab */
        /* <DEDUP_REMOVED lines=9> */
[----:B------:R-:W2:Y:S01]  /*1ad40*/  LDSM.16.MT88.4 R8, [R196+0xc000] ;  /* 0x00c00000c408783b */ /* 0x000ea20000004200 */
[--C-:B------:R-:W-:Y:S01]  /*1ad50*/  FFMA.FTZ R175, R138, UR4, -R171.reuse ;  /* 0x000000048aaf7c23 */ /* 0x100fe200080108ab */
[--C-:B------:R-:W-:Y:S01]  /*1ad60*/  FFMA.FTZ R173, R136, UR4, -R171.reuse ;  /* 0x0000000488ad7c23 */ /* 0x100fe200080108ab */
[--C-:B------:R-:W-:Y:S01]  /*1ad70*/  FFMA.FTZ R172, R148, UR4, -R171.reuse ;  /* 0x0000000494ac7c23 */ /* 0x100fe200080108ab */
[----:B------:R-:W3:Y:S01]  /*1ad80*/  LDSM.16.MT88.4 R136, [R192+0x10000] ;  /* 0x01000000c088783b */ /* 0x000ee20000004200 */
[--C-:B------:R-:W-:Y:S01]  /*1ad90*/  FFMA.FTZ R176, R134, UR4, -R171.reuse ;  /* 0x0000000486b07c23 */ /* 0x100fe200080108ab */
[--C-:B------:R-:W-:Y:S01]  /*1ada0*/  FFMA.FTZ R177, R135, UR4, -R164.reuse ;  /* 0x0000000487b17c23 */ /* 0x100fe200080108a4 */
[----:B------:R-:W4:Y:S01]  /*1adb0*/  MUFU.EX2 R155, R155 ;  /* 0x0000009b009b7308 */ /* 0x000f220000000800 */
        /* <DEDUP_REMOVED lines=15> */
[----:B------:R-:W5:Y:S01]  /*1aeb0*/  MUFU.EX2 R153, R153 ;  /* 0x0000009900997308 */ /* 0x000f620000000800 */
[----:B----4-:R-:W-:Y:S01]  /*1aec0*/  F2FP.F16.F32.PACK_AB R4, R155, R158 ;  /* 0x0000009e9b04723e */ /* 0x010fe200000000ff */
[--C-:B------:R-:W-:Y:S01]  /*1aed0*/  FFMA.FTZ R167, R167, UR4, -R164.reuse ;  /* 0x00000004a7a77c23 */ /* 0x100fe200080108a4 */
[----:B------:R-:W-:Y:S01]  /*1aee0*/  LDSM.16.MT88.4 R140, [R194+0xf000] ;  /* 0x00f00000c28c783b */ /* 0x000fe20000004200 */
[----:B------:R-:W-:-:S04]  /*1aef0*/  FFMA.FTZ R165, R165, UR4, -R164 ;  /* 0x00000004a5a57c23 */ /* 0x000fc800080108a4 */
[----:B------:R-:W-:Y:S08]  /*1af00*/  MUFU.EX2 R152, R152 ;  /* 0x0000009800987308 */ /* 0x000ff00000000800 */
[----:B------:R-:W4:Y:S01]  /*1af10*/  MUFU.EX2 R2, R2 ;  /* 0x0000000200027308 */ /* 0x000f220000000800 */
[----:B-----5:R-:W-:-:S07]  /*1af20*/  F2FP.F16.F32.PACK_AB R6, R153, R154 ;  /* 0x0000009a9906723e */ /* 0x020fce00000000ff */
[----:B------:R-:W-:Y:S08]  /*1af30*/  MUFU.EX2 R0, R0 ;  /* 0x0000000000007308 */ /* 0x000ff00000000800 */
[----:B------:R-:W5:Y:S01]  /*1af40*/  MUFU.EX2 R161, R161 ;  /* 0x000000a100a17308 */ /* 0x000f620000000800 */
[----:B----4-:R-:W-:-:S07]  /*1af50*/  F2FP.F16.F32.PACK_AB R5, R2, R152 ;  /* 0x000000980205723e */ /* 0x010fce00000000ff */
[----:B------:R-:W4:Y:S08]  /*1af60*/  MUFU.EX2 R162, R162 ;  /* 0x000000a200a27308 */ /* 0x000f300000000800 */
[----:B------:R-:W1:Y:S01]  /*1af70*/  MUFU.EX2 R3, R3 ;  /* 0x0000000300037308 */ /* 0x000e620000000800 */
[----:B-----5:R-:W-:-:S07]  /*1af80*/  F2FP.F16.F32.PACK_AB R7, R161, R0 ;  /* 0x00000000a107723e */ /* 0x020fce00000000ff */
[----:B------:R-:W-:Y:S01]  /*1af90*/  MUFU.EX2 R172, R172 ;  /* 0x000000ac00ac7308 */ /* 0x000fe20000000800 */
        /* <DEDUP_REMOVED lines=8> */
[-C--:B-1----:R-:W-:Y:S01]  /*1b020*/  FMUL.FTZ R22, R122, R3.reuse ;  /* 0x000000037a167220 */ /* 0x082fe20000410000 */
        /* <DEDUP_REMOVED lines=31> */
[C---:B--2---:R-:W-:Y:S01]  /*1b220*/  HMMA.16816.F32 R12, R4.reuse, R8, R12 ;  /* 0x00000008040c723c */ /* 0x044fe2000000180c */
        /* <DEDUP_REMOVED lines=17> */
[----:B------:R-:W2:Y:S01]  /*1b340*/  LDSM.16.MT88.4 R108, [R193+0xe000] ;  /* 0x00e00000c16c783b */ /* 0x000ea20000004200 */
        /* <DEDUP_REMOVED lines=17> */
[----:B---3--:R-:W-:Y:S01]  /*1b460*/  HMMA.16816.F32 R92, R4, R136, R92 ;  /* 0x00000088045c723c */ /* 0x008fe2000000185c */
        /* <DEDUP_REMOVED lines=28> */
[----:B------:R-:W3:Y:S01]  /*1b630*/  MUFU.EX2 R202, R202 ;  /* 0x000000ca00ca7308 */ /* 0x000ee20000000800 */
[C---:B--2---:R-:W-:Y:S06]  /*1b640*/  HMMA.16816.F32 R56, R4.reuse, R108, R116 ;  /* 0x0000006c0438723c */ /* 0x044fec0000001874 */
[C---:B------:R-:W-:Y:S01]  /*1b650*/  HMMA.16816.F32 R52, R4.reuse, R110, R52 ;  /* 0x0000006e0434723c */ /* 0x040fe20000001834 */
[----:B------:R-:W2:Y:S01]  /*1b660*/  LDSM.16.MT88.4 R108, [R194+0x10000] ;  /* 0x01000000c26c783b */ /* 0x000ea20000004200 */
        /* <DEDUP_REMOVED lines=29> */
[----:B--2---:R-:W-:Y:S01]  /*1b840*/  HMMA.16816.F32 R76, R4, R108, R76 ;  /* 0x0000006c044c723c */ /* 0x004fe2000000184c */
[-C--:B------:R-:W-:Y:S01]  /*1b850*/  FMUL.FTZ R114, R82, R3.reuse ;  /* 0x0000000352727220 */ /* 0x080fe20000410000 */
[-C--:B------:R-:W-:Y:S01]  /*1b860*/  FMUL.FTZ R115, R83, R3.reuse ;  /* 0x0000000353737220 */ /* 0x080fe20000410000 */
[-C--:B------:R-:W-:Y:S01]  /*1b870*/  FMUL.FTZ R82, R86, R3.reuse ;  /* 0x0000000356527220 */ /* 0x080fe20000410000 */
[-C--:B------:R-:W-:Y:S01]  /*1b880*/  FMUL.FTZ R83, R87, R3.reuse ;  /* 0x0000000357537220 */ /* 0x080fe20000410000 */
[----:B------:R-:W-:-:S02]  /*1b890*/  FFMA.FTZ R3, R223, R3, R152 ;  /* 0x00000003df037223 */ /* 0x000fc40000010098 */
[----:B------:R-:W2:Y:S02]  /*1b8a0*/  MUFU.EX2 R227, R227 ;  /* 0x000000e300e37308 */ /* 0x000ea40000000800 */
[----:B------:R-:W-:Y:S01]  /*1b8b0*/  HMMA.16816.F32 R84, R4, R110, R112 ;  /* 0x0000006e0454723c */ /* 0x000fe20000001870 */
[----:B------:R-:W2:Y:S01]  /*1b8c0*/  LDSM.16.MT88.4 R112, [R194+0xe800] ;  /* 0x00e80000c270783b */ /* 0x000ea20000004200 */
[----:B------:R-:W-:-:S03]  /*1b8d0*/  FADD.FTZ R3, R2, R3 ;  /* 0x0000000302037221 */ /* 0x000fc60000010000 */
[----:B------:R-:W2:Y:S01]  /*1b8e0*/  LDSM.16.MT88.4 R108, [R193+0xe800] ;  /* 0x00e80000c16c783b */ /* 0x000ea20000004200 */
        /* <DEDUP_REMOVED lines=15> */
[----:B---3--:R-:W-:Y:S01]  /*1b9e0*/  F2FP.F16.F32.PACK_AB R107, R179, R178 ;  /* 0x000000b2b36b723e */ /* 0x008fe200000000ff */
        /* <DEDUP_REMOVED lines=9> */
[----:B------:R-:W3:Y:S05]  /*1ba80*/  LDSM.16.MT88.4 R116, [R192+0xe800] ;  /* 0x00e80000c074783b */ /* 0x000eea0000004200 */
[C---:B------:R-:W-:Y:S06]  /*1ba90*/  HMMA.16816.F32 R28, R104.reuse, R128, R28 ;  /* 0x00000080681c723c */ /* 0x040fec000000181c */
[C---:B------:R-:W-:Y:S01]  /*1baa0*/  HMMA.16816.F32 R24, R104.reuse, R130, R24 ;  /* 0x000000826818723c */ /* 0x040fe20000001818 */
[----:B------:R-:W4:Y:S05]  /*1bab0*/  LDSM.16.MT88.4 R128, [R196+0x10800] ;  /* 0x01080000c480783b */ /* 0x000f2a0000004200 */
[C---:B------:R-:W-:Y:S06]  /*1bac0*/  HMMA.16816.F32 R100, R104.reuse, R124, R100 ;  /* 0x0000007c6864723c */ /* 0x040fec0000001864 */
[C---:B------:R-:W-:Y:S01]  /*1bad0*/  HMMA.16816.F32 R32, R104.reuse, R126, R32 ;  /* 0x0000007e6820723c */ /* 0x040fe20000001820 */
[----:B------:R-:W-:Y:S05]  /*1bae0*/  LDSM.16.MT88.4 R124, [R196+0xd000] ;  /* 0x00d00000c47c783b */ /* 0x000fea0000004200 */
        /* <DEDUP_REMOVED lines=30> */
[----:B--2---:R-:W-:Y:S01]  /*1bcd0*/  HMMA.16816.F32 R92, R104, R112, R92 ;  /* 0x00000070685c723c */ /* 0x004fe2000000185c */
        /* <DEDUP_REMOVED lines=50> */
[----:B------:R-:W1:Y:S08]  /*1c000*/  MUFU.EX2 R149, R149 ;  /* 0x0000009500957308 */ /* 0x000e700000000800 */
[----:B------:R-:W2:Y:S08]  /*1c010*/  MUFU.EX2 R151, R151 ;  /* 0x0000009700977308 */ /* 0x000eb00000000800 */
[----:B------:R-:W4:Y:S01]  /*1c020*/  MUFU.EX2 R166, R166 ;  /* 0x000000a600a67308 */ /* 0x000f220000000800 */
[----:B-1----:R-:W-:Y:S01]  /*1c030*/  F2FP.F16.F32.PACK_AB R96, R149, R148 ;  /* 0x000000949560723e */ /* 0x002fe200000000ff */
[----:B------:R-:W-:Y:S01]  /*1c040*/  FADD.FTZ R148, R148, R3 ;  /* 0x0000000394947221 */ /* 0x000fe20000010000 */
[----:B------:R-:W-:-:S03]  /*1c050*/  MOV R3, R159 ;  /* 0x0000009f00037202 */ /* 0x000fc60000000f00 */
[----:B------:R-:W-:Y:S02]  /*1c060*/  FADD.FTZ R149, R149, R148 ;  /* 0x0000009495957221 */ /* 0x000fe40000010000 */
[----:B------:R-:W1:Y:S01]  /*1c070*/  MUFU.EX2 R164, R164 ;  /* 0x000000a400a47308 */ /* 0x000e620000000800 */
[----:B--2---:R-:W-:Y:S01]  /*1c080*/  F2FP.F16.F32.PACK_AB R98, R151, R150 ;  /* 0x000000969762723e */ /* 0x004fe200000000ff */
        /* <DEDUP_REMOVED lines=36> */
.L_x_3342:
        /* <DEDUP_REMOVED lines=14> */
.L_x_3352:
        /* <DEDUP_REMOVED lines=70> */
.L_x_3349:
        /* <DEDUP_REMOVED lines=395> */
.L_x_3351:
        /* <DEDUP_REMOVED lines=89> */
.L_x_3350:
        /* <DEDUP_REMOVED lines=526> */
.L_x_3348:
        /* <DEDUP_REMOVED lines=269> */
.L_x_3354:
[----:B------:R-:W-:Y:S05]  /*21800*/  BSYNC B0 ;  /* 0x0000000000007941 */ /* 0x000fea0003800000 */
.L_x_3353:
        /* <DEDUP_REMOVED lines=38> */
.L_x_3356:
[----:B------:R-:W-:Y:S05]  /*21a70*/  BSYNC B0 ;  /* 0x0000000000007941 */ /* 0x000fea0003800000 */
.L_x_3355:
        /* <DEDUP_REMOVED lines=14> */
.L_x_3358:
[----:B------:R-:W-:Y:S05]  /*21b60*/  BSYNC B0 ;  /* 0x0000000000007941 */ /* 0x000fea0003800000 */
.L_x_3357:
        /* <DEDUP_REMOVED lines=13> */
.L_x_3360:
[----:B------:R-:W-:Y:S05]  /*21c40*/  BSYNC B0 ;  /* 0x0000000000007941 */ /* 0x000fea0003800000 */
.L_x_3359:
        /* <DEDUP_REMOVED lines=13> */
.L_x_3362:
[----:B------:R-:W-:Y:S05]  /*21d20*/  BSYNC B0 ;  /* 0x0000000000007941 */ /* 0x000fea0003800000 */
.L_x_3361:
        /* <DEDUP_REMOVED lines=13> */
.L_x_3364:
[----:B------:R-:W-:Y:S05]  /*21e00*/  BSYNC B0 ;  /* 0x0000000000007941 */ /* 0x000fea0003800000 */
.L_x_3363:
        /* <DEDUP_REMOVED lines=13> */
.L_x_3366:
[----:B------:R-:W-:Y:S05]  /*21ee0*/  BSYNC B0 ;  /* 0x0000000000007941 */ /* 0x000fea0003800000 */
.L_x_3365:
        /* <DEDUP_REMOVED lines=13> */
.L_x_3368:
[----:B------:R-:W-:Y:S05]  /*21fc0*/  BSYNC B0 ;  /* 0x0000000000007941 */ /* 0x000fea0003800000 */
.L_x_3367:
        /* <DEDUP_REMOVED lines=11> */
.L_x_3369:
        /* <DEDUP_REMOVED lines=16> */
.L_x_7463:


//--------------------- .text._ZN5flash24flash_fwd_splitkv_kernelI23Flash_fwd_kernel_traitsILi192ELi64ELi64ELi4ELb0ELb0EN7cutlass6half_tE19Flash_kernel_traitsILi192ELi64ELi64ELi4ES3_EELb0ELb0ELb0ELb0ELb1ELb0ELb0ELb0EEEvNS_16Flash_fwd_paramsE --------------------------
	.section	.text._ZN5flash24flash_fwd_splitkv_kernelI23Flash_fwd_kernel_traitsILi192ELi64ELi64ELi4ELb0ELb0EN7cutlass6half_tE19Flash_kernel_traitsILi192ELi64ELi64ELi4ES3_EELb0ELb0ELb0ELb0ELb1ELb0ELb0ELb0EEEvNS_16Flash_fwd_paramsE,"ax",@progbits
	.align	128
        .global         _ZN5flash24flash_fwd_splitkv_kernelI23Flash_fwd_kernel_traitsILi192ELi64ELi64ELi4ELb0ELb0EN7cutlass6half_tE19Flash_kernel_traitsILi192ELi64ELi64ELi4ES3_EELb0ELb0ELb0ELb0ELb1ELb0ELb0ELb0EEEvNS_16Flash_fwd_paramsE
        .type           _ZN5flash24flash_fwd_splitkv_kernelI23Flash_fwd_kernel_traitsILi192ELi64ELi64ELi4ELb0ELb0EN7cutlass6half_tE19Flash_kernel_traitsILi192ELi64ELi64ELi4ES3_EELb0ELb0ELb0ELb0ELb1ELb0ELb0ELb0EEEvNS_16Flash_fwd_paramsE,@function
        .size           _ZN5flash24flash_fwd_splitkv_kernelI23Flash_fwd_kernel_traitsILi192ELi64ELi64ELi4ELb0ELb0EN7cutlass6half_tE19Flash_kernel_traitsILi192ELi64ELi64ELi4ES3_EELb0ELb0ELb0ELb0ELb1ELb0ELb0ELb0EEEvNS_16Flash_fwd_paramsE,(.L_x_7464 - _ZN5flash24flash_fwd_splitkv_kernelI23Flash_fwd_kernel_traitsILi192ELi64ELi64ELi4ELb0ELb0EN7cutlass6half_tE19Flash_kernel_traitsILi192ELi64ELi64ELi4ES3_EELb0ELb0ELb0ELb0ELb1ELb0ELb0ELb0EEEvNS_16Flash_fwd_paramsE)
        .other          _ZN5flash24flash_fwd_splitkv_kernelI23Flash_fwd_kernel_traitsILi192ELi64ELi64ELi4ELb0ELb0EN7cutlass6half_tE19Flash_kernel_traitsILi192ELi64ELi64ELi4ES3_EELb0ELb0ELb0ELb0ELb1ELb0ELb0ELb0EEEvNS_16Flash_fwd_paramsE,@"STO_CUDA_ENTRY STV_DEFAULT"
_ZN5flash24flash_fwd_splitkv_kernelI23Flash_fwd_kernel_traitsILi192ELi64ELi64ELi4ELb0ELb0EN7cutlass6half_tE19Flash_kernel_traitsILi192ELi64ELi64ELi4ES3_EELb0ELb0ELb0ELb0ELb1ELb0ELb0ELb0EEEvNS_16Flash_fwd_paramsE:
.text._ZN5flash24flash_fwd_splitkv_kernelI23Flash_fwd_kernel_traitsILi192ELi64ELi64ELi4ELb0ELb0EN7cutlass6half_tE19Flash_kernel_traitsILi192ELi64ELi64ELi4ES3_EELb0ELb0ELb0ELb0ELb1ELb0ELb0ELb0EEEvNS_16Flash_fwd_paramsE:
        /* <DEDUP_REMOVED lines=39> */
.L_x_3370:
[----:B------:R-:W1:Y:S02]  /*0270*/  LDC R4, c[0x0][0x2c8] ;  /* 0x0000b200ff047b82 */ /* 0x000e640000000800 */
.L_x_3371:
        /* <DEDUP_REMOVED lines=31> */
[--C-:B------:R-:W-:Y:S01]  /*0470*/  IMAD.IADD R0, R0, 0x1, -R199.reuse ;  /* 0x0000000100007824 */ /* 0x100fe200078e0ac7 */
[C---:B------:R-:W-:Y:S01]  /*0480*/  LOP3.LUT P6, RZ, R86.reuse, 0x7, RZ, 0xc0, !PT ;  /* 0x0000000756ff7812 */ /* 0x040fe200078cc0ff */
[----:B------:R-:W-:Y:S01]  /*0490*/  ULDC.64 UR4, c[0x0][0x2a0] ;  /* 0x0000a80000047ab9 */ /* 0x000fe20000000a00 */
[----:B------:R-:W-:Y:S01]  /*04a0*/  LEA.HI R7, R7, R86, RZ, 0x3 ;  /* 0x0000005607077211 */ /* 0x000fe200078f18ff */
[----:B------:R-:W-:Y:S01]  /*04b0*/  ULDC UR6, c[0x0][0x270] ;  /* 0x00009c0000067ab9 */ /* 0x000fe20000000800 */
[----:B------:R-:W-:Y:S01]  /*04c0*/  SHF.R.S32.HI R15, RZ, 0x1f, R199 ;  /* 0x0000001fff0f7819 */ /* 0x000fe200000114c7 */
[----:B------:R-:W-:Y:S01]  /*04d0*/  IMAD R8, R9, UR6, R38 ;  /* 0x0000000609087c24 */ /* 0x000fe2000f8e0226 */
[----:B------:R-:W-:Y:S01]  /*04e0*/  LOP3.LUT R13, R7, 0x1ffffff8, RZ, 0xc0, !PT ;  /* 0x1ffffff8070d7812 */ /* 0x000fe200078ec0ff */
[----:B------:R-:W-:Y:S01]  /*04f0*/  BSSY B0, `(.L_x_3373) ;  /* 0x000002f000007945 */ /* 0x000fe20003800000 */
[----:B------:R-:W-:Y:S01]  /*0500*/  SHF.R.S32.HI R7, RZ, 0x3, R7 ;  /* 0x00000003ff077819 */ /* 0x000fe20000011407 */
[----:B------:R-:W2:Y:S01]  /*0510*/  @!P0 LDC.64 R2, c[0x0][0x290] ;  /* 0x0000a400ff028b82 */ /* 0x000ea20000000a00 */
[----:B------:R-:W-:Y:S01]  /*0520*/  @!P0 SHF.R.S32.HI R11, RZ, 0x1f, R9 ;  /* 0x0000001fff0b8819 */ /* 0x000fe20000011409 */
[----:B------:R-:W-:Y:S01]  /*0530*/  IMAD.IADD R86, R86, 0x1, -R13 ;  /* 0x0000000156567824 */ /* 0x000fe200078e0a0d */
[----:B------:R-:W-:-:S03]  /*0540*/  ISETP.GE.OR P5, PT, R7, R0, P6 ;  /* 0x000000000700720c */ /* 0x000fc600037a6670 */
[----:B------:R-:W-:-:S05]  /*0550*/  IMAD.SHL.U32 R86, R86, 0x8, RZ ;  /* 0x0000000856567824 */ /* 0x000fca00078e00ff */
[----:B------:R-:W-:-:S03]  /*0560*/  SHF.R.S32.HI R87, RZ, 0x1f, R86 ;  /* 0x0000001fff577819 */ /* 0x000fc60000011456 */
[----:B-1----:R-:W-:-:S04]  /*0570*/  IMAD.WIDE.U32 R86, R199, R4, R86 ;  /* 0x00000004c7567225 */ /* 0x002fc800078e0056 */
[----:B--2---:R-:W-:Y:S02]  /*0580*/  @!P0 IMAD R6, R11, R2, RZ ;  /* 0x000000020b068224 */ /* 0x004fe400078e02ff */
[----:B------:R-:W-:-:S04]  /*0590*/  @P0 IMAD.WIDE.U32 R10, R202, R4, RZ ;  /* 0x00000004ca0a0225 */ /* 0x000fc800078e00ff */
[----:B------:R-:W-:-:S04]  /*05a0*/  @!P0 IMAD.WIDE.U32 R12, R9, R2, RZ ;  /* 0x00000002090c8225 */ /* 0x000fc800078e00ff */
[----:B------:R-:W-:Y:S01]  /*05b0*/  @P0 IMAD R202, R202, R5, R11 ;  /* 0x00000005caca0224 */ /* 0x000fe200078e020b */
[----:B------:R-:W-:Y:S01]  /*05c0*/  @!P0 MOV R10, R12 ;  /* 0x0000000c000a8202 */ /* 0x000fe20000000f00 */
[----:B------:R-:W-:Y:S02]  /*05d0*/  VIADD R11, R7, 0x10 ;  /* 0x00000010070b7836 */ /* 0x000fe40000000000 */
[----:B------:R-:W-:Y:S01]  /*05e0*/  @!P0 IMAD R3, R9, R3, R6 ;  /* 0x0000000309038224 */ /* 0x000fe200078e0206 */
[----:B------:R-:W-:Y:S01]  /*05f0*/  SHF.R.S32.HI R6, RZ, 0x1f, R38 ;  /* 0x0000001fff067819 */ /* 0x000fe20000011426 */
[----:B------:R-:W-:Y:S01]  /*0600*/  IMAD R2, R15, R4, RZ ;  /* 0x000000040f027224 */ /* 0x000fe200078e02ff */
[-C--:B------:R-:W-:Y:S01]  /*0610*/  ISETP.GE.AND P2, PT, R11, R0.reuse, PT ;  /* 0x000000000b00720c */ /* 0x080fe20003f46270 */
[----:B------:R-:W-:Y:S01]  /*0620*/  @!P0 IMAD.IADD R202, R13, 0x1, R3 ;  /* 0x000000010dca8824 */ /* 0x000fe200078e0203 */
[----:B------:R-:W-:Y:S01]  /*0630*/  ISETP.GE.OR P4, PT, R11, R0, P6 ;  /* 0x000000000b00720c */ /* 0x000fe20003786670 */
[----:B------:R-:W-:Y:S01]  /*0640*/  IMAD R11, R199, R5, R2 ;  /* 0x00000005c70b7224 */ /* 0x000fe200078e0202 */
[----:B------:R-:W-:Y:S01]  /*0650*/  IADD3 R10, P0, R10, R86, RZ ;  /* 0x000000560a0a7210 */ /* 0x000fe20007f1e0ff */
[----:B------:R-:W-:Y:S01]  /*0660*/  VIADD R3, R7, 0x20 ;  /* 0x0000002007037836 */ /* 0x000fe20000000000 */
[----:B------:R-:W-:-:S02]  /*0670*/  SHF.R.S32.HI R9, RZ, 0x1f, R7 ;  /* 0x0000001fff097819 */ /* 0x000fc40000011407 */
[----:B------:R-:W-:Y:S02]  /*0680*/  IADD3.X R11, R202, R87, R11, P0, !PT ;  /* 0x00000057ca0b7210 */ /* 0x000fe400007fe40b */
[-C--:B------:R-:W-:Y:S02]  /*0690*/  ISETP.GE.AND P0, PT, R7, R0.reuse, PT ;  /* 0x000000000700720c */ /* 0x080fe40003f06270 */
[CC--:B------:R-:W-:Y:S02]  /*06a0*/  ISETP.GE.AND P1, PT, R3.reuse, R0.reuse, PT ;  /* 0x000000000300720c */ /* 0x0c0fe40003f26270 */
[----:B------:R-:W-:Y:S01]  /*06b0*/  ISETP.GE.OR P3, PT, R3, R0, P6 ;  /* 0x000000000300720c */ /* 0x000fe20003766670 */
[----:B------:R-:W-:-:S04]  /*06c0*/  IMAD R3, R6, UR4, RZ ;  /* 0x0000000406037c24 */ /* 0x000fc8000f8e02ff */
[C---:B------:R-:W-:Y:S02]  /*06d0*/  IMAD R3, R38.reuse, UR5, R3 ;  /* 0x0000000526037c24 */ /* 0x040fe4000f8e0203 */
[----:B------:R-:W-:Y:S01]  /*06e0*/  IMAD.WIDE.U32 R38, R38, UR4, R10 ;  /* 0x0000000426267c25 */ /* 0x000fe2000f8e000a */
[----:B------:R-:W-:-:S03]  /*06f0*/  ULDC UR4, c[0x0][0x2c4] ;  /* 0x0000b10000047ab9 */ /* 0x000fc60000000800 */
[----:B------:R-:W-:Y:S01]  /*0700*/  IMAD R8, R8, UR4, R199 ;  /* 0x0000000408087c24 */ /* 0x000fe2000f8e02c7 */
[----:B------:R-:W-:Y:S01]  /*0710*/  IADD3 R15, R39, R3, RZ ;  /* 0x00000003270f7210 */ /* 0x000fe20007ffe0ff */
[----:B------:R-:W-:Y:S06]  /*0720*/  @P0 BRA `(.L_x_3374) ;  /* 0x00000000002c0947 */ /* 0x000fec0003800000 */
[----:B------:R-:W-:Y:S01]  /*0730*/  MOV R14, R38 ;  /* 0x00000026000e7202 */ /* 0x000fe20000000f00 */
[----:B------:R-:W-:Y:S01]  /*0740*/  IMAD R2, R9, R4, RZ ;  /* 0x0000000409027224 */ /* 0x000fe200078e02ff */
[----:B------:R-:W-:-:S03]  /*0750*/  ULDC.64 UR4, c[0x0][0x280] ;  /* 0x0000a00000047ab9 */ /* 0x000fc60000000a00 */
[----:B------:R-:W-:-:S04]  /*0760*/  IMAD.WIDE.U32 R10, R7, R4, R14 ;  /* 0x00000004070a7225 */ /* 0x000fc800078e000e */
[----:B------:R-:W-:Y:S01]  /*0770*/  IMAD R2, R7, R5, R2 ;  /* 0x0000000507027224 */ /* 0x000fe200078e0202 */
[----:B------:R-:W-:-:S04]  /*0780*/  LEA R12, P0, R10, UR4, 0x1 ;  /* 0x000000040a0c7c11 */ /* 0x000fc8000f8008ff */
[----:B------:R-:W-:-:S04]  /*0790*/  IADD3 R2, R11, R2, RZ ;  /* 0x000000020b027210 */ /* 0x000fc80007ffe0ff */
[----:B------:R-:W-:-:S05]  /*07a0*/  LEA.HI.X R13, R10, UR5, R2, 0x1, P0 ;  /* 0x000000050a0d7c11 */ /* 0x000fca00080f0c02 */
[----:B------:R1:W-:Y:S04]  /*07b0*/  STG.E.128 desc[UR12][R12.64], RZ ;  /* 0x000000ff0c007986 */ /* 0x0003e8000c101d0c */
[----:B------:R1:W-:Y:S04]  /*07c0*/  STG.E.128 desc[UR12][R12.64+0x80], RZ ;  /* 0x000080ff0c007986 */ /* 0x0003e8000c101d0c */
[----:B------:R1:W-:Y:S02]  /*07d0*/  STG.E.128 desc[UR12][R12.64+0x100], RZ ;  /* 0x000100ff0c007986 */ /* 0x0003e4000c101d0c */
.L_x_3374:
[----:B------:R-:W-:Y:S05]  /*07e0*/  BSYNC B0 ;  /* 0x0000000000007941 */ /* 0x000fea0003800000 */
.L_x_3373:
[----:B------:R-:W-:Y:S01]  /*07f0*/  BSSY B0, `(.L_x_3375) ;  /* 0x0000012000007945 */ /* 0x000fe20003800000 */
[----:B------:R-:W-:Y:S02]  /*0800*/  IADD3 R6, P0, R8, R7, RZ ;  /* 0x0000000708067210 */ /* 0x000fe40007f1e0ff */
[----:B------:R-:W-:Y:S01]  /*0810*/  IADD3 R11, R7, 0x30, RZ ;  /* 0x00000030070b7810 */ /* 0x000fe20007ffe0ff */
[----:B------:R-:W-:Y:S05]  /*0820*/  @P2 BRA `(.L_x_3376) ;  /* 0x0000000000382947 */ /* 0x000fea0003800000 */
[----:B------:R-:W-:Y:S01]  /*0830*/  IADD3 R3, P2, R7, 0x10, RZ ;  /* 0x0000001007037810 */ /* 0x000fe20007f5e0ff */
[----:B-1----:R-:W-:Y:S01]  /*0840*/  IMAD.MOV.U32 R12, RZ, RZ, R38 ;  /* 0x000000ffff0c7224 */ /* 0x002fe200078e0026 */
[----:B------:R-:W-:-:S03]  /*0850*/  ULDC.64 UR4, c[0x0][0x280] ;  /* 0x0000a00000047ab9 */ /* 0x000fc60000000a00 */
[----:B------:R-:W-:-:S04]  /*0860*/  IMAD.X R13, RZ, RZ, R9, P2 ;  /* 0x000000ffff0d7224 */ /* 0x000fc800010e0609 */
[----:B------:R-:W-:Y:S01]  /*0870*/  IMAD R2, R13, R4, RZ ;  /* 0x000000040d027224 */ /* 0x000fe200078e02ff */
[----:B------:R-:W-:-:S03]  /*0880*/  MOV R13, R15 ;  /* 0x0000000f000d7202 */ /* 0x000fc60000000f00 */
[C---:B------:R-:W-:Y:S02]  /*0890*/  IMAD R2, R3.reuse, R5, R2 ;  /* 0x0000000503027224 */ /* 0x040fe400078e0202 */
[----:B------:R-:W-:-:S03]  /*08a0*/  IMAD.WIDE.U32 R12, R3, R4, R12 ;  /* 0x00000004030c7225 */ /* 0x000fc600078e000c */
[----:B------:R-:W-:Y:S02]  /*08b0*/  LEA R16, P2, R12, UR4, 0x1 ;  /* 0x000000040c107c11 */ /* 0x000fe4000f8408ff */
[----:B------:R-:W-:-:S04]  /*08c0*/  IADD3 R3, R13, R2, RZ ;  /* 0x000000020d037210 */ /* 0x000fc80007ffe0ff */
[----:B------:R-:W-:-:S05]  /*08d0*/  LEA.HI.X R17, R12, UR5, R3, 0x1, P2 ;  /* 0x000000050c117c11 */ /* 0x000fca00090f0c03 */
[----:B------:R2:W-:Y:S04]  /*08e0*/  STG.E.128 desc[UR12][R16.64], RZ ;  /* 0x000000ff10007986 */ /* 0x0005e8000c101d0c */
[----:B------:R2:W-:Y:S04]  /*08f0*/  STG.E.128 desc[UR12][R16.64+0x80], RZ ;  /* 0x000080ff10007986 */ /* 0x0005e8000c101d0c */
[----:B------:R2:W-:Y:S02]  /*0900*/  STG.E.128 desc[UR12][R16.64+0x100], RZ ;  /* 0x000100ff10007986 */ /* 0x0005e4000c101d0c */
.L_x_3376:
[----:B------:R-:W-:Y:S05]  /*0910*/  BSYNC B0 ;  /* 0x0000000000007941 */ /* 0x000fea0003800000 */
.L_x_3375:
[----:B------:R-:W-:Y:S01]  /*0920*/  BSSY B0, `(.L_x_3377) ;  /* 0x0000011000007945 */ /* 0x000fe20003800000 */
[----:B------:R-:W-:-:S03]  /*0930*/  ISETP.GE.AND P2, PT, R11, R0, PT ;  /* 0x000000000b00720c */ /* 0x000fc60003f46270 */
[----:B------:R-:W-:Y:S10]  /*0940*/  @P1 BRA `(.L_x_3378) ;  /* 0x0000000000381947 */ /* 0x000ff40003800000 */
        /* <DEDUP_REMOVED lines=8> */
[----:B--2---:R-:W-:Y:S02]  /*09d0*/  LEA R16, P1, R12, UR4, 0x1 ;  /* 0x000000040c107c11 */ /* 0x004fe4000f8208ff */
[----:B------:R-:W-:-:S04]  /*09e0*/  IADD3 R3, R13, R2, RZ ;  /* 0x000000020d037210 */ /* 0x000fc80007ffe0ff */
[----:B------:R-:W-:-:S05]  /*09f0*/  LEA.HI.X R17, R12, UR5, R3, 0x1, P1 ;  /* 0x000000050c117c11 */ /* 0x000fca00088f0c03 */
[----:B------:R3:W-:Y:S04]  /*0a00*/  STG.E.128 desc[UR12][R16.64], RZ ;  /* 0x000000ff10007986 */ /* 0x0007e8000c101d0c */
[----:B------:R3:W-:Y:S04]  /*0a10*/  STG.E.128 desc[UR12][R16.64+0x80], RZ ;  /* 0x000080ff10007986 */ /* 0x0007e8000c101d0c */
[----:B------:R3:W-:Y:S02]  /*0a20*/  STG.E.128 desc[UR12][R16.64+0x100], RZ ;  /* 0x000100ff10007986 */ /* 0x0007e4000c101d0c */
.L_x_3378:
[----:B------:R-:W-:Y:S05]  /*0a30*/  BSYNC B0 ;  /* 0x0000000000007941 */ /* 0x000fea0003800000 */
.L_x_3377:
[----:B------:R-:W-:Y:S04]  /*0a40*/  BSSY B0, `(.L_x_3379) ;  /* 0x000000f000007945 */ /* 0x000fe80003800000 */
[----:B------:R-:W-:Y:S05]  /*0a50*/  @P2 BRA `(.L_x_3380) ;  /* 0x0000000000342947 */ /* 0x000fea0003800000 */
[----:B------:R-:W-:Y:S01]  /*0a60*/  IADD3 R7, P1, R7, 0x30, RZ ;  /* 0x0000003007077810 */ /* 0x000fe20007f3e0ff */
[----:B------:R-:W-:Y:S01]  /*0a70*/  ULDC.64 UR4, c[0x0][0x280] ;  /* 0x0000a00000047ab9 */ /* 0x000fe20000000a00 */
[----:B------:R-:W-:Y:S02]  /*0a80*/  MOV R14, R38 ;  /* 0x00000026000e7202 */ /* 0x000fe40000000f00 */
[----:B------:R-:W-:-:S03]  /*0a90*/  IADD3.X R3, RZ, R9, RZ, P1, !PT ;  /* 0x00000009ff037210 */ /* 0x000fc60000ffe4ff */
[----:B------:R-:W-:-:S04]  /*0aa0*/  IMAD.WIDE.U32 R14, R7, R4, R14 ;  /* 0x00000004070e7225 */ /* 0x000fc800078e000e */
[----:B------:R-:W-:-:S04]  /*0ab0*/  IMAD R2, R3, R4, RZ ;  /* 0x0000000403027224 */ /* 0x000fc800078e02ff */
[----:B------:R-:W-:Y:S01]  /*0ac0*/  IMAD R5, R7, R5, R2 ;  /* 0x0000000507057224 */ /* 0x000fe200078e0202 */
[----:B------:R-:W-:-:S04]  /*0ad0*/  LEA R2, P1, R14, UR4, 0x1 ;  /* 0x000000040e027c11 */ /* 0x000fc8000f8208ff */
[----:B------:R-:W-:-:S04]  /*0ae0*/  IADD3 R5, R15, R5, RZ ;  /* 0x000000050f057210 */ /* 0x000fc80007ffe0ff */
[----:B------:R-:W-:-:S05]  /*0af0*/  LEA.HI.X R3, R14, UR5, R5, 0x1, P1 ;  /* 0x000000050e037c11 */ /* 0x000fca00088f0c05 */
[----:B------:R4:W-:Y:S04]  /*0b00*/  STG.E.128 desc[UR12][R2.64], RZ ;  /* 0x000000ff02007986 */ /* 0x0009e8000c101d0c */
[----:B------:R4:W-:Y:S04]  /*0b10*/  STG.E.128 desc[UR12][R2.64+0x80], RZ ;  /* 0x000080ff02007986 */ /* 0x0009e8000c101d0c */
[----:B------:R4:W-:Y:S02]  /*0b20*/  STG.E.128 desc[UR12][R2.64+0x100], RZ ;  /* 0x000100ff02007986 */ /* 0x0009e4000c101d0c */
.L_x_3380:
[----:B------:R-:W-:Y:S05]  /*0b30*/  BSYNC B0 ;  /* 0x0000000000007941 */ /* 0x000fea0003800000 */
.L_x_3379:
[----:B------:R-:W-:Y:S01]  /*0b40*/  ULDC.64 UR4, c[0x0][0x2b0] ;  /* 0x0000ac0000047ab9 */ /* 0x000fe20000000a00 */
[----:B------:R-:W-:Y:S01]  /*0b50*/  ISETP.GE.OR P6, PT, R11, R0, P6 ;  /* 0x000000000b00720c */ /* 0x000fe200037c6670 */
[----:B------:R-:W-:Y:S01]  /*0b60*/  @!P4 IMAD.MOV.U32 R7, RZ, RZ, 0x7f800000 ;  /* 0x7f800000ff07c424 */ /* 0x000fe200078e00ff */
[----:B------:R-:W-:Y:S01]  /*0b70*/  LEA.HI.X.SX32 R9, R8, R9, 0x1, P0 ;  /* 0x0000000908097211 */ /* 0x000fe200000f0eff */
[----:B------:R-:W-:Y:S01]  /*0b80*/  @!P3 IMAD.MOV.U32 R5, RZ, RZ, 0x7f800000 ;  /* 0x7f800000ff05b424 */ /* 0x000fe200078e00ff */
[----:B----4-:R-:W-:-:S04]  /*0b90*/  LEA R2, P0, R6, UR4, 0x2 ;  /* 0x0000000406027c11 */ /* 0x010fc8000f8010ff */
        /* <DEDUP_REMOVED lines=9> */
.L_x_3372:
        /* <DEDUP_REMOVED lines=24> */
.L_x_3381:
[----:B------:R-:W-:Y:S05]  /*0db0*/  @!P6 BRA `(.L_x_3382) ;  /* 0x000000040038e947 */ /* 0x000fea0003800000 */
[----:B-----5:R-:W2:Y:S01]  /*0dc0*/  LDC R8, c[0x0][0x380] ;  /* 0x0000e000ff087b82 */ /* 0x020ea20000000800 */
        /* <DEDUP_REMOVED lines=29> */
[----:B------:R-:W3:Y:S01]  /*0fa0*/  LDG.E R4, desc[UR12][R14.64] ;  /* 0x0000000c0e047981 */ /* 0x000ee2000c1e1900 */
[----:B--2---:R-:W-:-:S04]  /*0fb0*/  IABS R2, R7 ;  /* 0x0000000700027213 */ /* 0x004fc80000000000 */
[----:B------:R-:W2:Y:S08]  /*0fc0*/  I2F.RP R6, R2 ;  /* 0x0000000200067306 */ /* 0x000eb00000209400 */
[----:B--2---:R-:W2:Y:S02]  /*0fd0*/  MUFU.RCP R13, R6 ;  /* 0x00000006000d7308 */ /* 0x004ea40000001000 */
[----:B--2---:R-:W-:Y:S01]  /*0fe0*/  IADD3 R13, R13, 0xffffffe, RZ ;  /* 0x0ffffffe0d0d7810 */ /* 0x004fe20007ffe0ff */
[----:B------:R-:W-:-:S04]  /*0ff0*/  IMAD.MOV R6, RZ, RZ, -R11 ;  /* 0x000000ffff067224 */ /* 0x000fc800078e0a0b */
[----:B------:R-:W-:Y:S01]  /*1000*/  IMAD R25, R8, R6, R25 ;  /* 0x0000000608197224 */ /* 0x000fe200078e0219 */
[----:B------:R-:W2:Y:S04]  /*1010*/  F2I.FTZ.U32.TRUNC.NTZ R13, R13 ;  /* 0x0000000d000d7305 */ /* 0x000ea8000021f000 */
[----:B------:R-:W-:Y:S01]  /*1020*/  SHF.R.S32.HI R23, RZ, 0x1f, R25 ;  /* 0x0000001fff177819 */ /* 0x000fe20000011419 */
[----:B--2---:R-:W-:-:S04]  /*1030*/  IMAD.MOV R3, RZ, RZ, -R13 ;  /* 0x000000ffff037224 */ /* 0x004fc800078e0a0d */
[----:B------:R-:W-:Y:S01]  /*1040*/  IMAD R5, R3, R2, RZ ;  /* 0x0000000203057224 */ /* 0x000fe200078e02ff */
[----:B------:R-:W-:-:S03]  /*1050*/  IABS R3, R38 ;  /* 0x0000002600037213 */ /* 0x000fc60000000000 */
        /* <DEDUP_REMOVED lines=17> */
[----:B---3--:R-:W-:Y:S01]  /*1170*/  SHF.R.S32.HI R5, RZ, 0x1f, R4 ;  /* 0x0000001fff057819 */ /* 0x008fe20000011404 */
[----:B------:R-:W-:-:S04]  /*1180*/  IMAD.WIDE.U32 R10, R4, UR4, RZ ;  /* 0x00000004040a7c25 */ /* 0x000fc8000f8e00ff */
        /* <DEDUP_REMOVED lines=11> */
[----:B------:R-:W-:Y:S02]  /*1240*/  IMAD.IADD R11, R11, 0x1, R6 ;  /* 0x000000010b0b7824 */ /* 0x000fe400078e0206 */
[C---:B------:R-:W-:Y:S02]  /*1250*/  IMAD R7, R22.reuse, UR5, R7 ;  /* 0x0000000516077c24 */ /* 0x040fe4000f8e0207 */
[----:B------:R-:W-:Y:S01]  /*1260*/  IMAD.WIDE.U32 R82, R22, UR4, R10 ;  /* 0x0000000416527c25 */ /* 0x000fe2000f8e000a */
[----:B------:R-:W-:-:S04]  /*1270*/  IADD3 R10, R29, R3, RZ ;  /* 0x000000031d0a7210 */ /* 0x000fc80007ffe0ff */
[----:B------:R-:W-:Y:S01]  /*1280*/  IADD3 R6, R83, R7, RZ ;  /* 0x0000000753067210 */ /* 0x000fe20007ffe0ff */
[----:B------:R-:W-:Y:S06]  /*1290*/  BRA `(.L_x_3383) ;  /* 0x0000000400307947 */ /* 0x000fec0003800000 */
.L_x_3382:
        /* <DEDUP_REMOVED lines=49> */
.L_x_3384:
[----:B------:R-:W-:Y:S01]  /*15b0*/  @!P0 LOP3.LUT R22, RZ, R13, RZ, 0x33, !PT ;  /* 0x0000000dff168212 */ /* 0x000fe200078e33ff */
[----:B------:R-:W-:Y:S01]  /*15c0*/  IMAD R6, R23, R80, RZ ;  /* 0x0000005017067224 */ /* 0x000fe200078e02ff */
[----:B------:R-:W-:Y:S02]  /*15d0*/  MOV R13, R7 ;  /* 0x00000007000d7202 */ /* 0x000fe40000000f00 */
[----:B------:R-:W-:Y:S01]  /*15e0*/  SHF.R.S32.HI R19, RZ, 0x1f, R22 ;  /* 0x0000001fff137819 */ /* 0x000fe20000011416 */
[-C--:B------:R-:W-:Y:S01]  /*15f0*/  IMAD R7, R81, R25.reuse, R6 ;  /* 0x0000001951077224 */ /* 0x080fe200078e0206 */
[----:B------:R-:W-:Y:S01]  /*1600*/  @P3 IADD3 R10, R11, R10, RZ ;  /* 0x0000000a0b0a3210 */ /* 0x000fe20007ffe0ff */
[----:B------:R-:W-:-:S04]  /*1610*/  IMAD.WIDE.U32 R12, R80, R25, R12 ;  /* 0x00000019500c7225 */ /* 0x000fc800078e000c */
[----:B--2---:R-:W-:Y:S01]  /*1620*/  IMAD R6, R19, R2, RZ ;  /* 0x0000000213067224 */ /* 0x004fe200078e02ff */
[----:B------:R-:W-:Y:S01]  /*1630*/  IADD3 R13, R13, R7, RZ ;  /* 0x000000070d0d7210 */ /* 0x000fe20007ffe0ff */
[----:B-1----:R-:W-:-:S04]  /*1640*/  @P3 IMAD.WIDE.U32 R28, R10, R4, RZ ;  /* 0x000000040a1c3225 */ /* 0x002fc800078e00ff */
        /* <DEDUP_REMOVED lines=16> */
[----:B------:R-:W-:-:S07]  /*1750*/  IADD3 R10, R29, R3, RZ ;  /* 0x000000031d0a7210 */ /* 0x000fce0007ffe0ff */
.L_x_3383:
[----:B------:R-:W-:Y:S01]  /*1760*/  ISETP.NE.AND P3, PT, R202, -0x1, PT ;  /* 0xffffffffca00780c */ /* 0x000fe20003f65270 */
[----:B------:R-:W-:Y:S01]  /*1770*/  IMAD.IADD R199, R0, 0x1, -R199 ;  /* 0x0000000100c77824 */ /* 0x000fe200078e0ac7 */
[----:B------:R-:W-:Y:S01]  /*1780*/  SHF.R.S32.HI R7, RZ, 0x1f, R86 ;  /* 0x0000001fff077819 */ /* 0x000fe20000011456 */
[----:B------:R-:W-:Y:S01]  /*1790*/  ULDC.64 UR4, c[0x0][0x258] ;  /* 0x0000960000047ab9 */ /* 0x000fe20000000a00 */
[----:B------:R-:W-:Y:S01]  /*17a0*/  SHF.R.S32.HI R15, RZ, 0x1f, R38 ;  /* 0x0000001fff0f7819 */ /* 0x000fe20000011426 */
[----:B------:R-:W-:Y:S01]  /*17b0*/  ULDC.64 UR6, c[0x0][0x268] ;  /* 0x00009a0000067ab9 */ /* 0x000fe20000000a00 */
[----:B-----5:R-:W-:Y:S01]  /*17c0*/  LEA.HI R8, R7, R86, RZ, 0x3 ;  /* 0x0000005607087211 */ /* 0x020fe200078f18ff */
[----:B------:R-:W-:Y:S02]  /*17d0*/  IMAD R19, R19, UR6, RZ ;  /* 0x0000000613137c24 */ /* 0x000fe4000f8e02ff */
[----:B------:R-:W-:Y:S01]  /*17e0*/  IMAD R15, R15, UR4, RZ ;  /* 0x000000040f0f7c24 */ /* 0x000fe2000f8e02ff */
[----:B------:R-:W-:Y:S01]  /*17f0*/  SHF.R.S32.HI R20, RZ, 0x3, R8 ;  /* 0x00000003ff147819 */ /* 0x000fe20000011408 */
[----:B------:R-:W-:-:S02]  /*1800*/  IMAD R19, R22, UR7, R19 ;  /* 0x0000000716137c24 */ /* 0x000fc4000f8e0213 */
[----:B------:R-:W1:Y:S01]  /*1810*/  @!P3 LDC.64 R2, c[0x0][0x228] ;  /* 0x00008a00ff02bb82 */ /* 0x000e620000000a00 */
[----:B------:R-:W-:Y:S01]  /*1820*/  @!P3 SHF.R.S32.HI R11, RZ, 0x1f, R9 ;  /* 0x0000001fff0bb819 */ /* 0x000fe20000011409 */
[C---:B------:R-:W-:Y:S01]  /*1830*/  VIADD R24, R20.reuse, 0x10 ;  /* 0x0000001014187836 */ /* 0x040fe20000000000 */
[CC--:B------:R-:W-:Y:S01]  /*1840*/  ISETP.GE.AND P0, PT, R20.reuse, R199.reuse, PT ;  /* 0x000000c71400720c */ /* 0x0c0fe20003f06270 */
[C---:B------:R-:W-:Y:S01]  /*1850*/  VIADD R16, R20.reuse, 0x30 ;  /* 0x0000003014107836 */ /* 0x040fe20000000000 */
[--C-:B------:R-:W-:Y:S01]  /*1860*/  SHF.R.S32.HI R21, RZ, 0x1f, R20.reuse ;  /* 0x0000001fff157819 */ /* 0x100fe20000011414 */
[----:B------:R-:W-:Y:S01]  /*1870*/  VIADD R18, R20, 0x20 ;  /* 0x0000002014127836 */ /* 0x000fe20000000000 */
[-C--:B------:R-:W-:Y:S01]  /*1880*/  ISETP.GE.AND P5, PT, R24, R199.reuse, PT ;  /* 0x000000c71800720c */ /* 0x080fe20003fa6270 */
[----:B------:R-:W2:Y:S01]  /*1890*/  @P3 LDC.64 R4, c[0x0][0x240] ;  /* 0x00009000ff043b82 */ /* 0x000ea20000000a00 */
[-C--:B------:R-:W-:Y:S01]  /*18a0*/  ISETP.GE.AND P1, PT, R16, R199.reuse, PT ;  /* 0x000000c71000720c */ /* 0x080fe20003f26270 */
[----:B------:R-:W-:Y:S01]  /*18b0*/  IMAD R15, R38, UR5, R15 ;  /* 0x00000005260f7c24 */ /* 0x000fe2000f8e020f */
[----:B------:R-:W-:Y:S01]  /*18c0*/  ISETP.GE.AND P2, PT, R18, R199, PT ;  /* 0x000000c71200720c */ /* 0x000fe20003f46270 */
[----:B------:R-:W-:Y:S01]  /*18d0*/  IMAD.WIDE R40, R41, 0x40, R20 ;  /* 0x0000004029287825 */ /* 0x000fe200078e0214 */
[----:B------:R-:W-:-:S03]  /*18e0*/  UMOV UR5, 0x400 ;  /* 0x0000040000057882 */ /* 0x000fc60000000000 */
[----:B------:R-:W-:-:S04]  /*18f0*/  IMAD R85, R21, R80, RZ ;  /* 0x0000005015557224 */ /* 0x000fc800078e02ff */
[----:B------:R-:W3:Y:S01]  /*1900*/  @!P5 S2R R32, SR_CgaCtaId ;  /* 0x000000000020d919 */ /* 0x000ee20000008800 */
[----:B------:R-:W-:Y:S02]  /*1910*/  IMAD R85, R20, R81, R85 ;  /* 0x0000005114557224 */ /* 0x000fe400078e0255 */
[----:B-1----:R-:W-:Y:S01]  /*1920*/  @!P3 IMAD R0, R11, R2, RZ ;  /* 0x000000020b00b224 */ /* 0x002fe200078e02ff */
[----:B------:R-:W1:Y:S03]  /*1930*/  @!P1 S2R R26, SR_CgaCtaId ;  /* 0x00000000001a9919 */ /* 0x000e660000008800 */
[----:B------:R-:W-:Y:S01]  /*1940*/  @!P3 IMAD R0, R9, R3, R0 ;  /* 0x000000030900b224 */ /* 0x000fe200078e0200 */
[----:B------:R-:W4:Y:S01]  /*1950*/  @!P2 S2R R30, SR_CgaCtaId ;  /* 0x00000000001ea919 */ /* 0x000f220000008800 */
[----:B--2---:R-:W-:-:S04]  /*1960*/  @P3 IMAD.WIDE.U32 R12, R202, R4, RZ ;  /* 0x00000004ca0c3225 */ /* 0x004fc800078e00ff */
[----:B------:R-:W-:Y:S02]  /*1970*/  @P3 IMAD R5, R202, R5, R13 ;  /* 0x00000005ca053224 */ /* 0x000fe400078e020d */
[----:B------:R-:W-:Y:S02]  /*1980*/  @P3 IMAD.MOV.U32 R3, RZ, RZ, R12 ;  /* 0x000000ffff033224 */ /* 0x000fe400078e000c */
[----:B------:R-:W-:Y:S01]  /*1990*/  @!P3 IMAD.WIDE.U32 R12, R9, R2, RZ ;  /* 0x00000002090cb225 */ /* 0x000fe200078e00ff */
[----:B------:R-:W-:-:S03]  /*19a0*/  LOP3.LUT R9, R8, 0xfffffff8, RZ, 0xc0, !PT ;  /* 0xfffffff808097812 */ /* 0x000fc600078ec0ff */
[----:B------:R-:W-:Y:S02]  /*19b0*/  @!P3 IMAD.IADD R5, R13, 0x1, R0 ;  /* 0x000000010d05b824 */ /* 0x000fe400078e0200 */
[----:B------:R-:W-:Y:S02]  /*19c0*/  IMAD.IADD R0, R86, 0x1, -R9 ;  /* 0x0000000156007824 */ /* 0x000fe400078e0a09 */
[----:B------:R-:W-:Y:S01]  /*19d0*/  @!P3 IMAD.MOV.U32 R3, RZ, RZ, R12 ;  /* 0x000000ffff03b224 */ /* 0x000fe200078e000c */
[----:B------:R-:W2:Y:S01]  /*19e0*/  @!P0 LDC.64 R8, c[0x0][0x240] ;  /* 0x00009000ff088b82 */ /* 0x000ea20000000a00 */
[----:B------:R-:W-:Y:S02]  /*19f0*/  IMAD.SHL.U32 R204, R0, 0x8, RZ ;  /* 0x0000000800cc7824 */ /* 0x000fe400078e00ff */
[----:B------:R-:W-:-:S03]  /*1a00*/  IMAD.SHL.U32 R13, R20, 0x40, RZ ;  /* 0x00000040140d7824 */ /* 0x000fc600078e00ff */
[C---:B------:R-:W-:Y:S02]  /*1a10*/  IADD3 R28, P3, R204.reuse, R28, RZ ;  /* 0x0000001ccc1c7210 */ /* 0x040fe40007f7e0ff */
[----:B------:R-:W-:Y:S02]  /*1a20*/  SHF.R.S32.HI R11, RZ, 0x1f, R204 ;  /* 0x0000001fff0b7819 */ /* 0x000fe400000114cc */
[----:B------:R-:W-:Y:S02]  /*1a30*/  LOP3.LUT R13, R13, 0x1c0, RZ, 0xc0, !PT ;  /* 0x000001c00d0d7812 */ /* 0x000fe400078ec0ff */
[C---:B------:R-:W-:Y:S01]  /*1a40*/  IADD3 R82, P4, R204.reuse, R82, RZ ;  /* 0x00000052cc527210 */ /* 0x040fe20007f9e0ff */
[C---:B------:R-:W-:Y:S01]  /*1a50*/  IMAD.X R29, R11.reuse, 0x1, R10, P3 ;  /* 0x000000010b1d7824 */ /* 0x040fe200018e060a */
[----:B------:R-:W-:Y:S02]  /*1a60*/  IADD3 R4, P3, R204, R3, RZ ;  /* 0x00000003cc047210 */ /* 0x000fe40007f7e0ff */
[----:B------:R-:W-:Y:S01]  /*1a70*/  SHF.R.U32.HI R2, RZ, 0x3, R13 ;  /* 0x00000003ff027819 */ /* 0x000fe2000001160d */
[C---:B------:R-:W-:Y:S01]  /*1a80*/  IMAD.X R83, R11.reuse, 0x1, R6, P4 ;  /* 0x000000010b537824 */ /* 0x040fe200020e0606 */
[----:B------:R-:W-:Y:S01]  /*1a90*/  @!P5 MOV R3, 0x400 ;  /* 0x000004000003d802 */ /* 0x000fe20000000f00 */
[----:B------:R-:W-:Y:S01]  /*1aa0*/  IMAD.X R5, R11, 0x1, R5, P3 ;  /* 0x000000010b057824 */ /* 0x000fe200018e0605 */
[----:B------:R-:W-:Y:S01]  /*1ab0*/  LOP3.LUT R17, R13, 0x38, R204, 0xf8, !PT ;  /* 0x000000380d117812 */ /* 0x000fe200078ef8cc */
[----:B------:R-:W-:Y:S01]  /*1ac0*/  IMAD.WIDE.U32 R82, R20, R80, R82 ;  /* 0x0000005014527225 */ /* 0x000fe200078e0052 */
[----:B---3--:R-:W-:-:S02]  /*1ad0*/  @!P5 LEA R32, R32, R3, 0x18 ;  /* 0x000000032020d211 */ /* 0x008fc400078ec0ff */
[----:B------:R-:W-:Y:S01]  /*1ae0*/  LOP3.LUT R17, R17, R2, RZ, 0x3c, !PT ;  /* 0x0000000211117212 */ /* 0x000fe200078e3cff */
[----:B------:R-:W-:Y:S01]  /*1af0*/  IMAD.WIDE.U32 R38, R38, UR4, R4 ;  /* 0x0000000426267c25 */ /* 0x000fe2000f8e0004 */
[----:B------:R-:W3:Y:S01]  /*1b00*/  @!P5 LDC.64 R2, c[0x0][0x240] ;  /* 0x00009000ff02db82 */ /* 0x000ee20000000a00 */
[----:B------:R-:W-:Y:S02]  /*1b10*/  LEA.HI R6, R7, R86, RZ, 0x6 ;  /* 0x0000005607067211 */ /* 0x000fe400078f30ff */
[-C--:B--2---:R-:W-:Y:S01]  /*1b20*/  @!P0 IMAD R10, R41, R8.reuse, RZ ;  /* 0x00000008290a8224 */ /* 0x084fe200078e02ff */
[----:B------:R-:W-:Y:S01]  /*1b30*/  @!P2 MOV R13, 0x400 ;  /* 0x00000400000da802 */ /* 0x000fe20000000f00 */
[----:B------:R-:W-:Y:S01]  /*1b40*/  IMAD.IADD R39, R39, 0x1, R15 ;  /* 0x0000000127277824 */ /* 0x000fe200078e020f */
[----:B------:R-:W-:Y:S01]  /*1b50*/  @!P1 MOV R11, 0x400 ;  /* 0x00000400000b9802 */ /* 0x000fe20000000f00 */
[----:B------:R-:W-:Y:S01]  /*1b60*/  IMAD.SHL.U32 R6, R6, 0x8, RZ ;  /* 0x0000000806067824 */ /* 0x000fe200078e00ff */
[----:B------:R-:W2:Y:S01]  /*1b70*/  @!P0 LDC.64 R4, c[0x0][0x210] ;  /* 0x00008400ff048b82 */ /* 0x000ea20000000a00 */
[C---:B------:R-:W-:Y:S01]  /*1b80*/  @!P5 IADD3 R36, P3, R40.reuse, 0x10, RZ ;  /* 0x000000102824d810 */ /* 0x040fe20007f7e0ff */
[C---:B------:R-:W-:Y:S01]  /*1b90*/  @!P0 IMAD R10, R40.reuse, R9, R10 ;  /* 0x00000009280a8224 */ /* 0x040fe200078e020a */
[C---:B------:R-:W-:Y:S01]  /*1ba0*/  @!P2 IADD3 R31, P4, R40.reuse, 0x20, RZ ;  /* 0x00000020281fa810 */ /* 0x040fe20007f9e0ff */
[----:B------:R-:W-:Y:S01]  /*1bb0*/  @!P0 IMAD.WIDE.U32 R34, R40, R8, R38 ;  /* 0x0000000828228225 */ /* 0x000fe200078e0026 */
[----:B-1----:R-:W-:-:S02]  /*1bc0*/  @!P1 LEA R26, R26, R11, 0x18 ;  /* 0x0000000b1a1a9211 */ /* 0x002fc400078ec0ff */
[----:B------:R-:W-:Y:S01]  /*1bd0*/  LOP3.LUT R17, R17, 0xfffffe00, R6, 0xf8, !PT ;  /* 0xfffffe0011117812 */ /* 0x000fe200078ef806 */
[----:B------:R-:W1:Y:S01]  /*1be0*/  S2UR UR4, SR_CgaCtaId ;  /* 0x00000000000479c3 */ /* 0x000e620000008800 */
[----:B----4-:R-:W-:Y:S01]  /*1bf0*/  @!P2 LEA R30, R30, R13, 0x18 ;  /* 0x0000000d1e1ea211 */ /* 0x010fe200078ec0ff */
[----:B------:R-:W-:Y:S02]  /*1c00*/  IMAD.SHL.U32 R6, R133, 0x40, RZ ;  /* 0x0000004085067824 */ /* 0x000fe400078e00ff */
[--C-:B------:R-:W-:Y:S01]  /*1c10*/  @!P5 IMAD.X R11, RZ, RZ, R41.reuse, P3 ;  /* 0x000000ffff0bd224 */ /* 0x100fe200018e0629 */
[----:B------:R-:W-:Y:S01]  /*1c20*/  @!P1 IADD3 R33, P3, R40, 0x30, RZ ;  /* 0x0000003028219810 */ /* 0x000fe20007f7e0ff */
[----:B------:R-:W-:Y:S02]  /*1c30*/  @!P2 IMAD.X R27, RZ, RZ, R41, P4 ;  /* 0x000000ffff1ba224 */ /* 0x000fe400020e0629 */
[----:B------:R-:W4:Y:S01]  /*1c40*/  @!P2 LDC.64 R12, c[0x0][0x240] ;  /* 0x00009000ff0cab82 */ /* 0x000f220000000a00 */
[----:B------:R-:W-:-:S02]  /*1c50*/  @!P0 IMAD.IADD R10, R35, 0x1, R10 ;  /* 0x00000001230a8824 */ /* 0x000fc400078e020a */
[----:B---3--:R-:W-:Y:S02]  /*1c60*/  @!P5 IMAD R11, R11, R2, RZ ;  /* 0x000000020b0bd224 */ /* 0x008fe400078e02ff */
[----:B------:R-:W-:Y:S02]  /*1c70*/  @!P1 IMAD.X R35, RZ, RZ, R41, P3 ;  /* 0x000000ffff239224 */ /* 0x000fe400018e0629 */
[----:B------:R-:W-:Y:S01]  /*1c80*/  @!P5 IMAD.MOV.U32 R42, RZ, RZ, R38 ;  /* 0x000000ffff2ad224 */ /* 0x000fe200078e0026 */
[----:B------:R-:W3:Y:S01]  /*1c90*/  @!P5 LDC.64 R14, c[0x0][0x210] ;  /* 0x00008400ff0edb82 */ /* 0x000ee20000000a00 */
[----:B--2---:R-:W-:Y:S01]  /*1ca0*/  @!P0 LEA R40, P4, R34, R4, 0x1 ;  /* 0x0000000422288211 */ /* 0x004fe200078808ff */
[----:B------:R-:W-:Y:S02]  /*1cb0*/  VIADD R4, R6, 0xffffffc0 ;  /* 0xffffffc006047836 */ /* 0x000fe40000000000 */
[----:B------:R-:W-:Y:S01]  /*1cc0*/  @!P5 IMAD.MOV.U32 R43, RZ, RZ, R39 ;  /* 0x000000ffff2bd224 */ /* 0x000fe200078e0027 */
[----:B------:R-:W-:Y:S01]  /*1cd0*/  @!P0 LEA.HI.X R41, R34, R5, R10, 0x1, P4 ;  /* 0x0000000522298211 */ /* 0x000fe200020f0c0a */
[----:B------:R-:W-:-:S02]  /*1ce0*/  IMAD.IADD R5, R89, 0x1, -R4 ;  /* 0x0000000159057824 */ /* 0x000fc400078e0a04 */
[----:B------:R-:W2:Y:S01]  /*1cf0*/  @!P1 LDC.64 R8, c[0x0][0x240] ;  /* 0x00009000ff089b82 */ /* 0x000ea20000000a00 */
[----:B-1----:R-:W-:Y:S01]  /*1d00*/  ULEA UR4, UR4, UR5, 0x18 ;  /* 0x0000000504047291 */ /* 0x002fe2000f8ec03f */
[----:B------:R-:W-:Y:S01]  /*1d10*/  @!P5 IMAD R34, R36, R3, R11 ;  /* 0x000000032422d224 */ /* 0x000fe200078e020b */
[-C--:B------:R-:W-:Y:S01]  /*1d20*/  ISETP.GE.AND P4, PT, R20, R5.reuse, PT ;  /* 0x000000051400720c */ /* 0x080fe20003f86270 */
[----:B------:R-:W-:Y:S01]  /*1d30*/  @!P5 IMAD.WIDE.U32 R42, R36, R2, R42 ;  /* 0x00000002242ad225 */ /* 0x000fe200078e002a */
[----:B------:R-:W-:Y:S02]  /*1d40*/  ISETP.GE.AND P3, PT, R24, R5, PT ;  /* 0x000000051800720c */ /* 0x000fe40003f66270 */
[----:B------:R-:W-:Y:S01]  /*1d50*/  LEA R203, R17, UR4, 0x1 ;  /* 0x0000000411cb7c11 */ /* 0x000fe2000f8e08ff */
[----:B------:R-:W1:Y:S01]  /*1d60*/  @!P2 LDC.64 R10, c[0x0][0x210] ;  /* 0x00008400ff0aab82 */ /* 0x000e620000000a00 */
[----:B----4-:R-:W-:Y:S02]  /*1d70*/  @!P2 IMAD R36, R27, R12, RZ ;  /* 0x0000000c1b24a224 */ /* 0x010fe400078e02ff */
[----:B------:R-:W-:Y:S01]  /*1d80*/  @!P5 IMAD.IADD R34, R43, 0x1, R34 ;  /* 0x000000012b22d824 */ /* 0x000fe200078e0222 */
[----:B------:R-:W-:Y:S01]  /*1d90*/  @!PT LDS RZ, [RZ] ;  /* 0x00000000fffff984 */ /* 0x000fe20000000800 */
[----:B------:R-:W-:Y:S01]  /*1da0*/  @!PT LDS RZ, [RZ] ;  /* 0x00000000fffff984 */ /* 0x000fe20000000800 */
[----:B------:R-:W-:Y:S01]  /*1db0*/  @!PT LDS RZ, [RZ] ;  /* 0x00000000fffff984 */ /* 0x000fe20000000800 */
[----:B------:R-:W-:Y:S01]  /*1dc0*/  @!P0 LDGSTS.E.BYPASS.LTC128B.128 [R203], desc[UR12][R40.64] ;  /* 0x0000000028cb8fae */ /* 0x000fe2000b901d4c */
[----:B------:R-:W-:-:S02]  /*1dd0*/  @!P2 IMAD R13, R31, R13, R36 ;  /* 0x0000000d1f0da224 */ /* 0x000fc400078e0224 */
[C---:B------:R-:W-:Y:S01]  /*1de0*/  @!P2 IMAD R30, R17.reuse, 0x2, R30 ;  /* 0x00000002111ea824 */ /* 0x040fe200078e021e */
[----:B------:R-:W4:Y:S01]  /*1df0*/  @!P1 LDC.64 R2, c[0x0][0x210] ;  /* 0x00008400ff029b82 */ /* 0x000f220000000a00 */
[----:B------:R-:W-:Y:S01]  /*1e00*/  @!P0 LDGSTS.E.BYPASS.LTC128B.128 [R203+0x2000], desc[UR12][R40.64+0x80] ;  /* 0x0200008028cb8fae */ /* 0x000fe2000b901d4c */
[----:B------:R-:W-:Y:S02]  /*1e10*/  @!P1 IMAD R26, R17, 0x2, R26 ;  /* 0x00000002111a9824 */ /* 0x000fe400078e021a */
[----:B------:R-:W-:Y:S01]  /*1e20*/  IMAD.IADD R85, R83, 0x1, R85 ;  /* 0x0000000153557824 */ /* 0x000fe200078e0255 */
[----:B------:R1:W-:Y:S01]  /*1e30*/  @!P0 LDGSTS.E.BYPASS.LTC128B.128 [R203+0x4000], desc[UR12][R40.64+0x100] ;  /* 0x0400010028cb8fae */ /* 0x0003e2000b901d4c */
[----:B---3--:R-:W-:Y:S01]  /*1e40*/  @!P5 LEA R44, P0, R42, R14, 0x1 ;  /* 0x0000000e2a2cd211 */ /* 0x008fe200078008ff */
[----:B------:R-:W-:Y:S01]  /*1e50*/  IMAD.WIDE.U32 R28, R22, UR6, R28 ;  /* 0x00000006161c7c25 */ /* 0x000fe2000f8e001c */
[----:B------:R-:W-:Y:S02]  /*1e60*/  ULDC.64 UR6, c[0x0][0x220] ;  /* 0x0000880000067ab9 */ /* 0x000fe40000000a00 */
[----:B------:R-:W-:Y:S01]  /*1e70*/  @!P5 LEA.HI.X R45, R42, R15, R34, 0x1, P0 ;  /* 0x0000000f2a2dd211 */ /* 0x000fe200000f0c22 */
[----:B--2---:R-:W-:-:S02]  /*1e80*/  @!P1 IMAD R14, R35, R8, RZ ;  /* 0x00000008230e9224 */ /* 0x004fc400078e02ff */
[----:B------:R-:W-:Y:S02]  /*1e90*/  @!P5 IMAD R15, R17, 0x2, R32 ;  /* 0x00000002110fd824 */ /* 0x000fe400078e0220 */
[----:B------:R-:W-:Y:S02]  /*1ea0*/  @!P1 IMAD R14, R33, R9, R14 ;  /* 0x00000009210e9224 */ /* 0x000fe400078e020e */
[----:B------:R-:W-:Y:S01]  /*1eb0*/  IMAD.WIDE.U32 R34, R80, 0x20, RZ ;  /* 0x0000002050227825 */ /* 0x000fe200078e00ff */
[----:B------:R-:W-:Y:S03]  /*1ec0*/  @!P5 LDGSTS.E.BYPASS.LTC128B.128 [R15+0x800], desc[UR12][R44.64] ;  /* 0x008000002c0fdfae */ /* 0x000fe6000b901d4c */
[----:B------:R-:W-:Y:S01]  /*1ed0*/  IMAD.IADD R29, R29, 0x1, R19 ;  /* 0x000000011d1d7824 */ /* 0x000fe200078e0213 */
[----:B------:R-:W-:Y:S04]  /*1ee0*/  @!P5 LDGSTS.E.BYPASS.LTC128B.128 [R15+0x2800], desc[UR12][R44.64+0x80] ;  /* 0x028000802c0fdfae */ /* 0x000fe8000b901d4c */
[----:B------:R2:W-:Y:S01]  /*1ef0*/  @!P5 LDGSTS.E.BYPASS.LTC128B.128 [R15+0x4800], desc[UR12][R44.64+0x100] ;  /* 0x048001002c0fdfae */ /* 0x0005e2000b901d4c */
[----:B------:R-:W-:Y:S01]  /*1f00*/  IADD3 R25, P5, R20, R25, RZ ;  /* 0x0000001914197210 */ /* 0x000fe20007fbe0ff */
[----:B-1----:R-:W-:-:S02]  /*1f10*/  @!P2 IMAD.MOV.U32 R40, RZ, RZ, R38 ;  /* 0x000000ffff28a224 */ /* 0x002fc400078e0026 */
[--C-:B------:R-:W-:Y:S02]  /*1f20*/  @!P2 IMAD.MOV.U32 R41, RZ, RZ, R39.reuse ;  /* 0x000000ffff29a224 */ /* 0x100fe400078e0027 */
[----:B------:R-:W-:Y:S02]  /*1f30*/  @!P1 IMAD.WIDE.U32 R38, R33, R8, R38 ;  /* 0x0000000821269225 */ /* 0x000fe400078e0026 */
[----:B------:R-:W1:Y:S02]  /*1f40*/  @!P4 LDC.64 R8, c[0x0][0x218] ;  /* 0x00008600ff08cb82 */ /* 0x000e640000000a00 */
[----:B------:R-:W-:Y:S02]  /*1f50*/  @!P2 IMAD.WIDE.U32 R40, R31, R12, R40 ;  /* 0x0000000c1f28a225 */ /* 0x000fe400078e0028 */
[----:B------:R-:W3:Y:S02]  /*1f60*/  @!P4 S2R R12, SR_CgaCtaId ;  /* 0x00000000000cc919 */ /* 0x000ee40000008800 */
[----:B------:R-:W-:Y:S01]  /*1f70*/  @!P2 IMAD.IADD R13, R41, 0x1, R13 ;  /* 0x00000001290da824 */ /* 0x000fe200078e020d */
[----:B------:R-:W-:Y:S01]  /*1f80*/  @!P2 LEA R10, P0, R40, R10, 0x1 ;  /* 0x0000000a280aa211 */ /* 0x000fe200078008ff */
[----:B------:R-:W-:-:S02]  /*1f90*/  @!P1 IMAD.IADD R14, R39, 0x1, R14 ;  /* 0x00000001270e9824 */ /* 0x000fc400078e020e */
[----:B------:R-:W-:Y:S01]  /*1fa0*/  IMAD.X R23, R21, 0x1, R23, P5 ;  /* 0x0000000115177824 */ /* 0x000fe200028e0617 */
[----:B------:R-:W-:Y:S02]  /*1fb0*/  @!P2 LEA.HI.X R11, R40, R11, R13, 0x1, P0 ;  /* 0x0000000b280ba211 */ /* 0x000fe400000f0c0d */
[----:B----4-:R-:W-:Y:S01]  /*1fc0*/  @!P1 LEA R32, P0, R38, R2, 0x1 ;  /* 0x0000000226209211 */ /* 0x010fe200078008ff */
[----:B------:R-:W4:Y:S01]  /*1fd0*/  @!P3 S2R R13, SR_CgaCtaId ;  /* 0x00000000000db919 */ /* 0x000f220000008800 */
[----:B------:R-:W-:Y:S02]  /*1fe0*/  ISETP.GE.AND P5, PT, R24, R5, PT ;  /* 0x000000051800720c */ /* 0x000fe40003fa6270 */
[----:B------:R-:W-:Y:S01]  /*1ff0*/  @!P1 LEA.HI.X R33, R38, R3, R14, 0x1, P0 ;  /* 0x0000000326219211 */ /* 0x000fe200000f0c0e */
[----:B------:R-:W-:Y:S01]  /*2000*/  @!P2 LDGSTS.E.BYPASS.LTC128B.128 [R30+0x1000], desc[UR12][R10.64] ;  /* 0x010000000a1eafae */ /* 0x000fe2000b901d4c */
[-C--:B------:R-:W-:Y:S01]  /*2010*/  ISETP.GE.AND P0, PT, R18, R5.reuse, PT ;  /* 0x000000051200720c */ /* 0x080fe20003f06270 */
[----:B------:R-:W3:Y:S01]  /*2020*/  @!P3 LDC.64 R2, c[0x0][0x218] ;  /* 0x00008600ff02bb82 */ /* 0x000ee20000000a00 */
[----:B------:R-:W-:Y:S01]  /*2030*/  @!P3 MOV R24, 0x400 ;  /* 0x000004000018b802 */ /* 0x000fe20000000f00 */
[----:B------:R-:W-:Y:S04]  /*2040*/  @!P2 LDGSTS.E.BYPASS.LTC128B.128 [R30+0x3000], desc[UR12][R10.64+0x80] ;  /* 0x030000800a1eafae */ /* 0x000fe8000b901d4c */
[----:B------:R1:W-:Y:S01]  /*2050*/  @!P2 LDGSTS.E.BYPASS.LTC128B.128 [R30+0x5000], desc[UR12][R10.64+0x100] ;  /* 0x050001000a1eafae */ /* 0x0003e2000b901d4c */
[----:B------:R-:W-:-:S03]  /*2060*/  ISETP.GE.AND P2, PT, R16, R5, PT ;  /* 0x000000051000720c */ /* 0x000fc60003f46270 */
[----:B------:R-:W-:Y:S04]  /*2070*/  @!P1 LDGSTS.E.BYPASS.LTC128B.128 [R26+0x1800], desc[UR12][R32.64] ;  /* 0x01800000201a9fae */ /* 0x000fe8000b901d4c */
[----:B------:R-:W-:Y:S04]  /*2080*/  @!P1 LDGSTS.E.BYPASS.LTC128B.128 [R26+0x3800], desc[UR12][R32.64+0x80] ;  /* 0x03800080201a9fae */ /* 0x000fe8000b901d4c */
[----:B------:R3:W-:Y:S02]  /*2090*/  @!P1 LDGSTS.E.BYPASS.LTC128B.128 [R26+0x5800], desc[UR12][R32.64+0x100] ;  /* 0x05800100201a9fae */ /* 0x0007e4000b901d4c */
[----:B------:R-:W-:Y:S01]  /*20a0*/  @!P2 IMAD.MOV.U32 R84, RZ, RZ, R82 ;  /* 0x000000ffff54a224 */ /* 0x000fe200078e0052 */
[----:B------:R-:W3:Y:S01]  /*20b0*/  @!P0 S2R R14, SR_CgaCtaId ;  /* 0x00000000000e8919 */ /* 0x000ee20000008800 */
[----:B----4-:R-:W-:-:S05]  /*20c0*/  @!P3 LEA R24, R13, R24, 0x18 ;  /* 0x000000180d18b211 */ /* 0x010fca00078ec0ff */
[C---:B--2---:R-:W-:Y:S01]  /*20d0*/  @!P3 IMAD R15, R17.reuse, 0x2, R24 ;  /* 0x00000002110fb824 */ /* 0x044fe200078e0218 */
[----:B-1----:R-:W-:Y:S02]  /*20e0*/  @!P4 MOV R11, 0x400 ;  /* 0x00000400000bc802 */ /* 0x002fe40000000f00 */
[----:B------:R-:W-:Y:S02]  /*20f0*/  @!P4 LEA R30, P1, R82, R8, 0x1 ;  /* 0x00000008521ec211 */ /* 0x000fe400078208ff */
[----:B---3--:R-:W-:Y:S02]  /*2100*/  @!P4 LEA R8, R12, R11, 0x18 ;  /* 0x0000000b0c08c211 */ /* 0x008fe400078ec0ff */
[----:B------:R-:W1:Y:S01]  /*2110*/  @!P0 LDC.64 R10, c[0x0][0x218] ;  /* 0x00008600ff0a8b82 */ /* 0x000e620000000a00 */
[----:B------:R-:W2:Y:S01]  /*2120*/  @!P2 S2R R12, SR_CgaCtaId ;  /* 0x00000000000ca919 */ /* 0x000ea20000008800 */
[----:B------:R-:W-:Y:S01]  /*2130*/  @!P4 LEA.HI.X R31, R82, R9, R85, 0x1, P1 ;  /* 0x00000009521fc211 */ /* 0x000fe200008f0c55 */
[----:B------:R-:W-:Y:S01]  /*2140*/  @!P4 IMAD R21, R17, 0x2, R8 ;  /* 0x000000021115c824 */ /* 0x000fe200078e0208 */
[----:B------:R-:W-:-:S04]  /*2150*/  @!P3 LEA R9, P1, R80, R82, 0x4 ;  /* 0x000000525009b211 */ /* 0x000fc800078220ff */
[----:B------:R-:W-:Y:S01]  /*2160*/  @!P3 LEA.HI.X R26, R80, R85, R81, 0x4, P1 ;  /* 0x00000055501ab211 */ /* 0x000fe200008f2451 */
[----:B------:R-:W-:Y:S01]  /*2170*/  @!P4 LDGSTS.E.BYPASS.LTC128B.128 [R21+0x6000], desc[UR12][R30.64] ;  /* 0x060000001e15cfae */ /* 0x000fe2000b901d4c */
[----:B------:R-:W-:-:S03]  /*2180*/  @!P3 LEA R32, P1, R9, R2, 0x1 ;  /* 0x000000020920b211 */ /* 0x000fc600078208ff */
[----:B------:R-:W-:Y:S01]  /*2190*/  @!P4 LDGSTS.E.BYPASS.LTC128B.128 [R21+0x8000], desc[UR12][R30.64+0x80] ;  /* 0x080000801e15cfae */ /* 0x000fe2000b901d4c */
[----:B------:R-:W-:Y:S01]  /*21a0*/  @!P3 LEA.HI.X R33, R9, R3, R26, 0x1, P1 ;  /* 0x000000030921b211 */ /* 0x000fe200008f0c1a */
[----:B------:R-:W-:Y:S01]  /*21b0*/  IMAD.SHL.U32 R3, R81, 0x20, RZ ;  /* 0x0000002051037824 */ /* 0x000fe200078e00ff */
[----:B------:R-:W-:Y:S01]  /*21c0*/  @!P0 IADD3 R13, P1, R82, R34, RZ ;  /* 0x00000022520d8210 */ /* 0x000fe20007f3e0ff */
[----:B------:R-:W3:Y:S01]  /*21d0*/  @!P2 LDC.64 R8, c[0x0][0x218] ;  /* 0x00008600ff08ab82 */ /* 0x000ee20000000a00 */
[----:B------:R-:W-:Y:S01]  /*21e0*/  @!P4 LDGSTS.E.BYPASS.LTC128B.128 [R21+0xa000], desc[UR12][R30.64+0x100] ;  /* 0x0a0001001e15cfae */ /* 0x000fe2000b901d4c */
[----:B------:R-:W-:Y:S01]  /*21f0*/  ISETP.GE.AND P4, PT, R18, R5, PT ;  /* 0x000000051200720c */ /* 0x000fe20003f86270 */
[----:B------:R-:W-:Y:S01]  /*2200*/  @!P2 IMAD.WIDE.U32 R18, R80, 0x30, R84 ;  /* 0x000000305012a825 */ /* 0x000fe200078e0054 */
[----:B------:R-:W-:Y:S01]  /*2210*/  @!P0 IADD3.X R22, R85, R35, R3, P1, !PT ;  /* 0x0000002355168210 */ /* 0x000fe20000ffe403 */
[----:B------:R-:W-:Y:S01]  /*2220*/  @!P3 LDGSTS.E.BYPASS.LTC128B.128 [R15+0x6800], desc[UR12][R32.64] ;  /* 0x06800000200fbfae */ /* 0x000fe2000b901d4c */
[----:B-1----:R-:W-:-:S02]  /*2230*/  @!P0 LEA R26, P1, R13, R10, 0x1 ;  /* 0x0000000a0d1a8211 */ /* 0x002fc400078208ff */
[----:B------:R-:W1:Y:S01]  /*2240*/  LDC.64 R2, c[0x0][0x250] ;  /* 0x00009400ff027b82 */ /* 0x000e620000000a00 */
[----:B------:R-:W-:Y:S01]  /*2250*/  @!P3 LDGSTS.E.BYPASS.LTC128B.128 [R15+0x8800], desc[UR12][R32.64+0x80] ;  /* 0x08800080200fbfae */ /* 0x000fe2000b901d4c */
[----:B------:R-:W-:Y:S02]  /*2260*/  @!P0 LEA.HI.X R27, R13, R11, R22, 0x1, P1 ;  /* 0x0000000b0d1b8211 */ /* 0x000fe400008f0c16 */
[----:B------:R-:W-:Y:S01]  /*2270*/  @!P0 MOV R13, 0x400 ;  /* 0x00000400000d8802 */ /* 0x000fe20000000f00 */
[----:B------:R-:W-:Y:S01]  /*2280*/  @!P3 LDGSTS.E.BYPASS.LTC128B.128 [R15+0xa800], desc[UR12][R32.64+0x100] ;  /* 0x0a800100200fbfae */ /* 0x000fe2000b901d4c */
[----:B------:R-:W-:Y:S02]  /*2290*/  @!P2 MOV R11, 0x400 ;  /* 0x00000400000ba802 */ /* 0x000fe40000000f00 */
[----:B------:R-:W-:Y:S02]  /*22a0*/  @!P0 LEA R14, R14, R13, 0x18 ;  /* 0x0000000d0e0e8211 */ /* 0x000fe400078ec0ff */
[----:B--2---:R-:W-:-:S02]  /*22b0*/  @!P2 LEA R12, R12, R11, 0x18 ;  /* 0x0000000b0c0ca211 */ /* 0x004fc400078ec0ff */
[-C--:B------:R-:W-:Y:S01]  /*22c0*/  ISETP.GE.AND P1, PT, R20, R5.reuse, PT ;  /* 0x000000051400720c */ /* 0x080fe20003f26270 */
[----:B------:R-:W-:Y:S01]  /*22d0*/  @!P0 IMAD R11, R17, 0x2, R14 ;  /* 0x00000002110b8824 */ /* 0x000fe200078e020e */
[----:B------:R-:W-:Y:S01]  /*22e0*/  ISETP.GE.AND P3, PT, R16, R5, PT ;  /* 0x000000051000720c */ /* 0x000fe20003f66270 */
[----:B------:R-:W-:Y:S02]  /*22f0*/  @!P2 IMAD R5, R81, 0x30, RZ ;  /* 0x000000305105a824 */ /* 0x000fe400078e02ff */
[----:B------:R-:W-:Y:S01]  /*2300*/  @!P2 IMAD R17, R17, 0x2, R12 ;  /* 0x000000021111a824 */ /* 0x000fe200078e020c */
[----:B------:R-:W-:Y:S01]  /*2310*/  @!P0 LDGSTS.E.BYPASS.LTC128B.128 [R11+0x7000], desc[UR12][R26.64] ;  /* 0x070000001a0b8fae */ /* 0x000fe2000b901d4c */
[----:B------:R-:W-:Y:S01]  /*2320*/  @!P2 IMAD.IADD R14, R19, 0x1, R5 ;  /* 0x00000001130ea824 */ /* 0x000fe200078e0205 */
[----:B------:R-:W-:Y:S01]  /*2330*/  LEA.HI R5, R7, R86, RZ, 0x4 ;  /* 0x0000005607057211 */ /* 0x000fe200078f20ff */
[----:B------:R-:W-:Y:S01]  /*2340*/  IMAD.SHL.U32 R12, R0, 0x40, RZ ;  /* 0x00000040000c7824 */ /* 0x000fe200078e00ff */
[----:B------:R-:W-:Y:S01]  /*2350*/  @!P0 LDGSTS.E.BYPASS.LTC128B.128 [R11+0x9000], desc[UR12][R26.64+0x80] ;  /* 0x090000801a0b8fae */ /* 0x000fe2000b901d4c */
[----:B-1----:R-:W-:Y:S01]  /*2360*/  IMAD R10, R23, R2, RZ ;  /* 0x00000002170a7224 */ /* 0x002fe200078e02ff */
[----:B------:R-:W-:Y:S01]  /*2370*/  LEA.HI R7, R7, R86, RZ, 0x5 ;  /* 0x0000005607077211 */ /* 0x000fe200078f28ff */
[----:B------:R-:W-:Y:S01]  /*2380*/  IMAD.WIDE.U32 R28, R25, R2, R28 ;  /* 0x00000002191c7225 */ /* 0x000fe200078e001c */
[----:B------:R1:W-:Y:S01]  /*2390*/  @!P0 LDGSTS.E.BYPASS.LTC128B.128 [R11+0xb000], desc[UR12][R26.64+0x100] ;  /* 0x0b0001001a0b8fae */ /* 0x0003e2000b901d4c */
[----:B---3--:R-:W-:-:S02]  /*23a0*/  @!P2 LEA R22, P0, R18, R8, 0x1 ;  /* 0x000000081216a211 */ /* 0x008fc400078008ff */
[----:B------:R-:W-:Y:S02]  /*23b0*/  IMAD R10, R25, R3, R10 ;  /* 0x00000003190a7224 */ /* 0x000fe400078e020a */
[----:B------:R-:W-:Y:S01]  /*23c0*/  @!P2 LEA.HI.X R23, R18, R9, R14, 0x1, P0 ;  /* 0x000000091217a211 */ /* 0x000fe200000f0c0e */
[----:B------:R-:W-:Y:S01]  /*23d0*/  IMAD.SHL.U32 R14, R20, 0x8, RZ ;  /* 0x00000008140e7824 */ /* 0x000fe200078e00ff */
[----:B------:R-:W-:Y:S01]  /*23e0*/  LOP3.LUT R9, R5, 0xfffffff0, RZ, 0xc0, !PT ;  /* 0xfffffff005097812 */ /* 0x000fe200078ec0ff */
[----:B------:R-:W-:Y:S01]  /*23f0*/  IMAD.IADD R10, R29, 0x1, R10 ;  /* 0x000000011d0a7824 */ /* 0x000fe200078e020a */
[----:B------:R-:W-:Y:S01]  /*2400*/  LEA R200, P0, R28, UR6, 0x1 ;  /* 0x000000061cc87c11 */ /* 0x000fe2000f8008ff */
[----:B------:R-:W-:Y:S01]  /*2410*/  @!P2 LDGSTS.E.BYPASS.LTC128B.128 [R17+0x7800], desc[UR12][R22.64] ;  /* 0x078000001611afae */ /* 0x000fe2000b901d4c */
[----:B------:R-:W-:Y:S02]  /*2420*/  IMAD.SHL.U32 R8, R3, 0x20, RZ ;  /* 0x0000002003087824 */ /* 0x000fe400078e00ff */
[----:B------:R-:W-:Y:S01]  /*2430*/  IMAD.IADD R9, R86, 0x1, -R9 ;  /* 0x0000000156097824 */ /* 0x000fe200078e0a09 */
[----:B------:R-:W-:Y:S01]  /*2440*/  @!P2 LDGSTS.E.BYPASS.LTC128B.128 [R17+0x9800], desc[UR12][R22.64+0x80] ;  /* 0x098000801611afae */ /* 0x000fe2000b901d4c */
[----:B------:R-:W-:Y:S01]  /*2450*/  LEA.HI.X R201, R28, UR7, R10, 0x1, P0 ;  /* 0x000000071cc97c11 */ /* 0x000fe200080f0c0a */
[----:B------:R-:W-:Y:S01]  /*2460*/  IMAD.SHL.U32 R86, R86, 0x2, RZ ;  /* 0x0000000256567824 */ /* 0x000fe200078e00ff */
[----:B------:R-:W-:Y:S01]  /*2470*/  SHF.R.S32.HI R10, RZ, 0x4, R5 ;  /* 0x00000004ff0a7819 */ /* 0x000fe20000011405 */
[----:B------:R2:W-:Y:S01]  /*2480*/  @!P2 LDGSTS.E.BYPASS.LTC128B.128 [R17+0xb800], desc[UR12][R22.64+0x100] ;  /* 0x0b8001001611afae */ /* 0x0005e2000b901d4c */
[----:B------:R-:W-:-:S03]  /*2490*/  SHF.R.S32.HI R88, RZ, 0x1f, R9 ;  /* 0x0000001fff587819 */ /* 0x000fc60000011409 */
[----:B------:R-:W0:Y:S01]  /*24a0*/  LDGDEPBAR ;  /* 0x00000000000079af */ /* 0x000e220000000000 */
[----:B------:R-:W-:Y:S02]  /*24b0*/  LEA.HI R88, R88, R9, RZ, 0x3 ;  /* 0x0000000958587211 */ /* 0x000fe400078f18ff */
[----:B-1----:R-:W-:Y:S02]  /*24c0*/  LEA.HI R11, R5, R10, RZ, 0x1 ;  /* 0x0000000a050b7211 */ /* 0x002fe400078f08ff */
[----:B------:R-:W-:Y:S01]  /*24d0*/  LOP3.LUT R5, R12, 0x1c0, RZ, 0xc0, !PT ;  /* 0x000001c00c057812 */ /* 0x000fe200078ec0ff */
[----:B------:R-:W-:Y:S01]  /*24e0*/  IMAD.WIDE.U32 R12, R2, 0x20, RZ ;  /* 0x00000020020c7825 */ /* 0x000fe200078e00ff */
[C---:B------:R-:W-:Y:S02]  /*24f0*/  LOP3.LUT R16, R88.reuse, 0xfffffff8, RZ, 0xc0, !PT ;  /* 0xfffffff858107812 */ /* 0x040fe400078ec0ff */
[----:B------:R-:W-:Y:S01]  /*2500*/  LOP3.LUT R14, R5, 0x8, R14, 0xf8, !PT ;  /* 0x00000008050e7812 */ /* 0x000fe200078ef80e */
[----:B------:R-:W-:Y:S01]  /*2510*/  IMAD.SHL.U32 R88, R88, 0x40, RZ ;  /* 0x0000004058587824 */ /* 0x000fe200078e00ff */
[----:B------:R-:W-:Y:S01]  /*2520*/  LOP3.LUT R11, R11, 0xfffffffe, RZ, 0xc0, !PT ;  /* 0xfffffffe0b0b7812 */ /* 0x000fe200078ec0ff */
[----:B------:R-:W-:Y:S01]  /*2530*/  IMAD.IADD R16, R9, 0x1, -R16 ;  /* 0x0000000109107824 */ /* 0x000fe200078e0a10 */
[----:B------:R-:W-:-:S02]  /*2540*/  SHF.R.U32.HI R5, RZ, 0x3, R5 ;  /* 0x00000003ff057819 */ /* 0x000fc40000011605 */
[----:B------:R-:W-:Y:S01]  /*2550*/  @!P5 IADD3 R12, P0, R200, R12, RZ ;  /* 0x0000000cc80cd210 */ /* 0x000fe20007f1e0ff */
[----:B------:R-:W-:Y:S01]  /*2560*/  IMAD.IADD R10, R10, 0x1, -R11 ;  /* 0x000000010a0a7824 */ /* 0x000fe200078e0a0b */
[----:B------:R-:W-:Y:S01]  /*2570*/  LOP3.LUT R197, R14, R5, RZ, 0x3c, !PT ;  /* 0x000000050ec57212 */ /* 0x000fe200078e3cff */
[----:B------:R-:W-:Y:S01]  /*2580*/  IMAD.SHL.U32 R87, R16, 0x40, RZ ;  /* 0x0000004010577824 */ /* 0x000fe200078e00ff */
[----:B------:R-:W-:Y:S01]  /*2590*/  @!P5 IADD3.X R13, R201, R13, R8, P0, !PT ;  /* 0x0000000dc90dd210 */ /* 0x000fe200007fe408 */
[----:B------:R-:W-:Y:S01]  /*25a0*/  IMAD.SHL.U32 R8, R10, 0x8, RZ ;  /* 0x000000080a087824 */ /* 0x000fe200078e00ff */
[----:B------:R-:W-:Y:S01]  /*25b0*/  LOP3.LUT R88, R88, 0xfffffe00, RZ, 0xc0, !PT ;  /* 0xfffffe0058587812 */ /* 0x000fe200078ec0ff */
[----:B------:R-:W-:-:S04]  /*25c0*/  DEPBAR.LE SB0, 0x0 ;  /* 0x000080000000791a */ /* 0x000fc80000000000 */
[----:B------:R-:W-:Y:S01]  /*25d0*/  BAR.SYNC.DEFER_BLOCKING 0x0 ;  /* 0x0000000000007b1d */ /* 0x000fe20000010000 */
[----:B------:R-:W-:Y:S01]  /*25e0*/  IMAD R197, R10, 0x200, R197 ;  /* 0x000002000ac57824 */ /* 0x000fe200078e02c5 */
[----:B------:R-:W-:Y:S01]  /*25f0*/  LOP3.LUT R87, R87, 0x1c0, RZ, 0xc0, !PT ;  /* 0x000001c057577812 */ /* 0x000fe200078ec0ff */
[----:B------:R-:W-:Y:S02]  /*2600*/  @!P3 IMAD R5, R3, 0x60, RZ ;  /* 0x000000600305b824 */ /* 0x000fe400078e02ff */
[----:B------:R-:W-:Y:S01]  /*2610*/  @!P3 IMAD.WIDE.U32 R10, R2, 0x60, R200 ;  /* 0x00000060020ab825 */ /* 0x000fe200078e00c8 */
[----:B------:R-:W-:Y:S02]  /*2620*/  LOP3.LUT R8, R87, 0x8, R8, 0xf8, !PT ;  /* 0x0000000857087812 */ /* 0x000fe400078ef808 */
[----:B------:R-:W-:Y:S01]  /*2630*/  SHF.R.U32.HI R87, RZ, 0x3, R87 ;  /* 0x00000003ff577819 */ /* 0x000fe20000011657 */
[----:B------:R-:W-:Y:S01]  /*2640*/  @!P3 IMAD.IADD R15, R11, 0x1, R5 ;  /* 0x000000010b0fb824 */ /* 0x000fe200078e0205 */
[----:B------:R-:W-:Y:S01]  /*2650*/  SHF.R.S32.HI R5, RZ, 0x5, R7 ;  /* 0x00000005ff057819 */ /* 0x000fe20000011407 */
[----:B------:R-:W-:Y:S01]  /*2660*/  @!P3 IMAD.MOV.U32 R14, RZ, RZ, R10 ;  /* 0x000000ffff0eb224 */ /* 0x000fe200078e000a */
[----:B------:R-:W-:Y:S01]  /*2670*/  LOP3.LUT R87, R8, R87, RZ, 0x3c, !PT ;  /* 0x0000005708577212 */ /* 0x000fe200078e3cff */
[----:B------:R-:W-:Y:S01]  /*2680*/  IMAD.MOV.U32 R7, RZ, RZ, 0x10 ;  /* 0x00000010ff077424 */ /* 0x000fe200078e00ff */
[----:B------:R-:W-:Y:S01]  /*2690*/  LEA R197, R197, UR4, 0x1 ;  /* 0x00000004c5c57c11 */ /* 0x000fe2000f8e08ff */
[----:B------:R-:W-:-:S02]  /*26a0*/  IMAD R198, R5, 0x400, R88 ;  /* 0x0000040005c67824 */ /* 0x000fc400078e0258 */
[----:B------:R-:W-:Y:S02]  /*26b0*/  IMAD.MOV.U32 R5, RZ, RZ, 0x20 ;  /* 0x00000020ff057424 */ /* 0x000fe400078e00ff */
[----:B------:R-:W-:Y:S02]  /*26c0*/  IMAD.IADD R198, R87, 0x1, R198 ;  /* 0x0000000157c67824 */ /* 0x000fe400078e02c6 */
[----:B------:R-:W-:Y:S01]  /*26d0*/  VIADD R195, R197, 0x6020 ;  /* 0x00006020c5c37836 */ /* 0x000fe20000000000 */
[----:B------:R-:W-:Y:S02]  /*26e0*/  @P1 STS.128 [R203+0xc000], RZ ;  /* 0x00c000ffcb001388 */ /* 0x000fe40000000c00 */
[----:B------:R-:W-:Y:S02]  /*26f0*/  LEA R198, R198, UR4, 0x1 ;  /* 0x00000004c6c67c11 */ /* 0x000fe4000f8e08ff */
[----:B------:R-:W-:Y:S04]  /*2700*/  @P1 STS.128 [R203+0xe000], RZ ;  /* 0x00e000ffcb001388 */ /* 0x000fe80000000c00 */
[----:B------:R-:W-:Y:S04]  /*2710*/  @P1 STS.128 [R203+0x10000], RZ ;  /* 0x010000ffcb001388 */ /* 0x000fe80000000c00 */
[----:B------:R-:W-:Y:S01]  /*2720*/  @!PT LDS RZ, [RZ] ;  /* 0x00000000fffff984 */ /* 0x000fe20000000800 */
[----:B------:R-:W-:Y:S01]  /*2730*/  @!PT LDS RZ, [RZ] ;  /* 0x00000000fffff984 */ /* 0x000fe20000000800 */
[----:B------:R-:W-:Y:S01]  /*2740*/  @!PT LDS RZ, [RZ] ;  /* 0x00000000fffff984 */ /* 0x000fe20000000800 */
[----:B------:R-:W-:Y:S04]  /*2750*/  @!P1 LDGSTS.E.BYPASS.LTC128B.128 [R203+0xc000], desc[UR12][R200.64] ;  /* 0x0c000000c8cb9fae */ /* 0x000fe8000b901d4c */
[----:B------:R-:W-:Y:S04]  /*2760*/  @!P1 LDGSTS.E.BYPASS.LTC128B.128 [R203+0xe000], desc[UR12][R200.64+0x80] ;  /* 0x0e000080c8cb9fae */ /* 0x000fe8000b901d4c */
[----:B------:R-:W-:Y:S01]  /*2770*/  @!P1 LDGSTS.E.BYPASS.LTC128B.128 [R203+0x10000], desc[UR12][R200.64+0x100] ;  /* 0x10000100c8cb9fae */ /* 0x000fe2000b901d4c */
[----:B------:R-:W-:-:S02]  /*2780*/  R2P PR, R16, 0x6 ;  /* 0x0000000610007804 */ /* 0x000fc40000000000 */
[C---:B------:R-:W-:Y:S01]  /*2790*/  @!P4 LEA R16, P0, R2.reuse, R200, 0x6 ;  /* 0x000000c80210c211 */ /* 0x040fe200078030ff */
[----:B------:R-:W-:Y:S02]  /*27a0*/  @P5 STS.128 [R203+0xc800], RZ ;  /* 0x00c800ffcb005388 */ /* 0x000fe40000000c00 */
[----:B------:R-:W-:Y:S02]  /*27b0*/  SEL R7, R7, 0xfffffff0, !P1 ;  /* 0xfffffff007077807 */ /* 0x000fe40004800000 */
[----:B--2---:R-:W-:Y:S01]  /*27c0*/  @!P4 LEA.HI.X R17, R2, R201, R3, 0x6, P0 ;  /* 0x000000c90211c211 */ /* 0x004fe200000f3403 */
[----:B------:R-:W-:Y:S01]  /*27d0*/  @P5 STS.128 [R203+0xe800], RZ ;  /* 0x00e800ffcb005388 */ /* 0x000fe20000000c00 */
[----:B------:R-:W-:Y:S01]  /*27e0*/  SEL R5, R5, 0xffffffe0, !P2 ;  /* 0xffffffe005057807 */ /* 0x000fe20005000000 */
[----:B------:R-:W-:Y:S01]  /*27f0*/  IMAD R196, R7, 0x2, R198 ;  /* 0x0000000207c47824 */ /* 0x000fe200078e02c6 */
[----:B------:R-:W-:Y:S01]  /*2800*/  R2P PR, R0, 0x6 ;  /* 0x0000000600007804 */ /* 0x000fe20000000000 */
[----:B------:R-:W-:Y:S01]  /*2810*/  @P5 STS.128 [R203+0x10800], RZ ;  /* 0x010800ffcb005388 */ /* 0x000fe20000000c00 */
[----:B------:R-:W-:-:S02]  /*2820*/  VIADD R0, R197, 0x6000 ;  /* 0x00006000c5007836 */ /* 0x000fc40000000000 */
[C---:B------:R-:W-:Y:S01]  /*2830*/  IMAD R194, R5.reuse, 0x2, R198 ;  /* 0x0000000205c27824 */ /* 0x040fe200078e02c6 */
[----:B------:R-:W-:Y:S01]  /*2840*/  @!PT LDS RZ, [RZ] ;  /* 0x00000000fffff984 */ /* 0x000fe20000000800 */
[----:B------:R-:W-:Y:S01]  /*2850*/  @!PT LDS RZ, [RZ] ;  /* 0x00000000fffff984 */ /* 0x000fe20000000800 */
[----:B------:R-:W-:Y:S01]  /*2860*/  @!PT LDS RZ, [RZ] ;  /* 0x00000000fffff984 */ /* 0x000fe20000000800 */
[----:B------:R-:W-:Y:S01]  /*2870*/  @!P5 LDGSTS.E.BYPASS.LTC128B.128 [R203+0xc800], desc[UR12][R12.64] ;  /* 0x0c8000000ccbdfae */ /* 0x000fe2000b901d4c */
[----:B------:R-:W-:-:S03]  /*2880*/  IMAD R193, R5, 0x2, R196 ;  /* 0x0000000205c17824 */ /* 0x000fc600078e02c4 */
[----:B------:R-:W-:Y:S04]  /*2890*/  @!P5 LDGSTS.E.BYPASS.LTC128B.128 [R203+0xe800], desc[UR12][R12.64+0x80] ;  /* 0x0e8000800ccbdfae */ /* 0x000fe8000b901d4c */
[----:B------:R-:W-:Y:S01]  /*28a0*/  @!P5 LDGSTS.E.BYPASS.LTC128B.128 [R203+0x10800], desc[UR12][R12.64+0x100] ;  /* 0x108001000ccbdfae */ /* 0x000fe2000b901d4c */
[----:B------:R-:W-:Y:S02]  /*28b0*/  @P1 VIADD R195, R0, 0xffffffe0 ;  /* 0xffffffe000c31836 */ /* 0x000fe40000000000 */
[----:B------:R-:W-:Y:S01]  /*28c0*/  IMAD.MOV.U32 R0, RZ, RZ, 0x40 ;  /* 0x00000040ff007424 */ /* 0x000fe200078e00ff */
[----:B------:R-:W-:Y:S01]  /*28d0*/  @P4 STS.128 [R203+0xd000], RZ ;  /* 0x00d000ffcb004388 */ /* 0x000fe20000000c00 */
[C---:B------:R-:W-:Y:S02]  /*28e0*/  VIADD R187, R195.reuse, 0x800 ;  /* 0x00000800c3bb7836 */ /* 0x040fe40000000000 */
[C---:B------:R-:W-:Y:S01]  /*28f0*/  VIADD R186, R195.reuse, 0x1000 ;  /* 0x00001000c3ba7836 */ /* 0x040fe20000000000 */
[----:B------:R-:W-:Y:S01]  /*2900*/  @P4 STS.128 [R203+0xf000], RZ ;  /* 0x00f000ffcb004388 */ /* 0x000fe20000000c00 */
[----:B------:R-:W-:Y:S01]  /*2910*/  SEL R0, R0, 0xffffffc0, !P2 ;  /* 0xffffffc000007807 */ /* 0x000fe20005000000 */
[----:B------:R-:W-:-:S02]  /*2920*/  VIADD R185, R195, 0x1800 ;  /* 0x00001800c3b97836 */ /* 0x000fc40000000000 */
[----:B------:R-:W-:Y:S01]  /*2930*/  @P4 STS.128 [R203+0x11000], RZ ;  /* 0x011000ffcb004388 */ /* 0x000fe20000000c00 */
[----:B------:R-:W-:Y:S02]  /*2940*/  VIADD R183, R195, 0x2000 ;  /* 0x00002000c3b77836 */ /* 0x000fe40000000000 */
[----:B------:R-:W-:Y:S01]  /*2950*/  IMAD.IADD R191, R197, 0x1, R0 ;  /* 0x00000001c5bf7824 */ /* 0x000fe200078e0200 */
[----:B------:R-:W-:Y:S01]  /*2960*/  @!PT LDS RZ, [RZ] ;  /* 0x00000000fffff984 */ /* 0x000fe20000000800 */
[----:B------:R-:W-:Y:S01]  /*2970*/  @!PT LDS RZ, [RZ] ;  /* 0x00000000fffff984 */ /* 0x000fe20000000800 */
[----:B------:R-:W-:Y:S01]  /*2980*/  @!PT LDS RZ, [RZ] ;  /* 0x00000000fffff984 */ /* 0x000fe20000000800 */
[----:B------:R-:W-:Y:S01]  /*2990*/  @!P4 LDGSTS.E.BYPASS.LTC128B.128 [R203+0xd000], desc[UR12][R16.64] ;  /* 0x0d00000010cbcfae */ /* 0x000fe2000b901d4c */
[----:B------:R-:W-:Y:S01]  /*29a0*/  IMAD.IADD R184, R0, 0x1, R195 ;  /* 0x0000000100b87824 */ /* 0x000fe200078e02c3 */
[----:B------:R-:W-:Y:S01]  /*29b0*/  LOP3.LUT R0, R86, 0x6, RZ, 0xc0, !PT ;  /* 0x0000000656007812 */ /* 0x000fe200078ec0ff */
[C---:B------:R-:W-:Y:S01]  /*29c0*/  VIADD R182, R195.reuse, 0x2800 ;  /* 0x00002800c3b67836 */ /* 0x040fe20000000000 */
[----:B------:R-:W-:Y:S01]  /*29d0*/  @!P4 LDGSTS.E.BYPASS.LTC128B.128 [R203+0xf000], desc[UR12][R16.64+0x80] ;  /* 0x0f00008010cbcfae */ /* 0x000fe2000b901d4c */
[----:B------:R-:W-:Y:S02]  /*29e0*/  VIADD R181, R195, 0x3000 ;  /* 0x00003000c3b57836 */ /* 0x000fe40000000000 */
[----:B------:R-:W-:Y:S01]  /*29f0*/  IMAD R0, R133, 0x40, R0 ;  /* 0x0000004085007824 */ /* 0x000fe200078e0200 */
[----:B------:R1:W-:Y:S01]  /*2a00*/  @!P4 LDGSTS.E.BYPASS.LTC128B.128 [R203+0x11000], desc[UR12][R16.64+0x100] ;  /* 0x1100010010cbcfae */ /* 0x0003e2000b901d4c */
[----:B------:R-:W-:-:S02]  /*2a10*/  VIADD R180, R195, 0x3800 ;  /* 0x00003800c3b47836 */ /* 0x000fc40000000000 */
[C---:B------:R-:W-:Y:S01]  /*2a20*/  VIADD R179, R195.reuse, 0x4000 ;  /* 0x00004000c3b37836 */ /* 0x040fe20000000000 */
[----:B------:R-:W-:Y:S01]  /*2a30*/  @P3 STS.128 [R203+0xd800], RZ ;  /* 0x00d800ffcb003388 */ /* 0x000fe20000000c00 */
[C---:B------:R-:W-:Y:S02]  /*2a40*/  VIADD R178, R195.reuse, 0x4800 ;  /* 0x00004800c3b27836 */ /* 0x040fe40000000000 */
[C---:B------:R-:W-:Y:S01]  /*2a50*/  VIADD R177, R195.reuse, 0x5000 ;  /* 0x00005000c3b17836 */ /* 0x040fe20000000000 */
[----:B------:R-:W-:Y:S01]  /*2a60*/  @P3 STS.128 [R203+0xf800], RZ ;  /* 0x00f800ffcb003388 */ /* 0x000fe20000000c00 */
[----:B------:R-:W-:-:S03]  /*2a70*/  VIADD R176, R195, 0x5800 ;  /* 0x00005800c3b07836 */ /* 0x000fc60000000000 */
[----:B------:R-:W-:Y:S04]  /*2a80*/  @P3 STS.128 [R203+0x11800], RZ ;  /* 0x011800ffcb003388 */ /* 0x000fe80000000c00 */
[----:B------:R-:W-:Y:S01]  /*2a90*/  @!PT LDS RZ, [RZ] ;  /* 0x00000000fffff984 */ /* 0x000fe20000000800 */
[----:B------:R-:W-:Y:S01]  /*2aa0*/  @!PT LDS RZ, [RZ] ;  /* 0x00000000fffff984 */ /* 0x000fe20000000800 */
[----:B------:R-:W-:Y:S01]  /*2ab0*/  @!PT LDS RZ, [RZ] ;  /* 0x00000000fffff984 */ /* 0x000fe20000000800 */
[----:B------:R-:W-:Y:S04]  /*2ac0*/  @!P3 LDGSTS.E.BYPASS.LTC128B.128 [R203+0xd800], desc[UR12][R14.64] ;  /* 0x0d8000000ecbbfae */ /* 0x000fe8000b901d4c */
[----:B------:R-:W-:Y:S04]  /*2ad0*/  @!P3 LDGSTS.E.BYPASS.LTC128B.128 [R203+0xf800], desc[UR12][R14.64+0x80] ;  /* 0x0f8000800ecbbfae */ /* 0x000fe8000b901d4c */
[----:B------:R2:W-:Y:S04]  /*2ae0*/  @!P3 LDGSTS.E.BYPASS.LTC128B.128 [R203+0x11800], desc[UR12][R14.64+0x100] ;  /* 0x118001000ecbbfae */ /* 0x0005e8000b901d4c */
[----:B------:R-:W-:Y:S04]  /*2af0*/  LDSM.16.M88.4 R8, [R198] ;  /* 0x00000000c608783b */ /* 0x000fe80000000200 */
[----:B-1----:R-:W1:Y:S04]  /*2b00*/  LDSM.16.M88.4 R16, [R197+0x6800] ;  /* 0x00680000c510783b */ /* 0x002e680000000200 */
[----:B------:R-:W3:Y:S04]  /*2b10*/  LDSM.16.M88.4 R24, [R197+0x6000] ;  /* 0x00600000c518783b */ /* 0x000ee80000000200 */
[----:B------:R-:W4:Y:S04]  /*2b20*/  LDSM.16.M88.4 R60, [R197+0x7000] ;  /* 0x00700000c53c783b */ /* 0x000f280000000200 */
[----:B------:R-:W4:Y:S04]  /*2b30*/  LDSM.16.M88.4 R36, [R197+0x7800] ;  /* 0x00780000c524783b */ /* 0x000f280000000200 */
[----:B------:R-:W-:Y:S04]  /*2b40*/  LDSM.16.M88.4 R72, [R196] ;  /* 0x00000000c448783b */ /* 0x000fe80000000200 */
[----:B--2---:R-:W2:Y:S04]  /*2b50*/  LDSM.16.M88.4 R12, [R195+0x800] ;  /* 0x00080000c30c783b */ /* 0x004ea80000000200 */
[----:B------:R-:W2:Y:S04]  /*2b60*/  LDSM.16.M88.4 R32, [R195] ;  /* 0x00000000c320783b */ /* 0x000ea80000000200 */
[----:B------:R-:W2:Y:S04]  /*2b70*/  LDSM.16.M88.4 R44, [R195+0x1000] ;  /* 0x00100000c32c783b */ /* 0x000ea80000000200 */
[----:B------:R-:W2:Y:S04]  /*2b80*/  LDSM.16.M88.4 R76, [R195+0x1800] ;  /* 0x00180000c34c783b */ /* 0x000ea80000000200 */
[----:B------:R-:W-:Y:S01]  /*2b90*/  LDSM.16.M88.4 R52, [R194] ;  /* 0x00000000c234783b */ /* 0x000fe20000000200 */
[C---:B-1----:R-:W-:Y:S03]  /*2ba0*/  HMMA.16816.F32 R20, R8.reuse, R16, RZ ;  /* 0x000000100814723c */ /* 0x042fe600000018ff */
[----:B------:R-:W1:Y:S04]  /*2bb0*/  LDSM.16.M88.4 R40, [R191+0x6000] ;  /* 0x00600000bf28783b */ /* 0x000e680000000200 */
[----:B------:R-:W-:Y:S01]  /*2bc0*/  LDSM.16.M88.4 R68, [R191+0x6800] ;  /* 0x00680000bf44783b */ /* 0x000fe20000000200 */
[C---:B------:R-:W-:Y:S03]  /*2bd0*/  HMMA.16816.F32 R16, R8.reuse, R18, RZ ;  /* 0x000000120810723c */ /* 0x040fe600000018ff */
[----:B------:R-:W-:Y:S03]  /*2be0*/  LDSM.16.M88.4 R48, [R184] ;  /* 0x00000000b830783b */ /* 0x000fe60000000200 */
[C---:B---3--:R-:W-:Y:S01]  /*2bf0*/  HMMA.16816.F32 R28, R8.reuse, R24, RZ ;  /* 0x00000018081c723c */ /* 0x048fe200000018ff */
[----:B------:R-:W0:Y:S05]  /*2c00*/  LDGDEPBAR ;  /* 0x00000000000079af */ /* 0x000e2a0000000000 */
[C---:B------:R-:W-:Y:S06]  /*2c10*/  HMMA.16816.F32 R24, R8.reuse, R26, RZ ;  /* 0x0000001a0818723c */ /* 0x040fec00000018ff */
[C---:B----4-:R-:W-:Y:S06]  /*2c20*/  HMMA.16816.F32 R64, R8.reuse, R60, RZ ;  /* 0x0000003c0840723c */ /* 0x050fec00000018ff */
[C---:B------:R-:W-:Y:S06]  /*2c30*/  HMMA.16816.F32 R60, R8.reuse, R62, RZ ;  /* 0x0000003e083c723c */ /* 0x040fec00000018ff */
[C---:B------:R-:W-:Y:S06]  /*2c40*/  HMMA.16816.F32 R56, R8.reuse, R36, RZ ;  /* 0x000000240838723c */ /* 0x040fec00000018ff */
[----:B------:R-:W-:Y:S01]  /*2c50*/  HMMA.16816.F32 R8, R8, R38, RZ ;  /* 0x000000260808723c */ /* 0x000fe200000018ff */
[----:B------:R-:W3:Y:S05]  /*2c60*/  LDSM.16.M88.4 R36, [R191+0x7000] ;  /* 0x00700000bf24783b */ /* 0x000eea0000000200 */
[C---:B--2---:R-:W-:Y:S06]  /*2c70*/  HMMA.16816.F32 R20, R72.reuse, R12, R20 ;  /* 0x0000000c4814723c */ /* 0x044fec0000001814 */
[C---:B------:R-:W-:Y:S01]  /*2c80*/  HMMA.16816.F32 R16, R72.reuse, R14, R16 ;  /* 0x0000000e4810723c */ /* 0x040fe20000001810 */
[----:B------:R-:W2:Y:S05]  /*2c90*/  LDSM.16.M88.4 R12, [R191+0x7800] ;  /* 0x00780000bf0c783b */ /* 0x000eaa0000000200 */
[C---:B------:R-:W-:Y:S06]  /*2ca0*/  HMMA.16816.F32 R28, R72.reuse, R32, R28 ;  /* 0x00000020481c723c */ /* 0x040fec000000181c */
[C---:B------:R-:W-:Y:S01]  /*2cb0*/  HMMA.16816.F32 R24, R72.reuse, R34, R24 ;  /* 0x000000224818723c */ /* 0x040fe20000001818 */
[----:B------:R-:W4:Y:S05]  /*2cc0*/  LDSM.16.M88.4 R32, [R193] ;  /* 0x00000000c120783b */ /* 0x000f2a0000000200 */
[C---:B------:R-:W-:Y:S06]  /*2cd0*/  HMMA.16816.F32 R64, R72.reuse, R44, R64 ;  /* 0x0000002c4840723c */ /* 0x040fec0000001840 */
[C---:B------:R-:W-:Y:S01]  /*2ce0*/  HMMA.16816.F32 R60, R72.reuse, R46, R60 ;  /* 0x0000002e483c723c */ /* 0x040fe2000000183c */
[----:B------:R-:W4:Y:S05]  /*2cf0*/  LDSM.16.M88.4 R44, [R184+0x800] ;  /* 0x00080000b82c783b */ /* 0x000f2a0000000200 */
[C---:B------:R-:W-:Y:S06]  /*2d00*/  HMMA.16816.F32 R56, R72.reuse, R76, R56 ;  /* 0x0000004c4838723c */ /* 0x040fec0000001838 */
[----:B------:R-:W-:Y:S01]  /*2d10*/  HMMA.16816.F32 R8, R72, R78, R8 ;  /* 0x0000004e4808723c */ /* 0x000fe20000001808 */
[----:B------:R-:W-:Y:S04]  /*2d20*/  LDSM.16.M88.4 R76, [R198+0x2000] ;  /* 0x00200000c64c783b */ /* 0x000fe80000000200 */
[----:B------:R-:W-:Y:S01]  /*2d30*/  LDSM.16.M88.4 R72, [R197+0x9000] ;  /* 0x00900000c548783b */ /* 0x000fe20000000200 */
[C---:B-1----:R-:W-:Y:S06]  /*2d40*/  HMMA.16816.F32 R28, R52.reuse, R40, R28 ;  /* 0x00000028341c723c */ /* 0x042fec000000181c */
[C---:B------:R-:W-:Y:S01]  /*2d50*/  HMMA.16816.F32 R24, R52.reuse, R42, R24 ;  /* 0x0000002a3418723c */ /* 0x040fe20000001818 */
[----:B------:R-:W1:Y:S05]  /*2d60*/  LDSM.16.M88.4 R40, [R184+0x1000] ;  /* 0x00100000b828783b */ /* 0x000e6a0000000200 */
[C---:B---3--:R-:W-:Y:S06]  /*2d70*/  HMMA.16816.F32 R64, R52.reuse, R36, R64 ;  /* 0x000000243440723c */ /* 0x048fec0000001840 */
[C---:B------:R-:W-:Y:S01]  /*2d80*/  HMMA.16816.F32 R60, R52.reuse, R38, R60 ;  /* 0x00000026343c723c */ /* 0x040fe2000000183c */
[----:B------:R-:W3:Y:S05]  /*2d90*/  LDSM.16.M88.4 R36, [R184+0x1800] ;  /* 0x00180000b824783b */ /* 0x000eea0000000200 */
[C---:B------:R-:W-:Y:S06]  /*2da0*/  HMMA.16816.F32 R20, R52.reuse, R68, R20 ;  /* 0x000000443414723c */ /* 0x040fec0000001814 */
[C---:B------:R-:W-:Y:S01]  /*2db0*/  HMMA.16816.F32 R16, R52.reuse, R70, R16 ;  /* 0x000000463410723c */ /* 0x040fe20000001810 */
[----:B------:R-:W-:Y:S05]  /*2dc0*/  LDSM.16.M88.4 R68, [R197+0x9800] ;  /* 0x00980000c544783b */ /* 0x000fea0000000200 */
[C---:B--2---:R-:W-:Y:S06]  /*2dd0*/  HMMA.16816.F32 R56, R52.reuse, R12, R56 ;  /* 0x0000000c3438723c */ /* 0x044fec0000001838 */
[----:B------:R-:W-:Y:S01]  /*2de0*/  HMMA.16816.F32 R52, R52, R14, R8 ;  /* 0x0000000e3434723c */ /* 0x000fe20000001808 */
[----:B------:R-:W2:Y:S04]  /*2df0*/  LDSM.16.M88.4 R12, [R197+0x8000] ;  /* 0x00800000c50c783b */ /* 0x000ea80000000200 */
[----:B------:R-:W2:Y:S01]  /*2e00*/  LDSM.16.M88.4 R8, [R197+0x8800] ;  /* 0x00880000c508783b */ /* 0x000ea20000000200 */
[C---:B----4-:R-:W-:Y:S06]  /*2e10*/  HMMA.16816.F32 R28, R32.reuse, R48, R28 ;  /* 0x00000030201c723c */ /* 0x050fec000000181c */
[C---:B------:R-:W-:Y:S01]  /*2e20*/  HMMA.16816.F32 R24, R32.reuse, R50, R24 ;  /* 0x000000322018723c */ /* 0x040fe20000001818 */
[----:B------:R-:W-:Y:S05]  /*2e30*/  LDSM.16.M88.4 R48, [R196+0x2000] ;  /* 0x00200000c430783b */ /* 0x000fea0000000200 */
[C---:B------:R-:W-:Y:S06]  /*2e40*/  HMMA.16816.F32 R20, R32.reuse, R44, R20 ;  /* 0x0000002c2014723c */ /* 0x040fec0000001814 */
[C---:B------:R-:W-:Y:S01]  /*2e50*/  HMMA.16816.F32 R16, R32.reuse, R46, R16 ;  /* 0x0000002e2010723c */ /* 0x040fe20000001810 */
[----:B------:R-:W4:Y:S05]  /*2e60*/  LDSM.16.M88.4 R44, [R195+0x2000] ;  /* 0x00200000c32c783b */ /* 0x000f2a0000000200 */
[C---:B-1----:R-:W-:Y:S06]  /*2e70*/  HMMA.16816.F32 R64, R32.reuse, R40, R64 ;  /* 0x000000282040723c */ /* 0x042fec0000001840 */
[C---:B------:R-:W-:Y:S01]  /*2e80*/  HMMA.16816.F32 R60, R32.reuse, R42, R60 ;  /* 0x0000002a203c723c */ /* 0x040fe2000000183c */
[----:B------:R-:W1:Y:S05]  /*2e90*/  LDSM.16.M88.4 R40, [R195+0x2800] ;  /* 0x00280000c328783b */ /* 0x000e6a0000000200 */
[C---:B---3--:R-:W-:Y:S06]  /*2ea0*/  HMMA.16816.F32 R56, R32.reuse, R36, R56 ;  /* 0x000000242038723c */ /* 0x048fec0000001838 */
[----:B------:R-:W-:Y:S01]  /*2eb0*/  HMMA.16816.F32 R52, R32, R38, R52 ;  /* 0x000000262034723c */ /* 0x000fe20000001834 */
[----:B------:R-:W3:Y:S04]  /*2ec0*/  LDSM.16.M88.4 R32, [R195+0x3800] ;  /* 0x00380000c320783b */ /* 0x000ee80000000200 */
[----:B------:R-:W3:Y:S01]  /*2ed0*/  LDSM.16.M88.4 R36, [R195+0x3000] ;  /* 0x00300000c324783b */ /* 0x000ee20000000200 */
[C---:B--2---:R-:W-:Y:S06]  /*2ee0*/  HMMA.16816.F32 R28, R76.reuse, R12, R28 ;  /* 0x0000000c4c1c723c */ /* 0x044fec000000181c */
[C---:B------:R-:W-:Y:S01]  /*2ef0*/  HMMA.16816.F32 R24, R76.reuse, R14, R24 ;  /* 0x0000000e4c18723c */ /* 0x040fe20000001818 */
[----:B------:R-:W-:Y:S05]  /*2f00*/  LDSM.16.M88.4 R12, [R194+0x2000] ;  /* 0x00200000c20c783b */ /* 0x000fea0000000200 */
[C---:B------:R-:W-:Y:S06]  /*2f10*/  HMMA.16816.F32 R20, R76.reuse, R8, R20 ;  /* 0x000000084c14723c */ /* 0x040fec0000001814 */
        /* <DEDUP_REMOVED lines=20> */
[----:B------:R-:W4:Y:S04]  /*3060*/  LDSM.16.M88.4 R36, [R184+0x3000] ;  /* 0x00300000b824783b */ /* 0x000f280000000200 */
[----:B------:R-:W-:Y:S01]  /*3070*/  LDSM.16.M88.4 R48, [R197+0xa000] ;  /* 0x00a00000c530783b */ /* 0x000fe20000000200 */
[C---:B--2---:R-:W-:Y:S06]  /*3080*/  HMMA.16816.F32 R28, R12.reuse, R8, R28 ;  /* 0x000000080c1c723c */ /* 0x044fec000000181c */
[C---:B------:R-:W-:Y:S01]  /*3090*/  HMMA.16816.F32 R24, R12.reuse, R10, R24 ;  /* 0x0000000a0c18723c */ /* 0x040fe20000001818 */
[----:B------:R-:W2:Y:S05]  /*30a0*/  LDSM.16.M88.4 R8, [R184+0x3800] ;  /* 0x00380000b808783b */ /* 0x000eaa0000000200 */
[C---:B------:R-:W-:Y:S06]  /*30b0*/  HMMA.16816.F32 R20, R12.reuse, R52, R20 ;  /* 0x000000340c14723c */ /* 0x040fec0000001814 */
[C---:B------:R-:W-:Y:S01]  /*30c0*/  HMMA.16816.F32 R16, R12.reuse, R54, R16 ;  /* 0x000000360c10723c */ /* 0x040fe20000001810 */
[----:B------:R-:W2:Y:S05]  /*30d0*/  LDSM.16.M88.4 R52, [R198+0x4000] ;  /* 0x00400000c634783b */ /* 0x000eaa0000000200 */
[C---:B------:R-:W-:Y:S06]  /*30e0*/  HMMA.16816.F32 R64, R12.reuse, R72, R64 ;  /* 0x000000480c40723c */ /* 0x040fec0000001840 */
[C---:B------:R-:W-:Y:S01]  /*30f0*/  HMMA.16816.F32 R60, R12.reuse, R74, R60 ;  /* 0x0000004a0c3c723c */ /* 0x040fe2000000183c */
[----:B------:R-:W-:Y:S05]  /*3100*/  LDSM.16.M88.4 R72, [R196+0x4000] ;  /* 0x00400000c448783b */ /* 0x000fea0000000200 */
[C---:B------:R-:W-:Y:S06]  /*3110*/  HMMA.16816.F32 R56, R12.reuse, R76, R56 ;  /* 0x0000004c0c38723c */ /* 0x040fec0000001838 */
[----:B------:R-:W-:Y:S01]  /*3120*/  HMMA.16816.F32 R68, R12, R78, R68 ;  /* 0x0000004e0c44723c */ /* 0x000fe20000001844 */
[----:B------:R-:W2:Y:S05]  /*3130*/  LDSM.16.M88.4 R12, [R197+0xa800] ;  /* 0x00a80000c50c783b */ /* 0x000eaa0000000200 */
[C---:B-1----:R-:W-:Y:S06]  /*3140*/  HMMA.16816.F32 R28, R44.reuse, R40, R28 ;  /* 0x000000282c1c723c */ /* 0x042fec000000181c */
[C---:B------:R-:W-:Y:S01]  /*3150*/  HMMA.16816.F32 R24, R44.reuse, R42, R24 ;  /* 0x0000002a2c18723c */ /* 0x040fe20000001818 */
[----:B------:R-:W1:Y:S05]  /*3160*/  LDSM.16.M88.4 R40, [R197+0xb000] ;  /* 0x00b00000c528783b */ /* 0x000e6a0000000200 */
[C---:B---3--:R-:W-:Y:S06]  /*3170*/  HMMA.16816.F32 R20, R44.reuse, R32, R20 ;  /* 0x000000202c14723c */ /* 0x048fec0000001814 */
[C---:B------:R-:W-:Y:S01]  /*3180*/  HMMA.16816.F32 R16, R44.reuse, R34, R16 ;  /* 0x000000222c10723c */ /* 0x040fe20000001810 */
[----:B------:R-:W3:Y:S05]  /*3190*/  LDSM.16.M88.4 R32, [R197+0xb800] ;  /* 0x00b80000c520783b */ /* 0x000eea0000000200 */
[C---:B----4-:R-:W-:Y:S01]  /*31a0*/  HMMA.16816.F32 R76, R44.reuse, R36, R64 ;  /* 0x000000242c4c723c */ /* 0x050fe20000001840 */
[----:B------:R-:W4:Y:S05]  /*31b0*/  LDSM.16.M88.4 R64, [R195+0x4000] ;  /* 0x00400000c340783b */ /* 0x000f2a0000000200 */
[C---:B------:R-:W-:Y:S01]  /*31c0*/  HMMA.16816.F32 R60, R44.reuse, R38, R60 ;  /* 0x000000262c3c723c */ /* 0x040fe2000000183c */
[----:B------:R-:W4:Y:S05]  /*31d0*/  LDSM.16.M88.4 R36, [R195+0x4800] ;  /* 0x00480000c324783b */ /* 0x000f2a0000000200 */
[C---:B--2---:R-:W-:Y:S06]  /*31e0*/  HMMA.16816.F32 R56, R44.reuse, R8, R56 ;  /* 0x000000082c38723c */ /* 0x044fec0000001838 */
[----:B------:R-:W-:Y:S01]  /*31f0*/  HMMA.16816.F32 R68, R44, R10, R68 ;  /* 0x0000000a2c44723c */ /* 0x000fe20000001844 */
[----:B------:R-:W2:Y:S04]  /*3200*/  LDSM.16.M88.4 R8, [R195+0x5000] ;  /* 0x00500000c308783b */ /* 0x000ea80000000200 */
[----:B------:R-:W2:Y:S01]  /*3210*/  LDSM.16.M88.4 R44, [R195+0x5800] ;  /* 0x00580000c32c783b */ /* 0x000ea20000000200 */
[C---:B------:R-:W-:Y:S06]  /*3220*/  HMMA.16816.F32 R28, R52.reuse, R48, R28 ;  /* 0x00000030341c723c */ /* 0x040fec000000181c */
        /* <DEDUP_REMOVED lines=8> */
[C---:B---3--:R-:W-:Y:S06]  /*32b0*/  HMMA.16816.F32 R56, R52.reuse, R32, R56 ;  /* 0x000000203438723c */ /* 0x048fec0000001838 */
[----:B------:R-:W-:Y:S01]  /*32c0*/  HMMA.16816.F32 R68, R52, R34, R68 ;  /* 0x000000223444723c */ /* 0x000fe20000001844 */
[----:B------:R-:W3:Y:S04]  /*32d0*/  LDSM.16.M88.4 R32, [R191+0xb000] ;  /* 0x00b00000bf20783b */ /* 0x000ee80000000200 */
[----:B------:R-:W-:Y:S01]  /*32e0*/  LDSM.16.M88.4 R52, [R191+0xb800] ;  /* 0x00b80000bf34783b */ /* 0x000fe20000000200 */
[C---:B----4-:R-:W-:Y:S06]  /*32f0*/  HMMA.16816.F32 R28, R72.reuse, R64, R28 ;  /* 0x00000040481c723c */ /* 0x050fec000000181c */
[C---:B------:R-:W-:Y:S06]  /*3300*/  HMMA.16816.F32 R24, R72.reuse, R66, R24 ;  /* 0x000000424818723c */ /* 0x040fec0000001818 */
        /* <DEDUP_REMOVED lines=8> */
[----:B------:R-:W4:Y:S05]  /*3390*/  LDSM.16.M88.4 R44, [R184+0x4800] ;  /* 0x00480000b82c783b */ /* 0x000f2a0000000200 */
[C---:B-1----:R-:W-:Y:S06]  /*33a0*/  HMMA.16816.F32 R28, R40.reuse, R12, R28 ;  /* 0x0000000c281c723c */ /* 0x042fec000000181c */
[C---:B------:R-:W-:Y:S01]  /*33b0*/  HMMA.16816.F32 R24, R40.reuse, R14, R24 ;  /* 0x0000000e2818723c */ /* 0x040fe20000001818 */
[----:B------:R-:W1:Y:S05]  /*33c0*/  LDSM.16.M88.4 R12, [R184+0x5000] ;  /* 0x00500000b80c783b */ /* 0x000e6a0000000200 */
[C---:B------:R-:W-:Y:S06]  /*33d0*/  HMMA.16816.F32 R20, R40.reuse, R48, R20 ;  /* 0x000000302814723c */ /* 0x040fec0000001814 */
[----:B---3--:R-:W-:Y:S06]  /*33e0*/  HMMA.16816.F32 R76, R40, R32, R76 ;  /* 0x00000020284c723c */ /* 0x008fec000000184c */
[----:B--2---:R-:W-:Y:S01]  /*33f0*/  HMMA.16816.F32 R28, R36, R8, R28 ;  /* 0x00000008241c723c */ /* 0x004fe2000000181c */
[----:B------:R-:W-:-:S05]  /*3400*/  VIADD R32, R0, 0xffffffc1 ;  /* 0xffffffc100207836 */ /* 0x000fca0000000000 */
[----:B------:R-:W-:Y:S01]  /*3410*/  HMMA.16816.F32 R24, R36, R10, R24 ;  /* 0x0000000a2418723c */ /* 0x000fe20000001818 */
[----:B------:R-:W2:Y:S01]  /*3420*/  LDSM.16.M88.4 R8, [R184+0x5800] ;  /* 0x00580000b808783b */ /* 0x000ea20000000200 */
[----:B------:R-:W-:Y:S01]  /*3430*/  ISETP.GE.AND P4, PT, R32, R89, PT ;  /* 0x000000592000720c */ /* 0x000fe20003f86270 */
[----:B------:R-:W-:Y:S01]  /*3440*/  VIADD R32, R0, 0xffffffd1 ;  /* 0xffffffd100207836 */ /* 0x000fe20000000000 */
[----:B------:R-:W-:-:S04]  /*3450*/  DEPBAR.LE SB0, 0x0 ;  /* 0x000080000000791a */ /* 0x000fc80000000000 */
[----:B----4-:R-:W-:Y:S01]  /*3460*/  HMMA.16816.F32 R20, R36, R44, R20 ;  /* 0x0000002c2414723c */ /* 0x010fe20000001814 */
[----:B------:R-:W-:Y:S01]  /*3470*/  BAR.SYNC.DEFER_BLOCKING 0x0 ;  /* 0x0000000000007b1d */ /* 0x000fe20000010000 */
[----:B------:R-:W-:Y:S01]  /*3480*/  ISETP.GE.AND P0, PT, R32, R89, PT ;  /* 0x000000592000720c */ /* 0x000fe20003f06270 */
[----:B------:R-:W-:-:S03]  /*3490*/  VIADD R32, R0, 0xffffffd9 ;  /* 0xffffffd900207836 */ /* 0x000fc60000000000 */
[C---:B------:R-:W-:Y:S04]  /*34a0*/  HMMA.16816.F32 R60, R40.reuse, R34, R60 ;  /* 0x00000022283c723c */ /* 0x040fe8000000183c */
[----:B------:R-:W-:Y:S02]  /*34b0*/  FSEL R29, R29, -INF , !P4 ;  /* 0xff8000001d1d7808 */ /* 0x000fe40006000000 */
[----:B------:R-:W-:Y:S01]  /*34c0*/  HMMA.16816.F32 R16, R40, R50, R16 ;  /* 0x000000322810723c */ /* 0x000fe20000001810 */
[----:B------:R-:W-:-:S05]  /*34d0*/  VIADD R34, R0, 0xffffffc0 ;  /* 0xffffffc000227836 */ /* 0x000fca0000000000 */
[----:B------:R-:W-:Y:S01]  /*34e0*/  HMMA.16816.F32 R56, R40, R52, R56 ;  /* 0x000000342838723c */ /* 0x000fe20000001838 */
[----:B------:R-:W-:Y:S01]  /*34f0*/  ISETP.GE.AND P5, PT, R34, R89, PT ;  /* 0x000000592200720c */ /* 0x000fe20003fa6270 */
[----:B------:R-:W-:-:S03]  /*3500*/  VIADD R34, R0, 0xffffffd0 ;  /* 0xffffffd000227836 */ /* 0x000fc60000000000 */
[----:B------:R-:W-:Y:S01]  /*3510*/  FSEL R3, R28, -INF , !P5 ;  /* 0xff8000001c037808 */ /* 0x000fe20006800000 */
[----:B------:R-:W-:Y:S01]  /*3520*/  HMMA.16816.F32 R68, R40, R54, R68 ;  /* 0x000000362844723c */ /* 0x000fe20000001844 */
[----:B------:R-:W-:Y:S02]  /*3530*/  FSEL R28, R31, -INF , !P4 ;  /* 0xff8000001f1c7808 */ /* 0x000fe40006000000 */
[-C--:B------:R-:W-:Y:S01]  /*3540*/  ISETP.GE.AND P1, PT, R34, R89.reuse, PT ;  /* 0x000000592200720c */ /* 0x080fe20003f26270 */
[C---:B------:R-:W-:Y:S01]  /*3550*/  VIADD R34, R0.reuse, 0xffffffd8 ;  /* 0xffffffd800227836 */ /* 0x040fe20000000000 */
[----:B------:R-:W-:Y:S01]  /*3560*/  FSEL R21, R21, -INF , !P0 ;  /* 0xff80000015157808 */ /* 0x000fe20004000000 */
[C---:B-1----:R-:W-:Y:S01]  /*3570*/  HMMA.16816.F32 R76, R36.reuse, R12, R76 ;  /* 0x0000000c244c723c */ /* 0x042fe2000000184c */
[----:B------:R-:W-:Y:S01]  /*3580*/  VIADD R42, R0, 0xffffffc8 ;  /* 0xffffffc8002a7836 */ /* 0x000fe20000000000 */
[----:B------:R-:W-:Y:S01]  /*3590*/  FSEL R22, R22, -INF , !P1 ;  /* 0xff80000016167808 */ /* 0x000fe20004800000 */
[----:B------:R-:W-:Y:S01]  /*35a0*/  VIADD R40, R0, 0xffffffc9 ;  /* 0xffffffc900287836 */ /* 0x000fe20000000000 */
[-C--:B------:R-:W-:Y:S01]  /*35b0*/  ISETP.GE.AND P4, PT, R32, R89.reuse, PT ;  /* 0x000000592000720c */ /* 0x080fe20003f86270 */
[----:B------:R-:W-:Y:S01]  /*35c0*/  VIADD R32, R0, 0xffffffe0 ;  /* 0xffffffe000207836 */ /* 0x000fe20000000000 */
[-C--:B------:R-:W-:Y:S01]  /*35d0*/  ISETP.GE.AND P3, PT, R42, R89.reuse, PT ;  /* 0x000000592a00720c */ /* 0x080fe20003f66270 */
[----:B------:R-:W-:Y:S01]  /*35e0*/  VIADD R12, R0, 0xffffffe1 ;  /* 0xffffffe1000c7836 */ /* 0x000fe20000000000 */
[----:B------:R-:W-:Y:S01]  /*35f0*/  ISETP.GE.AND P2, PT, R40, R89, PT ;  /* 0x000000592800720c */ /* 0x000fe20003f46270 */
[----:B------:R-:W-:Y:S01]  /*3600*/  HMMA.16816.F32 R16, R36, R46, R16 ;  /* 0x0000002e2410723c */ /* 0x000fe20000001810 */
[----:B------:R-:W-:-:S02]  /*3610*/  FSEL R31, R24, -INF , !P3 ;  /* 0xff800000181f7808 */ /* 0x000fc40005800000 */
[----:B------:R-:W-:Y:S02]  /*3620*/  FSEL R24, R27, -INF , !P2 ;  /* 0xff8000001b187808 */ /* 0x000fe40005000000 */
[----:B------:R-:W-:Y:S01]  /*3630*/  FSEL R25, R25, -INF , !P2 ;  /* 0xff80000019197808 */ /* 0x000fe20005000000 */
[C---:B------:R-:W-:Y:S01]  /*3640*/  HMMA.16816.F32 R60, R36.reuse, R14, R60 ;  /* 0x0000000e243c723c */ /* 0x040fe2000000183c */
[-C--:B------:R-:W-:Y:S01]  /*3650*/  ISETP.GE.AND P2, PT, R12, R89.reuse, PT ;  /* 0x000000590c00720c */ /* 0x080fe20003f46270 */
[----:B------:R-:W-:Y:S01]  /*3660*/  VIADD R12, R0, 0xffffffe8 ;  /* 0xffffffe8000c7836 */ /* 0x000fe20000000000 */
[----:B------:R-:W-:Y:S02]  /*3670*/  FSEL R13, R20, -INF , !P1 ;  /* 0xff800000140d7808 */ /* 0x000fe40004800000 */
[----:B------:R-:W-:Y:S01]  /*3680*/  FSEL R26, R26, -INF , !P3 ;  /* 0xff8000001a1a7808 */ /* 0x000fe20005800000 */
[----:B--2---:R-:W-:Y:S01]  /*3690*/  HMMA.16816.F32 R56, R36, R8, R56 ;  /* 0x000000082438723c */ /* 0x004fe20000001838 */
[----:B------:R-:W-:Y:S01]  /*36a0*/  ISETP.GE.AND P1, PT, R12, R89, PT ;  /* 0x000000590c00720c */ /* 0x000fe20003f26270 */
[----:B------:R-:W-:Y:S01]  /*36b0*/  VIADD R14, R0, 0xfffffff0 ;  /* 0xfffffff0000e7836 */ /* 0x000fe20000000000 */
[----:B------:R-:W-:-:S02]  /*36c0*/  FSEL R12, R23, -INF , !P0 ;  /* 0xff800000170c7808 */ /* 0x000fc40004000000 */
[----:B------:R-:W-:Y:S01]  /*36d0*/  ISETP.GT.AND P0, PT, R133, 0x1, PT ;  /* 0x000000018500780c */ /* 0x000fe20003f04270 */
[----:B------:R-:W-:Y:S01]  /*36e0*/  HMMA.16816.F32 R68, R36, R10, R68 ;  /* 0x0000000a2444723c */ /* 0x000fe20000001844 */
[-C--:B------:R-:W-:Y:S01]  /*36f0*/  ISETP.GE.AND P3, PT, R32, R89.reuse, PT ;  /* 0x000000592000720c */ /* 0x080fe20003f66270 */
[----:B------:R-:W-:Y:S01]  /*3700*/  VIADD R8, R0, 0xffffffe9 ;  /* 0xffffffe900087836 */ /* 0x000fe20000000000 */
[----:B------:R-:W-:Y:S02]  /*3710*/  FSEL R30, R30, -INF , !P5 ;  /* 0xff8000001e1e7808 */ /* 0x000fe40006800000 */
[----:B------:R-:W-:Y:S02]  /*3720*/  FSEL R160, R78, -INF , !P3 ;  /* 0xff8000004ea07808 */ /* 0x000fe40005800000 */
[----:B------:R-:W-:Y:S01]  /*3730*/  VIADD R10, R0, 0xfffffff1 ;  /* 0xfffffff1000a7836 */ /* 0x000fe20000000000 */
[----:B------:R-:W-:Y:S02]  /*3740*/  FSEL R167, R76, -INF , !P3 ;  /* 0xff8000004ca77808 */ /* 0x000fe40005800000 */
[----:B------:R-:W-:-:S02]  /*3750*/  ISETP.GE.AND P5, PT, R34, R89, PT ;  /* 0x000000592200720c */ /* 0x000fc40003fa6270 */
[----:B------:R-:W1:Y:S01]  /*3760*/  @!P0 LDC.64 R208, c[0x0][0x218] ;  /* 0x00008600ffd08b82 */ /* 0x000e620000000a00 */
[-C--:B------:R-:W-:Y:S01]  /*3770*/  ISETP.GE.AND P3, PT, R10, R89.reuse, PT ;  /* 0x000000590a00720c */ /* 0x080fe20003f66270 */
[----:B------:R-:W-:Y:S01]  /*3780*/  VIADD R10, R0, 0xfffffff8 ;  /* 0xfffffff8000a7836 */ /* 0x000fe20000000000 */
[----:B------:R-:W-:Y:S01]  /*3790*/  FSEL R18, R18, -INF , !P5 ;  /* 0xff80000012127808 */ /* 0x000fe20006800000 */
[----:B------:R-:W-:Y:S01]  /*37a0*/  VIADD R0, R0, 0xfffffff9 ;  /* 0xfffffff900007836 */ /* 0x000fe20000000000 */
[----:B------:R-:W-:Y:S02]  /*37b0*/  FSEL R9, R16, -INF , !P5 ;  /* 0xff80000010097808 */ /* 0x000fe40006800000 */
        /* <DEDUP_REMOVED lines=9> */
[-C--:B------:R-:W-:Y:S02]  /*3850*/  ISETP.GE.AND P4, PT, R14, R89.reuse, PT ;  /* 0x000000590e00720c */ /* 0x080fe40003f86270 */
[-C--:B------:R-:W-:Y:S02]  /*3860*/  ISETP.GE.AND P2, PT, R10, R89.reuse, PT ;  /* 0x000000590a00720c */ /* 0x080fe40003f46270 */
[----:B------:R-:W-:Y:S01]  /*3870*/  ISETP.GE.AND P1, PT, R0, R89, PT ;  /* 0x000000590000720c */ /* 0x000fe20003f26270 */
[----:B------:R-:W-:Y:S01]  /*3880*/  IMAD.IADD R0, R88, 0x1, R87 ;  /* 0x0000000158007824 */ /* 0x000fe200078e0257 */
[----:B-1----:R-:W-:Y:S02]  /*3890*/  @!P0 LEA R208, P3, R82, R208, 0x1 ;  /* 0x000000d052d08211 */ /* 0x002fe400078608ff */
        /* <DEDUP_REMOVED lines=8> */
[----:B------:R-:W-:Y:S01]  /*3920*/  @!P0 LEA.HI.X R209, R82, R209, R85, 0x1, P3 ;  /* 0x000000d152d18211 */ /* 0x000fe200018f0c55 */
[----:B------:R-:W-:Y:S06]  /*3930*/  @!P0 BRA `(.L_x_3385) ;  /* 0x00000004006c8947 */ /* 0x000fec0003800000 */
[----:B------:R-:W-:Y:S05]  /*3940*/  @!P6 BRA `(.L_x_3386) ;  /* 0x0000000000ece947 */ /* 0x000fea0003800000 */
[----:B------:R-:W1:Y:S01]  /*3950*/  LDC R11, c[0x0][0x380] ;  /* 0x0000e000ff0b7b82 */ /* 0x000e620000000800 */
[----:B------:R-:W-:Y:S01]  /*3960*/  VIADD R20, R6, 0xffffff80 ;  /* 0xffffff8006147836 */ /* 0x000fe20000000000 */
[----:B------:R-:W-:Y:S01]  /*3970*/  IABS R14, R4 ;  /* 0x00000004000e7213 */ /* 0x000fe20000000000 */
[----:B------:R-:W-:-:S03]  /*3980*/  ULDC.64 UR6, c[0x0][0x230] ;  /* 0x00008c0000067ab9 */ /* 0x000fc60000000a00 */
        /* <DEDUP_REMOVED lines=19> */
[C---:B------:R-:W-:Y:S01]  /*3ac0*/  IMAD R15, R10.reuse, R15, R6 ;  /* 0x0000000f0a0f7224 */ /* 0x040fe200078e0206 */
[----:B------:R-:W-:Y:S02]  /*3ad0*/  LOP3.LUT R6, RZ, R11, RZ, 0x33, !PT ;  /* 0x0000000bff067212 */ /* 0x000fe400078e33ff */
        /* <DEDUP_REMOVED lines=8> */
[----:B------:R-:W-:-:S09]  /*3b60*/  ISETP.NE.AND P1, PT, R11, RZ, PT ;  /* 0x000000ff0b00720c */ /* 0x000fd20003f25270 */
        /* <DEDUP_REMOVED lines=12> */
[----:B------:R-:W-:Y:S01]  /*3c30*/  IMAD.WIDE.U32 R32, R6, R80, RZ ;  /* 0x0000005006207225 */ /* 0x000fe200078e00ff */
[----:B------:R-:W-:-:S05]  /*3c40*/  SHF.R.S32.HI R11, RZ, 0x1f, R6 ;  /* 0x0000001fff0b7819 */ /* 0x000fca0000011406 */
[----:B------:R-:W-:-:S04]  /*3c50*/  IMAD R11, R11, R80, RZ ;  /* 0x000000500b0b7224 */ /* 0x000fc800078e02ff */
[----:B------:R-:W-:-:S04]  /*3c60*/  IMAD R11, R6, R81, R11 ;  /* 0x00000051060b7224 */ /* 0x000fc800078e020b */
[----:B------:R-:W-:Y:S01]  /*3c70*/  IMAD.IADD R33, R33, 0x1, R11 ;  /* 0x0000000121217824 */ /* 0x000fe200078e020b */
[----:B--2---:R-:W-:-:S04]  /*3c80*/  IADD3 R4, -R19, R4, RZ ;  /* 0x0000000413047210 */ /* 0x004fc80007ffe1ff */
[----:B------:R-:W-:Y:S01]  /*3c90*/  SHF.R.S32.HI R10, RZ, 0x1f, R4 ;  /* 0x0000001fff0a7819 */ /* 0x000fe20000011404 */
[----:B------:R-:W-:-:S04]  /*3ca0*/  IMAD.WIDE.U32 R32, R4, UR6, R32 ;  /* 0x0000000604207c25 */ /* 0x000fc8000f8e0020 */
[----:B------:R-:W-:-:S04]  /*3cb0*/  IMAD R15, R10, UR6, RZ ;  /* 0x000000060a0f7c24 */ /* 0x000fc8000f8e02ff */
[----:B------:R-:W-:Y:S02]  /*3cc0*/  IMAD R15, R4, UR7, R15 ;  /* 0x00000007040f7c24 */ /* 0x000fe4000f8e020f */
[----:B------:R-:W-:-:S03]  /*3cd0*/  IMAD.MOV.U32 R4, RZ, RZ, R32 ;  /* 0x000000ffff047224 */ /* 0x000fc600078e0020 */
[----:B------:R-:W-:Y:S01]  /*3ce0*/  IADD3 R15, R33, R15, RZ ;  /* 0x0000000f210f7210 */ /* 0x000fe20007ffe0ff */
[----:B------:R-:W-:Y:S06]  /*3cf0*/  BRA `(.L_x_3387) ;  /* 0x0000000000087947 */ /* 0x000fec0003800000 */
.L_x_3386:
[----:B------:R-:W-:-:S04]  /*3d00*/  LEA R4, -R80, RZ, 0x6 ;  /* 0x000000ff50047211 */ /* 0x000fc800078e31ff */
[----:B------:R-:W-:-:S07]  /*3d10*/  SHF.R.S32.HI R15, RZ, 0x1f, R4 ;  /* 0x0000001fff0f7819 */ /* 0x000fce0000011404 */
.L_x_3387:
[----:B------:R-:W-:Y:S01]  /*3d20*/  IADD3 R4, P0, R4, R82, RZ ;  /* 0x0000005204047210 */ /* 0x000fe20007f1e0ff */
[----:B------:R-:W-:Y:S01]  /*3d30*/  ULDC.64 UR6, c[0x0][0x218] ;  /* 0x0000860000067ab9 */ /* 0x000fe20000000a00 */
[C---:B------:R-:W-:Y:S01]  /*3d40*/  IMAD.SHL.U32 R11, R80.reuse, 0x20, RZ ;  /* 0x00000020500b7824 */ /* 0x040fe200078e00ff */
[----:B------:R-:W-:Y:S02]  /*3d50*/  SHF.L.U64.HI R80, R80, 0x5, R81 ;  /* 0x0000000550507819 */ /* 0x000fe40000010251 */
[----:B------:R-:W-:Y:S01]  /*3d60*/  IMAD.X R15, R15, 0x1, R85, P0 ;  /* 0x000000010f0f7824 */ /* 0x000fe200000e0655 */
[----:B------:R-:W-:-:S04]  /*3d70*/  LEA R208, P1, R4, UR6, 0x1 ;  /* 0x0000000604d07c11 */ /* 0x000fc8000f8208ff */
[C---:B------:R-:W-:Y:S02]  /*3d80*/  IADD3 R14, P0, R11.reuse, R208, RZ ;  /* 0x000000d00b0e7210 */ /* 0x040fe40007f1e0ff */
[----:B------:R-:W-:Y:S02]  /*3d90*/  LEA.HI.X R209, R4, UR7, R15, 0x1, P1 ;  /* 0x0000000704d17c11 */ /* 0x000fe400088f0c0f */
[----:B------:R-:W-:-:S03]  /*3da0*/  IADD3 R10, P1, R11, R14, RZ ;  /* 0x0000000e0b0a7210 */ /* 0x000fc60007f3e0ff */
[C---:B------:R-:W-:Y:S01]  /*3db0*/  IMAD.X R15, R80.reuse, 0x1, R209, P0 ;  /* 0x00000001500f7824 */ /* 0x040fe200000e06d1 */
[----:B------:R-:W-:Y:S01]  /*3dc0*/  IADD3 R32, P0, R11, R10, RZ ;  /* 0x0000000a0b207210 */ /* 0x000fe20007f1e0ff */
[----:B------:R-:W-:Y:S01]  /*3dd0*/  @!PT LDS RZ, [RZ] ;  /* 0x00000000fffff984 */ /* 0x000fe20000000800 */
[----:B------:R-:W-:Y:S01]  /*3de0*/  @!PT LDS RZ, [RZ] ;  /* 0x00000000fffff984 */ /* 0x000fe20000000800 */
[----:B------:R-:W-:Y:S01]  /*3df0*/  @!PT LDS RZ, [RZ] ;  /* 0x00000000fffff984 */ /* 0x000fe20000000800 */
[----:B------:R1:W-:Y:S02]  /*3e00*/  LDGSTS.E.BYPASS.LTC128B.128 [R203+0x6000], desc[UR12][R208.64] ;  /* 0x06000000d0cb7fae */ /* 0x0003e4000b901d4c */
[C---:B------:R-:W-:Y:S02]  /*3e10*/  IMAD.X R11, R80.reuse, 0x1, R15, P1 ;  /* 0x00000001500b7824 */ /* 0x040fe400008e060f */
[----:B------:R1:W-:Y:S02]  /*3e20*/  LDGSTS.E.BYPASS.LTC128B.128 [R203+0x8000], desc[UR12][R208.64+0x80] ;  /* 0x08000080d0cb7fae */ /* 0x0003e4000b901d4c */
[----:B------:R-:W-:Y:S02]  /*3e30*/  IMAD.X R33, R80, 0x1, R11, P0 ;  /* 0x0000000150217824 */ /* 0x000fe400000e060b */
[----:B------:R1:W-:Y:S04]  /*3e40*/  LDGSTS.E.BYPASS.LTC128B.128 [R203+0xa000], desc[UR12][R208.64+0x100] ;  /* 0x0a000100d0cb7fae */ /* 0x0003e8000b901d4c */
        /* <DEDUP_REMOVED lines=9> */
[----:B------:R-:W0:Y:S02]  /*3ee0*/  LDGDEPBAR ;  /* 0x00000000000079af */ /* 0x000e240000000000 */
.L_x_3385:
        /* <DEDUP_REMOVED lines=52> */
[C---:B------:R-:W-:Y:S01]  /*4230*/  FSETP.NEU.FTZ.AND P0, PT, R132.reuse, -INF , PT ;  /* 0xff8000008400780b */ /* 0x040fe20003f1d000 */
[----:B------:R-:W-:Y:S02]  /*4240*/  FMUL.FTZ R172, R132, UR5 ;  /* 0x0000000584ac7c20 */ /* 0x000fe40008410000 */
[----:B------:R-:W-:Y:S03]  /*4250*/  LDSM.16.MT88.4 R112, [R189+0x10000] ;  /* 0x01000000bd70783b */ /* 0x000fe60000004200 */
[----:B------:R-:W-:Y:S01]  /*4260*/  FSEL R172, R172, RZ, P0 ;  /* 0x000000ffacac7208 */ /* 0x000fe20000000000 */
[----:B------:R-:W-:Y:S04]  /*4270*/  LDSM.16.MT88.4 R140, [R188+0x10000] ;  /* 0x01000000bc8c783b */ /* 0x000fe80000004200 */
[--C-:B------:R-:W-:Y:S01]  /*4280*/  FFMA.FTZ R155, R3, UR5, -R172.reuse ;  /* 0x00000005039b7c23 */ /* 0x100fe200080108ac */
[----:B--2---:R-:W-:Y:S01]  /*4290*/  FMNMX.FTZ R3, R11, R4, !PT ;  /* 0x000000040b037209 */ /* 0x004fe20007810000 */
[--C-:B------:R-:W-:Y:S01]  /*42a0*/  FFMA.FTZ R152, R29, UR5, -R172.reuse ;  /* 0x000000051d987c23 */ /* 0x100fe200080108ac */
[--C-:B------:R-:W-:Y:S01]  /*42b0*/  FFMA.FTZ R151, R31, UR5, -R172.reuse ;  /* 0x000000051f977c23 */ /* 0x100fe200080108ac */
[--C-:B------:R-:W-:Y:S01]  /*42c0*/  FFMA.FTZ R148, R25, UR5, -R172.reuse ;  /* 0x0000000519947c23 */ /* 0x100fe200080108ac */
[C---:B------:R-:W-:Y:S01]  /*42d0*/  FSETP.NEU.FTZ.AND P0, PT, R3.reuse, -INF , PT ;  /* 0xff8000000300780b */ /* 0x040fe20003f1d000 */
[----:B------:R-:W-:Y:S01]  /*42e0*/  FMUL.FTZ R165, R3, UR5 ;  /* 0x0000000503a57c20 */ /* 0x000fe20008410000 */
[----:B------:R-:W-:Y:S01]  /*42f0*/  MUFU.EX2 R155, R155 ;  /* 0x0000009b009b7308 */ /* 0x000fe20000000800 */
[--C-:B------:R-:W-:Y:S01]  /*4300*/  FFMA.FTZ R149, R13, UR5, -R172.reuse ;  /* 0x000000050d957c23 */ /* 0x100fe200080108ac */
[--C-:B------:R-:W-:Y:S01]  /*4310*/  FFMA.FTZ R145, R9, UR5, -R172.reuse ;  /* 0x0000000509917c23 */ /* 0x100fe200080108ac */
[--C-:B------:R-:W-:Y:S01]  /*4320*/  FFMA.FTZ R146, R21, UR5, -R172.reuse ;  /* 0x0000000515927c23 */ /* 0x100fe200080108ac */
[----:B------:R-:W-:Y:S01]  /*4330*/  FSEL R165, R165, RZ, P0 ;  /* 0x000000ffa5a57208 */ /* 0x000fe20000000000 */
[--C-:B------:R-:W-:Y:S01]  /*4340*/  FFMA.FTZ R0, R17, UR5, -R172.reuse ;  /* 0x0000000511007c23 */ /* 0x100fe200080108ac */
[----:B------:R-:W-:Y:S01]  /*4350*/  LDSM.16.MT88.4 R32, [R189+0xc800] ;  /* 0x00c80000bd20783b */ /* 0x000fe20000004200 */
[--C-:B------:R-:W-:Y:S01]  /*4360*/  FFMA.FTZ R156, R167, UR5, -R172.reuse ;  /* 0x00000005a79c7c23 */ /* 0x100fe200080108ac */
[----:B------:R-:W1:Y:S01]  /*4370*/  MUFU.EX2 R152, R152 ;  /* 0x0000009800987308 */ /* 0x000e620000000800 */
[--C-:B------:R-:W-:Y:S01]  /*4380*/  FFMA.FTZ R154, R30, UR5, -R165.reuse ;  /* 0x000000051e9a7c23 */ /* 0x100fe200080108a5 */
[--C-:B------:R-:W-:Y:S01]  /*4390*/  FFMA.FTZ R157, R28, UR5, -R165.reuse ;  /* 0x000000051c9d7c23 */ /* 0x100fe200080108a5 */
[--C-:B------:R-:W-:Y:S01]  /*43a0*/  FFMA.FTZ R153, R26, UR5, -R165.reuse ;  /* 0x000000051a997c23 */ /* 0x100fe200080108a5 */
[--C-:B------:R-:W-:Y:S01]  /*43b0*/  FFMA.FTZ R150, R24, UR5, -R165.reuse ;  /* 0x0000000518967c23 */ /* 0x100fe200080108a5 */
[--C-:B------:R-:W-:Y:S01]  /*43c0*/  FFMA.FTZ R144, R12, UR5, -R165.reuse ;  /* 0x000000050c907c23 */ /* 0x100fe200080108a5 */
[--C-:B------:R-:W-:Y:S01]  /*43d0*/  FFMA.FTZ R134, R8, UR5, -R165.reuse ;  /* 0x0000000508867c23 */ /* 0x100fe200080108a5 */
[----:B------:R-:W2:Y:S01]  /*43e0*/  LDSM.16.MT88.4 R12, [R190+0xc800] ;  /* 0x00c80000be0c783b */ /* 0x000ea20000004200 */
[----:B------:R-:W-:Y:S01]  /*43f0*/  MUFU.EX2 R151, R151 ;  /* 0x0000009700977308 */ /* 0x000fe20000000800 */
[--C-:B------:R-:W-:Y:S01]  /*4400*/  FFMA.FTZ R147, R22, UR5, -R165.reuse ;  /* 0x0000000516937c23 */ /* 0x100fe200080108a5 */
[--C-:B------:R-:W-:Y:S01]  /*4410*/  FFMA.FTZ R135, R18, UR5, -R165.reuse ;  /* 0x0000000512877c23 */ /* 0x100fe200080108a5 */
[----:B------:R-:W4:Y:S01]  /*4420*/  LDSM.16.MT88.4 R8, [R192+0xe800] ;  /* 0x00e80000c008783b */ /* 0x000f220000004200 */
[--C-:B------:R-:W-:Y:S01]  /*4430*/  FFMA.FTZ R158, R163, UR5, -R172.reuse ;  /* 0x00000005a39e7c23 */ /* 0x100fe200080108ac */
[--C-:B------:R-:W-:Y:S01]  /*4440*/  FFMA.FTZ R159, R159, UR5, -R172.reuse ;  /* 0x000000059f9f7c23 */ /* 0x100fe200080108ac */
[--C-:B------:R-:W-:Y:S01]  /*4450*/  FFMA.FTZ R161, R161, UR5, -R172.reuse ;  /* 0x00000005a1a17c23 */ /* 0x100fe200080108ac */
[----:B------:R-:W5:Y:S01]  /*4460*/  LDSM.16.MT88.4 R20, [R189+0xe800] ;  /* 0x00e80000bd14783b */ /* 0x000f620000004200 */
[----:B------:R-:W3:Y:S01]  /*4470*/  MUFU.EX2 R148, R148 ;  /* 0x0000009400947308 */ /* 0x000ee20000000800 */
[----:B-1----:R-:W-:Y:S01]  /*4480*/  F2FP.F16.F32.PACK_AB R116, R152, R155 ;  /* 0x0000009b9874723e */ /* 0x002fe200000000ff */
[--C-:B------:R-:W-:Y:S01]  /*4490*/  FFMA.FTZ R160, R160, UR5, -R165.reuse ;  /* 0x00000005a0a07c23 */ /* 0x100fe200080108a5 */
[----:B------:R-:W1:Y:S01]  /*44a0*/  LDSM.16.MT88.4 R16, [R188+0xe800] ;  /* 0x00e80000bc10783b */ /* 0x000e620000004200 */
[--C-:B------:R-:W-:Y:S01]  /*44b0*/  FFMA.FTZ R163, R210, UR5, -R165.reuse ;  /* 0x00000005d2a37c23 */ /* 0x100fe200080108a5 */
[--C-:B------:R-:W-:Y:S01]  /*44c0*/  FFMA.FTZ R164, R164, UR5, -R165.reuse ;  /* 0x00000005a4a47c23 */ /* 0x100fe200080108a5 */
[--C-:B------:R-:W-:Y:S01]  /*44d0*/  FFMA.FTZ R167, R174, UR5, -R165.reuse ;  /* 0x00000005aea77c23 */ /* 0x100fe200080108a5 */
[----:B------:R-:W-:Y:S01]  /*44e0*/  LDSM.16.MT88.4 R136, [R192+0xc800] ;  /* 0x00c80000c088783b */ /* 0x000fe20000004200 */
[----:B------:R-:W-:Y:S01]  /*44f0*/  MUFU.EX2 R154, R154 ;  /* 0x0000009a009a7308 */ /* 0x000fe20000000800 */
[--C-:B------:R-:W-:Y:S01]  /*4500*/  FFMA.FTZ R174, R175, UR5, -R172.reuse ;  /* 0x00000005afae7c23 */ /* 0x100fe200080108ac */
[--C-:B------:R-:W-:Y:S01]  /*4510*/  FFMA.FTZ R173, R173, UR5, -R172.reuse ;  /* 0x00000005adad7c23 */ /* 0x100fe200080108ac */
[----:B------:R-:W-:Y:S01]  /*4520*/  LDSM.16.MT88.4 R28, [R188+0xc800] ;  /* 0x00c80000bc1c783b */ /* 0x000fe20000004200 */
[--C-:B------:R-:W-:Y:S01]  /*4530*/  FFMA.FTZ R171, R171, UR5, -R172.reuse ;  /* 0x00000005abab7c23 */ /* 0x100fe200080108ac */
[----:B------:R-:W-:Y:S01]  /*4540*/  FFMA.FTZ R172, R169, UR5, -R172 ;  /* 0x00000005a9ac7c23 */ /* 0x000fe200080108ac */
[--C-:B------:R-:W-:Y:S01]  /*4550*/  FFMA.FTZ R169, R170, UR5, -R165.reuse ;  /* 0x00000005aaa97c23 */ /* 0x100fe200080108a5 */
[----:B------:R-:W-:Y:S01]  /*4560*/  LDSM.16.MT88.4 R24, [R190+0xe800] ;  /* 0x00e80000be18783b */ /* 0x000fe20000004200 */
[----:B------:R-:W2:Y:S01]  /*4570*/  MUFU.EX2 R157, R157 ;  /* 0x0000009d009d7308 */ /* 0x000ea20000000800 */
[----:B---3--:R-:W-:Y:S01]  /*4580*/  F2FP.F16.F32.PACK_AB R118, R148, R151 ;  /* 0x000000979476723e */ /* 0x008fe200000000ff */
[--C-:B------:R-:W-:Y:S01]  /*4590*/  FFMA.FTZ R168, R168, UR5, -R165.reuse ;  /* 0x00000005a8a87c23 */ /* 0x100fe200080108a5 */
[--C-:B------:R-:W-:Y:S01]  /*45a0*/  FFMA.FTZ R166, R166, UR5, -R165.reuse ;  /* 0x00000005a6a67c23 */ /* 0x100fe200080108a5 */
[----:B------:R-:W-:Y:S01]  /*45b0*/  FFMA.FTZ R213, R162, UR5, -R165 ;  /* 0x00000005a2d57c23 */ /* 0x000fe200080108a5 */
[----:B------:R-:W-:Y:S01]  /*45c0*/  FADD.FTZ R152, R155, R152 ;  /* 0x000000989b987221 */ /* 0x000fe20000010000 */
[----:B------:R-:W-:-:S02]  /*45d0*/  ISETP.GE.AND P0, PT, R133, 0x2, PT ;  /* 0x000000028500780c */ /* 0x000fc40003f06270 */
[----:B------:R-:W-:Y:S01]  /*45e0*/  MUFU.EX2 R153, R153 ;  /* 0x0000009900997308 */ /* 0x000fe20000000800 */
[----:B------:R-:W-:-:S04]  /*45f0*/  FADD.FTZ R151, R151, R152 ;  /* 0x0000009897977221 */ /* 0x000fc80000010000 */
[----:B------:R-:W-:-:S03]  /*4600*/  FADD.FTZ R148, R148, R151 ;  /* 0x0000009794947221 */ /* 0x000fc60000010000 */
        /* <DEDUP_REMOVED lines=44> */
[C---:B----4-:R-:W-:Y:S05]  /*48d0*/  HMMA.16816.F32 R64, R4.reuse, R8, R64 ;  /* 0x000000080440723c */ /* 0x050fea0000001840 */
[----:B------:R-:W-:Y:S01]  /*48e0*/  MUFU.EX2 R160, R160 ;  /* 0x000000a000a07308 */ /* 0x000fe20000000800 */
[----:B------:R-:W-:Y:S01]  /*48f0*/  HMMA.16816.F32 R68, R4, R10, R68 ;  /* 0x0000000a0444723c */ /* 0x000fe20000001844 */
[----:B------:R-:W4:Y:S05]  /*4900*/  LDSM.16.MT88.4 R8, [R190+0x10800] ;  /* 0x01080000be08783b */ /* 0x000f2a0000004200 */
[C---:B------:R-:W-:Y:S01]  /*4910*/  HMMA.16816.F32 R108, R116.reuse, R110, RZ ;  /* 0x0000006e746c723c */ /* 0x040fe200000018ff */
[----:B------:R-:W2:Y:S05]  /*4920*/  MUFU.EX2 R163, R163 ;  /* 0x000000a300a37308 */ /* 0x000eaa0000000800 */
[----:B------:R-:W-:Y:S03]  /*4930*/  HMMA.16816.F32 R48, R116, R52, RZ ;  /* 0x000000347430723c */ /* 0x000fe600000018ff */
[----:B------:R-:W-:Y:S03]  /*4940*/  MUFU.EX2 R164, R164 ;  /* 0x000000a400a47308 */ /* 0x000fe60000000800 */
[C---:B-----5:R-:W-:Y:S05]  /*4950*/  HMMA.16816.F32 R80, R4.reuse, R20, R80 ;  /* 0x000000140450723c */ /* 0x060fea0000001850 */
[----:B------:R-:W5:Y:S01]  /*4960*/  MUFU.EX2 R167, R167 ;  /* 0x000000a700a77308 */ /* 0x000f620000000800 */
[C---:B------:R-:W-:Y:S01]  /*4970*/  HMMA.16816.F32 R84, R4.reuse, R22, R84 ;  /* 0x000000160454723c */ /* 0x040fe20000001854 */
[----:B------:R-:W2:Y:S05]  /*4980*/  LDSM.16.MT88.4 R20, [R189+0x10800] ;  /* 0x01080000bd14783b */ /* 0x000eaa0000004200 */
[C---:B-1----:R-:W-:Y:S01]  /*4990*/  HMMA.16816.F32 R88, R4.reuse, R16, R88 ;  /* 0x000000100458723c */ /* 0x042fe20000001858 */
[----:B------:R-:W-:Y:S05]  /*49a0*/  MUFU.EX2 R174, R174 ;  /* 0x000000ae00ae7308 */ /* 0x000fea0000000800 */
[----:B------:R-:W-:Y:S01]  /*49b0*/  HMMA.16816.F32 R92, R4, R18, R92 ;  /* 0x00000012045c723c */ /* 0x000fe2000000185c */
[----:B------:R-:W1:Y:S02]  /*49c0*/  LDSM.16.MT88.4 R16, [R188+0x10800] ;  /* 0x01080000bc10783b */ /* 0x000e640000004200 */
[----:B------:R-:W5:Y:S03]  /*49d0*/  MUFU.EX2 R173, R173 ;  /* 0x000000ad00ad7308 */ /* 0x000f660000000800 */
[----:B------:R-:W-:Y:S05]  /*49e0*/  HMMA.16816.F32 R52, R116, R54, RZ ;  /* 0x000000367434723c */ /* 0x000fea00000018ff */
[----:B------:R-:W-:Y:S01]  /*49f0*/  MUFU.EX2 R171, R171 ;  /* 0x000000ab00ab7308 */ /* 0x000fe20000000800 */
[C---:B---3--:R-:W-:Y:S06]  /*4a00*/  HMMA.16816.F32 R96, R4.reuse, R12, R96 ;  /* 0x0000000c0460723c */ /* 0x048fec0000001860 */
[C---:B------:R-:W-:Y:S01]  /*4a10*/  HMMA.16816.F32 R100, R4.reuse, R14, R100 ;  /* 0x0000000e0464723c */ /* 0x040fe20000001864 */
[----:B------:R-:W3:Y:S01]  /*4a20*/  LDSM.16.MT88.4 R12, [R189+0xd000] ;  /* 0x00d00000bd0c783b */ /* 0x000ee20000004200 */
[----:B------:R-:W-:Y:S04]  /*4a30*/  MUFU.EX2 R172, R172 ;  /* 0x000000ac00ac7308 */ /* 0x000fe80000000800 */
        /* <DEDUP_REMOVED lines=51> */
[C---:B----4-:R-:W-:Y:S06]  /*4d70*/  HMMA.16816.F32 R80, R4.reuse, R8, R80 ;  /* 0x000000080450723c */ /* 0x050fec0000001850 */
[C---:B------:R-:W-:Y:S01]  /*4d80*/  HMMA.16816.F32 R84, R4.reuse, R10, R84 ;  /* 0x0000000a0454723c */ /* 0x040fe20000001854 */
[----:B------:R-:W4:Y:S05]  /*4d90*/  LDSM.16.MT88.4 R8, [R189+0x11000] ;  /* 0x01100000bd08783b */ /* 0x000f2a0000004200 */
[C---:B--2---:R-:W-:Y:S06]  /*4da0*/  HMMA.16816.F32 R88, R4.reuse, R20, R88 ;  /* 0x000000140458723c */ /* 0x044fec0000001858 */
[C---:B------:R-:W-:Y:S01]  /*4db0*/  HMMA.16816.F32 R92, R4.reuse, R22, R92 ;  /* 0x00000016045c723c */ /* 0x040fe2000000185c */
[----:B------:R-:W2:Y:S05]  /*4dc0*/  LDSM.16.MT88.4 R20, [R188+0x11000] ;  /* 0x01100000bc14783b */ /* 0x000eaa0000004200 */
[C---:B-1----:R-:W-:Y:S06]  /*4dd0*/  HMMA.16816.F32 R96, R4.reuse, R16, R96 ;  /* 0x000000100460723c */ /* 0x042fec0000001860 */
[C---:B------:R-:W-:Y:S01]  /*4de0*/  HMMA.16816.F32 R100, R4.reuse, R18, R100 ;  /* 0x000000120464723c */ /* 0x040fe20000001864 */
[----:B------:R-:W1:Y:S05]  /*4df0*/  LDSM.16.MT88.4 R16, [R192+0xd800] ;  /* 0x00d80000c010783b */ /* 0x000e6a0000004200 */
[C---:B---3--:R-:W-:Y:S06]  /*4e00*/  HMMA.16816.F32 R104, R4.reuse, R12, R104 ;  /* 0x0000000c0468723c */ /* 0x048fec0000001868 */
[C---:B------:R-:W-:Y:S01]  /*4e10*/  HMMA.16816.F32 R108, R4.reuse, R14, R108 ;  /* 0x0000000e046c723c */ /* 0x040fe2000000186c */
[----:B------:R-:W3:Y:S05]  /*4e20*/  LDSM.16.MT88.4 R12, [R190+0xd800] ;  /* 0x00d80000be0c783b */ /* 0x000eea0000004200 */
        /* <DEDUP_REMOVED lines=54> */
[C---:B-1----:R-:W-:Y:S06]  /*5190*/  HMMA.16816.F32 R104, R4.reuse, R16, R104 ;  /* 0x000000100468723c */ /* 0x042fec0000001868 */
[C---:B------:R-:W-:Y:S06]  /*51a0*/  HMMA.16816.F32 R108, R4.reuse, R18, R108 ;  /* 0x00000012046c723c */ /* 0x040fec000000186c */
[C---:B---3--:R-:W-:Y:S06]  /*51b0*/  HMMA.16816.F32 R124, R4.reuse, R12, R124 ;  /* 0x0000000c047c723c */ /* 0x048fec000000187c */
[C---:B------:R-:W-:Y:S06]  /*51c0*/  HMMA.16816.F32 R112, R4.reuse, R14, R112 ;  /* 0x0000000e0470723c */ /* 0x040fec0000001870 */
[C---:B----4-:R-:W-:Y:S06]  /*51d0*/  HMMA.16816.F32 R120, R4.reuse, R8, R120 ;  /* 0x000000080478723c */ /* 0x050fec0000001878 */
[----:B------:R-:W-:Y:S01]  /*51e0*/  HMMA.16816.F32 R116, R4, R10, R116 ;  /* 0x0000000a0474723c */ /* 0x000fe20000001874 */
[----:B------:R-:W-:-:S08]  /*51f0*/  NOP ;  /* 0x0000000000007918 */ /* 0x000fd00000000000 */
[----:B------:R-:W-:-:S15]  /*5200*/  @!P0 BRA `(.L_x_3388) ;  /* 0x0000002c00fc8947 */ /* 0x000fde0003800000 */
[----:B------:R-:W-:Y:S01]  /*5210*/  IMAD.U32 R210, R2, -0x40, RZ ;  /* 0xffffffc002d27824 */ /* 0x000fe200078e00ff */
[----:B------:R-:W-:Y:S01]  /*5220*/  ULDC.64 UR4, c[0x0][0x250] ;  /* 0x0000940000047ab9 */ /* 0x000fe20000000a00 */
[----:B------:R-:W-:Y:S01]  /*5230*/  VIADD R212, R133, 0xfffffffe ;  /* 0xfffffffe85d47836 */ /* 0x000fe20000000000 */
[----:B------:R-:W-:Y:S01]  /*5240*/  MOV R0, R3 ;  /* 0x0000000300007202 */ /* 0x000fe20000000f00 */
[----:B------:R-:W-:Y:S01]  /*5250*/  ULDC UR6, c[0x0][0x24c] ;  /* 0x0000930000067ab9 */ /* 0x000fe20000000800 */
[----:B------:R-:W-:Y:S01]  /*5260*/  MOV R133, R132 ;  /* 0x0000008400857202 */ /* 0x000fe20000000f00 */
[----:B------:R-:W-:Y:S01]  /*5270*/  ULDC UR9, c[0x0][0x248] ;  /* 0x0000920000097ab9 */ /* 0x000fe20000000800 */
[----:B------:R-:W-:Y:S01]  /*5280*/  SHF.R.S32.HI R211, RZ, 0x1f, R210 ;  /* 0x0000001fffd37819 */ /* 0x000fe200000114d2 */
[----:B------:R-:W-:Y:S02]  /*5290*/  USHF.L.U64.HI UR10, UR4, 0x5, UR5 ;  /* 0x00000005040a7899 */ /* 0x000fe40008010205 */
[----:B------:R-:W-:-:S02]  /*52a0*/  USHF.L.U32 UR11, UR4, 0x5, URZ ;  /* 0x00000005040b7899 */ /* 0x000fc4000800063f */
[----:B------:R-:W-:Y:S02]  /*52b0*/  USHF.L.U64.HI UR6, UR9, 0x5, UR6 ;  /* 0x0000000509067899 */ /* 0x000fe40008010206 */
[----:B------:R-:W-:Y:S01]  /*52c0*/  USHF.L.U32 UR5, UR9, 0x5, URZ ;  /* 0x0000000509057899 */ /* 0x000fe2000800063f */
[----:B------:R-:W-:-:S11]  /*52d0*/  ULDC UR4, c[0x0][0x2ec] ;  /* 0x0000bb0000047ab9 */ /* 0x000fd60000000800 */
.L_x_3392:
[----:B------:R-:W-:Y:S04]  /*52e0*/  DEPBAR.LE SB0, 0x0 ;  /* 0x000080000000791a */ /* 0x000fe80000000000 */
[----:B------:R-:W-:Y:S01]  /*52f0*/  BAR.SYNC.DEFER_BLOCKING 0x0 ;  /* 0x0000000000007b1d */ /* 0x000fe20000010000 */
[----:B------:R-:W-:Y:S02]  /*5300*/  MOV R10, R210 ;  /* 0x000000d2000a7202 */ /* 0x000fe40000000f00 */
[----:B------:R-:W-:Y:S03]  /*5310*/  MOV R2, R211 ;  /* 0x000000d300027202 */ /* 0x000fe60000000f00 */
[----:B------:R-:W-:Y:S05]  /*5320*/  @!P6 BRA `(.L_x_3389) ;  /* 0x0000000000f4e947 */ /* 0x000fea0003800000 */
[----:B------:R-:W1:Y:S02]  /*5330*/  LDC R6, c[0x0][0x380] ;  /* 0x0000e000ff067b82 */ /* 0x000e640000000800 */
[-C--:B-1----:R-:W-:Y:S04]  /*5340*/  IABS R2, R6.reuse ;  /* 0x0000000600027213 */ /* 0x082fe80000000000 */
[----:B------:R-:W1:Y:S10]  /*5350*/  I2F.RP R7, R2 ;  /* 0x0000000200077306 */ /* 0x000e740000209400 */
[----:B-1----:R-:W1:Y:S02]  /*5360*/  MUFU.RCP R3, R7 ;  /* 0x0000000700037308 */ /* 0x002e640000001000 */
[----:B-1----:R-:W-:Y:S01]  /*5370*/  VIADD R12, R3, 0xffffffe ;  /* 0x0ffffffe030c7836 */ /* 0x002fe20000000000 */
[----:B------:R-:W-:Y:S07]  /*5380*/  SHF.L.U32 R3, R212, 0x6, RZ ;  /* 0x00000006d4037819 */ /* 0x000fee00000006ff */
[----:B------:R-:W1:Y:S01]  /*5390*/  F2I.FTZ.U32.TRUNC.NTZ R13, R12 ;  /* 0x0000000c000d7305 */ /* 0x000e62000021f000 */
[----:B------:R-:W-:Y:S01]  /*53a0*/  IABS R4, R3 ;  /* 0x0000000300047213 */ /* 0x000fe20000000000 */
[C---:B------:R-:W-:Y:S01]  /*53b0*/  VIADD R11, R3.reuse, 0x40 ;  /* 0x00000040030b7836 */ /* 0x040fe20000000000 */
[-C--:B------:R-:W-:Y:S04]  /*53c0*/  LOP3.LUT R3, R3, R6.reuse, RZ, 0x3c, !PT ;  /* 0x0000000603037212 */ /* 0x080fe800078e3cff */
[----:B------:R-:W-:Y:S02]  /*53d0*/  IABS R8, R11 ;  /* 0x0000000b00087213 */ /* 0x000fe40000000000 */
[----:B------:R-:W-:Y:S02]  /*53e0*/  ISETP.GE.AND P0, PT, R3, RZ, PT ;  /* 0x000000ff0300720c */ /* 0x000fe40003f06270 */
[----:B------:R-:W-:Y:S01]  /*53f0*/  LOP3.LUT R11, R11, R6, RZ, 0x3c, !PT ;  /* 0x000000060b0b7212 */ /* 0x000fe200078e3cff */
[--C-:B-1----:R-:W-:Y:S03]  /*5400*/  IMAD.MOV R5, RZ, RZ, -R13.reuse ;  /* 0x000000ffff057224 */ /* 0x102fe600078e0a0d */
[----:B------:R-:W-:Y:S01]  /*5410*/  ISETP.GE.AND P2, PT, R11, RZ, PT ;  /* 0x000000ff0b00720c */ /* 0x000fe20003f46270 */
[----:B------:R-:W-:Y:S02]  /*5420*/  IMAD.MOV.U32 R12, RZ, RZ, RZ ;  /* 0x000000ffff0c7224 */ /* 0x000fe400078e00ff */
[----:B------:R-:W-:Y:S04]  /*5430*/  IMAD R5, R5, R2, RZ ;  /* 0x0000000205057224 */ /* 0x000fe800078e02ff */
[----:B------:R-:W-:Y:S06]  /*5440*/  IMAD.HI.U32 R5, R13, R5, R12 ;  /* 0x000000050d057227 */ /* 0x000fec00078e000c */
[C---:B------:R-:W-:Y:S04]  /*5450*/  IMAD.HI.U32 R9, R5.reuse, R4, RZ ;  /* 0x0000000405097227 */ /* 0x040fe800078e00ff */
[----:B------:R-:W-:Y:S01]  /*5460*/  IMAD.HI.U32 R10, R5, R8, RZ ;  /* 0x00000008050a7227 */ /* 0x000fe200078e00ff */
[C---:B------:R-:W-:Y:S03]  /*5470*/  IADD3 R5, -R9.reuse, RZ, RZ ;  /* 0x000000ff09057210 */ /* 0x040fe60007ffe1ff */
[----:B------:R-:W-:Y:S02]  /*5480*/  IMAD.MOV R7, RZ, RZ, -R10 ;  /* 0x000000ffff077224 */ /* 0x000fe400078e0a0a */
[C---:B------:R-:W-:Y:S02]  /*5490*/  IMAD R4, R2.reuse, R5, R4 ;  /* 0x0000000502047224 */ /* 0x040fe400078e0204 */
[C---:B------:R-:W-:Y:S03]  /*54a0*/  IMAD R8, R2.reuse, R7, R8 ;  /* 0x0000000702087224 */ /* 0x040fe600078e0208 */
[C---:B------:R-:W-:Y:S02]  /*54b0*/  ISETP.GT.U32.AND P1, PT, R2.reuse, R4, PT ;  /* 0x000000040200720c */ /* 0x040fe40003f24070 */
[----:B------:R-:W-:Y:S11]  /*54c0*/  ISETP.GT.U32.AND P3, PT, R2, R8, PT ;  /* 0x000000080200720c */ /* 0x000ff60003f64070 */
[----:B------:R-:W-:Y:S02]  /*54d0*/  @!P1 IMAD.IADD R4, R4, 0x1, -R2 ;  /* 0x0000000104049824 */ /* 0x000fe400078e0a02 */
[-C--:B------:R-:W-:Y:S01]  /*54e0*/  @!P3 IADD3 R8, R8, -R2.reuse, RZ ;  /* 0x800000020808b210 */ /* 0x080fe20007ffe0ff */
[----:B------:R-:W-:Y:S01]  /*54f0*/  @!P1 VIADD R9, R9, 0x1 ;  /* 0x0000000109099836 */ /* 0x000fe20000000000 */
[----:B------:R-:W-:Y:S01]  /*5500*/  ISETP.NE.AND P1, PT, R6, RZ, PT ;  /* 0x000000ff0600720c */ /* 0x000fe20003f25270 */
[----:B------:R-:W-:Y:S01]  /*5510*/  @!P3 VIADD R10, R10, 0x1 ;  /* 0x000000010a0ab836 */ /* 0x000fe20000000000 */
[-C--:B------:R-:W-:Y:S02]  /*5520*/  ISETP.GE.U32.AND P4, PT, R4, R2.reuse, PT ;  /* 0x000000020400720c */ /* 0x080fe40003f86070 */
[----:B------:R-:W-:Y:S01]  /*5530*/  ISETP.GE.U32.AND P5, PT, R8, R2, PT ;  /* 0x000000020800720c */ /* 0x000fe20003fa6070 */
[----:B------:R-:W1:Y:S01]  /*5540*/  LDC.64 R4, c[0x0][0x250] ;  /* 0x00009400ff047b82 */ /* 0x000e620000000a00 */
[----:B------:R-:W-:Y:S09]  /*5550*/  LOP3.LUT R2, RZ, R6, RZ, 0x33, !PT ;  /* 0x00000006ff027212 */ /* 0x000ff200078e33ff */
[----:B------:R-:W-:Y:S02]  /*5560*/  @P4 IADD3 R9, R9, 0x1, RZ ;  /* 0x0000000109094810 */ /* 0x000fe40007ffe0ff */
[----:B------:R-:W-:Y:S03]  /*5570*/  @P5 VIADD R10, R10, 0x1 ;  /* 0x000000010a0a5836 */ /* 0x000fe60000000000 */
[----:B------:R-:W-:Y:S02]  /*5580*/  @!P0 IMAD.MOV R9, RZ, RZ, -R9 ;  /* 0x000000ffff098224 */ /* 0x000fe400078e0a09 */
[----:B------:R-:W-:Y:S03]  /*5590*/  @!P2 IADD3 R10, -R10, RZ, RZ ;  /* 0x000000ff0a0aa210 */ /* 0x000fe60007ffe1ff */
[C---:B------:R-:W-:Y:S02]  /*55a0*/  SEL R3, R2.reuse, R9, !P1 ;  /* 0x0000000902037207 */ /* 0x040fe40004800000 */
[----:B------:R-:W-:Y:S02]  /*55b0*/  SEL R9, R2, R10, !P1 ;  /* 0x0000000a02097207 */ /* 0x000fe40004800000 */
[-C--:B------:R-:W-:Y:S02]  /*55c0*/  LEA R14, P1, R3, R206.reuse, 0x2 ;  /* 0x000000ce030e7211 */ /* 0x080fe400078210ff */
[----:B------:R-:W-:Y:S02]  /*55d0*/  LEA R12, P0, R9, R206, 0x2 ;  /* 0x000000ce090c7211 */ /* 0x000fe400078010ff */
[-C--:B------:R-:W-:Y:S02]  /*55e0*/  LEA.HI.X.SX32 R15, R3, R207.reuse, 0x2, P1 ;  /* 0x000000cf030f7211 */ /* 0x080fe400008f16ff */
[C---:B------:R-:W-:Y:S01]  /*55f0*/  LEA.HI.X.SX32 R13, R9.reuse, R207, 0x2, P0 ;  /* 0x000000cf090d7211 */ /* 0x040fe200000f16ff */
[----:B------:R-:W-:Y:S02]  /*5600*/  IMAD.IADD R9, R9, 0x1, -R3 ;  /* 0x0000000109097824 */ /* 0x000fe400078e0a03 */
[----:B------:R-:W2:Y:S01]  /*5610*/  LDG.E R7, desc[UR12][R14.64] ;  /* 0x0000000c0e077981 */ /* 0x000ea2000c1e1900 */
[----:B------:R-:W3:Y:S01]  /*5620*/  LDC.64 R2, c[0x0][0x238] ;  /* 0x00008e00ff027b82 */ /* 0x000ee20000000a00 */
[----:B------:R-:W-:Y:S02]  /*5630*/  IMAD R9, R9, R6, -0x40 ;  /* 0xffffffc009097424 */ /* 0x000fe400078e0206 */
[----:B------:R-:W2:Y:S03]  /*5640*/  LDG.E R8, desc[UR12][R12.64] ;  /* 0x0000000c0c087981 */ /* 0x000ea6000c1e1900 */
        /* <DEDUP_REMOVED lines=11> */
.L_x_3389:
[C---:B------:R-:W-:Y:S04]  /*5700*/  LEA R200, P0, R10.reuse, R200, 0x1 ;  /* 0x000000c80ac87211 */ /* 0x040fe800078008ff */
[----:B------:R-:W-:Y:S02]  /*5710*/  LEA.HI.X R201, R10, R201, R2, 0x1, P0 ;  /* 0x000000c90ac97211 */ /* 0x000fe400000f0c02 */
[----:B------:R-:W-:Y:S03]  /*5720*/  IADD3 R216, P0, R200, UR11, RZ ;  /* 0x0000000bc8d87c10 */ /* 0x000fe6000ff1e0ff */
[----:B------:R-:W-:Y:S01]  /*5730*/  @!PT LDS RZ, [RZ] ;  /* 0x00000000fffff984 */ /* 0x000fe20000000800 */
[----:B------:R-:W-:Y:S01]  /*5740*/  @!PT LDS RZ, [RZ] ;  /* 0x00000000fffff984 */ /* 0x000fe20000000800 */
[----:B------:R-:W-:Y:S01]  /*5750*/  @!PT LDS RZ, [RZ] ;  /* 0x00000000fffff984 */ /* 0x000fe20000000800 */
[----:B------:R1:W-:Y:S01]  /*5760*/  LDGSTS.E.BYPASS.LTC128B.128 [R203+0xc000], desc[UR12][R200.64] ;  /* 0x0c000000c8cb7fae */ /* 0x0003e2000b901d4c */
[----:B------:R-:W-:Y:S02]  /*5770*/  IADD3.X R217, R201, UR10, RZ, P0, !PT ;  /* 0x0000000ac9d97c10 */ /* 0x000fe400087fe4ff */
[----:B------:R-:W-:Y:S01]  /*5780*/  IADD3 R134, P0, R216, UR11, RZ ;  /* 0x0000000bd8867c10 */ /* 0x000fe2000ff1e0ff */
[----:B------:R1:W-:Y:S03]  /*5790*/  LDGSTS.E.BYPASS.LTC128B.128 [R203+0xe000], desc[UR12][R200.64+0x80] ;  /* 0x0e000080c8cb7fae */ /* 0x0003e6000b901d4c */
[----:B------:R-:W-:Y:S01]  /*57a0*/  IADD3.X R135, R217, UR10, RZ, P0, !PT ;  /* 0x0000000ad9877c10 */ /* 0x000fe200087fe4ff */
[----:B------:R1:W-:Y:S01]  /*57b0*/  LDGSTS.E.BYPASS.LTC128B.128 [R203+0x10000], desc[UR12][R200.64+0x100] ;  /* 0x10000100c8cb7fae */ /* 0x0003e2000b901d4c */
[----:B------:R-:W-:Y:S03]  /*57c0*/  IADD3 R2, P0, R134, UR11, RZ ;  /* 0x0000000b86027c10 */ /* 0x000fe6000ff1e0ff */
[----:B------:R1:W-:Y:S01]  /*57d0*/  LDGSTS.E.BYPASS.LTC128B.128 [R203+0xc800], desc[UR12][R216.64] ;  /* 0x0c800000d8cb7fae */ /* 0x0003e2000b901d4c */
[----:B------:R-:W-:Y:S02]  /*57e0*/  IADD3.X R3, R135, UR10, RZ, P0, !PT ;  /* 0x0000000a87037c10 */ /* 0x000fe400087fe4ff */
[----:B------:R-:W-:Y:S01]  /*57f0*/  ISETP.GE.AND P0, PT, R212, 0x1, PT ;  /* 0x00000001d400780c */ /* 0x000fe20003f06270 */
        /* <DEDUP_REMOVED lines=195> */
[----:B------:R-:W-:Y:S03]  /*6430*/  IADD3 R135, -R138, RZ, RZ ;  /* 0x000000ff8a877210 */ /* 0x000fe60007ffe1ff */
[----:B------:R-:W-:Y:S02]  /*6440*/  IMAD.MOV R137, RZ, RZ, -R140 ;  /* 0x000000ffff897224 */ /* 0x000fe400078e0a8c */
[C---:B------:R-:W-:Y:S02]  /*6450*/  IMAD R134, R2.reuse, R135, R134 ;  /* 0x0000008702867224 */ /* 0x040fe400078e0286 */
[C---:B------:R-:W-:Y:S01]  /*6460*/  IMAD R136, R2.reuse, R137, R136 ;  /* 0x0000008902887224 */ /* 0x040fe200078e0288 */
[----:B------:R-:W-:Y:S02]  /*6470*/  LOP3.LUT R137, RZ, R132, RZ, 0x33, !PT ;  /* 0x00000084ff897212 */ /* 0x000fe400078e33ff */
        /* <DEDUP_REMOVED lines=9> */
[----:B------:R-:W1:Y:S10]  /*6510*/  LDC R134, c[0x0][0x24c] ;  /* 0x00009300ff867b82 */ /* 0x000e740000000800 */
        /* <DEDUP_REMOVED lines=14> */
[----:B------:R-:W2:Y:S02]  /*6600*/  LDG.E R136, desc[UR12][R142.64] ;  /* 0x0000000c8e887981 */ /* 0x000ea4000c1e1900 */
[C---:B------:R-:W-:Y:S01]  /*6610*/  IMAD.WIDE.U32 R140, R132.reuse, UR9, RZ ;  /* 0x00000009848c7c25 */ /* 0x040fe2000f8e00ff */
[----:B------:R-:W-:Y:S05]  /*6620*/  SHF.R.S32.HI R137, RZ, 0x1f, R132 ;  /* 0x0000001fff897819 */ /* 0x000fea0000011484 */
[----:B------:R-:W-:Y:S04]  /*6630*/  IMAD R137, R137, UR9, RZ ;  /* 0x0000000989897c24 */ /* 0x000fe8000f8e02ff */
[----:B-1----:R-:W-:Y:S04]  /*6640*/  IMAD R137, R132, R134, R137 ;  /* 0x0000008684897224 */ /* 0x002fe800078e0289 */
[----:B------:R-:W-:Y:S01]  /*6650*/  IMAD.IADD R141, R141, 0x1, R137 ;  /* 0x000000018d8d7824 */ /* 0x000fe200078e0289 */
[----:B--2---:R-:W-:Y:S04]  /*6660*/  IADD3 R135, -R136, R135, RZ ;  /* 0x0000008788877210 */ /* 0x004fe80007ffe1ff */
[----:B------:R-:W-:Y:S01]  /*6670*/  SHF.R.S32.HI R139, RZ, 0x1f, R135 ;  /* 0x0000001fff8b7819 */ /* 0x000fe20000011487 */
[-C--:B---3--:R-:W-:Y:S04]  /*6680*/  IMAD.WIDE.U32 R140, R135, R2.reuse, R140 ;  /* 0x00000002878c7225 */ /* 0x088fe800078e008c */
[----:B------:R-:W-:Y:S04]  /*6690*/  IMAD R132, R139, R2, RZ ;  /* 0x000000028b847224 */ /* 0x000fe800078e02ff */
[----:B------:R-:W-:Y:S05]  /*66a0*/  IMAD R132, R135, R3, R132 ;  /* 0x0000000387847224 */ /* 0x000fea00078e0284 */
[----:B------:R-:W-:Y:S07]  /*66b0*/  IADD3 R132, R141, R132, RZ ;  /* 0x000000848d847210 */ /* 0x000fee0007ffe0ff */
.L_x_3391:
        /* <DEDUP_REMOVED lines=14> */
[----:B------:R-:W-:Y:S03]  /*67a0*/  IADD3.X R3, R135, UR6, RZ, P0, !PT ;  /* 0x0000000687037c10 */ /* 0x000fe600087fe4ff */
        /* <DEDUP_REMOVED lines=9> */
.L_x_3390:
[----:B-1----:R-:W-:Y:S01]  /*6840*/  FMNMX.FTZ R2, R4, R133, !PT ;  /* 0x0000008504027209 */ /* 0x002fe20007810000 */
        /* <DEDUP_REMOVED lines=411> */
.L_x_3388:
        /* <DEDUP_REMOVED lines=23> */
[----:B------:R-:W-:Y:S02]  /*8370*/  LOP3.LUT R11, R8, 0x3ffffffc, RZ, 0xc0, !PT ;  /* 0x3ffffffc080b7812 */ /* 0x000fe400078ec0ff */
[----:B------:R-:W-:Y:S02]  /*8380*/  LOP3.LUT R9, R9, 0xfffffff8, RZ, 0xc0, !PT ;  /* 0xfffffff809097812 */ /* 0x000fe400078ec0ff */
[----:B------:R-:W-:Y:S02]  /*8390*/  SHF.R.S32.HI R8, RZ, 0x5, R7 ;  /* 0x00000005ff087819 */ /* 0x000fe40000011407 */
[----:B------:R-:W-:Y:S01]  /*83a0*/  IADD3 R9, R10, -R9, RZ ;  /* 0x800000090a097210 */ /* 0x000fe20007ffe0ff */
[----:B------:R-:W2:Y:S01]  /*83b0*/  @P4 MUFU.RCP R5, R4 ;  /* 0x0000000400054308 */ /* 0x000ea20000001000 */
[----:B------:R-:W-:-:S02]  /*83c0*/  IADD3 R11, -R11, R0, RZ ;  /* 0x000000000b0b7210 */ /* 0x000fc40007ffe1ff */
[C---:B------:R-:W-:Y:S02]  /*83d0*/  SHF.L.U32 R10, R9.reuse, 0x6, RZ ;  /* 0x00000006090a7819 */ /* 0x040fe400000006ff */
[----:B------:R-:W-:Y:S02]  /*83e0*/  LOP3.LUT R12, R9, 0x1, RZ, 0xc0, !PT ;  /* 0x00000001090c7812 */ /* 0x000fe400078ec0ff */
[----:B------:R-:W-:Y:S01]  /*83f0*/  LOP3.LUT R10, R10, 0x1c0, RZ, 0xc0, !PT ;  /* 0x000001c00a0a7812 */ /* 0x000fe200078ec0ff */
[----:B------:R-:W-:Y:S01]  /*8400*/  @P4 MUFU.LG2 R4, R4 ;  /* 0x0000000400044308 */ /* 0x000fe20000000c00 */
[----:B------:R-:W-:Y:S01]  /*8410*/  LEA R11, R8, R11, 0x9 ;  /* 0x0000000b080b7211 */ /* 0x000fe200078e48ff */
[----:B-1----:R-:W-:Y:S01]  /*8420*/  FMUL.FTZ R131, R6, R131 ;  /* 0x0000008306837220 */ /* 0x002fe20000410000 */
[----:B------:R-:W-:Y:S01]  /*8430*/  LEA.HI R10, R10, R10, RZ, 0x1d ;  /* 0x0000000a0a0a7211 */ /* 0x000fe200078fe8ff */
[----:B------:R-:W-:Y:S01]  /*8440*/  FMUL.FTZ R130, R6, R130 ;  /* 0x0000008206827220 */ /* 0x000fe20000410000 */
[----:B------:R-:W-:Y:S01]  /*8450*/  ISETP.NE.U32.AND P0, PT, R12, 0x1, PT ;  /* 0x000000010c00780c */ /* 0x000fe20003f05070 */
[C---:B------:R-:W-:Y:S01]  /*8460*/  FMUL.FTZ R39, R6.reuse, R39 ;  /* 0x0000002706277220 */ /* 0x040fe20000410000 */
[----:B------:R-:W-:Y:S01]  /*8470*/  LEA R10, R11, R10, 0x1 ;  /* 0x0000000a0b0a7211 */ /* 0x000fe200078e08ff */
[----:B------:R-:W-:Y:S01]  /*8480*/  FMUL.FTZ R38, R6, R38 ;  /* 0x0000002606267220 */ /* 0x000fe20000410000 */
[----:B------:R-:W-:Y:S01]  /*8490*/  R2P PR, R9, 0x6 ;  /* 0x0000000609007804 */ /* 0x000fe20000000000 */
[C---:B--2---:R-:W-:Y:S01]  /*84a0*/  FMUL.FTZ R128, R5.reuse, R128 ;  /* 0x0000008005807220 */ /* 0x044fe20000410000 */
[----:B------:R-:W-:Y:S01]  /*84b0*/  MOV R9, 0x20 ;  /* 0x0000002000097802 */ /* 0x000fe20000000f00 */
[C---:B------:R-:W-:Y:S01]  /*84c0*/  FMUL.FTZ R129, R5.reuse, R129 ;  /* 0x0000008105817220 */ /* 0x040fe20000410000 */
        /* <DEDUP_REMOVED lines=184> */
[----:B------:R-:W-:Y:S01]  /*9050*/  ULDC.U8 UR4, c[0x0][0x3d8] ;  /* 0x0000f60000047ab9 */ /* 0x000fe20000000000 */
[----:B------:R-:W-:Y:S01]  /*9060*/  MOV R12, 0x7f800000 ;  /* 0x7f800000000c7802 */ /* 0x000fe20000000f00 */
[----:B--2---:R-:W-:Y:S01]  /*9070*/  @P3 FMUL.FTZ R14, R14, 0.69314718246459960938 ;  /* 0x3f3172180e0e3820 */ /* 0x004fe20000410000 */
[----:B------:R-:W-:Y:S01]  /*9080*/  STS [R25+0x2400], R94 ;  /* 0x0024005e19007388 */ /* 0x000fe20000000800 */
[----:B------:R-:W-:-:S02]  /*9090*/  F2FP.F16.F32.PACK_AB R6, R119, R6 ;  /* 0x000000067706723e */ /* 0x000fc400000000ff */
[----:B------:R-:W-:Y:S01]  /*90a0*/  ISETP.NE.AND P1, PT, RZ, UR4, PT ;  /* 0x00000004ff007c0c */ /* 0x000fe2000bf25270 */
        /* <DEDUP_REMOVED lines=8> */
[----:B--2---:R-:W-:-:S03]  /*9130*/  MOV R11, 0x7f800000 ;  /* 0x7f800000000b7802 */ /* 0x004fc60000000f00 */
[----:B------:R-:W-:Y:S04]  /*9140*/  STS [R17+0x4000], R124 ;  /* 0x0040007c11007388 */ /* 0x000fe80000000800 */
[----:B------:R1:W-:Y:S01]  /*9150*/  STS [R17+0x4400], R126 ;  /* 0x0044007e11007388 */ /* 0x0003e20000000800 */
[----:B----4-:R-:W-:-:S03]  /*9160*/  @P4 FMUL.FTZ R13, R4, 0.69314718246459960938 ;  /* 0x3f317218040d4820 */ /* 0x010fc60000410000 */
[----:B------:R-:W-:Y:S04]  /*9170*/  STS [R19+0x4000], R112 ;  /* 0x0040007013007388 */ /* 0x000fe80000000800 */
[----:B------:R-:W-:Y:S04]  /*9180*/  STS [R19+0x4400], R114 ;  /* 0x0044007213007388 */ /* 0x000fe80000000800 */
[----:B------:R-:W-:Y:S04]  /*9190*/  STS [R21+0x4000], R120 ;  /* 0x0040007815007388 */ /* 0x000fe80000000800 */
[----:B------:R-:W-:Y:S01]  /*91a0*/  STS [R21+0x4400], R122 ;  /* 0x0044007a15007388 */ /* 0x000fe20000000800 */
[----:B-----5:R-:W2:Y:S03]  /*91b0*/  @P4 LDC R9, c[0x0][0x2e8] ;  /* 0x0000ba00ff094b82 */ /* 0x020ea60000000800 */
[----:B------:R-:W-:Y:S04]  /*91c0*/  STS [R25+0x4000], R5 ;  /* 0x0040000519007388 */ /* 0x000fe80000000800 */
[----:B------:R4:W-:Y:S01]  /*91d0*/  STS [R25+0x4400], R6 ;  /* 0x0044000619007388 */ /* 0x0009e20000000800 */
[----:B-1----:R-:W-:-:S04]  /*91e0*/  @P0 IMAD.WIDE.U32 R16, R202, R22, RZ ;  /* 0x00000016ca100225 */ /* 0x002fc800078e00ff */
[----:B------:R-:W-:Y:S01]  /*91f0*/  @P0 IMAD R23, R202, R23, R17 ;  /* 0x00000017ca170224 */ /* 0x000fe200078e0211 */
[----:B----4-:R-:W-:Y:S01]  /*9200*/  @P0 MOV R6, R16 ;  /* 0x0000001000060202 */ /* 0x010fe20000000f00 */
[----:B---3--:R-:W-:Y:S06]  /*9210*/  @P0 BRA `(.L_x_3393) ;  /* 0x0000000000200947 */ /* 0x008fec0003800000 */
[----:B------:R-:W1:Y:S01]  /*9220*/  S2R R15, SR_CTAID.Y ;  /* 0x00000000000f7919 */ /* 0x000e620000002600 */
[----:B------:R-:W3:Y:S01]  /*9230*/  LDC.64 R4, c[0x0][0x290] ;  /* 0x0000a400ff047b82 */ /* 0x000ee20000000a00 */
[----:B-1----:R-:W-:-:S05]  /*9240*/  SHF.R.S32.HI R17, RZ, 0x1f, R15 ;  /* 0x0000001fff117819 */ /* 0x002fca000001140f */
[-C--:B---3--:R-:W-:Y:S02]  /*9250*/  IMAD R2, R17, R4.reuse, RZ ;  /* 0x0000000411027224 */ /* 0x088fe400078e02ff */
[----:B------:R-:W-:-:S04]  /*9260*/  IMAD.WIDE.U32 R16, R15, R4, RZ ;  /* 0x000000040f107225 */ /* 0x000fc800078e00ff */
[----:B------:R-:W-:Y:S01]  /*9270*/  IMAD R5, R15, R5, R2 ;  /* 0x000000050f057224 */ /* 0x000fe200078e0202 */
[----:B------:R-:W-:-:S04]  /*9280*/  MOV R6, R16 ;  /* 0x0000001000067202 */ /* 0x000fc80000000f00 */
[----:B------:R-:W-:Y:S02]  /*9290*/  IADD3 R23, R17, R5, RZ ;  /* 0x0000000511177210 */ /* 0x000fe40007ffe0ff */
.L_x_3393:
[----:B--2---:R-:W-:Y:S01]  /*92a0*/  @P4 FFMA.FTZ R11, R132, R9, R13 ;  /* 0x00000009840b4223 */ /* 0x004fe2000001000d */
        /* <DEDUP_REMOVED lines=9> */
.L_x_3394:
[----:B------:R-:W1:Y:S01]  /*9340*/  S2R R4, SR_CTAID.Y ;  /* 0x0000000000047919 */ /* 0x000e620000002600 */
[----:B------:R-:W1:Y:S08]  /*9350*/  S2UR UR6, SR_CTAID.Z ;  /* 0x00000000000679c3 */ /* 0x000e700000002700 */
[----:B------:R-:W1:Y:S08]  /*9360*/  LDC R3, c[0x0][0x270] ;  /* 0x00009c00ff037b82 */ /* 0x000e700000000800 */
[----:B------:R-:W2:Y:S01]  /*9370*/  LDC R2, c[0x0][0x2c4] ;  /* 0x0000b100ff027b82 */ /* 0x000ea20000000800 */
[----:B-1----:R-:W-:-:S04]  /*9380*/  IMAD R3, R4, R3, UR6 ;  /* 0x0000000604037e24 */ /* 0x002fc8000f8e0203 */
[----:B--2---:R-:W-:-:S07]  /*9390*/  IMAD R2, R3, R2, RZ ;  /* 0x0000000203027224 */ /* 0x004fce00078e02ff */
.L_x_3395:
[----:B------:R-:W-:Y:S01]  /*93a0*/  LOP3.LUT R7, R7, 0xffffffe0, RZ, 0xc0, !PT ;  /* 0xffffffe007077812 */ /* 0x000fe200078ec0ff */
[----:B------:R-:W1:Y:S01]  /*93b0*/  S2R R20, SR_TID.X ;  /* 0x0000000000147919 */ /* 0x000e620000002100 */
[----:B------:R-:W-:Y:S01]  /*93c0*/  SHF.R.S32.HI R3, RZ, 0x1f, R8 ;  /* 0x0000001fff037819 */ /* 0x000fe20000011408 */
[----:B------:R-:W-:Y:S02]  /*93d0*/  BSSY B0, `(.L_x_3396) ;  /* 0x0000019000007945 */ /* 0x000fe40003800000 */
        /* <DEDUP_REMOVED lines=12> */
[C---:B------:R-:W-:Y:S01]  /*94a0*/  VIADD R4, R0.reuse, 0x8 ;  /* 0x0000000800047836 */ /* 0x040fe20000000000 */
[----:B------:R-:W-:Y:S01]  /*94b0*/  ISETP.GE.AND P2, PT, R0, R199, PT ;  /* 0x000000c70000720c */ /* 0x000fe20003f46270 */
[----:B------:R-:W-:-:S03]  /*94c0*/  ULDC.64 UR4, c[0x0][0x2b0] ;  /* 0x0000ac0000047ab9 */ /* 0x000fc60000000a00 */
[----:B------:R-:W-:Y:S01]  /*94d0*/  ISETP.GE.AND P1, PT, R4, R199, PT ;  /* 0x000000c70400720c */ /* 0x000fe20003f26270 */
[----:B--2---:R-:W-:-:S05]  /*94e0*/  IMAD R5, R5, 0x40, R2 ;  /* 0x0000004005057824 */ /* 0x004fca00078e0202 */
[----:B------:R-:W-:Y:S02]  /*94f0*/  SHF.R.S32.HI R3, RZ, 0x1f, R5 ;  /* 0x0000001fff037819 */ /* 0x000fe40000011405 */
[----:B------:R-:W-:-:S04]  /*9500*/  IADD3 R2, P0, R0, R5, RZ ;  /* 0x0000000500027210 */ /* 0x000fc80007f1e0ff */
[----:B------:R-:W-:Y:S02]  /*9510*/  LEA.HI.X.SX32 R3, R0, R3, 0x1, P0 ;  /* 0x0000000300037211 */ /* 0x000fe400000f0eff */
[----:B------:R-:W-:-:S04]  /*9520*/  LEA R4, P0, R2, UR4, 0x2 ;  /* 0x0000000402047c11 */ /* 0x000fc8000f8010ff */
[----:B------:R-:W-:-:S05]  /*9530*/  LEA.HI.X R5, R2, UR5, R3, 0x2, P0 ;  /* 0x0000000502057c11 */ /* 0x000fca00080f1403 */
[----:B------:R2:W-:Y:S04]  /*9540*/  @!P2 STG.E desc[UR12][R4.64], R11 ;  /* 0x0000000b0400a986 */ /* 0x0005e8000c10190c */
[----:B------:R2:W-:Y:S02]  /*9550*/  @!P1 STG.E desc[UR12][R4.64+0x20], R12 ;  /* 0x0000200c04009986 */ /* 0x0005e4000c10190c */
.L_x_3397:
[----:B------:R-:W-:Y:S05]  /*9560*/  BSYNC B0 ;  /* 0x0000000000007941 */ /* 0x000fea0003800000 */
.L_x_3396:
[----:B------:R-:W3:Y:S01]  /*9570*/  S2UR UR5, SR_CTAID.X ;  /* 0x00000000000579c3 */ /* 0x000ee20000002500 */
[----:B-1----:R-:W-:Y:S01]  /*9580*/  SHF.R.S32.HI R7, RZ, 0x1f, R20 ;  /* 0x0000001fff077819 */ /* 0x002fe20000011414 */
[----:B------:R1:W4:Y:S01]  /*9590*/  LDS.128 R16, [R203+0x1800] ;  /* 0x00180000cb107984 */ /* 0x0003220000000c00 */
[----:B------:R-:W-:Y:S01]  /*95a0*/  SHF.R.S32.HI R205, RZ, 0x1f, R204 ;  /* 0x0000001fffcd7819 */ /* 0x000fe200000114cc */
[----:B------:R-:W-:Y:S01]  /*95b0*/  BSSY B0, `(.L_x_3398) ;  /* 0x000002a000007945 */ /* 0x000fe20003800000 */
[----:B------:R-:W-:Y:S01]  /*95c0*/  LEA.HI R0, R7, R20, RZ, 0x3 ;  /* 0x0000001407007211 */ /* 0x000fe200078f18ff */
[----:B--2---:R1:W2:Y:S02]  /*95d0*/  LDS.128 R12, [R203+0x3800] ;  /* 0x00380000cb0c7984 */ /* 0x0042a40000000c00 */
[----:B------:R-:W5:Y:S01]  /*95e0*/  LDC.64 R4, c[0x0][0x298] ;  /* 0x0000a600ff047b82 */ /* 0x000f620000000a00 */
[----:B------:R-:W-:Y:S01]  /*95f0*/  SHF.R.S32.HI R0, RZ, 0x3, R0 ;  /* 0x00000003ff007819 */ /* 0x000fe20000011400 */
[----:B------:R1:W1:Y:S04]  /*9600*/  LDS.128 R8, [R203+0x5800] ;  /* 0x00580000cb087984 */ /* 0x0002680000000c00 */
[----:B------:R-:W-:Y:S01]  /*9610*/  VIADD R20, R0, 0x10 ;  /* 0x0000001000147836 */ /* 0x000fe20000000000 */
[----:B------:R1:W1:Y:S01]  /*9620*/  LDS.128 R28, [R203] ;  /* 0x00000000cb1c7984 */ /* 0x0002620000000c00 */
[----:B------:R-:W4:Y:S03]  /*9630*/  LDC.64 R2, c[0x0][0x2a0] ;  /* 0x0000a800ff027b82 */ /* 0x000f260000000a00 */
[----:B------:R-:W-:Y:S01]  /*9640*/  ISETP.GE.AND P3, PT, R20, R199, PT ;  /* 0x000000c71400720c */ /* 0x000fe20003f66270 */
[----:B------:R-:W-:Y:S01]  /*9650*/  VIADD R20, R0, 0x30 ;  /* 0x0000003000147836 */ /* 0x000fe20000000000 */
[----:B------:R1:W1:Y:S01]  /*9660*/  LDS.128 R24, [R203+0x2000] ;  /* 0x00200000cb187984 */ /* 0x0002620000000c00 */
[----:B---3--:R-:W-:-:S03]  /*9670*/  USHF.L.U32 UR5, UR5, 0x6, URZ ;  /* 0x0000000605057899 */ /* 0x008fc6000800063f */
[----:B------:R-:W-:Y:S01]  /*9680*/  ISETP.GE.AND P1, PT, R20, R199, PT ;  /* 0x000000c71400720c */ /* 0x000fe20003f26270 */
[----:B------:R-:W-:Y:S02]  /*9690*/  USHF.R.S32.HI UR4, URZ, 0x1f, UR5 ;  /* 0x0000001f3f047899 */ /* 0x000fe40008011405 */
[----:B-----5:R-:W-:-:S04]  /*96a0*/  IMAD.WIDE.U32 R204, R4, UR5, R204 ;  /* 0x0000000504cc7c25 */ /* 0x020fc8000f8e00cc */
[----:B------:R-:W-:Y:S01]  /*96b0*/  IMAD R22, R4, UR4, RZ ;  /* 0x0000000404167c24 */ /* 0x000fe2000f8e02ff */
[----:B------:R-:W-:Y:S01]  /*96c0*/  USHF.R.S32.HI UR4, URZ, 0x1f, UR6 ;  /* 0x0000001f3f047899 */ /* 0x000fe20008011406 */
[----:B------:R-:W-:Y:S01]  /*96d0*/  IADD3 R34, P0, R6, R204, RZ ;  /* 0x000000cc06227210 */ /* 0x000fe20007f1e0ff */
[----:B------:R-:W-:Y:S02]  /*96e0*/  VIADD R6, R0, 0x20 ;  /* 0x0000002000067836 */ /* 0x000fe40000000000 */
[----:B------:R-:W-:-:S03]  /*96f0*/  IMAD R22, R5, UR5, R22 ;  /* 0x0000000505167c24 */ /* 0x000fc6000f8e0216 */
[-C--:B------:R-:W-:Y:S02]  /*9700*/  ISETP.GE.AND P2, PT, R6, R199.reuse, PT ;  /* 0x000000c70600720c */ /* 0x080fe40003f46270 */
[----:B------:R-:W-:Y:S01]  /*9710*/  IADD3.X R35, R23, R22, R205, P0, !PT ;  /* 0x0000001617237210 */ /* 0x000fe200007fe4cd */
[----:B----4-:R-:W-:Y:S01]  /*9720*/  IMAD R22, R2, UR4, RZ ;  /* 0x0000000402167c24 */ /* 0x010fe2000f8e02ff */
[----:B------:R-:W-:-:S03]  /*9730*/  ISETP.GE.AND P0, PT, R0, R199, PT ;  /* 0x000000c70000720c */ /* 0x000fc60003f06270 */
[----:B------:R-:W-:Y:S01]  /*9740*/  IMAD R37, R3, UR6, R22 ;  /* 0x0000000603257c24 */ /* 0x000fe2000f8e0216 */
[----:B------:R-:W-:Y:S01]  /*9750*/  SHF.R.S32.HI R3, RZ, 0x1f, R0 ;  /* 0x0000001fff037819 */ /* 0x000fe20000011400 */
[----:B------:R3:W4:Y:S01]  /*9760*/  LDS.128 R20, [R203+0x4000] ;  /* 0x00400000cb147984 */ /* 0x0007220000000c00 */
[----:B------:R-:W-:-:S04]  /*9770*/  IMAD.WIDE.U32 R34, R2, UR6, R34 ;  /* 0x0000000602227c25 */ /* 0x000fc8000f8e0022 */
[----:B------:R-:W-:-:S03]  /*9780*/  IMAD.IADD R37, R37, 0x1, R35 ;  /* 0x0000000125257824 */ /* 0x000fc600078e0223 */
[----:B-12---:R-:W-:Y:S05]  /*9790*/  @P0 BRA `(.L_x_3399) ;  /* 0x00000000002c0947 */ /* 0x006fea0003800000 */
        /* <DEDUP_REMOVED lines=8> */
[----:B------:R1:W-:Y:S04]  /*9820*/  STG.E.128 desc[UR12][R32.64], R28 ;  /* 0x0000001c20007986 */ /* 0x0003e8000c101d0c */
[----:B------:R1:W-:Y:S04]  /*9830*/  STG.E.128 desc[UR12][R32.64+0x80], R24 ;  /* 0x0000801820007986 */ /* 0x0003e8000c101d0c */
[----:B----4-:R1:W-:Y:S02]  /*9840*/  STG.E.128 desc[UR12][R32.64+0x100], R20 ;  /* 0x0001001420007986 */ /* 0x0103e4000c101d0c */
.L_x_3399:
[----:B------:R-:W-:Y:S05]  /*9850*/  BSYNC B0 ;  /* 0x0000000000007941 */ /* 0x000fea0003800000 */
.L_x_3398:
[----:B-1----:R1:W2:Y:S01]  /*9860*/  LDS.128 R28, [R203+0x800] ;  /* 0x00080000cb1c7984 */ /* 0x0022a20000000c00 */
[----:B------:R-:W-:Y:S03]  /*9870*/  BSSY B0, `(.L_x_3400) ;  /* 0x0000012000007945 */ /* 0x000fe60003800000 */
[----:B------:R1:W1:Y:S04]  /*9880*/  LDS.128 R24, [R203+0x2800] ;  /* 0x00280000cb187984 */ /* 0x0002680000000c00 */
[----:B----4-:R4:W1:Y:S01]  /*9890*/  LDS.128 R20, [R203+0x4800] ;  /* 0x00480000cb147984 */ /* 0x0108620000000c00 */
[----:B------:R-:W-:Y:S05]  /*98a0*/  @P3 BRA `(.L_x_3401) ;  /* 0x0000000000383947 */ /* 0x000fea0003800000 */
[----:B------:R-:W-:Y:S01]  /*98b0*/  IADD3 R7, P0, R0, 0x10, RZ ;  /* 0x0000001000077810 */ /* 0x000fe20007f1e0ff */
[----:B------:R-:W-:Y:S01]  /*98c0*/  IMAD.MOV.U32 R32, RZ, RZ, R34 ;  /* 0x000000ffff207224 */ /* 0x000fe200078e0022 */
        /* <DEDUP_REMOVED lines=9> */
[----:B--2---:R2:W-:Y:S04]  /*9960*/  STG.E.128 desc[UR12][R6.64], R28 ;  /* 0x0000001c06007986 */ /* 0x0045e8000c101d0c */
[----:B-1----:R2:W-:Y:S04]  /*9970*/  STG.E.128 desc[UR12][R6.64+0x80], R24 ;  /* 0x0000801806007986 */ /* 0x0025e8000c101d0c */
[----:B------:R2:W-:Y:S02]  /*9980*/  STG.E.128 desc[UR12][R6.64+0x100], R20 ;  /* 0x0001001406007986 */ /* 0x0005e4000c101d0c */
.L_x_3401:
[----:B------:R-:W-:Y:S05]  /*9990*/  BSYNC B0 ;  /* 0x0000000000007941 */ /* 0x000fea0003800000 */
.L_x_3400:
[----:B-12---:R1:W2:Y:S01]  /*99a0*/  LDS.128 R24, [R203+0x1000] ;  /* 0x00100000cb187984 */ /* 0x0062a20000000c00 */
[----:B------:R-:W-:Y:S03]  /*99b0*/  BSSY B0, `(.L_x_3402) ;  /* 0x0000012000007945 */ /* 0x000fe60003800000 */
[----:B------:R1:W1:Y:S04]  /*99c0*/  LDS.128 R20, [R203+0x3000] ;  /* 0x00300000cb147984 */ /* 0x0002680000000c00 */
[----:B------:R1:W1:Y:S01]  /*99d0*/  LDS.128 R28, [R203+0x5000] ;  /* 0x00500000cb1c7984 */ /* 0x0002620000000c00 */
        /* <DEDUP_REMOVED lines=15> */
.L_x_3403:
[----:B------:R-:W-:Y:S05]  /*9ad0*/  BSYNC B0 ;  /* 0x0000000000007941 */ /* 0x000fea0003800000 */
.L_x_3402:
[----:B------:R-:W-:Y:S05]  /*9ae0*/  @P1 EXIT ;  /* 0x000000000000194d */ /* 0x000fea0003800000 */
[----:B------:R-:W-:Y:S01]  /*9af0*/  IADD3 R0, P0, R0, 0x30, RZ ;  /* 0x0000003000007810 */ /* 0x000fe20007f1e0ff */
[----:B--2---:R-:W-:Y:S01]  /*9b00*/  IMAD.MOV.U32 R6, RZ, RZ, R34 ;  /* 0x000000ffff067224 */ /* 0x004fe200078e0022 */
[----:B------:R-:W-:Y:S01]  /*9b10*/  MOV R7, R37 ;  /* 0x0000002500077202 */ /* 0x000fe20000000f00 */
[----:B------:R-:W-:Y:S02]  /*9b20*/  ULDC.64 UR4, c[0x0][0x280] ;  /* 0x0000a00000047ab9 */ /* 0x000fe40000000a00 */
[----:B------:R-:W-:Y:S02]  /*9b30*/  IMAD.X R3, RZ, RZ, R3, P0 ;  /* 0x000000ffff037224 */ /* 0x000fe400000e0603 */
[----:B------:R-:W-:-:S04]  /*9b40*/  IMAD.WIDE.U32 R6, R0, R4, R6 ;  /* 0x0000000400067225 */ /* 0x000fc800078e0006 */
[----:B------:R-:W-:Y:S01]  /*9b50*/  IMAD R2, R3, R4, RZ ;  /* 0x0000000403027224 */ /* 0x000fe200078e02ff */
[----:B------:R-:W-:-:S03]  /*9b60*/  LEA R4, P0, R6, UR4, 0x1 ;  /* 0x0000000406047c11 */ /* 0x000fc6000f8008ff */
[----:B------:R-:W-:-:S05]  /*9b70*/  IMAD R2, R0, R5, R2 ;  /* 0x0000000500027224 */ /* 0x000fca00078e0202 */
[----:B------:R-:W-:-:S04]  /*9b80*/  IADD3 R2, R2, R7, RZ ;  /* 0x0000000702027210 */ /* 0x000fc80007ffe0ff */
[----:B------:R-:W-:-:S05]  /*9b90*/  LEA.HI.X R5, R6, UR5, R2, 0x1, P0 ;  /* 0x0000000506057c11 */ /* 0x000fca00080f0c02 */
[----:B------:R-:W-:Y:S04]  /*9ba0*/  STG.E.128 desc[UR12][R4.64], R16 ;  /* 0x0000001004007986 */ /* 0x000fe8000c101d0c */
[----:B------:R-:W-:Y:S04]  /*9bb0*/  STG.E.128 desc[UR12][R4.64+0x80], R12 ;  /* 0x0000800c04007986 */ /* 0x000fe8000c101d0c */
[----:B------:R-:W-:Y:S01]  /*9bc0*/  STG.E.128 desc[UR12][R4.64+0x100], R8 ;  /* 0x0001000804007986 */ /* 0x000fe2000c101d0c */
[----:B------:R-:W-:Y:S05]  /*9bd0*/  EXIT ;  /* 0x000000000000794d */ /* 0x000fea0003800000 */
.L_x_3404:
        /* <DEDUP_REMOVED lines=10> */
.L_x_7464:


//--------------------- .text._ZN5flash24flash_fwd_splitkv_kernelI23Flash_fwd_kernel_traitsILi192ELi64ELi64ELi4ELb0ELb0EN7cutlass6half_tE19Flash_kernel_traitsILi192ELi64ELi64ELi4ES3_EELb0ELb0ELb0ELb0ELb1ELb1ELb0ELb0EEEvNS_16Flash_fwd_paramsE --------------------------
	.section	.text._ZN5flash24flash_fwd_splitkv_kernelI23Flash_fwd_kernel_traitsILi192ELi64ELi64ELi4ELb0ELb0EN7cutlass6half_tE19Flash_kernel_traitsILi192ELi64ELi64ELi4ES3_EELb0ELb0ELb0ELb0ELb1ELb1ELb0ELb0EEEvNS_16Flash_fwd_paramsE,"ax",@progbits
	.align	128
        .global         _ZN5flash24flash_fwd_splitkv_kernelI23Flash_fwd_kernel_traitsILi192ELi64ELi64ELi4ELb0ELb0EN7cutlass6half_tE19Flash_kernel_traitsILi192ELi64ELi64ELi4ES3_EELb0ELb0ELb0ELb0ELb1ELb1ELb0ELb0EEEvNS_16Flash_fwd_paramsE
        .type           _ZN5flash24flash_fwd_splitkv_kernelI23Flash_fwd_kernel_traitsILi192ELi64ELi64ELi4ELb0ELb0EN7cutlass6half_tE19Flash_kernel_traitsILi192ELi64ELi64ELi4ES3_EELb0ELb0ELb0ELb0ELb1ELb1ELb0ELb0EEEvNS_16Flash_fwd_paramsE,@function
        .size           _ZN5flash24flash_fwd_splitkv_kernelI23Flash_fwd_kernel_traitsILi192ELi64ELi64ELi4ELb0ELb0EN7cutlass6half_tE19Flash_kernel_traitsILi192ELi64ELi64ELi4ES3_EELb0ELb0ELb0ELb0ELb1ELb1ELb0ELb0EEEvNS_16Flash_fwd_paramsE,(.L_x_7465 - _ZN5flash24flash_fwd_splitkv_kernelI23Flash_fwd_kernel_traitsILi192ELi64ELi64ELi4ELb0ELb0EN7cutlass6half_tE19Flash_kernel_traitsILi192ELi64ELi64ELi4ES3_EELb0ELb0ELb0ELb0ELb1ELb1ELb0ELb0EEEvNS_16Flash_fwd_paramsE)
        .other          _ZN5flash24flash_fwd_splitkv_kernelI23Flash_fwd_kernel_traitsILi192ELi64ELi64ELi4ELb0ELb0EN7cutlass6half_tE19Flash_kernel_traitsILi192ELi64ELi64ELi4ES3_EELb0ELb0ELb0ELb0ELb1ELb1ELb0ELb0EEEvNS_16Flash_fwd_paramsE,@"STO_CUDA_ENTRY STV_DEFAULT"
_ZN5flash24flash_fwd_splitkv_kernelI23Flash_fwd_kernel_traitsILi192ELi64ELi64ELi4ELb0ELb0EN7cutlass6half_tE19Flash_kernel_traitsILi192ELi64ELi64ELi4ES3_EELb0ELb0ELb0ELb0ELb1ELb1ELb0ELb0EEEvNS_16Flash_fwd_paramsE:
.text._ZN5flash24flash_fwd_splitkv_kernelI23Flash_fwd_kernel_traitsILi192ELi64ELi64ELi4ELb0ELb0EN7cutlass6half_tE19Flash_kernel_traitsILi192ELi64ELi64ELi4ES3_EELb0ELb0ELb0ELb0ELb1ELb1ELb0ELb0EEEvNS_16Flash_fwd_paramsE:
        /* <DEDUP_REMOVED lines=39> */
.L_x_3405:
[----:B------:R-:W1:Y:S02]  /*0270*/  LDC R4, c[0x0][0x2c8] ;  /* 0x0000b200ff047b82 */ /* 0x000e640000000800 */
.L_x_3406:
        /* <DEDUP_REMOVED lines=86> */
.L_x_3409:
[----:B------:R-:W-:Y:S05]  /*07e0*/  BSYNC B0 ;  /* 0x0000000000007941 */ /* 0x000fea0003800000 */
.L_x_3408:
        /* <DEDUP_REMOVED lines=18> */
.L_x_3411:
[----:B------:R-:W-:Y:S05]  /*0910*/  BSYNC B0 ;  /* 0x0000000000007941 */ /* 0x000fea0003800000 */
.L_x_3410:
        /* <DEDUP_REMOVED lines=17> */
.L_x_3413:
[----:B------:R-:W-:Y:S05]  /*0a30*/  BSYNC B0 ;  /* 0x0000000000007941 */ /* 0x000fea0003800000 */
.L_x_3412:
        /* <DEDUP_REMOVED lines=15> */
.L_x_3415:
[----:B------:R-:W-:Y:S05]  /*0b30*/  BSYNC B0 ;  /* 0x0000000000007941 */ /* 0x000fea0003800000 */
.L_x_3414:
        /* <DEDUP_REMOVED lines=15> */
.L_x_3407:
        /* <DEDUP_REMOVED lines=24> */
.L_x_3416:
        /* <DEDUP_REMOVED lines=79> */
.L_x_3417:
        /* <DEDUP_REMOVED lines=49> */
.L_x_3419:
        /* <DEDUP_REMOVED lines=27> */
.L_x_3418:
        /* <DEDUP_REMOVED lines=58> */
[----:B------:R-:W3:Y:S01]  /*1b00*/  S2UR UR4, SR_CgaCtaId ;  /* 0x00000000000479c3 */ /* 0x000ee20000008800 */
[----:B------:R-:W-:Y:S02]  /*1b10*/  LEA.HI R6, R7, R124, RZ, 0x6 ;  /* 0x0000007c07067211 */ /* 0x000fe400078f30ff */
[-C--:B--2---:R-:W-:Y:S01]  /*1b20*/  @!P0 IMAD R10, R41, R8.reuse, RZ ;  /* 0x00000008290a8224 */ /* 0x084fe200078e02ff */
[----:B------:R-:W-:Y:S01]  /*1b30*/  @!P2 MOV R13, 0x400 ;  /* 0x00000400000da802 */ /* 0x000fe20000000f00 */
[----:B------:R-:W-:Y:S01]  /*1b40*/  IMAD.IADD R39, R39, 0x1, R15 ;  /* 0x0000000127277824 */ /* 0x000fe200078e020f */
[----:B------:R-:W-:Y:S01]  /*1b50*/  SHF.L.U32 R6, R6, 0x3, RZ ;  /* 0x0000000306067819 */ /* 0x000fe200000006ff */
[C---:B------:R-:W-:Y:S01]  /*1b60*/  @!P0 IMAD R10, R40.reuse, R9, R10 ;  /* 0x00000009280a8224 */ /* 0x040fe200078e020a */
[----:B------:R-:W2:Y:S01]  /*1b70*/  @!P0 LDC.64 R4, c[0x0][0x210] ;  /* 0x00008400ff048b82 */ /* 0x000ea20000000a00 */
[----:B------:R-:W-:Y:S01]  /*1b80*/  @!P1 MOV R11, 0x400 ;  /* 0x00000400000b9802 */ /* 0x000fe20000000f00 */
[C---:B------:R-:W-:Y:S01]  /*1b90*/  @!P0 IMAD.WIDE.U32 R34, R40.reuse, R8, R38 ;  /* 0x0000000828228225 */ /* 0x040fe200078e0026 */
[----:B------:R-:W-:-:S02]  /*1ba0*/  @!P5 IADD3 R36, P3, R40, 0x10, RZ ;  /* 0x000000102824d810 */ /* 0x000fc40007f7e0ff */
[----:B------:R-:W-:Y:S01]  /*1bb0*/  @!P2 IADD3 R31, P4, R40, 0x20, RZ ;  /* 0x00000020281fa810 */ /* 0x000fe20007f9e0ff */
[----:B------:R-:W-:Y:S01]  /*1bc0*/  @!P0 IMAD.IADD R10, R35, 0x1, R10 ;  /* 0x00000001230a8824 */ /* 0x000fe200078e020a */
[----:B-1----:R-:W-:Y:S01]  /*1bd0*/  @!P1 LEA R26, R26, R11, 0x18 ;  /* 0x0000000b1a1a9211 */ /* 0x002fe200078ec0ff */
[----:B------:R-:W1:Y:S01]  /*1be0*/  @!P5 LDC.64 R2, c[0x0][0x240] ;  /* 0x00009000ff02db82 */ /* 0x000e620000000a00 */
[----:B------:R-:W-:Y:S01]  /*1bf0*/  LOP3.LUT R17, R17, 0xfffffe00, R6, 0xf8, !PT ;  /* 0xfffffe0011117812 */ /* 0x000fe200078ef806 */
[----:B------:R-:W-:Y:S01]  /*1c00*/  IMAD.SHL.U32 R6, R133, 0x40, RZ ;  /* 0x0000004085067824 */ /* 0x000fe200078e00ff */
[----:B----4-:R-:W-:Y:S01]  /*1c10*/  @!P2 LEA R30, R30, R13, 0x18 ;  /* 0x0000000d1e1ea211 */ /* 0x010fe200078ec0ff */
[--C-:B------:R-:W-:Y:S01]  /*1c20*/  @!P5 IMAD.X R11, RZ, RZ, R41.reuse, P3 ;  /* 0x000000ffff0bd224 */ /* 0x100fe200018e0629 */
[----:B------:R-:W-:Y:S01]  /*1c30*/  @!P1 IADD3 R33, P3, R40, 0x30, RZ ;  /* 0x0000003028219810 */ /* 0x000fe20007f7e0ff */
[--C-:B------:R-:W-:Y:S02]  /*1c40*/  @!P2 IMAD.X R27, RZ, RZ, R41.reuse, P4 ;  /* 0x000000ffff1ba224 */ /* 0x100fe400020e0629 */
[----:B------:R-:W4:Y:S01]  /*1c50*/  @!P2 LDC.64 R12, c[0x0][0x240] ;  /* 0x00009000ff0cab82 */ /* 0x000f220000000a00 */
[----:B---3--:R-:W-:Y:S01]  /*1c60*/  ULEA UR4, UR4, UR5, 0x18 ;  /* 0x0000000504047291 */ /* 0x008fe2000f8ec03f */
[----:B------:R-:W-:-:S02]  /*1c70*/  @!P1 IMAD.X R35, RZ, RZ, R41, P3 ;  /* 0x000000ffff239224 */ /* 0x000fc400018e0629 */
[----:B------:R-:W-:Y:S01]  /*1c80*/  @!P5 IMAD.MOV.U32 R42, RZ, RZ, R38 ;  /* 0x000000ffff2ad224 */ /* 0x000fe200078e0026 */
[----:B------:R-:W-:Y:S01]  /*1c90*/  ULDC UR5, c[0x0][0x39c] ;  /* 0x0000e70000057ab9 */ /* 0x000fe20000000800 */
[----:B------:R-:W-:Y:S01]  /*1ca0*/  @!P5 IMAD.MOV.U32 R43, RZ, RZ, R39 ;  /* 0x000000ffff2bd224 */ /* 0x000fe200078e0027 */
[C---:B------:R-:W-:Y:S01]  /*1cb0*/  LEA R211, R17.reuse, UR4, 0x1 ;  /* 0x0000000411d37c11 */ /* 0x040fe2000f8e08ff */
[----:B------:R-:W3:Y:S01]  /*1cc0*/  @!P5 LDC.64 R14, c[0x0][0x210] ;  /* 0x00008400ff0edb82 */ /* 0x000ee20000000a00 */
[----:B--2---:R-:W-:Y:S01]  /*1cd0*/  @!P0 LEA R40, P4, R34, R4, 0x1 ;  /* 0x0000000422288211 */ /* 0x004fe200078808ff */
[----:B------:R-:W-:Y:S02]  /*1ce0*/  VIADD R4, R6, 0xffffffc0 ;  /* 0xffffffc006047836 */ /* 0x000fe40000000000 */
[----:B------:R-:W-:Y:S01]  /*1cf0*/  @!P2 IMAD R30, R17, 0x2, R30 ;  /* 0x00000002111ea824 */ /* 0x000fe200078e021e */
[----:B------:R-:W-:Y:S01]  /*1d00*/  @!P0 LEA.HI.X R41, R34, R5, R10, 0x1, P4 ;  /* 0x0000000522298211 */ /* 0x000fe200020f0c0a */
[----:B------:R-:W-:-:S02]  /*1d10*/  IMAD.IADD R5, R125, 0x1, -R4 ;  /* 0x000000017d057824 */ /* 0x000fc400078e0a04 */
[----:B------:R-:W2:Y:S01]  /*1d20*/  @!P1 LDC.64 R8, c[0x0][0x240] ;  /* 0x00009000ff089b82 */ /* 0x000ea20000000a00 */
[-C--:B-1----:R-:W-:Y:S01]  /*1d30*/  @!P5 IMAD R11, R11, R2.reuse, RZ ;  /* 0x000000020b0bd224 */ /* 0x082fe200078e02ff */
[----:B------:R-:W-:Y:S01]  /*1d40*/  @!PT LDS RZ, [RZ] ;  /* 0x00000000fffff984 */ /* 0x000fe20000000800 */
[----:B------:R-:W-:Y:S01]  /*1d50*/  @!PT LDS RZ, [RZ] ;  /* 0x00000000fffff984 */ /* 0x000fe20000000800 */
[----:B------:R-:W-:Y:S01]  /*1d60*/  @!PT LDS RZ, [RZ] ;  /* 0x00000000fffff984 */ /* 0x000fe20000000800 */
[----:B------:R-:W-:Y:S01]  /*1d70*/  @!P0 LDGSTS.E.BYPASS.LTC128B.128 [R211], desc[UR14][R40.64] ;  /* 0x0000000028d38fae */ /* 0x000fe2000b901d4e */
[-C--:B------:R-:W-:Y:S01]  /*1d80*/  ISETP.GE.AND P4, PT, R20, R5.reuse, PT ;  /* 0x000000051400720c */ /* 0x080fe20003f86270 */
[----:B------:R-:W-:Y:S01]  /*1d90*/  @!P5 IMAD.WIDE.U32 R42, R36, R2, R42 ;  /* 0x00000002242ad225 */ /* 0x000fe200078e002a */
[----:B------:R-:W-:Y:S01]  /*1da0*/  ISETP.GE.AND P3, PT, R24, R5, PT ;  /* 0x000000051800720c */ /* 0x000fe20003f66270 */
[----:B------:R-:W-:Y:S02]  /*1db0*/  @!P0 LDGSTS.E.BYPASS.LTC128B.128 [R211+0x2000], desc[UR14][R40.64+0x80] ;  /* 0x0200008028d38fae */ /* 0x000fe4000b901d4e */
[----:B------:R-:W-:Y:S02]  /*1dc0*/  @!P5 IMAD R34, R36, R3, R11 ;  /* 0x000000032422d224 */ /* 0x000fe400078e020b */
[----:B------:R-:W1:Y:S01]  /*1dd0*/  @!P2 LDC.64 R10, c[0x0][0x210] ;  /* 0x00008400ff0aab82 */ /* 0x000e620000000a00 */
[----:B------:R2:W-:Y:S01]  /*1de0*/  @!P0 LDGSTS.E.BYPASS.LTC128B.128 [R211+0x4000], desc[UR14][R40.64+0x100] ;  /* 0x0400010028d38fae */ /* 0x0005e2000b901d4e */
[----:B----4-:R-:W-:-:S02]  /*1df0*/  @!P2 IMAD R36, R27, R12, RZ ;  /* 0x0000000c1b24a224 */ /* 0x010fc400078e02ff */
[----:B------:R-:W-:Y:S01]  /*1e00*/  @!P5 IMAD.IADD R34, R43, 0x1, R34 ;  /* 0x000000012b22d824 */ /* 0x000fe200078e0222 */
[C---:B---3--:R-:W-:Y:S01]  /*1e10*/  @!P5 LEA R44, P0, R42.reuse, R14, 0x1 ;  /* 0x0000000e2a2cd211 */ /* 0x048fe200078008ff */
[----:B------:R-:W-:Y:S02]  /*1e20*/  @!P2 IMAD R13, R31, R13, R36 ;  /* 0x0000000d1f0da224 */ /* 0x000fe400078e0224 */
[----:B------:R-:W3:Y:S01]  /*1e30*/  @!P1 LDC.64 R2, c[0x0][0x210] ;  /* 0x00008400ff029b82 */ /* 0x000ee20000000a00 */
[C---:B------:R-:W-:Y:S01]  /*1e40*/  @!P1 IMAD R26, R17.reuse, 0x2, R26 ;  /* 0x00000002111a9824 */ /* 0x040fe200078e021a */
[----:B------:R-:W-:Y:S01]  /*1e50*/  @!P5 LEA.HI.X R45, R42, R15, R34, 0x1, P0 ;  /* 0x0000000f2a2dd211 */ /* 0x000fe200000f0c22 */
[----:B------:R-:W-:Y:S02]  /*1e60*/  @!P5 IMAD R15, R17, 0x2, R32 ;  /* 0x00000002110fd824 */ /* 0x000fe400078e0220 */
[----:B------:R-:W-:Y:S02]  /*1e70*/  IMAD.IADD R121, R119, 0x1, R121 ;  /* 0x0000000177797824 */ /* 0x000fe400078e0279 */
[----:B--2---:R-:W-:Y:S01]  /*1e80*/  @!P1 IMAD R14, R35, R8, RZ ;  /* 0x00000008230e9224 */ /* 0x004fe200078e02ff */
[----:B------:R-:W-:Y:S01]  /*1e90*/  @!P5 LDGSTS.E.BYPASS.LTC128B.128 [R15+0x800], desc[UR14][R44.64] ;  /* 0x008000002c0fdfae */ /* 0x000fe2000b901d4e */
[----:B------:R-:W-:-:S03]  /*1ea0*/  IMAD.WIDE.U32 R34, R116, 0x20, RZ ;  /* 0x0000002074227825 */ /* 0x000fc600078e00ff */
[----:B------:R-:W-:Y:S01]  /*1eb0*/  @!P5 LDGSTS.E.BYPASS.LTC128B.128 [R15+0x2800], desc[UR14][R44.64+0x80] ;  /* 0x028000802c0fdfae */ /* 0x000fe2000b901d4e */
[----:B------:R-:W-:Y:S02]  /*1ec0*/  @!P1 IMAD R14, R33, R9, R14 ;  /* 0x00000009210e9224 */ /* 0x000fe400078e020e */
[----:B------:R-:W-:Y:S01]  /*1ed0*/  IMAD.WIDE.U32 R28, R22, UR6, R28 ;  /* 0x00000006161c7c25 */ /* 0x000fe2000f8e001c */
[----:B------:R2:W-:Y:S01]  /*1ee0*/  @!P5 LDGSTS.E.BYPASS.LTC128B.128 [R15+0x4800], desc[UR14][R44.64+0x100] ;  /* 0x048001002c0fdfae */ /* 0x0005e2000b901d4e */
[----:B------:R-:W-:Y:S01]  /*1ef0*/  IADD3 R25, P5, R20, R25, RZ ;  /* 0x0000001914197210 */ /* 0x000fe20007fbe0ff */
[----:B------:R-:W-:Y:S01]  /*1f00*/  ULDC.64 UR6, c[0x0][0x220] ;  /* 0x0000880000067ab9 */ /* 0x000fe20000000a00 */
[----:B------:R-:W-:Y:S01]  /*1f10*/  IMAD.IADD R29, R29, 0x1, R19 ;  /* 0x000000011d1d7824 */ /* 0x000fe200078e0213 */
[----:B------:R-:W-:Y:S01]  /*1f20*/  @!P2 MOV R41, R39 ;  /* 0x000000270029a202 */ /* 0x000fe20000000f00 */
[--C-:B------:R-:W-:Y:S02]  /*1f30*/  @!P2 IMAD.MOV.U32 R40, RZ, RZ, R38.reuse ;  /* 0x000000ffff28a224 */ /* 0x100fe400078e0026 */
[----:B------:R-:W-:-:S02]  /*1f40*/  @!P1 IMAD.WIDE.U32 R38, R33, R8, R38 ;  /* 0x0000000821269225 */ /* 0x000fc400078e0026 */
[----:B------:R-:W4:Y:S02]  /*1f50*/  @!P4 LDC.64 R8, c[0x0][0x218] ;  /* 0x00008600ff08cb82 */ /* 0x000f240000000a00 */
[----:B------:R-:W-:Y:S02]  /*1f60*/  @!P2 IMAD.WIDE.U32 R40, R31, R12, R40 ;  /* 0x0000000c1f28a225 */ /* 0x000fe400078e0028 */
[----:B------:R-:W4:Y:S02]  /*1f70*/  @!P4 S2R R12, SR_CgaCtaId ;  /* 0x00000000000cc919 */ /* 0x000f240000008800 */
[----:B------:R-:W-:Y:S01]  /*1f80*/  @!P2 IMAD.IADD R13, R41, 0x1, R13 ;  /* 0x00000001290da824 */ /* 0x000fe200078e020d */
[C---:B-1----:R-:W-:Y:S01]  /*1f90*/  @!P2 LEA R10, P0, R40.reuse, R10, 0x1 ;  /* 0x0000000a280aa211 */ /* 0x042fe200078008ff */
[----:B------:R-:W-:Y:S02]  /*1fa0*/  @!P1 IMAD.IADD R14, R39, 0x1, R14 ;  /* 0x00000001270e9824 */ /* 0x000fe400078e020e */
[----:B------:R-:W-:Y:S01]  /*1fb0*/  IMAD.X R23, R21, 0x1, R23, P5 ;  /* 0x0000000115177824 */ /* 0x000fe200028e0617 */
[----:B------:R-:W-:-:S02]  /*1fc0*/  @!P2 LEA.HI.X R11, R40, R11, R13, 0x1, P0 ;  /* 0x0000000b280ba211 */ /* 0x000fc400000f0c0d */
[----:B---3--:R-:W-:Y:S01]  /*1fd0*/  @!P1 LEA R32, P0, R38, R2, 0x1 ;  /* 0x0000000226209211 */ /* 0x008fe200078008ff */
[----:B------:R-:W1:Y:S01]  /*1fe0*/  @!P3 S2R R13, SR_CgaCtaId ;  /* 0x00000000000db919 */ /* 0x000e620000008800 */
        /* <DEDUP_REMOVED lines=14> */
[----:B-1----:R-:W-:-:S05]  /*20d0*/  @!P3 LEA R24, R13, R24, 0x18 ;  /* 0x000000180d18b211 */ /* 0x002fca00078ec0ff */
[C---:B--2---:R-:W-:Y:S01]  /*20e0*/  @!P3 IMAD R15, R17.reuse, 0x2, R24 ;  /* 0x00000002110fb824 */ /* 0x044fe200078e0218 */
[----:B----4-:R-:W-:Y:S02]  /*20f0*/  @!P4 MOV R11, 0x400 ;  /* 0x00000400000bc802 */ /* 0x010fe40000000f00 */
[----:B------:R-:W-:Y:S02]  /*2100*/  @!P4 LEA R30, P1, R118, R8, 0x1 ;  /* 0x00000008761ec211 */ /* 0x000fe400078208ff */
[----:B------:R-:W-:Y:S02]  /*2110*/  @!P4 LEA R8, R12, R11, 0x18 ;  /* 0x0000000b0c08c211 */ /* 0x000fe400078ec0ff */
[----:B------:R-:W1:Y:S01]  /*2120*/  @!P0 LDC.64 R10, c[0x0][0x218] ;  /* 0x00008600ff0a8b82 */ /* 0x000e620000000a00 */
[----:B------:R-:W2:Y:S01]  /*2130*/  @!P2 S2R R12, SR_CgaCtaId ;  /* 0x00000000000ca919 */ /* 0x000ea20000008800 */
[----:B------:R-:W-:Y:S01]  /*2140*/  @!P4 LEA.HI.X R31, R118, R9, R121, 0x1, P1 ;  /* 0x00000009761fc211 */ /* 0x000fe200008f0c79 */
[----:B------:R-:W-:Y:S01]  /*2150*/  @!P4 IMAD R21, R17, 0x2, R8 ;  /* 0x000000021115c824 */ /* 0x000fe200078e0208 */
[----:B------:R-:W-:-:S04]  /*2160*/  @!P3 LEA R9, P1, R116, R118, 0x4 ;  /* 0x000000767409b211 */ /* 0x000fc800078220ff */
[----:B---3--:R-:W-:Y:S01]  /*2170*/  @!P3 LEA.HI.X R26, R116, R121, R117, 0x4, P1 ;  /* 0x00000079741ab211 */ /* 0x008fe200008f2475 */
        /* <DEDUP_REMOVED lines=21> */
[C---:B------:R-:W-:Y:S02]  /*22d0*/  @!P0 LEA R11, R17.reuse, R14, 0x1 ;  /* 0x0000000e110b8211 */ /* 0x040fe400078e08ff */
[-C--:B------:R-:W-:Y:S01]  /*22e0*/  ISETP.GE.AND P1, PT, R20, R5.reuse, PT ;  /* 0x000000051400720c */ /* 0x080fe20003f26270 */
[----:B------:R-:W-:Y:S01]  /*22f0*/  @!P2 IMAD R17, R17, 0x2, R12 ;  /* 0x000000021111a824 */ /* 0x000fe200078e020c */
[----:B------:R-:W-:Y:S01]  /*2300*/  ISETP.GE.AND P3, PT, R16, R5, PT ;  /* 0x000000051000720c */ /* 0x000fe20003f66270 */
[----:B------:R-:W-:Y:S01]  /*2310*/  @!P2 IMAD R5, R117, 0x30, RZ ;  /* 0x000000307505a824 */ /* 0x000fe200078e02ff */
[----:B------:R-:W-:Y:S03]  /*2320*/  @!P0 LDGSTS.E.BYPASS.LTC128B.128 [R11+0x7000], desc[UR14][R26.64] ;  /* 0x070000001a0b8fae */ /* 0x000fe6000b901d4e */
[----:B------:R-:W-:Y:S01]  /*2330*/  @!P2 IMAD.IADD R14, R19, 0x1, R5 ;  /* 0x00000001130ea824 */ /* 0x000fe200078e0205 */
[----:B------:R-:W-:Y:S01]  /*2340*/  @!P0 LDGSTS.E.BYPASS.LTC128B.128 [R11+0x9000], desc[UR14][R26.64+0x80] ;  /* 0x090000801a0b8fae */ /* 0x000fe2000b901d4e */
[----:B-1----:R-:W-:Y:S01]  /*2350*/  IMAD R10, R23, R2, RZ ;  /* 0x00000002170a7224 */ /* 0x002fe200078e02ff */
[----:B------:R-:W-:Y:S01]  /*2360*/  LEA.HI R5, R7, R124, RZ, 0x4 ;  /* 0x0000007c07057211 */ /* 0x000fe200078f20ff */
[----:B------:R-:W-:Y:S01]  /*2370*/  IMAD.WIDE.U32 R28, R25, R2, R28 ;  /* 0x00000002191c7225 */ /* 0x000fe200078e001c */
[----:B------:R1:W-:Y:S01]  /*2380*/  @!P0 LDGSTS.E.BYPASS.LTC128B.128 [R11+0xb000], desc[UR14][R26.64+0x100] ;  /* 0x0b0001001a0b8fae */ /* 0x0003e2000b901d4e */
[----:B---3--:R-:W-:-:S02]  /*2390*/  @!P2 LEA R22, P0, R18, R8, 0x1 ;  /* 0x000000081216a211 */ /* 0x008fc400078008ff */
[----:B------:R-:W-:Y:S01]  /*23a0*/  IMAD R10, R25, R3, R10 ;  /* 0x00000003190a7224 */ /* 0x000fe200078e020a */
[----:B------:R-:W-:Y:S01]  /*23b0*/  LEA.HI R7, R7, R124, RZ, 0x5 ;  /* 0x0000007c07077211 */ /* 0x000fe200078f28ff */
[----:B------:R-:W-:Y:S01]  /*23c0*/  IMAD.SHL.U32 R8, R3, 0x20, RZ ;  /* 0x0000002003087824 */ /* 0x000fe200078e00ff */
[----:B------:R-:W-:Y:S01]  /*23d0*/  @!P2 LEA.HI.X R23, R18, R9, R14, 0x1, P0 ;  /* 0x000000091217a211 */ /* 0x000fe200000f0c0e */
[----:B------:R-:W-:Y:S01]  /*23e0*/  IMAD.IADD R10, R29, 0x1, R10 ;  /* 0x000000011d0a7824 */ /* 0x000fe200078e020a */
[----:B------:R-:W-:Y:S01]  /*23f0*/  LOP3.LUT R9, R5, 0xfffffff0, RZ, 0xc0, !PT ;  /* 0xfffffff005097812 */ /* 0x000fe200078ec0ff */
[----:B------:R-:W-:Y:S01]  /*2400*/  IMAD.SHL.U32 R14, R20, 0x8, RZ ;  /* 0x00000008140e7824 */ /* 0x000fe200078e00ff */
[----:B------:R-:W-:Y:S01]  /*2410*/  LEA R208, P0, R28, UR6, 0x1 ;  /* 0x000000061cd07c11 */ /* 0x000fe2000f8008ff */
[----:B------:R-:W-:Y:S02]  /*2420*/  @!P2 LDGSTS.E.BYPASS.LTC128B.128 [R17+0x7800], desc[UR14][R22.64] ;  /* 0x078000001611afae */ /* 0x000fe4000b901d4e */
[----:B------:R-:W-:Y:S01]  /*2430*/  IMAD.IADD R9, R124, 0x1, -R9 ;  /* 0x000000017c097824 */ /* 0x000fe200078e0a09 */
[----:B------:R-:W-:Y:S01]  /*2440*/  LEA.HI.X R209, R28, UR7, R10, 0x1, P0 ;  /* 0x000000071cd17c11 */ /* 0x000fe200080f0c0a */
[----:B------:R-:W-:Y:S01]  /*2450*/  @!P2 LDGSTS.E.BYPASS.LTC128B.128 [R17+0x9800], desc[UR14][R22.64+0x80] ;  /* 0x098000801611afae */ /* 0x000fe2000b901d4e */
[----:B------:R-:W-:-:S02]  /*2460*/  SHF.R.S32.HI R10, RZ, 0x4, R5 ;  /* 0x00000004ff0a7819 */ /* 0x000fc40000011405 */
[----:B------:R-:W-:Y:S01]  /*2470*/  SHF.R.S32.HI R12, RZ, 0x1f, R9 ;  /* 0x0000001fff0c7819 */ /* 0x000fe20000011409 */
[----:B------:R2:W-:Y:S01]  /*2480*/  @!P2 LDGSTS.E.BYPASS.LTC128B.128 [R17+0xb800], desc[UR14][R22.64+0x100] ;  /* 0x0b8001001611afae */ /* 0x0005e2000b901d4e */
[----:B------:R-:W-:Y:S02]  /*2490*/  LEA.HI R5, R5, R10, RZ, 0x1 ;  /* 0x0000000a05057211 */ /* 0x000fe400078f08ff */
[----:B------:R-:W-:Y:S01]  /*24a0*/  LEA.HI R123, R12, R9, RZ, 0x3 ;  /* 0x000000090c7b7211 */ /* 0x000fe200078f18ff */
[----:B------:R-:W0:Y:S01]  /*24b0*/  LDGDEPBAR ;  /* 0x00000000000079af */ /* 0x000e220000000000 */
[----:B------:R-:W-:Y:S01]  /*24c0*/  LOP3.LUT R5, R5, 0xfffffffe, RZ, 0xc0, !PT ;  /* 0xfffffffe05057812 */ /* 0x000fe200078ec0ff */
[----:B------:R-:W-:Y:S01]  /*24d0*/  IMAD.WIDE.U32 R12, R2, 0x20, RZ ;  /* 0x00000020020c7825 */ /* 0x000fe200078e00ff */
[----:B------:R-:W-:-:S03]  /*24e0*/  LOP3.LUT R16, R123, 0xfffffff8, RZ, 0xc0, !PT ;  /* 0xfffffff87b107812 */ /* 0x000fc600078ec0ff */
[----:B-1----:R-:W-:Y:S01]  /*24f0*/  IMAD.SHL.U32 R11, R0, 0x40, RZ ;  /* 0x00000040000b7824 */ /* 0x002fe200078e00ff */
[----:B------:R-:W-:Y:S01]  /*2500*/  @!P5 IADD3 R12, P0, R208, R12, RZ ;  /* 0x0000000cd00cd210 */ /* 0x000fe20007f1e0ff */
[----:B------:R-:W-:Y:S02]  /*2510*/  IMAD.IADD R16, R9, 0x1, -R16 ;  /* 0x0000000109107824 */ /* 0x000fe400078e0a10 */
[----:B------:R-:W-:Y:S01]  /*2520*/  IMAD.IADD R5, R10, 0x1, -R5 ;  /* 0x000000010a057824 */ /* 0x000fe200078e0a05 */
[----:B------:R-:W-:Y:S01]  /*2530*/  LOP3.LUT R11, R11, 0x1c0, RZ, 0xc0, !PT ;  /* 0x000001c00b0b7812 */ /* 0x000fe200078ec0ff */
[----:B------:R-:W-:Y:S01]  /*2540*/  IMAD.SHL.U32 R122, R16, 0x40, RZ ;  /* 0x00000040107a7824 */ /* 0x000fe200078e00ff */
[----:B------:R-:W-:Y:S01]  /*2550*/  @!P5 IADD3.X R13, R209, R13, R8, P0, !PT ;  /* 0x0000000dd10dd210 */ /* 0x000fe200007fe408 */
[----:B------:R-:W-:Y:S01]  /*2560*/  @!P3 IMAD R8, R3, 0x60, RZ ;  /* 0x000000600308b824 */ /* 0x000fe200078e02ff */
[----:B------:R-:W-:Y:S01]  /*2570*/  LOP3.LUT R14, R11, 0x8, R14, 0xf8, !PT ;  /* 0x000000080b0e7812 */ /* 0x000fe200078ef80e */
[----:B------:R-:W-:Y:S01]  /*2580*/  IMAD.SHL.U32 R123, R123, 0x40, RZ ;  /* 0x000000407b7b7824 */ /* 0x000fe200078e00ff */
[----:B------:R-:W-:-:S02]  /*2590*/  SHF.R.U32.HI R11, RZ, 0x3, R11 ;  /* 0x00000003ff0b7819 */ /* 0x000fc4000001160b */
[----:B------:R-:W-:Y:S02]  /*25a0*/  LOP3.LUT R122, R122, 0x1c0, RZ, 0xc0, !PT ;  /* 0x000001c07a7a7812 */ /* 0x000fe400078ec0ff */
[----:B------:R-:W-:Y:S01]  /*25b0*/  LOP3.LUT R14, R14, R11, RZ, 0x3c, !PT ;  /* 0x0000000b0e0e7212 */ /* 0x000fe200078e3cff */
[----:B------:R-:W-:Y:S01]  /*25c0*/  @!P3 IMAD.WIDE.U32 R10, R2, 0x60, R208 ;  /* 0x00000060020ab825 */ /* 0x000fe200078e00d0 */
[----:B------:R-:W-:Y:S01]  /*25d0*/  LOP3.LUT R123, R123, 0xfffffe00, RZ, 0xc0, !PT ;  /* 0xfffffe007b7b7812 */ /* 0x000fe200078ec0ff */
[----:B------:R-:W-:-:S04]  /*25e0*/  DEPBAR.LE SB0, 0x0 ;  /* 0x000080000000791a */ /* 0x000fc80000000000 */
[----:B------:R-:W-:Y:S01]  /*25f0*/  BAR.SYNC.DEFER_BLOCKING 0x0 ;  /* 0x0000000000007b1d */ /* 0x000fe20000010000 */
[C---:B------:R-:W-:Y:S01]  /*2600*/  LEA R205, R5.reuse, R14, 0x9 ;  /* 0x0000000e05cd7211 */ /* 0x040fe200078e48ff */
[----:B------:R-:W-:Y:S02]  /*2610*/  IMAD.SHL.U32 R5, R5, 0x8, RZ ;  /* 0x0000000805057824 */ /* 0x000fe400078e00ff */
[----:B------:R-:W-:Y:S01]  /*2620*/  @!P3 IMAD.IADD R11, R11, 0x1, R8 ;  /* 0x000000010b0bb824 */ /* 0x000fe200078e0208 */
[----:B------:R-:W-:Y:S01]  /*2630*/  SHF.R.S32.HI R8, RZ, 0x5, R7 ;  /* 0x00000005ff087819 */ /* 0x000fe20000011407 */
[----:B------:R-:W-:Y:S01]  /*2640*/  IMAD.MOV.U32 R7, RZ, RZ, 0x10 ;  /* 0x00000010ff077424 */ /* 0x000fe200078e00ff */
[----:B------:R-:W-:Y:S02]  /*2650*/  LOP3.LUT R5, R122, 0x8, R5, 0xf8, !PT ;  /* 0x000000087a057812 */ /* 0x000fe400078ef805 */
[----:B------:R-:W-:Y:S02]  /*2660*/  SHF.R.U32.HI R122, RZ, 0x3, R122 ;  /* 0x00000003ff7a7819 */ /* 0x000fe4000001167a */
[----:B------:R-:W-:-:S02]  /*2670*/  LEA R205, R205, UR4, 0x1 ;  /* 0x00000004cdcd7c11 */ /* 0x000fc4000f8e08ff */
[----:B------:R-:W-:Y:S01]  /*2680*/  LOP3.LUT R122, R5, R122, RZ, 0x3c, !PT ;  /* 0x0000007a057a7212 */ /* 0x000fe200078e3cff */
[----:B------:R-:W-:Y:S02]  /*2690*/  IMAD R5, R8, 0x400, R123 ;  /* 0x0000040008057824 */ /* 0x000fe400078e027b */
[----:B------:R-:W-:Y:S02]  /*26a0*/  VIADD R203, R205, 0x6020 ;  /* 0x00006020cdcb7836 */ /* 0x000fe40000000000 */
[----:B------:R-:W-:Y:S02]  /*26b0*/  IMAD.IADD R206, R122, 0x1, R5 ;  /* 0x000000017ace7824 */ /* 0x000fe400078e0205 */
[----:B------:R-:W-:Y:S02]  /*26c0*/  IMAD.MOV.U32 R5, RZ, RZ, 0x20 ;  /* 0x00000020ff057424 */ /* 0x000fe400078e00ff */
[----:B------:R-:W-:Y:S01]  /*26d0*/  IMAD.IADD R200, R123, 0x1, R122 ;  /* 0x000000017bc87824 */ /* 0x000fe200078e027a */
[----:B------:R-:W-:Y:S01]  /*26e0*/  LEA R206, R206, UR4, 0x1 ;  /* 0x00000004cece7c11 */ /* 0x000fe2000f8e08ff */
[----:B------:R-:W-:Y:S04]  /*26f0*/  @P1 STS.128 [R211+0xc000], RZ ;  /* 0x00c000ffd3001388 */ /* 0x000fe80000000c00 */
        /* <DEDUP_REMOVED lines=26> */
[----:B------:R1:W-:Y:S01]  /*28a0*/  @!P5 LDGSTS.E.BYPASS.LTC128B.128 [R211+0x10800], desc[UR14][R12.64+0x100] ;  /* 0x108001000cd3dfae */ /* 0x0003e2000b901d4e */
[----:B------:R-:W-:Y:S01]  /*28b0*/  @P1 VIADD R203, R0, 0xffffffe0 ;  /* 0xffffffe000cb1836 */ /* 0x000fe20000000000 */
[----:B------:R-:W-:Y:S02]  /*28c0*/  MOV R0, 0x40 ;  /* 0x0000004000007802 */ /* 0x000fe40000000f00 */
[----:B------:R-:W-:Y:S01]  /*28d0*/  @P4 STS.128 [R211+0xd000], RZ ;  /* 0x00d000ffd3004388 */ /* 0x000fe20000000c00 */
[C---:B------:R-:W-:Y:S01]  /*28e0*/  VIADD R194, R203.reuse, 0x1000 ;  /* 0x00001000cbc27836 */ /* 0x040fe20000000000 */
[----:B------:R-:W-:Y:S01]  /*28f0*/  SEL R0, R0, 0xffffffc0, !P2 ;  /* 0xffffffc000007807 */ /* 0x000fe20005000000 */
[C---:B------:R-:W-:Y:S01]  /*2900*/  VIADD R193, R203.reuse, 0x1800 ;  /* 0x00001800cbc17836 */ /* 0x040fe20000000000 */
[----:B------:R-:W-:Y:S01]  /*2910*/  @P4 STS.128 [R211+0xf000], RZ ;  /* 0x00f000ffd3004388 */ /* 0x000fe20000000c00 */
[C---:B------:R-:W-:Y:S01]  /*2920*/  IADD3 R195, R203.reuse, 0x800, RZ ;  /* 0x00000800cbc37810 */ /* 0x040fe20007ffe0ff */
[----:B------:R-:W-:-:S02]  /*2930*/  VIADD R191, R203, 0x2000 ;  /* 0x00002000cbbf7836 */ /* 0x000fc40000000000 */
[----:B------:R-:W-:Y:S01]  /*2940*/  @P4 STS.128 [R211+0x11000], RZ ;  /* 0x011000ffd3004388 */ /* 0x000fe20000000c00 */
[----:B------:R-:W-:Y:S02]  /*2950*/  IMAD.IADD R199, R205, 0x1, R0 ;  /* 0x00000001cdc77824 */ /* 0x000fe400078e0200 */
[----:B------:R-:W-:Y:S01]  /*2960*/  IMAD.IADD R192, R0, 0x1, R203 ;  /* 0x0000000100c07824 */ /* 0x000fe200078e02cb */
[----:B------:R-:W-:Y:S01]  /*2970*/  @!PT LDS RZ, [RZ] ;  /* 0x00000000fffff984 */ /* 0x000fe20000000800 */
[----:B------:R-:W-:Y:S01]  /*2980*/  @!PT LDS RZ, [RZ] ;  /* 0x00000000fffff984 */ /* 0x000fe20000000800 */
[----:B------:R-:W-:Y:S01]  /*2990*/  @!PT LDS RZ, [RZ] ;  /* 0x00000000fffff984 */ /* 0x000fe20000000800 */
[----:B------:R-:W-:Y:S01]  /*29a0*/  @!P4 LDGSTS.E.BYPASS.LTC128B.128 [R211+0xd000], desc[UR14][R16.64] ;  /* 0x0d00000010d3cfae */ /* 0x000fe2000b901d4e */
[C---:B------:R-:W-:Y:S02]  /*29b0*/  VIADD R190, R203.reuse, 0x2800 ;  /* 0x00002800cbbe7836 */ /* 0x040fe40000000000 */
[C---:B------:R-:W-:Y:S01]  /*29c0*/  VIADD R189, R203.reuse, 0x3000 ;  /* 0x00003000cbbd7836 */ /* 0x040fe20000000000 */
[----:B------:R-:W-:Y:S01]  /*29d0*/  @!P4 LDGSTS.E.BYPASS.LTC128B.128 [R211+0xf000], desc[UR14][R16.64+0x80] ;  /* 0x0f00008010d3cfae */ /* 0x000fe2000b901d4e */
[C---:B------:R-:W-:Y:S02]  /*29e0*/  VIADD R188, R203.reuse, 0x3800 ;  /* 0x00003800cbbc7836 */ /* 0x040fe40000000000 */
[C---:B------:R-:W-:Y:S01]  /*29f0*/  VIADD R187, R203.reuse, 0x4000 ;  /* 0x00004000cbbb7836 */ /* 0x040fe20000000000 */
[----:B------:R-:W-:Y:S01]  /*2a00*/  @!P4 LDGSTS.E.BYPASS.LTC128B.128 [R211+0x11000], desc[UR14][R16.64+0x100] ;  /* 0x1100010010d3cfae */ /* 0x000fe2000b901d4e */
[----:B------:R-:W-:-:S02]  /*2a10*/  VIADD R186, R203, 0x4800 ;  /* 0x00004800cbba7836 */ /* 0x000fc40000000000 */
[C---:B------:R-:W-:Y:S01]  /*2a20*/  VIADD R185, R203.reuse, 0x5000 ;  /* 0x00005000cbb97836 */ /* 0x040fe20000000000 */
[----:B------:R-:W-:Y:S01]  /*2a30*/  @P3 STS.128 [R211+0xd800], RZ ;  /* 0x00d800ffd3003388 */ /* 0x000fe20000000c00 */
[----:B------:R-:W-:-:S03]  /*2a40*/  VIADD R184, R203, 0x5800 ;  /* 0x00005800cbb87836 */ /* 0x000fc60000000000 */
[----:B------:R-:W-:Y:S04]  /*2a50*/  @P3 STS.128 [R211+0xf800], RZ ;  /* 0x00f800ffd3003388 */ /* 0x000fe80000000c00 */
[----:B------:R-:W-:Y:S04]  /*2a60*/  @P3 STS.128 [R211+0x11800], RZ ;  /* 0x011800ffd3003388 */ /* 0x000fe80000000c00 */
[----:B------:R-:W-:Y:S01]  /*2a70*/  @!PT LDS RZ, [RZ] ;  /* 0x00000000fffff984 */ /* 0x000fe20000000800 */
[----:B------:R-:W-:Y:S01]  /*2a80*/  @!PT LDS RZ, [RZ] ;  /* 0x00000000fffff984 */ /* 0x000fe20000000800 */
[----:B------:R-:W-:Y:S01]  /*2a90*/  @!PT LDS RZ, [RZ] ;  /* 0x00000000fffff984 */ /* 0x000fe20000000800 */
[----:B------:R-:W-:Y:S04]  /*2aa0*/  @!P3 LDGSTS.E.BYPASS.LTC128B.128 [R211+0xd800], desc[UR14][R10.64] ;  /* 0x0d8000000ad3bfae */ /* 0x000fe8000b901d4e */
[----:B------:R-:W-:Y:S04]  /*2ab0*/  @!P3 LDGSTS.E.BYPASS.LTC128B.128 [R211+0xf800], desc[UR14][R10.64+0x80] ;  /* 0x0f8000800ad3bfae */ /* 0x000fe8000b901d4e */
[----:B------:R2:W-:Y:S04]  /*2ac0*/  @!P3 LDGSTS.E.BYPASS.LTC128B.128 [R211+0x11800], desc[UR14][R10.64+0x100] ;  /* 0x118001000ad3bfae */ /* 0x0005e8000b901d4e */
[----:B-1----:R-:W-:Y:S04]  /*2ad0*/  LDSM.16.M88.4 R12, [R206] ;  /* 0x00000000ce0c783b */ /* 0x002fe80000000200 */
[----:B------:R-:W1:Y:S04]  /*2ae0*/  LDSM.16.M88.4 R28, [R205+0x6000] ;  /* 0x00600000cd1c783b */ /* 0x000e680000000200 */
[----:B------:R-:W-:Y:S04]  /*2af0*/  LDSM.16.M88.4 R20, [R204] ;  /* 0x00000000cc14783b */ /* 0x000fe80000000200 */
[----:B------:R-:W-:Y:S04]  /*2b00*/  LDSM.16.M88.4 R36, [R203] ;  /* 0x00000000cb24783b */ /* 0x000fe80000000200 */
[----:B------:R-:W3:Y:S04]  /*2b10*/  LDSM.16.M88.4 R52, [R205+0x6800] ;  /* 0x00680000cd34783b */ /* 0x000ee80000000200 */
[----:B------:R-:W-:Y:S04]  /*2b20*/  LDSM.16.M88.4 R84, [R202] ;  /* 0x00000000ca54783b */ /* 0x000fe80000000200 */
[----:B------:R-:W-:Y:S04]  /*2b30*/  LDSM.16.M88.4 R32, [R199+0x6000] ;  /* 0x00600000c720783b */ /* 0x000fe80000000200 */
[----:B------:R-:W4:Y:S04]  /*2b40*/  LDSM.16.M88.4 R56, [R203+0x800] ;  /* 0x00080000cb38783b */ /* 0x000f280000000200 */
[----:B--2---:R-:W-:Y:S04]  /*2b50*/  LDSM.16.M88.4 R8, [R201] ;  /* 0x00000000c908783b */ /* 0x004fe80000000200 */
[----:B------:R-:W-:Y:S04]  /*2b60*/  LDSM.16.M88.4 R24, [R192] ;  /* 0x00000000c018783b */ /* 0x000fe80000000200 */
[----:B------:R-:W2:Y:S01]  /*2b70*/  LDSM.16.M88.4 R44, [R199+0x6800] ;  /* 0x00680000c72c783b */ /* 0x000ea20000000200 */
[C---:B-1----:R-:W-:Y:S03]  /*2b80*/  HMMA.16816.F32 R16, R12.reuse, R28, RZ ;  /* 0x0000001c0c10723c */ /* 0x042fe600000018ff */
[----:B------:R-:W-:Y:S04]  /*2b90*/  LDSM.16.M88.4 R100, [R206+0x2000] ;  /* 0x00200000ce64783b */ /* 0x000fe80000000200 */
[----:B------:R-:W1:Y:S01]  /*2ba0*/  LDSM.16.M88.4 R92, [R205+0x7000] ;  /* 0x00700000cd5c783b */ /* 0x000e620000000200 */
[C---:B------:R-:W-:Y:S03]  /*2bb0*/  HMMA.16816.F32 R28, R12.reuse, R30, RZ ;  /* 0x0000001e0c1c723c */ /* 0x040fe600000018ff */
[----:B------:R-:W-:Y:S03]  /*2bc0*/  LDSM.16.M88.4 R80, [R204+0x2000] ;  /* 0x00200000cc50783b */ /* 0x000fe60000000200 */
[C---:B---3--:R-:W-:Y:S01]  /*2bd0*/  HMMA.16816.F32 R40, R12.reuse, R52, RZ ;  /* 0x000000340c28723c */ /* 0x048fe200000018ff */
[----:B------:R-:W-:Y:S04]  /*2be0*/  LDSM.16.M88.4 R48, [R203+0x2000] ;  /* 0x00200000cb30783b */ /* 0x000fe80000000200 */
[----:B------:R-:W-:Y:S01]  /*2bf0*/  LDSM.16.M88.4 R104, [R205+0x8800] ;  /* 0x00880000cd68783b */ /* 0x000fe20000000200 */
[----:B------:R-:W-:Y:S03]  /*2c00*/  HMMA.16816.F32 R52, R12, R54, RZ ;  /* 0x000000360c34723c */ /* 0x000fe600000018ff */
[----:B------:R-:W-:Y:S03]  /*2c10*/  LDSM.16.M88.4 R112, [R203+0x1000] ;  /* 0x00100000cb70783b */ /* 0x000fe60000000200 */
[C---:B------:R-:W-:Y:S01]  /*2c20*/  HMMA.16816.F32 R16, R20.reuse, R36, R16 ;  /* 0x000000241410723c */ /* 0x040fe20000001810 */
[----:B------:R-:W-:Y:S04]  /*2c30*/  LDSM.16.M88.4 R64, [R202+0x2000] ;  /* 0x00200000ca40783b */ /* 0x000fe80000000200 */
[----:B------:R-:W-:Y:S01]  /*2c40*/  LDSM.16.M88.4 R108, [R199+0x8000] ;  /* 0x00800000c76c783b */ /* 0x000fe20000000200 */
[C---:B------:R-:W-:Y:S03]  /*2c50*/  HMMA.16816.F32 R28, R20.reuse, R38, R28 ;  /* 0x00000026141c723c */ /* 0x040fe6000000181c */
[----:B------:R-:W3:Y:S03]  /*2c60*/  LDSM.16.M88.4 R36, [R205+0x8000] ;  /* 0x00800000cd24783b */ /* 0x000ee60000000200 */
[C---:B----4-:R-:W-:Y:S01]  /*2c70*/  HMMA.16816.F32 R40, R20.reuse, R56, R40 ;  /* 0x000000381428723c */ /* 0x050fe20000001828 */
[----:B------:R-:W-:Y:S04]  /*2c80*/  LDSM.16.M88.4 R96, [R199+0x7000] ;  /* 0x00700000c760783b */ /* 0x000fe80000000200 */
[----:B------:R-:W-:Y:S01]  /*2c90*/  LDSM.16.M88.4 R76, [R192+0x2000] ;  /* 0x00200000c04c783b */ /* 0x000fe20000000200 */
[----:B------:R-:W-:Y:S03]  /*2ca0*/  HMMA.16816.F32 R52, R20, R58, R52 ;  /* 0x0000003a1434723c */ /* 0x000fe60000001834 */
[----:B------:R-:W-:Y:S03]  /*2cb0*/  LDSM.16.M88.4 R56, [R201+0x2000] ;  /* 0x00200000c938783b */ /* 0x000fe60000000200 */
[C---:B------:R-:W-:Y:S01]  /*2cc0*/  HMMA.16816.F32 R16, R84.reuse, R32, R16 ;  /* 0x000000205410723c */ /* 0x040fe20000001810 */
[----:B------:R-:W-:Y:S04]  /*2cd0*/  LDSM.16.M88.4 R72, [R192+0x1000] ;  /* 0x00100000c048783b */ /* 0x000fe80000000200 */
[----:B------:R-:W-:Y:S01]  /*2ce0*/  LDSM.16.M88.4 R60, [R205+0xa000] ;  /* 0x00a00000cd3c783b */ /* 0x000fe20000000200 */
[C---:B------:R-:W-:Y:S03]  /*2cf0*/  HMMA.16816.F32 R28, R84.reuse, R34, R28 ;  /* 0x00000022541c723c */ /* 0x040fe6000000181c */
[----:B------:R-:W4:Y:S03]  /*2d00*/  LDSM.16.M88.4 R32, [R192+0x800] ;  /* 0x00080000c020783b */ /* 0x000f260000000200 */
[C---:B--2---:R-:W-:Y:S01]  /*2d10*/  HMMA.16816.F32 R40, R84.reuse, R44, R40 ;  /* 0x0000002c5428723c */ /* 0x044fe20000001828 */
[----:B------:R-:W0:Y:S05]  /*2d20*/  LDGDEPBAR ;  /* 0x00000000000079af */ /* 0x000e2a0000000000 */
[----:B------:R-:W-:Y:S01]  /*2d30*/  HMMA.16816.F32 R52, R84, R46, R52 ;  /* 0x0000002e5434723c */ /* 0x000fe20000001834 */
[----:B------:R-:W-:Y:S05]  /*2d40*/  LDSM.16.M88.4 R44, [R203+0x2800] ;  /* 0x00280000cb2c783b */ /* 0x000fea0000000200 */
[C---:B------:R-:W-:Y:S06]  /*2d50*/  HMMA.16816.F32 R16, R8.reuse, R24, R16 ;  /* 0x000000180810723c */ /* 0x040fec0000001810 */
[----:B------:R-:W-:Y:S01]  /*2d60*/  HMMA.16816.F32 R28, R8, R26, R28 ;  /* 0x0000001a081c723c */ /* 0x000fe2000000181c */
[----:B------:R-:W2:Y:S05]  /*2d70*/  LDSM.16.M88.4 R24, [R205+0x7800] ;  /* 0x00780000cd18783b */ /* 0x000eaa0000000200 */
[C---:B-1----:R-:W-:Y:S06]  /*2d80*/  HMMA.16816.F32 R68, R12.reuse, R92, RZ ;  /* 0x0000005c0c44723c */ /* 0x042fec00000018ff */
[----:B------:R-:W-:Y:S06]  /*2d90*/  HMMA.16816.F32 R92, R12, R94, RZ ;  /* 0x0000005e0c5c723c */ /* 0x000fec00000018ff */
[C---:B---3--:R-:W-:Y:S06]  /*2da0*/  HMMA.16816.F32 R16, R100.reuse, R36, R16 ;  /* 0x000000246410723c */ /* 0x048fec0000001810 */
[----:B------:R-:W-:Y:S01]  /*2db0*/  HMMA.16816.F32 R28, R100, R38, R28 ;  /* 0x00000026641c723c */ /* 0x000fe2000000181c */
[----:B------:R-:W1:Y:S05]  /*2dc0*/  LDSM.16.M88.4 R36, [R203+0x1800] ;  /* 0x00180000cb24783b */ /* 0x000e6a0000000200 */
[C---:B----4-:R-:W-:Y:S06]  /*2dd0*/  HMMA.16816.F32 R40, R8.reuse, R32, R40 ;  /* 0x000000200828723c */ /* 0x050fec0000001828 */
[----:B------:R-:W-:Y:S01]  /*2de0*/  HMMA.16816.F32 R52, R8, R34, R52 ;  /* 0x000000220834723c */ /* 0x000fe20000001834 */
[----:B------:R-:W-:Y:S05]  /*2df0*/  LDSM.16.M88.4 R32, [R199+0x8800] ;  /* 0x00880000c720783b */ /* 0x000fea0000000200 */
[----:B--2---:R-:W-:Y:S06]  /*2e00*/  HMMA.16816.F32 R88, R12, R24, RZ ;  /* 0x000000180c58723c */ /* 0x004fec00000018ff */
[----:B------:R-:W-:Y:S06]  /*2e10*/  HMMA.16816.F32 R28, R80, R50, R28 ;  /* 0x00000032501c723c */ /* 0x000fec000000181c */
[----:B------:R-:W-:Y:S06]  /*2e20*/  HMMA.16816.F32 R40, R100, R104, R40 ;  /* 0x000000686428723c */ /* 0x000fec0000001828 */
[----:B------:R-:W-:Y:S01]  /*2e30*/  HMMA.16816.F32 R12, R12, R26, RZ ;  /* 0x0000001a0c0c723c */ /* 0x000fe200000018ff */
[----:B------:R-:W2:Y:S05]  /*2e40*/  LDSM.16.M88.4 R24, [R199+0x7800] ;  /* 0x00780000c718783b */ /* 0x000eaa0000000200 */
[C---:B------:R-:W-:Y:S06]  /*2e50*/  HMMA.16816.F32 R68, R20.reuse, R112, R68 ;  /* 0x000000701444723c */ /* 0x040fec0000001844 */
[----:B------:R-:W-:Y:S01]  /*2e60*/  HMMA.16816.F32 R92, R20, R114, R92 ;  /* 0x00000072145c723c */ /* 0x000fe2000000185c */
[----:B------:R-:W-:Y:S05]  /*2e70*/  LDSM.16.M88.4 R112, [R205+0x9000] ;  /* 0x00900000cd70783b */ /* 0x000fea0000000200 */
[----:B------:R-:W-:Y:S01]  /*2e80*/  HMMA.16816.F32 R52, R100, R106, R52 ;  /* 0x0000006a6434723c */ /* 0x000fe20000001834 */
[----:B------:R-:W-:Y:S05]  /*2e90*/  LDSM.16.M88.4 R104, [R203+0x4000] ;  /* 0x00400000cb68783b */ /* 0x000fea0000000200 */
[----:B------:R-:W-:Y:S01]  /*2ea0*/  HMMA.16816.F32 R16, R80, R48, R16 ;  /* 0x000000305010723c */ /* 0x000fe20000001810 */
[----:B------:R-:W-:Y:S05]  /*2eb0*/  LDSM.16.M88.4 R48, [R206+0x4000] ;  /* 0x00400000ce30783b */ /* 0x000fea0000000200 */
[----:B-1----:R-:W-:Y:S06]  /*2ec0*/  HMMA.16816.F32 R88, R20, R36, R88 ;  /* 0x000000241458723c */ /* 0x002fec0000001858 */
[----:B------:R-:W-:Y:S06]  /*2ed0*/  HMMA.16816.F32 R28, R64, R110, R28 ;  /* 0x0000006e401c723c */ /* 0x000fec000000181c */
[----:B------:R-:W-:Y:S06]  /*2ee0*/  HMMA.16816.F32 R40, R80, R44, R40 ;  /* 0x0000002c5028723c */ /* 0x000fec0000001828 */
[----:B------:R-:W-:Y:S01]  /*2ef0*/  HMMA.16816.F32 R20, R20, R38, R12 ;  /* 0x000000261414723c */ /* 0x000fe2000000180c */
[----:B------:R-:W1:Y:S04]  /*2f00*/  LDSM.16.M88.4 R12, [R192+0x1800] ;  /* 0x00180000c00c783b */ /* 0x000e680000000200 */
[----:B------:R-:W-:Y:S01]  /*2f10*/  LDSM.16.M88.4 R36, [R204+0x4000] ;  /* 0x00400000cc24783b */ /* 0x000fe20000000200 */
[C---:B------:R-:W-:Y:S06]  /*2f20*/  HMMA.16816.F32 R68, R84.reuse, R96, R68 ;  /* 0x000000605444723c */ /* 0x040fec0000001844 */
[----:B------:R-:W-:Y:S01]  /*2f30*/  HMMA.16816.F32 R92, R84, R98, R92 ;  /* 0x00000062545c723c */ /* 0x000fe2000000185c */
[----:B------:R-:W-:Y:S05]  /*2f40*/  LDSM.16.M88.4 R96, [R205+0x9800] ;  /* 0x00980000cd60783b */ /* 0x000fea0000000200 */
[----:B------:R-:W-:Y:S01]  /*2f50*/  HMMA.16816.F32 R52, R80, R46, R52 ;  /* 0x0000002e5034723c */ /* 0x000fe20000001834 */
[----:B------:R-:W-:Y:S05]  /*2f60*/  LDSM.16.M88.4 R44, [R205+0xa800] ;  /* 0x00a80000cd2c783b */ /* 0x000fea0000000200 */
[----:B------:R-:W-:Y:S01]  /*2f70*/  HMMA.16816.F32 R16, R64, R108, R16 ;  /* 0x0000006c4010723c */ /* 0x000fe20000001810 */
[----:B------:R-:W3:Y:S05]  /*2f80*/  LDSM.16.M88.4 R108, [R192+0x2800] ;  /* 0x00280000c06c783b */ /* 0x000eea0000000200 */
[----:B--2---:R-:W-:Y:S06]  /*2f90*/  HMMA.16816.F32 R88, R84, R24, R88 ;  /* 0x000000185458723c */ /* 0x004fec0000001858 */
[----:B------:R-:W-:Y:S06]  /*2fa0*/  HMMA.16816.F32 R28, R56, R78, R28 ;  /* 0x0000004e381c723c */ /* 0x000fec000000181c */
[----:B------:R-:W-:Y:S06]  /*2fb0*/  HMMA.16816.F32 R40, R64, R32, R40 ;  /* 0x000000204028723c */ /* 0x000fec0000001828 */
[----:B------:R-:W-:Y:S01]  /*2fc0*/  HMMA.16816.F32 R84, R84, R26, R20 ;  /* 0x0000001a5454723c */ /* 0x000fe20000001814 */
[----:B------:R-:W-:Y:S04]  /*2fd0*/  LDSM.16.M88.4 R24, [R202+0x4000] ;  /* 0x00400000ca18783b */ /* 0x000fe80000000200 */
[----:B------:R-:W-:Y:S01]  /*2fe0*/  LDSM.16.M88.4 R20, [R199+0xa000] ;  /* 0x00a00000c714783b */ /* 0x000fe20000000200 */
[C---:B------:R-:W-:Y:S06]  /*2ff0*/  HMMA.16816.F32 R68, R8.reuse, R72, R68 ;  /* 0x000000480844723c */ /* 0x040fec0000001844 */
[----:B------:R-:W-:Y:S01]  /*3000*/  HMMA.16816.F32 R92, R8, R74, R92 ;  /* 0x0000004a085c723c */ /* 0x000fe2000000185c */
[----:B------:R-:W-:Y:S05]  /*3010*/  LDSM.16.M88.4 R72, [R203+0x3800] ;  /* 0x00380000cb48783b */ /* 0x000fea0000000200 */
[----:B------:R-:W-:Y:S01]  /*3020*/  HMMA.16816.F32 R52, R64, R34, R52 ;  /* 0x000000224034723c */ /* 0x000fe20000001834 */
[----:B------:R-:W-:Y:S05]  /*3030*/  LDSM.16.M88.4 R32, [R203+0x4800] ;  /* 0x00480000cb20783b */ /* 0x000fea0000000200 */
[----:B------:R-:W-:Y:S01]  /*3040*/  HMMA.16816.F32 R16, R56, R76, R16 ;  /* 0x0000004c3810723c */ /* 0x000fe20000001810 */
[----:B------:R-:W2:Y:S05]  /*3050*/  LDSM.16.M88.4 R76, [R203+0x3000] ;  /* 0x00300000cb4c783b */ /* 0x000eaa0000000200 */
[----:B-1----:R-:W-:Y:S06]  /*3060*/  HMMA.16816.F32 R88, R8, R12, R88 ;  /* 0x0000000c0858723c */ /* 0x002fec0000001858 */
[----:B------:R-:W-:Y:S06]  /*3070*/  HMMA.16816.F32 R28, R48, R62, R28 ;  /* 0x0000003e301c723c */ /* 0x000fec000000181c */
[----:B---3--:R-:W-:Y:S06]  /*3080*/  HMMA.16816.F32 R40, R56, R108, R40 ;  /* 0x0000006c3828723c */ /* 0x008fec0000001828 */
[----:B------:R-:W-:Y:S01]  /*3090*/  HMMA.16816.F32 R84, R8, R14, R84 ;  /* 0x0000000e0854723c */ /* 0x000fe20000001854 */
[----:B------:R-:W-:Y:S04]  /*30a0*/  LDSM.16.M88.4 R12, [R201+0x4000] ;  /* 0x00400000c90c783b */ /* 0x000fe80000000200 */
[----:B------:R-:W-:Y:S01]  /*30b0*/  LDSM.16.M88.4 R8, [R192+0x4000] ;  /* 0x00400000c008783b */ /* 0x000fe20000000200 */
[C---:B------:R-:W-:Y:S06]  /*30c0*/  HMMA.16816.F32 R68, R100.reuse, R112, R68 ;  /* 0x000000706444723c */ /* 0x040fec0000001844 */
[----:B------:R-:W-:Y:S06]  /*30d0*/  HMMA.16816.F32 R92, R100, R114, R92 ;  /* 0x00000072645c723c */ /* 0x000fec000000185c */
[----:B------:R-:W-:Y:S01]  /*30e0*/  HMMA.16816.F32 R108, R56, R110, R52 ;  /* 0x0000006e386c723c */ /* 0x000fe20000001834 */
[----:B------:R-:W-:Y:S05]  /*30f0*/  LDSM.16.M88.4 R52, [R199+0xa800] ;  /* 0x00a80000c734783b */ /* 0x000fea0000000200 */
[----:B------:R-:W-:Y:S01]  /*3100*/  HMMA.16816.F32 R16, R48, R60, R16 ;  /* 0x0000003c3010723c */ /* 0x000fe20000001810 */
[----:B------:R-:W1:Y:S05]  /*3110*/  LDSM.16.M88.4 R60, [R199+0x9000] ;  /* 0x00900000c73c783b */ /* 0x000e6a0000000200 */
[----:B------:R-:W-:Y:S06]  /*3120*/  HMMA.16816.F32 R88, R100, R96, R88 ;  /* 0x000000606458723c */ /* 0x000fec0000001858 */
[----:B------:R-:W-:Y:S06]  /*3130*/  HMMA.16816.F32 R28, R36, R106, R28 ;  /* 0x0000006a241c723c */ /* 0x000fec000000181c */
[----:B------:R-:W-:Y:S06]  /*3140*/  HMMA.16816.F32 R40, R48, R44, R40 ;  /* 0x0000002c3028723c */ /* 0x000fec0000001828 */
[----:B------:R-:W-:Y:S01]  /*3150*/  HMMA.16816.F32 R84, R100, R98, R84 ;  /* 0x000000626454723c */ /* 0x000fe20000001854 */
[----:B------:R-:W3:Y:S04]  /*3160*/  LDSM.16.M88.4 R100, [R199+0x9800] ;  /* 0x00980000c764783b */ /* 0x000ee80000000200 */
[----:B------:R-:W4:Y:S01]  /*3170*/  LDSM.16.M88.4 R96, [R192+0x3000] ;  /* 0x00300000c060783b */ /* 0x000f220000000200 */
[C---:B--2---:R-:W-:Y:S06]  /*3180*/  HMMA.16816.F32 R68, R80.reuse, R76, R68 ;  /* 0x0000004c5044723c */ /* 0x044fec0000001844 */
[----:B------:R-:W-:Y:S06]  /*3190*/  HMMA.16816.F32 R92, R80, R78, R92 ;  /* 0x0000004e505c723c */ /* 0x000fec000000185c */
[----:B------:R-:W-:Y:S01]  /*31a0*/  HMMA.16816.F32 R108, R48, R46, R108 ;  /* 0x0000002e306c723c */ /* 0x000fe2000000186c */
[----:B------:R-:W-:Y:S05]  /*31b0*/  LDSM.16.M88.4 R44, [R192+0x4800] ;  /* 0x00480000c02c783b */ /* 0x000fea0000000200 */
[----:B------:R-:W-:Y:S06]  /*31c0*/  HMMA.16816.F32 R16, R36, R104, R16 ;  /* 0x000000682410723c */ /* 0x000fec0000001810 */
[----:B------:R-:W-:Y:S06]  /*31d0*/  HMMA.16816.F32 R88, R80, R72, R88 ;  /* 0x000000485058723c */ /* 0x000fec0000001858 */
[----:B------:R-:W-:Y:S06]  /*31e0*/  HMMA.16816.F32 R28, R24, R22, R28 ;  /* 0x00000016181c723c */ /* 0x000fec000000181c */
[----:B------:R-:W-:Y:S06]  /*31f0*/  HMMA.16816.F32 R40, R36, R32, R40 ;  /* 0x000000202428723c */ /* 0x000fec0000001828 */
[C---:B-1----:R-:W-:Y:S06]  /*3200*/  HMMA.16816.F32 R68, R64.reuse, R60, R68 ;  /* 0x0000003c4044723c */ /* 0x042fec0000001844 */
[----:B------:R-:W-:Y:S06]  /*3210*/  HMMA.16816.F32 R92, R64, R62, R92 ;  /* 0x0000003e405c723c */ /* 0x000fec000000185c */
[----:B------:R-:W-:Y:S01]  /*3220*/  HMMA.16816.F32 R108, R36, R34, R108 ;  /* 0x00000022246c723c */ /* 0x000fe2000000186c */
[----:B------:R-:W1:Y:S05]  /*3230*/  LDSM.16.M88.4 R32, [R192+0x3800] ;  /* 0x00380000c020783b */ /* 0x000e6a0000000200 */
[----:B------:R-:W-:Y:S06]  /*3240*/  HMMA.16816.F32 R84, R80, R74, R84 ;  /* 0x0000004a5054723c */ /* 0x000fec0000001854 */
[----:B------:R-:W-:Y:S01]  /*3250*/  HMMA.16816.F32 R16, R24, R20, R16 ;  /* 0x000000141810723c */ /* 0x000fe20000001810 */
[----:B------:R-:W2:Y:S05]  /*3260*/  LDSM.16.M88.4 R20, [R205+0xb000] ;  /* 0x00b00000cd14783b */ /* 0x000eaa0000000200 */
[----:B---3--:R-:W-:Y:S06]  /*3270*/  HMMA.16816.F32 R88, R64, R100, R88 ;  /* 0x000000644058723c */ /* 0x008fec0000001858 */
[----:B------:R-:W-:Y:S06]  /*3280*/  HMMA.16816.F32 R28, R12, R10, R28 ;  /* 0x0000000a0c1c723c */ /* 0x000fec000000181c */
[----:B------:R-:W-:Y:S06]  /*3290*/  HMMA.16816.F32 R40, R24, R52, R40 ;  /* 0x000000341828723c */ /* 0x000fec0000001828 */
[C---:B----4-:R-:W-:Y:S06]  /*32a0*/  HMMA.16816.F32 R68, R56.reuse, R96, R68 ;  /* 0x000000603844723c */ /* 0x050fec0000001844 */
[----:B------:R-:W-:Y:S06]  /*32b0*/  HMMA.16816.F32 R92, R56, R98, R92 ;  /* 0x00000062385c723c */ /* 0x000fec000000185c */
[----:B------:R-:W-:Y:S01]  /*32c0*/  HMMA.16816.F32 R108, R24, R54, R108 ;  /* 0x00000036186c723c */ /* 0x000fe2000000186c */
[----:B------:R-:W3:Y:S01]  /*32d0*/  LDSM.16.M88.4 R52, [R205+0xb800] ;  /* 0x00b80000cd34783b */ /* 0x000ee20000000200 */
[----:B------:R-:W-:Y:S01]  /*32e0*/  FMUL.FTZ R28, R28, UR5 ;  /* 0x000000051c1c7c20 */ /* 0x000fe20008410000 */
[----:B------:R-:W-:Y:S01]  /*32f0*/  FMUL.FTZ R29, R29, UR5 ;  /* 0x000000051d1d7c20 */ /* 0x000fe20008410000 */
[----:B------:R-:W-:Y:S01]  /*3300*/  FMUL.FTZ R30, R30, UR5 ;  /* 0x000000051e1e7c20 */ /* 0x000fe20008410000 */
[----:B------:R-:W-:Y:S01]  /*3310*/  FMUL.FTZ R63, R31, UR5 ;  /* 0x000000051f3f7c20 */ /* 0x000fe20008410000 */
[----:B------:R-:W-:Y:S02]  /*3320*/  HMMA.16816.F32 R84, R64, R102, R84 ;  /* 0x000000664054723c */ /* 0x000fe40000001854 */
[----:B------:R-:W-:Y:S04]  /*3330*/  MUFU.TANH R62, R30 ;  /* 0x0000001e003e7308 */ /* 0x000fe80000002400 */
[----:B------:R-:W-:Y:S01]  /*3340*/  HMMA.16816.F32 R16, R12, R8, R16 ;  /* 0x000000080c10723c */ /* 0x000fe20000001810 */
[----:B------:R-:W4:Y:S03]  /*3350*/  LDSM.16.M88.4 R8, [R203+0x5000] ;  /* 0x00500000cb08783b */ /* 0x000f260000000200 */
[----:B------:R-:W-:Y:S02]  /*3360*/  MUFU.TANH R63, R63 ;  /* 0x0000003f003f7308 */ /* 0x000fe40000002400 */
[----:B-1----:R-:W-:Y:S06]  /*3370*/  HMMA.16816.F32 R88, R56, R32, R88 ;  /* 0x000000203858723c */ /* 0x002fec0000001858 */
[----:B------:R-:W-:Y:S01]  /*3380*/  HMMA.16816.F32 R40, R12, R44, R40 ;  /* 0x0000002c0c28723c */ /* 0x000fe20000001828 */
[----:B------:R-:W-:Y:S05]  /*3390*/  MUFU.TANH R44, R28 ;  /* 0x0000001c002c7308 */ /* 0x000fea0000002400 */
[C---:B--2---:R-:W-:Y:S03]  /*33a0*/  HMMA.16816.F32 R68, R48.reuse, R20, R68 ;  /* 0x000000143044723c */ /* 0x044fe60000001844 */
[----:B------:R1:W-:Y:S03]  /*33b0*/  MUFU.TANH R45, R29 ;  /* 0x0000001d002d7308 */ /* 0x0003e60000002400 */
[----:B------:R-:W-:Y:S01]  /*33c0*/  HMMA.16816.F32 R92, R48, R22, R92 ;  /* 0x00000016305c723c */ /* 0x000fe2000000185c */
[----:B------:R-:W-:Y:S01]  /*33d0*/  FMUL.FTZ R0, R16, UR5 ;  /* 0x0000000510007c20 */ /* 0x000fe20008410000 */
[----:B------:R-:W-:Y:S01]  /*33e0*/  FMUL.FTZ R3, R17, UR5 ;  /* 0x0000000511037c20 */ /* 0x000fe20008410000 */
[----:B------:R-:W-:Y:S01]  /*33f0*/  FMUL.FTZ R60, R18, UR5 ;  /* 0x00000005123c7c20 */ /* 0x000fe20008410000 */
[----:B------:R-:W-:Y:S01]  /*3400*/  FMUL.FTZ R61, R19, UR5 ;  /* 0x00000005133d7c20 */ /* 0x000fe20008410000 */
[----:B------:R-:W-:Y:S01]  /*3410*/  LDSM.16.M88.4 R20, [R192+0x5000] ;  /* 0x00500000c014783b */ /* 0x000fe20000000200 */
[----:B------:R-:W-:Y:S01]  /*3420*/  HMMA.16816.F32 R84, R56, R34, R84 ;  /* 0x000000223854723c */ /* 0x000fe20000001854 */
[----:B------:R-:W2:Y:S02]  /*3430*/  MUFU.TANH R0, R0 ;  /* 0x0000000000007308 */ /* 0x000ea40000002400 */
[----:B------:R-:W2:Y:S03]  /*3440*/  LDSM.16.M88.4 R16, [R199+0xb000] ;  /* 0x00b00000c710783b */ /* 0x000ea60000000200 */
[----:B---3--:R-:W-:Y:S01]  /*3450*/  HMMA.16816.F32 R88, R48, R52, R88 ;  /* 0x000000343058723c */ /* 0x008fe20000001858 */
[----:B------:R-:W-:Y:S01]  /*3460*/  FMUL.FTZ R32, R40, UR5 ;  /* 0x0000000528207c20 */ /* 0x000fe20008410000 */
[----:B-1----:R-:W1:Y:S01]  /*3470*/  LDSM.16.M88.4 R28, [R203+0x5800] ;  /* 0x00580000cb1c783b */ /* 0x002e620000000200 */
[----:B------:R-:W-:Y:S01]  /*3480*/  FMUL.FTZ R40, R42, UR5 ;  /* 0x000000052a287c20 */ /* 0x000fe20008410000 */
[----:B------:R-:W-:Y:S01]  /*3490*/  MUFU.TANH R3, R3 ;  /* 0x0000000300037308 */ /* 0x000fe20000002400 */
[----:B------:R-:W-:Y:S01]  /*34a0*/  FMUL.FTZ R33, R41, UR5 ;  /* 0x0000000529217c20 */ /* 0x000fe20008410000 */
[----:B----4-:R-:W-:Y:S01]  /*34b0*/  HMMA.16816.F32 R68, R36, R8, R68 ;  /* 0x000000082444723c */ /* 0x010fe20000001844 */
[----:B------:R-:W-:-:S05]  /*34c0*/  FMUL.FTZ R41, R43, UR5 ;  /* 0x000000052b297c20 */ /* 0x000fca0008410000 */
[----:B------:R-:W-:Y:S01]  /*34d0*/  HMMA.16816.F32 R92, R36, R10, R92 ;  /* 0x0000000a245c723c */ /* 0x000fe2000000185c */
[----:B------:R-:W3:Y:S01]  /*34e0*/  LDSM.16.M88.4 R8, [R199+0xb800] ;  /* 0x00b80000c708783b */ /* 0x000ee20000000200 */
[----:B------:R-:W-:Y:S04]  /*34f0*/  MUFU.TANH R32, R32 ;  /* 0x0000002000207308 */ /* 0x000fe80000002400 */
[----:B------:R-:W-:Y:S04]  /*3500*/  HMMA.16816.F32 R84, R48, R54, R84 ;  /* 0x000000363054723c */ /* 0x000fe80000001854 */
[----:B------:R-:W-:Y:S02]  /*3510*/  MUFU.TANH R40, R40 ;  /* 0x0000002800287308 */ /* 0x000fe40000002400 */
[----:B------:R-:W-:Y:S06]  /*3520*/  HMMA.16816.F32 R108, R12, R46, R108 ;  /* 0x0000002e0c6c723c */ /* 0x000fec000000186c */
[----:B------:R-:W4:Y:S01]  /*3530*/  MUFU.TANH R61, R61 ;  /* 0x0000003d003d7308 */ /* 0x000f220000002400 */
[----:B--2---:R-:W-:Y:S07]  /*3540*/  HMMA.16816.F32 R68, R24, R16, R68 ;  /* 0x000000101844723c */ /* 0x004fee0000001844 */
[----:B------:R-:W2:Y:S01]  /*3550*/  MUFU.TANH R60, R60 ;  /* 0x0000003c003c7308 */ /* 0x000ea20000002400 */
[----:B-1----:R-:W-:Y:S07]  /*3560*/  HMMA.16816.F32 R88, R36, R28, R88 ;  /* 0x0000001c2458723c */ /* 0x002fee0000001858 */
[----:B------:R-:W-:Y:S02]  /*3570*/  MUFU.TANH R33, R33 ;  /* 0x0000002100217308 */ /* 0x000fe40000002400 */
[----:B------:R-:W-:Y:S01]  /*3580*/  FMUL.FTZ R108, R108, UR5 ;  /* 0x000000056c6c7c20 */ /* 0x000fe20008410000 */
[----:B------:R-:W-:Y:S01]  /*3590*/  HMMA.16816.F32 R92, R24, R18, R92 ;  /* 0x00000012185c723c */ /* 0x000fe2000000185c */
[----:B------:R-:W1:Y:S01]  /*35a0*/  LDSM.16.M88.4 R16, [R192+0x5800] ;  /* 0x00580000c010783b */ /* 0x000e620000000200 */
[----:B------:R-:W-:Y:S01]  /*35b0*/  FMUL.FTZ R28, R111, UR5 ;  /* 0x000000056f1c7c20 */ /* 0x000fe20008410000 */
[----:B------:R-:W-:-:S04]  /*35c0*/  DEPBAR.LE SB0, 0x0 ;  /* 0x000080000000791a */ /* 0x000fc80000000000 */
[----:B------:R-:W-:Y:S01]  /*35d0*/  HMMA.16816.F32 R84, R36, R30, R84 ;  /* 0x0000001e2454723c */ /* 0x000fe20000001854 */
[----:B------:R-:W2:Y:S05]  /*35e0*/  MUFU.TANH R41, R41 ;  /* 0x0000002900297308 */ /* 0x000eaa0000002400 */
[----:B------:R-:W-:Y:S03]  /*35f0*/  HMMA.16816.F32 R68, R12, R20, R68 ;  /* 0x000000140c44723c */ /* 0x000fe60000001844 */
[----:B------:R-:W-:Y:S03]  /*3600*/  MUFU.TANH R34, R108 ;  /* 0x0000006c00227308 */ /* 0x000fe60000002400 */
[----:B---3--:R-:W-:Y:S01]  /*3610*/  HMMA.16816.F32 R88, R24, R8, R88 ;  /* 0x000000081858723c */ /* 0x008fe20000001858 */
[----:B------:R-:W-:Y:S01]  /*3620*/  FMUL.FTZ R21, R110, UR5 ;  /* 0x000000056e157c20 */ /* 0x000fe20008410000 */
[----:B------:R-:W-:-:S03]  /*3630*/  FMUL.FTZ R20, R109, UR5 ;  /* 0x000000056d147c20 */ /* 0x000fc60008410000 */
[----:B------:R-:W-:Y:S01]  /*3640*/  MUFU.TANH R28, R28 ;  /* 0x0000001c001c7308 */ /* 0x000fe20000002400 */
[----:B------:R-:W-:Y:S06]  /*3650*/  HMMA.16816.F32 R92, R12, R22, R92 ;  /* 0x000000160c5c723c */ /* 0x000fec000000185c */
[----:B------:R-:W-:Y:S01]  /*3660*/  HMMA.16816.F32 R84, R24, R10, R84 ;  /* 0x0000000a1854723c */ /* 0x000fe20000001854 */
[----:B------:R-:W-:Y:S01]  /*3670*/  IMAD.SHL.U32 R22, R124, 0x2, RZ ;  /* 0x000000027c167824 */ /* 0x000fe200078e00ff */
[----:B------:R-:W3:Y:S04]  /*3680*/  MUFU.TANH R21, R21 ;  /* 0x0000001500157308 */ /* 0x000ee80000002400 */
[----:B------:R-:W-:Y:S01]  /*3690*/  LOP3.LUT R22, R22, 0x6, RZ, 0xc0, !PT ;  /* 0x0000000616167812 */ /* 0x000fe200078ec0ff */
[----:B------:R-:W-:Y:S01]  /*36a0*/  FMUL.FTZ R68, R68, UR5 ;  /* 0x0000000544447c20 */ /* 0x000fe20008410000 */
[----:B------:R-:W-:Y:S01]  /*36b0*/  FMUL.FTZ R70, R70, UR5 ;  /* 0x0000000546467c20 */ /* 0x000fe20008410000 */
[----:B------:R-:W-:Y:S01]  /*36c0*/  FMUL.FTZ R69, R69, UR5 ;  /* 0x0000000545457c20 */ /* 0x000fe20008410000 */
[----:B------:R-:W3:Y:S01]  /*36d0*/  MUFU.TANH R20, R20 ;  /* 0x0000001400147308 */ /* 0x000ee20000002400 */
[----:B------:R-:W-:Y:S01]  /*36e0*/  IMAD R22, R133, 0x40, R22 ;  /* 0x0000004085167824 */ /* 0x000fe200078e0216 */
[----:B-1----:R-:W-:Y:S01]  /*36f0*/  HMMA.16816.F32 R88, R12, R16, R88 ;  /* 0x000000100c58723c */ /* 0x002fe20000001858 */
[----:B------:R-:W-:-:S02]  /*3700*/  FMUL.FTZ R71, R71, UR5 ;  /* 0x0000000547477c20 */ /* 0x000fc40008410000 */
[C---:B------:R-:W-:Y:S01]  /*3710*/  VIADD R30, R22.reuse, 0xffffffc0 ;  /* 0xffffffc0161e7836 */ /* 0x040fe20000000000 */
[C---:B------:R-:W-:Y:S01]  /*3720*/  IADD3 R10, R22.reuse, -0x2f, RZ ;  /* 0xffffffd1160a7810 */ /* 0x040fe20007ffe0ff */
[C---:B------:R-:W-:Y:S01]  /*3730*/  VIADD R8, R22.reuse, 0xffffffc8 ;  /* 0xffffffc816087836 */ /* 0x040fe20000000000 */
[----:B------:R-:W-:Y:S01]  /*3740*/  MUFU.TANH R167, R68 ;  /* 0x0000004400a77308 */ /* 0x000fe20000002400 */
[----:B------:R-:W-:Y:S01]  /*3750*/  VIADD R16, R22, 0xffffffc1 ;  /* 0xffffffc116107836 */ /* 0x000fe20000000000 */
[-C--:B------:R-:W-:Y:S01]  /*3760*/  ISETP.GE.AND P0, PT, R30, R125.reuse, PT ;  /* 0x0000007d1e00720c */ /* 0x080fe20003f06270 */
[----:B------:R-:W-:Y:S01]  /*3770*/  FMUL.FTZ R92, R92, UR5 ;  /* 0x000000055c5c7c20 */ /* 0x000fe20008410000 */
[-C--:B------:R-:W-:Y:S01]  /*3780*/  ISETP.GE.AND P4, PT, R8, R125.reuse, PT ;  /* 0x0000007d0800720c */ /* 0x080fe20003f86270 */
[----:B------:R-:W-:Y:S01]  /*3790*/  VIADD R8, R22, 0xffffffc9 ;  /* 0xffffffc916087836 */ /* 0x000fe20000000000 */
[-C--:B------:R-:W-:Y:S01]  /*37a0*/  ISETP.GE.AND P5, PT, R16, R125.reuse, PT ;  /* 0x0000007d1000720c */ /* 0x080fe20003fa6270 */
[----:B------:R-:W-:Y:S01]  /*37b0*/  VIADD R16, R22, 0xffffffd0 ;  /* 0xffffffd016107836 */ /* 0x000fe20000000000 */
[----:B------:R-:W-:Y:S01]  /*37c0*/  FSEL R17, R0, -INF , !P0 ;  /* 0xff80000000117808 */ /* 0x000fe20004000000 */
[----:B------:R-:W-:Y:S01]  /*37d0*/  HMMA.16816.F32 R84, R12, R18, R84 ;  /* 0x000000120c54723c */ /* 0x000fe20000001854 */
[----:B------:R-:W-:Y:S01]  /*37e0*/  VIADD R0, R22, 0xffffffd9 ;  /* 0xffffffd916007836 */ /* 0x000fe20000000000 */
[-C--:B------:R-:W-:Y:S01]  /*37f0*/  ISETP.GE.AND P3, PT, R8, R125.reuse, PT ;  /* 0x0000007d0800720c */ /* 0x080fe20003f66270 */
[----:B------:R-:W-:Y:S01]  /*3800*/  VIADD R8, R22, 0xffffffd8 ;  /* 0xffffffd816087836 */ /* 0x000fe20000000000 */
[-C--:B------:R-:W-:Y:S01]  /*3810*/  ISETP.GE.AND P1, PT, R16, R125.reuse, PT ;  /* 0x0000007d1000720c */ /* 0x080fe20003f26270 */
[----:B------:R-:W1:Y:S01]  /*3820*/  MUFU.TANH R160, R70 ;  /* 0x0000004600a07308 */ /* 0x000e620000002400 */
[----:B----4-:R-:W-:Y:S01]  /*3830*/  FSEL R16, R61, -INF , !P5 ;  /* 0xff8000003d107808 */ /* 0x010fe20006800000 */
[----:B------:R-:W-:Y:S01]  /*3840*/  FMUL.FTZ R93, R93, UR5 ;  /* 0x000000055d5d7c20 */ /* 0x000fe20008410000 */
[----:B------:R-:W-:Y:S01]  /*3850*/  FSEL R14, R40, -INF , !P1 ;  /* 0xff800000280e7808 */ /* 0x000fe20004800000 */
[----:B------:R-:W-:Y:S01]  /*3860*/  FMUL.FTZ R94, R94, UR5 ;  /* 0x000000055e5e7c20 */ /* 0x000fe20008410000 */
[----:B------:R-:W-:Y:S01]  /*3870*/  FSEL R15, R32, -INF , !P1 ;  /* 0xff800000200f7808 */ /* 0x000fe20004800000 */
[----:B------:R-:W-:Y:S01]  /*3880*/  FMUL.FTZ R95, R95, UR5 ;  /* 0x000000055f5f7c20 */ /* 0x000fe20008410000 */
[----:B------:R-:W-:Y:S01]  /*3890*/  ISETP.GT.AND P1, PT, R133, 0x1, PT ;  /* 0x000000018500780c */ /* 0x000fe20003f24270 */
[----:B------:R-:W-:Y:S01]  /*38a0*/  MUFU.TANH R159, R69 ;  /* 0x00000045009f7308 */ /* 0x000fe20000002400 */
[----:B------:R-:W-:Y:S01]  /*38b0*/  FSEL R23, R3, -INF , !P5 ;  /* 0xff80000003177808 */ /* 0x000fe20006800000 */
[----:B------:R-:W-:Y:S01]  /*38c0*/  VIADD R18, R22, 0xfffffff0 ;  /* 0xfffffff016127836 */ /* 0x000fe20000000000 */
[-C--:B------:R-:W-:Y:S01]  /*38d0*/  ISETP.GE.AND P5, PT, R0, R125.reuse, PT ;  /* 0x0000007d0000720c */ /* 0x080fe20003fa6270 */
[----:B------:R-:W-:Y:S01]  /*38e0*/  VIADD R0, R22, 0xffffffe0 ;  /* 0xffffffe016007836 */ /* 0x000fe20000000000 */
[----:B--2---:R-:W-:Y:S01]  /*38f0*/  FSEL R60, R60, -INF , !P0 ;  /* 0xff8000003c3c7808 */ /* 0x004fe20004000000 */
[----:B------:R-:W-:Y:S01]  /*3900*/  FMUL.FTZ R88, R88, UR5 ;  /* 0x0000000558587c20 */ /* 0x000fe20008410000 */
[-C--:B------:R-:W-:Y:S01]  /*3910*/  ISETP.GE.AND P0, PT, R8, R125.reuse, PT ;  /* 0x0000007d0800720c */ /* 0x080fe20003f06270 */
[----:B------:R-:W-:Y:S01]  /*3920*/  VIADD R8, R22, 0xffffffe1 ;  /* 0xffffffe116087836 */ /* 0x000fe20000000000 */
[----:B------:R-:W-:Y:S01]  /*3930*/  FSEL R62, R62, -INF , !P4 ;  /* 0xff8000003e3e7808 */ /* 0x000fe20006000000 */
[----:B------:R-:W2:Y:S01]  /*3940*/  MUFU.TANH R176, R71 ;  /* 0x0000004700b07308 */ /* 0x000ea20000002400 */
[----:B------:R-:W-:Y:S01]  /*3950*/  FSEL R25, R44, -INF , !P4 ;  /* 0xff8000002c197808 */ /* 0x000fe20006000000 */
[----:B------:R-:W4:Y:S01]  /*3960*/  @!P1 LDC.64 R216, c[0x0][0x218] ;  /* 0x00008600ffd89b82 */ /* 0x000f220000000a00 */
[-C--:B------:R-:W-:Y:S01]  /*3970*/  ISETP.GE.AND P4, PT, R0, R125.reuse, PT ;  /* 0x0000007d0000720c */ /* 0x080fe20003f86270 */
[----:B------:R-:W-:Y:S01]  /*3980*/  FMUL.FTZ R90, R90, UR5 ;  /* 0x000000055a5a7c20 */ /* 0x000fe20008410000 */
        /* <DEDUP_REMOVED lines=8> */
[----:B------:R-:W-:Y:S01]  /*3a10*/  FMUL.FTZ R84, R84, UR5 ;  /* 0x0000000554547c20 */ /* 0x000fe20008410000 */
[----:B------:R-:W-:Y:S01]  /*3a20*/  FMUL.FTZ R86, R86, UR5 ;  /* 0x0000000556567c20 */ /* 0x000fe20008410000 */
[----:B------:R-:W-:Y:S01]  /*3a30*/  FSEL R12, R41, -INF , !P2 ;  /* 0xff800000290c7808 */ /* 0x000fe20005000000 */
[----:B------:R-:W-:Y:S01]  /*3a40*/  MUFU.TANH R161, R93 ;  /* 0x0000005d00a17308 */ /* 0x000fe20000002400 */
[----:B------:R-:W-:Y:S01]  /*3a50*/  FSEL R13, R33, -INF , !P2 ;  /* 0xff800000210d7808 */ /* 0x000fe20005000000 */
[----:B------:R-:W-:Y:S01]  /*3a60*/  FMUL.FTZ R87, R87, UR5 ;  /* 0x0000000557577c20 */ /* 0x000fe20008410000 */
[----:B------:R-:W-:Y:S01]  /*3a70*/  ISETP.GE.AND P2, PT, R8, R125, PT ;  /* 0x0000007d0800720c */ /* 0x000fe20003f46270 */
[----:B------:R-:W-:-:S02]  /*3a80*/  VIADD R8, R22, 0xffffffe9 ;  /* 0xffffffe916087836 */ /* 0x000fc40000000000 */
[----:B------:R-:W-:Y:S01]  /*3a90*/  FMUL.FTZ R85, R85, UR5 ;  /* 0x0000000555557c20 */ /* 0x000fe20008410000 */
[----:B---3--:R-:W-:Y:S01]  /*3aa0*/  FSEL R10, R21, -INF , !P0 ;  /* 0xff800000150a7808 */ /* 0x008fe20004000000 */
[----:B------:R-:W3:Y:S01]  /*3ab0*/  MUFU.TANH R166, R94 ;  /* 0x0000005e00a67308 */ /* 0x000ee20000002400 */
[----:B------:R-:W-:Y:S02]  /*3ac0*/  FSEL R11, R34, -INF , !P0 ;  /* 0xff800000220b7808 */ /* 0x000fe40004000000 */
[-C--:B------:R-:W-:Y:S02]  /*3ad0*/  ISETP.GE.AND P0, PT, R8, R125.reuse, PT ;  /* 0x0000007d0800720c */ /* 0x080fe40003f06270 */
[----:B------:R-:W-:Y:S02]  /*3ae0*/  FSEL R8, R28, -INF , !P5 ;  /* 0xff8000001c087808 */ /* 0x000fe40006800000 */
[----:B------:R-:W-:Y:S01]  /*3af0*/  FSEL R9, R20, -INF , !P5 ;  /* 0xff80000014097808 */ /* 0x000fe20006800000 */
[----:B------:R-:W4:Y:S01]  /*3b00*/  MUFU.TANH R174, R95 ;  /* 0x0000005f00ae7308 */ /* 0x000f220000002400 */
[----:B------:R-:W-:Y:S01]  /*3b10*/  ISETP.GE.AND P5, PT, R18, R125, PT ;  /* 0x0000007d1200720c */ /* 0x000fe20003fa6270 */
[----:B------:R-:W-:Y:S01]  /*3b20*/  VIADD R18, R22, 0xfffffff1 ;  /* 0xfffffff116127836 */ /* 0x000fe20000000000 */
[----:B-1----:R-:W-:-:S02]  /*3b30*/  FSEL R160, R160, -INF , !P4 ;  /* 0xff800000a0a07808 */ /* 0x002fc40006000000 */
[----:B------:R-:W-:Y:S02]  /*3b40*/  FSEL R167, R167, -INF , !P4 ;  /* 0xff800000a7a77808 */ /* 0x000fe40006000000 */
[----:B------:R-:W-:Y:S01]  /*3b50*/  ISETP.GE.AND P4, PT, R18, R125, PT ;  /* 0x0000007d1200720c */ /* 0x000fe20003f86270 */
[----:B------:R-:W1:Y:S01]  /*3b60*/  MUFU.TANH R175, R88 ;  /* 0x0000005800af7308 */ /* 0x000e620000002400 */
[----:B------:R-:W-:Y:S01]  /*3b70*/  VIADD R18, R22, 0xfffffff8 ;  /* 0xfffffff816127836 */ /* 0x000fe20000000000 */
[----:B--2---:R-:W-:Y:S01]  /*3b80*/  FSEL R176, R176, -INF , !P3 ;  /* 0xff800000b0b07808 */ /* 0x004fe20005800000 */
[----:B------:R-:W-:Y:S01]  /*3b90*/  VIADD R22, R22, 0xfffffff9 ;  /* 0xfffffff916167836 */ /* 0x000fe20000000000 */
[----:B------:R-:W-:Y:S02]  /*3ba0*/  FSEL R159, R159, -INF , !P3 ;  /* 0xff8000009f9f7808 */ /* 0x000fe40005800000 */
[----:B---3--:R-:W-:Y:S02]  /*3bb0*/  FSEL R166, R166, -INF , !P2 ;  /* 0xff800000a6a67808 */ /* 0x008fe40005000000 */
[----:B------:R-:W2:Y:S01]  /*3bc0*/  MUFU.TANH R170, R90 ;  /* 0x0000005a00aa7308 */ /* 0x000ea20000002400 */
[----:B------:R-:W-:-:S02]  /*3bd0*/  FSEL R163, R163, -INF , !P2 ;  /* 0xff800000a3a37808 */ /* 0x000fc40005000000 */
[----:B----4-:R-:W-:Y:S02]  /*3be0*/  FSEL R174, R174, -INF , !P0 ;  /* 0xff800000aeae7808 */ /* 0x010fe40004000000 */
[----:B------:R-:W-:Y:S02]  /*3bf0*/  FSEL R161, R161, -INF , !P0 ;  /* 0xff800000a1a17808 */ /* 0x000fe40004000000 */
[-C--:B------:R-:W-:Y:S01]  /*3c00*/  ISETP.GE.AND P3, PT, R18, R125.reuse, PT ;  /* 0x0000007d1200720c */ /* 0x080fe20003f66270 */
[----:B------:R-:W3:Y:S01]  /*3c10*/  MUFU.TANH R173, R89 ;  /* 0x0000005900ad7308 */ /* 0x000ee20000002400 */
[----:B------:R-:W-:Y:S02]  /*3c20*/  ISETP.GE.AND P2, PT, R22, R125, PT ;  /* 0x0000007d1600720c */ /* 0x000fe40003f46270 */
[----:B------:R-:W-:Y:S02]  /*3c30*/  @!P1 LEA R216, P0, R118, R216, 0x1 ;  /* 0x000000d876d89211 */ /* 0x000fe400078008ff */
[----:B-1----:R-:W-:-:S02]  /*3c40*/  FSEL R175, R175, -INF , !P5 ;  /* 0xff800000afaf7808 */ /* 0x002fc40006800000 */
[----:B------:R-:W-:Y:S01]  /*3c50*/  @!P1 LEA.HI.X R217, R118, R217, R121, 0x1, P0 ;  /* 0x000000d976d99211 */ /* 0x000fe200000f0c79 */
        /* <DEDUP_REMOVED lines=62> */
[----:B------:R-:W-:-:S04]  /*4040*/  IMAD R6, R3, R116, RZ ;  /* 0x0000007403067224 */ /* 0x000fc800078e02ff */
[----:B------:R-:W-:Y:S01]  /*4050*/  IMAD R6, R19, R117, R6 ;  /* 0x0000007513067224 */ /* 0x000fe200078e0206 */
[----:B--2---:R-:W-:Y:S01]  /*4060*/  IADD3 R4, -R21, R4, RZ ;  /* 0x0000000415047210 */ /* 0x004fe20007ffe1ff */
[----:B------:R-:W-:-:S03]  /*4070*/  IMAD.WIDE.U32 R20, R19, R116, RZ ;  /* 0x0000007413147225 */ /* 0x000fc600078e00ff */
        /* <DEDUP_REMOVED lines=8> */
.L_x_3421:
[----:B------:R-:W-:-:S04]  /*4100*/  LEA R4, -R116, RZ, 0x6 ;  /* 0x000000ff74047211 */ /* 0x000fc800078e31ff */
[----:B------:R-:W-:-:S07]  /*4110*/  SHF.R.S32.HI R3, RZ, 0x1f, R4 ;  /* 0x0000001fff037819 */ /* 0x000fce0000011404 */
.L_x_3422:
        /* <DEDUP_REMOVED lines=29> */
.L_x_3420:
[----:B------:R-:W-:Y:S01]  /*42f0*/  FMNMX.FTZ R6, R17, R23, !PT ;  /* 0x0000001711067209 */ /* 0x000fe20007810000 */
[----:B------:R-:W-:Y:S01]  /*4300*/  ULDC UR5, c[0x0][0x2ec] ;  /* 0x0000bb0000057ab9 */ /* 0x000fe20000000800 */
[----:B-1----:R-:W-:Y:S02]  /*4310*/  FMNMX.FTZ R21, R60, R16, !PT ;  /* 0x000000103c157209 */ /* 0x002fe40007810000 */
        /* <DEDUP_REMOVED lines=75> */
[----:B------:R-:W1:Y:S01]  /*47d0*/  MUFU.EX2 R152, R152 ;  /* 0x0000009800987308 */ /* 0x000e620000000800 */
[----:B------:R-:W2:Y:S01]  /*47e0*/  LDSM.16.MT88.4 R12, [R198+0xc800] ;  /* 0x00c80000c60c783b */ /* 0x000ea20000004200 */
        /* <DEDUP_REMOVED lines=14> */
[----:B------:R-:W3:Y:S01]  /*48d0*/  MUFU.EX2 R148, R148 ;  /* 0x0000009400947308 */ /* 0x000ee20000000800 */
[----:B-1----:R-:W-:Y:S01]  /*48e0*/  F2FP.F16.F32.PACK_AB R96, R152, R155 ;  /* 0x0000009b9860723e */ /* 0x002fe200000000ff */
[----:B------:R-:W-:Y:S01]  /*48f0*/  LDSM.16.MT88.4 R32, [R197+0xc800] ;  /* 0x00c80000c520783b */ /* 0x000fe20000004200 */
[--C-:B------:R-:W-:Y:S01]  /*4900*/  FFMA.FTZ R171, R171, UR5, -R172.reuse ;  /* 0x00000005abab7c23 */ /* 0x100fe200080108ac */
[----:B------:R-:W-:Y:S01]  /*4910*/  FFMA.FTZ R172, R169, UR5, -R172 ;  /* 0x00000005a9ac7c23 */ /* 0x000fe200080108ac */
[--C-:B------:R-:W-:Y:S01]  /*4920*/  FFMA.FTZ R169, R170, UR5, -R165.reuse ;  /* 0x00000005aaa97c23 */ /* 0x100fe200080108a5 */
[----:B------:R-:W-:Y:S01]  /*4930*/  LDSM.16.MT88.4 R136, [R200+0xc800] ;  /* 0x00c80000c888783b */ /* 0x000fe20000004200 */
[--C-:B------:R-:W-:Y:S01]  /*4940*/  FFMA.FTZ R168, R168, UR5, -R165.reuse ;  /* 0x00000005a8a87c23 */ /* 0x100fe200080108a5 */
[----:B------:R-:W-:Y:S01]  /*4950*/  MUFU.EX2 R154, R154 ;  /* 0x0000009a009a7308 */ /* 0x000fe20000000800 */
[--C-:B------:R-:W-:Y:S01]  /*4960*/  FFMA.FTZ R164, R164, UR5, -R165.reuse ;  /* 0x00000005a4a47c23 */ /* 0x100fe200080108a5 */
[----:B------:R-:W-:Y:S01]  /*4970*/  LDSM.16.MT88.4 R28, [R196+0xc800] ;  /* 0x00c80000c41c783b */ /* 0x000fe20000004200 */
[----:B------:R-:W-:Y:S01]  /*4980*/  FFMA.FTZ R221, R162, UR5, -R165 ;  /* 0x00000005a2dd7c23 */ /* 0x000fe200080108a5 */
[----:B------:R-:W-:Y:S01]  /*4990*/  FADD.FTZ R152, R155, R152 ;  /* 0x000000989b987221 */ /* 0x000fe20000010000 */
[----:B------:R-:W-:Y:S01]  /*49a0*/  ISETP.GE.AND P0, PT, R133, 0x2, PT ;  /* 0x000000028500780c */ /* 0x000fe20003f06270 */
[----:B------:R-:W-:Y:S02]  /*49b0*/  LDSM.16.MT88.4 R24, [R198+0xe800] ;  /* 0x00e80000c618783b */ /* 0x000fe40000004200 */
[----:B------:R-:W1:Y:S01]  /*49c0*/  MUFU.EX2 R157, R157 ;  /* 0x0000009d009d7308 */ /* 0x000e620000000800 */
[----:B---3--:R-:W-:Y:S01]  /*49d0*/  F2FP.F16.F32.PACK_AB R98, R148, R151 ;  /* 0x000000979462723e */ /* 0x008fe200000000ff */
[----:B------:R-:W-:-:S04]  /*49e0*/  FADD.FTZ R151, R151, R152 ;  /* 0x0000009897977221 */ /* 0x000fc80000010000 */
[----:B------:R-:W-:Y:S02]  /*49f0*/  FADD.FTZ R148, R148, R151 ;  /* 0x0000009794947221 */ /* 0x000fe40000010000 */
        /* <DEDUP_REMOVED lines=19> */
[----:B------:R-:W-:Y:S01]  /*4b30*/  HMMA.16816.F32 R52, R96, R56, RZ ;  /* 0x000000386034723c */ /* 0x000fe200000018ff */
[----:B------:R-:W1:Y:S01]  /*4b40*/  MUFU.EX2 R144, R144 ;  /* 0x0000009000907308 */ /* 0x000e620000000800 */
[----:B---3--:R-:W-:Y:S01]  /*4b50*/  F2FP.F16.F32.PACK_AB R6, R0, R145 ;  /* 0x000000910006723e */ /* 0x008fe200000000ff */
[----:B------:R-:W-:-:S03]  /*4b60*/  FADD.FTZ R145, R145, R146 ;  /* 0x0000009291917221 */ /* 0x000fc60000010000 */
[C---:B------:R-:W-:Y:S01]  /*4b70*/  HMMA.16816.F32 R60, R96.reuse, R64, RZ ;  /* 0x00000040603c723c */ /* 0x040fe200000018ff */
[----:B------:R-:W-:Y:S02]  /*4b80*/  FADD.FTZ R145, R0, R145 ;  /* 0x0000009100917221 */ /* 0x000fe40000010000 */
[----:B------:R-:W-:Y:S03]  /*4b90*/  MUFU.EX2 R135, R135 ;  /* 0x0000008700877308 */ /* 0x000fe60000000800 */
[C---:B------:R-:W-:Y:S05]  /*4ba0*/  HMMA.16816.F32 R56, R96.reuse, R58, RZ ;  /* 0x0000003a6038723c */ /* 0x040fea00000018ff */
[----:B------:R-:W3:Y:S01]  /*4bb0*/  MUFU.EX2 R134, R134 ;  /* 0x0000008600867308 */ /* 0x000ee20000000800 */
[----:B-1----:R-:W-:Y:S01]  /*4bc0*/  F2FP.F16.F32.PACK_AB R5, R144, R147 ;  /* 0x000000939005723e */ /* 0x002fe200000000ff */
[----:B------:R-:W-:Y:S01]  /*4bd0*/  HMMA.16816.F32 R64, R96, R66, RZ ;  /* 0x000000426040723c */ /* 0x000fe200000018ff */
[----:B------:R-:W-:-:S04]  /*4be0*/  FADD.FTZ R147, R147, R150 ;  /* 0x0000009693937221 */ /* 0x000fc80000010000 */
[----:B------:R-:W-:Y:S01]  /*4bf0*/  FADD.FTZ R144, R144, R147 ;  /* 0x0000009390907221 */ /* 0x000fe20000010000 */
[C---:B------:R-:W-:Y:S01]  /*4c00*/  HMMA.16816.F32 R68, R96.reuse, R72, RZ ;  /* 0x000000486044723c */ /* 0x040fe200000018ff */
[----:B------:R-:W-:Y:S05]  /*4c10*/  MUFU.EX2 R156, R156 ;  /* 0x0000009c009c7308 */ /* 0x000fea0000000800 */
[----:B------:R-:W-:Y:S01]  /*4c20*/  HMMA.16816.F32 R76, R96, R80, RZ ;  /* 0x00000050604c723c */ /* 0x000fe200000018ff */
[----:B---3--:R-:W-:Y:S02]  /*4c30*/  F2FP.F16.F32.PACK_AB R7, R134, R135 ;  /* 0x000000878607723e */ /* 0x008fe400000000ff */
        /* <DEDUP_REMOVED lines=169> */
[----:B------:R-:W-:Y:S01]  /*56d0*/  ULDC UR10, c[0x0][0x39c] ;  /* 0x0000e700000a7ab9 */ /* 0x000fe20000000800 */
[----:B------:R-:W-:-:S10]  /*56e0*/  ULDC UR4, c[0x0][0x2ec] ;  /* 0x0000bb0000047ab9 */ /* 0x000fd40000000800 */
.L_x_3427:
        /* <DEDUP_REMOVED lines=66> */
.L_x_3424:
[C---:B------:R-:W-:Y:S04]  /*5b10*/  LEA R208, P0, R10.reuse, R208, 0x1 ;  /* 0x000000d00ad07211 */ /* 0x040fe800078008ff */
[----:B------:R-:W-:Y:S02]  /*5b20*/  LEA.HI.X R209, R10, R209, R2, 0x1, P0 ;  /* 0x000000d10ad17211 */ /* 0x000fe400000f0c02 */
[----:B------:R-:W-:Y:S03]  /*5b30*/  IADD3 R224, P0, R208, UR12, RZ ;  /* 0x0000000cd0e07c10 */ /* 0x000fe6000ff1e0ff */
[----:B------:R-:W-:Y:S01]  /*5b40*/  @!PT LDS RZ, [RZ] ;  /* 0x00000000fffff984 */ /* 0x000fe20000000800 */
[----:B------:R-:W-:Y:S01]  /*5b50*/  @!PT LDS RZ, [RZ] ;  /* 0x00000000fffff984 */ /* 0x000fe20000000800 */
[----:B------:R-:W-:Y:S01]  /*5b60*/  @!PT LDS RZ, [RZ] ;  /* 0x00000000fffff984 */ /* 0x000fe20000000800 */
[----:B------:R-:W-:Y:S01]  /*5b70*/  LDGSTS.E.BYPASS.LTC128B.128 [R211+0xc000], desc[UR14][R208.64] ;  /* 0x0c000000d0d37fae */ /* 0x000fe2000b901d4e */
[----:B------:R-:W-:Y:S02]  /*5b80*/  IADD3.X R225, R209, UR11, RZ, P0, !PT ;  /* 0x0000000bd1e17c10 */ /* 0x000fe400087fe4ff */
[----:B------:R-:W-:Y:S02]  /*5b90*/  IADD3 R132, P0, R224, UR12, RZ ;  /* 0x0000000ce0847c10 */ /* 0x000fe4000ff1e0ff */
[----:B------:R-:W-:Y:S02]  /*5ba0*/  LDGSTS.E.BYPASS.LTC128B.128 [R211+0xe000], desc[UR14][R208.64+0x80] ;  /* 0x0e000080d0d37fae */ /* 0x000fe4000b901d4e */
[----:B------:R-:W-:Y:S03]  /*5bb0*/  IADD3.X R133, R225, UR11, RZ, P0, !PT ;  /* 0x0000000be1857c10 */ /* 0x000fe600087fe4ff */
[----:B------:R-:W-:Y:S01]  /*5bc0*/  LDGSTS.E.BYPASS.LTC128B.128 [R211+0x10000], desc[UR14][R208.64+0x100] ;  /* 0x10000100d0d37fae */ /* 0x000fe2000b901d4e */
[----:B------:R-:W-:Y:S04]  /*5bd0*/  IADD3 R2, P0, R132, UR12, RZ ;  /* 0x0000000c84027c10 */ /* 0x000fe8000ff1e0ff */
[----:B------:R-:W-:Y:S01]  /*5be0*/  LDGSTS.E.BYPASS.LTC128B.128 [R211+0xc800], desc[UR14][R224.64] ;  /* 0x0c800000e0d37fae */ /* 0x000fe2000b901d4e */
[----:B------:R-:W-:Y:S02]  /*5bf0*/  IADD3.X R3, R133, UR11, RZ, P0, !PT ;  /* 0x0000000b85037c10 */ /* 0x000fe400087fe4ff */
[----:B------:R-:W-:Y:S02]  /*5c00*/  ISETP.GE.AND P0, PT, R220, 0x1, PT ;  /* 0x00000001dc00780c */ /* 0x000fe40003f06270 */
[----:B------:R-:W-:Y:S05]  /*5c10*/  LDGSTS.E.BYPASS.LTC128B.128 [R211+0xe800], desc[UR14][R224.64+0x80] ;  /* 0x0e800080e0d37fae */ /* 0x000fea000b901d4e */
[----:B------:R1:W-:Y:S05]  /*5c20*/  LDGSTS.E.BYPASS.LTC128B.128 [R211+0x10800], desc[UR14][R224.64+0x100] ;  /* 0x10800100e0d37fae */ /* 0x0003ea000b901d4e */
[----:B------:R-:W-:Y:S05]  /*5c30*/  LDGSTS.E.BYPASS.LTC128B.128 [R211+0xd000], desc[UR14][R132.64] ;  /* 0x0d00000084d37fae */ /* 0x000fea000b901d4e */
[----:B------:R-:W-:Y:S05]  /*5c40*/  LDGSTS.E.BYPASS.LTC128B.128 [R211+0xf000], desc[UR14][R132.64+0x80] ;  /* 0x0f00008084d37fae */ /* 0x000fea000b901d4e */
[----:B------:R2:W-:Y:S05]  /*5c50*/  LDGSTS.E.BYPASS.LTC128B.128 [R211+0x11000], desc[UR14][R132.64+0x100] ;  /* 0x1100010084d37fae */ /* 0x0005ea000b901d4e */
[----:B------:R3:W-:Y:S05]  /*5c60*/  LDGSTS.E.BYPASS.LTC128B.128 [R211+0xd800], desc[UR14][R2.64] ;  /* 0x0d80000002d37fae */ /* 0x0007ea000b901d4e */
[----:B------:R3:W-:Y:S05]  /*5c70*/  LDGSTS.E.BYPASS.LTC128B.128 [R211+0xf800], desc[UR14][R2.64+0x80] ;  /* 0x0f80008002d37fae */ /* 0x0007ea000b901d4e */
[----:B------:R3:W-:Y:S05]  /*5c80*/  LDGSTS.E.BYPASS.LTC128B.128 [R211+0x11800], desc[UR14][R2.64+0x100] ;  /* 0x1180010002d37fae */ /* 0x0007ea000b901d4e */
[----:B------:R-:W-:Y:S05]  /*5c90*/  LDSM.16.M88.4 R136, [R206] ;  /* 0x00000000ce88783b */ /* 0x000fea0000000200 */
[----:B------:R-:W4:Y:S05]  /*5ca0*/  LDSM.16.M88.4 R140, [R205+0x6000] ;  /* 0x00600000cd8c783b */ /* 0x000f2a0000000200 */
[----:B------:R-:W5:Y:S05]  /*5cb0*/  LDSM.16.M88.4 R144, [R205+0x6800] ;  /* 0x00680000cd90783b */ /* 0x000f6a0000000200 */
[----:B------:R-:W1:Y:S05]  /*5cc0*/  LDSM.16.M88.4 R148, [R205+0x7000] ;  /* 0x00700000cd94783b */ /* 0x000e6a0000000200 */
[----:B------:R-:W2:Y:S05]  /*5cd0*/  LDSM.16.M88.4 R152, [R205+0x7800] ;  /* 0x00780000cd98783b */ /* 0x000eaa0000000200 */
[----:B------:R-:W0:Y:S05]  /*5ce0*/  LDGDEPBAR ;  /* 0x00000000000079af */ /* 0x000e2a0000000000 */
[----:B------:R-:W-:Y:S05]  /*5cf0*/  LDSM.16.M88.4 R156, [R204] ;  /* 0x00000000cc9c783b */ /* 0x000fea0000000200 */
[----:B------:R-:W3:Y:S05]  /*5d00*/  LDSM.16.M88.4 R160, [R203] ;  /* 0x00000000cba0783b */ /* 0x000eea0000000200 */
[----:B------:R-:W3:Y:S05]  /*5d10*/  LDSM.16.M88.4 R164, [R195] ;  /* 0x00000000c3a4783b */ /* 0x000eea0000000200 */
[----:B------:R-:W3:Y:S01]  /*5d20*/  LDSM.16.M88.4 R168, [R194] ;  /* 0x00000000c2a8783b */ /* 0x000ee20000000200 */
[C---:B----4-:R-:W-:Y:S04]  /*5d30*/  HMMA.16816.F32 R4, R136.reuse, R140, RZ ;  /* 0x0000008c8804723c */ /* 0x050fe800000018ff */
[----:B------:R-:W4:Y:S02]  /*5d40*/  LDSM.16.M88.4 R172, [R193] ;  /* 0x00000000c1ac783b */ /* 0x000f240000000200 */
[C---:B------:R-:W-:Y:S03]  /*5d50*/  HMMA.16816.F32 R8, R136.reuse, R142, RZ ;  /* 0x0000008e8808723c */ /* 0x040fe600000018ff */
[----:B------:R-:W-:Y:S03]  /*5d60*/  LDSM.16.M88.4 R176, [R202] ;  /* 0x00000000cab0783b */ /* 0x000fe60000000200 */
[C---:B-----5:R-:W-:Y:S02]  /*5d70*/  HMMA.16816.F32 R12, R136.reuse, R144, RZ ;  /* 0x00000090880c723c */ /* 0x060fe400000018ff */
[----:B------:R-:W5:Y:S04]  /*5d80*/  LDSM.16.M88.4 R180, [R199+0x6000] ;  /* 0x00600000c7b4783b */ /* 0x000f680000000200 */
[C---:B------:R-:W-:Y:S01]  /*5d90*/  HMMA.16816.F32 R16, R136.reuse, R146, RZ ;  /* 0x000000928810723c */ /* 0x040fe200000018ff */
[----:B------:R-:W-:Y:S05]  /*5da0*/  LDSM.16.M88.4 R140, [R199+0x7000] ;  /* 0x00700000c78c783b */ /* 0x000fea0000000200 */
[C---:B-1----:R-:W-:Y:S01]  /*5db0*/  HMMA.16816.F32 R20, R136.reuse, R148, RZ ;  /* 0x000000948814723c */ /* 0x042fe200000018ff */
[----:B------:R-:W-:Y:S05]  /*5dc0*/  LDSM.16.M88.4 R144, [R199+0x7800] ;  /* 0x00780000c790783b */ /* 0x000fea0000000200 */
[C---:B------:R-:W-:Y:S01]  /*5dd0*/  HMMA.16816.F32 R24, R136.reuse, R150, RZ ;  /* 0x000000968818723c */ /* 0x040fe200000018ff */
[----:B------:R-:W-:Y:S05]  /*5de0*/  LDSM.16.M88.4 R148, [R201] ;  /* 0x00000000c994783b */ /* 0x000fea0000000200 */
[C---:B--2---:R-:W-:Y:S06]  /*5df0*/  HMMA.16816.F32 R28, R136.reuse, R152, RZ ;  /* 0x00000098881c723c */ /* 0x044fec00000018ff */
[----:B------:R-:W-:Y:S01]  /*5e00*/  HMMA.16816.F32 R32, R136, R154, RZ ;  /* 0x0000009a8820723c */ /* 0x000fe200000018ff */
[----:B------:R-:W1:Y:S05]  /*5e10*/  LDSM.16.M88.4 R136, [R199+0x6800] ;  /* 0x00680000c788783b */ /* 0x000e6a0000000200 */
[C---:B---3--:R-:W-:Y:S01]  /*5e20*/  HMMA.16816.F32 R4, R156.reuse, R160, R4 ;  /* 0x000000a09c04723c */ /* 0x048fe20000001804 */
[----:B------:R-:W2:Y:S05]  /*5e30*/  LDSM.16.M88.4 R152, [R192] ;  /* 0x00000000c098783b */ /* 0x000eaa0000000200 */
        /* <DEDUP_REMOVED lines=8> */
[C---:B----4-:R-:W-:Y:S06]  /*5ec0*/  HMMA.16816.F32 R28, R156.reuse, R172, R28 ;  /* 0x000000ac9c1c723c */ /* 0x050fec000000181c */
[----:B------:R-:W-:Y:S01]  /*5ed0*/  HMMA.16816.F32 R32, R156, R174, R32 ;  /* 0x000000ae9c20723c */ /* 0x000fe20000001820 */
[----:B------:R-:W3:Y:S05]  /*5ee0*/  LDSM.16.M88.4 R156, [R192+0x800] ;  /* 0x00080000c09c783b */ /* 0x000eea0000000200 */
[C---:B-----5:R-:W-:Y:S01]  /*5ef0*/  HMMA.16816.F32 R4, R176.reuse, R180, R4 ;  /* 0x000000b4b004723c */ /* 0x060fe20000001804 */
[----:B------:R-:W4:Y:S05]  /*5f00*/  LDSM.16.M88.4 R172, [R205+0x8000] ;  /* 0x00800000cdac783b */ /* 0x000f2a0000000200 */
        /* <DEDUP_REMOVED lines=10> */
[----:B------:R-:W5:Y:S05]  /*5fb0*/  LDSM.16.M88.4 R144, [R205+0x9800] ;  /* 0x00980000cd90783b */ /* 0x000f6a0000000200 */
[C---:B--2---:R-:W-:Y:S01]  /*5fc0*/  HMMA.16816.F32 R4, R148.reuse, R152, R4 ;  /* 0x000000989404723c */ /* 0x044fe20000001804 */
[----:B------:R-:W2:Y:S05]  /*5fd0*/  LDSM.16.M88.4 R176, [R204+0x2000] ;  /* 0x00200000ccb0783b */ /* 0x000eaa0000000200 */
        /* <DEDUP_REMOVED lines=10> */
[----:B------:R-:W3:Y:S05]  /*6080*/  LDSM.16.M88.4 R148, [R190] ;  /* 0x00000000be94783b */ /* 0x000eea0000000200 */
[C---:B----4-:R-:W-:Y:S01]  /*6090*/  HMMA.16816.F32 R4, R168.reuse, R172, R4 ;  /* 0x000000aca804723c */ /* 0x050fe20000001804 */
[----:B------:R-:W4:Y:S05]  /*60a0*/  LDSM.16.M88.4 R164, [R199+0x8000] ;  /* 0x00800000c7a4783b */ /* 0x000f2a0000000200 */
[C---:B------:R-:W-:Y:S01]  /*60b0*/  HMMA.16816.F32 R8, R168.reuse, R174, R8 ;  /* 0x000000aea808723c */ /* 0x040fe20000001808 */
[----:B------:R-:W-:Y:S05]  /*60c0*/  LDSM.16.M88.4 R172, [R192+0x2000] ;  /* 0x00200000c0ac783b */ /* 0x000fea0000000200 */
[C---:B-1----:R-:W-:Y:S06]  /*60d0*/  HMMA.16816.F32 R12, R168.reuse, R136, R12 ;  /* 0x00000088a80c723c */ /* 0x042fec000000180c */
[C---:B------:R-:W-:Y:S01]  /*60e0*/  HMMA.16816.F32 R16, R168.reuse, R138, R16 ;  /* 0x0000008aa810723c */ /* 0x040fe20000001810 */
[----:B------:R-:W1:Y:S05]  /*60f0*/  LDSM.16.M88.4 R136, [R199+0x8800] ;  /* 0x00880000c788783b */ /* 0x000e6a0000000200 */
[C---:B-----5:R-:W-:Y:S06]  /*6100*/  HMMA.16816.F32 R20, R168.reuse, R140, R20 ;  /* 0x0000008ca814723c */ /* 0x060fec0000001814 */
        /* <DEDUP_REMOVED lines=8> */
[----:B------:R-:W-:Y:S05]  /*6190*/  LDSM.16.M88.4 R180, [R205+0xa000] ;  /* 0x00a00000cdb4783b */ /* 0x000fea0000000200 */
[C---:B---3--:R-:W-:Y:S06]  /*61a0*/  HMMA.16816.F32 R12, R176.reuse, R148, R12 ;  /* 0x00000094b00c723c */ /* 0x048fec000000180c */
[C---:B------:R-:W-:Y:S01]  /*61b0*/  HMMA.16816.F32 R16, R176.reuse, R150, R16 ;  /* 0x00000096b010723c */ /* 0x040fe20000001810 */
[----:B------:R-:W3:Y:S05]  /*61c0*/  LDSM.16.M88.4 R148, [R192+0x2800] ;  /* 0x00280000c094783b */ /* 0x000eea0000000200 */
[C---:B------:R-:W-:Y:S06]  /*61d0*/  HMMA.16816.F32 R20, R176.reuse, R152, R20 ;  /* 0x00000098b014723c */ /* 0x040fec0000001814 */
[C---:B------:R-:W-:Y:S01]  /*61e0*/  HMMA.16816.F32 R24, R176.reuse, R154, R24 ;  /* 0x0000009ab018723c */ /* 0x040fe20000001818 */
[----:B------:R-:W3:Y:S05]  /*61f0*/  LDSM.16.M88.4 R152, [R192+0x3000] ;  /* 0x00300000c098783b */ /* 0x000eea0000000200 */
[C---:B------:R-:W-:Y:S06]  /*6200*/  HMMA.16816.F32 R28, R176.reuse, R156, R28 ;  /* 0x0000009cb01c723c */ /* 0x040fec000000181c */
[----:B------:R-:W-:Y:S01]  /*6210*/  HMMA.16816.F32 R32, R176, R158, R32 ;  /* 0x0000009eb020723c */ /* 0x000fe20000001820 */
[----:B------:R-:W3:Y:S05]  /*6220*/  LDSM.16.M88.4 R156, [R192+0x3800] ;  /* 0x00380000c09c783b */ /* 0x000eea0000000200 */
[C---:B----4-:R-:W-:Y:S01]  /*6230*/  HMMA.16816.F32 R4, R160.reuse, R164, R4 ;  /* 0x000000a4a004723c */ /* 0x050fe20000001804 */
[----:B------:R-:W4:Y:S05]  /*6240*/  LDSM.16.M88.4 R176, [R206+0x4000] ;  /* 0x00400000ceb0783b */ /* 0x000f2a0000000200 */
[C---:B------:R-:W-:Y:S01]  /*6250*/  HMMA.16816.F32 R8, R160.reuse, R166, R8 ;  /* 0x000000a6a008723c */ /* 0x040fe20000001808 */
[----:B------:R-:W-:Y:S05]  /*6260*/  LDSM.16.M88.4 R164, [R187] ;  /* 0x00000000bba4783b */ /* 0x000fea0000000200 */
        /* <DEDUP_REMOVED lines=35> */
[----:B------:R-:W5:Y:S01]  /*64a0*/  LDSM.16.M88.4 R176, [R201+0x4000] ;  /* 0x00400000c9b0783b */ /* 0x000f620000000200 */
[C---:B--2---:R-:W-:Y:S06]  /*64b0*/  HMMA.16816.F32 R4, R160.reuse, R164, R4 ;  /* 0x000000a4a004723c */ /* 0x044fec0000001804 */
[C---:B------:R-:W-:Y:S06]  /*64c0*/  HMMA.16816.F32 R8, R160.reuse, R166, R8 ;  /* 0x000000a6a008723c */ /* 0x040fec0000001808 */
[C---:B---3--:R-:W-:Y:S06]  /*64d0*/  HMMA.16816.F32 R12, R160.reuse, R148, R12 ;  /* 0x00000094a00c723c */ /* 0x048fec000000180c */
[C---:B------:R-:W-:Y:S06]  /*64e0*/  HMMA.16816.F32 R16, R160.reuse, R150, R16 ;  /* 0x00000096a010723c */ /* 0x040fec0000001810 */
[C---:B------:R-:W-:Y:S06]  /*64f0*/  HMMA.16816.F32 R20, R160.reuse, R152, R20 ;  /* 0x00000098a014723c */ /* 0x040fec0000001814 */
[C---:B------:R-:W-:Y:S06]  /*6500*/  HMMA.16816.F32 R24, R160.reuse, R154, R24 ;  /* 0x0000009aa018723c */ /* 0x040fec0000001818 */
[C---:B------:R-:W-:Y:S06]  /*6510*/  HMMA.16816.F32 R28, R160.reuse, R156, R28 ;  /* 0x0000009ca01c723c */ /* 0x040fec000000181c */
[----:B------:R-:W-:Y:S06]  /*6520*/  HMMA.16816.F32 R32, R160, R158, R32 ;  /* 0x0000009ea020723c */ /* 0x000fec0000001820 */
[C---:B----4-:R-:W-:Y:S06]  /*6530*/  HMMA.16816.F32 R4, R168.reuse, R172, R4 ;  /* 0x000000aca804723c */ /* 0x050fec0000001804 */
[C---:B------:R-:W-:Y:S06]  /*6540*/  HMMA.16816.F32 R8, R168.reuse, R174, R8 ;  /* 0x000000aea808723c */ /* 0x040fec0000001808 */
[C---:B-1----:R-:W-:Y:S06]  /*6550*/  HMMA.16816.F32 R12, R168.reuse, R136, R12 ;  /* 0x00000088a80c723c */ /* 0x042fec000000180c */
[C---:B------:R-:W-:Y:S01]  /*6560*/  HMMA.16816.F32 R16, R168.reuse, R138, R16 ;  /* 0x0000008aa810723c */ /* 0x040fe20000001810 */
[----:B------:R-:W1:Y:S05]  /*6570*/  LDSM.16.M88.4 R136, [R192+0x4800] ;  /* 0x00480000c088783b */ /* 0x000e6a0000000200 */
[C---:B-----5:R-:W-:Y:S06]  /*6580*/  HMMA.16816.F32 R20, R168.reuse, R140, R20 ;  /* 0x0000008ca814723c */ /* 0x060fec0000001814 */
[C---:B------:R-:W-:Y:S01]  /*6590*/  HMMA.16816.F32 R24, R168.reuse, R142, R24 ;  /* 0x0000008ea818723c */ /* 0x040fe20000001818 */
[----:B------:R-:W2:Y:S05]  /*65a0*/  LDSM.16.M88.4 R140, [R192+0x5000] ;  /* 0x00500000c08c783b */ /* 0x000eaa0000000200 */
[C---:B------:R-:W-:Y:S06]  /*65b0*/  HMMA.16816.F32 R28, R168.reuse, R144, R28 ;  /* 0x00000090a81c723c */ /* 0x040fec000000181c */
        /* <DEDUP_REMOVED lines=82> */
[----:B------:R-:W2:Y:S02]  /*6ae0*/  LDC R4, c[0x0][0x380] ;  /* 0x0000e000ff047b82 */ /* 0x000ea40000000800 */
[-C--:B--2---:R-:W-:Y:S04]  /*6af0*/  IABS R2, R4.reuse ;  /* 0x0000000400027213 */ /* 0x084fe80000000000 */
[----:B------:R-:W2:Y:S10]  /*6b00*/  I2F.RP R7, R2 ;  /* 0x0000000200077306 */ /* 0x000eb40000209400 */
[----:B--2---:R-:W2:Y:S02]  /*6b10*/  MUFU.RCP R3, R7 ;  /* 0x0000000700037308 */ /* 0x004ea40000001000 */
[----:B--2---:R-:W-:Y:S01]  /*6b20*/  VIADD R12, R3, 0xffffffe ;  /* 0x0ffffffe030c7836 */ /* 0x004fe20000000000 */
[----:B------:R-:W-:Y:S07]  /*6b30*/  SHF.L.U32 R3, R220, 0x6, RZ ;  /* 0x00000006dc037819 */ /* 0x000fee00000006ff */
[----:B------:R-:W2:Y:S01]  /*6b40*/  F2I.FTZ.U32.TRUNC.NTZ R13, R12 ;  /* 0x0000000c000d7305 */ /* 0x000ea2000021f000 */
[----:B------:R-:W-:Y:S01]  /*6b50*/  IABS R8, R3 ;  /* 0x0000000300087213 */ /* 0x000fe20000000000 */
[C---:B------:R-:W-:Y:S01]  /*6b60*/  VIADD R11, R3.reuse, 0xffffffc0 ;  /* 0xffffffc0030b7836 */ /* 0x040fe20000000000 */
[-C--:B------:R-:W-:Y:S04]  /*6b70*/  LOP3.LUT R3, R3, R4.reuse, RZ, 0x3c, !PT ;  /* 0x0000000403037212 */ /* 0x080fe800078e3cff */
[----:B------:R-:W-:Y:S02]  /*6b80*/  IABS R6, R11 ;  /* 0x0000000b00067213 */ /* 0x000fe40000000000 */
[----:B------:R-:W-:Y:S02]  /*6b90*/  ISETP.GE.AND P2, PT, R3, RZ, PT ;  /* 0x000000ff0300720c */ /* 0x000fe40003f46270 */
[----:B------:R-:W-:Y:S01]  /*6ba0*/  LOP3.LUT R11, R11, R4, RZ, 0x3c, !PT ;  /* 0x000000040b0b7212 */ /* 0x000fe200078e3cff */
[--C-:B--2---:R-:W-:Y:S03]  /*6bb0*/  IMAD.MOV R5, RZ, RZ, -R13.reuse ;  /* 0x000000ffff057224 */ /* 0x104fe600078e0a0d */
        /* <DEDUP_REMOVED lines=9> */
[C---:B------:R-:W-:Y:S01]  /*6c50*/  IMAD R8, R2.reuse, R7, R8 ;  /* 0x0000000702087224 */ /* 0x040fe200078e0208 */
[----:B------:R-:W2:Y:S02]  /*6c60*/  LDC R5, c[0x0][0x24c] ;  /* 0x00009300ff057b82 */ /* 0x000ea40000000800 */
        /* <DEDUP_REMOVED lines=8> */
[----:B------:R-:W-:Y:S02]  /*6cf0*/  ISETP.GE.U32.AND P5, PT, R8, R2, PT ;  /* 0x000000020800720c */ /* 0x000fe40003fa6070 */
        /* <DEDUP_REMOVED lines=12> */
[----:B------:R-:W3:Y:S01]  /*6dc0*/  LDG.E R6, desc[UR14][R14.64] ;  /* 0x0000000e0e067981 */ /* 0x000ee2000c1e1900 */
[----:B------:R-:W4:Y:S01]  /*6dd0*/  LDC.64 R2, c[0x0][0x230] ;  /* 0x00008c00ff027b82 */ /* 0x000f220000000a00 */
[----:B------:R-:W-:Y:S02]  /*6de0*/  IMAD R8, R9, R4, -0x40 ;  /* 0xffffffc009087424 */ /* 0x000fe400078e0204 */
[----:B------:R-:W3:Y:S03]  /*6df0*/  LDG.E R7, desc[UR14][R12.64] ;  /* 0x0000000e0c077981 */ /* 0x000ee6000c1e1900 */
[----:B------:R-:W-:Y:S05]  /*6e00*/  SHF.R.S32.HI R4, RZ, 0x1f, R8 ;  /* 0x0000001fff047819 */ /* 0x000fea0000011408 */
[----:B------:R-:W-:Y:S04]  /*6e10*/  IMAD R4, R4, UR9, RZ ;  /* 0x0000000904047c24 */ /* 0x000fe8000f8e02ff */
[C---:B--2---:R-:W-:Y:S02]  /*6e20*/  IMAD R4, R8.reuse, R5, R4 ;  /* 0x0000000508047224 */ /* 0x044fe400078e0204 */
[----:B------:R-:W-:Y:S04]  /*6e30*/  IMAD.WIDE.U32 R8, R8, UR9, RZ ;  /* 0x0000000908087c25 */ /* 0x000fe8000f8e00ff */
[----:B------:R-:W-:Y:S01]  /*6e40*/  IMAD.IADD R9, R9, 0x1, R4 ;  /* 0x0000000109097824 */ /* 0x000fe200078e0204 */
[----:B---3--:R-:W-:Y:S04]  /*6e50*/  IADD3 R6, -R7, R6, RZ ;  /* 0x0000000607067210 */ /* 0x008fe80007ffe1ff */
[----:B------:R-:W-:Y:S01]  /*6e60*/  SHF.R.S32.HI R5, RZ, 0x1f, R6 ;  /* 0x0000001fff057819 */ /* 0x000fe20000011406 */
[CC--:B----4-:R-:W-:Y:S04]  /*6e70*/  IMAD.WIDE.U32 R8, R6.reuse, R2.reuse, R8 ;  /* 0x0000000206087225 */ /* 0x0d0fe800078e0008 */
[----:B------:R-:W-:Y:S04]  /*6e80*/  IMAD R5, R5, R2, RZ ;  /* 0x0000000205057224 */ /* 0x000fe800078e02ff */
[----:B------:R-:W-:Y:S05]  /*6e90*/  IMAD R5, R6, R3, R5 ;  /* 0x0000000306057224 */ /* 0x000fea00078e0205 */
[----:B------:R-:W-:Y:S07]  /*6ea0*/  IADD3 R5, R9, R5, RZ ;  /* 0x0000000509057210 */ /* 0x000fee0007ffe0ff */
.L_x_3426:
        /* <DEDUP_REMOVED lines=24> */
.L_x_3425:
[----:B--2---:R-:W-:Y:S01]  /*7030*/  FMNMX.FTZ R5, R248, R135, !PT ;  /* 0x00000087f8057209 */ /* 0x004fe20007810000 */
[----:B------:R-:W-:Y:S01]  /*7040*/  LDSM.16.MT88.4 R16, [R200+0xc000] ;  /* 0x00c00000c810783b */ /* 0x000fe20000004200 */
[----:B------:R-:W-:Y:S02]  /*7050*/  FMNMX.FTZ R2, R245, R0, !PT ;  /* 0x00000000f5027209 */ /* 0x000fe40007810000 */
[----:B------:R-:W-:Y:S02]  /*7060*/  FMNMX.FTZ R5, R246, R5, !PT ;  /* 0x00000005f6057209 */ /* 0x000fe40007810000 */
[----:B-1----:R-:W-:Y:S02]  /*7070*/  FMNMX.FTZ R2, R249, R2, !PT ;  /* 0x00000002f9027209 */ /* 0x002fe40007810000 */
        /* <DEDUP_REMOVED lines=57> */
[--C-:B------:R-:W-:Y:S01]  /*7410*/  FFMA.FTZ R167, R250, UR4, -R145.reuse ;  /* 0x00000004faa77c23 */ /* 0x100fe20008010891 */
[----:B------:R-:W-:Y:S01]  /*7420*/  FMUL.FTZ R6, R0, UR4 ;  /* 0x0000000400067c20 */ /* 0x000fe20008410000 */
[--C-:B------:R-:W-:Y:S01]  /*7430*/  FFMA.FTZ R171, R245, UR4, -R144.reuse ;  /* 0x00000004f5ab7c23 */ /* 0x100fe20008010890 */
[--C-:B------:R-:W-:Y:S01]  /*7440*/  FFMA.FTZ R166, R249, UR4, -R144.reuse ;  /* 0x00000004f9a67c23 */ /* 0x100fe20008010890 */
[--C-:B------:R-:W-:Y:S01]  /*7450*/  FFMA.FTZ R165, R247, UR4, -R144.reuse ;  /* 0x00000004f7a57c23 */ /* 0x100fe20008010890 */
        /* <DEDUP_REMOVED lines=44> */
[C---:B------:R-:W-:Y:S01]  /*7720*/  FMUL.FTZ R36, R2.reuse, R36 ;  /* 0x0000002402247220 */ /* 0x040fe20000410000 */
[----:B------:R-:W-:Y:S01]  /*7730*/  FMUL.FTZ R37, R2, R37 ;  /* 0x0000002502257220 */ /* 0x000fe20000410000 */
[C---:B------:R-:W-:Y:S01]  /*7740*/  FMUL.FTZ R38, R0.reuse, R38 ;  /* 0x0000002600267220 */ /* 0x040fe20000410000 */
[----:B------:R-:W-:Y:S01]  /*7750*/  FMUL.FTZ R39, R0, R39 ;  /* 0x0000002700277220 */ /* 0x000fe20000410000 */
        /* <DEDUP_REMOVED lines=24> */
[C---:B------:R-:W-:Y:S03]  /*78e0*/  FMUL.FTZ R58, R0.reuse, R58 ;  /* 0x0000003a003a7220 */ /* 0x040fe60000410000 */
[----:B------:R-:W3:Y:S01]  /*78f0*/  MUFU.EX2 R164, R164 ;  /* 0x000000a400a47308 */ /* 0x000ee20000000800 */
[----:B----4-:R-:W-:Y:S01]  /*7900*/  F2FP.F16.F32.PACK_AB R130, R167, R168 ;  /* 0x000000a8a782723e */ /* 0x010fe200000000ff */
        /* <DEDUP_REMOVED lines=15> */
[----:B---3--:R-:W-:Y:S01]  /*7a00*/  F2FP.F16.F32.PACK_AB R131, R164, R165 ;  /* 0x000000a5a483723e */ /* 0x008fe200000000ff */
[C---:B------:R-:W-:Y:S01]  /*7a10*/  FMUL.FTZ R74, R0.reuse, R74 ;  /* 0x0000004a004a7220 */ /* 0x040fe20000410000 */
[----:B------:R-:W-:Y:S01]  /*7a20*/  FMUL.FTZ R75, R0, R75 ;  /* 0x0000004b004b7220 */ /* 0x000fe20000410000 */
[C---:B------:R-:W-:Y:S01]  /*7a30*/  FMUL.FTZ R76, R2.reuse, R76 ;  /* 0x0000004c024c7220 */ /* 0x040fe20000410000 */
[----:B------:R-:W-:Y:S01]  /*7a40*/  FMUL.FTZ R77, R2, R77 ;  /* 0x0000004d024d7220 */ /* 0x000fe20000410000 */
[C---:B------:R-:W-:Y:S01]  /*7a50*/  FMUL.FTZ R78, R0.reuse, R78 ;  /* 0x0000004e004e7220 */ /* 0x040fe20000410000 */
[----:B------:R-:W-:Y:S01]  /*7a60*/  FMUL.FTZ R79, R0, R79 ;  /* 0x0000004f004f7220 */ /* 0x000fe20000410000 */
[C---:B------:R-:W-:Y:S01]  /*7a70*/  HMMA.16816.F32 R4, R128.reuse, R16, R4 ;  /* 0x000000108004723c */ /* 0x040fe20000001804 */
[----:B------:R-:W-:Y:S04]  /*7a80*/  MUFU.EX2 R170, R170 ;  /* 0x000000aa00aa7308 */ /* 0x000fe80000000800 */
[----:B------:R-:W-:Y:S01]  /*7a90*/  FMUL.FTZ R80, R2, R80 ;  /* 0x0000005002507220 */ /* 0x000fe20000410000 */
[C---:B------:R-:W-:Y:S05]  /*7aa0*/  HMMA.16816.F32 R8, R128.reuse, R18, R8 ;  /* 0x000000128008723c */ /* 0x040fea0000001808 */
[----:B------:R-:W3:Y:S01]  /*7ab0*/  MUFU.EX2 R175, R175 ;  /* 0x000000af00af7308 */ /* 0x000ee20000000800 */
        /* <DEDUP_REMOVED lines=10> */
[----:B------:R-:W-:Y:S01]  /*7b60*/  FMUL.FTZ R81, R2, R81 ;  /* 0x0000005102517220 */ /* 0x000fe20000410000 */
[C---:B------:R-:W-:Y:S01]  /*7b70*/  FMUL.FTZ R82, R0.reuse, R82 ;  /* 0x0000005200527220 */ /* 0x040fe20000410000 */
[C---:B------:R-:W-:Y:S03]  /*7b80*/  HMMA.16816.F32 R16, R128.reuse, R26, R16 ;  /* 0x0000001a8010723c */ /* 0x040fe60000001810 */
[----:B------:R-:W-:Y:S01]  /*7b90*/  FMUL.FTZ R83, R0, R83 ;  /* 0x0000005300537220 */ /* 0x000fe20000410000 */
[C---:B------:R-:W-:Y:S01]  /*7ba0*/  FMUL.FTZ R84, R2.reuse, R84 ;  /* 0x0000005402547220 */ /* 0x040fe20000410000 */
[----:B------:R-:W-:Y:S01]  /*7bb0*/  FMUL.FTZ R85, R2, R85 ;  /* 0x0000005502557220 */ /* 0x000fe20000410000 */
[C---:B------:R-:W-:Y:S01]  /*7bc0*/  HMMA.16816.F32 R20, R128.reuse, R32, R20 ;  /* 0x000000208014723c */ /* 0x040fe20000001814 */
[----:B------:R-:W4:Y:S04]  /*7bd0*/  MUFU.EX2 R177, R177 ;  /* 0x000000b100b17308 */ /* 0x000f280000000800 */
[C---:B------:R-:W-:Y:S01]  /*7be0*/  FMUL.FTZ R26, R0.reuse, R110 ;  /* 0x0000006e001a7220 */ /* 0x040fe20000410000 */
[----:B------:R-:W-:Y:S01]  /*7bf0*/  FMUL.FTZ R27, R0, R111 ;  /* 0x0000006f001b7220 */ /* 0x000fe20000410000 */
[C---:B------:R-:W-:Y:S01]  /*7c00*/  FMUL.FTZ R32, R2.reuse, R100 ;  /* 0x0000006402207220 */ /* 0x040fe20000410000 */
[----:B------:R-:W5:Y:S03]  /*7c10*/  LDSM.16.MT88.4 R108, [R197+0xe000] ;  /* 0x00e00000c56c783b */ /* 0x000f660000004200 */
[----:B------:R-:W-:Y:S01]  /*7c20*/  MUFU.EX2 R174, R174 ;  /* 0x000000ae00ae7308 */ /* 0x000fe20000000800 */
        /* <DEDUP_REMOVED lines=9> */
[C---:B------:R-:W-:Y:S01]  /*7cc0*/  FMUL.FTZ R35, R0.reuse, R103 ;  /* 0x0000006700237220 */ /* 0x040fe20000410000 */
[C---:B------:R-:W-:Y:S01]  /*7cd0*/  FMUL.FTZ R90, R0.reuse, R90 ;  /* 0x0000005a005a7220 */ /* 0x040fe20000410000 */
[----:B------:R-:W3:Y:S03]  /*7ce0*/  LDSM.16.MT88.4 R100, [R196+0xe000] ;  /* 0x00e00000c464783b */ /* 0x000ee60000004200 */
[----:B------:R-:W-:Y:S01]  /*7cf0*/  MUFU.EX2 R176, R176 ;  /* 0x000000b000b07308 */ /* 0x000fe20000000800 */
[----:B------:R-:W-:Y:S01]  /*7d00*/  FMUL.FTZ R91, R0, R91 ;  /* 0x0000005b005b7220 */ /* 0x000fe20000410000 */
[C---:B------:R-:W-:Y:S01]  /*7d10*/  FMUL.FTZ R92, R2.reuse, R92 ;  /* 0x0000005c025c7220 */ /* 0x040fe20000410000 */
[C---:B------:R-:W-:Y:S02]  /*7d20*/  HMMA.16816.F32 R32, R128.reuse, R138, R32 ;  /* 0x0000008a8020723c */ /* 0x040fe40000001820 */
[----:B------:R-:W-:Y:S05]  /*7d30*/  LDSM.16.MT88.4 R136, [R198+0xe800] ;  /* 0x00e80000c688783b */ /* 0x000fea0000004200 */
[----:B------:R-:W4:Y:S01]  /*7d40*/  MUFU.EX2 R181, R181 ;  /* 0x000000b500b57308 */ /* 0x000f220000000800 */
[----:B------:R-:W-:Y:S01]  /*7d50*/  FMUL.FTZ R93, R2, R93 ;  /* 0x0000005d025d7220 */ /* 0x000fe20000410000 */
[C---:B--2---:R-:W-:Y:S03]  /*7d60*/  HMMA.16816.F32 R36, R128.reuse, R120, R36 ;  /* 0x000000788024723c */ /* 0x044fe60000001824 */
[C---:B------:R-:W-:Y:S03]  /*7d70*/  FMUL.FTZ R94, R0.reuse, R94 ;  /* 0x0000005e005e7220 */ /* 0x040fe60000410000 */
[C---:B------:R-:W-:Y:S01]  /*7d80*/  HMMA.16816.F32 R40, R128.reuse, R122, R40 ;  /* 0x0000007a8028723c */ /* 0x040fe20000001828 */
[----:B------:R-:W-:Y:S01]  /*7d90*/  LDSM.16.MT88.4 R120, [R196+0xc800] ;  /* 0x00c80000c478783b */ /* 0x000fe20000004200 */
[----:B------:R-:W-:Y:S03]  /*7da0*/  MUFU.EX2 R180, R180 ;  /* 0x000000b400b47308 */ /* 0x000fe60000000800 */
[----:B------:R-:W-:Y:S01]  /*7db0*/  FMUL.FTZ R95, R0, R95 ;  /* 0x0000005f005f7220 */ /* 0x000fe20000410000 */
[C---:B-1----:R-:W-:Y:S06]  /*7dc0*/  HMMA.16816.F32 R44, R128.reuse, R104, R44 ;  /* 0x00000068802c723c */ /* 0x042fec000000182c */
[----:B------:R-:W-:Y:S01]  /*7dd0*/  MUFU.EX2 R233, R233 ;  /* 0x000000e900e97308 */ /* 0x000fe20000000800 */
[C---:B------:R-:W-:Y:S01]  /*7de0*/  FMUL.FTZ R96, R2.reuse, R96 ;  /* 0x0000006002607220 */ /* 0x040fe20000410000 */
[C---:B------:R-:W-:Y:S01]  /*7df0*/  HMMA.16816.F32 R48, R128.reuse, R106, R48 ;  /* 0x0000006a8030723c */ /* 0x040fe20000001830 */
[----:B------:R-:W1:Y:S02]  /*7e00*/  LDSM.16.MT88.4 R104, [R198+0x10000] ;  /* 0x01000000c668783b */ /* 0x000e640000004200 */
[----:B------:R-:W-:Y:S03]  /*7e10*/  FMUL.FTZ R97, R2, R97 ;  /* 0x0000006102617220 */ /* 0x000fe60000410000 */
[C---:B-----5:R-:W-:Y:S02]  /*7e20*/  HMMA.16816.F32 R52, R128.reuse, R108, R52 ;  /* 0x0000006c8034723c */ /* 0x060fe40000001834 */
[----:B------:R-:W-:Y:S03]  /*7e30*/  MUFU.EX2 R229, R229 ;  /* 0x000000e500e57308 */ /* 0x000fe60000000800 */
[C---:B------:R-:W-:Y:S01]  /*7e40*/  FMUL.FTZ R98, R0.reuse, R98 ;  /* 0x0000006200627220 */ /* 0x040fe20000410000 */
[C---:B------:R-:W-:Y:S01]  /*7e50*/  HMMA.16816.F32 R56, R128.reuse, R110, R56 ;  /* 0x0000006e8038723c */ /* 0x040fe20000001838 */
[----:B------:R-:W-:Y:S05]  /*7e60*/  LDSM.16.MT88.4 R108, [R200+0xc800] ;  /* 0x00c80000c86c783b */ /* 0x000fea0000004200 */
[----:B------:R-:W-:Y:S01]  /*7e70*/  MUFU.EX2 R225, R225 ;  /* 0x000000e100e17308 */ /* 0x000fe20000000800 */
[----:B------:R-:W-:Y:S01]  /*7e80*/  FMUL.FTZ R99, R0, R99 ;  /* 0x0000006300637220 */ /* 0x000fe20000410000 */
[C---:B---3--:R-:W-:Y:S03]  /*7e90*/  HMMA.16816.F32 R60, R128.reuse, R100, R60 ;  /* 0x00000064803c723c */ /* 0x048fe6000000183c */
[--C-:B------:R-:W-:Y:S03]  /*7ea0*/  FFMA.FTZ R235, R230, UR4, -R145.reuse ;  /* 0x00000004e6eb7c23 */ /* 0x100fe60008010891 */
[C---:B------:R-:W-:Y:S01]  /*7eb0*/  HMMA.16816.F32 R64, R128.reuse, R102, R64 ;  /* 0x000000668040723c */ /* 0x040fe20000001840 */
[----:B------:R-:W2:Y:S01]  /*7ec0*/  LDSM.16.MT88.4 R100, [R197+0x10000] ;  /* 0x01000000c564783b */ /* 0x000ea20000004200 */
[----:B------:R-:W-:Y:S03]  /*7ed0*/  MUFU.EX2 R134, R134 ;  /* 0x0000008600867308 */ /* 0x000fe60000000800 */
[--C-:B------:R-:W-:Y:S01]  /*7ee0*/  FFMA.FTZ R230, R231, UR4, -R144.reuse ;  /* 0x00000004e7e67c23 */ /* 0x100fe20008010890 */
[C---:B------:R-:W-:Y:S06]  /*7ef0*/  HMMA.16816.F32 R68, R128.reuse, R112, R68 ;  /* 0x000000708044723c */ /* 0x040fec0000001844 */
[----:B------:R-:W-:Y:S01]  /*7f00*/  MUFU.EX2 R235, R235 ;  /* 0x000000eb00eb7308 */ /* 0x000fe20000000800 */
[--C-:B------:R-:W-:Y:S01]  /*7f10*/  FFMA.FTZ R178, R236, UR4, -R145.reuse ;  /* 0x00000004ecb27c23 */ /* 0x100fe20008010891 */
[C---:B------:R-:W-:Y:S01]  /*7f20*/  HMMA.16816.F32 R72, R128.reuse, R114, R72 ;  /* 0x000000728048723c */ /* 0x040fe20000001848 */
[----:B------:R-:W-:Y:S02]  /*7f30*/  LDSM.16.MT88.4 R112, [R198+0xc800] ;  /* 0x00c80000c670783b */ /* 0x000fe40000004200 */
[--C-:B------:R-:W-:Y:S03]  /*7f40*/  FFMA.FTZ R183, R234, UR4, -R145.reuse ;  /* 0x00000004eab77c23 */ /* 0x100fe60008010891 */
[C---:B-1----:R-:W-:Y:S02]  /*7f50*/  HMMA.16816.F32 R76, R128.reuse, R104, R76 ;  /* 0x00000068804c723c */ /* 0x042fe4000000184c */
[----:B------:R-:W-:Y:S03]  /*7f60*/  MUFU.EX2 R178, R178 ;  /* 0x000000b200b27308 */ /* 0x000fe60000000800 */
[--C-:B------:R-:W-:Y:S01]  /*7f70*/  FFMA.FTZ R182, R232, UR4, -R145.reuse ;  /* 0x00000004e8b67c23 */ /* 0x100fe20008010891 */
[C---:B------:R-:W-:Y:S01]  /*7f80*/  HMMA.16816.F32 R80, R128.reuse, R106, R80 ;  /* 0x0000006a8050723c */ /* 0x040fe20000001850 */
[----:B------:R-:W1:Y:S05]  /*7f90*/  LDSM.16.MT88.4 R104, [R196+0x10000] ;  /* 0x01000000c468783b */ /* 0x000e6a0000004200 */
[----:B------:R-:W3:Y:S01]  /*7fa0*/  MUFU.EX2 R183, R183 ;  /* 0x000000b700b77308 */ /* 0x000ee20000000800 */
[--C-:B------:R-:W-:Y:S01]  /*7fb0*/  FFMA.FTZ R231, R226, UR4, -R145.reuse ;  /* 0x00000004e2e77c23 */ /* 0x100fe20008010891 */
[----:B------:R-:W-:Y:S03]  /*7fc0*/  FFMA.FTZ R226, R227, UR4, -R144 ;  /* 0x00000004e3e27c23 */ /* 0x000fe60008010890 */
[--C-:B------:R-:W-:Y:S01]  /*7fd0*/  FFMA.FTZ R228, R228, UR4, -R145.reuse ;  /* 0x00000004e4e47c23 */ /* 0x100fe20008010891 */
[--C-:B------:R-:W-:Y:S01]  /*7fe0*/  FFMA.FTZ R224, R224, UR4, -R145.reuse ;  /* 0x00000004e0e07c23 */ /* 0x100fe20008010891 */
[----:B------:R-:W-:Y:S03]  /*7ff0*/  FFMA.FTZ R145, R222, UR4, -R145 ;  /* 0x00000004de917c23 */ /* 0x000fe60008010891 */
[----:B------:R-:W5:Y:S01]  /*8000*/  MUFU.EX2 R182, R182 ;  /* 0x000000b600b67308 */ /* 0x000f620000000800 */
[----:B------:R-:W-:Y:S01]  /*8010*/  FFMA.FTZ R173, R2, R223, R173 ;  /* 0x000000df02ad7223 */ /* 0x000fe200000100ad */
[----:B------:R-:W-:Y:S01]  /*8020*/  FFMA.FTZ R171, R0, R221, R171 ;  /* 0x000000dd00ab7223 */ /* 0x000fe200000100ab */
[----:B------:R-:W-:Y:S01]  /*8030*/  IADD3 R0, R220, -0x1, RZ ;  /* 0xffffffffdc007810 */ /* 0x000fe20007ffe0ff */
[C---:B--2---:R-:W-:Y:S06]  /*8040*/  HMMA.16816.F32 R84, R128.reuse, R100, R84 ;  /* 0x000000648054723c */ /* 0x044fec0000001854 */
[----:B------:R2:W-:Y:S01]  /*8050*/  MUFU.EX2 R227, R145 ;  /* 0x0000009100e37308 */ /* 0x0005e20000000800 */
[----:B------:R-:W-:Y:S01]  /*8060*/  FADD.FTZ R173, R169, R173 ;  /* 0x000000ada9ad7221 */ /* 0x000fe20000010000 */
[----:B------:R-:W-:Y:S01]  /*8070*/  FADD.FTZ R166, R166, R171 ;  /* 0x000000aba6a67221 */ /* 0x000fe20000010000 */
[C---:B------:R-:W-:Y:S03]  /*8080*/  HMMA.16816.F32 R88, R128.reuse, R102, R88 ;  /* 0x000000668058723c */ /* 0x040fe60000001858 */
[----:B------:R-:W-:Y:S04]  /*8090*/  F2FP.F16.F32.PACK_AB R100, R175, R170 ;  /* 0x000000aaaf64723e */ /* 0x000fe800000000ff */
[----:B------:R-:W5:Y:S01]  /*80a0*/  MUFU.EX2 R230, R230 ;  /* 0x000000e600e67308 */ /* 0x000f620000000800 */
[----:B----4-:R-:W-:Y:S03]  /*80b0*/  F2FP.F16.F32.PACK_AB R101, R177, R172 ;  /* 0x000000acb165723e */ /* 0x010fe600000000ff */
[----:B------:R-:W-:Y:S01]  /*80c0*/  FADD.FTZ R168, R168, R173 ;  /* 0x000000ada8a87221 */ /* 0x000fe20000010000 */
[----:B------:R-:W-:Y:S01]  /*80d0*/  F2FP.F16.F32.PACK_AB R102, R179, R174 ;  /* 0x000000aeb366723e */ /* 0x000fe200000000ff */
[----:B------:R-:W-:Y:S01]  /*80e0*/  FADD.FTZ R165, R165, R166 ;  /* 0x000000a6a5a57221 */ /* 0x000fe20000010000 */
[----:B------:R-:W-:Y:S01]  /*80f0*/  F2FP.F16.F32.PACK_AB R103, R181, R176 ;  /* 0x000000b0b567723e */ /* 0x000fe200000000ff */
[----:B--2---:R-:W-:Y:S02]  /*8100*/  LDSM.16.MT88.4 R144, [R200+0xf800] ;  /* 0x00f80000c890783b */ /* 0x004fe40000004200 */
[----:B------:R-:W-:Y:S01]  /*8110*/  MUFU.EX2 R228, R228 ;  /* 0x000000e400e47308 */ /* 0x000fe20000000800 */
[----:B------:R-:W-:Y:S01]  /*8120*/  MOV R220, R0 ;  /* 0x0000000000dc7202 */ /* 0x000fe20000000f00 */
[----:B------:R-:W-:Y:S01]  /*8130*/  FADD.FTZ R167, R167, R168 ;  /* 0x000000a8a7a77221 */ /* 0x000fe20000010000 */
[C---:B-1----:R-:W-:Y:S03]  /*8140*/  HMMA.16816.F32 R92, R128.reuse, R104, R92 ;  /* 0x00000068805c723c */ /* 0x042fe6000000185c */
[----:B------:R-:W-:Y:S01]  /*8150*/  FADD.FTZ R165, R164, R165 ;  /* 0x000000a5a4a57221 */ /* 0x000fe20000010000 */
[----:B------:R-:W-:Y:S03]  /*8160*/  FADD.FTZ R170, R170, R167 ;  /* 0x000000a7aaaa7221 */ /* 0x000fe60000010000 */
[----:B------:R-:W1:Y:S01]  /*8170*/  MUFU.EX2 R231, R231 ;  /* 0x000000e700e77308 */ /* 0x000e620000000800 */
[----:B------:R-:W-:Y:S01]  /*8180*/  HMMA.16816.F32 R96, R128, R106, R96 ;  /* 0x0000006a8060723c */ /* 0x000fe20000001860 */
[----:B------:R-:W2:Y:S02]  /*8190*/  LDSM.16.MT88.4 R104, [R196+0xe800] ;  /* 0x00e80000c468783b */ /* 0x000ea40000004200 */
[----:B------:R-:W-:Y:S03]  /*81a0*/  FADD.FTZ R172, R172, R165 ;  /* 0x000000a5acac7221 */ /* 0x000fe60000010000 */
[C---:B------:R-:W-:Y:S03]  /*81b0*/  HMMA.16816.F32 R4, R100.reuse, R108, R4 ;  /* 0x0000006c6404723c */ /* 0x040fe60000001804 */
[----:B------:R-:W4:Y:S01]  /*81c0*/  MUFU.EX2 R226, R226 ;  /* 0x000000e200e27308 */ /* 0x000f220000000800 */
[----:B------:R-:W-:Y:S01]  /*81d0*/  LDSM.16.MT88.4 R128, [R196+0xd000] ;  /* 0x00d00000c480783b */ /* 0x000fe20000004200 */
[----:B------:R-:W-:Y:S01]  /*81e0*/  FADD.FTZ R175, R175, R170 ;  /* 0x000000aaafaf7221 */ /* 0x000fe20000010000 */
[C---:B------:R-:W-:Y:S07]  /*81f0*/  HMMA.16816.F32 R8, R100.reuse, R110, R8 ;  /* 0x0000006e6408723c */ /* 0x040fee0000001808 */
[----:B------:R-:W4:Y:S01]  /*8200*/  MUFU.EX2 R224, R224 ;  /* 0x000000e000e07308 */ /* 0x000f220000000800 */
[----:B------:R-:W3:Y:S01]  /*8210*/  LDSM.16.MT88.4 R108, [R200+0x10800] ;  /* 0x01080000c86c783b */ /* 0x000ee20000004200 */
[C---:B------:R-:W-:Y:S08]  /*8220*/  HMMA.16816.F32 R12, R100.reuse, R112, R12 ;  /* 0x00000070640c723c */ /* 0x040ff0000000180c */
[----:B------:R-:W4:Y:S01]  /*8230*/  MUFU.EX2 R133, R133 ;  /* 0x0000008500857308 */ /* 0x000f220000000800 */
[C---:B------:R-:W-:Y:S01]  /*8240*/  HMMA.16816.F32 R16, R100.reuse, R114, R16 ;  /* 0x000000726410723c */ /* 0x040fe20000001810 */
[----:B------:R-:W5:Y:S02]  /*8250*/  LDSM.16.MT88.4 R112, [R198+0x10800] ;  /* 0x01080000c670783b */ /* 0x000f640000004200 */
[----:B------:R-:W-:Y:S03]  /*8260*/  FADD.FTZ R177, R177, R172 ;  /* 0x000000acb1b17221 */ /* 0x000fe60000010000 */
        /* <DEDUP_REMOVED lines=10> */
[C---:B------:R-:W-:Y:S05]  /*8310*/  HMMA.16816.F32 R36, R100.reuse, R124, R36 ;  /* 0x0000007c6424723c */ /* 0x040fea0000001824 */
[----:B------:R-:W-:Y:S01]  /*8320*/  MOV R0, R3 ;  /* 0x0000000300007202 */ /* 0x000fe20000000f00 */
        /* <DEDUP_REMOVED lines=11> */
[C---:B---3--:R-:W-:Y:S06]  /*83e0*/  HMMA.16816.F32 R68, R100.reuse, R108, R68 ;  /* 0x0000006c6444723c */ /* 0x048fec0000001844 */
[C---:B------:R-:W-:Y:S05]  /*83f0*/  HMMA.16816.F32 R72, R100.reuse, R110, R72 ;  /* 0x0000006e6448723c */ /* 0x040fea0000001848 */
[----:B------:R-:W-:Y:S01]  /*8400*/  F2FP.F16.F32.PACK_AB R108, R183, R178 ;  /* 0x000000b2b76c723e */ /* 0x000fe200000000ff */
[C---:B-----5:R-:W-:Y:S05]  /*8410*/  HMMA.16816.F32 R76, R100.reuse, R112, R76 ;  /* 0x00000070644c723c */ /* 0x060fea000000184c */
[----:B------:R-:W-:Y:S01]  /*8420*/  F2FP.F16.F32.PACK_AB R109, R233, R180 ;  /* 0x000000b4e96d723e */ /* 0x000fe200000000ff */
[C---:B------:R-:W-:Y:S01]  /*8430*/  HMMA.16816.F32 R80, R100.reuse, R114, R80 ;  /* 0x000000726450723c */ /* 0x040fe20000001850 */
[----:B------:R-:W3:Y:S04]  /*8440*/  LDSM.16.MT88.4 R112, [R197+0xd000] ;  /* 0x00d00000c570783b */ /* 0x000ee80000004200 */
[----:B------:R-:W-:Y:S01]  /*8450*/  F2FP.F16.F32.PACK_AB R110, R235, R182 ;  /* 0x000000b6eb6e723e */ /* 0x000fe200000000ff */
[C---:B-1----:R-:W-:Y:S05]  /*8460*/  HMMA.16816.F32 R84, R100.reuse, R116, R84 ;  /* 0x000000746454723c */ /* 0x042fea0000001854 */
[----:B------:R-:W-:Y:S01]  /*8470*/  F2FP.F16.F32.PACK_AB R111, R229, R230 ;  /* 0x000000e6e56f723e */ /* 0x000fe200000000ff */
[C---:B------:R-:W-:Y:S01]  /*8480*/  HMMA.16816.F32 R88, R100.reuse, R118, R88 ;  /* 0x000000766458723c */ /* 0x040fe20000001858 */
[----:B------:R-:W1:Y:S04]  /*8490*/  LDSM.16.MT88.4 R116, [R198+0xf000] ;  /* 0x00f00000c674783b */ /* 0x000e680000004200 */
[----:B------:R-:W-:Y:S01]  /*84a0*/  FADD.FTZ R178, R178, R179 ;  /* 0x000000b3b2b27221 */ /* 0x000fe20000010000 */
[C---:B--2---:R-:W-:Y:S05]  /*84b0*/  HMMA.16816.F32 R92, R100.reuse, R104, R92 ;  /* 0x00000068645c723c */ /* 0x044fea000000185c */
[----:B------:R-:W-:Y:S01]  /*84c0*/  FADD.FTZ R180, R180, R181 ;  /* 0x000000b5b4b47221 */ /* 0x000fe20000010000 */
[----:B------:R-:W-:Y:S01]  /*84d0*/  HMMA.16816.F32 R96, R100, R106, R96 ;  /* 0x0000006a6460723c */ /* 0x000fe20000001860 */
[----:B------:R-:W2:Y:S04]  /*84e0*/  LDSM.16.MT88.4 R100, [R196+0xf000] ;  /* 0x00f00000c464783b */ /* 0x000ea80000004200 */
[----:B------:R-:W-:Y:S01]  /*84f0*/  FADD.FTZ R183, R183, R178 ;  /* 0x000000b2b7b77221 */ /* 0x000fe20000010000 */
[C---:B------:R-:W-:Y:S03]  /*8500*/  HMMA.16816.F32 R4, R108.reuse, R120, R4 ;  /* 0x000000786c04723c */ /* 0x040fe60000001804 */
[----:B------:R-:W5:Y:S02]  /*8510*/  LDSM.16.MT88.4 R104, [R200+0x11000] ;  /* 0x01100000c868783b */ /* 0x000f640000004200 */
        /* <DEDUP_REMOVED lines=8> */
[C---:B---3--:R-:W-:Y:S05]  /*85a0*/  HMMA.16816.F32 R20, R108.reuse, R112, R20 ;  /* 0x000000706c14723c */ /* 0x048fea0000001814 */
[----:B------:R-:W-:Y:S01]  /*85b0*/  FADD.FTZ R235, R235, R182 ;  /* 0x000000b6ebeb7221 */ /* 0x000fe20000010000 */
[C---:B------:R-:W-:Y:S01]  /*85c0*/  HMMA.16816.F32 R24, R108.reuse, R114, R24 ;  /* 0x000000726c18723c */ /* 0x040fe20000001818 */
[----:B------:R-:W3:Y:S04]  /*85d0*/  LDSM.16.MT88.4 R112, [R198+0x11000] ;  /* 0x01100000c670783b */ /* 0x000ee80000004200 */
[----:B------:R-:W-:Y:S01]  /*85e0*/  FADD.FTZ R229, R229, R230 ;  /* 0x000000e6e5e57221 */ /* 0x000fe20000010000 */
[C---:B------:R-:W-:Y:S06]  /*85f0*/  HMMA.16816.F32 R28, R108.reuse, R128, R28 ;  /* 0x000000806c1c723c */ /* 0x040fec000000181c */
[C---:B------:R-:W-:Y:S06]  /*8600*/  HMMA.16816.F32 R32, R108.reuse, R130, R32 ;  /* 0x000000826c20723c */ /* 0x040fec0000001820 */
[C---:B------:R-:W-:Y:S06]  /*8610*/  HMMA.16816.F32 R36, R108.reuse, R136, R36 ;  /* 0x000000886c24723c */ /* 0x040fec0000001824 */
[C---:B------:R-:W-:Y:S05]  /*8620*/  HMMA.16816.F32 R40, R108.reuse, R138, R40 ;  /* 0x0000008a6c28723c */ /* 0x040fea0000001828 */
[----:B------:R-:W-:Y:S01]  /*8630*/  F2FP.F16.F32.PACK_AB R136, R231, R228 ;  /* 0x000000e4e788723e */ /* 0x000fe200000000ff */
[C---:B-1----:R-:W-:Y:S05]  /*8640*/  HMMA.16816.F32 R44, R108.reuse, R116, R44 ;  /* 0x000000746c2c723c */ /* 0x042fea000000182c */
[----:B----4-:R-:W-:Y:S01]  /*8650*/  F2FP.F16.F32.PACK_AB R137, R225, R226 ;  /* 0x000000e2e189723e */ /* 0x010fe200000000ff */
[C---:B------:R-:W-:Y:S01]  /*8660*/  HMMA.16816.F32 R48, R108.reuse, R118, R48 ;  /* 0x000000766c30723c */ /* 0x040fe20000001830 */
[----:B------:R-:W1:Y:S04]  /*8670*/  LDSM.16.MT88.4 R116, [R197+0x11000] ;  /* 0x01100000c574783b */ /* 0x000e680000004200 */
        /* <DEDUP_REMOVED lines=11> */
[C---:B-----5:R-:W-:Y:S05]  /*8730*/  HMMA.16816.F32 R68, R108.reuse, R104, R68 ;  /* 0x000000686c44723c */ /* 0x060fea0000001844 */
[----:B------:R-:W-:Y:S01]  /*8740*/  FADD.FTZ R225, R225, R226 ;  /* 0x000000e2e1e17221 */ /* 0x000fe20000010000 */
[C---:B------:R-:W-:Y:S01]  /*8750*/  HMMA.16816.F32 R72, R108.reuse, R106, R72 ;  /* 0x0000006a6c48723c */ /* 0x040fe20000001848 */
[----:B------:R-:W4:Y:S04]  /*8760*/  LDSM.16.MT88.4 R104, [R197+0xd800] ;  /* 0x00d80000c568783b */ /* 0x000f280000004200 */
[----:B------:R-:W-:Y:S01]  /*8770*/  FADD.FTZ R224, R224, R231 ;  /* 0x000000e7e0e07221 */ /* 0x000fe20000010000 */
[C---:B---3--:R-:W-:Y:S05]  /*8780*/  HMMA.16816.F32 R76, R108.reuse, R112, R76 ;  /* 0x000000706c4c723c */ /* 0x048fea000000184c */
[----:B------:R-:W-:Y:S01]  /*8790*/  FADD.FTZ R134, R134, R225 ;  /* 0x000000e186867221 */ /* 0x000fe20000010000 */
[C---:B------:R-:W-:Y:S05]  /*87a0*/  HMMA.16816.F32 R80, R108.reuse, R114, R80 ;  /* 0x000000726c50723c */ /* 0x040fea0000001850 */
[----:B------:R-:W-:Y:S01]  /*87b0*/  FADD.FTZ R223, R227, R224 ;  /* 0x000000e0e3df7221 */ /* 0x000fe20000010000 */
[C---:B-1----:R-:W-:Y:S05]  /*87c0*/  HMMA.16816.F32 R84, R108.reuse, R116, R84 ;  /* 0x000000746c54723c */ /* 0x042fea0000001854 */
        /* <DEDUP_REMOVED lines=34> */
.L_x_3423:
        /* <DEDUP_REMOVED lines=266> */
.L_x_3428:
        /* <DEDUP_REMOVED lines=10> */
.L_x_3429:
[----:B------:R-:W1:Y:S01]  /*9b30*/  S2R R4, SR_CTAID.Y ;  /* 0x0000000000047919 */ /* 0x000e620000002600 */
[----:B------:R-:W1:Y:S08]  /*9b40*/  S2UR UR6, SR_CTAID.Z ;  /* 0x00000000000679c3 */ /* 0x000e700000002700 */
[----:B------:R-:W1:Y:S08]  /*9b50*/  LDC R3, c[0x0][0x270] ;  /* 0x00009c00ff037b82 */ /* 0x000e700000000800 */
[----:B------:R-:W2:Y:S01]  /*9b60*/  LDC R2, c[0x0][0x2c4] ;  /* 0x0000b100ff027b82 */ /* 0x000ea20000000800 */
[----:B-1----:R-:W-:-:S04]  /*9b70*/  IMAD R3, R4, R3, UR6 ;  /* 0x0000000604037e24 */ /* 0x002fc8000f8e0203 */
[----:B--2---:R-:W-:-:S07]  /*9b80*/  IMAD R2, R3, R2, RZ ;  /* 0x0000000203027224 */ /* 0x004fce00078e02ff */
.L_x_3430:
        /* <DEDUP_REMOVED lines=28> */
.L_x_3432:
[----:B------:R-:W-:Y:S05]  /*9d50*/  BSYNC B0 ;  /* 0x0000000000007941 */ /* 0x000fea0003800000 */
.L_x_3431:
        /* <DEDUP_REMOVED lines=46> */
.L_x_3434:
[----:B------:R-:W-:Y:S05]  /*a040*/  BSYNC B0 ;  /* 0x0000000000007941 */ /* 0x000fea0003800000 */
.L_x_3433:
        /* <DEDUP_REMOVED lines=19> */
.L_x_3436:
[----:B------:R-:W-:Y:S05]  /*a180*/  BSYNC B0 ;  /* 0x0000000000007941 */ /* 0x000fea0003800000 */
.L_x_3435:
        /* <DEDUP_REMOVED lines=19> */
.L_x_3438:
[----:B------:R-:W-:Y:S05]  /*a2c0*/  BSYNC B0 ;  /* 0x0000000000007941 */ /* 0x000fea0003800000 */
.L_x_3437:
        /* <DEDUP_REMOVED lines=16> */
.L_x_3439:
        /* <DEDUP_REMOVED lines=11> */
.L_x_7465:


//--------------------- .text._ZN5flash24flash_fwd_splitkv_kernelI23Flash_fwd_kernel_traitsILi192ELi64ELi64ELi4ELb0ELb0EN7cutlass6half_tE19Flash_kernel_traitsILi192ELi64ELi64ELi4ES3_EELb0ELb0ELb1ELb0ELb0ELb0ELb0ELb0EEEvNS_16Flash_fwd_paramsE --------------------------
	.section	.text._ZN5flash24flash_fwd_splitkv_kernelI23Flash_fwd_kernel_traitsILi192ELi64ELi64ELi4ELb0ELb0EN7cutlass6half_tE19Flash_kernel_traitsILi192ELi64ELi64ELi4ES3_EELb0ELb0ELb1ELb0ELb0ELb0ELb0ELb0EEEvNS_16Flash_fwd_paramsE,"ax",@progbits
	.align	128
        .global         _ZN5flash24flash_fwd_splitkv_kernelI23Flash_fwd_kernel_traitsILi192ELi64ELi64ELi4ELb0ELb0EN7cutlass6half_tE19Flash_kernel_traitsILi192ELi64ELi64ELi4ES3_EELb0ELb0ELb1ELb0ELb0ELb0ELb0ELb0EEEvNS_16Flash_fwd_paramsE
        .type           _ZN5flash24flash_fwd_splitkv_kernelI23Flash_fwd_kernel_traitsILi192ELi64ELi64ELi4ELb0ELb0EN7cutlass6half_tE19Flash_kernel_traitsILi192ELi64ELi64ELi4ES3_EELb0ELb0ELb1ELb0ELb0ELb0ELb0ELb0EEEvNS_16Flash_fwd_paramsE,@function
        .size           _ZN5flash24flash_fwd_splitkv_kernelI23Flash_fwd_kernel_traitsILi192ELi64ELi64ELi4ELb0ELb0EN7cutlass6half_tE19Flash_kernel_traitsILi192ELi64ELi64ELi4ES3_EELb0ELb0ELb1ELb0ELb0ELb0ELb0ELb0EEEvNS_16Flash_fwd_paramsE,(.L_x_7466 - _ZN5flash24flash_fwd_splitkv_kernelI23Flash_fwd_kernel_traitsILi192ELi64ELi64ELi4ELb0ELb0EN7cutlass6half_tE19Flash_kernel_traitsILi192ELi64ELi64ELi4ES3_EELb0ELb0ELb1ELb0ELb0ELb0ELb0ELb0EEEvNS_16Flash_fwd_paramsE)
        .other          _ZN5flash24flash_fwd_splitkv_kernelI23Flash_fwd_kernel_traitsILi192ELi64ELi64ELi4ELb0ELb0EN7cutlass6half_tE19Flash_kernel_traitsILi192ELi64ELi64ELi4ES3_EELb0ELb0ELb1ELb0ELb0ELb0ELb0ELb0EEEvNS_16Flash_fwd_paramsE,@"STO_CUDA_ENTRY STV_DEFAULT"
_ZN5flash24flash_fwd_splitkv_kernelI23Flash_fwd_kernel_traitsILi192ELi64ELi64ELi4ELb0ELb0EN7cutlass6half_tE19Flash_kernel_traitsILi192ELi64ELi64ELi4ES3_EELb0ELb0ELb1ELb0ELb0ELb0ELb0ELb0EEEvNS_16Flash_fwd_paramsE:
.text._ZN5flash24flash_fwd_splitkv_kernelI23Flash_fwd_kernel_traitsILi192ELi64ELi64ELi4ELb0ELb0EN7cutlass6half_tE19Flash_kernel_traitsILi192ELi64ELi64ELi4ES3_EELb0ELb0ELb1ELb0ELb0ELb0ELb0ELb0EEEvNS_16Flash_fwd_paramsE:
        /* <DEDUP_REMOVED lines=39> */
.L_x_3440:
[----:B------:R-:W1:Y:S02]  /*0270*/  LDC R4, c[0x0][0x2c8] ;  /* 0x0000b200ff047b82 */ /* 0x000e640000000800 */
.L_x_3441:
        /* <DEDUP_REMOVED lines=35> */
[----:B------:R-:W-:Y:S02]  /*04b0*/  LOP3.LUT R10, R0, 0xfffffff8, RZ, 0xc0, !PT ;  /* 0xfffffff8000a7812 */ /* 0x000fe400078ec0ff */
[----:B------:R-:W-:Y:S01]  /*04c0*/  SHF.R.S32.HI R0, RZ, 0x3, R0 ;  /* 0x00000003ff007819 */ /* 0x000fe20000011400 */
[----:B------:R-:W2:Y:S01]  /*04d0*/  @!P0 LDC.64 R2, c[0x0][0x290] ;  /* 0x0000a400ff028b82 */ /* 0x000ea20000000a00 */
[----:B------:R-:W-:Y:S01]  /*04e0*/  @!P0 SHF.R.S32.HI R7, RZ, 0x1f, R19 ;  /* 0x0000001fff078819 */ /* 0x000fe20000011413 */
[----:B------:R-:W-:-:S05]  /*04f0*/  IMAD.IADD R135, R135, 0x1, -R10 ;  /* 0x0000000187877824 */ /* 0x000fca00078e0a0a */
[----:B------:R-:W-:Y:S01]  /*0500*/  ISETP.NE.AND P6, PT, R135, RZ, PT ;  /* 0x000000ff8700720c */ /* 0x000fe20003fc5270 */
[----:B-1----:R-:W-:-:S04]  /*0510*/  @P0 IMAD.WIDE.U32 R8, R206, R4, RZ ;  /* 0x00000004ce080225 */ /* 0x002fc800078e00ff */
[----:B------:R-:W-:Y:S02]  /*0520*/  @P0 IMAD R206, R206, R5, R9 ;  /* 0x00000005cece0224 */ /* 0x000fe400078e0209 */
[-C--:B--2---:R-:W-:Y:S01]  /*0530*/  @!P0 IMAD R6, R7, R2.reuse, RZ ;  /* 0x0000000207068224 */ /* 0x084fe200078e02ff */
[----:B------:R-:W-:Y:S01]  /*0540*/  SHF.R.S32.HI R7, RZ, 0x1f, R88 ;  /* 0x0000001fff077819 */ /* 0x000fe20000011458 */
[----:B------:R-:W-:Y:S01]  /*0550*/  @!P0 IMAD.WIDE.U32 R10, R19, R2, RZ ;  /* 0x00000002130a8225 */ /* 0x000fe200078e00ff */
[----:B------:R-:W-:-:S03]  /*0560*/  SHF.R.S32.HI R2, RZ, 0x1f, R26 ;  /* 0x0000001fff027819 */ /* 0x000fc6000001141a */
[----:B------:R-:W-:Y:S02]  /*0570*/  @!P0 IMAD R3, R19, R3, R6 ;  /* 0x0000000313038224 */ /* 0x000fe400078e0206 */
[----:B------:R-:W-:Y:S01]  /*0580*/  @P0 IMAD.MOV.U32 R6, RZ, RZ, R8 ;  /* 0x000000ffff060224 */ /* 0x000fe200078e0008 */
[----:B------:R-:W-:Y:S01]  /*0590*/  SHF.L.U32 R8, R135, 0x3, RZ ;  /* 0x0000000387087819 */ /* 0x000fe200000006ff */
[----:B------:R-:W-:Y:S01]  /*05a0*/  IMAD R19, R19, UR4, R26 ;  /* 0x0000000413137c24 */ /* 0x000fe2000f8e021a */
[----:B------:R-:W-:Y:S01]  /*05b0*/  ULDC UR4, c[0x0][0x2c4] ;  /* 0x0000b10000047ab9 */ /* 0x000fe20000000800 */
[----:B------:R-:W-:Y:S01]  /*05c0*/  IMAD R7, R7, R4, RZ ;  /* 0x0000000407077224 */ /* 0x000fe200078e02ff */
[----:B------:R-:W-:Y:S01]  /*05d0*/  SHF.R.S32.HI R9, RZ, 0x1f, R8 ;  /* 0x0000001fff097819 */ /* 0x000fe20000011408 */
[----:B------:R-:W-:Y:S01]  /*05e0*/  IMAD R19, R19, UR4, R88 ;  /* 0x0000000413137c24 */ /* 0x000fe2000f8e0258 */
[----:B------:R-:W-:Y:S01]  /*05f0*/  @!P0 MOV R6, R10 ;  /* 0x0000000a00068202 */ /* 0x000fe20000000f00 */
[C---:B------:R-:W-:Y:S01]  /*0600*/  IMAD R7, R88.reuse, R5, R7 ;  /* 0x0000000558077224 */ /* 0x040fe200078e0207 */
[----:B------:R-:W-:Y:S01]  /*0610*/  ULDC.64 UR4, c[0x0][0x2a0] ;  /* 0x0000a80000047ab9 */ /* 0x000fe20000000a00 */
[----:B------:R-:W-:-:S04]  /*0620*/  IMAD.WIDE.U32 R88, R88, R4, R8 ;  /* 0x0000000458587225 */ /* 0x000fc800078e0008 */
[----:B------:R-:W-:Y:S01]  /*0630*/  @!P0 IMAD.IADD R206, R11, 0x1, R3 ;  /* 0x000000010bce8824 */ /* 0x000fe200078e0203 */
[----:B------:R-:W-:Y:S01]  /*0640*/  IADD3 R10, P0, R6, R88, RZ ;  /* 0x00000058060a7210 */ /* 0x000fe20007f1e0ff */
[----:B------:R-:W-:Y:S01]  /*0650*/  IMAD R15, R2, UR4, RZ ;  /* 0x00000004020f7c24 */ /* 0x000fe2000f8e02ff */
[----:B------:R-:W-:Y:S02]  /*0660*/  IADD3 R6, R0, 0x10, RZ ;  /* 0x0000001000067810 */ /* 0x000fe40007ffe0ff */
[----:B------:R-:W-:Y:S01]  /*0670*/  IADD3.X R11, R206, R89, R7, P0, !PT ;  /* 0x00000059ce0b7210 */ /* 0x000fe200007fe407 */
[----:B------:R-:W-:Y:S01]  /*0680*/  IMAD R15, R26, UR5, R15 ;  /* 0x000000051a0f7c24 */ /* 0x000fe2000f8e020f */
[-C--:B------:R-:W-:Y:S01]  /*0690*/  ISETP.GE.AND P0, PT, R0, R205.reuse, PT ;  /* 0x000000cd0000720c */ /* 0x080fe20003f06270 */
[----:B------:R-:W-:Y:S01]  /*06a0*/  VIADD R7, R8, 0x80 ;  /* 0x0000008008077836 */ /* 0x000fe20000000000 */
[-C--:B------:R-:W-:Y:S01]  /*06b0*/  ISETP.GE.AND P1, PT, R6, R205.reuse, PT ;  /* 0x000000cd0600720c */ /* 0x080fe20003f26270 */
[----:B------:R-:W-:Y:S01]  /*06c0*/  IMAD.WIDE.U32 R26, R26, UR4, R10 ;  /* 0x000000041a1a7c25 */ /* 0x000fe2000f8e000a */
[----:B------:R-:W-:-:S02]  /*06d0*/  ISETP.GE.OR P4, PT, R6, R205, P6 ;  /* 0x000000cd0600720c */ /* 0x000fc40003786670 */
[----:B------:R-:W-:Y:S01]  /*06e0*/  SHF.R.S32.HI R6, RZ, 0x1f, R0 ;  /* 0x0000001fff067819 */ /* 0x000fe20000011400 */
[----:B------:R-:W-:Y:S01]  /*06f0*/  VIADD R10, R0, 0x20 ;  /* 0x00000020000a7836 */ /* 0x000fe20000000000 */
[----:B------:R-:W-:Y:S02]  /*0700*/  IADD3 R11, R8, 0x40, RZ ;  /* 0x00000040080b7810 */ /* 0x000fe40007ffe0ff */
[----:B------:R-:W-:-:S03]  /*0710*/  IADD3 R15, R27, R15, RZ ;  /* 0x0000000f1b0f7210 */ /* 0x000fc60007ffe0ff */
        /* <DEDUP_REMOVED lines=16> */
.L_x_3444:
[----:B------:R-:W-:Y:S05]  /*0820*/  BSYNC B0 ;  /* 0x0000000000007941 */ /* 0x000fea0003800000 */
.L_x_3443:
        /* <DEDUP_REMOVED lines=21> */
.L_x_3446:
[----:B------:R-:W-:Y:S05]  /*0980*/  BSYNC B0 ;  /* 0x0000000000007941 */ /* 0x000fea0003800000 */
.L_x_3445:
        /* <DEDUP_REMOVED lines=22> */
.L_x_3448:
[----:B------:R-:W-:Y:S05]  /*0af0*/  BSYNC B0 ;  /* 0x0000000000007941 */ /* 0x000fea0003800000 */
.L_x_3447:
        /* <DEDUP_REMOVED lines=22> */
.L_x_3450:
[----:B------:R-:W-:Y:S05]  /*0c60*/  BSYNC B0 ;  /* 0x0000000000007941 */ /* 0x000fea0003800000 */
.L_x_3449:
[----:B------:R-:W-:Y:S01]  /*0c70*/  ISETP.GE.OR P6, PT, R10, R205, P6 ;  /* 0x000000cd0a00720c */ /* 0x000fe200037c6670 */
[----:B------:R-:W-:Y:S01]  /*0c80*/  ULDC.64 UR4, c[0x0][0x2b0] ;  /* 0x0000ac0000047ab9 */ /* 0x000fe20000000a00 */
[----:B------:R-:W-:Y:S01]  /*0c90*/  LEA.HI.X.SX32 R19, R19, R6, 0x1, P2 ;  /* 0x0000000613137211 */ /* 0x000fe200010f0eff */
[----:B------:R-:W-:Y:S01]  /*0ca0*/  @!P5 IMAD.MOV.U32 R9, RZ, RZ, 0x7f800000 ;  /* 0x7f800000ff09d424 */ /* 0x000fe200078e00ff */
[C---:B----4-:R-:W-:Y:S01]  /*0cb0*/  LEA R4, P0, R2.reuse, UR4, 0x2 ;  /* 0x0000000402047c11 */ /* 0x050fe2000f8010ff */
[----:B------:R-:W-:Y:S02]  /*0cc0*/  @!P4 IMAD.MOV.U32 R7, RZ, RZ, 0x7f800000 ;  /* 0x7f800000ff07c424 */ /* 0x000fe400078e00ff */
        /* <DEDUP_REMOVED lines=9> */
.L_x_3442:
[----:B------:R-:W1:Y:S01]  /*0d60*/  LDC.64 R2, c[0x0][0x368] ;  /* 0x0000da00ff027b82 */ /* 0x000e620000000a00 */
[----:B------:R-:W-:Y:S01]  /*0d70*/  IMAD.MOV.U32 R8, RZ, RZ, R19 ;  /* 0x000000ffff087224 */ /* 0x000fe200078e0013 */
[----:B------:R-:W-:Y:S01]  /*0d80*/  ULDC.64 UR6, c[0x0][0x370] ;  /* 0x0000dc0000067ab9 */ /* 0x000fe20000000a00 */
[----:B-1----:R-:W-:-:S04]  /*0d90*/  ISETP.NE.U32.AND P0, PT, R2, RZ, PT ;  /* 0x000000ff0200720c */ /* 0x002fc80003f05070 */
[----:B------:R-:W-:-:S13]  /*0da0*/  ISETP.NE.AND.EX P0, PT, R3, RZ, PT, P0 ;  /* 0x000000ff0300720c */ /* 0x000fda0003f05300 */
[----:B------:R-:W1:Y:S01]  /*0db0*/  @P0 LDC.64 R2, c[0x0][0x368] ;  /* 0x0000da00ff020b82 */ /* 0x000e620000000a00 */
[----:B------:R-:W-:Y:S01]  /*0dc0*/  UPLOP3.LUT UP1, UPT, UPT, UPT, UPT, 0x40, 0x0 ;  /* 0x000000000000789c */ /* 0x000fe20003f2e870 */
[----:B-1----:R-:W-:-:S05]  /*0dd0*/  @P0 IMAD.WIDE R2, R19, 0x4, R2 ;  /* 0x0000000413020825 */ /* 0x002fca00078e0202 */
[----:B------:R1:W5:Y:S01]  /*0de0*/  @P0 LDG.E R8, desc[UR12][R2.64] ;  /* 0x0000000c02080981 */ /* 0x000362000c1e1900 */
[----:B------:R-:W-:Y:S02]  /*0df0*/  ISETP.NE.U32.AND P0, PT, RZ, UR6, PT ;  /* 0x00000006ff007c0c */ /* 0x000fe4000bf05070 */
[----:B------:R-:W-:Y:S02]  /*0e00*/  CS2R R210, SRZ ;  /* 0x0000000000d27805 */ /* 0x000fe4000001ff00 */
[----:B------:R-:W-:-:S13]  /*0e10*/  ISETP.NE.AND.EX P0, PT, RZ, UR7, PT, P0 ;  /* 0x00000007ff007c0c */ /* 0x000fda000bf05300 */
[----:B------:R-:W-:Y:S05]  /*0e20*/  @!P0 BRA `(.L_x_3451) ;  /* 0x0000000000408947 */ /* 0x000fea0003800000 */
[----:B------:R-:W2:Y:S01]  /*0e30*/  S2UR UR10, SR_CTAID.Y ;  /* 0x00000000000a79c3 */ /* 0x000ea20000002600 */
[----:B-1----:R-:W-:Y:S01]  /*0e40*/  SHF.R.S32.HI R2, RZ, 0x1f, R19 ;  /* 0x0000001fff027819 */ /* 0x002fe20000011413 */
[----:B------:R-:W-:-:S03]  /*0e50*/  ULDC.64 UR4, c[0x0][0x378] ;  /* 0x0000de0000047ab9 */ /* 0x000fc60000000a00 */
[----:B------:R-:W-:-:S03]  /*0e60*/  R2UR UR9, R2 ;  /* 0x00000000020972ca */ /* 0x000fc600000e0000 */
[----:B------:R-:W1:Y:S10]  /*0e70*/  S2UR UR8, SR_CTAID.Y ;  /* 0x00000000000879c3 */ /* 0x000e740000002600 */
[----:B------:R-:W-:-:S02]  /*0e80*/  UIMAD UR9, UR9, UR4, URZ ;  /* 0x00000004090972a4 */ /* 0x000fc4000f8e023f */
[----:B--2---:R-:W-:-:S04]  /*0e90*/  UIMAD.WIDE.U32 UR10, UR10, UR4, URZ ;  /* 0x000000040a0a72a5 */ /* 0x004fc8000f8e003f */
[----:B------:R-:W-:Y:S02]  /*0ea0*/  ULEA UR6, UP1, UR10, UR6, 0x2 ;  /* 0x000000060a067291 */ /* 0x000fe4000f82103f */
[----:B-1----:R-:W-:Y:S02]  /*0eb0*/  UIMAD UR5, UR8, UR5, UR9 ;  /* 0x00000005080572a4 */ /* 0x002fe4000f8e0209 */
[----:B------:R-:W-:Y:S02]  /*0ec0*/  UISETP.NE.U32.AND UP0, UPT, UR6, URZ, UPT ;  /* 0x0000003f0600728c */ /* 0x000fe4000bf05070 */
[----:B------:R-:W-:Y:S01]  /*0ed0*/  IMAD.U32 R210, RZ, RZ, UR6 ;  /* 0x00000006ffd27e24 */ /* 0x000fe2000f8e00ff */
[----:B------:R-:W-:-:S04]  /*0ee0*/  UIADD3 UR5, UR11, UR5, URZ ;  /* 0x000000050b057290 */ /* 0x000fc8000fffe03f */
[----:B------:R-:W-:-:S04]  /*0ef0*/  USHF.L.U64.HI UR5, UR10, 0x2, UR5 ;  /* 0x000000020a057899 */ /* 0x000fc80008010205 */
[----:B------:R-:W-:-:S04]  /*0f00*/  UIADD3.X UR5, UR5, UR7, URZ, UP1, !UPT ;  /* 0x0000000705057290 */ /* 0x000fc80008ffe43f */
[----:B------:R-:W-:Y:S02]  /*0f10*/  UISETP.NE.AND.EX UP1, UPT, UR5, URZ, UPT, UP0 ;  /* 0x0000003f0500728c */ /* 0x000fe4000bf25300 */
[----:B------:R-:W-:-:S09]  /*0f20*/  IMAD.U32 R211, RZ, RZ, UR5 ;  /* 0x00000005ffd37e24 */ /* 0x000fd2000f8e00ff */
.L_x_3451:
[----:B------:R-:W-:-:S13]  /*0f30*/  PLOP3.LUT P0, PT, PT, PT, UP1, 0x40, 0x0 ;  /* 0x000000000000781c */ /* 0x000fda0003f0e818 */
[----:B------:R-:W-:Y:S05]  /*0f40*/  @P0 BRA `(.L_x_3452) ;  /* 0x0000000400400947 */ /* 0x000fea0003800000 */
[----:B------:R-:W1:Y:S01]  /*0f50*/  LDC R6, c[0x0][0x380] ;  /* 0x0000e000ff067b82 */ /* 0x000e620000000800 */
[----:B------:R-:W-:Y:S01]  /*0f60*/  LEA R13, R133, 0xffffffc0, 0x6 ;  /* 0xffffffc0850d7811 */ /* 0x000fe200078e30ff */
[----:B------:R-:W-:-:S06]  /*0f70*/  ULDC.64 UR4, c[0x0][0x230] ;  /* 0x00008c0000047ab9 */ /* 0x000fcc0000000a00 */
        /* <DEDUP_REMOVED lines=43> */
[----:B------:R-:W-:-:S12]  /*1230*/  IMAD R13, R6, R4, R13 ;  /* 0x00000004060d7224 */ /* 0x000fd800078e020d */
        /* <DEDUP_REMOVED lines=11> */
[----:B---3--:R-:W-:Y:S01]  /*12f0*/  SHF.R.S32.HI R5, RZ, 0x1f, R0 ;  /* 0x0000001fff057819 */ /* 0x008fe20000011400 */
[----:B-----5:R-:W-:-:S04]  /*1300*/  IMAD.WIDE.U32 R8, R0, UR4, RZ ;  /* 0x0000000400087c25 */ /* 0x020fc8000f8e00ff */
[C---:B------:R-:W-:Y:S02]  /*1310*/  IMAD R11, R5.reuse, UR4, RZ ;  /* 0x00000004050b7c24 */ /* 0x040fe4000f8e02ff */
[----:B-1----:R-:W-:Y:S02]  /*1320*/  IMAD R5, R5, R2, RZ ;  /* 0x0000000205057224 */ /* 0x002fe400078e02ff */
[C---:B------:R-:W-:Y:S01]  /*1330*/  IMAD R4, R0.reuse, UR5, R11 ;  /* 0x0000000500047c24 */ /* 0x040fe2000f8e020b */
[----:B------:R-:W-:Y:S01]  /*1340*/  SHF.R.S32.HI R11, RZ, 0x1f, R13 ;  /* 0x0000001fff0b7819 */ /* 0x000fe2000001140d */
[----:B------:R-:W-:Y:S01]  /*1350*/  ULDC.64 UR4, c[0x0][0x260] ;  /* 0x0000980000047ab9 */ /* 0x000fe20000000a00 */
[----:B------:R-:W-:Y:S02]  /*1360*/  IMAD R3, R0, R3, R5 ;  /* 0x0000000300037224 */ /* 0x000fe400078e0205 */
[----:B------:R-:W-:Y:S01]  /*1370*/  IADD3 R9, R9, R4, RZ ;  /* 0x0000000409097210 */ /* 0x000fe20007ffe0ff */
[----:B--2---:R-:W-:-:S02]  /*1380*/  IMAD R4, R11, R84, RZ ;  /* 0x000000540b047224 */ /* 0x004fc400078e02ff */
[----:B------:R-:W-:-:S04]  /*1390*/  IMAD.WIDE.U32 R6, R13, R84, R8 ;  /* 0x000000540d067225 */ /* 0x000fc800078e0008 */
[----:B------:R-:W-:Y:S01]  /*13a0*/  IMAD R4, R13, R85, R4 ;  /* 0x000000550d047224 */ /* 0x000fe200078e0204 */
[----:B------:R-:W-:-:S03]  /*13b0*/  MOV R8, R6 ;  /* 0x0000000600087202 */ /* 0x000fc60000000f00 */
[----:B------:R-:W-:Y:S02]  /*13c0*/  IMAD.IADD R9, R7, 0x1, R4 ;  /* 0x0000000107097824 */ /* 0x000fe400078e0204 */
        /* <DEDUP_REMOVED lines=8> */
.L_x_3452:
        /* <DEDUP_REMOVED lines=49> */
.L_x_3454:
[----:B------:R-:W-:Y:S01]  /*1760*/  @!P0 LOP3.LUT R22, RZ, R15, RZ, 0x33, !PT ;  /* 0x0000000fff168212 */ /* 0x000fe200078e33ff */
[----:B------:R-:W-:Y:S01]  /*1770*/  IMAD R6, R11, R84, RZ ;  /* 0x000000540b067224 */ /* 0x000fe200078e02ff */
[----:B------:R-:W-:Y:S02]  /*1780*/  MOV R14, R10 ;  /* 0x0000000a000e7202 */ /* 0x000fe40000000f00 */
[----:B------:R-:W-:Y:S01]  /*1790*/  MOV R15, R7 ;  /* 0x00000007000f7202 */ /* 0x000fe20000000f00 */
[-C--:B------:R-:W-:Y:S01]  /*17a0*/  IMAD R6, R85, R13.reuse, R6 ;  /* 0x0000000d55067224 */ /* 0x080fe200078e0206 */
[----:B------:R-:W-:Y:S02]  /*17b0*/  SHF.R.S32.HI R23, RZ, 0x1f, R22 ;  /* 0x0000001fff177819 */ /* 0x000fe40000011416 */
[----:B------:R-:W-:Y:S01]  /*17c0*/  @P3 IADD3 R0, R9, R0, RZ ;  /* 0x0000000009003210 */ /* 0x000fe20007ffe0ff */
[----:B------:R-:W-:-:S04]  /*17d0*/  IMAD.WIDE.U32 R14, R84, R13, R14 ;  /* 0x0000000d540e7225 */ /* 0x000fc800078e000e */
        /* <DEDUP_REMOVED lines=22> */
.L_x_3453:
[----:B------:R-:W-:Y:S01]  /*1940*/  ISETP.NE.AND P1, PT, R206, -0x1, PT ;  /* 0xffffffffce00780c */ /* 0x000fe20003f25270 */
[----:B------:R-:W1:Y:S01]  /*1950*/  S2UR UR8, SR_CgaCtaId ;  /* 0x00000000000879c3 */ /* 0x000e620000008800 */
[----:B------:R-:W-:Y:S01]  /*1960*/  SHF.R.S32.HI R86, RZ, 0x1f, R135 ;  /* 0x0000001fff567819 */ /* 0x000fe20000011487 */
[----:B------:R-:W-:Y:S01]  /*1970*/  IMAD.SHL.U32 R4, R133, 0x40, RZ ;  /* 0x0000004085047824 */ /* 0x000fe200078e00ff */
[----:B------:R-:W-:Y:S01]  /*1980*/  SHF.R.S32.HI R27, RZ, 0x1f, R26 ;  /* 0x0000001fff1b7819 */ /* 0x000fe2000001141a */
[----:B------:R-:W-:Y:S01]  /*1990*/  IMAD.IADD R199, R205, 0x1, -R88 ;  /* 0x00000001cdc77824 */ /* 0x000fe200078e0a58 */
[-C--:B------:R-:W-:Y:S01]  /*19a0*/  LEA.HI R2, R86, R135.reuse, RZ, 0x3 ;  /* 0x0000008756027211 */ /* 0x080fe200078f18ff */
[----:B------:R-:W-:Y:S01]  /*19b0*/  VIADD R3, R4, 0xffffffc0 ;  /* 0xffffffc004037836 */ /* 0x000fe20000000000 */
[----:B------:R-:W-:Y:S01]  /*19c0*/  LEA.HI R15, R86, R135, RZ, 0x4 ;  /* 0x00000087560f7211 */ /* 0x000fe200078f20ff */
[----:B------:R-:W-:Y:S01]  /*19d0*/  ULDC.64 UR4, c[0x0][0x258] ;  /* 0x0000960000047ab9 */ /* 0x000fe20000000a00 */
[----:B------:R-:W-:Y:S01]  /*19e0*/  SHF.R.S32.HI R28, RZ, 0x3, R2 ;  /* 0x00000003ff1c7819 */ /* 0x000fe20000011402 */
[----:B------:R-:W-:Y:S01]  /*19f0*/  IMAD.IADD R17, R134, 0x1, -R3 ;  /* 0x0000000186117824 */ /* 0x000fe200078e0a03 */
[----:B------:R-:W-:Y:S01]  /*1a00*/  LOP3.LUT R20, R15, 0xfffffff0, RZ, 0xc0, !PT ;  /* 0xfffffff00f147812 */ /* 0x000fe200078ec0ff */
[----:B-----5:R-:W2:Y:S01]  /*1a10*/  @!P1 LDC.64 R8, c[0x0][0x228] ;  /* 0x00008a00ff089b82 */ /* 0x020ea20000000a00 */
[----:B------:R-:W-:Y:S01]  /*1a20*/  @!P1 SHF.R.S32.HI R5, RZ, 0x1f, R19 ;  /* 0x0000001fff059819 */ /* 0x000fe20000011413 */
[----:B------:R-:W-:Y:S01]  /*1a30*/  VIADD R12, R28, 0x10 ;  /* 0x000000101c0c7836 */ /* 0x000fe20000000000 */
[----:B------:R-:W-:Y:S01]  /*1a40*/  LOP3.LUT R2, R2, 0xfffffff8, RZ, 0xc0, !PT ;  /* 0xfffffff802027812 */ /* 0x000fe200078ec0ff */
[----:B------:R-:W-:Y:S01]  /*1a50*/  IMAD.IADD R20, R135, 0x1, -R20 ;  /* 0x0000000187147824 */ /* 0x000fe200078e0a14 */
[----:B------:R-:W-:Y:S01]  /*1a60*/  ISETP.GE.AND P6, PT, R28, R199, PT ;  /* 0x000000c71c00720c */ /* 0x000fe20003fc6270 */
[----:B------:R-:W-:Y:S01]  /*1a70*/  ULDC.64 UR6, c[0x0][0x268] ;  /* 0x00009a0000067ab9 */ /* 0x000fe20000000a00 */
[----:B------:R-:W-:Y:S01]  /*1a80*/  IADD3 R2, -R2, R135, RZ ;  /* 0x0000008702027210 */ /* 0x000fe20007ffe1ff */
[----:B------:R-:W3:Y:S01]  /*1a90*/  @P1 LDC.64 R6, c[0x0][0x240] ;  /* 0x00009000ff061b82 */ /* 0x000ee20000000a00 */
[----:B------:R-:W-:Y:S01]  /*1aa0*/  SHF.R.S32.HI R21, RZ, 0x1f, R20 ;  /* 0x0000001fff157819 */ /* 0x000fe20000011414 */
[----:B------:R-:W-:Y:S01]  /*1ab0*/  IMAD R33, R27, UR4, RZ ;  /* 0x000000041b217c24 */ /* 0x000fe2000f8e02ff */
[----:B------:R-:W-:Y:S01]  /*1ac0*/  ISETP.GE.AND P4, PT, R12, R199, PT ;  /* 0x000000c70c00720c */ /* 0x000fe20003f86270 */
[----:B------:R-:W-:Y:S01]  /*1ad0*/  IMAD.SHL.U32 R208, R2, 0x8, RZ ;  /* 0x0000000802d07824 */ /* 0x000fe200078e00ff */
[CC--:B------:R-:W-:Y:S01]  /*1ae0*/  ISETP.GE.AND P3, PT, R12.reuse, R17.reuse, PT ;  /* 0x000000110c00720c */ /* 0x0c0fe20003f66270 */
[----:B------:R-:W-:Y:S01]  /*1af0*/  IMAD R23, R23, UR6, RZ ;  /* 0x0000000617177c24 */ /* 0x000fe2000f8e02ff */
[----:B------:R-:W-:Y:S01]  /*1b00*/  ISETP.GE.AND P0, PT, R12, R17, PT ;  /* 0x000000110c00720c */ /* 0x000fe20003f06270 */
[----:B------:R-:W-:Y:S01]  /*1b10*/  IMAD R33, R26, UR5, R33 ;  /* 0x000000051a217c24 */ /* 0x000fe2000f8e0221 */
[----:B------:R-:W-:Y:S01]  /*1b20*/  SHF.R.S32.HI R29, RZ, 0x1f, R28 ;  /* 0x0000001fff1d7819 */ /* 0x000fe2000001141c */
[----:B------:R-:W-:Y:S01]  /*1b30*/  IMAD R18, R22, UR7, R23 ;  /* 0x0000000716127c24 */ /* 0x000fe2000f8e0217 */
[----:B------:R-:W-:Y:S01]  /*1b40*/  BSSY B0, `(.L_x_3455) ;  /* 0x000004f000007945 */ /* 0x000fe20003800000 */
[----:B------:R-:W-:-:S02]  /*1b50*/  VIADD R201, R208, 0x40 ;  /* 0x00000040d0c97836 */ /* 0x000fc40000000000 */
[----:B------:R-:W-:-:S04]  /*1b60*/  IMAD.WIDE R38, R39, 0x40, R28 ;  /* 0x0000004027267825 */ /* 0x000fc800078e021c */
[-C--:B--2---:R-:W-:Y:S02]  /*1b70*/  @!P1 IMAD R14, R5, R8.reuse, RZ ;  /* 0x00000008050e9224 */ /* 0x084fe400078e02ff */
[----:B------:R-:W-:Y:S02]  /*1b80*/  IMAD.SHL.U32 R5, R28, 0x40, RZ ;  /* 0x000000401c057824 */ /* 0x000fe400078e00ff */
[----:B------:R-:W-:-:S03]  /*1b90*/  @!P1 IMAD.WIDE.U32 R24, R19, R8, RZ ;  /* 0x0000000813189225 */ /* 0x000fc600078e00ff */
[----:B------:R-:W-:Y:S01]  /*1ba0*/  LOP3.LUT R5, R5, 0x1c0, RZ, 0xc0, !PT ;  /* 0x000001c005057812 */ /* 0x000fe200078ec0ff */
[C---:B---3--:R-:W-:Y:S01]  /*1bb0*/  @P1 IMAD.WIDE.U32 R30, R206.reuse, R6, RZ ;  /* 0x00000006ce1e1225 */ /* 0x048fe200078e00ff */
[----:B------:R-:W-:Y:S02]  /*1bc0*/  LEA.HI R6, R21, R20, RZ, 0x3 ;  /* 0x0000001415067211 */ /* 0x000fe400078f18ff */
[----:B------:R-:W-:Y:S01]  /*1bd0*/  LOP3.LUT R21, R5, 0x38, R208, 0xf8, !PT ;  /* 0x0000003805157812 */ /* 0x000fe200078ef8d0 */
[----:B------:R-:W-:Y:S01]  /*1be0*/  @!P1 IMAD R9, R19, R9, R14 ;  /* 0x0000000913099224 */ /* 0x000fe200078e020e */
[----:B------:R-:W-:Y:S01]  /*1bf0*/  SHF.R.U32.HI R204, RZ, 0x3, R5 ;  /* 0x00000003ffcc7819 */ /* 0x000fe20000011605 */
[----:B------:R-:W-:Y:S02]  /*1c00*/  @P1 IMAD.MOV.U32 R5, RZ, RZ, R30 ;  /* 0x000000ffff051224 */ /* 0x000fe400078e001e */
[----:B------:R-:W-:Y:S01]  /*1c10*/  @!P1 IMAD.MOV.U32 R5, RZ, RZ, R24 ;  /* 0x000000ffff059224 */ /* 0x000fe200078e0018 */
[----:B------:R-:W-:Y:S01]  /*1c20*/  LOP3.LUT R204, R21, R204, RZ, 0x3c, !PT ;  /* 0x000000cc15cc7212 */ /* 0x000fe200078e3cff */
[----:B------:R-:W-:Y:S01]  /*1c30*/  @P1 IMAD R8, R206, R7, R31 ;  /* 0x00000007ce081224 */ /* 0x000fe200078e021f */
[----:B------:R-:W-:Y:S01]  /*1c40*/  SHF.R.S32.HI R21, RZ, 0x1f, R208 ;  /* 0x0000001fff157819 */ /* 0x000fe200000114d0 */
[----:B------:R-:W-:Y:S01]  /*1c50*/  @!P1 IMAD.IADD R8, R25, 0x1, R9 ;  /* 0x0000000119089824 */ /* 0x000fe200078e0209 */
[----:B------:R-:W-:Y:S01]  /*1c60*/  IADD3 R30, P1, R208, R5, RZ ;  /* 0x00000005d01e7210 */ /* 0x000fe20007f3e0ff */
[----:B------:R-:W-:Y:S01]  /*1c70*/  IMAD.MOV.U32 R5, RZ, RZ, 0x20 ;  /* 0x00000020ff057424 */ /* 0x000fe200078e00ff */
[----:B------:R-:W-:Y:S01]  /*1c80*/  LOP3.LUT R7, R6, 0xfffffff8, RZ, 0xc0, !PT ;  /* 0xfffffff806077812 */ /* 0x000fe200078ec0ff */
[----:B------:R-:W-:Y:S01]  /*1c90*/  VIADD R14, R28, 0x20 ;  /* 0x000000201c0e7836 */ /* 0x000fe20000000000 */
[----:B------:R-:W-:Y:S01]  /*1ca0*/  IADD3 R24, P2, R208, R10, RZ ;  /* 0x0000000ad0187210 */ /* 0x000fe20007f5e0ff */
[----:B------:R-:W-:-:S02]  /*1cb0*/  IMAD.X R31, R21, 0x1, R8, P1 ;  /* 0x00000001151f7824 */ /* 0x000fc400008e0608 */
[----:B------:R-:W2:Y:S01]  /*1cc0*/  LDC.64 R8, c[0x0][0x3c8] ;  /* 0x0000f200ff087b82 */ /* 0x000ea20000000a00 */
[----:B------:R-:W-:Y:S01]  /*1cd0*/  IMAD.IADD R20, R20, 0x1, -R7 ;  /* 0x0000000114147824 */ /* 0x000fe200078e0a07 */
[----:B------:R-:W-:Y:S01]  /*1ce0*/  LEA.HI R7, R86, R135, RZ, 0x6 ;  /* 0x0000008756077211 */ /* 0x000fe200078f30ff */
[----:B------:R-:W-:Y:S01]  /*1cf0*/  IMAD.X R25, R21, 0x1, R0, P2 ;  /* 0x0000000115197824 */ /* 0x000fe200010e0600 */
[----:B------:R-:W-:Y:S01]  /*1d00*/  IADD3 R0, P5, R28, R13, RZ ;  /* 0x0000000d1c007210 */ /* 0x000fe20007fbe0ff */
[----:B------:R-:W-:Y:S01]  /*1d10*/  IMAD.WIDE.U32 R30, R26, UR4, R30 ;  /* 0x000000041a1e7c25 */ /* 0x000fe2000f8e001e */
[----:B------:R-:W-:Y:S01]  /*1d20*/  SHF.L.U32 R7, R7, 0x3, RZ ;  /* 0x0000000307077819 */ /* 0x000fe200000006ff */
[----:B------:R-:W-:Y:S01]  /*1d30*/  UMOV UR4, 0x400 ;  /* 0x0000040000047882 */ /* 0x000fe20000000000 */
[----:B------:R-:W-:Y:S01]  /*1d40*/  R2P PR, R20, 0x6 ;  /* 0x0000000614007804 */ /* 0x000fe20000000000 */
[----:B-1----:R-:W-:Y:S01]  /*1d50*/  ULEA UR4, UR8, UR4, 0x18 ;  /* 0x0000000408047291 */ /* 0x002fe2000f8ec03f */
[----:B------:R-:W-:Y:S01]  /*1d60*/  LOP3.LUT R204, R204, 0xfffffe00, R7, 0xf8, !PT ;  /* 0xfffffe00cccc7812 */ /* 0x000fe200078ef807 */
[----:B------:R-:W-:-:S02]  /*1d70*/  IMAD.MOV.U32 R7, RZ, RZ, 0x10 ;  /* 0x00000010ff077424 */ /* 0x000fc400078e00ff */
[----:B------:R-:W-:Y:S01]  /*1d80*/  IMAD.WIDE.U32 R22, R22, UR6, R24 ;  /* 0x0000000616167c25 */ /* 0x000fe2000f8e0018 */
[----:B------:R-:W-:Y:S02]  /*1d90*/  IADD3.X R24, R29, R11, RZ, P5, !PT ;  /* 0x0000000b1d187210 */ /* 0x000fe40002ffe4ff */
[----:B------:R-:W-:Y:S01]  /*1da0*/  LEA R204, R204, UR4, 0x1 ;  /* 0x00000004cccc7c11 */ /* 0x000fe2000f8e08ff */
[----:B------:R-:W-:Y:S01]  /*1db0*/  VIADD R200, R208, 0x80 ;  /* 0x00000080d0c87836 */ /* 0x000fe20000000000 */
[----:B------:R-:W-:Y:S01]  /*1dc0*/  SEL R7, R7, 0xfffffff0, !P1 ;  /* 0xfffffff007077807 */ /* 0x000fe20004800000 */
[----:B------:R-:W-:Y:S01]  /*1dd0*/  IMAD.IADD R33, R31, 0x1, R33 ;  /* 0x000000011f217824 */ /* 0x000fe200078e0221 */
[----:B------:R-:W-:Y:S01]  /*1de0*/  SEL R5, R5, 0xffffffe0, !P2 ;  /* 0xffffffe005057807 */ /* 0x000fe20005000000 */
[----:B------:R-:W-:Y:S06]  /*1df0*/  @P6 BRA `(.L_x_3456) ;  /* 0x00000000008c6947 */ /* 0x000fec0003800000 */
        /* <DEDUP_REMOVED lines=12> */
[----:B------:R-:W4:Y:S01]  /*1ec0*/  @!P5 LDC.64 R10, c[0x0][0x210] ;  /* 0x00008400ff0adb82 */ /* 0x000f220000000a00 */
[----:B-1----:R-:W-:-:S04]  /*1ed0*/  @!P6 LEA R12, P1, R40, R12, 0x1 ;  /* 0x0000000c280ce211 */ /* 0x002fc800078208ff */
[C---:B------:R-:W-:Y:S02]  /*1ee0*/  @!P6 LEA.HI.X R13, R40.reuse, R13, R16, 0x1, P1 ;  /* 0x0000000d280de211 */ /* 0x040fe400008f0c10 */
[----:B----4-:R-:W-:-:S03]  /*1ef0*/  @!P5 LEA R10, P1, R40, R10, 0x1 ;  /* 0x0000000a280ad211 */ /* 0x010fc600078208ff */
        /* <DEDUP_REMOVED lines=19> */
.L_x_3456:
[----:B------:R-:W-:Y:S05]  /*2030*/  BSYNC B0 ;  /* 0x0000000000007941 */ /* 0x000fea0003800000 */
.L_x_3455:
[----:B------:R-:W-:Y:S01]  /*2040*/  ULDC.64 UR8, c[0x0][0x250] ;  /* 0x0000940000087ab9 */ /* 0x000fe20000000a00 */
[----:B------:R-:W-:Y:S01]  /*2050*/  BSSY B0, `(.L_x_3457) ;  /* 0x000002d000007945 */ /* 0x000fe20003800000 */
[----:B-1-3--:R-:W-:Y:S01]  /*2060*/  IMAD R11, R24, UR8, RZ ;  /* 0x00000008180b7c24 */ /* 0x00afe2000f8e02ff */
[----:B------:R-:W-:Y:S01]  /*2070*/  USHF.L.U64.HI UR10, UR8, 0x4, UR9 ;  /* 0x00000004080a7899 */ /* 0x000fe20008010209 */
[----:B------:R-:W-:Y:S02]  /*2080*/  ISETP.GE.AND P1, PT, R14, R199, PT ;  /* 0x000000c70e00720c */ /* 0x000fe40003f26270 */
[----:B------:R-:W-:Y:S01]  /*2090*/  IADD3 R24, R28, 0x30, RZ ;  /* 0x000000301c187810 */ /* 0x000fe20007ffe0ff */
[----:B------:R-:W-:Y:S01]  /*20a0*/  IMAD R16, R0, UR9, R11 ;  /* 0x0000000900107c24 */ /* 0x000fe2000f8e020b */
        /* <DEDUP_REMOVED lines=12> */
[----:B------:R-:W1:Y:S01]  /*2170*/  @!P6 LDC.64 R12, c[0x0][0x210] ;  /* 0x00008400ff0ceb82 */ /* 0x000e620000000a00 */
[----:B------:R-:W-:Y:S01]  /*2180*/  IMAD R25, R40, UR7, R25 ;  /* 0x0000000728197c24 */ /* 0x000fe2000f8e0219 */
[----:B------:R3:W-:Y:S06]  /*2190*/  @P6 STS.128 [R204+0x800], RZ ;  /* 0x000800ffcc006388 */ /* 0x0007ec0000000c00 */
[----:B------:R-:W4:Y:S01]  /*21a0*/  @!P5 LDC.64 R10, c[0x0][0x210] ;  /* 0x00008400ff0adb82 */ /* 0x000f220000000a00 */
[----:B-1----:R-:W-:Y:S01]  /*21b0*/  @!P6 LEA R40, P4, R42, R12, 0x1 ;  /* 0x0000000c2a28e211 */ /* 0x002fe200078808ff */
[----:B------:R-:W-:-:S05]  /*21c0*/  IMAD.IADD R12, R43, 0x1, R25 ;  /* 0x000000012b0c7824 */ /* 0x000fca00078e0219 */
[C---:B------:R-:W-:Y:S02]  /*21d0*/  @!P6 LEA.HI.X R41, R42.reuse, R13, R12, 0x1, P4 ;  /* 0x0000000d2a29e211 */ /* 0x040fe400020f0c0c */
[----:B----4-:R-:W-:-:S03]  /*21e0*/  @!P5 LEA R10, P4, R42, R10, 0x1 ;  /* 0x0000000a2a0ad211 */ /* 0x010fc600078808ff */
        /* <DEDUP_REMOVED lines=19> */
.L_x_3458:
[----:B------:R-:W-:Y:S05]  /*2320*/  BSYNC B0 ;  /* 0x0000000000007941 */ /* 0x000fea0003800000 */
.L_x_3457:
[----:B------:R-:W-:Y:S01]  /*2330*/  IADD3 R36, P2, R208, R36, RZ ;  /* 0x00000024d0247210 */ /* 0x000fe20007f5e0ff */
[----:B------:R-:W-:Y:S01]  /*2340*/  BSSY B0, `(.L_x_3459) ;  /* 0x000002b000007945 */ /* 0x000fe20003800000 */
[----:B------:R-:W-:Y:S02]  /*2350*/  ISETP.GE.AND P6, PT, R24, R199, PT ;  /* 0x000000c71800720c */ /* 0x000fe40003fc6270 */
[----:B------:R-:W-:Y:S01]  /*2360*/  IADD3.X R37, R21, R34, RZ, P2, !PT ;  /* 0x0000002215257210 */ /* 0x000fe200017fe4ff */
[----:B------:R-:W-:Y:S01]  /*2370*/  IMAD R21, R29, R84, RZ ;  /* 0x000000541d157224 */ /* 0x000fe200078e02ff */
[----:B------:R-:W-:Y:S09]  /*2380*/  @P1 BRA `(.L_x_3460) ;  /* 0x0000000000981947 */ /* 0x000ff20003800000 */
[----:B------:R-:W-:Y:S01]  /*2390*/  ULDC UR5, c[0x0][0x2d0] ;  /* 0x0000b40000057ab9 */ /* 0x000fe20000000800 */
[----:B------:R-:W-:Y:S01]  /*23a0*/  IADD3 R34, P1, R38, 0x20, RZ ;  /* 0x0000002026227810 */ /* 0x000fe20007f3e0ff */
[----:B------:R-:W-:Y:S01]  /*23b0*/  ULDC.64 UR6, c[0x0][0x240] ;  /* 0x0000900000067ab9 */ /* 0x000fe20000000a00 */
[----:B------:R-:W-:Y:S01]  /*23c0*/  ISETP.GE.AND P5, PT, R208, UR5, PT ;  /* 0x00000005d0007c0c */ /* 0x000fe2000bfa6270 */
[----:B---3--:R-:W-:Y:S01]  /*23d0*/  IMAD.MOV.U32 R40, RZ, RZ, R30 ;  /* 0x000000ffff287224 */ /* 0x008fe200078e001e */
[----:B------:R-:W-:Y:S01]  /*23e0*/  ISETP.GE.AND P4, PT, R201, UR5, PT ;  /* 0x00000005c9007c0c */ /* 0x000fe2000bf86270 */
[----:B------:R-:W-:Y:S01]  /*23f0*/  IMAD.X R25, RZ, RZ, R39, P1 ;  /* 0x000000ffff197224 */ /* 0x000fe200008e0627 */
[----:B------:R-:W-:Y:S01]  /*2400*/  ISETP.GE.AND P1, PT, R200, UR5, PT ;  /* 0x00000005c8007c0c */ /* 0x000fe2000bf26270 */
[----:B------:R-:W-:Y:S02]  /*2410*/  IMAD.MOV.U32 R41, RZ, RZ, R33 ;  /* 0x000000ffff297224 */ /* 0x000fe400078e0021 */
[----:B------:R-:W-:-:S02]  /*2420*/  IMAD R25, R25, UR6, RZ ;  /* 0x0000000619197c24 */ /* 0x000fc4000f8e02ff */
[----:B------:R-:W-:-:S04]  /*2430*/  IMAD.WIDE.U32 R40, R34, UR6, R40 ;  /* 0x0000000622287c25 */ /* 0x000fc8000f8e0028 */
[----:B------:R-:W3:Y:S01]  /*2440*/  @!P5 LDC.64 R12, c[0x0][0x210] ;  /* 0x00008400ff0cdb82 */ /* 0x000ee20000000a00 */
[----:B------:R-:W-:Y:S01]  /*2450*/  IMAD R25, R34, UR7, R25 ;  /* 0x0000000722197c24 */ /* 0x000fe2000f8e0219 */
[----:B------:R4:W-:Y:S06]  /*2460*/  @P5 STS.128 [R204+0x1000], RZ ;  /* 0x001000ffcc005388 */ /* 0x0009ec0000000c00 */
[----:B-1----:R-:W1:Y:S01]  /*2470*/  @!P4 LDC.64 R10, c[0x0][0x210] ;  /* 0x00008400ff0acb82 */ /* 0x002e620000000a00 */
[----:B---3--:R-:W-:Y:S01]  /*2480*/  @!P5 LEA R34, P2, R40, R12, 0x1 ;  /* 0x0000000c2822d211 */ /* 0x008fe200078408ff */
        /* <DEDUP_REMOVED lines=22> */
.L_x_3460:
[----:B------:R-:W-:Y:S05]  /*25f0*/  BSYNC B0 ;  /* 0x0000000000007941 */ /* 0x000fea0003800000 */
.L_x_3459:
        /* <DEDUP_REMOVED lines=12> */
[----:B------:R-:W5:Y:S01]  /*26c0*/  @!P5 LDC.64 R12, c[0x0][0x210] ;  /* 0x00008400ff0cdb82 */ /* 0x000f620000000a00 */
[----:B------:R-:W-:Y:S01]  /*26d0*/  IMAD R32, R25, UR7, R32 ;  /* 0x0000000719207c24 */ /* 0x000fe2000f8e0220 */
[----:B------:R2:W-:Y:S03]  /*26e0*/  @P5 STS.128 [R204+0x1800], RZ ;  /* 0x001800ffcc005388 */ /* 0x0005e60000000c00 */
[----:B------:R-:W-:-:S03]  /*26f0*/  IMAD.IADD R32, R31, 0x1, R32 ;  /* 0x000000011f207824 */ /* 0x000fc600078e0220 */
[----:B-1-34-:R-:W1:Y:S01]  /*2700*/  @!P4 LDC.64 R10, c[0x0][0x210] ;  /* 0x00008400ff0acb82 */ /* 0x01ae620000000a00 */
[----:B-----5:R-:W-:-:S04]  /*2710*/  @!P5 LEA R12, P6, R30, R12, 0x1 ;  /* 0x0000000c1e0cd211 */ /* 0x020fc800078c08ff */
        /* <DEDUP_REMOVED lines=13> */
[----:B--2---:R-:W-:Y:S05]  /*27f0*/  @P1 BRA `(.L_x_3462) ;  /* 0x00000000001c1947 */ /* 0x004fea0003800000 */
[----:B------:R-:W-:Y:S02]  /*2800*/  ULDC.64 UR6, c[0x0][0x210] ;  /* 0x0000840000067ab9 */ /* 0x000fe40000000a00 */
[----:B-1----:R-:W-:-:S04]  /*2810*/  LEA R10, P1, R30, UR6, 0x1 ;  /* 0x000000061e0a7c11 */ /* 0x002fc8000f8208ff */
[----:B------:R-:W-:-:S05]  /*2820*/  LEA.HI.X R11, R30, UR7, R32, 0x1, P1 ;  /* 0x000000071e0b7c11 */ /* 0x000fca00088f0c20 */
[----:B------:R-:W-:Y:S01]  /*2830*/  @!PT LDS RZ, [RZ] ;  /* 0x00000000fffff984 */ /* 0x000fe20000000800 */
[----:B------:R-:W-:Y:S01]  /*2840*/  @!PT LDS RZ, [RZ] ;  /* 0x00000000fffff984 */ /* 0x000fe20000000800 */
[----:B------:R-:W-:Y:S01]  /*2850*/  @!PT LDS RZ, [RZ] ;  /* 0x00000000fffff984 */ /* 0x000fe20000000800 */
[----:B------:R1:W-:Y:S04]  /*2860*/  LDGSTS.E.BYPASS.LTC128B.128 [R204+0x5800], desc[UR12][R10.64+0x100] ;  /* 0x058001000acc7fae */ /* 0x0003e8000b901d4c */
.L_x_3462:
[----:B------:R-:W-:Y:S05]  /*2870*/  BSYNC B0 ;  /* 0x0000000000007941 */ /* 0x000fea0003800000 */
.L_x_3461:
[C---:B------:R-:W-:Y:S01]  /*2880*/  ISETP.GE.AND P2, PT, R28.reuse, R17, PT ;  /* 0x000000111c00720c */ /* 0x040fe20003f46270 */
[C---:B------:R-:W-:Y:S01]  /*2890*/  IMAD R21, R28.reuse, R85, R21 ;  /* 0x000000551c157224 */ /* 0x040fe200078e0215 */
[----:B------:R-:W-:Y:S01]  /*28a0*/  BSSY B0, `(.L_x_3463) ;  /* 0x0000025000007945 */ /* 0x000fe20003800000 */
[----:B------:R-:W-:Y:S01]  /*28b0*/  IMAD.WIDE.U32 R36, R28, R84, R36 ;  /* 0x000000541c247225 */ /* 0x000fe200078e0024 */
[----:B------:R-:W-:Y:S02]  /*28c0*/  ISETP.GE.AND P1, PT, R14, R17, PT ;  /* 0x000000110e00720c */ /* 0x000fe40003f26270 */
[C---:B------:R-:W-:Y:S01]  /*28d0*/  SHF.L.U64.HI R202, R84.reuse, 0x4, R85 ;  /* 0x0000000454ca7819 */ /* 0x040fe20000010255 */
[----:B------:R-:W-:Y:S01]  /*28e0*/  IMAD.SHL.U32 R203, R84, 0x10, RZ ;  /* 0x0000001054cb7824 */ /* 0x000fe200078e00ff */
[----:B------:R-:W-:Y:S01]  /*28f0*/  IADD3 R144, R37, R21, RZ ;  /* 0x0000001525907210 */ /* 0x000fe20007ffe0ff */
[----:B------:R-:W-:-:S04]  /*2900*/  IMAD.MOV.U32 R145, RZ, RZ, R36 ;  /* 0x000000ffff917224 */ /* 0x000fc800078e0024 */
[----:B------:R-:W-:Y:S05]  /*2910*/  @P2 BRA `(.L_x_3464) ;  /* 0x0000000000742947 */ /* 0x000fea0003800000 */
[----:B------:R-:W-:Y:S02]  /*2920*/  ULDC UR5, c[0x0][0x2d0] ;  /* 0x0000b40000057ab9 */ /* 0x000fe40000000800 */
[----:B------:R-:W-:Y:S02]  /*2930*/  ISETP.GE.AND P6, PT, R208, UR5, PT ;  /* 0x00000005d0007c0c */ /* 0x000fe4000bfc6270 */
[----:B------:R-:W-:Y:S02]  /*2940*/  ISETP.GE.AND P5, PT, R201, UR5, PT ;  /* 0x00000005c9007c0c */ /* 0x000fe4000bfa6270 */
[----:B------:R-:W-:-:S09]  /*2950*/  ISETP.GE.AND P2, PT, R200, UR5, PT ;  /* 0x00000005c8007c0c */ /* 0x000fd2000bf46270 */
[----:B-1----:R-:W1:Y:S01]  /*2960*/  @!P6 LDC.64 R12, c[0x0][0x218] ;  /* 0x00008600ff0ceb82 */ /* 0x002e620000000a00 */
        /* <DEDUP_REMOVED lines=24> */
.L_x_3464:
[----:B------:R-:W-:Y:S05]  /*2af0*/  BSYNC B0 ;  /* 0x0000000000007941 */ /* 0x000fea0003800000 */
.L_x_3463:
        /* <DEDUP_REMOVED lines=33> */
.L_x_3466:
[----:B------:R-:W-:Y:S05]  /*2d10*/  BSYNC B0 ;  /* 0x0000000000007941 */ /* 0x000fea0003800000 */
.L_x_3465:
[----:B------:R-:W-:Y:S01]  /*2d20*/  SHF.R.S32.HI R30, RZ, 0x4, R15 ;  /* 0x00000004ff1e7819 */ /* 0x000fe2000001140f */
[----:B------:R-:W-:Y:S01]  /*2d30*/  BSSY B0, `(.L_x_3467) ;  /* 0x0000024000007945 */ /* 0x000fe20003800000 */
[----:B------:R-:W-:Y:S01]  /*2d40*/  ISETP.GE.AND P5, PT, R14, R17, PT ;  /* 0x000000110e00720c */ /* 0x000fe20003fa6270 */
[----:B------:R-:W-:Y:S01]  /*2d50*/  IMAD.SHL.U32 R21, R2, 0x40, RZ ;  /* 0x0000004002157824 */ /* 0x000fe200078e00ff */
[----:B------:R-:W-:Y:S01]  /*2d60*/  LEA.HI R25, R15, R30, RZ, 0x1 ;  /* 0x0000001e0f197211 */ /* 0x000fe200078f08ff */
[----:B------:R-:W-:Y:S10]  /*2d70*/  @P1 BRA `(.L_x_3468) ;  /* 0x00000000007c1947 */ /* 0x000ff40003800000 */
[----:B------:R-:W-:Y:S01]  /*2d80*/  ULDC UR5, c[0x0][0x2d0] ;  /* 0x0000b40000057ab9 */ /* 0x000fe20000000800 */
[----:B------:R-:W-:Y:S02]  /*2d90*/  LEA R15, P2, R84, R145, 0x5 ;  /* 0x00000091540f7211 */ /* 0x000fe400078428ff */
[----:B------:R-:W-:Y:S02]  /*2da0*/  ISETP.GE.AND P4, PT, R208, UR5, PT ;  /* 0x00000005d0007c0c */ /* 0x000fe4000bf86270 */
[----:B------:R-:W-:Y:S02]  /*2db0*/  ISETP.GE.AND P3, PT, R201, UR5, PT ;  /* 0x00000005c9007c0c */ /* 0x000fe4000bf66270 */
[----:B------:R-:W-:Y:S02]  /*2dc0*/  ISETP.GE.AND P1, PT, R200, UR5, PT ;  /* 0x00000005c8007c0c */ /* 0x000fe4000bf26270 */
[----:B------:R-:W-:-:S07]  /*2dd0*/  LEA.HI.X R14, R84, R144, R85, 0x5, P2 ;  /* 0x00000090540e7211 */ /* 0x000fce00010f2c55 */
        /* <DEDUP_REMOVED lines=25> */
.L_x_3468:
[----:B------:R-:W-:Y:S05]  /*2f70*/  BSYNC B0 ;  /* 0x0000000000007941 */ /* 0x000fea0003800000 */
.L_x_3467:
[-C--:B------:R-:W-:Y:S01]  /*2f80*/  ISETP.GE.AND P1, PT, R24, R17.reuse, PT ;  /* 0x000000111800720c */ /* 0x080fe20003f26270 */
[C---:B------:R-:W-:Y:S01]  /*2f90*/  IMAD.SHL.U32 R32, R28.reuse, 0x8, RZ ;  /* 0x000000081c207824 */ /* 0x040fe200078e00ff */
[----:B------:R-:W-:Y:S01]  /*2fa0*/  LOP3.LUT R21, R21, 0x1c0, RZ, 0xc0, !PT ;  /* 0x000001c015157812 */ /* 0x000fe200078ec0ff */
[----:B------:R-:W-:Y:S01]  /*2fb0*/  BSSY B0, `(.L_x_3469) ;  /* 0x0000027000007945 */ /* 0x000fe20003800000 */
[----:B------:R-:W-:Y:S02]  /*2fc0*/  ISETP.GE.AND P6, PT, R28, R17, PT ;  /* 0x000000111c00720c */ /* 0x000fe40003fc6270 */
[----:B------:R-:W-:Y:S02]  /*2fd0*/  LOP3.LUT R32, R21, 0x8, R32, 0xf8, !PT ;  /* 0x0000000815207812 */ /* 0x000fe400078ef820 */
[----:B------:R-:W-:Y:S02]  /*2fe0*/  LOP3.LUT R25, R25, 0xfffffffe, RZ, 0xc0, !PT ;  /* 0xfffffffe19197812 */ /* 0x000fe400078ec0ff */
[----:B------:R-:W-:-:S03]  /*2ff0*/  SHF.R.U32.HI R21, RZ, 0x3, R21 ;  /* 0x00000003ff157819 */ /* 0x000fc60000011615 */
[----:B------:R-:W-:Y:S05]  /*3000*/  @P1 BRA `(.L_x_3470) ;  /* 0x0000000000841947 */ /* 0x000fea0003800000 */
[----:B------:R-:W-:Y:S01]  /*3010*/  ULDC UR5, c[0x0][0x2d0] ;  /* 0x0000b40000057ab9 */ /* 0x000fe20000000800 */
[----:B----4-:R-:W-:Y:S01]  /*3020*/  IMAD.MOV.U32 R34, RZ, RZ, R145 ;  /* 0x000000ffff227224 */ /* 0x010fe200078e0091 */
[----:B------:R-:W-:Y:S01]  /*3030*/  ISETP.GE.AND P4, PT, R208, UR5, PT ;  /* 0x00000005d0007c0c */ /* 0x000fe2000bf86270 */
[----:B------:R-:W-:Y:S01]  /*3040*/  IMAD.MOV.U32 R35, RZ, RZ, R144 ;  /* 0x000000ffff237224 */ /* 0x000fe200078e0090 */
[----:B------:R-:W-:Y:S01]  /*3050*/  ISETP.GE.AND P3, PT, R201, UR5, PT ;  /* 0x00000005c9007c0c */ /* 0x000fe2000bf66270 */
[----:B------:R-:W-:Y:S01]  /*3060*/  IMAD R28, R85, 0x30, RZ ;  /* 0x00000030551c7824 */ /* 0x000fe200078e02ff */
[----:B------:R-:W-:Y:S01]  /*3070*/  ISETP.GE.AND P2, PT, R200, UR5, PT ;  /* 0x00000005c8007c0c */ /* 0x000fe2000bf46270 */
[----:B------:R-:W-:-:S04]  /*3080*/  IMAD.WIDE.U32 R34, R84, 0x30, R34 ;  /* 0x0000003054227825 */ /* 0x000fc800078e0022 */
[----:B------:R-:W-:-:S04]  /*3090*/  IMAD.IADD R28, R35, 0x1, R28 ;  /* 0x00000001231c7824 */ /* 0x000fc800078e021c */
[----:B------:R-:W4:Y:S01]  /*30a0*/  @!P4 LDC.64 R14, c[0x0][0x218] ;  /* 0x00008600ff0ecb82 */ /* 0x000f220000000a00 */
[----:B------:R2:W-:Y:S07]  /*30b0*/  @P4 STS.128 [R204+0x7800], RZ ;  /* 0x007800ffcc004388 */ /* 0x0005ee0000000c00 */
[----:B-1----:R-:W1:Y:S08]  /*30c0*/  @!P3 LDC.64 R12, c[0x0][0x218] ;  /* 0x00008600ff0cbb82 */ /* 0x002e700000000a00 */
[----:B---3--:R-:W3:Y:S01]  /*30d0*/  @!P2 LDC.64 R10, c[0x0][0x218] ;  /* 0x00008600ff0aab82 */ /* 0x008ee20000000a00 */
[----:B----4-:R-:W-:-:S04]  /*30e0*/  @!P4 LEA R14, P1, R34, R14, 0x1 ;  /* 0x0000000e220ec211 */ /* 0x010fc800078208ff */
[C---:B------:R-:W-:Y:S02]  /*30f0*/  @!P4 LEA.HI.X R15, R34.reuse, R15, R28, 0x1, P1 ;  /* 0x0000000f220fc211 */ /* 0x040fe400008f0c1c */
[----:B-1----:R-:W-:-:S03]  /*3100*/  @!P3 LEA R12, P1, R34, R12, 0x1 ;  /* 0x0000000c220cb211 */ /* 0x002fc600078208ff */
[----:B------:R-:W-:Y:S01]  /*3110*/  @!PT LDS RZ, [RZ] ;  /* 0x00000000fffff984 */ /* 0x000fe20000000800 */
[----:B------:R-:W-:Y:S01]  /*3120*/  @!PT LDS RZ, [RZ] ;  /* 0x00000000fffff984 */ /* 0x000fe20000000800 */
[----:B------:R-:W-:Y:S01]  /*3130*/  @!PT LDS RZ, [RZ] ;  /* 0x00000000fffff984 */ /* 0x000fe20000000800 */
[----:B------:R1:W-:Y:S01]  /*3140*/  @!P4 LDGSTS.E.BYPASS.LTC128B.128 [R204+0x7800], desc[UR12][R14.64] ;  /* 0x078000000ecccfae */ /* 0x0003e2000b901d4c */
[----:B------:R-:W-:-:S03]  /*3150*/  @!P3 LEA.HI.X R13, R34, R13, R28, 0x1, P1 ;  /* 0x0000000d220db211 */ /* 0x000fc600008f0c1c */
[----:B------:R1:W-:Y:S01]  /*3160*/  @P3 STS.128 [R204+0x9800], RZ ;  /* 0x009800ffcc003388 */ /* 0x0003e20000000c00 */
        /* <DEDUP_REMOVED lines=10> */
[----:B--2---:R1:W-:Y:S02]  /*3210*/  @!P2 LDGSTS.E.BYPASS.LTC128B.128 [R204+0xb800], desc[UR12][R10.64+0x100] ;  /* 0x0b8001000accafae */ /* 0x0043e4000b901d4c */
.L_x_3470:
[----:B------:R-:W-:Y:S05]  /*3220*/  BSYNC B0 ;  /* 0x0000000000007941 */ /* 0x000fea0003800000 */
.L_x_3469:
[----:B------:R-:W0:Y:S01]  /*3230*/  LDGDEPBAR ;  /* 0x00000000000079af */ /* 0x000e220000000000 */
[----:B-1-34-:R-:W-:Y:S01]  /*3240*/  SHF.R.S32.HI R10, RZ, 0x1f, R19 ;  /* 0x0000001fff0a7819 */ /* 0x01afe20000011413 */
[----:B------:R-:W-:Y:S01]  /*3250*/  ULDC.64 UR6, c[0x0][0x3d0] ;  /* 0x0000f40000067ab9 */ /* 0x000fe20000000a00 */
[----:B------:R-:W-:Y:S01]  /*3260*/  IMAD.IADD R25, R30, 0x1, -R25 ;  /* 0x000000011e197824 */ /* 0x000fe200078e0a19 */
[----:B------:R-:W-:Y:S01]  /*3270*/  LEA.HI R86, R86, R135, RZ, 0x5 ;  /* 0x0000008756567211 */ /* 0x000fe200078f28ff */
[----:B------:R-:W-:Y:S01]  /*3280*/  IMAD.SHL.U32 R20, R20, 0x40, RZ ;  /* 0x0000004014147824 */ /* 0x000fe200078e00ff */
[----:B------:R-:W-:Y:S01]  /*3290*/  LOP3.LUT R32, R32, R21, RZ, 0x3c, !PT ;  /* 0x0000001520207212 */ /* 0x000fe200078e3cff */
[----:B------:R-:W-:Y:S01]  /*32a0*/  IMAD R10, R10, UR6, RZ ;  /* 0x000000060a0a7c24 */ /* 0x000fe2000f8e02ff */
[----:B------:R-:W-:Y:S01]  /*32b0*/  ISETP.GE.AND P1, PT, R24, R17, PT ;  /* 0x000000111800720c */ /* 0x000fe20003f26270 */
[----:B------:R-:W-:Y:S01]  /*32c0*/  IMAD.SHL.U32 R11, R25, 0x8, RZ ;  /* 0x00000008190b7824 */ /* 0x000fe200078e00ff */
[----:B------:R-:W-:Y:S01]  /*32d0*/  LOP3.LUT R20, R20, 0x1c0, RZ, 0xc0, !PT ;  /* 0x000001c014147812 */ /* 0x000fe200078ec0ff */
[----:B------:R-:W-:Y:S01]  /*32e0*/  IMAD.WIDE.U32 R26, R19, UR6, R26 ;  /* 0x00000006131a7c25 */ /* 0x000fe2000f8e001a */
[----:B------:R-:W-:-:S02]  /*32f0*/  ULDC UR5, c[0x0][0x2e8] ;  /* 0x0000ba0000057ab9 */ /* 0x000fc40000000800 */
[----:B------:R-:W-:Y:S01]  /*3300*/  LOP3.LUT R11, R20, 0x8, R11, 0xf8, !PT ;  /* 0x00000008140b7812 */ /* 0x000fe200078ef80b */
[----:B------:R-:W-:Y:S01]  /*3310*/  IMAD R10, R19, UR7, R10 ;  /* 0x00000007130a7c24 */ /* 0x000fe2000f8e020a */
[----:B------:R-:W-:Y:S01]  /*3320*/  SHF.R.U32.HI R20, RZ, 0x3, R20 ;  /* 0x00000003ff147819 */ /* 0x000fe20000011614 */
[----:B------:R-:W-:Y:S01]  /*3330*/  IMAD.IADD R23, R23, 0x1, R18 ;  /* 0x0000000117177824 */ /* 0x000fe200078e0212 */
[----:B--2---:R-:W-:Y:S01]  /*3340*/  LEA R8, P2, R26, R8, 0x2 ;  /* 0x000000081a087211 */ /* 0x004fe200078410ff */
[----:B------:R-:W-:Y:S01]  /*3350*/  IMAD.IADD R10, R27, 0x1, R10 ;  /* 0x000000011b0a7824 */ /* 0x000fe200078e020a */
[----:B------:R-:W-:Y:S01]  /*3360*/  LOP3.LUT R11, R11, R20, RZ, 0x3c, !PT ;  /* 0x000000140b0b7212 */ /* 0x000fe200078e3cff */
[----:B------:R-:W-:Y:S01]  /*3370*/  IMAD.SHL.U32 R6, R6, 0x40, RZ ;  /* 0x0000004006067824 */ /* 0x000fe200078e00ff */
[----:B------:R-:W-:-:S04]  /*3380*/  DEPBAR.LE SB0, 0x0 ;  /* 0x000080000000791a */ /* 0x000fc80000000000 */
[----:B------:R-:W-:Y:S01]  /*3390*/  LEA.HI.X R9, R26, R9, R10, 0x2, P2 ;  /* 0x000000091a097211 */ /* 0x000fe200010f140a */
[----:B------:R-:W-:Y:S01]  /*33a0*/  IMAD.WIDE.U32 R22, R0, UR8, R22 ;  /* 0x0000000800167c25 */ /* 0x000fe2000f8e0016 */
[----:B------:R-:W-:Y:S01]  /*33b0*/  LOP3.LUT R0, R11, 0xfffffe00, R6, 0xf8, !PT ;  /* 0xfffffe000b007812 */ /* 0x000fe200078ef806 */
[----:B------:R-:W-:Y:S02]  /*33c0*/  ULDC.64 UR6, c[0x0][0x220] ;  /* 0x0000880000067ab9 */ /* 0x000fe40000000a00 */
[----:B------:R1:W5:Y:S01]  /*33d0*/  LDG.E R6, desc[UR12][R8.64] ;  /* 0x0000000c08067981 */ /* 0x000362000c1e1900 */
[----:B------:R-:W-:Y:S01]  /*33e0*/  SHF.R.S32.HI R87, RZ, 0x5, R86 ;  /* 0x00000005ff577819 */ /* 0x000fe20000011456 */
[----:B------:R-:W-:Y:S01]  /*33f0*/  IMAD R197, R25, 0x200, R32 ;  /* 0x0000020019c57824 */ /* 0x000fe200078e0220 */
[----:B------:R-:W-:Y:S01]  /*3400*/  BAR.SYNC.DEFER_BLOCKING 0x0 ;  /* 0x0000000000007b1d */ /* 0x000fe20000010000 */
[----:B------:R-:W-:Y:S01]  /*3410*/  IMAD.IADD R17, R23, 0x1, R16 ;  /* 0x0000000117117824 */ /* 0x000fe200078e0210 */
[----:B------:R-:W-:Y:S01]  /*3420*/  LEA R218, P2, R22, UR6, 0x1 ;  /* 0x0000000616da7c11 */ /* 0x000fe2000f8408ff */
[----:B------:R-:W-:Y:S01]  /*3430*/  IMAD R198, R87, 0x400, R0 ;  /* 0x0000040057c67824 */ /* 0x000fe200078e0200 */
[----:B------:R-:W-:-:S02]  /*3440*/  USHF.L.U32 UR11, UR8, 0x4, URZ ;  /* 0x00000004080b7899 */ /* 0x000fc4000800063f */
[----:B------:R-:W2:Y:S01]  /*3450*/  MUFU.RCP R89, UR5 ;  /* 0x0000000500597d08 */ /* 0x000ea20008001000 */
[----:B------:R-:W-:Y:S01]  /*3460*/  BSSY B0, `(.L_x_3471) ;  /* 0x000001f000007945 */ /* 0x000fe20003800000 */
[----:B------:R1:W-:Y:S04]  /*3470*/  @P6 STS.128 [R204+0xc000], RZ ;  /* 0x00c000ffcc006388 */ /* 0x0003e80000000c00 */
[----:B------:R1:W-:Y:S04]  /*3480*/  @P6 STS.128 [R204+0xe000], RZ ;  /* 0x00e000ffcc006388 */ /* 0x0003e80000000c00 */
[----:B------:R1:W-:Y:S01]  /*3490*/  @P6 STS.128 [R204+0x10000], RZ ;  /* 0x010000ffcc006388 */ /* 0x0003e20000000c00 */
[----:B------:R-:W-:-:S02]  /*34a0*/  LEA R197, R197, UR4, 0x1 ;  /* 0x00000004c5c57c11 */ /* 0x000fc4000f8e08ff */
[----:B------:R-:W-:Y:S02]  /*34b0*/  LEA.HI.X R221, R22, UR7, R17, 0x1, P2 ;  /* 0x0000000716dd7c11 */ /* 0x000fe400090f0c11 */
[----:B------:R-:W-:Y:S01]  /*34c0*/  LEA R198, R198, UR4, 0x1 ;  /* 0x00000004c6c67c11 */ /* 0x000fe2000f8e08ff */
[----:B------:R-:W-:Y:S06]  /*34d0*/  @P6 BRA `(.L_x_3472) ;  /* 0x00000000005c6947 */ /* 0x000fec0003800000 */
        /* <DEDUP_REMOVED lines=18> */
[----:B---3--:R-:W-:-:S05]  /*3600*/  MOV R219, R221 ;  /* 0x000000dd00db7202 */ /* 0x008fca0000000f00 */
[----:B------:R-:W-:Y:S01]  /*3610*/  @!PT LDS RZ, [RZ] ;  /* 0x00000000fffff984 */ /* 0x000fe20000000800 */
[----:B------:R-:W-:Y:S01]  /*3620*/  @!PT LDS RZ, [RZ] ;  /* 0x00000000fffff984 */ /* 0x000fe20000000800 */
[----:B------:R-:W-:Y:S01]  /*3630*/  @!PT LDS RZ, [RZ] ;  /* 0x00000000fffff984 */ /* 0x000fe20000000800 */
[----:B------:R4:W-:Y:S02]  /*3640*/  LDGSTS.E.BYPASS.LTC128B.128 [R204+0x10000], desc[UR12][R218.64+0x100] ;  /* 0x10000100dacc7fae */ /* 0x0009e4000b901d4c */
.L_x_3472:
[----:B------:R-:W-:Y:S05]  /*3650*/  BSYNC B0 ;  /* 0x0000000000007941 */ /* 0x000fea0003800000 */
.L_x_3471:
[----:B------:R1:W-:Y:S01]  /*3660*/  @P0 STS.128 [R204+0xc800], RZ ;  /* 0x00c800ffcc000388 */ /* 0x0003e20000000c00 */
[----:B------:R-:W-:Y:S03]  /*3670*/  BSSY B0, `(.L_x_3473) ;  /* 0x0000023000007945 */ /* 0x000fe60003800000 */
[----:B------:R1:W-:Y:S04]  /*3680*/  @P0 STS.128 [R204+0xe800], RZ ;  /* 0x00e800ffcc000388 */ /* 0x0003e80000000c00 */
[----:B------:R1:W-:Y:S01]  /*3690*/  @P0 STS.128 [R204+0x10800], RZ ;  /* 0x010800ffcc000388 */ /* 0x0003e20000000c00 */
[----:B------:R-:W-:Y:S05]  /*36a0*/  @P0 BRA `(.L_x_3474) ;  /* 0x00000000007c0947 */ /* 0x000fea0003800000 */
[----:B------:R-:W-:Y:S01]  /*36b0*/  ULDC UR5, c[0x0][0x2d0] ;  /* 0x0000b40000057ab9 */ /* 0x000fe20000000800 */
[----:B------:R-:W-:Y:S01]  /*36c0*/  IMAD.U32 R11, RZ, RZ, UR11 ;  /* 0x0000000bff0b7e24 */ /* 0x000fe2000f8e00ff */
[----:B------:R-:W-:Y:S01]  /*36d0*/  ISETP.GE.AND P3, PT, R208, UR5, PT ;  /* 0x00000005d0007c0c */ /* 0x000fe2000bf66270 */
[----:B-1----:R-:W-:Y:S01]  /*36e0*/  IMAD.U32 R9, RZ, RZ, UR11 ;  /* 0x0000000bff097e24 */ /* 0x002fe2000f8e00ff */
[----:B------:R-:W-:Y:S01]  /*36f0*/  ISETP.GE.AND P2, PT, R201, UR5, PT ;  /* 0x00000005c9007c0c */ /* 0x000fe2000bf46270 */
[----:B------:R-:W-:Y:S01]  /*3700*/  IMAD.U32 R8, RZ, RZ, UR10 ;  /* 0x0000000aff087e24 */ /* 0x000fe2000f8e00ff */
[----:B------:R-:W-:-:S09]  /*3710*/  IADD3 R10, P4, R22, UR11, RZ ;  /* 0x0000000b160a7c10 */ /* 0x000fd2000ff9e0ff */
[----:B------:R-:W-:Y:S01]  /*3720*/  @!P3 LEA R12, P0, R11, R218, 0x1 ;  /* 0x000000da0b0cb211 */ /* 0x000fe200078008ff */
[----:B------:R1:W-:Y:S03]  /*3730*/  @P3 STS.128 [R204+0xc800], RZ ;  /* 0x00c800ffcc003388 */ /* 0x0003e60000000c00 */
[----:B------:R-:W-:Y:S02]  /*3740*/  @!P3 LEA.HI.X R13, R9, R221, R8, 0x1, P0 ;  /* 0x000000dd090db211 */ /* 0x000fe400000f0c08 */
[----:B------:R-:W-:Y:S02]  /*3750*/  ISETP.GE.AND P0, PT, R200, UR5, PT ;  /* 0x00000005c8007c0c */ /* 0x000fe4000bf06270 */
[----:B------:R-:W-:Y:S01]  /*3760*/  IADD3.X R9, R17, UR10, RZ, P4, !PT ;  /* 0x0000000a11097c10 */ /* 0x000fe2000a7fe4ff */
[----:B------:R-:W-:Y:S01]  /*3770*/  @!PT LDS RZ, [RZ] ;  /* 0x00000000fffff984 */ /* 0x000fe20000000800 */
[----:B------:R-:W-:Y:S01]  /*3780*/  @!PT LDS RZ, [RZ] ;  /* 0x00000000fffff984 */ /* 0x000fe20000000800 */
[----:B------:R-:W-:Y:S01]  /*3790*/  @!PT LDS RZ, [RZ] ;  /* 0x00000000fffff984 */ /* 0x000fe20000000800 */
[----:B------:R1:W-:Y:S01]  /*37a0*/  @!P3 LDGSTS.E.BYPASS.LTC128B.128 [R204+0xc800], desc[UR12][R12.64] ;  /* 0x0c8000000cccbfae */ /* 0x0003e2000b901d4c */
[----:B------:R-:W-:-:S03]  /*37b0*/  @!P2 LEA R14, P4, R10, UR6, 0x1 ;  /* 0x000000060a0eac11 */ /* 0x000fc6000f8808ff */
[----:B------:R1:W-:Y:S01]  /*37c0*/  @P2 STS.128 [R204+0xe800], RZ ;  /* 0x00e800ffcc002388 */ /* 0x0003e20000000c00 */
[----:B------:R-:W-:-:S05]  /*37d0*/  @!P2 LEA.HI.X R15, R10, UR7, R9, 0x1, P4 ;  /* 0x000000070a0fac11 */ /* 0x000fca000a0f0c09 */
[----:B------:R-:W-:Y:S01]  /*37e0*/  @!PT LDS RZ, [RZ] ;  /* 0x00000000fffff984 */ /* 0x000fe20000000800 */
[----:B------:R-:W-:Y:S01]  /*37f0*/  @!PT LDS RZ, [RZ] ;  /* 0x00000000fffff984 */ /* 0x000fe20000000800 */
[----:B------:R-:W-:Y:S01]  /*3800*/  @!PT LDS RZ, [RZ] ;  /* 0x00000000fffff984 */ /* 0x000fe20000000800 */
[----:B------:R1:W-:Y:S04]  /*3810*/  @!P2 LDGSTS.E.BYPASS.LTC128B.128 [R204+0xe800], desc[UR12][R14.64+0x80] ;  /* 0x0e8000800eccafae */ /* 0x0003e8000b901d4c */
[----:B------:R1:W-:Y:S01]  /*3820*/  @P0 STS.128 [R204+0x10800], RZ ;  /* 0x010800ffcc000388 */ /* 0x0003e20000000c00 */
[----:B------:R-:W-:Y:S05]  /*3830*/  @P0 BRA `(.L_x_3474) ;  /* 0x0000000000180947 */ /* 0x000fea0003800000 */
[----:B------:R-:W-:-:S04]  /*3840*/  LEA R8, P0, R10, UR6, 0x1 ;  /* 0x000000060a087c11 */ /* 0x000fc8000f8008ff */
[----:B------:R-:W-:-:S05]  /*3850*/  LEA.HI.X R9, R10, UR7, R9, 0x1, P0 ;  /* 0x000000070a097c11 */ /* 0x000fca00080f0c09 */
[----:B------:R-:W-:Y:S01]  /*3860*/  @!PT LDS RZ, [RZ] ;  /* 0x00000000fffff984 */ /* 0x000fe20000000800 */
[----:B------:R-:W-:Y:S01]  /*3870*/  @!PT LDS RZ, [RZ] ;  /* 0x00000000fffff984 */ /* 0x000fe20000000800 */
[----:B------:R-:W-:Y:S01]  /*3880*/  @!PT LDS RZ, [RZ] ;  /* 0x00000000fffff984 */ /* 0x000fe20000000800 */
[----:B------:R1:W-:Y:S04]  /*3890*/  LDGSTS.E.BYPASS.LTC128B.128 [R204+0x10800], desc[UR12][R8.64+0x100] ;  /* 0x1080010008cc7fae */ /* 0x0003e8000b901d4c */
.L_x_3474:
[----:B------:R-:W-:Y:S05]  /*38a0*/  BSYNC B0 ;  /* 0x0000000000007941 */ /* 0x000fea0003800000 */
.L_x_3473:
[----:B------:R1:W-:Y:S01]  /*38b0*/  @P5 STS.128 [R204+0xd000], RZ ;  /* 0x00d000ffcc005388 */ /* 0x0003e20000000c00 */
[----:B------:R-:W-:Y:S03]  /*38c0*/  BSSY B0, `(.L_x_3475) ;  /* 0x0000024000007945 */ /* 0x000fe60003800000 */
[----:B------:R1:W-:Y:S04]  /*38d0*/  @P5 STS.128 [R204+0xf000], RZ ;  /* 0x00f000ffcc005388 */ /* 0x0003e80000000c00 */
[----:B------:R1:W-:Y:S01]  /*38e0*/  @P5 STS.128 [R204+0x11000], RZ ;  /* 0x011000ffcc005388 */ /* 0x0003e20000000c00 */
[----:B------:R-:W-:Y:S05]  /*38f0*/  @P5 BRA `(.L_x_3476) ;  /* 0x0000000000805947 */ /* 0x000fea0003800000 */
[----:B------:R-:W-:Y:S01]  /*3900*/  ULDC UR5, c[0x0][0x2d0] ;  /* 0x0000b40000057ab9 */ /* 0x000fe20000000800 */
[----:B------:R-:W-:Y:S01]  /*3910*/  USHF.L.U32 UR15, UR8, 0x5, URZ ;  /* 0x00000005080f7899 */ /* 0x000fe2000800063f */
[----:B------:R-:W-:Y:S01]  /*3920*/  ISETP.GE.AND P3, PT, R208, UR5, PT ;  /* 0x00000005d0007c0c */ /* 0x000fe2000bf66270 */
[----:B------:R-:W-:Y:S01]  /*3930*/  USHF.L.U64.HI UR14, UR8, 0x5, UR9 ;  /* 0x00000005080e7899 */ /* 0x000fe20008010209 */
[----:B------:R-:W-:Y:S02]  /*3940*/  ISETP.GE.AND P2, PT, R201, UR5, PT ;  /* 0x00000005c9007c0c */ /* 0x000fe4000bf46270 */
[----:B------:R-:W-:Y:S01]  /*3950*/  ISETP.GE.AND P0, PT, R200, UR5, PT ;  /* 0x00000005c8007c0c */ /* 0x000fe2000bf06270 */
[----:B-1----:R-:W-:Y:S01]  /*3960*/  IMAD.U32 R9, RZ, RZ, UR15 ;  /* 0x0000000fff097e24 */ /* 0x002fe2000f8e00ff */
[----:B------:R-:W-:Y:S01]  /*3970*/  IADD3 R11, P4, R22, UR15, RZ ;  /* 0x0000000f160b7c10 */ /* 0x000fe2000ff9e0ff */
[----:B------:R-:W-:-:S03]  /*3980*/  IMAD.U32 R8, RZ, RZ, UR14 ;  /* 0x0000000eff087e24 */ /* 0x000fc6000f8e00ff */
[----:B------:R-:W-:-:S03]  /*3990*/  IADD3.X R10, R17, UR14, RZ, P4, !PT ;  /* 0x0000000e110a7c10 */ /* 0x000fc6000a7fe4ff */
[----:B------:R-:W-:Y:S01]  /*39a0*/  @!P3 LEA R14, P5, R9, R218, 0x1 ;  /* 0x000000da090eb211 */ /* 0x000fe200078a08ff */
[----:B------:R1:W-:Y:S01]  /*39b0*/  @P3 STS.128 [R204+0xd000], RZ ;  /* 0x00d000ffcc003388 */ /* 0x0003e20000000c00 */
[----:B------:R-:W-:Y:S02]  /*39c0*/  @!P2 LEA R12, P4, R11, UR6, 0x1 ;  /* 0x000000060b0cac11 */ /* 0x000fe4000f8808ff */
[----:B------:R-:W-:Y:S02]  /*39d0*/  @!P3 LEA.HI.X R15, R9, R221, R8, 0x1, P5 ;  /* 0x000000dd090fb211 */ /* 0x000fe400028f0c08 */
[----:B------:R-:W-:-:S03]  /*39e0*/  @!P2 LEA.HI.X R13, R11, UR7, R10, 0x1, P4 ;  /* 0x000000070b0dac11 */ /* 0x000fc6000a0f0c0a */
        /* <DEDUP_REMOVED lines=17> */
.L_x_3476:
[----:B------:R-:W-:Y:S05]  /*3b00*/  BSYNC B0 ;  /* 0x0000000000007941 */ /* 0x000fea0003800000 */
.L_x_3475:
[----:B------:R1:W-:Y:S01]  /*3b10*/  @P1 STS.128 [R204+0xd800], RZ ;  /* 0x00d800ffcc001388 */ /* 0x0003e20000000c00 */
[----:B------:R-:W-:Y:S03]  /*3b20*/  BSSY B0, `(.L_x_3477) ;  /* 0x0000027000007945 */ /* 0x000fe60003800000 */
[----:B------:R1:W-:Y:S04]  /*3b30*/  @P1 STS.128 [R204+0xf800], RZ ;  /* 0x00f800ffcc001388 */ /* 0x0003e80000000c00 */
[----:B------:R1:W-:Y:S01]  /*3b40*/  @P1 STS.128 [R204+0x11800], RZ ;  /* 0x011800ffcc001388 */ /* 0x0003e20000000c00 */
[----:B------:R-:W-:Y:S05]  /*3b50*/  @P1 BRA `(.L_x_3478) ;  /* 0x00000000008c1947 */ /* 0x000fea0003800000 */
[----:B------:R-:W-:Y:S01]  /*3b60*/  ULDC UR5, c[0x0][0x2d0] ;  /* 0x0000b40000057ab9 */ /* 0x000fe20000000800 */
[----:B-1----:R-:W-:Y:S01]  /*3b70*/  IMAD.U32 R9, RZ, RZ, UR8 ;  /* 0x00000008ff097e24 */ /* 0x002fe2000f8e00ff */
[----:B------:R-:W-:Y:S01]  /*3b80*/  ISETP.GE.AND P2, PT, R208, UR5, PT ;  /* 0x00000005d0007c0c */ /* 0x000fe2000bf46270 */
[----:B------:R-:W-:Y:S01]  /*3b90*/  IMAD.MOV.U32 R16, RZ, RZ, R22 ;  /* 0x000000ffff107224 */ /* 0x000fe200078e0016 */
[----:B------:R-:W-:Y:S01]  /*3ba0*/  ISETP.GE.AND P1, PT, R201, UR5, PT ;  /* 0x00000005c9007c0c */ /* 0x000fe2000bf26270 */
[----:B------:R-:W-:Y:S01]  /*3bb0*/  UIMAD UR14, UR9, 0x30, URZ ;  /* 0x00000030090e78a4 */ /* 0x000fe2000f8e023f */
[----:B------:R-:W-:Y:S01]  /*3bc0*/  MOV R8, UR8 ;  /* 0x0000000800087c02 */ /* 0x000fe20008000f00 */
[----:B------:R-:W-:Y:S01]  /*3bd0*/  IMAD.WIDE.U32 R16, R9, 0x30, R16 ;  /* 0x0000003009107825 */ /* 0x000fe200078e0010 */
[----:B------:R-:W-:-:S07]  /*3be0*/  ISETP.GE.AND P0, PT, R200, UR5, PT ;  /* 0x00000005c8007c0c */ /* 0x000fce000bf06270 */
[----:B------:R-:W-:Y:S01]  /*3bf0*/  VOTEU.ALL UP0, P2 ;  /* 0x00000000003f7886 */ /* 0x000fe20001000000 */
[----:B---34-:R-:W-:Y:S01]  /*3c00*/  @!P2 IMAD.MOV.U32 R219, RZ, RZ, R221 ;  /* 0x000000ffffdba224 */ /* 0x018fe200078e00dd */
[----:B------:R-:W-:Y:S01]  /*3c10*/  @!P1 LEA R10, P3, R16, UR6, 0x1 ;  /* 0x00000006100a9c11 */ /* 0x000fe2000f8608ff */
[----:B------:R1:W-:Y:S02]  /*3c20*/  @P2 STS.128 [R204+0xd800], RZ ;  /* 0x00d800ffcc002388 */ /* 0x0003e40000000c00 */
[----:B------:R-:W-:Y:S01]  /*3c30*/  @!UP0 UIMAD UR15, UR9, 0x60, URZ ;  /* 0x00000060090f88a4 */ /* 0x000fe2000f8e023f */
[----:B------:R-:W-:Y:S01]  /*3c40*/  @!P2 IMAD.WIDE.U32 R12, R8, 0x60, R218 ;  /* 0x00000060080ca825 */ /* 0x000fe200078e00da */
[----:B------:R-:W-:-:S04]  /*3c50*/  IADD3 R8, R17, UR14, RZ ;  /* 0x0000000e11087c10 */ /* 0x000fc8000fffe0ff */
[----:B------:R-:W-:Y:S01]  /*3c60*/  @!P2 VIADD R13, R13, UR15 ;  /* 0x0000000f0d0dac36 */ /* 0x000fe20008000000 */
[----:B------:R-:W-:-:S04]  /*3c70*/  @!P1 LEA.HI.X R11, R16, UR7, R8, 0x1, P3 ;  /* 0x00000007100b9c11 */ /* 0x000fc800098f0c08 */
        /* <DEDUP_REMOVED lines=17> */
.L_x_3478:
[----:B------:R-:W-:Y:S05]  /*3d90*/  BSYNC B0 ;  /* 0x0000000000007941 */ /* 0x000fea0003800000 */
.L_x_3477:
[----:B------:R-:W-:Y:S01]  /*3da0*/  LDSM.16.M88.4 R28, [R198] ;  /* 0x00000000c61c783b */ /* 0x000fe20000000200 */
[----:B------:R-:W-:Y:S01]  /*3db0*/  R2P PR, R2, 0x6 ;  /* 0x0000000602007804 */ /* 0x000fe20000000000 */
[C---:B------:R-:W-:Y:S01]  /*3dc0*/  VIADD R2, R197.reuse, 0x6000 ;  /* 0x00006000c5027836 */ /* 0x040fe20000000000 */
[----:B------:R-:W-:Y:S01]  /*3dd0*/  LOP3.LUT R86, R86, 0xffffffe0, RZ, 0xc0, !PT ;  /* 0xffffffe056567812 */ /* 0x000fe200078ec0ff */
[----:B------:R-:W3:Y:S01]  /*3de0*/  LDSM.16.M88.4 R20, [R197+0x6000] ;  /* 0x00600000c514783b */ /* 0x000ee20000000200 */
[----:B------:R-:W-:Y:S02]  /*3df0*/  VIADD R195, R197, 0x6020 ;  /* 0x00006020c5c37836 */ /* 0x000fe40000000000 */
[----:B--2--5:R-:W-:Y:S01]  /*3e00*/  FMUL.FTZ R6, R6, R89 ;  /* 0x0000005906067220 */ /* 0x024fe20000410000 */
[--C-:B------:R-:W-:Y:S01]  /*3e10*/  IMAD R196, R7, 0x2, R198.reuse ;  /* 0x0000000207c47824 */ /* 0x100fe200078e02c6 */
[----:B------:R-:W2:Y:S01]  /*3e20*/  LDSM.16.M88.4 R64, [R197+0x6800] ;  /* 0x00680000c540783b */ /* 0x000ea20000000200 */
[----:B------:R-:W-:-:S02]  /*3e30*/  IMAD R194, R5, 0x2, R198 ;  /* 0x0000000205c27824 */ /* 0x000fc400078e02c6 */
[----:B------:R-:W-:Y:S01]  /*3e40*/  IMAD R193, R5, 0x2, R196 ;  /* 0x0000000205c17824 */ /* 0x000fe200078e02c4 */
[----:B------:R-:W4:Y:S01]  /*3e50*/  LDSM.16.M88.4 R56, [R197+0x7000] ;  /* 0x00700000c538783b */ /* 0x000f220000000200 */
[----:B------:R-:W-:Y:S01]  /*3e60*/  IMAD.IADD R86, R135, 0x1, -R86 ;  /* 0x0000000187567824 */ /* 0x000fe200078e0a56 */
[----:B------:R-:W-:Y:S01]  /*3e70*/  R2UR UR5, R6 ;  /* 0x00000000060572ca */ /* 0x000fe200000e0000 */
[----:B------:R-:W-:Y:S01]  /*3e80*/  @P1 VIADD R195, R2, 0xffffffe0 ;  /* 0xffffffe002c31836 */ /* 0x000fe20000000000 */
[----:B-1----:R-:W1:Y:S01]  /*3e90*/  LDSM.16.M88.4 R8, [R197+0x7800] ;  /* 0x00780000c508783b */ /* 0x002e620000000200 */
[----:B------:R-:W-:Y:S02]  /*3ea0*/  IMAD.MOV.U32 R2, RZ, RZ, 0x40 ;  /* 0x00000040ff027424 */ /* 0x000fe400078e00ff */
[C---:B------:R-:W-:Y:S01]  /*3eb0*/  VIADD R187, R195.reuse, 0x800 ;  /* 0x00000800c3bb7836 */ /* 0x040fe20000000000 */
[----:B------:R-:W-:Y:S01]  /*3ec0*/  LDSM.16.M88.4 R12, [R196] ;  /* 0x00000000c40c783b */ /* 0x000fe20000000200 */
[C---:B------:R-:W-:Y:S01]  /*3ed0*/  VIADD R186, R195.reuse, 0x1000 ;  /* 0x00001000c3ba7836 */ /* 0x040fe20000000000 */
[----:B------:R-:W-:Y:S01]  /*3ee0*/  SEL R2, R2, 0xffffffc0, !P2 ;  /* 0xffffffc002027807 */ /* 0x000fe20005000000 */
[C---:B------:R-:W-:Y:S01]  /*3ef0*/  VIADD R185, R195.reuse, 0x1800 ;  /* 0x00001800c3b97836 */ /* 0x040fe20000000000 */
[----:B------:R-:W1:Y:S01]  /*3f00*/  LDSM.16.M88.4 R68, [R195] ;  /* 0x00000000c344783b */ /* 0x000e620000000200 */
[----:B------:R-:W-:-:S02]  /*3f10*/  VIADD R183, R195, 0x2000 ;  /* 0x00002000c3b77836 */ /* 0x000fc40000000000 */
[----:B------:R-:W-:Y:S01]  /*3f20*/  IMAD.IADD R191, R197, 0x1, R2 ;  /* 0x00000001c5bf7824 */ /* 0x000fe200078e0202 */
[----:B------:R-:W1:Y:S01]  /*3f30*/  LDSM.16.M88.4 R44, [R195+0x800] ;  /* 0x00080000c32c783b */ /* 0x000e620000000200 */
[----:B------:R-:W-:Y:S02]  /*3f40*/  IMAD.IADD R184, R2, 0x1, R195 ;  /* 0x0000000102b87824 */ /* 0x000fe400078e02c3 */
[----:B------:R-:W-:Y:S01]  /*3f50*/  IMAD.SHL.U32 R2, R135, 0x2, RZ ;  /* 0x0000000287027824 */ /* 0x000fe200078e00ff */
[----:B------:R-:W1:Y:S01]  /*3f60*/  LDSM.16.M88.4 R32, [R195+0x1000] ;  /* 0x00100000c320783b */ /* 0x000e620000000200 */
[C---:B------:R-:W-:Y:S02]  /*3f70*/  VIADD R182, R195.reuse, 0x2800 ;  /* 0x00002800c3b67836 */ /* 0x040fe40000000000 */
[C---:B------:R-:W-:Y:S01]  /*3f80*/  VIADD R181, R195.reuse, 0x3000 ;  /* 0x00003000c3b57836 */ /* 0x040fe20000000000 */
[----:B------:R-:W1:Y:S01]  /*3f90*/  LDSM.16.M88.4 R40, [R195+0x1800] ;  /* 0x00180000c328783b */ /* 0x000e620000000200 */
[----:B------:R-:W-:Y:S01]  /*3fa0*/  LOP3.LUT R2, R2, 0x6, RZ, 0xc0, !PT ;  /* 0x0000000602027812 */ /* 0x000fe200078ec0ff */
[----:B------:R-:W-:-:S02]  /*3fb0*/  VIADD R180, R195, 0x3800 ;  /* 0x00003800c3b47836 */ /* 0x000fc40000000000 */
[----:B------:R-:W-:Y:S01]  /*3fc0*/  LDSM.16.M88.4 R48, [R194] ;  /* 0x00000000c230783b */ /* 0x000fe20000000200 */
[C---:B------:R-:W-:Y:S02]  /*3fd0*/  VIADD R179, R195.reuse, 0x4000 ;  /* 0x00004000c3b37836 */ /* 0x040fe40000000000 */
[C---:B------:R-:W-:Y:S01]  /*3fe0*/  VIADD R178, R195.reuse, 0x4800 ;  /* 0x00004800c3b27836 */ /* 0x040fe20000000000 */
[C---:B---3--:R-:W-:Y:S01]  /*3ff0*/  HMMA.16816.F32 R24, R28.reuse, R20, RZ ;  /* 0x000000141c18723c */ /* 0x048fe200000018ff */
[----:B------:R-:W3:Y:S01]  /*4000*/  LDSM.16.M88.4 R36, [R191+0x6000] ;  /* 0x00600000bf24783b */ /* 0x000ee20000000200 */
[C---:B------:R-:W-:Y:S02]  /*4010*/  VIADD R177, R195.reuse, 0x5000 ;  /* 0x00005000c3b17836 */ /* 0x040fe40000000000 */
[----:B------:R-:W-:Y:S01]  /*4020*/  VIADD R176, R195, 0x5800 ;  /* 0x00005800c3b07836 */ /* 0x000fe20000000000 */
[----:B------:R-:W-:Y:S01]  /*4030*/  LDSM.16.M88.4 R72, [R191+0x7000] ;  /* 0x00700000bf48783b */ /* 0x000fe20000000200 */
[C---:B--2---:R-:W-:Y:S03]  /*4040*/  HMMA.16816.F32 R16, R28.reuse, R64, RZ ;  /* 0x000000401c10723c */ /* 0x044fe600000018ff */
[----:B------:R-:W-:Y:S03]  /*4050*/  LDSM.16.M88.4 R76, [R198+0x2000] ;  /* 0x00200000c64c783b */ /* 0x000fe60000000200 */
[C---:B------:R-:W-:Y:S01]  /*4060*/  HMMA.16816.F32 R20, R28.reuse, R22, RZ ;  /* 0x000000161c14723c */ /* 0x040fe200000018ff */
[----:B------:R-:W-:Y:S04]  /*4070*/  LDSM.16.M88.4 R80, [R197+0x9800] ;  /* 0x00980000c550783b */ /* 0x000fe80000000200 */
[----:B------:R-:W0:Y:S01]  /*4080*/  LDGDEPBAR ;  /* 0x00000000000079af */ /* 0x000e220000000000 */
[C---:B------:R-:W-:Y:S06]  /*4090*/  HMMA.16816.F32 R64, R28.reuse, R66, RZ ;  /* 0x000000421c40723c */ /* 0x040fec00000018ff */
[C---:B----4-:R-:W-:Y:S06]  /*40a0*/  HMMA.16816.F32 R60, R28.reuse, R56, RZ ;  /* 0x000000381c3c723c */ /* 0x050fec00000018ff */
[C---:B------:R-:W-:Y:S06]  /*40b0*/  HMMA.16816.F32 R56, R28.reuse, R58, RZ ;  /* 0x0000003a1c38723c */ /* 0x040fec00000018ff */
[C---:B-1----:R-:W-:Y:S06]  /*40c0*/  HMMA.16816.F32 R52, R28.reuse, R8, RZ ;  /* 0x000000081c34723c */ /* 0x042fec00000018ff */
[----:B------:R-:W-:Y:S01]  /*40d0*/  HMMA.16816.F32 R28, R28, R10, RZ ;  /* 0x0000000a1c1c723c */ /* 0x000fe200000018ff */
[----:B------:R-:W1:Y:S05]  /*40e0*/  LDSM.16.M88.4 R8, [R191+0x6800] ;  /* 0x00680000bf08783b */ /* 0x000e6a0000000200 */
[C---:B------:R-:W-:Y:S06]  /*40f0*/  HMMA.16816.F32 R24, R12.reuse, R68, R24 ;  /* 0x000000440c18723c */ /* 0x040fec0000001818 */
[C---:B------:R-:W-:Y:S01]  /*4100*/  HMMA.16816.F32 R20, R12.reuse, R70, R20 ;  /* 0x000000460c14723c */ /* 0x040fe20000001814 */
[----:B------:R-:W2:Y:S05]  /*4110*/  LDSM.16.M88.4 R68, [R191+0x7800] ;  /* 0x00780000bf44783b */ /* 0x000eaa0000000200 */
[C---:B------:R-:W-:Y:S06]  /*4120*/  HMMA.16816.F32 R16, R12.reuse, R44, R16 ;  /* 0x0000002c0c10723c */ /* 0x040fec0000001810 */
[C---:B------:R-:W-:Y:S01]  /*4130*/  HMMA.16816.F32 R64, R12.reuse, R46, R64 ;  /* 0x0000002e0c40723c */ /* 0x040fe20000001840 */
[----:B------:R-:W-:Y:S05]  /*4140*/  LDSM.16.M88.4 R44, [R184] ;  /* 0x00000000b82c783b */ /* 0x000fea0000000200 */
[C---:B------:R-:W-:Y:S06]  /*4150*/  HMMA.16816.F32 R60, R12.reuse, R32, R60 ;  /* 0x000000200c3c723c */ /* 0x040fec000000183c */
[C---:B------:R-:W-:Y:S01]  /*4160*/  HMMA.16816.F32 R56, R12.reuse, R34, R56 ;  /* 0x000000220c38723c */ /* 0x040fe20000001838 */
[----:B------:R-:W4:Y:S05]  /*4170*/  LDSM.16.M88.4 R32, [R193] ;  /* 0x00000000c120783b */ /* 0x000f2a0000000200 */
[C---:B------:R-:W-:Y:S06]  /*4180*/  HMMA.16816.F32 R52, R12.reuse, R40, R52 ;  /* 0x000000280c34723c */ /* 0x040fec0000001834 */
[----:B------:R-:W-:Y:S01]  /*4190*/  HMMA.16816.F32 R28, R12, R42, R28 ;  /* 0x0000002a0c1c723c */ /* 0x000fe2000000181c */
[----:B------:R-:W4:Y:S04]  /*41a0*/  LDSM.16.M88.4 R12, [R184+0x800] ;  /* 0x00080000b80c783b */ /* 0x000f280000000200 */
[----:B------:R-:W4:Y:S01]  /*41b0*/  LDSM.16.M88.4 R40, [R184+0x1000] ;  /* 0x00100000b828783b */ /* 0x000f220000000200 */
[C---:B---3--:R-:W-:Y:S06]  /*41c0*/  HMMA.16816.F32 R24, R48.reuse, R36, R24 ;  /* 0x000000243018723c */ /* 0x048fec0000001818 */
[C---:B------:R-:W-:Y:S01]  /*41d0*/  HMMA.16816.F32 R20, R48.reuse, R38, R20 ;  /* 0x000000263014723c */ /* 0x040fe20000001814 */
[----:B------:R-:W3:Y:S05]  /*41e0*/  LDSM.16.M88.4 R36, [R184+0x1800] ;  /* 0x00180000b824783b */ /* 0x000eea0000000200 */
[C---:B-1----:R-:W-:Y:S06]  /*41f0*/  HMMA.16816.F32 R16, R48.reuse, R8, R16 ;  /* 0x000000083010723c */ /* 0x042fec0000001810 */
[C---:B------:R-:W-:Y:S01]  /*4200*/  HMMA.16816.F32 R64, R48.reuse, R10, R64 ;  /* 0x0000000a3040723c */ /* 0x040fe20000001840 */
[----:B------:R-:W1:Y:S05]  /*4210*/  LDSM.16.M88.4 R8, [R197+0x8000] ;  /* 0x00800000c508783b */ /* 0x000e6a0000000200 */
[C---:B------:R-:W-:Y:S06]  /*4220*/  HMMA.16816.F32 R60, R48.reuse, R72, R60 ;  /* 0x00000048303c723c */ /* 0x040fec000000183c */
[C---:B------:R-:W-:Y:S01]  /*4230*/  HMMA.16816.F32 R56, R48.reuse, R74, R56 ;  /* 0x0000004a3038723c */ /* 0x040fe20000001838 */
[----:B------:R-:W-:Y:S05]  /*4240*/  LDSM.16.M88.4 R72, [R195+0x3800] ;  /* 0x00380000c348783b */ /* 0x000fea0000000200 */
[C---:B--2---:R-:W-:Y:S06]  /*4250*/  HMMA.16816.F32 R52, R48.reuse, R68, R52 ;  /* 0x000000443034723c */ /* 0x044fec0000001834 */
[----:B------:R-:W-:Y:S01]  /*4260*/  HMMA.16816.F32 R48, R48, R70, R28 ;  /* 0x000000463030723c */ /* 0x000fe2000000181c */
[----:B------:R-:W2:Y:S04]  /*4270*/  LDSM.16.M88.4 R28, [R197+0x8800] ;  /* 0x00880000c51c783b */ /* 0x000ea80000000200 */
[----:B------:R-:W-:Y:S01]  /*4280*/  LDSM.16.M88.4 R68, [R196+0x2000] ;  /* 0x00200000c444783b */ /* 0x000fe20000000200 */
[C---:B----4-:R-:W-:Y:S06]  /*4290*/  HMMA.16816.F32 R24, R32.reuse, R44, R24 ;  /* 0x0000002c2018723c */ /* 0x050fec0000001818 */
[C---:B------:R-:W-:Y:S01]  /*42a0*/  HMMA.16816.F32 R20, R32.reuse, R46, R20 ;  /* 0x0000002e2014723c */ /* 0x040fe20000001814 */
[----:B------:R-:W-:Y:S05]  /*42b0*/  LDSM.16.M88.4 R44, [R195+0x2000] ;  /* 0x00200000c32c783b */ /* 0x000fea0000000200 */
[C---:B------:R-:W-:Y:S06]  /*42c0*/  HMMA.16816.F32 R16, R32.reuse, R12, R16 ;  /* 0x0000000c2010723c */ /* 0x040fec0000001810 */
[C---:B------:R-:W-:Y:S01]  /*42d0*/  HMMA.16816.F32 R64, R32.reuse, R14, R64 ;  /* 0x0000000e2040723c */ /* 0x040fe20000001840 */
[----:B------:R-:W4:Y:S05]  /*42e0*/  LDSM.16.M88.4 R12, [R197+0x9000] ;  /* 0x00900000c50c783b */ /* 0x000f2a0000000200 */
[C---:B------:R-:W-:Y:S06]  /*42f0*/  HMMA.16816.F32 R60, R32.reuse, R40, R60 ;  /* 0x00000028203c723c */ /* 0x040fec000000183c */
[C---:B------:R-:W-:Y:S01]  /*4300*/  HMMA.16816.F32 R56, R32.reuse, R42, R56 ;  /* 0x0000002a2038723c */ /* 0x040fe20000001838 */
[----:B------:R-:W-:Y:S05]  /*4310*/  LDSM.16.M88.4 R40, [R191+0x8000] ;  /* 0x00800000bf28783b */ /* 0x000fea0000000200 */
[C---:B---3--:R-:W-:Y:S06]  /*4320*/  HMMA.16816.F32 R52, R32.reuse, R36, R52 ;  /* 0x000000242034723c */ /* 0x048fec0000001834 */
[----:B------:R-:W-:Y:S01]  /*4330*/  HMMA.16816.F32 R48, R32, R38, R48 ;  /* 0x000000262030723c */ /* 0x000fe20000001830 */
[----:B------:R-:W3:Y:S04]  /*4340*/  LDSM.16.M88.4 R32, [R195+0x2800] ;  /* 0x00280000c320783b */ /* 0x000ee80000000200 */
[----:B------:R-:W-:Y:S01]  /*4350*/  LDSM.16.M88.4 R36, [R191+0x8800] ;  /* 0x00880000bf24783b */ /* 0x000fe20000000200 */
[C---:B-1----:R-:W-:Y:S06]  /*4360*/  HMMA.16816.F32 R24, R76.reuse, R8, R24 ;  /* 0x000000084c18723c */ /* 0x042fec0000001818 */
[C---:B------:R-:W-:Y:S01]  /*4370*/  HMMA.16816.F32 R20, R76.reuse, R10, R20 ;  /* 0x0000000a4c14723c */ /* 0x040fe20000001814 */
[----:B------:R-:W1:Y:S05]  /*4380*/  LDSM.16.M88.4 R8, [R195+0x3000] ;  /* 0x00300000c308783b */ /* 0x000e6a0000000200 */
[C---:B--2---:R-:W-:Y:S06]  /*4390*/  HMMA.16816.F32 R16, R76.reuse, R28, R16 ;  /* 0x0000001c4c10723c */ /* 0x044fec0000001810 */
[C---:B------:R-:W-:Y:S01]  /*43a0*/  HMMA.16816.F32 R64, R76.reuse, R30, R64 ;  /* 0x0000001e4c40723c */ /* 0x040fe20000001840 */
[----:B------:R-:W2:Y:S05]  /*43b0*/  LDSM.16.M88.4 R28, [R194+0x2000] ;  /* 0x00200000c21c783b */ /* 0x000eaa0000000200 */
[C---:B----4-:R-:W-:Y:S06]  /*43c0*/  HMMA.16816.F32 R60, R76.reuse, R12, R60 ;  /* 0x0000000c4c3c723c */ /* 0x050fec000000183c */
[C---:B------:R-:W-:Y:S01]  /*43d0*/  HMMA.16816.F32 R56, R76.reuse, R14, R56 ;  /* 0x0000000e4c38723c */ /* 0x040fe20000001838 */
[----:B------:R-:W4:Y:S05]  /*43e0*/  LDSM.16.M88.4 R12, [R191+0x9000] ;  /* 0x00900000bf0c783b */ /* 0x000f2a0000000200 */
        /* <DEDUP_REMOVED lines=8> */
[C---:B------:R-:W-:Y:S01]  /*4470*/  HMMA.16816.F32 R64, R68.reuse, R34, R64 ;  /* 0x000000224440723c */ /* 0x040fe20000001840 */
[----:B------:R-:W3:Y:S05]  /*4480*/  LDSM.16.M88.4 R32, [R191+0x9800] ;  /* 0x00980000bf20783b */ /* 0x000eea0000000200 */
[C---:B-1----:R-:W-:Y:S06]  /*4490*/  HMMA.16816.F32 R60, R68.reuse, R8, R60 ;  /* 0x00000008443c723c */ /* 0x042fec000000183c */
        /* <DEDUP_REMOVED lines=9> */
[C---:B----4-:R-:W-:Y:S06]  /*4530*/  HMMA.16816.F32 R60, R28.reuse, R12, R60 ;  /* 0x0000000c1c3c723c */ /* 0x050fec000000183c */
[C---:B------:R-:W-:Y:S01]  /*4540*/  HMMA.16816.F32 R56, R28.reuse, R14, R56 ;  /* 0x0000000e1c38723c */ /* 0x040fe20000001838 */
[----:B------:R-:W2:Y:S05]  /*4550*/  LDSM.16.M88.4 R12, [R198+0x4000] ;  /* 0x00400000c60c783b */ /* 0x000eaa0000000200 */
[C---:B---3--:R-:W-:Y:S06]  /*4560*/  HMMA.16816.F32 R52, R28.reuse, R32, R52 ;  /* 0x000000201c34723c */ /* 0x048fec0000001834 */
        /* <DEDUP_REMOVED lines=8> */
[----:B------:R-:W4:Y:S03]  /*45f0*/  LDSM.16.M88.4 R8, [R195+0x4000] ;  /* 0x00400000c308783b */ /* 0x000f260000000200 */
[C---:B------:R-:W-:Y:S06]  /*4600*/  HMMA.16816.F32 R60, R44.reuse, R72, R60 ;  /* 0x000000482c3c723c */ /* 0x040fec000000183c */
[C---:B------:R-:W-:Y:S06]  /*4610*/  HMMA.16816.F32 R52, R44.reuse, R68, R52 ;  /* 0x000000442c34723c */ /* 0x040fec0000001834 */
[----:B------:R-:W-:Y:S01]  /*4620*/  HMMA.16816.F32 R48, R44, R70, R48 ;  /* 0x000000462c30723c */ /* 0x000fe20000001830 */
[----:B------:R-:W-:Y:S05]  /*4630*/  LDSM.16.M88.4 R68, [R195+0x5800] ;  /* 0x00580000c344783b */ /* 0x000fea0000000200 */
[----:B--2---:R-:W-:Y:S06]  /*4640*/  HMMA.16816.F32 R24, R12, R40, R24 ;  /* 0x000000280c18723c */ /* 0x004fec0000001818 */
[----:B------:R-:W-:Y:S01]  /*4650*/  HMMA.16816.F32 R56, R44, R74, R56 ;  /* 0x0000004a2c38723c */ /* 0x000fe20000001838 */
[----:B------:R-:W2:Y:S05]  /*4660*/  LDSM.16.M88.4 R72, [R195+0x5000] ;  /* 0x00500000c348783b */ /* 0x000eaa0000000200 */
[----:B------:R-:W-:Y:S01]  /*4670*/  HMMA.16816.F32 R20, R12, R42, R20 ;  /* 0x0000002a0c14723c */ /* 0x000fe20000001814 */
[----:B------:R-:W-:Y:S05]  /*4680*/  LDSM.16.M88.4 R40, [R191+0xa000] ;  /* 0x00a00000bf28783b */ /* 0x000fea0000000200 */
[C---:B------:R-:W-:Y:S06]  /*4690*/  HMMA.16816.F32 R16, R44.reuse, R80, R16 ;  /* 0x000000502c10723c */ /* 0x040fec0000001810 */
[----:B------:R-:W-:Y:S01]  /*46a0*/  HMMA.16816.F32 R64, R44, R82, R64 ;  /* 0x000000522c40723c */ /* 0x000fe20000001840 */
[----:B------:R-:W2:Y:S04]  /*46b0*/  LDSM.16.M88.4 R44, [R194+0x4000] ;  /* 0x00400000c22c783b */ /* 0x000ea80000000200 */
[----:B------:R-:W2:Y:S01]  /*46c0*/  LDSM.16.M88.4 R80, [R195+0x4800] ;  /* 0x00480000c350783b */ /* 0x000ea20000000200 */
[C---:B---3--:R-:W-:Y:S06]  /*46d0*/  HMMA.16816.F32 R60, R12.reuse, R32, R60 ;  /* 0x000000200c3c723c */ /* 0x048fec000000183c */
[C---:B-1----:R-:W-:Y:S06]  /*46e0*/  HMMA.16816.F32 R52, R12.reuse, R28, R52 ;  /* 0x0000001c0c34723c */ /* 0x042fec0000001834 */
[----:B------:R-:W-:Y:S01]  /*46f0*/  HMMA.16816.F32 R48, R12, R30, R48 ;  /* 0x0000001e0c30723c */ /* 0x000fe20000001830 */
[----:B------:R-:W-:Y:S05]  /*4700*/  LDSM.16.M88.4 R28, [R191+0xb800] ;  /* 0x00b80000bf1c783b */ /* 0x000fea0000000200 */
[----:B----4-:R-:W-:Y:S06]  /*4710*/  HMMA.16816.F32 R24, R76, R8, R24 ;  /* 0x000000084c18723c */ /* 0x010fec0000001818 */
[----:B------:R-:W-:Y:S01]  /*4720*/  HMMA.16816.F32 R56, R12, R34, R56 ;  /* 0x000000220c38723c */ /* 0x000fe20000001838 */
[----:B------:R-:W1:Y:S05]  /*4730*/  LDSM.16.M88.4 R32, [R191+0xb000] ;  /* 0x00b00000bf20783b */ /* 0x000e6a0000000200 */
[----:B------:R-:W-:Y:S01]  /*4740*/  HMMA.16816.F32 R20, R76, R10, R20 ;  /* 0x0000000a4c14723c */ /* 0x000fe20000001814 */
[----:B------:R-:W-:Y:S05]  /*4750*/  LDSM.16.M88.4 R8, [R193+0x4000] ;  /* 0x00400000c108783b */ /* 0x000fea0000000200 */
[C---:B------:R-:W-:Y:S06]  /*4760*/  HMMA.16816.F32 R16, R12.reuse, R36, R16 ;  /* 0x000000240c10723c */ /* 0x040fec0000001810 */
[----:B------:R-:W-:Y:S01]  /*4770*/  HMMA.16816.F32 R64, R12, R38, R64 ;  /* 0x000000260c40723c */ /* 0x000fe20000001840 */
[----:B------:R-:W3:Y:S04]  /*4780*/  LDSM.16.M88.4 R12, [R184+0x4000] ;  /* 0x00400000b80c783b */ /* 0x000ee80000000200 */
[----:B------:R-:W4:Y:S01]  /*4790*/  LDSM.16.M88.4 R36, [R191+0xa800] ;  /* 0x00a80000bf24783b */ /* 0x000f220000000200 */
[C---:B--2---:R-:W-:Y:S06]  /*47a0*/  HMMA.16816.F32 R60, R76.reuse, R72, R60 ;  /* 0x000000484c3c723c */ /* 0x044fec000000183c */
[C---:B------:R-:W-:Y:S06]  /*47b0*/  HMMA.16816.F32 R52, R76.reuse, R68, R52 ;  /* 0x000000444c34723c */ /* 0x040fec0000001834 */
[----:B------:R-:W-:Y:S01]  /*47c0*/  HMMA.16816.F32 R68, R76, R70, R48 ;  /* 0x000000464c44723c */ /* 0x000fe20000001830 */
[----:B------:R-:W-:Y:S05]  /*47d0*/  LDSM.16.M88.4 R48, [R184+0x4800] ;  /* 0x00480000b830783b */ /* 0x000fea0000000200 */
[----:B------:R-:W-:Y:S06]  /*47e0*/  HMMA.16816.F32 R24, R44, R40, R24 ;  /* 0x000000282c18723c */ /* 0x000fec0000001818 */
[----:B------:R-:W-:Y:S06]  /*47f0*/  HMMA.16816.F32 R56, R76, R74, R56 ;  /* 0x0000004a4c38723c */ /* 0x000fec0000001838 */
[----:B------:R-:W-:Y:S01]  /*4800*/  HMMA.16816.F32 R40, R44, R42, R20 ;  /* 0x0000002a2c28723c */ /* 0x000fe20000001814 */
[----:B------:R-:W2:Y:S05]  /*4810*/  LDSM.16.M88.4 R20, [R184+0x5000] ;  /* 0x00500000b814783b */ /* 0x000eaa0000000200 */
[C---:B------:R-:W-:Y:S06]  /*4820*/  HMMA.16816.F32 R16, R76.reuse, R80, R16 ;  /* 0x000000504c10723c */ /* 0x040fec0000001810 */
[----:B------:R-:W-:Y:S06]  /*4830*/  HMMA.16816.F32 R64, R76, R82, R64 ;  /* 0x000000524c40723c */ /* 0x000fec0000001840 */
[C---:B-1----:R-:W-:Y:S06]  /*4840*/  HMMA.16816.F32 R60, R44.reuse, R32, R60 ;  /* 0x000000202c3c723c */ /* 0x042fec000000183c */
[C---:B------:R-:W-:Y:S06]  /*4850*/  HMMA.16816.F32 R52, R44.reuse, R28, R52 ;  /* 0x0000001c2c34723c */ /* 0x040fec0000001834 */
[----:B------:R-:W-:Y:S01]  /*4860*/  HMMA.16816.F32 R68, R44, R30, R68 ;  /* 0x0000001e2c44723c */ /* 0x000fe20000001844 */
[----:B------:R-:W1:Y:S01]  /*4870*/  LDSM.16.M88.4 R28, [R184+0x5800] ;  /* 0x00580000b81c783b */ /* 0x000e620000000200 */
[----:B------:R-:W-:-:S04]  /*4880*/  DEPBAR.LE SB0, 0x0 ;  /* 0x000080000000791a */ /* 0x000fc80000000000 */
[----:B---3--:R-:W-:Y:S06]  /*4890*/  HMMA.16816.F32 R24, R8, R12, R24 ;  /* 0x0000000c0818723c */ /* 0x008fec0000001818 */
[----:B------:R-:W-:Y:S01]  /*48a0*/  HMMA.16816.F32 R56, R44, R34, R56 ;  /* 0x000000222c38723c */ /* 0x000fe20000001838 */
[----:B------:R-:W-:Y:S01]  /*48b0*/  SHF.R.S32.HI R13, RZ, 0x1f, R86 ;  /* 0x0000001fff0d7819 */ /* 0x000fe20000011456 */
[----:B------:R-:W-:-:S03]  /*48c0*/  IMAD R12, R133, 0x40, R2 ;  /* 0x00000040850c7824 */ /* 0x000fc600078e0202 */
[----:B------:R-:W-:Y:S01]  /*48d0*/  LEA.HI R86, R13, R86, RZ, 0x2 ;  /* 0x000000560d567211 */ /* 0x000fe200078f10ff */
[C---:B----4-:R-:W-:Y:S01]  /*48e0*/  HMMA.16816.F32 R16, R44.reuse, R36, R16 ;  /* 0x000000242c10723c */ /* 0x050fe20000001810 */
[C---:B------:R-:W-:Y:S02]  /*48f0*/  VIADD R13, R12.reuse, 0xffffffc8 ;  /* 0xffffffc80c0d7836 */ /* 0x040fe40000000000 */
[----:B------:R-:W-:Y:S01]  /*4900*/  SHF.R.S32.HI R86, RZ, 0x2, R86 ;  /* 0x00000002ff567819 */ /* 0x000fe20000011456 */
[C---:B------:R-:W-:Y:S02]  /*4910*/  VIADD R35, R12.reuse, 0xffffffd1 ;  /* 0xffffffd10c237836 */ /* 0x040fe40000000000 */
[----:B------:R-:W-:Y:S01]  /*4920*/  HMMA.16816.F32 R64, R44, R38, R64 ;  /* 0x000000262c40723c */ /* 0x000fe20000001840 */
[----:B------:R-:W-:Y:S01]  /*4930*/  VIADD R37, R12, 0xffffffd0 ;  /* 0xffffffd00c257836 */ /* 0x000fe20000000000 */
[-C--:B------:R-:W-:Y:S01]  /*4940*/  ISETP.GE.AND P0, PT, R13, R134.reuse, PT ;  /* 0x000000860d00720c */ /* 0x080fe20003f06270 */
[----:B------:R-:W-:Y:S01]  /*4950*/  IMAD R87, R87, 0x10, R86 ;  /* 0x0000001057577824 */ /* 0x000fe200078e0256 */
[----:B------:R-:W-:-:S02]  /*4960*/  ISETP.GE.AND P4, PT, R35, R134, PT ;  /* 0x000000862300720c */ /* 0x000fc40003f86270 */
[----:B--2---:R-:W-:Y:S01]  /*4970*/  HMMA.16816.F32 R60, R8, R20, R60 ;  /* 0x00000014083c723c */ /* 0x004fe2000000183c */
[----:B------:R-:W-:Y:S01]  /*4980*/  IMAD.IADD R2, R88, 0x1, R87 ;  /* 0x0000000158027824 */ /* 0x000fe200078e0257 */
[----:B------:R-:W-:Y:S01]  /*4990*/  ISETP.GE.AND P5, PT, R37, R134, PT ;  /* 0x000000862500720c */ /* 0x000fe20003fa6270 */
[----:B------:R-:W-:-:S03]  /*49a0*/  VIADD R39, R12, 0xffffffe0 ;  /* 0xffffffe00c277836 */ /* 0x000fc60000000000 */
[----:B------:R-:W-:Y:S01]  /*49b0*/  HMMA.16816.F32 R40, R8, R14, R40 ;  /* 0x0000000e0828723c */ /* 0x000fe20000001828 */
[----:B------:R-:W-:Y:S01]  /*49c0*/  IADD3 R20, R134, R2, -R205 ;  /* 0x0000000286147210 */ /* 0x000fe20007ffe8cd */
[----:B------:R-:W-:-:S04]  /*49d0*/  VIADD R21, R12, 0xffffffc0 ;  /* 0xffffffc00c157836 */ /* 0x000fc80000000000 */
[----:B------:R-:W-:Y:S01]  /*49e0*/  HMMA.16816.F32 R56, R8, R22, R56 ;  /* 0x000000160838723c */ /* 0x000fe20000001838 */
[----:B------:R-:W-:Y:S01]  /*49f0*/  VIADD R15, R12, 0xffffffc1 ;  /* 0xffffffc10c0f7836 */ /* 0x000fe20000000000 */
[----:B------:R-:W-:-:S03]  /*4a00*/  ISETP.GE.AND P2, PT, R21, R134, PT ;  /* 0x000000861500720c */ /* 0x000fc60003f46270 */
[C---:B------:R-:W-:Y:S01]  /*4a10*/  IMAD.IADD R14, R20.reuse, 0x1, -R15 ;  /* 0x00000001140e7824 */ /* 0x040fe200078e0a0f */
[C---:B------:R-:W-:Y:S01]  /*4a20*/  HMMA.16816.F32 R16, R8.reuse, R48, R16 ;  /* 0x000000300810723c */ /* 0x040fe20000001810 */
[C---:B------:R-:W-:Y:S01]  /*4a30*/  IMAD.IADD R23, R20.reuse, 0x1, -R13 ;  /* 0x0000000114177824 */ /* 0x040fe200078e0a0d */
[----:B------:R-:W-:Y:S01]  /*4a40*/  BAR.SYNC.DEFER_BLOCKING 0x0 ;  /* 0x0000000000007b1d */ /* 0x000fe20000010000 */
[C---:B------:R-:W-:Y:S01]  /*4a50*/  IMAD.IADD R22, R20.reuse, 0x1, -R21 ;  /* 0x0000000114167824 */ /* 0x040fe200078e0a15 */
[----:B------:R-:W-:Y:S02]  /*4a60*/  IABS R14, R14 ;  /* 0x0000000e000e7213 */ /* 0x000fe40000000000 */
[----:B------:R-:W-:Y:S01]  /*4a70*/  IABS R6, R23 ;  /* 0x0000001700067213 */ /* 0x000fe20000000000 */
[C---:B------:R-:W-:Y:S01]  /*4a80*/  HMMA.16816.F32 R64, R8.reuse, R50, R64 ;  /* 0x000000320840723c */ /* 0x040fe20000001840 */
[----:B------:R-:W-:Y:S02]  /*4a90*/  IABS R22, R22 ;  /* 0x0000001600167213 */ /* 0x000fe40000000000 */
[----:B------:R-:W-:Y:S01]  /*4aa0*/  ISETP.GE.AND P1, PT, R15, R134, PT ;  /* 0x000000860f00720c */ /* 0x000fe20003f26270 */
[----:B------:R-:W-:Y:S01]  /*4ab0*/  IMAD.MOV.U32 R33, RZ, RZ, R6 ;  /* 0x000000ffff217224 */ /* 0x000fe200078e0006 */
[----:B------:R-:W-:Y:S01]  /*4ac0*/  I2FP.F32.S32 R6, R14 ;  /* 0x0000000e00067245 */ /* 0x000fe20000201400 */
[----:B-1----:R-:W-:Y:S01]  /*4ad0*/  HMMA.16816.F32 R68, R8, R30, R68 ;  /* 0x0000001e0844723c */ /* 0x002fe20000001844 */
[----:B------:R-:W-:Y:S01]  /*4ae0*/  I2FP.F32.S32 R23, R22 ;  /* 0x0000001600177245 */ /* 0x000fe20000201400 */
[----:B------:R-:W-:Y:S01]  /*4af0*/  IMAD.IADD R14, R20, 0x1, -R35 ;  /* 0x00000001140e7824 */ /* 0x000fe200078e0a23 */
[----:B------:R-:W-:-:S03]  /*4b00*/  I2FP.F32.S32 R33, R33 ;  /* 0x0000002100217245 */ /* 0x000fc60000201400 */
[----:B------:R-:W-:Y:S01]  /*4b10*/  HMMA.16816.F32 R52, R8, R28, R52 ;  /* 0x0000001c0834723c */ /* 0x000fe20000001834 */
[C---:B------:R-:W-:Y:S02]  /*4b20*/  VIADD R31, R12.reuse, 0xffffffc9 ;  /* 0xffffffc90c1f7836 */ /* 0x040fe40000000000 */
[----:B------:R-:W-:Y:S01]  /*4b30*/  FFMA.FTZ R24, R23, -UR5, R24 ;  /* 0x8000000517187c23 */ /* 0x000fe20008010018 */
[----:B------:R-:W-:Y:S01]  /*4b40*/  VIADD R23, R12, 0xffffffd9 ;  /* 0xffffffd90c177836 */ /* 0x000fe20000000000 */
[----:B------:R-:W-:Y:S01]  /*4b50*/  IABS R14, R14 ;  /* 0x0000000e000e7213 */ /* 0x000fe20000000000 */
[----:B------:R-:W-:Y:S01]  /*4b60*/  FFMA.FTZ R33, R33, -UR5, R40 ;  /* 0x8000000521217c23 */ /* 0x000fe20008010028 */
[----:B------:R-:W-:Y:S01]  /*4b70*/  ISETP.GE.AND P6, PT, R31, R134, PT ;  /* 0x000000861f00720c */ /* 0x000fe20003fc6270 */
[----:B------:R-:W-:Y:S01]  /*4b80*/  FFMA.FTZ R8, R6, -UR5, R25 ;  /* 0x8000000506087c23 */ /* 0x000fe20008010019 */
[C---:B------:R-:W-:Y:S01]  /*4b90*/  IMAD.IADD R6, R20.reuse, 0x1, -R31 ;  /* 0x0000000114067824 */ /* 0x040fe200078e0a1f */
[----:B------:R-:W-:Y:S01]  /*4ba0*/  I2FP.F32.S32 R14, R14 ;  /* 0x0000000e000e7245 */ /* 0x000fe20000201400 */
[C---:B------:R-:W-:Y:S01]  /*4bb0*/  IMAD.IADD R9, R20.reuse, 0x1, -R37 ;  /* 0x0000000114097824 */ /* 0x040fe200078e0a25 */
[----:B------:R-:W-:Y:S01]  /*4bc0*/  FSEL R33, R33, -INF , !P0 ;  /* 0xff80000021217808 */ /* 0x000fe20004000000 */
[----:B------:R-:W-:Y:S01]  /*4bd0*/  IMAD.IADD R10, R20, 0x1, -R23 ;  /* 0x00000001140a7824 */ /* 0x000fe200078e0a17 */
[----:B------:R-:W-:Y:S01]  /*4be0*/  IABS R6, R6 ;  /* 0x0000000600067213 */ /* 0x000fe20000000000 */
[----:B------:R-:W-:Y:S01]  /*4bf0*/  VIADD R25, R12, 0xffffffd8 ;  /* 0xffffffd80c197836 */ /* 0x000fe20000000000 */
[----:B------:R-:W-:Y:S01]  /*4c00*/  IABS R9, R9 ;  /* 0x0000000900097213 */ /* 0x000fe20000000000 */
[----:B------:R-:W-:Y:S01]  /*4c10*/  FFMA.FTZ R17, R14, -UR5, R17 ;  /* 0x800000050e117c23 */ /* 0x000fe20008010011 */
[----:B------:R-:W-:Y:S01]  /*4c20*/  I2FP.F32.S32 R6, R6 ;  /* 0x0000000600067245 */ /* 0x000fe20000201400 */
[----:B------:R-:W-:Y:S01]  /*4c30*/  IMAD.IADD R11, R20, 0x1, -R25 ;  /* 0x00000001140b7824 */ /* 0x000fe200078e0a19 */
[----:B------:R-:W-:-:S02]  /*4c40*/  IABS R10, R10 ;  /* 0x0000000a000a7213 */ /* 0x000fc40000000000 */
[----:B------:R-:W-:Y:S01]  /*4c50*/  I2FP.F32.S32 R9, R9 ;  /* 0x0000000900097245 */ /* 0x000fe20000201400 */
[----:B------:R-:W-:Y:S01]  /*4c60*/  FFMA.FTZ R29, R6, -UR5, R41 ;  /* 0x80000005061d7c23 */ /* 0x000fe20008010029 */
[----:B------:R-:W-:Y:S02]  /*4c70*/  I2FP.F32.S32 R10, R10 ;  /* 0x0000000a000a7245 */ /* 0x000fe40000201400 */
[----:B------:R-:W-:Y:S01]  /*4c80*/  IABS R11, R11 ;  /* 0x0000000b000b7213 */ /* 0x000fe20000000000 */
[----:B------:R-:W-:Y:S01]  /*4c90*/  FFMA.FTZ R6, R9, -UR5, R16 ;  /* 0x8000000509067c23 */ /* 0x000fe20008010010 */
[----:B------:R-:W-:Y:S02]  /*4ca0*/  VIADD R16, R20, 0x8 ;  /* 0x0000000814107836 */ /* 0x000fe40000000000 */
[----:B------:R-:W-:Y:S01]  /*4cb0*/  FFMA.FTZ R9, R10, -UR5, R65 ;  /* 0x800000050a097c23 */ /* 0x000fe20008010041 */
[----:B------:R-:W-:Y:S01]  /*4cc0*/  IMAD.IADD R10, R20, 0x1, -R39 ;  /* 0x00000001140a7824 */ /* 0x000fe200078e0a27 */
[----:B------:R-:W-:Y:S01]  /*4cd0*/  I2FP.F32.S32 R11, R11 ;  /* 0x0000000b000b7245 */ /* 0x000fe20000201400 */
[C---:B------:R-:W-:Y:S01]  /*4ce0*/  IMAD.IADD R21, R16.reuse, 0x1, -R21 ;  /* 0x0000000110157824 */ /* 0x040fe200078e0a15 */
[----:B------:R-:W-:Y:S01]  /*4cf0*/  ISETP.GE.AND P3, PT, R25, R134, PT ;  /* 0x000000861900720c */ /* 0x000fe20003f66270 */
[C---:B------:R-:W-:Y:S01]  /*4d00*/  IMAD.IADD R15, R16.reuse, 0x1, -R15 ;  /* 0x00000001100f7824 */ /* 0x040fe200078e0a0f */
[----:B------:R-:W-:Y:S01]  /*4d10*/  IABS R10, R10 ;  /* 0x0000000a000a7213 */ /* 0x000fe20000000000 */
[C---:B------:R-:W-:Y:S01]  /*4d20*/  IMAD.IADD R13, R16.reuse, 0x1, -R13 ;  /* 0x00000001100d7824 */ /* 0x040fe200078e0a0d */
[----:B------:R-:W-:Y:S01]  /*4d30*/  IABS R21, R21 ;  /* 0x0000001500157213 */ /* 0x000fe20000000000 */
[C---:B------:R-:W-:Y:S01]  /*4d40*/  IMAD.IADD R31, R16.reuse, 0x1, -R31 ;  /* 0x00000001101f7824 */ /* 0x040fe200078e0a1f */
[----:B------:R-:W-:Y:S01]  /*4d50*/  IABS R15, R15 ;  /* 0x0000000f000f7213 */ /* 0x000fe20000000000 */
[----:B------:R-:W-:Y:S01]  /*4d60*/  IMAD.IADD R22, R16, 0x1, -R23 ;  /* 0x0000000110167824 */ /* 0x000fe200078e0a17 */
[----:B------:R-:W-:Y:S01]  /*4d70*/  I2FP.F32.S32 R41, R10 ;  /* 0x0000000a00297245 */ /* 0x000fe20000201400 */
[----:B------:R-:W-:Y:S01]  /*4d80*/  FFMA.FTZ R11, R11, -UR5, R64 ;  /* 0x800000050b0b7c23 */ /* 0x000fe20008010040 */
[----:B------:R-:W-:-:S02]  /*4d90*/  I2FP.F32.S32 R21, R21 ;  /* 0x0000001500157245 */ /* 0x000fc40000201400 */
[----:B------:R-:W-:Y:S01]  /*4da0*/  I2FP.F32.S32 R10, R15 ;  /* 0x0000000f000a7245 */ /* 0x000fe20000201400 */
[----:B------:R-:W-:Y:S01]  /*4db0*/  IMAD.IADD R15, R16, 0x1, -R25 ;  /* 0x00000001100f7824 */ /* 0x000fe200078e0a19 */
[----:B------:R-:W-:Y:S01]  /*4dc0*/  IABS R13, R13 ;  /* 0x0000000d000d7213 */ /* 0x000fe20000000000 */
[----:B------:R-:W-:Y:S01]  /*4dd0*/  FFMA.FTZ R21, R21, -UR5, R26 ;  /* 0x8000000515157c23 */ /* 0x000fe2000801001a */
[----:B------:R-:W-:Y:S01]  /*4de0*/  IABS R31, R31 ;  /* 0x0000001f001f7213 */ /* 0x000fe20000000000 */
[----:B------:R-:W-:Y:S01]  /*4df0*/  FFMA.FTZ R10, R10, -UR5, R27 ;  /* 0x800000050a0a7c23 */ /* 0x000fe2000801001b */
[----:B------:R-:W-:Y:S01]  /*4e00*/  I2FP.F32.S32 R13, R13 ;  /* 0x0000000d000d7245 */ /* 0x000fe20000201400 */
[----:B------:R-:W-:Y:S01]  /*4e10*/  VIADD R25, R12, 0xffffffe9 ;  /* 0xffffffe90c197836 */ /* 0x000fe20000000000 */
[----:B------:R-:W-:Y:S01]  /*4e20*/  FSEL R30, R21, -INF , !P2 ;  /* 0xff800000151e7808 */ /* 0x000fe20005000000 */
[----:B------:R-:W-:Y:S01]  /*4e30*/  IMAD.IADD R21, R16, 0x1, -R37 ;  /* 0x0000000110157824 */ /* 0x000fe200078e0a25 */
[----:B------:R-:W-:Y:S01]  /*4e40*/  FSEL R28, R10, -INF , !P1 ;  /* 0xff8000000a1c7808 */ /* 0x000fe20004800000 */
[----:B------:R-:W-:-:S02]  /*4e50*/  IMAD.IADD R10, R16, 0x1, -R35 ;  /* 0x00000001100a7824 */ /* 0x000fc400078e0a23 */
[----:B------:R-:W-:Y:S01]  /*4e60*/  FFMA.FTZ R26, R13, -UR5, R42 ;  /* 0x800000050d1a7c23 */ /* 0x000fe2000801002a */
[----:B------:R-:W-:Y:S01]  /*4e70*/  IMAD.IADD R13, R16, 0x1, -R39 ;  /* 0x00000001100d7824 */ /* 0x000fe200078e0a27 */
[----:B------:R-:W-:Y:S01]  /*4e80*/  IABS R21, R21 ;  /* 0x0000001500157213 */ /* 0x000fe20000000000 */
[C---:B------:R-:W-:Y:S01]  /*4e90*/  VIADD R37, R12.reuse, 0xffffffe1 ;  /* 0xffffffe10c257836 */ /* 0x040fe20000000000 */
[----:B------:R-:W-:Y:S01]  /*4ea0*/  IABS R10, R10 ;  /* 0x0000000a000a7213 */ /* 0x000fe20000000000 */
[----:B------:R-:W-:Y:S01]  /*4eb0*/  VIADD R35, R12, 0xffffffe8 ;  /* 0xffffffe80c237836 */ /* 0x000fe20000000000 */
[----:B------:R-:W-:Y:S01]  /*4ec0*/  IABS R13, R13 ;  /* 0x0000000d000d7213 */ /* 0x000fe20000000000 */
[C---:B------:R-:W-:Y:S01]  /*4ed0*/  IMAD.IADD R34, R20.reuse, 0x1, -R37 ;  /* 0x0000000114227824 */ /* 0x040fe200078e0a25 */
[----:B------:R-:W-:Y:S01]  /*4ee0*/  I2FP.F32.S32 R21, R21 ;  /* 0x0000001500157245 */ /* 0x000fe20000201400 */
[----:B------:R-:W-:Y:S01]  /*4ef0*/  IMAD.IADD R32, R20, 0x1, -R35 ;  /* 0x0000000114207824 */ /* 0x000fe200078e0a23 */
[----:B------:R-:W-:Y:S01]  /*4f00*/  IABS R22, R22 ;  /* 0x0000001600167213 */ /* 0x000fe20000000000 */
[----:B------:R-:W-:Y:S01]  /*4f10*/  FFMA.FTZ R60, R41, -UR5, R60 ;  /* 0x80000005293c7c23 */ /* 0x000fe2000801003c */
[----:B------:R-:W-:Y:S01]  /*4f20*/  I2FP.F32.S32 R10, R10 ;  /* 0x0000000a000a7245 */ /* 0x000fe20000201400 */
[----:B------:R-:W-:Y:S01]  /*4f30*/  FFMA.FTZ R18, R21, -UR5, R18 ;  /* 0x8000000515127c23 */ /* 0x000fe20008010012 */
[----:B------:R-:W-:Y:S01]  /*4f40*/  IABS R15, R15 ;  /* 0x0000000f000f7213 */ /* 0x000fe20000000000 */
[----:B------:R-:W-:Y:S01]  /*4f50*/  VIADD R21, R12, 0xfffffff1 ;  /* 0xfffffff10c157836 */ /* 0x000fe20000000000 */
[----:B------:R-:W-:Y:S01]  /*4f60*/  I2FP.F32.S32 R14, R31 ;  /* 0x0000001f000e7245 */ /* 0x000fe20000201400 */
[----:B------:R-:W-:Y:S01]  /*4f70*/  FFMA.FTZ R10, R10, -UR5, R19 ;  /* 0x800000050a0a7c23 */ /* 0x000fe20008010013 */
[----:B------:R-:W-:Y:S01]  /*4f80*/  I2FP.F32.S32 R13, R13 ;  /* 0x0000000d000d7245 */ /* 0x000fe20000201400 */
[----:B------:R-:W-:Y:S01]  /*4f90*/  VIADD R19, R12, 0xfffffff8 ;  /* 0xfffffff80c137836 */ /* 0x000fe20000000000 */
[----:B------:R-:W-:Y:S01]  /*4fa0*/  FSEL R31, R24, -INF , !P2 ;  /* 0xff800000181f7808 */ /* 0x000fe20005000000 */
[----:B------:R-:W-:Y:S01]  /*4fb0*/  FFMA.FTZ R14, R14, -UR5, R43 ;  /* 0x800000050e0e7c23 */ /* 0x000fe2000801002b */
[----:B------:R-:W-:Y:S01]  /*4fc0*/  I2FP.F32.S32 R22, R22 ;  /* 0x0000001600167245 */ /* 0x000fe20000201400 */
[----:B------:R-:W-:Y:S01]  /*4fd0*/  FFMA.FTZ R62, R13, -UR5, R62 ;  /* 0x800000050d3e7c23 */ /* 0x000fe2000801003e */
[-C--:B------:R-:W-:Y:S01]  /*4fe0*/  ISETP.GE.AND P2, PT, R23, R134.reuse, PT ;  /* 0x000000861700720c */ /* 0x080fe20003f46270 */
[----:B------:R-:W-:Y:S01]  /*4ff0*/  VIADD R23, R12, 0xfffffff0 ;  /* 0xfffffff00c177836 */ /* 0x000fe20000000000 */
[----:B------:R-:W-:Y:S01]  /*5000*/  FSEL R27, R8, -INF , !P1 ;  /* 0xff800000081b7808 */ /* 0x000fe20004800000 */
[----:B------:R-:W-:Y:S01]  /*5010*/  FFMA.FTZ R67, R22, -UR5, R67 ;  /* 0x8000000516437c23 */ /* 0x000fe20008010043 */
[----:B------:R-:W-:Y:S01]  /*5020*/  I2FP.F32.S32 R15, R15 ;  /* 0x0000000f000f7245 */ /* 0x000fe20000201400 */
[----:B------:R-:W-:Y:S01]  /*5030*/  IMAD.IADD R24, R20, 0x1, -R25 ;  /* 0x0000000114187824 */ /* 0x000fe200078e0a19 */
[-C--:B------:R-:W-:Y:S01]  /*5040*/  ISETP.GE.AND P1, PT, R39, R134.reuse, PT ;  /* 0x000000862700720c */ /* 0x080fe20003f26270 */
[----:B------:R-:W-:Y:S01]  /*5050*/  VIADD R39, R12, 0xfffffff9 ;  /* 0xfffffff90c277836 */ /* 0x000fe20000000000 */
[----:B------:R-:W-:Y:S01]  /*5060*/  FSEL R12, R18, -INF , !P5 ;  /* 0xff800000120c7808 */ /* 0x000fe20006800000 */
[----:B------:R-:W-:Y:S01]  /*5070*/  FFMA.FTZ R8, R15, -UR5, R66 ;  /* 0x800000050f087c23 */ /* 0x000fe20008010042 */
[----:B------:R-:W-:Y:S01]  /*5080*/  FSEL R13, R17, -INF , !P4 ;  /* 0xff800000110d7808 */ /* 0x000fe20006000000 */
[----:B------:R-:W-:Y:S01]  /*5090*/  IMAD.IADD R22, R20, 0x1, -R23 ;  /* 0x0000000114167824 */ /* 0x000fe200078e0a17 */
[----:B------:R-:W-:Y:S01]  /*50a0*/  FSEL R26, R26, -INF , !P0 ;  /* 0xff8000001a1a7808 */ /* 0x000fe20004000000 */
[C---:B------:R-:W-:Y:S01]  /*50b0*/  IMAD.IADD R18, R20.reuse, 0x1, -R21 ;  /* 0x0000000114127824 */ /* 0x040fe200078e0a15 */
[----:B------:R-:W-:Y:S01]  /*50c0*/  ISETP.GE.AND P0, PT, R37, R134, PT ;  /* 0x000000862500720c */ /* 0x000fe20003f06270 */
[----:B------:R-:W-:Y:S01]  /*50d0*/  IMAD.IADD R17, R20, 0x1, -R19 ;  /* 0x0000000114117824 */ /* 0x000fe200078e0a13 */
[----:B------:R-:W-:Y:S01]  /*50e0*/  FSEL R15, R6, -INF , !P5 ;  /* 0xff800000060f7808 */ /* 0x000fe20006800000 */
[----:B------:R-:W-:Y:S01]  /*50f0*/  IMAD.IADD R20, R20, 0x1, -R39 ;  /* 0x0000000114147824 */ /* 0x000fe200078e0a27 */
[----:B------:R-:W-:Y:S01]  /*5100*/  FSEL R29, R29, -INF , !P6 ;  /* 0xff8000001d1d7808 */ /* 0x000fe20007000000 */
[----:B------:R-:W-:Y:S01]  /*5110*/  IMAD.IADD R37, R16, 0x1, -R37 ;  /* 0x0000000110257824 */ /* 0x000fe200078e0a25 */
[----:B------:R-:W-:-:S02]  /*5120*/  FSEL R14, R14, -INF , !P6 ;  /* 0xff8000000e0e7808 */ /* 0x000fc40007000000 */
[----:B------:R-:W-:Y:S02]  /*5130*/  FSEL R10, R10, -INF , !P4 ;  /* 0xff8000000a0a7808 */ /* 0x000fe40006000000 */
[----:B------:R-:W-:Y:S02]  /*5140*/  FSEL R11, R11, -INF , !P3 ;  /* 0xff8000000b0b7808 */ /* 0x000fe40005800000 */
[----:B------:R-:W-:Y:S02]  /*5150*/  FSEL R8, R8, -INF , !P3 ;  /* 0xff80000008087808 */ /* 0x000fe40005800000 */
[----:B------:R-:W-:Y:S02]  /*5160*/  FSEL R9, R9, -INF , !P2 ;  /* 0xff80000009097808 */ /* 0x000fe40005000000 */
[----:B------:R-:W-:Y:S02]  /*5170*/  FSEL R6, R67, -INF , !P2 ;  /* 0xff80000043067808 */ /* 0x000fe40005000000 */
[----:B------:R-:W-:-:S02]  /*5180*/  IABS R22, R22 ;  /* 0x0000001600167213 */ /* 0x000fc40000000000 */
[-C--:B------:R-:W-:Y:S01]  /*5190*/  ISETP.GE.AND P6, PT, R35, R134.reuse, PT ;  /* 0x000000862300720c */ /* 0x080fe20003fc6270 */
[C---:B------:R-:W-:Y:S01]  /*51a0*/  IMAD.IADD R35, R16.reuse, 0x1, -R35 ;  /* 0x0000000110237824 */ /* 0x040fe200078e0a23 */
[-C--:B------:R-:W-:Y:S01]  /*51b0*/  ISETP.GE.AND P5, PT, R25, R134.reuse, PT ;  /* 0x000000861900720c */ /* 0x080fe20003fa6270 */
[C---:B------:R-:W-:Y:S01]  /*51c0*/  IMAD.IADD R25, R16.reuse, 0x1, -R25 ;  /* 0x0000000110197824 */ /* 0x040fe200078e0a19 */
[-C--:B------:R-:W-:Y:S01]  /*51d0*/  ISETP.GE.AND P4, PT, R23, R134.reuse, PT ;  /* 0x000000861700720c */ /* 0x080fe20003f86270 */
[C---:B------:R-:W-:Y:S01]  /*51e0*/  IMAD.IADD R23, R16.reuse, 0x1, -R23 ;  /* 0x0000000110177824 */ /* 0x040fe200078e0a17 */
[-C--:B------:R-:W-:Y:S01]  /*51f0*/  ISETP.GE.AND P3, PT, R21, R134.reuse, PT ;  /* 0x000000861500720c */ /* 0x080fe20003f66270 */
[C---:B------:R-:W-:Y:S01]  /*5200*/  IMAD.IADD R21, R16.reuse, 0x1, -R21 ;  /* 0x0000000110157824 */ /* 0x040fe200078e0a15 */
[----:B------:R-:W-:Y:S01]  /*5210*/  ISETP.GE.AND P2, PT, R19, R134, PT ;  /* 0x000000861300720c */ /* 0x000fe20003f46270 */
[C---:B------:R-:W-:Y:S01]  /*5220*/  IMAD.IADD R19, R16.reuse, 0x1, -R19 ;  /* 0x0000000110137824 */ /* 0x040fe200078e0a13 */
[----:B------:R-:W-:Y:S01]  /*5230*/  IABS R20, R20 ;  /* 0x0000001400147213 */ /* 0x000fe20000000000 */
[----:B------:R-:W-:Y:S01]  /*5240*/  IMAD.IADD R16, R16, 0x1, -R39 ;  /* 0x0000000110107824 */ /* 0x000fe200078e0a27 */
[----:B------:R-:W-:-:S02]  /*5250*/  FSEL R171, R60, -INF , !P1 ;  /* 0xff8000003cab7808 */ /* 0x000fc40004800000 */
[----:B------:R-:W-:Y:S02]  /*5260*/  FSEL R164, R62, -INF , !P1 ;  /* 0xff8000003ea47808 */ /* 0x000fe40004800000 */
[----:B------:R-:W-:Y:S02]  /*5270*/  IABS R34, R34 ;  /* 0x0000002200227213 */ /* 0x000fe40000000000 */
[----:B------:R-:W-:Y:S02]  /*5280*/  IABS R37, R37 ;  /* 0x0000002500257213 */ /* 0x000fe40000000000 */
[----:B------:R-:W-:Y:S02]  /*5290*/  ISETP.GE.AND P1, PT, R39, R134, PT ;  /* 0x000000862700720c */ /* 0x000fe40003f26270 */
[----:B------:R-:W-:Y:S02]  /*52a0*/  I2FP.F32.S32 R39, R22 ;  /* 0x0000001600277245 */ /* 0x000fe40000201400 */
[----:B------:R-:W-:-:S02]  /*52b0*/  I2FP.F32.S32 R22, R20 ;  /* 0x0000001400167245 */ /* 0x000fc40000201400 */
[----:B------:R-:W-:Y:S01]  /*52c0*/  I2FP.F32.S32 R34, R34 ;  /* 0x0000002200227245 */ /* 0x000fe20000201400 */
[----:B------:R-:W-:Y:S01]  /*52d0*/  FFMA.FTZ R52, R39, -UR5, R52 ;  /* 0x8000000527347c23 */ /* 0x000fe20008010034 */
[----:B------:R-:W-:Y:S01]  /*52e0*/  I2FP.F32.S32 R20, R37 ;  /* 0x0000002500147245 */ /* 0x000fe20000201400 */
[----:B------:R-:W-:Y:S01]  /*52f0*/  FFMA.FTZ R69, R22, -UR5, R69 ;  /* 0x8000000516457c23 */ /* 0x000fe20008010045 */
[----:B------:R-:W-:Y:S01]  /*5300*/  IABS R18, R18 ;  /* 0x0000001200127213 */ /* 0x000fe20000000000 */
[----:B------:R-:W-:Y:S01]  /*5310*/  FFMA.FTZ R61, R34, -UR5, R61 ;  /* 0x80000005223d7c23 */ /* 0x000fe2000801003d */
[----:B------:R-:W-:Y:S01]  /*5320*/  IABS R32, R32 ;  /* 0x0000002000207213 */ /* 0x000fe20000000000 */
[----:B------:R-:W-:Y:S01]  /*5330*/  FFMA.FTZ R20, R20, -UR5, R63 ;  /* 0x8000000514147c23 */ /* 0x000fe2000801003f */
[----:B------:R-:W-:Y:S02]  /*5340*/  I2FP.F32.S32 R18, R18 ;  /* 0x0000001200127245 */ /* 0x000fe40000201400 */
[----:B------:R-:W-:-:S02]  /*5350*/  FSEL R163, R61, -INF , !P0 ;  /* 0xff8000003da37808 */ /* 0x000fc40004000000 */
[----:B------:R-:W-:Y:S01]  /*5360*/  FSEL R216, R20, -INF , !P0 ;  /* 0xff80000014d87808 */ /* 0x000fe20004000000 */
[----:B------:R-:W-:Y:S01]  /*5370*/  FFMA.FTZ R53, R18, -UR5, R53 ;  /* 0x8000000512357c23 */ /* 0x000fe20008010035 */
[----:B------:R-:W-:Y:S02]  /*5380*/  ISETP.GE.AND P0, PT, R133, 0x2, PT ;  /* 0x000000028500780c */ /* 0x000fe40003f06270 */
[----:B------:R-:W-:Y:S02]  /*5390*/  IABS R24, R24 ;  /* 0x0000001800187213 */ /* 0x000fe40000000000 */
[----:B------:R-:W-:Y:S02]  /*53a0*/  IABS R17, R17 ;  /* 0x0000001100117213 */ /* 0x000fe40000000000 */
[----:B------:R-:W-:Y:S02]  /*53b0*/  IABS R35, R35 ;  /* 0x0000002300237213 */ /* 0x000fe40000000000 */
[----:B------:R-:W-:-:S02]  /*53c0*/  IABS R25, R25 ;  /* 0x0000001900197213 */ /* 0x000fc40000000000 */
[----:B------:R-:W-:Y:S02]  /*53d0*/  IABS R23, R23 ;  /* 0x0000001700177213 */ /* 0x000fe40000000000 */
[----:B------:R-:W-:Y:S02]  /*53e0*/  IABS R21, R21 ;  /* 0x0000001500157213 */ /* 0x000fe40000000000 */
[----:B------:R-:W-:Y:S02]  /*53f0*/  IABS R19, R19 ;  /* 0x0000001300137213 */ /* 0x000fe40000000000 */
[----:B------:R-:W-:Y:S02]  /*5400*/  IABS R16, R16 ;  /* 0x0000001000107213 */ /* 0x000fe40000000000 */
[----:B------:R-:W-:Y:S02]  /*5410*/  I2FP.F32.S32 R41, R32 ;  /* 0x0000002000297245 */ /* 0x000fe40000201400 */
[----:B------:R-:W-:-:S02]  /*5420*/  I2FP.F32.S32 R24, R24 ;  /* 0x0000001800187245 */ /* 0x000fc40000201400 */
[----:B------:R-:W-:Y:S01]  /*5430*/  I2FP.F32.S32 R17, R17 ;  /* 0x0000001100117245 */ /* 0x000fe20000201400 */
[----:B------:R-:W-:Y:S01]  /*5440*/  FFMA.FTZ R56, R41, -UR5, R56 ;  /* 0x8000000529387c23 */ /* 0x000fe20008010038 */
        /* <DEDUP_REMOVED lines=12> */
[----:B------:R-:W-:Y:S01]  /*5510*/  FSEL R167, R56, -INF , !P6 ;  /* 0xff80000038a77808 */ /* 0x000fe20007000000 */
[----:B------:R-:W-:Y:S01]  /*5520*/  FFMA.FTZ R70, R19, -UR5, R70 ;  /* 0x8000000513467c23 */ /* 0x000fe20008010046 */
[----:B------:R-:W-:Y:S01]  /*5530*/  FSEL R168, R58, -INF , !P6 ;  /* 0xff8000003aa87808 */ /* 0x000fe20007000000 */
[----:B------:R-:W-:Y:S01]  /*5540*/  FFMA.FTZ R71, R16, -UR5, R71 ;  /* 0x8000000510477c23 */ /* 0x000fe20008010047 */
        /* <DEDUP_REMOVED lines=8> */
[----:B------:R-:W-:Y:S02]  /*55d0*/  FSEL R173, R69, -INF , !P1 ;  /* 0xff80000045ad7808 */ /* 0x000fe40004800000 */
[----:B------:R-:W-:Y:S01]  /*55e0*/  FSEL R166, R71, -INF , !P1 ;  /* 0xff80000047a67808 */ /* 0x000fe20004800000 */
[----:B------:R-:W-:Y:S06]  /*55f0*/  @!P0 BRA `(.L_x_3479) ;  /* 0x0000000c00188947 */ /* 0x000fec0003800000 */
[----:B------:R-:W-:-:S13]  /*5600*/  PLOP3.LUT P1, PT, PT, PT, UP1, 0x40, 0x0 ;  /* 0x000000000000781c */ /* 0x000fda0003f2e818 */
[----:B------:R-:W-:Y:S05]  /*5610*/  @P1 BRA `(.L_x_3480) ;  /* 0x0000000000e81947 */ /* 0x000fea0003800000 */
        /* <DEDUP_REMOVED lines=9> */
[----:B------:R-:W-:Y:S02]  /*56b0*/  ISETP.GE.AND P3, PT, R3, RZ, PT ;  /* 0x000000ff0300720c */ /* 0x000fe40003f66270 */
[----:B------:R-:W-:-:S03]  /*56c0*/  ISETP.GE.AND P1, PT, R23, RZ, PT ;  /* 0x000000ff1700720c */ /* 0x000fc60003f26270 */
        /* <DEDUP_REMOVED lines=21> */
[----:B------:R-:W-:Y:S02]  /*5820*/  ISETP.NE.AND P2, PT, R18, RZ, PT ;  /* 0x000000ff1200720c */ /* 0x000fe40003f45270 */
[----:B------:R-:W-:-:S07]  /*5830*/  LOP3.LUT R16, RZ, R18, RZ, 0x33, !PT ;  /* 0x00000012ff107212 */ /* 0x000fce00078e33ff */
        /* <DEDUP_REMOVED lines=24> */
.L_x_3480:
[----:B------:R-:W-:-:S04]  /*59c0*/  LEA R84, -R84, RZ, 0x6 ;  /* 0x000000ff54547211 */ /* 0x000fc800078e31ff */
[----:B------:R-:W-:-:S07]  /*59d0*/  SHF.R.S32.HI R3, RZ, 0x1f, R84 ;  /* 0x0000001fff037819 */ /* 0x000fce0000011454 */
.L_x_3481:
        /* <DEDUP_REMOVED lines=8> */
[--C-:B------:R-:W-:Y:S01]  /*5a60*/  @!P4 IMAD.X R32, R3, 0x1, R144.reuse, P1 ;  /* 0x000000010320c824 */ /* 0x100fe200008e0690 */
[----:B------:R-:W-:Y:S01]  /*5a70*/  @!P3 IADD3 R4, P1, R84, R145, RZ ;  /* 0x000000915404b210 */ /* 0x000fe20007f3e0ff */
[----:B------:R-:W3:Y:S08]  /*5a80*/  @!P3 LDC.64 R16, c[0x0][0x218] ;  /* 0x00008600ff10bb82 */ /* 0x000ef00000000a00 */
[----:B------:R-:W4:Y:S08]  /*5a90*/  @!P2 LDC.64 R24, c[0x0][0x218] ;  /* 0x00008600ff18ab82 */ /* 0x000f300000000a00 */
[----:B------:R-:W5:Y:S01]  /*5aa0*/  @!P4 LDC.64 R22, c[0x0][0x218] ;  /* 0x00008600ff16cb82 */ /* 0x000f620000000a00 */
[----:B-1----:R-:W-:Y:S01]  /*5ab0*/  @!P4 LEA R38, P5, R35, R18, 0x1 ;  /* 0x000000122326c211 */ /* 0x002fe200078a08ff */
[----:B------:R-:W-:-:S03]  /*5ac0*/  @!P3 IMAD.X R18, R3, 0x1, R144, P1 ;  /* 0x000000010312b824 */ /* 0x000fc600008e0690 */
[----:B------:R-:W-:Y:S02]  /*5ad0*/  @!P4 LEA.HI.X R39, R35, R19, R32, 0x1, P5 ;  /* 0x000000132327c211 */ /* 0x000fe400028f0c20 */
[----:B------:R-:W-:Y:S01]  /*5ae0*/  IADD3 R32, P5, R203, R84, RZ ;  /* 0x00000054cb207210 */ /* 0x000fe20007fbe0ff */
[----:B------:R-:W1:Y:S01]  /*5af0*/  @!P3 LDC.64 R20, c[0x0][0x218] ;  /* 0x00008600ff14bb82 */ /* 0x000e620000000a00 */
[----:B---3--:R-:W-:Y:S01]  /*5b00*/  @!P3 LEA R36, P1, R4, R16, 0x1 ;  /* 0x000000100424b211 */ /* 0x008fe200078208ff */
[----:B------:R-:W-:Y:S01]  /*5b10*/  @!PT LDS RZ, [RZ] ;  /* 0x00000000fffff984 */ /* 0x000fe20000000800 */
[----:B------:R-:W-:Y:S01]  /*5b20*/  @!PT LDS RZ, [RZ] ;  /* 0x00000000fffff984 */ /* 0x000fe20000000800 */
[----:B------:R-:W-:Y:S01]  /*5b30*/  @!PT LDS RZ, [RZ] ;  /* 0x00000000fffff984 */ /* 0x000fe20000000800 */
[----:B------:R3:W-:Y:S02]  /*5b40*/  @!P4 LDGSTS.E.BYPASS.LTC128B.128 [R204+0x6000], desc[UR12][R38.64] ;  /* 0x0600000026cccfae */ /* 0x0007e4000b901d4c */
[----:B------:R-:W-:Y:S01]  /*5b50*/  IMAD.X R35, R202, 0x1, R3, P5 ;  /* 0x00000001ca237824 */ /* 0x000fe200028e0603 */
[----:B------:R-:W-:Y:S01]  /*5b60*/  @!P3 LEA.HI.X R37, R4, R17, R18, 0x1, P1 ;  /* 0x000000110425b211 */ /* 0x000fe200008f0c12 */
[----:B------:R2:W-:Y:S01]  /*5b70*/  @P3 STS.128 [R204+0x8000], RZ ;  /* 0x008000ffcc003388 */ /* 0x0005e20000000c00 */
[-C--:B------:R-:W-:Y:S01]  /*5b80*/  @!P2 IADD3 R41, P1, R84, R145.reuse, RZ ;  /* 0x000000915429a210 */ /* 0x080fe20007f3e0ff */
[----:B------:R-:W2:Y:S01]  /*5b90*/  @!P2 LDC.64 R18, c[0x0][0x218] ;  /* 0x00008600ff12ab82 */ /* 0x000ea20000000a00 */
[----:B------:R-:W-:Y:S01]  /*5ba0*/  @!P4 IADD3 R34, P5, R32, R145, RZ ;  /* 0x000000912022c210 */ /* 0x000fe20007fbe0ff */
[----:B------:R-:W-:Y:S01]  /*5bb0*/  @!PT LDS RZ, [RZ] ;  /* 0x00000000fffff984 */ /* 0x000fe20000000800 */
[----:B------:R-:W-:Y:S01]  /*5bc0*/  @!PT LDS RZ, [RZ] ;  /* 0x00000000fffff984 */ /* 0x000fe20000000800 */
[----:B------:R-:W-:Y:S01]  /*5bd0*/  @!PT LDS RZ, [RZ] ;  /* 0x00000000fffff984 */ /* 0x000fe20000000800 */
[----:B------:R3:W-:Y:S02]  /*5be0*/  @!P3 LDGSTS.E.BYPASS.LTC128B.128 [R204+0x8000], desc[UR12][R36.64+0x80] ;  /* 0x0800008024ccbfae */ /* 0x0007e4000b901d4c */
[--C-:B------:R-:W-:Y:S01]  /*5bf0*/  @!P2 IMAD.X R4, R3, 0x1, R144.reuse, P1 ;  /* 0x000000010304a824 */ /* 0x100fe200008e0690 */
[----:B----4-:R-:W-:Y:S01]  /*5c00*/  @!P2 LEA R42, P1, R41, R24, 0x1 ;  /* 0x00000018292aa211 */ /* 0x010fe200078208ff */
[----:B------:R-:W-:Y:S01]  /*5c10*/  @!P4 IMAD.X R40, R35, 0x1, R144, P5 ;  /* 0x000000012328c824 */ /* 0x000fe200028e0690 */
[----:B------:R4:W-:Y:S01]  /*5c20*/  @P2 STS.128 [R204+0xa000], RZ ;  /* 0x00a000ffcc002388 */ /* 0x0009e20000000c00 */
[----:B------:R-:W3:Y:S01]  /*5c30*/  @!P4 LDC.64 R16, c[0x0][0x218] ;  /* 0x00008600ff10cb82 */ /* 0x000ee20000000a00 */
[----:B------:R-:W-:-:S02]  /*5c40*/  @!P2 LEA.HI.X R43, R41, R25, R4, 0x1, P1 ;  /* 0x00000019292ba211 */ /* 0x000fc400008f0c04 */
[----:B-----5:R-:W-:Y:S02]  /*5c50*/  @!P4 LEA R24, P5, R34, R22, 0x1 ;  /* 0x000000162218c211 */ /* 0x020fe400078a08ff */
[----:B------:R-:W-:Y:S01]  /*5c60*/  @!P3 IADD3 R41, P1, R32, R145, RZ ;  /* 0x000000912029b210 */ /* 0x000fe20007f3e0ff */
[----:B------:R-:W-:Y:S01]  /*5c70*/  @!PT LDS RZ, [RZ] ;  /* 0x00000000fffff984 */ /* 0x000fe20000000800 */
[----:B------:R-:W-:Y:S01]  /*5c80*/  @!PT LDS RZ, [RZ] ;  /* 0x00000000fffff984 */ /* 0x000fe20000000800 */
[----:B------:R-:W-:Y:S01]  /*5c90*/  @!PT LDS RZ, [RZ] ;  /* 0x00000000fffff984 */ /* 0x000fe20000000800 */
[----:B------:R4:W-:Y:S01]  /*5ca0*/  @!P2 LDGSTS.E.BYPASS.LTC128B.128 [R204+0xa000], desc[UR12][R42.64+0x100] ;  /* 0x0a0001002accafae */ /* 0x0009e2000b901d4c */
[----:B------:R-:W-:Y:S02]  /*5cb0*/  @!P4 LEA.HI.X R25, R34, R23, R40, 0x1, P5 ;  /* 0x000000172219c211 */ /* 0x000fe400028f0c28 */
[----:B------:R-:W5:Y:S01]  /*5cc0*/  @!P3 LDC.64 R22, c[0x0][0x218] ;  /* 0x00008600ff16bb82 */ /* 0x000f620000000a00 */
[----:B------:R-:W-:Y:S01]  /*5cd0*/  @!P3 IMAD.X R34, R35, 0x1, R144, P1 ;  /* 0x000000012322b824 */ /* 0x000fe200008e0690 */
[----:B------:R-:W-:Y:S01]  /*5ce0*/  IADD3 R4, P5, R203, R32, RZ ;  /* 0x00000020cb047210 */ /* 0x000fe20007fbe0ff */
[----:B------:R4:W-:Y:S01]  /*5cf0*/  @P4 STS.128 [R204+0x6800], RZ ;  /* 0x006800ffcc004388 */ /* 0x0009e20000000c00 */
[----:B-1----:R-:W-:-:S03]  /*5d00*/  @!P3 LEA R44, P1, R41, R20, 0x1 ;  /* 0x00000014292cb211 */ /* 0x002fc600078208ff */
[----:B------:R-:W-:Y:S01]  /*5d10*/  @!PT LDS RZ, [RZ] ;  /* 0x00000000fffff984 */ /* 0x000fe20000000800 */
[----:B------:R-:W-:Y:S01]  /*5d20*/  @!PT LDS RZ, [RZ] ;  /* 0x00000000fffff984 */ /* 0x000fe20000000800 */
[----:B------:R-:W-:Y:S01]  /*5d30*/  @!PT LDS RZ, [RZ] ;  /* 0x00000000fffff984 */ /* 0x000fe20000000800 */
[----:B------:R4:W-:Y:S01]  /*5d40*/  @!P4 LDGSTS.E.BYPASS.LTC128B.128 [R204+0x6800], desc[UR12][R24.64] ;  /* 0x0680000018cccfae */ /* 0x0009e2000b901d4c */
[----:B------:R-:W-:Y:S01]  /*5d50*/  @!P3 LEA.HI.X R45, R41, R21, R34, 0x1, P1 ;  /* 0x00000015292db211 */ /* 0x000fe200008f0c22 */
[----:B------:R-:W-:Y:S01]  /*5d60*/  IMAD.X R41, R202, 0x1, R35, P5 ;  /* 0x00000001ca297824 */ /* 0x000fe200028e0623 */
[-C--:B------:R-:W-:Y:S01]  /*5d70*/  @!P2 IADD3 R32, P1, R32, R145.reuse, RZ ;  /* 0x000000912020a210 */ /* 0x080fe20007f3e0ff */
[----:B------:R-:W1:Y:S01]  /*5d80*/  @!P2 LDC.64 R20, c[0x0][0x218] ;  /* 0x00008600ff14ab82 */ /* 0x000e620000000a00 */
[----:B------:R-:W-:Y:S01]  /*5d90*/  @!P4 IADD3 R34, P5, R4, R145, RZ ;  /* 0x000000910422c210 */ /* 0x000fe20007fbe0ff */
[----:B------:R4:W-:Y:S02]  /*5da0*/  @P3 STS.128 [R204+0x8800], RZ ;  /* 0x008800ffcc003388 */ /* 0x0009e40000000c00 */
[--C-:B------:R-:W-:Y:S01]  /*5db0*/  @!P2 IMAD.X R35, R35, 0x1, R144.reuse, P1 ;  /* 0x000000012323a824 */ /* 0x100fe200008e0690 */
[----:B--2---:R-:W-:Y:S01]  /*5dc0*/  @!P2 LEA R46, P1, R32, R18, 0x1 ;  /* 0x00000012202ea211 */ /* 0x004fe200078208ff */
[----:B------:R-:W-:Y:S01]  /*5dd0*/  @!P4 IMAD.X R40, R41, 0x1, R144, P5 ;  /* 0x000000012928c824 */ /* 0x000fe200028e0690 */
[----:B---3--:R-:W-:Y:S01]  /*5de0*/  @!P4 LEA R38, P5, R34, R16, 0x1 ;  /* 0x000000102226c211 */ /* 0x008fe200078a08ff */
[----:B------:R-:W-:Y:S01]  /*5df0*/  @!PT LDS RZ, [RZ] ;  /* 0x00000000fffff984 */ /* 0x000fe20000000800 */
[----:B------:R-:W-:Y:S01]  /*5e00*/  @!PT LDS RZ, [RZ] ;  /* 0x00000000fffff984 */ /* 0x000fe20000000800 */
[----:B------:R-:W-:Y:S01]  /*5e10*/  @!PT LDS RZ, [RZ] ;  /* 0x00000000fffff984 */ /* 0x000fe20000000800 */
[----:B------:R4:W-:Y:S01]  /*5e20*/  @!P3 LDGSTS.E.BYPASS.LTC128B.128 [R204+0x8800], desc[UR12][R44.64+0x80] ;  /* 0x088000802cccbfae */ /* 0x0009e2000b901d4c */
[----:B------:R-:W-:-:S02]  /*5e30*/  @!P2 LEA.HI.X R47, R32, R19, R35, 0x1, P1 ;  /* 0x00000013202fa211 */ /* 0x000fc400008f0c23 */
[----:B------:R-:W-:Y:S01]  /*5e40*/  @!P4 LEA.HI.X R39, R34, R17, R40, 0x1, P5 ;  /* 0x000000112227c211 */ /* 0x000fe200028f0c28 */
[----:B------:R-:W2:Y:S01]  /*5e50*/  @!P4 LDC.64 R18, c[0x0][0x218] ;  /* 0x00008600ff12cb82 */ /* 0x000ea20000000a00 */
[CC--:B------:R-:W-:Y:S01]  /*5e60*/  @!P3 IADD3 R35, P5, R4.reuse, R145.reuse, RZ ;  /* 0x000000910423b210 */ /* 0x0c0fe20007fbe0ff */
[----:B------:R4:W-:Y:S01]  /*5e70*/  @P2 STS.128 [R204+0xa800], RZ ;  /* 0x00a800ffcc002388 */ /* 0x0009e20000000c00 */
[----:B------:R-:W-:-:S03]  /*5e80*/  @!P2 IADD3 R32, P1, R4, R145, RZ ;  /* 0x000000910420a210 */ /* 0x000fc60007f3e0ff */
[----:B------:R-:W-:Y:S01]  /*5e90*/  @!P3 IMAD.X R34, R41, 0x1, R144, P5 ;  /* 0x000000012922b824 */ /* 0x000fe200028e0690 */
[C---:B-----5:R-:W-:Y:S01]  /*5ea0*/  @!P3 LEA R36, P5, R35.reuse, R22, 0x1 ;  /* 0x000000162324b211 */ /* 0x060fe200078a08ff */
[----:B------:R-:W3:Y:S01]  /*5eb0*/  @!P3 LDC.64 R16, c[0x0][0x218] ;  /* 0x00008600ff10bb82 */ /* 0x000ee20000000a00 */
[----:B------:R-:W-:Y:S01]  /*5ec0*/  @!PT LDS RZ, [RZ] ;  /* 0x00000000fffff984 */ /* 0x000fe20000000800 */
[----:B------:R-:W-:Y:S01]  /*5ed0*/  @!PT LDS RZ, [RZ] ;  /* 0x00000000fffff984 */ /* 0x000fe20000000800 */
[----:B------:R-:W-:Y:S01]  /*5ee0*/  @!PT LDS RZ, [RZ] ;  /* 0x00000000fffff984 */ /* 0x000fe20000000800 */
[----:B------:R4:W-:Y:S02]  /*5ef0*/  @!P2 LDGSTS.E.BYPASS.LTC128B.128 [R204+0xa800], desc[UR12][R46.64+0x100] ;  /* 0x0a8001002eccafae */ /* 0x0009e4000b901d4c */
[----:B------:R-:W-:Y:S02]  /*5f00*/  @!P3 LEA.HI.X R37, R35, R23, R34, 0x1, P5 ;  /* 0x000000172325b211 */ /* 0x000fe400028f0c22 */
[----:B------:R-:W-:Y:S01]  /*5f10*/  IADD3 R22, P5, R203, R4, RZ ;  /* 0x00000004cb167210 */ /* 0x000fe20007fbe0ff */
[----:B------:R-:W-:Y:S01]  /*5f20*/  @!P2 IMAD.X R4, R41, 0x1, R144, P1 ;  /* 0x000000012904a824 */ /* 0x000fe200008e0690 */
[----:B-1----:R-:W-:Y:S01]  /*5f30*/  @!P2 LEA R34, P1, R32, R20, 0x1 ;  /* 0x000000142022a211 */ /* 0x002fe200078208ff */
        /* <DEDUP_REMOVED lines=9> */
[C-C-:B------:R-:W-:Y:S01]  /*5fd0*/  @!P4 IMAD.X R23, R41.reuse, 0x1, R144.reuse, P5 ;  /* 0x000000012917c824 */ /* 0x140fe200028e0690 */
[C---:B--2---:R-:W-:Y:S01]  /*5fe0*/  @!P4 LEA R18, P5, R20.reuse, R18, 0x1 ;  /* 0x000000121412c211 */ /* 0x044fe200078a08ff */
[----:B------:R4:W-:Y:S02]  /*5ff0*/  @P3 STS.128 [R204+0x9000], RZ ;  /* 0x009000ffcc003388 */ /* 0x0009e40000000c00 */
[----:B------:R-:W-:Y:S01]  /*6000*/  @!P3 IMAD.X R21, R41, 0x1, R144, P1 ;  /* 0x000000012915b824 */ /* 0x000fe200008e0690 */
[----:B------:R-:W-:Y:S01]  /*6010*/  @!P4 LEA.HI.X R19, R20, R19, R23, 0x1, P5 ;  /* 0x000000131413c211 */ /* 0x000fe200028f0c17 */
[----:B------:R-:W-:Y:S01]  /*6020*/  @!PT LDS RZ, [RZ] ;  /* 0x00000000fffff984 */ /* 0x000fe20000000800 */
[----:B------:R-:W-:Y:S01]  /*6030*/  @!PT LDS RZ, [RZ] ;  /* 0x00000000fffff984 */ /* 0x000fe20000000800 */
[----:B------:R-:W-:Y:S01]  /*6040*/  @!PT LDS RZ, [RZ] ;  /* 0x00000000fffff984 */ /* 0x000fe20000000800 */
[----:B------:R4:W-:Y:S01]  /*6050*/  @!P3 LDGSTS.E.BYPASS.LTC128B.128 [R204+0x9000], desc[UR12][R36.64+0x80] ;  /* 0x0900008024ccbfae */ /* 0x0009e2000b901d4c */
[----:B---3--:R-:W-:-:S03]  /*6060*/  @!P3 LEA R16, P1, R4, R16, 0x1 ;  /* 0x000000100410b211 */ /* 0x008fc600078208ff */
        /* <DEDUP_REMOVED lines=21> */
[----:B----4-:R-:W-:-:S04]  /*61c0*/  LEA R16, P1, R22, UR6, 0x1 ;  /* 0x0000000616107c11 */ /* 0x010fc8000f8208ff */
[----:B------:R-:W-:-:S05]  /*61d0*/  LEA.HI.X R17, R22, UR7, R41, 0x1, P1 ;  /* 0x0000000716117c11 */ /* 0x000fca00088f0c29 */
[----:B------:R-:W-:Y:S01]  /*61e0*/  @!PT LDS RZ, [RZ] ;  /* 0x00000000fffff984 */ /* 0x000fe20000000800 */
[----:B------:R-:W-:Y:S01]  /*61f0*/  @!PT LDS RZ, [RZ] ;  /* 0x00000000fffff984 */ /* 0x000fe20000000800 */
[----:B------:R-:W-:Y:S01]  /*6200*/  @!PT LDS RZ, [RZ] ;  /* 0x00000000fffff984 */ /* 0x000fe20000000800 */
[----:B------:R1:W-:Y:S04]  /*6210*/  LDGSTS.E.BYPASS.LTC128B.128 [R204+0xb800], desc[UR12][R16.64+0x100] ;  /* 0x0b80010010cc7fae */ /* 0x0003e8000b901d4c */
.L_x_3483:
[----:B------:R-:W-:Y:S05]  /*6220*/  BSYNC B0 ;  /* 0x0000000000007941 */ /* 0x000fea0003800000 */
.L_x_3482:
[----:B------:R-:W0:Y:S01]  /*6230*/  LDGDEPBAR ;  /* 0x00000000000079af */ /* 0x000e220000000000 */
[----:B------:R-:W-:-:S04]  /*6240*/  IADD3 R145, P1, R84, R145, RZ ;  /* 0x0000009154917210 */ /* 0x000fc80007f3e0ff */
[----:B------:R-:W-:-:S09]  /*6250*/  IADD3.X R144, R3, R144, RZ, P1, !PT ;  /* 0x0000009003907210 */ /* 0x000fd20000ffe4ff */
.L_x_3479:
[----:B-1--4-:R-:W-:Y:S01]  /*6260*/  FMNMX.FTZ R16, R31, R27, !PT ;  /* 0x0000001b1f107209 */ /* 0x012fe20007810000 */
        /* <DEDUP_REMOVED lines=76> */
[----:B------:R-:W1:Y:S01]  /*6730*/  LDSM.16.MT88.4 R12, [R190+0xc800] ;  /* 0x00c80000be0c783b */ /* 0x000e620000004200 */
[----:B------:R-:W2:Y:S01]  /*6740*/  MUFU.EX2 R156, R156 ;  /* 0x0000009c009c7308 */ /* 0x000ea20000000800 */
[--C-:B------:R-:W-:Y:S01]  /*6750*/  FFMA.FTZ R146, R6, UR6, -R169.reuse ;  /* 0x0000000606927c23 */ /* 0x100fe200080108a9 */
[--C-:B------:R-:W-:Y:S01]  /*6760*/  FFMA.FTZ R160, R171, UR6, -R212.reuse ;  /* 0x00000006aba07c23 */ /* 0x100fe200080108d4 */
[----:B------:R-:W4:Y:S01]  /*6770*/  LDSM.16.MT88.4 R8, [R192+0xe800] ;  /* 0x00e80000c008783b */ /* 0x000f220000004200 */
        /* <DEDUP_REMOVED lines=12> */
[----:B------:R-:W5:Y:S01]  /*6840*/  MUFU.EX2 R152, R152 ;  /* 0x0000009800987308 */ /* 0x000f620000000800 */
[----:B--2---:R-:W-:Y:S01]  /*6850*/  F2FP.F16.F32.PACK_AB R112, R156, R159 ;  /* 0x0000009f9c70723e */ /* 0x004fe200000000ff */
        /* <DEDUP_REMOVED lines=13> */
[----:B------:R-:W2:Y:S01]  /*6930*/  MUFU.EX2 R161, R161 ;  /* 0x000000a100a17308 */ /* 0x000ea20000000800 */
[----:B-----5:R-:W-:Y:S01]  /*6940*/  F2FP.F16.F32.PACK_AB R114, R152, R155 ;  /* 0x0000009b9872723e */ /* 0x020fe200000000ff */
[----:B------:R-:W-:-:S04]  /*6950*/  FADD.FTZ R155, R155, R156 ;  /* 0x0000009c9b9b7221 */ /* 0x000fc80000010000 */
[----:B------:R-:W-:Y:S02]  /*6960*/  FADD.FTZ R152, R152, R155 ;  /* 0x0000009b98987221 */ /* 0x000fe40000010000 */
[----:B------:R-:W-:Y:S08]  /*6970*/  MUFU.EX2 R157, R157 ;  /* 0x0000009d009d7308 */ /* 0x000ff00000000800 */
[----:B------:R-:W5:Y:S01]  /*6980*/  MUFU.EX2 R154, R154 ;  /* 0x0000009a009a7308 */ /* 0x000f620000000800 */
[----:B--2---:R-:W-:Y:S01]  /*6990*/  F2FP.F16.F32.PACK_AB R113, R161, R158 ;  /* 0x0000009ea171723e */ /* 0x004fe200000000ff */
[----:B------:R-:W-:-:S06]  /*69a0*/  FADD.FTZ R158, R158, R161 ;  /* 0x000000a19e9e7221 */ /* 0x000fcc0000010000 */
[----:B------:R-:W-:Y:S08]  /*69b0*/  MUFU.EX2 R153, R153 ;  /* 0x0000009900997308 */ /* 0x000ff00000000800 */
[----:B------:R-:W2:Y:S01]  /*69c0*/  MUFU.EX2 R150, R150 ;  /* 0x0000009600967308 */ /* 0x000ea20000000800 */
[----:B-----5:R-:W-:Y:S01]  /*69d0*/  F2FP.F16.F32.PACK_AB R115, R154, R157 ;  /* 0x0000009d9a73723e */ /* 0x020fe200000000ff */
[----:B------:R-:W-:-:S04]  /*69e0*/  FADD.FTZ R157, R157, R158 ;  /* 0x0000009e9d9d7221 */ /* 0x000fc80000010000 */
[----:B------:R-:W-:Y:S02]  /*69f0*/  FADD.FTZ R154, R154, R157 ;  /* 0x0000009d9a9a7221 */ /* 0x000fe40000010000 */
[C---:B------:R-:W-:Y:S01]  /*6a00*/  HMMA.16816.F32 R36, R112.reuse, R40, RZ ;  /* 0x000000287024723c */ /* 0x040fe200000018ff */
[----:B------:R-:W-:Y:S05]  /*6a10*/  MUFU.EX2 R149, R149 ;  /* 0x0000009500957308 */ /* 0x000fea0000000800 */
[C---:B------:R-:W-:Y:S03]  /*6a20*/  HMMA.16816.F32 R60, R112.reuse, R64, RZ ;  /* 0x00000040703c723c */ /* 0x040fe600000018ff */
[----:B------:R-:W5:Y:S01]  /*6a30*/  MUFU.EX2 R0, R0 ;  /* 0x0000000000007308 */ /* 0x000f620000000800 */
        /* <DEDUP_REMOVED lines=8> */
[----:B-----5:R-:W-:Y:S01]  /*6ac0*/  F2FP.F16.F32.PACK_AB R6, R0, R149 ;  /* 0x000000950006723e */ /* 0x020fe200000000ff */
[----:B------:R-:W-:-:S03]  /*6ad0*/  FADD.FTZ R149, R149, R150 ;  /* 0x0000009695957221 */ /* 0x000fc60000010000 */
[C---:B------:R-:W-:Y:S01]  /*6ae0*/  HMMA.16816.F32 R84, R112.reuse, R88, RZ ;  /* 0x000000587054723c */ /* 0x040fe200000018ff */
[----:B------:R-:W-:Y:S02]  /*6af0*/  FADD.FTZ R149, R0, R149 ;  /* 0x0000009500957221 */ /* 0x000fe40000010000 */
[----:B------:R-:W-:Y:S03]  /*6b00*/  MUFU.EX2 R147, R147 ;  /* 0x0000009300937308 */ /* 0x000fe60000000800 */
[C---:B------:R-:W-:Y:S05]  /*6b10*/  HMMA.16816.F32 R80, R112.reuse, R82, RZ ;  /* 0x000000527050723c */ /* 0x040fea00000018ff */
[----:B------:R-:W5:Y:S01]  /*6b20*/  MUFU.EX2 R146, R146 ;  /* 0x0000009200927308 */ /* 0x000f620000000800 */
[----:B--2---:R-:W-:Y:S01]  /*6b30*/  F2FP.F16.F32.PACK_AB R5, R148, R151 ;  /* 0x000000979405723e */ /* 0x004fe200000000ff */
[----:B------:R-:W-:Y:S01]  /*6b40*/  HMMA.16816.F32 R88, R112, R90, RZ ;  /* 0x0000005a7058723c */ /* 0x000fe200000018ff */
[----:B------:R-:W-:-:S04]  /*6b50*/  FADD.FTZ R151, R151, R154 ;  /* 0x0000009a97977221 */ /* 0x000fc80000010000 */
[----:B------:R-:W-:Y:S01]  /*6b60*/  FADD.FTZ R148, R148, R151 ;  /* 0x0000009794947221 */ /* 0x000fe20000010000 */
[C---:B------:R-:W-:Y:S01]  /*6b70*/  HMMA.16816.F32 R92, R112.reuse, R96, RZ ;  /* 0x00000060705c723c */ /* 0x040fe200000018ff */
[----:B------:R-:W-:Y:S05]  /*6b80*/  MUFU.EX2 R160, R160 ;  /* 0x000000a000a07308 */ /* 0x000fea0000000800 */
[----:B---3--:R-:W-:Y:S01]  /*6b90*/  HMMA.16816.F32 R100, R112, R104, RZ ;  /* 0x000000687064723c */ /* 0x008fe200000018ff */
[----:B-----5:R-:W-:Y:S02]  /*6ba0*/  F2FP.F16.F32.PACK_AB R7, R146, R147 ;  /* 0x000000939207723e */ /* 0x020fe400000000ff */
[----:B------:R-:W2:Y:S01]  /*6bb0*/  MUFU.EX2 R163, R163 ;  /* 0x000000a300a37308 */ /* 0x000ea20000000800 */
        /* <DEDUP_REMOVED lines=19> */
[----:B------:R-:W2:Y:S05]  /*6cf0*/  LDSM.16.MT88.4 R20, [R189+0x10800] ;  /* 0x01080000bd14783b */ /* 0x000eaa0000004200 */
        /* <DEDUP_REMOVED lines=65> */
[C---:B--2---:R-:W-:Y:S06]  /*7110*/  HMMA.16816.F32 R84, R4.reuse, R20, R84 ;  /* 0x000000140454723c */ /* 0x044fec0000001854 */
[C---:B------:R-:W-:Y:S01]  /*7120*/  HMMA.16816.F32 R88, R4.reuse, R22, R88 ;  /* 0x000000160458723c */ /* 0x040fe20000001858 */
[----:B------:R-:W2:Y:S05]  /*7130*/  LDSM.16.MT88.4 R20, [R188+0x11000] ;  /* 0x01100000bc14783b */ /* 0x000eaa0000004200 */
[C---:B----4-:R-:W-:Y:S06]  /*7140*/  HMMA.16816.F32 R92, R4.reuse, R16, R92 ;  /* 0x00000010045c723c */ /* 0x050fec000000185c */
[C---:B------:R-:W-:Y:S01]  /*7150*/  HMMA.16816.F32 R96, R4.reuse, R18, R96 ;  /* 0x000000120460723c */ /* 0x040fe20000001860 */
[----:B------:R-:W4:Y:S05]  /*7160*/  LDSM.16.MT88.4 R16, [R192+0xd800] ;  /* 0x00d80000c010783b */ /* 0x000f2a0000004200 */
[C---:B-1----:R-:W-:Y:S06]  /*7170*/  HMMA.16816.F32 R100, R4.reuse, R12, R100 ;  /* 0x0000000c0464723c */ /* 0x042fec0000001864 */
[C---:B------:R-:W-:Y:S01]  /*7180*/  HMMA.16816.F32 R104, R4.reuse, R14, R104 ;  /* 0x0000000e0468723c */ /* 0x040fe20000001868 */
[----:B------:R-:W1:Y:S05]  /*7190*/  LDSM.16.MT88.4 R12, [R190+0xd800] ;  /* 0x00d80000be0c783b */ /* 0x000e6a0000004200 */
        /* <DEDUP_REMOVED lines=28> */
[----:B------:R-:W-:Y:S01]  /*7360*/  FADD.FTZ R173, R172, R173 ;  /* 0x000000adacad7221 */ /* 0x000fe20000010000 */
[----:B------:R-:W-:Y:S01]  /*7370*/  LEA R214, P1, R145, UR6, 0x1 ;  /* 0x0000000691d67c11 */ /* 0x000fe2000f8208ff */
[----:B------:R-:W-:-:S02]  /*7380*/  FADD.FTZ R175, R175, R0 ;  /* 0x00000000afaf7221 */ /* 0x000fc40000010000 */
[----:B------:R-:W-:Y:S01]  /*7390*/  FADD.FTZ R170, R170, R173 ;  /* 0x000000adaaaa7221 */ /* 0x000fe20000010000 */
[----:B------:R-:W-:Y:S01]  /*73a0*/  LEA.HI.X R215, R145, UR7, R144, 0x1, P1 ;  /* 0x0000000791d77c11 */ /* 0x000fe200088f0c90 */
        /* <DEDUP_REMOVED lines=25> */
[C---:B-1----:R-:W-:Y:S06]  /*7540*/  HMMA.16816.F32 R108, R4.reuse, R12, R108 ;  /* 0x0000000c046c723c */ /* 0x042fec000000186c */
[C---:B------:R-:W-:Y:S06]  /*7550*/  HMMA.16816.F32 R120, R4.reuse, R14, R120 ;  /* 0x0000000e0478723c */ /* 0x040fec0000001878 */
[C---:B---3--:R-:W-:Y:S06]  /*7560*/  HMMA.16816.F32 R116, R4.reuse, R8, R116 ;  /* 0x000000080474723c */ /* 0x048fec0000001874 */
[----:B------:R-:W-:Y:S01]  /*7570*/  HMMA.16816.F32 R112, R4, R10, R112 ;  /* 0x0000000a0470723c */ /* 0x000fe20000001870 */
[----:B------:R-:W-:-:S08]  /*7580*/  NOP ;  /* 0x0000000000007918 */ /* 0x000fd00000000000 */
[----:B------:R-:W-:-:S15]  /*7590*/  @!P0 BRA `(.L_x_3484) ;  /* 0x0000003c00ac8947 */ /* 0x000fde0003800000 */
[----:B------:R-:W-:Y:S01]  /*75a0*/  LOP3.LUT R213, R135, 0x3, RZ, 0xc0, !PT ;  /* 0x0000000387d57812 */ /* 0x000fe200078ec0ff */
[----:B------:R-:W-:Y:S01]  /*75b0*/  ULEA UR8, -UR8, URZ, 0x6 ;  /* 0x0000003f08087291 */ /* 0x000fe2000f8e313f */
[----:B------:R-:W-:Y:S01]  /*75c0*/  VIADD R216, R133, 0xfffffffe ;  /* 0xfffffffe85d87836 */ /* 0x000fe20000000000 */
[----:B------:R-:W-:Y:S01]  /*75d0*/  MOV R0, R3 ;  /* 0x0000000300007202 */ /* 0x000fe20000000f00 */
[----:B------:R-:W-:Y:S01]  /*75e0*/  IMAD.MOV.U32 R133, RZ, RZ, R132 ;  /* 0x000000ffff857224 */ /* 0x000fe200078e0084 */
[----:B------:R-:W-:Y:S01]  /*75f0*/  USHF.R.S32.HI UR4, URZ, 0x1f, UR8 ;  /* 0x0000001f3f047899 */ /* 0x000fe20008011408 */
[----:B------:R-:W-:Y:S01]  /*7600*/  IMAD R213, R213, -0x2, R2 ;  /* 0xfffffffed5d57824 */ /* 0x000fe200078e0202 */
[----:B------:R-:W-:Y:S01]  /*7610*/  MOV R212, UR8 ;  /* 0x0000000800d47c02 */ /* 0x000fe20008000f00 */
[----:B------:R-:W-:Y:S01]  /*7620*/  ULDC UR9, c[0x0][0x2d0] ;  /* 0x0000b40000097ab9 */ /* 0x000fe20000000800 */
[----:B------:R-:W-:Y:S02]  /*7630*/  ULDC UR8, c[0x0][0x248] ;  /* 0x0000920000087ab9 */ /* 0x000fe40000000800 */
[----:B------:R-:W-:Y:S01]  /*7640*/  IADD3 R213, R134, R213, -R205 ;  /* 0x000000d586d57210 */ /* 0x000fe20007ffe8cd */
[----:B------:R-:W-:Y:S01]  /*7650*/  IMAD.U32 R207, RZ, RZ, UR4 ;  /* 0x00000004ffcf7e24 */ /* 0x000fe2000f8e00ff */
[----:B------:R-:W-:-:S06]  /*7660*/  ULDC UR4, c[0x0][0x2ec] ;  /* 0x0000bb0000047ab9 */ /* 0x000fcc0000000800 */
.L_x_3488:
[----:B------:R-:W-:Y:S04]  /*7670*/  DEPBAR.LE SB0, 0x0 ;  /* 0x000080000000791a */ /* 0x000fe80000000000 */
[----:B------:R-:W-:Y:S01]  /*7680*/  BAR.SYNC.DEFER_BLOCKING 0x0 ;  /* 0x0000000000007b1d */ /* 0x000fe20000010000 */
[----:B------:R-:W-:Y:S01]  /*7690*/  PLOP3.LUT P0, PT, PT, PT, UP1, 0x40, 0x0 ;  /* 0x000000000000781c */ /* 0x000fe20003f0e818 */
[----:B------:R-:W-:Y:S01]  /*76a0*/  IMAD.MOV.U32 R10, RZ, RZ, R212 ;  /* 0x000000ffff0a7224 */ /* 0x000fe200078e00d4 */
[----:B------:R-:W-:Y:S01]  /*76b0*/  ISETP.GE.AND P5, PT, R208, UR9, PT ;  /* 0x00000009d0007c0c */ /* 0x000fe2000bfa6270 */
[----:B------:R-:W-:Y:S01]  /*76c0*/  IMAD.MOV.U32 R132, RZ, RZ, R207 ;  /* 0x000000ffff847224 */ /* 0x000fe200078e00cf */
[----:B------:R-:W-:Y:S09]  /*76d0*/  ISETP.GE.AND P4, PT, R201, UR9, PT ;  /* 0x00000009c9007c0c */ /* 0x000ff2000bf86270 */
[----:B------:R-:W-:Y:S05]  /*76e0*/  @P0 BRA `(.L_x_3485) ;  /* 0x0000000000f40947 */ /* 0x000fea0003800000 */
        /* <DEDUP_REMOVED lines=13> */
[--C-:B-1----:R-:W-:Y:S02]  /*77c0*/  IMAD.MOV R5, RZ, RZ, -R13.reuse ;  /* 0x000000ffff057224 */ /* 0x102fe400078e0a0d */
        /* <DEDUP_REMOVED lines=14> */
[----:B------:R-:W-:Y:S01]  /*78b0*/  ISETP.GE.AND P1, PT, R11, RZ, PT ;  /* 0x000000ff0b00720c */ /* 0x000fe20003f26270 */
[----:B------:R-:W-:Y:S01]  /*78c0*/  @!P2 VIADD R10, R10, 0x1 ;  /* 0x000000010a0aa836 */ /* 0x000fe20000000000 */
[-C--:B------:R-:W-:Y:S02]  /*78d0*/  ISETP.GE.U32.AND P3, PT, R4, R2.reuse, PT ;  /* 0x000000020400720c */ /* 0x080fe40003f66070 */
[----:B------:R-:W-:Y:S01]  /*78e0*/  ISETP.GE.U32.AND P6, PT, R8, R2, PT ;  /* 0x000000020800720c */ /* 0x000fe20003fc6070 */
[----:B------:R-:W1:Y:S01]  /*78f0*/  LDC.64 R4, c[0x0][0x250] ;  /* 0x00009400ff047b82 */ /* 0x000e620000000a00 */
[----:B------:R-:W-:Y:S02]  /*7900*/  ISETP.NE.AND P2, PT, R6, RZ, PT ;  /* 0x000000ff0600720c */ /* 0x000fe40003f45270 */
[----:B------:R-:W-:Y:S07]  /*7910*/  LOP3.LUT R2, RZ, R6, RZ, 0x33, !PT ;  /* 0x00000006ff027212 */ /* 0x000fee00078e33ff */
        /* <DEDUP_REMOVED lines=26> */
.L_x_3485:
[-C--:B------:R-:W-:Y:S01]  /*7ac0*/  LEA R2, P0, R10, R218.reuse, 0x1 ;  /* 0x000000da0a027211 */ /* 0x080fe200078008ff */
[----:B------:R-:W-:Y:S01]  /*7ad0*/  @P5 STS.128 [R204+0xc000], RZ ;  /* 0x00c000ffcc005388 */ /* 0x000fe20000000c00 */
[----:B------:R-:W-:Y:S02]  /*7ae0*/  ISETP.GE.AND P3, PT, R200, UR9, PT ;  /* 0x00000009c8007c0c */ /* 0x000fe4000bf66270 */
[CC--:B------:R-:W-:Y:S02]  /*7af0*/  LEA.HI.X R3, R10.reuse, R221.reuse, R132, 0x1, P0 ;  /* 0x000000dd0a037211 */ /* 0x0c0fe400000f0c84 */
[----:B------:R-:W-:Y:S03]  /*7b00*/  IADD3 R135, P0, R10, UR11, RZ ;  /* 0x0000000b0a877c10 */ /* 0x000fe6000ff1e0ff */
[----:B------:R-:W-:Y:S01]  /*7b10*/  @!PT LDS RZ, [RZ] ;  /* 0x00000000fffff984 */ /* 0x000fe20000000800 */
[----:B------:R-:W-:Y:S01]  /*7b20*/  @!PT LDS RZ, [RZ] ;  /* 0x00000000fffff984 */ /* 0x000fe20000000800 */
[----:B------:R-:W-:Y:S01]  /*7b30*/  @!PT LDS RZ, [RZ] ;  /* 0x00000000fffff984 */ /* 0x000fe20000000800 */
[----:B------:R-:W-:Y:S01]  /*7b40*/  @!P5 LDGSTS.E.BYPASS.LTC128B.128 [R204+0xc000], desc[UR12][R2.64] ;  /* 0x0c00000002ccdfae */ /* 0x000fe2000b901d4c */
[CC--:B------:R-:W-:Y:S02]  /*7b50*/  @!P5 LEA R236, P6, R135.reuse, R218.reuse, 0x1 ;  /* 0x000000da87ecd211 */ /* 0x0c0fe400078c08ff */
[----:B------:R-:W-:Y:S01]  /*7b60*/  IADD3.X R134, R132, UR10, RZ, P0, !PT ;  /* 0x0000000a84867c10 */ /* 0x000fe200087fe4ff */
[----:B------:R-:W-:Y:S01]  /*7b70*/  @P4 STS.128 [R204+0xe000], RZ ;  /* 0x00e000ffcc004388 */ /* 0x000fe20000000c00 */
[CC--:B------:R-:W-:Y:S02]  /*7b80*/  @!P4 LEA R230, P1, R135.reuse, R218.reuse, 0x1 ;  /* 0x000000da87e6c211 */ /* 0x0c0fe400078208ff */
[CCC-:B------:R-:W-:Y:S01]  /*7b90*/  @!P5 LEA.HI.X R237, R135.reuse, R221.reuse, R134.reuse, 0x1, P6 ;  /* 0x000000dd87edd211 */ /* 0x1c0fe200030f0c86 */
[----:B------:R-:W-:Y:S01]  /*7ba0*/  @!PT LDS RZ, [RZ] ;  /* 0x00000000fffff984 */ /* 0x000fe20000000800 */
[----:B------:R-:W-:Y:S01]  /*7bb0*/  @!PT LDS RZ, [RZ] ;  /* 0x00000000fffff984 */ /* 0x000fe20000000800 */
[----:B------:R-:W-:Y:S01]  /*7bc0*/  @!PT LDS RZ, [RZ] ;  /* 0x00000000fffff984 */ /* 0x000fe20000000800 */
[----:B------:R-:W-:Y:S01]  /*7bd0*/  @!P4 LDGSTS.E.BYPASS.LTC128B.128 [R204+0xe000], desc[UR12][R2.64+0x80] ;  /* 0x0e00008002cccfae */ /* 0x000fe2000b901d4c */
[CCC-:B------:R-:W-:Y:S02]  /*7be0*/  @!P4 LEA.HI.X R231, R135.reuse, R221.reuse, R134.reuse, 0x1, P1 ;  /* 0x000000dd87e7c211 */ /* 0x1c0fe400008f0c86 */
[CC--:B------:R-:W-:Y:S01]  /*7bf0*/  @!P3 LEA R228, P0, R135.reuse, R218.reuse, 0x1 ;  /* 0x000000da87e4b211 */ /* 0x0c0fe200078008ff */
[----:B------:R-:W-:Y:S01]  /*7c00*/  @P3 STS.128 [R204+0x10000], RZ ;  /* 0x010000ffcc003388 */ /* 0x000fe20000000c00 */
[C---:B------:R-:W-:Y:S02]  /*7c10*/  IADD3 R223, P2, R135.reuse, UR11, RZ ;  /* 0x0000000b87df7c10 */ /* 0x040fe4000ff5e0ff */
[-C--:B------:R-:W-:Y:S01]  /*7c20*/  @!P3 LEA.HI.X R229, R135, R221.reuse, R134, 0x1, P0 ;  /* 0x000000dd87e5b211 */ /* 0x080fe200000f0c86 */
        /* <DEDUP_REMOVED lines=22> */
[----:B------:R-:W-:Y:S02]  /*7d90*/  IADD3.X R132, R134, UR10, RZ, P6, !PT ;  /* 0x0000000a86847c10 */ /* 0x000fe4000b7fe4ff */
        /* <DEDUP_REMOVED lines=8> */
[CC--:B------:R-:W-:Y:S02]  /*7e20*/  @!P4 LEA.HI.X R223, R135.reuse, R221.reuse, R132, 0x1, P1 ;  /* 0x000000dd87dfc211 */ /* 0x0c0fe400008f0c84 */
[C---:B------:R-:W-:Y:S01]  /*7e30*/  @!P3 LEA R220, P0, R135.reuse, R218, 0x1 ;  /* 0x000000da87dcb211 */ /* 0x040fe200078008ff */
[----:B------:R-:W-:Y:S01]  /*7e40*/  @P5 STS.128 [R204+0xd000], RZ ;  /* 0x00d000ffcc005388 */ /* 0x000fe20000000c00 */
[----:B------:R-:W-:Y:S02]  /*7e50*/  IMAD.MOV.U32 R218, RZ, RZ, R2 ;  /* 0x000000ffffda7224 */ /* 0x000fe400078e0002 */
[----:B------:R-:W-:Y:S01]  /*7e60*/  @!P3 LEA.HI.X R221, R135, R221, R132, 0x1, P0 ;  /* 0x000000dd87ddb211 */ /* 0x000fe200000f0c84 */
[----:B------:R-:W-:Y:S01]  /*7e70*/  @!PT LDS RZ, [RZ] ;  /* 0x00000000fffff984 */ /* 0x000fe20000000800 */
[----:B------:R-:W-:Y:S01]  /*7e80*/  @!PT LDS RZ, [RZ] ;  /* 0x00000000fffff984 */ /* 0x000fe20000000800 */
[----:B------:R-:W-:Y:S01]  /*7e90*/  @!PT LDS RZ, [RZ] ;  /* 0x00000000fffff984 */ /* 0x000fe20000000800 */
[----:B------:R-:W-:Y:S01]  /*7ea0*/  @!P5 LDGSTS.E.BYPASS.LTC128B.128 [R204+0xd000], desc[UR12][R234.64] ;  /* 0x0d000000eaccdfae */ /* 0x000fe2000b901d4c */
[----:B------:R-:W-:Y:S03]  /*7eb0*/  ISETP.GE.AND P0, PT, R216, 0x1, PT ;  /* 0x00000001d800780c */ /* 0x000fe60003f06270 */
        /* <DEDUP_REMOVED lines=188> */
[----:B------:R-:W-:Y:S01]  /*8a80*/  PLOP3.LUT P0, PT, PT, PT, UP1, 0x40, 0x0 ;  /* 0x000000000000781c */ /* 0x000fe20003f0e818 */
[----:B------:R-:W-:Y:S04]  /*8a90*/  ULEA UR7, -UR8, URZ, 0x6 ;  /* 0x0000003f08077291 */ /* 0x000fe8000f8e313f */
[----:B------:R-:W-:Y:S02]  /*8aa0*/  USHF.R.S32.HI UR6, URZ, 0x1f, UR7 ;  /* 0x0000001f3f067899 */ /* 0x000fe40008011407 */
[----:B------:R-:W-:Y:S04]  /*8ab0*/  IMAD.U32 R140, RZ, RZ, UR7 ;  /* 0x00000007ff8c7e24 */ /* 0x000fe8000f8e00ff */
[----:B------:R-:W-:Y:S02]  /*8ac0*/  MOV R135, UR6 ;  /* 0x0000000600877c02 */ /* 0x000fe40008000f00 */
        /* <DEDUP_REMOVED lines=12> */
[----:B------:R-:W-:Y:S01]  /*8b90*/  LOP3.LUT R139, R139, R132, RZ, 0x3c, !PT ;  /* 0x000000848b8b7212 */ /* 0x000fe200078e3cff */
[--C-:B-1----:R-:W-:Y:S02]  /*8ba0*/  IMAD.MOV R135, RZ, RZ, -R141.reuse ;  /* 0x000000ffff877224 */ /* 0x102fe400078e0a8d */
        /* <DEDUP_REMOVED lines=19> */
[----:B------:R-:W1:Y:S01]  /*8ce0*/  LDC R134, c[0x0][0x24c] ;  /* 0x00009300ff867b82 */ /* 0x000e620000000800 */
[----:B------:R-:W-:Y:S09]  /*8cf0*/  ISETP.GE.AND P1, PT, R3, RZ, PT ;  /* 0x000000ff0300720c */ /* 0x000ff20003f26270 */
[----:B------:R-:W-:Y:S02]  /*8d00*/  @P2 IADD3 R138, R138, 0x1, RZ ;  /* 0x000000018a8a2810 */ /* 0x000fe40007ffe0ff */
[----:B------:R-:W-:Y:S01]  /*8d10*/  @P6 VIADD R140, R140, 0x1 ;  /* 0x000000018c8c6836 */ /* 0x000fe20000000000 */
[----:B------:R-:W-:Y:S02]  /*8d20*/  ISETP.NE.AND P2, PT, R132, RZ, PT ;  /* 0x000000ff8400720c */ /* 0x000fe40003f45270 */
        /* <DEDUP_REMOVED lines=24> */
.L_x_3487:
        /* <DEDUP_REMOVED lines=89> */
.L_x_3486:
[----:B-1----:R-:W-:Y:S01]  /*9440*/  IMAD R148, R216, -0x40, R213 ;  /* 0xffffffc0d8947824 */ /* 0x002fe200078e02d5 */
[----:B------:R-:W-:Y:S04]  /*9450*/  LDSM.16.MT88.4 R152, [R190+0xe800] ;  /* 0x00e80000be98783b */ /* 0x000fe80000004200 */
[C---:B------:R-:W-:Y:S02]  /*9460*/  IADD3 R146, R148.reuse, 0x7, RZ ;  /* 0x0000000794927810 */ /* 0x040fe40007ffe0ff */
[C---:B------:R-:W-:Y:S02]  /*9470*/  IADD3 R147, R148.reuse, 0x8, RZ ;  /* 0x0000000894937810 */ /* 0x040fe40007ffe0ff */
[----:B------:R-:W-:Y:S01]  /*9480*/  IADD3 R144, R148, -0x1, RZ ;  /* 0xffffffff94907810 */ /* 0x000fe20007ffe0ff */
[----:B------:R-:W-:Y:S01]  /*9490*/  LDSM.16.MT88.4 R156, [R189+0xe800] ;  /* 0x00e80000bd9c783b */ /* 0x000fe20000004200 */
[----:B------:R-:W-:Y:S02]  /*94a0*/  ISETP.GE.AND P0, PT, R146, RZ, PT ;  /* 0x000000ff9200720c */ /* 0x000fe40003f06270 */
[----:B------:R-:W-:Y:S02]  /*94b0*/  ISETP.GE.AND P1, PT, R147, RZ, PT ;  /* 0x000000ff9300720c */ /* 0x000fe40003f26270 */
[C---:B------:R-:W-:Y:S02]  /*94c0*/  IADD3 R143, R148.reuse, -0x9, RZ ;  /* 0xfffffff7948f7810 */ /* 0x040fe40007ffe0ff */
[C---:B------:R-:W-:Y:S02]  /*94d0*/  IADD3 R145, R148.reuse, -0x8, RZ ;  /* 0xfffffff894917810 */ /* 0x040fe40007ffe0ff */
[----:B------:R-:W-:Y:S02]  /*94e0*/  IADD3 R142, R148, -0x10, RZ ;  /* 0xfffffff0948e7810 */ /* 0x000fe40007ffe0ff */
[----:B------:R-:W-:Y:S02]  /*94f0*/  ISETP.GE.AND P6, PT, R144, RZ, PT ;  /* 0x000000ff9000720c */ /* 0x000fe40003fc6270 */
[----:B------:R-:W-:Y:S02]  /*9500*/  IADD3 R141, R148, -0x11, RZ ;  /* 0xffffffef948d7810 */ /* 0x000fe40007ffe0ff */
[----:B------:R-:W-:Y:S02]  /*9510*/  ISETP.GE.AND P4, PT, R143, RZ, PT ;  /* 0x000000ff8f00720c */ /* 0x000fe40003f86270 */
[----:B------:R-:W-:Y:S02]  /*9520*/  ISETP.GE.AND P5, PT, R145, RZ, PT ;  /* 0x000000ff9100720c */ /* 0x000fe40003fa6270 */
[----:B------:R-:W-:Y:S02]  /*9530*/  ISETP.GE.AND P3, PT, R142, RZ, PT ;  /* 0x000000ff8e00720c */ /* 0x000fe40003f66270 */
[----:B------:R-:W-:Y:S02]  /*9540*/  ISETP.GE.AND P2, PT, R141, RZ, PT ;  /* 0x000000ff8d00720c */ /* 0x000fe40003f46270 */
[C---:B------:R-:W-:Y:S02]  /*9550*/  IADD3 R140, R148.reuse, -0x18, RZ ;  /* 0xffffffe8948c7810 */ /* 0x040fe40007ffe0ff */
[----:B------:R-:W-:Y:S02]  /*9560*/  IABS R149, R148 ;  /* 0x0000009400957213 */ /* 0x000fe40000000000 */
[C---:B------:R-:W-:Y:S02]  /*9570*/  IADD3 R139, R148.reuse, -0x19, RZ ;  /* 0xffffffe7948b7810 */ /* 0x040fe40007ffe0ff */
[C---:B------:R-:W-:Y:S02]  /*9580*/  @!P0 IADD3 R146, -R148.reuse, -0x7, RZ ;  /* 0xfffffff994928810 */ /* 0x040fe40007ffe1ff */
[----:B------:R-:W-:Y:S02]  /*9590*/  @!P1 IADD3 R147, -R148, -0x8, RZ ;  /* 0xfffffff894939810 */ /* 0x000fe40007ffe1ff */
[----:B------:R-:W-:Y:S02]  /*95a0*/  ISETP.GE.AND P1, PT, R140, RZ, PT ;  /* 0x000000ff8c00720c */ /* 0x000fe40003f26270 */
[C---:B------:R-:W-:Y:S02]  /*95b0*/  @!P6 IADD3 R144, -R148.reuse, 0x1, RZ ;  /* 0x000000019490e810 */ /* 0x040fe40007ffe1ff */
[----:B------:R-:W-:Y:S02]  /*95c0*/  I2FP.F32.S32 R149, R149 ;  /* 0x0000009500957245 */ /* 0x000fe40000201400 */
[----:B------:R-:W-:Y:S02]  /*95d0*/  ISETP.GE.AND P0, PT, R139, RZ, PT ;  /* 0x000000ff8b00720c */ /* 0x000fe40003f06270 */
[----:B------:R-:W-:Y:S01]  /*95e0*/  I2FP.F32.S32 R146, R146 ;  /* 0x0000009200927245 */ /* 0x000fe20000201400 */
[C---:B------:R-:W-:Y:S01]  /*95f0*/  FFMA.FTZ R4, R149.reuse, -UR5, R4 ;  /* 0x8000000595047c23 */ /* 0x040fe20008010004 */
[C---:B------:R-:W-:Y:S01]  /*9600*/  @!P4 IADD3 R143, -R148.reuse, 0x9, RZ ;  /* 0x00000009948fc810 */ /* 0x040fe20007ffe1ff */
[----:B------:R-:W-:Y:S01]  /*9610*/  FFMA.FTZ R10, R149, -UR5, R10 ;  /* 0x80000005950a7c23 */ /* 0x000fe2000801000a */
[----:B------:R-:W-:Y:S01]  /*9620*/  IADD3 R138, R148, -0x20, RZ ;  /* 0xffffffe0948a7810 */ /* 0x000fe20007ffe0ff */
[----:B------:R-:W-:Y:S01]  /*9630*/  FFMA.FTZ R7, R146, -UR5, R7 ;  /* 0x8000000592077c23 */ /* 0x000fe20008010007 */
[C---:B------:R-:W-:Y:S02]  /*9640*/  @!P5 IADD3 R145, -R148.reuse, 0x8, RZ ;  /* 0x000000089491d810 */ /* 0x040fe40007ffe1ff */
[C---:B------:R-:W-:Y:S02]  /*9650*/  @!P3 IADD3 R142, -R148.reuse, 0x10, RZ ;  /* 0x00000010948eb810 */ /* 0x040fe40007ffe1ff */
[----:B------:R-:W-:Y:S02]  /*9660*/  I2FP.F32.S32 R144, R144 ;  /* 0x0000009000907245 */ /* 0x000fe40000201400 */
[----:B------:R-:W-:Y:S02]  /*9670*/  @!P2 IADD3 R141, -R148, 0x11, RZ ;  /* 0x00000011948da810 */ /* 0x000fe40007ffe1ff */
[----:B------:R-:W-:Y:S01]  /*9680*/  I2FP.F32.S32 R147, R147 ;  /* 0x0000009300937245 */ /* 0x000fe20000201400 */
[C---:B------:R-:W-:Y:S01]  /*9690*/  FFMA.FTZ R5, R144.reuse, -UR5, R5 ;  /* 0x8000000590057c23 */ /* 0x040fe20008010005 */
[----:B------:R-:W-:Y:S01]  /*96a0*/  I2FP.F32.S32 R146, R143 ;  /* 0x0000008f00927245 */ /* 0x000fe20000201400 */
[----:B------:R-:W-:Y:S01]  /*96b0*/  FFMA.FTZ R11, R144, -UR5, R11 ;  /* 0x80000005900b7c23 */ /* 0x000fe2000801000b */
[----:B------:R-:W-:Y:S01]  /*96c0*/  IADD3 R137, R148, -0x21, RZ ;  /* 0xffffffdf94897810 */ /* 0x000fe20007ffe0ff */
[----:B------:R-:W-:Y:S01]  /*96d0*/  FFMA.FTZ R6, R147, -UR5, R6 ;  /* 0x8000000593067c23 */ /* 0x000fe20008010006 */
[----:B------:R-:W-:Y:S01]  /*96e0*/  I2FP.F32.S32 R145, R145 ;  /* 0x0000009100917245 */ /* 0x000fe20000201400 */
[----:B------:R-:W-:Y:S01]  /*96f0*/  FFMA.FTZ R9, R146, -UR5, R9 ;  /* 0x8000000592097c23 */ /* 0x000fe20008010009 */
[----:B------:R-:W-:Y:S01]  /*9700*/  ISETP.GE.AND P6, PT, R138, RZ, PT ;  /* 0x000000ff8a00720c */ /* 0x000fe20003fc6270 */
[----:B------:R-:W-:Y:S01]  /*9710*/  FFMA.FTZ R15, R146, -UR5, R15 ;  /* 0x80000005920f7c23 */ /* 0x000fe2000801000f */
[----:B------:R-:W-:Y:S01]  /*9720*/  I2FP.F32.S32 R143, R142 ;  /* 0x0000008e008f7245 */ /* 0x000fe20000201400 */
[C---:B------:R-:W-:Y:S01]  /*9730*/  FFMA.FTZ R8, R145.reuse, -UR5, R8 ;  /* 0x8000000591087c23 */ /* 0x040fe20008010008 */
[----:B------:R-:W-:Y:S01]  /*9740*/  I2FP.F32.S32 R142, R141 ;  /* 0x0000008d008e7245 */ /* 0x000fe20000201400 */
[----:B------:R-:W-:Y:S01]  /*9750*/  FFMA.FTZ R14, R145, -UR5, R14 ;  /* 0x80000005910e7c23 */ /* 0x000fe2000801000e */
[----:B------:R-:W-:Y:S01]  /*9760*/  FMNMX.FTZ R144, R4, R133, !PT ;  /* 0x0000008504907209 */ /* 0x000fe20007810000 */
[C---:B------:R-:W-:Y:S01]  /*9770*/  FFMA.FTZ R12, R143.reuse, -UR5, R12 ;  /* 0x800000058f0c7c23 */ /* 0x040fe2000801000c */
[----:B------:R-:W-:Y:S01]  /*9780*/  @!P1 IADD3 R140, -R148, 0x18, RZ ;  /* 0x00000018948c9810 */ /* 0x000fe20007ffe1ff */
[----:B------:R-:W-:Y:S01]  /*9790*/  FFMA.FTZ R18, R143, -UR5, R18 ;  /* 0x800000058f127c23 */ /* 0x000fe20008010012 */
[----:B------:R-:W-:Y:S01]  /*97a0*/  ISETP.GE.AND P5, PT, R137, RZ, PT ;  /* 0x000000ff8900720c */ /* 0x000fe20003fa6270 */
[----:B------:R-:W-:Y:S01]  /*97b0*/  FFMA.FTZ R13, R142, -UR5, R13 ;  /* 0x800000058e0d7c23 */ /* 0x000fe2000801000d */
[----:B------:R-:W-:Y:S01]  /*97c0*/  @!P0 IADD3 R139, -R148, 0x19, RZ ;  /* 0x00000019948b8810 */ /* 0x000fe20007ffe1ff */
[----:B------:R-:W-:Y:S01]  /*97d0*/  FFMA.FTZ R19, R142, -UR5, R19 ;  /* 0x800000058e137c23 */ /* 0x000fe20008010013 */
[----:B------:R-:W-:Y:S02]  /*97e0*/  FMNMX.FTZ R143, R5, R144, !PT ;  /* 0x00000090058f7209 */ /* 0x000fe40007810000 */
[----:B------:R-:W-:Y:S02]  /*97f0*/  FMNMX.FTZ R142, R6, R0, !PT ;  /* 0x00000000068e7209 */ /* 0x000fe40007810000 */
[----:B------:R-:W-:Y:S02]  /*9800*/  I2FP.F32.S32 R141, R140 ;  /* 0x0000008c008d7245 */ /* 0x000fe40000201400 */
[----:B------:R-:W-:Y:S02]  /*9810*/  FMNMX.FTZ R144, R8, R143, !PT ;  /* 0x0000008f08907209 */ /* 0x000fe40007810000 */
[----:B------:R-:W-:Y:S01]  /*9820*/  I2FP.F32.S32 R140, R139 ;  /* 0x0000008b008c7245 */ /* 0x000fe20000201400 */
[C---:B------:R-:W-:Y:S01]  /*9830*/  FFMA.FTZ R16, R141.reuse, -UR5, R16 ;  /* 0x800000058d107c23 */ /* 0x040fe20008010010 */
[----:B------:R-:W-:Y:S01]  /*9840*/  IADD3 R136, R148, -0x28, RZ ;  /* 0xffffffd894887810 */ /* 0x000fe20007ffe0ff */
[----:B------:R-:W-:Y:S01]  /*9850*/  FFMA.FTZ R22, R141, -UR5, R22 ;  /* 0x800000058d167c23 */ /* 0x000fe20008010016 */
[----:B------:R-:W-:Y:S01]  /*9860*/  FMNMX.FTZ R139, R7, R142, !PT ;  /* 0x0000008e078b7209 */ /* 0x000fe20007810000 */
[----:B------:R-:W-:Y:S01]  /*9870*/  FFMA.FTZ R17, R140, -UR5, R17 ;  /* 0x800000058c117c23 */ /* 0x000fe20008010011 */
[----:B------:R-:W-:Y:S01]  /*9880*/  @!P6 IADD3 R138, -R148, 0x20, RZ ;  /* 0x00000020948ae810 */ /* 0x000fe20007ffe1ff */
[----:B------:R-:W-:Y:S01]  /*9890*/  FFMA.FTZ R23, R140, -UR5, R23 ;  /* 0x800000058c177c23 */ /* 0x000fe20008010017 */
[----:B------:R-:W-:Y:S02]  /*98a0*/  FMNMX.FTZ R141, R9, R144, !PT ;  /* 0x00000090098d7209 */ /* 0x000fe40007810000 */
[----:B------:R-:W-:Y:S01]  /*98b0*/  ISETP.GE.AND P4, PT, R136, RZ, PT ;  /* 0x000000ff8800720c */ /* 0x000fe20003f86270 */
[----:B------:R-:W-:Y:S01]  /*98c0*/  LDSM.16.MT88.4 R144, [R189+0xc000] ;  /* 0x00c00000bd90783b */ /* 0x000fe20000004200 */
[----:B------:R-:W-:Y:S02]  /*98d0*/  FMNMX.FTZ R142, R10, R139, !PT ;  /* 0x0000008b0a8e7209 */ /* 0x000fe40007810000 */
[C---:B------:R-:W-:Y:S02]  /*98e0*/  IADD3 R135, R148.reuse, -0x29, RZ ;  /* 0xffffffd794877810 */ /* 0x040fe40007ffe0ff */
[C---:B------:R-:W-:Y:S02]  /*98f0*/  IADD3 R134, R148.reuse, -0x30, RZ ;  /* 0xffffffd094867810 */ /* 0x040fe40007ffe0ff */
[----:B------:R-:W-:Y:S02]  /*9900*/  @!P5 IADD3 R137, -R148, 0x21, RZ ;  /* 0x000000219489d810 */ /* 0x000fe40007ffe1ff */
[----:B------:R-:W-:Y:S02]  /*9910*/  I2FP.F32.S32 R139, R138 ;  /* 0x0000008a008b7245 */ /* 0x000fe40000201400 */
[----:B------:R-:W-:Y:S02]  /*9920*/  FMNMX.FTZ R138, R12, R141, !PT ;  /* 0x0000008d0c8a7209 */ /* 0x000fe40007810000 */
[----:B------:R-:W-:Y:S01]  /*9930*/  FMNMX.FTZ R141, R11, R142, !PT ;  /* 0x0000008e0b8d7209 */ /* 0x000fe20007810000 */
[----:B------:R-:W-:Y:S01]  /*9940*/  FFMA.FTZ R26, R139, -UR5, R26 ;  /* 0x800000058b1a7c23 */ /* 0x000fe2000801001a */
[----:B------:R-:W-:Y:S01]  /*9950*/  ISETP.GE.AND P3, PT, R135, RZ, PT ;  /* 0x000000ff8700720c */ /* 0x000fe20003f66270 */
[----:B------:R-:W-:Y:S01]  /*9960*/  FFMA.FTZ R20, R139, -UR5, R20 ;  /* 0x800000058b147c23 */ /* 0x000fe20008010014 */
[----:B------:R-:W-:Y:S02]  /*9970*/  ISETP.GE.AND P2, PT, R134, RZ, PT ;  /* 0x000000ff8600720c */ /* 0x000fe40003f46270 */
[----:B------:R-:W-:Y:S02]  /*9980*/  I2FP.F32.S32 R140, R137 ;  /* 0x00000089008c7245 */ /* 0x000fe40000201400 */
[----:B------:R-:W-:Y:S02]  /*9990*/  FMNMX.FTZ R137, R13, R138, !PT ;  /* 0x0000008a0d897209 */ /* 0x000fe40007810000 */
[----:B------:R-:W-:Y:S01]  /*99a0*/  FMNMX.FTZ R138, R14, R141, !PT ;  /* 0x0000008d0e8a7209 */ /* 0x000fe20007810000 */
[----:B------:R-:W-:Y:S01]  /*99b0*/  FFMA.FTZ R27, R140, -UR5, R27 ;  /* 0x800000058c1b7c23 */ /* 0x000fe2000801001b */
[----:B------:R-:W-:Y:S01]  /*99c0*/  IADD3 R132, R148, -0x38, RZ ;  /* 0xffffffc894847810 */ /* 0x000fe20007ffe0ff */
[----:B------:R-:W-:Y:S01]  /*99d0*/  FFMA.FTZ R21, R140, -UR5, R21 ;  /* 0x800000058c157c23 */ /* 0x000fe20008010015 */
[----:B------:R-:W-:Y:S02]  /*99e0*/  FMNMX.FTZ R142, R16, R137, !PT ;  /* 0x00000089108e7209 */ /* 0x000fe40007810000 */
[----:B------:R-:W-:Y:S02]  /*99f0*/  FMNMX.FTZ R139, R15, R138, !PT ;  /* 0x0000008a0f8b7209 */ /* 0x000fe40007810000 */
[C---:B------:R-:W-:Y:S02]  /*9a00*/  IADD3 R2, R148.reuse, -0x31, RZ ;  /* 0xffffffcf94027810 */ /* 0x040fe40007ffe0ff */
[C---:B------:R-:W-:Y:S02]  /*9a10*/  @!P4 IADD3 R136, -R148.reuse, 0x28, RZ ;  /* 0x000000289488c810 */ /* 0x040fe40007ffe1ff */
[----:B------:R-:W-:Y:S02]  /*9a20*/  IADD3 R3, R148, -0x39, RZ ;  /* 0xffffffc794037810 */ /* 0x000fe40007ffe0ff */
[----:B------:R-:W-:Y:S02]  /*9a30*/  ISETP.GE.AND P0, PT, R132, RZ, PT ;  /* 0x000000ff8400720c */ /* 0x000fe40003f06270 */
[----:B------:R-:W-:Y:S02]  /*9a40*/  FMNMX.FTZ R141, R17, R142, !PT ;  /* 0x0000008e118d7209 */ /* 0x000fe40007810000 */
[----:B------:R-:W-:Y:S02]  /*9a50*/  FMNMX.FTZ R138, R18, R139, !PT ;  /* 0x0000008b128a7209 */ /* 0x000fe40007810000 */
[----:B------:R-:W-:Y:S02]  /*9a60*/  ISETP.GE.AND P1, PT, R2, RZ, PT ;  /* 0x000000ff0200720c */ /* 0x000fe40003f26270 */
[----:B------:R-:W-:Y:S02]  /*9a70*/  I2FP.F32.S32 R137, R136 ;  /* 0x0000008800897245 */ /* 0x000fe40000201400 */
[C---:B------:R-:W-:Y:S02]  /*9a80*/  @!P3 IADD3 R135, -R148.reuse, 0x29, RZ ;  /* 0x000000299487b810 */ /* 0x040fe40007ffe1ff */
[----:B------:R-:W-:Y:S01]  /*9a90*/  ISETP.GE.AND P6, PT, R3, RZ, PT ;  /* 0x000000ff0300720c */ /* 0x000fe20003fc6270 */
[C---:B------:R-:W-:Y:S01]  /*9aa0*/  FFMA.FTZ R24, R137.reuse, -UR5, R24 ;  /* 0x8000000589187c23 */ /* 0x040fe20008010018 */
[----:B------:R-:W-:Y:S01]  /*9ab0*/  @!P2 IADD3 R134, -R148, 0x30, RZ ;  /* 0x000000309486a810 */ /* 0x000fe20007ffe1ff */
[----:B------:R-:W-:Y:S01]  /*9ac0*/  FFMA.FTZ R30, R137, -UR5, R30 ;  /* 0x80000005891e7c23 */ /* 0x000fe2000801001e */
[----:B------:R-:W-:Y:S02]  /*9ad0*/  FMNMX.FTZ R140, R20, R141, !PT ;  /* 0x0000008d148c7209 */ /* 0x000fe40007810000 */
[----:B------:R-:W-:Y:S02]  /*9ae0*/  FMNMX.FTZ R139, R19, R138, !PT ;  /* 0x0000008a138b7209 */ /* 0x000fe40007810000 */
[----:B------:R-:W-:Y:S02]  /*9af0*/  I2FP.F32.S32 R136, R135 ;  /* 0x0000008700887245 */ /* 0x000fe40000201400 */
[----:B------:R-:W-:Y:S02]  /*9b00*/  FMNMX.FTZ R137, R21, R140, !PT ;  /* 0x0000008c15897209 */ /* 0x000fe40007810000 */
[----:B------:R-:W-:Y:S01]  /*9b10*/  I2FP.F32.S32 R135, R134 ;  /* 0x0000008600877245 */ /* 0x000fe20000201400 */
[----:B------:R-:W-:Y:S01]  /*9b20*/  FFMA.FTZ R25, R136, -UR5, R25 ;  /* 0x8000000588197c23 */ /* 0x000fe20008010019 */
[----:B------:R-:W-:Y:S01]  /*9b30*/  FMNMX.FTZ R134, R22, R139, !PT ;  /* 0x0000008b16867209 */ /* 0x000fe20007810000 */
[----:B------:R-:W-:Y:S01]  /*9b40*/  FFMA.FTZ R31, R136, -UR5, R31 ;  /* 0x80000005881f7c23 */ /* 0x000fe2000801001f */
[----:B------:R-:W-:Y:S01]  /*9b50*/  @!P0 IADD3 R132, -R148, 0x38, RZ ;  /* 0x0000003894848810 */ /* 0x000fe20007ffe1ff */
[C---:B------:R-:W-:Y:S01]  /*9b60*/  FFMA.FTZ R28, R135.reuse, -UR5, R28 ;  /* 0x80000005871c7c23 */ /* 0x040fe2000801001c */
[----:B------:R-:W-:Y:S01]  /*9b70*/  FMNMX.FTZ R138, R24, R137, !PT ;  /* 0x00000089188a7209 */ /* 0x000fe20007810000 */
[----:B------:R-:W-:Y:S01]  /*9b80*/  FFMA.FTZ R34, R135, -UR5, R34 ;  /* 0x8000000587227c23 */ /* 0x000fe20008010022 */
[----:B------:R-:W-:Y:S02]  /*9b90*/  FMNMX.FTZ R137, R23, R134, !PT ;  /* 0x0000008617897209 */ /* 0x000fe40007810000 */
[C---:B------:R-:W-:Y:S02]  /*9ba0*/  @!P1 IADD3 R2, -R148.reuse, 0x31, RZ ;  /* 0x0000003194029810 */ /* 0x040fe40007ffe1ff */
[----:B------:R-:W-:Y:S02]  /*9bb0*/  @!P6 IADD3 R3, -R148, 0x39, RZ ;  /* 0x000000399403e810 */ /* 0x000fe40007ffe1ff */
[----:B------:R-:W-:Y:S01]  /*9bc0*/  I2FP.F32.S32 R141, R132 ;  /* 0x00000084008d7245 */ /* 0x000fe20000201400 */
[----:B------:R-:W-:Y:S01]  /*9bd0*/  LDSM.16.MT88.4 R148, [R188+0xc000] ;  /* 0x00c00000bc94783b */ /* 0x000fe20000004200 */
[----:B------:R-:W-:Y:S02]  /*9be0*/  FMNMX.FTZ R132, R26, R137, !PT ;  /* 0x000000891a847209 */ /* 0x000fe40007810000 */
[----:B------:R-:W-:Y:S01]  /*9bf0*/  FMNMX.FTZ R139, R25, R138, !PT ;  /* 0x0000008a198b7209 */ /* 0x000fe20007810000 */
[----:B------:R-:W-:Y:S01]  /*9c00*/  FFMA.FTZ R32, R141, -UR5, R32 ;  /* 0x800000058d207c23 */ /* 0x000fe20008010020 */
[----:B------:R-:W-:Y:S02]  /*9c10*/  I2FP.F32.S32 R2, R2 ;  /* 0x0000000200027245 */ /* 0x000fe40000201400 */
[----:B------:R-:W-:Y:S01]  /*9c20*/  I2FP.F32.S32 R138, R3 ;  /* 0x00000003008a7245 */ /* 0x000fe20000201400 */
[----:B------:R-:W-:Y:S01]  /*9c30*/  LDSM.16.MT88.4 R140, [R190+0xc000] ;  /* 0x00c00000be8c783b */ /* 0x000fe20000004200 */
[----:B------:R-:W-:Y:S01]  /*9c40*/  FMNMX.FTZ R3, R27, R132, !PT ;  /* 0x000000841b037209 */ /* 0x000fe20007810000 */
[----:B------:R-:W-:Y:S01]  /*9c50*/  FFMA.FTZ R29, R2, -UR5, R29 ;  /* 0x80000005021d7c23 */ /* 0x000fe2000801001d */
[----:B------:R-:W-:Y:S01]  /*9c60*/  FMNMX.FTZ R134, R28, R139, !PT ;  /* 0x0000008b1c867209 */ /* 0x000fe20007810000 */
[----:B------:R-:W-:Y:S01]  /*9c70*/  FFMA.FTZ R33, R138, -UR5, R33 ;  /* 0x800000058a217c23 */ /* 0x000fe20008010021 */
[----:B------:R-:W-:Y:S01]  /*9c80*/  FMNMX.FTZ R132, R30, R3, !PT ;  /* 0x000000031e847209 */ /* 0x000fe20007810000 */
[----:B------:R-:W-:Y:S01]  /*9c90*/  FFMA.FTZ R35, R2, -UR5, R35 ;  /* 0x8000000502237c23 */ /* 0x000fe20008010023 */
[----:B------:R-:W-:Y:S02]  /*9ca0*/  FMNMX.FTZ R137, R29, R134, !PT ;  /* 0x000000861d897209 */ /* 0x000fe40007810000 */
[----:B------:R-:W-:Y:S02]  /*9cb0*/  FMNMX.FTZ R3, R31, R132, !PT ;  /* 0x000000841f037209 */ /* 0x000fe40007810000 */
[----:B------:R-:W-:Y:S02]  /*9cc0*/  FMNMX.FTZ R134, R32, R137, !PT ;  /* 0x0000008920867209 */ /* 0x000fe40007810000 */
[----:B------:R-:W-:Y:S02]  /*9cd0*/  FMNMX.FTZ R2, R34, R3, !PT ;  /* 0x0000000322027209 */ /* 0x000fe40007810000 */
[----:B------:R-:W-:Y:S02]  /*9ce0*/  FMNMX.FTZ R136, R33, R134, !PT ;  /* 0x0000008621887209 */ /* 0x000fe40007810000 */
[----:B------:R-:W-:Y:S03]  /*9cf0*/  FMNMX.FTZ R135, R35, R2, !PT ;  /* 0x0000000223877209 */ /* 0x000fe60007810000 */
[----:B------:R-:W-:Y:S08]  /*9d00*/  SHFL.BFLY PT, R3, R136, 0x2, 0x1f ;  /* 0x0c401f0088037f89 */ /* 0x000ff000000e0000 */
[----:B------:R-:W1:Y:S02]  /*9d10*/  SHFL.BFLY PT, R2, R135, 0x2, 0x1f ;  /* 0x0c401f0087027f89 */ /* 0x000e6400000e0000 */
[----:B-1----:R-:W-:Y:S02]  /*9d20*/  FMNMX.FTZ R134, R135, R2, !PT ;  /* 0x0000000287867209 */ /* 0x002fe40007810000 */
[----:B------:R-:W-:Y:S04]  /*9d30*/  FMNMX.FTZ R137, R136, R3, !PT ;  /* 0x0000000388897209 */ /* 0x000fe80007810000 */
[----:B------:R-:W1:Y:S08]  /*9d40*/  SHFL.BFLY PT, R3, R134, 0x1, 0x1f ;  /* 0x0c201f0086037f89 */ /* 0x000e7000000e0000 */
[----:B------:R-:W2:Y:S01]  /*9d50*/  SHFL.BFLY PT, R132, R137, 0x1, 0x1f ;  /* 0x0c201f0089847f89 */ /* 0x000ea200000e0000 */
[----:B-1----:R-:W-:Y:S02]  /*9d60*/  FMNMX.FTZ R3, R134, R3, !PT ;  /* 0x0000000386037209 */ /* 0x002fe40007810000 */
[----:B--2---:R-:W-:Y:S03]  /*9d70*/  FMNMX.FTZ R132, R137, R132, !PT ;  /* 0x0000008489847209 */ /* 0x004fe60007810000 */
[C---:B------:R-:W-:Y:S02]  /*9d80*/  FADD.FTZ R0, -R3.reuse, R0 ;  /* 0x0000000003007221 */ /* 0x040fe40000010100 */
[----:B------:R-:W1:Y:S01]  /*9d90*/  LDSM.16.MT88.4 R136, [R192+0xc000] ;  /* 0x00c00000c088783b */ /* 0x000e620000004200 */
[C---:B------:R-:W-:Y:S01]  /*9da0*/  FMUL.FTZ R164, R3.reuse, UR4 ;  /* 0x0000000403a47c20 */ /* 0x040fe20008410000 */
[C---:B------:R-:W-:Y:S01]  /*9db0*/  FSETP.NEU.FTZ.AND P0, PT, R132.reuse, -INF , PT ;  /* 0xff8000008400780b */ /* 0x040fe20003f1d000 */
[----:B------:R-:W-:Y:S01]  /*9dc0*/  FADD.FTZ R2, -R132, R133 ;  /* 0x0000008584027221 */ /* 0x000fe20000010100 */
[----:B------:R-:W-:Y:S01]  /*9dd0*/  FMUL.FTZ R135, R0, UR4 ;  /* 0x0000000400877c20 */ /* 0x000fe20008410000 */
[----:B------:R-:W-:Y:S02]  /*9de0*/  FMUL.FTZ R166, R132, UR4 ;  /* 0x0000000484a67c20 */ /* 0x000fe40008410000 */
[----:B------:R-:W-:Y:S01]  /*9df0*/  FMUL.FTZ R133, R2, UR4 ;  /* 0x0000000402857c20 */ /* 0x000fe20008410000 */
[----:B------:R2:W3:Y:S02]  /*9e00*/  MUFU.EX2 R0, R135 ;  /* 0x0000008700007308 */ /* 0x0004e40000000800 */
[----:B------:R-:W-:Y:S02]  /*9e10*/  FSEL R166, R166, RZ, P0 ;  /* 0x000000ffa6a67208 */ /* 0x000fe40000000000 */
[----:B------:R-:W-:Y:S03]  /*9e20*/  FSETP.NEU.FTZ.AND P0, PT, R3, -INF , PT ;  /* 0xff8000000300780b */ /* 0x000fe60003f1d000 */
[--C-:B------:R-:W-:Y:S03]  /*9e30*/  FFMA.FTZ R165, R4, UR4, -R166.reuse ;  /* 0x0000000404a57c23 */ /* 0x100fe600080108a6 */
[----:B------:R4:W5:Y:S01]  /*9e40*/  MUFU.EX2 R2, R133 ;  /* 0x0000008500027308 */ /* 0x0009620000000800 */
[----:B------:R-:W-:Y:S01]  /*9e50*/  FSEL R164, R164, RZ, P0 ;  /* 0x000000ffa4a47208 */ /* 0x000fe20000000000 */
[--C-:B------:R-:W-:Y:S01]  /*9e60*/  FFMA.FTZ R162, R5, UR4, -R166.reuse ;  /* 0x0000000405a27c23 */ /* 0x100fe200080108a6 */
[--C-:B------:R-:W-:Y:S01]  /*9e70*/  FFMA.FTZ R161, R8, UR4, -R166.reuse ;  /* 0x0000000408a17c23 */ /* 0x100fe200080108a6 */
[--C-:B------:R-:W-:Y:S01]  /*9e80*/  FFMA.FTZ R160, R9, UR4, -R166.reuse ;  /* 0x0000000409a07c23 */ /* 0x100fe200080108a6 */
[----:B------:R-:W-:Y:S01]  /*9e90*/  FFMA.FTZ R175, R28, UR4, -R166 ;  /* 0x000000041caf7c23 */ /* 0x000fe200080108a6 */
[--C-:B------:R-:W-:Y:S01]  /*9ea0*/  FFMA.FTZ R163, R6, UR4, -R164.reuse ;  /* 0x0000000406a37c23 */ /* 0x100fe200080108a4 */
[--C-:B------:R-:W-:Y:S03]  /*9eb0*/  FFMA.FTZ R134, R10, UR4, -R164.reuse ;  /* 0x000000040a867c23 */ /* 0x100fe600080108a4 */
[----:B------:R-:W-:Y:S01]  /*9ec0*/  MUFU.EX2 R165, R165 ;  /* 0x000000a500a57308 */ /* 0x000fe20000000800 */
[--C-:B--2---:R-:W-:Y:S01]  /*9ed0*/  FFMA.FTZ R135, R7, UR4, -R164.reuse ;  /* 0x0000000407877c23 */ /* 0x104fe200080108a4 */
[C---:B---3--:R-:W-:Y:S01]  /*9ee0*/  FMUL.FTZ R6, R0.reuse, R130 ;  /* 0x0000008200067220 */ /* 0x048fe20000410000 */
[C---:B------:R-:W-:Y:S01]  /*9ef0*/  FMUL.FTZ R7, R0.reuse, R131 ;  /* 0x0000008300077220 */ /* 0x040fe20000410000 */
[C---:B------:R-:W-:Y:S01]  /*9f00*/  FMUL.FTZ R10, R0.reuse, R126 ;  /* 0x0000007e000a7220 */ /* 0x040fe20000410000 */
[C---:B------:R-:W-:Y:S01]  /*9f10*/  FMUL.FTZ R38, R0.reuse, R38 ;  /* 0x0000002600267220 */ /* 0x040fe20000410000 */
[C---:B------:R-:W-:Y:S01]  /*9f20*/  FMUL.FTZ R39, R0.reuse, R39 ;  /* 0x0000002700277220 */ /* 0x040fe20000410000 */
[----:B------:R-:W-:Y:S03]  /*9f30*/  FMUL.FTZ R42, R0, R42 ;  /* 0x0000002a002a7220 */ /* 0x000fe60000410000 */
[----:B------:R-:W2:Y:S01]  /*9f40*/  MUFU.EX2 R162, R162 ;  /* 0x000000a200a27308 */ /* 0x000ea20000000800 */
[----:B----4-:R-:W-:Y:S01]  /*9f50*/  FFMA.FTZ R133, R11, UR4, -R164 ;  /* 0x000000040b857c23 */ /* 0x010fe200080108a4 */
[C---:B-----5:R-:W-:Y:S01]  /*9f60*/  FMUL.FTZ R4, R2.reuse, R128 ;  /* 0x0000008002047220 */ /* 0x060fe20000410000 */
[C---:B------:R-:W-:Y:S01]  /*9f70*/  FMUL.FTZ R5, R2.reuse, R129 ;  /* 0x0000008102057220 */ /* 0x040fe20000410000 */
[C---:B------:R-:W-:Y:S01]  /*9f80*/  FMUL.FTZ R8, R2.reuse, R124 ;  /* 0x0000007c02087220 */ /* 0x040fe20000410000 */
[----:B------:R-:W-:Y:S01]  /*9f90*/  FMUL.FTZ R9, R2, R125 ;  /* 0x0000007d02097220 */ /* 0x000fe20000410000 */
[----:B------:R-:W-:Y:S01]  /*9fa0*/  FMUL.FTZ R11, R0, R127 ;  /* 0x0000007f000b7220 */ /* 0x000fe20000410000 */
[C---:B------:R-:W-:Y:S03]  /*9fb0*/  FMUL.FTZ R36, R2.reuse, R36 ;  /* 0x0000002402247220 */ /* 0x040fe60000410000 */
[----:B------:R-:W-:Y:S01]  /*9fc0*/  MUFU.EX2 R161, R161 ;  /* 0x000000a100a17308 */ /* 0x000fe20000000800 */
[C---:B------:R-:W-:Y:S01]  /*9fd0*/  FMUL.FTZ R37, R2.reuse, R37 ;  /* 0x0000002502257220 */ /* 0x040fe20000410000 */
[----:B------:R-:W3:Y:S01]  /*9fe0*/  LDSM.16.MT88.4 R124, [R192+0xe000] ;  /* 0x00e00000c07c783b */ /* 0x000ee20000004200 */
[C---:B------:R-:W-:Y:S01]  /*9ff0*/  FMUL.FTZ R40, R2.reuse, R40 ;  /* 0x0000002802287220 */ /* 0x040fe20000410000 */
[----:B------:R-:W-:Y:S01]  /*a000*/  FMUL.FTZ R41, R2, R41 ;  /* 0x0000002902297220 */ /* 0x000fe20000410000 */
[----:B------:R-:W-:Y:S01]  /*a010*/  FMUL.FTZ R43, R0, R43 ;  /* 0x0000002b002b7220 */ /* 0x000fe20000410000 */
[C---:B------:R-:W-:Y:S01]  /*a020*/  FMUL.FTZ R44, R2.reuse, R44 ;  /* 0x0000002c022c7220 */ /* 0x040fe20000410000 */
[----:B------:R-:W-:Y:S03]  /*a030*/  FMUL.FTZ R45, R2, R45 ;  /* 0x0000002d022d7220 */ /* 0x000fe60000410000 */
[----:B------:R-:W4:Y:S01]  /*a040*/  MUFU.EX2 R160, R160 ;  /* 0x000000a000a07308 */ /* 0x000f220000000800 */
        /* <DEDUP_REMOVED lines=12> */
[--C-:B------:R-:W-:Y:S01]  /*a110*/  FFMA.FTZ R220, R29, UR4, -R166.reuse ;  /* 0x000000041ddc7c23 */ /* 0x100fe200080108a6 */
[----:B------:R-:W-:Y:S01]  /*a120*/  FFMA.FTZ R222, R32, UR4, -R166 ;  /* 0x0000000420de7c23 */ /* 0x000fe200080108a6 */
[--C-:B------:R-:W-:Y:S03]  /*a130*/  FFMA.FTZ R224, R30, UR4, -R164.reuse ;  /* 0x000000041ee07c23 */ /* 0x100fe600080108a4 */
[----:B------:R-:W2:Y:S01]  /*a140*/  MUFU.EX2 R135, R135 ;  /* 0x0000008700877308 */ /* 0x000ea20000000800 */
[----:B----4-:R-:W-:Y:S01]  /*a150*/  F2FP.F16.F32.PACK_AB R130, R160, R161 ;  /* 0x000000a1a082723e */ /* 0x010fe200000000ff */
[----:B------:R-:W-:Y:S01]  /*a160*/  FFMA.FTZ R225, R31, UR4, -R164 ;  /* 0x000000041fe17c23 */ /* 0x000fe200080108a4 */
[C---:B------:R-:W-:Y:S01]  /*a170*/  FMUL.FTZ R56, R2.reuse, R56 ;  /* 0x0000003802387220 */ /* 0x040fe20000410000 */
[----:B------:R-:W-:Y:S01]  /*a180*/  LDSM.16.MT88.4 R28, [R192+0xd800] ;  /* 0x00d80000c01c783b */ /* 0x000fe20000004200 */
        /* <DEDUP_REMOVED lines=11> */
[----:B------:R-:W4:Y:S01]  /*a240*/  MUFU.EX2 R133, R133 ;  /* 0x0000008500857308 */ /* 0x000f220000000800 */
[----:B--2---:R-:W-:Y:S01]  /*a250*/  F2FP.F16.F32.PACK_AB R129, R135, R163 ;  /* 0x000000a38781723e */ /* 0x004fe200000000ff */
        /* <DEDUP_REMOVED lines=15> */
[----:B----4-:R-:W-:Y:S01]  /*a350*/  F2FP.F16.F32.PACK_AB R131, R133, R134 ;  /* 0x000000868583723e */ /* 0x010fe200000000ff */
[C---:B------:R-:W-:Y:S01]  /*a360*/  FMUL.FTZ R82, R0.reuse, R82 ;  /* 0x0000005200527220 */ /* 0x040fe20000410000 */
[----:B------:R-:W-:Y:S01]  /*a370*/  FMUL.FTZ R83, R0, R83 ;  /* 0x0000005300537220 */ /* 0x000fe20000410000 */
[C---:B------:R-:W-:Y:S01]  /*a380*/  FMUL.FTZ R84, R2.reuse, R84 ;  /* 0x0000005402547220 */ /* 0x040fe20000410000 */
[----:B------:R-:W-:Y:S01]  /*a390*/  FMUL.FTZ R85, R2, R85 ;  /* 0x0000005502557220 */ /* 0x000fe20000410000 */
[C---:B------:R-:W-:Y:S01]  /*a3a0*/  FMUL.FTZ R86, R0.reuse, R86 ;  /* 0x0000005600567220 */ /* 0x040fe20000410000 */
[----:B------:R-:W-:Y:S01]  /*a3b0*/  FMUL.FTZ R87, R0, R87 ;  /* 0x0000005700577220 */ /* 0x000fe20000410000 */
[C---:B-1----:R-:W-:Y:S01]  /*a3c0*/  HMMA.16816.F32 R4, R128.reuse, R136, R4 ;  /* 0x000000888004723c */ /* 0x042fe20000001804 */
[----:B------:R-:W-:Y:S04]  /*a3d0*/  MUFU.EX2 R175, R175 ;  /* 0x000000af00af7308 */ /* 0x000fe80000000800 */
[----:B------:R-:W-:Y:S01]  /*a3e0*/  FMUL.FTZ R88, R2, R88 ;  /* 0x0000005802587220 */ /* 0x000fe20000410000 */
[C---:B------:R-:W-:Y:S01]  /*a3f0*/  HMMA.16816.F32 R8, R128.reuse, R138, R8 ;  /* 0x0000008a8008723c */ /* 0x040fe20000001808 */
[----:B------:R-:W1:Y:S04]  /*a400*/  LDSM.16.MT88.4 R136, [R190+0xe000] ;  /* 0x00e00000be88783b */ /* 0x000e680000004200 */
[----:B------:R-:W-:Y:S01]  /*a410*/  MUFU.EX2 R220, R220 ;  /* 0x000000dc00dc7308 */ /* 0x000fe20000000800 */
[----:B------:R-:W-:Y:S01]  /*a420*/  ISETP.GT.AND P0, PT, R216, RZ, PT ;  /* 0x000000ffd800720c */ /* 0x000fe20003f04270 */
[----:B------:R-:W-:Y:S01]  /*a430*/  FMUL.FTZ R89, R2, R89 ;  /* 0x0000005902597220 */ /* 0x000fe20000410000 */
[C---:B------:R-:W-:Y:S03]  /*a440*/  HMMA.16816.F32 R36, R128.reuse, R140, R36 ;  /* 0x0000008c8024723c */ /* 0x040fe60000001824 */
[C---:B------:R-:W-:Y:S03]  /*a450*/  FMUL.FTZ R90, R0.reuse, R90 ;  /* 0x0000005a005a7220 */ /* 0x040fe60000410000 */
[C---:B------:R-:W-:Y:S01]  /*a460*/  HMMA.16816.F32 R40, R128.reuse, R142, R40 ;  /* 0x0000008e8028723c */ /* 0x040fe20000001828 */
[----:B------:R-:W2:Y:S01]  /*a470*/  LDSM.16.MT88.4 R140, [R189+0xe000] ;  /* 0x00e00000bd8c783b */ /* 0x000ea20000004200 */
[----:B------:R-:W-:Y:S03]  /*a480*/  MUFU.EX2 R222, R222 ;  /* 0x000000de00de7308 */ /* 0x000fe60000000800 */
[----:B------:R-:W-:Y:S01]  /*a490*/  FMUL.FTZ R91, R0, R91 ;  /* 0x0000005b005b7220 */ /* 0x000fe20000410000 */
[C---:B------:R-:W-:Y:S06]  /*a4a0*/  HMMA.16816.F32 R44, R128.reuse, R144, R44 ;  /* 0x00000090802c723c */ /* 0x040fec000000182c */
[----:B------:R-:W-:Y:S01]  /*a4b0*/  MUFU.EX2 R224, R224 ;  /* 0x000000e000e07308 */ /* 0x000fe20000000800 */
[C---:B------:R-:W-:Y:S01]  /*a4c0*/  FMUL.FTZ R92, R2.reuse, R92 ;  /* 0x0000005c025c7220 */ /* 0x040fe20000410000 */
[C---:B------:R-:W-:Y:S01]  /*a4d0*/  HMMA.16816.F32 R48, R128.reuse, R146, R48 ;  /* 0x000000928030723c */ /* 0x040fe20000001830 */
[----:B------:R-:W4:Y:S02]  /*a4e0*/  LDSM.16.MT88.4 R144, [R188+0xe000] ;  /* 0x00e00000bc90783b */ /* 0x000f240000004200 */
[----:B------:R-:W-:Y:S03]  /*a4f0*/  FMUL.FTZ R93, R2, R93 ;  /* 0x0000005d025d7220 */ /* 0x000fe60000410000 */
[C---:B------:R-:W-:Y:S02]  /*a500*/  HMMA.16816.F32 R52, R128.reuse, R148, R52 ;  /* 0x000000948034723c */ /* 0x040fe40000001834 */
[----:B------:R-:W-:Y:S03]  /*a510*/  MUFU.EX2 R225, R225 ;  /* 0x000000e100e17308 */ /* 0x000fe60000000800 */
[C---:B------:R-:W-:Y:S01]  /*a520*/  FMUL.FTZ R94, R0.reuse, R94 ;  /* 0x0000005e005e7220 */ /* 0x040fe20000410000 */
[C---:B------:R-:W-:Y:S01]  /*a530*/  HMMA.16816.F32 R56, R128.reuse, R150, R56 ;  /* 0x000000968038723c */ /* 0x040fe20000001838 */
[----:B------:R-:W-:Y:S04]  /*a540*/  LDSM.16.MT88.4 R148, [R192+0xe800] ;  /* 0x00e80000c094783b */ /* 0x000fe80000004200 */
[----:B------:R-:W-:Y:S01]  /*a550*/  FMUL.FTZ R95, R0, R95 ;  /* 0x0000005f005f7220 */ /* 0x000fe20000410000 */
[C---:B---3--:R-:W-:Y:S05]  /*a560*/  HMMA.16816.F32 R60, R128.reuse, R124, R60 ;  /* 0x0000007c803c723c */ /* 0x048fea000000183c */
[C---:B------:R-:W-:Y:S01]  /*a570*/  FMUL.FTZ R96, R2.reuse, R96 ;  /* 0x0000006002607220 */ /* 0x040fe20000410000 */
[C---:B------:R-:W-:Y:S01]  /*a580*/  HMMA.16816.F32 R64, R128.reuse, R126, R64 ;  /* 0x0000007e8040723c */ /* 0x040fe20000001840 */
[----:B------:R-:W3:Y:S04]  /*a590*/  LDSM.16.MT88.4 R124, [R192+0x10000] ;  /* 0x01000000c07c783b */ /* 0x000ee80000004200 */
[----:B------:R-:W-:Y:S01]  /*a5a0*/  FMUL.FTZ R97, R2, R97 ;  /* 0x0000006102617220 */ /* 0x000fe20000410000 */
[C---:B-1----:R-:W-:Y:S05]  /*a5b0*/  HMMA.16816.F32 R68, R128.reuse, R136, R68 ;  /* 0x000000888044723c */ /* 0x042fea0000001844 */
[C---:B------:R-:W-:Y:S01]  /*a5c0*/  FMUL.FTZ R98, R0.reuse, R98 ;  /* 0x0000006200627220 */ /* 0x040fe20000410000 */
[C---:B------:R-:W-:Y:S01]  /*a5d0*/  HMMA.16816.F32 R72, R128.reuse, R138, R72 ;  /* 0x0000008a8048723c */ /* 0x040fe20000001848 */
[----:B------:R-:W1:Y:S04]  /*a5e0*/  LDSM.16.MT88.4 R136, [R190+0x10000] ;  /* 0x01000000be88783b */ /* 0x000e680000004200 */
[----:B------:R-:W-:Y:S01]  /*a5f0*/  FMUL.FTZ R99, R0, R99 ;  /* 0x0000006300637220 */ /* 0x000fe20000410000 */
[C---:B--2---:R-:W-:Y:S05]  /*a600*/  HMMA.16816.F32 R76, R128.reuse, R140, R76 ;  /* 0x0000008c804c723c */ /* 0x044fea000000184c */
[C---:B------:R-:W-:Y:S01]  /*a610*/  FMUL.FTZ R100, R2.reuse, R100 ;  /* 0x0000006402647220 */ /* 0x040fe20000410000 */
[C---:B------:R-:W-:Y:S01]  /*a620*/  HMMA.16816.F32 R80, R128.reuse, R142, R80 ;  /* 0x0000008e8050723c */ /* 0x040fe20000001850 */
[----:B------:R-:W2:Y:S04]  /*a630*/  LDSM.16.MT88.4 R140, [R189+0x10000] ;  /* 0x01000000bd8c783b */ /* 0x000ea80000004200 */
[----:B------:R-:W-:Y:S01]  /*a640*/  FMUL.FTZ R101, R2, R101 ;  /* 0x0000006502657220 */ /* 0x000fe20000410000 */
[C---:B----4-:R-:W-:Y:S05]  /*a650*/  HMMA.16816.F32 R84, R128.reuse, R144, R84 ;  /* 0x000000908054723c */ /* 0x050fea0000001854 */
        /* <DEDUP_REMOVED lines=11> */
[----:B------:R-:W-:Y:S01]  /*a710*/  FMUL.FTZ R107, R0, R107 ;  /* 0x0000006b006b7220 */ /* 0x000fe20000410000 */
[--C-:B------:R-:W-:Y:S01]  /*a720*/  FFMA.FTZ R167, R12, UR4, -R166.reuse ;  /* 0x000000040ca77c23 */ /* 0x100fe200080108a6 */
[C---:B------:R-:W-:Y:S03]  /*a730*/  FMUL.FTZ R12, R2.reuse, R120 ;  /* 0x00000078020c7220 */ /* 0x040fe60000410000 */
[----:B------:R-:W-:Y:S01]  /*a740*/  FFMA.FTZ R168, R13, UR4, -R166 ;  /* 0x000000040da87c23 */ /* 0x000fe200080108a6 */
[----:B------:R-:W-:Y:S01]  /*a750*/  FMUL.FTZ R13, R2, R121 ;  /* 0x00000079020d7220 */ /* 0x000fe20000410000 */
[C---:B------:R-:W-:Y:S01]  /*a760*/  HMMA.16816.F32 R104, R128.reuse, R138, R104 ;  /* 0x0000008a8068723c */ /* 0x040fe20000001868 */
[----:B------:R-:W1:Y:S01]  /*a770*/  LDSM.16.MT88.4 R136, [R192+0xc800] ;  /* 0x00c80000c088783b */ /* 0x000e620000004200 */
[----:B------:R-:W-:Y:S01]  /*a780*/  MUFU.EX2 R167, R167 ;  /* 0x000000a700a77308 */ /* 0x000fe20000000800 */
[--C-:B------:R-:W-:Y:S01]  /*a790*/  FFMA.FTZ R171, R14, UR4, -R164.reuse ;  /* 0x000000040eab7c23 */ /* 0x100fe200080108a4 */
[C---:B------:R-:W-:Y:S01]  /*a7a0*/  FMUL.FTZ R108, R2.reuse, R108 ;  /* 0x0000006c026c7220 */ /* 0x040fe20000410000 */
[----:B------:R-:W-:Y:S01]  /*a7b0*/  FMUL.FTZ R109, R2, R109 ;  /* 0x0000006d026d7220 */ /* 0x000fe20000410000 */
[C---:B------:R-:W-:Y:S01]  /*a7c0*/  FMUL.FTZ R110, R0.reuse, R110 ;  /* 0x0000006e006e7220 */ /* 0x040fe20000410000 */
[C---:B------:R-:W-:Y:S01]  /*a7d0*/  FMUL.FTZ R111, R0.reuse, R111 ;  /* 0x0000006f006f7220 */ /* 0x040fe20000410000 */
[----:B------:R-:W-:Y:S04]  /*a7e0*/  FFMA.FTZ R172, R15, UR4, -R164 ;  /* 0x000000040fac7c23 */ /* 0x000fe800080108a4 */
[----:B------:R-:W4:Y:S01]  /*a7f0*/  MUFU.EX2 R168, R168 ;  /* 0x000000a800a87308 */ /* 0x000f220000000800 */
[C---:B------:R-:W-:Y:S01]  /*a800*/  FMUL.FTZ R14, R0.reuse, R122 ;  /* 0x0000007a000e7220 */ /* 0x040fe20000410000 */
[----:B------:R-:W-:Y:S01]  /*a810*/  FMUL.FTZ R15, R0, R123 ;  /* 0x0000007b000f7220 */ /* 0x000fe20000410000 */
[--C-:B------:R-:W-:Y:S01]  /*a820*/  FFMA.FTZ R169, R16, UR4, -R166.reuse ;  /* 0x0000000410a97c23 */ /* 0x100fe200080108a6 */
[C---:B--2---:R-:W-:Y:S01]  /*a830*/  HMMA.16816.F32 R108, R128.reuse, R140, R108 ;  /* 0x0000008c806c723c */ /* 0x044fe2000000186c */
[----:B------:R-:W2:Y:S02]  /*a840*/  LDSM.16.MT88.4 R120, [R190+0xc800] ;  /* 0x00c80000be78783b */ /* 0x000ea40000004200 */
[----:B------:R-:W-:Y:S01]  /*a850*/  FFMA.FTZ R170, R17, UR4, -R166 ;  /* 0x0000000411aa7c23 */ /* 0x000fe200080108a6 */
[--C-:B------:R-:W-:Y:S01]  /*a860*/  FFMA.FTZ R173, R18, UR4, -R164.reuse ;  /* 0x0000000412ad7c23 */ /* 0x100fe200080108a4 */
[----:B------:R-:W-:Y:S01]  /*a870*/  FFMA.FTZ R174, R19, UR4, -R164 ;  /* 0x0000000413ae7c23 */ /* 0x000fe200080108a4 */
[C---:B------:R-:W-:Y:S01]  /*a880*/  HMMA.16816.F32 R12, R128.reuse, R142, R12 ;  /* 0x0000008e800c723c */ /* 0x040fe2000000180c */
[----:B------:R-:W-:Y:S02]  /*a890*/  MUFU.EX2 R169, R169 ;  /* 0x000000a900a97308 */ /* 0x000fe40000000800 */
[----:B------:R-:W5:Y:S02]  /*a8a0*/  LDSM.16.MT88.4 R140, [R188+0xc800] ;  /* 0x00c80000bc8c783b */ /* 0x000f640000004200 */
[C---:B------:R-:W-:Y:S01]  /*a8b0*/  FMUL.FTZ R16, R2.reuse, R116 ;  /* 0x0000007402107220 */ /* 0x040fe20000410000 */
[----:B------:R-:W-:Y:S01]  /*a8c0*/  FMUL.FTZ R17, R2, R117 ;  /* 0x0000007502117220 */ /* 0x000fe20000410000 */
[C---:B------:R-:W-:Y:S01]  /*a8d0*/  FMUL.FTZ R18, R0.reuse, R118 ;  /* 0x0000007600127220 */ /* 0x040fe20000410000 */
[----:B------:R-:W-:Y:S03]  /*a8e0*/  FMUL.FTZ R19, R0, R119 ;  /* 0x0000007700137220 */ /* 0x000fe60000410000 */
[----:B------:R-:W1:Y:S01]  /*a8f0*/  MUFU.EX2 R170, R170 ;  /* 0x000000aa00aa7308 */ /* 0x000e620000000800 */
[C---:B------:R-:W-:Y:S01]  /*a900*/  FMUL.FTZ R112, R2.reuse, R112 ;  /* 0x0000007002707220 */ /* 0x040fe20000410000 */
[----:B------:R-:W-:Y:S01]  /*a910*/  FMUL.FTZ R113, R2, R113 ;  /* 0x0000007102717220 */ /* 0x000fe20000410000 */
[C---:B------:R-:W-:Y:S01]  /*a920*/  FMUL.FTZ R114, R0.reuse, R114 ;  /* 0x0000007200727220 */ /* 0x040fe20000410000 */
[----:B------:R-:W-:Y:S01]  /*a930*/  FMUL.FTZ R115, R0, R115 ;  /* 0x0000007300737220 */ /* 0x000fe20000410000 */
[C---:B---3--:R-:W-:Y:S05]  /*a940*/  HMMA.16816.F32 R16, R128.reuse, R124, R16 ;  /* 0x0000007c8010723c */ /* 0x048fea0000001810 */
[----:B------:R-:W-:Y:S01]  /*a950*/  MUFU.EX2 R171, R171 ;  /* 0x000000ab00ab7308 */ /* 0x000fe20000000800 */
[----:B----4-:R-:W-:Y:S01]  /*a960*/  F2FP.F16.F32.PACK_AB R116, R168, R167 ;  /* 0x000000a7a874723e */ /* 0x010fe200000000ff */
[----:B------:R-:W-:Y:S01]  /*a970*/  FFMA.FTZ R165, R2, R219, R165 ;  /* 0x000000db02a57223 */ /* 0x000fe200000100a5 */
[----:B------:R-:W-:Y:S01]  /*a980*/  FFMA.FTZ R163, R0, R217, R163 ;  /* 0x000000d900a37223 */ /* 0x000fe200000100a3 */
[----:B------:R-:W-:Y:S01]  /*a990*/  HMMA.16816.F32 R112, R128, R126, R112 ;  /* 0x0000007e8070723c */ /* 0x000fe20000001870 */
[----:B------:R-:W3:Y:S05]  /*a9a0*/  LDSM.16.MT88.4 R124, [R188+0xe800] ;  /* 0x00e80000bc7c783b */ /* 0x000eea0000004200 */
[----:B------:R-:W4:Y:S01]  /*a9b0*/  MUFU.EX2 R172, R172 ;  /* 0x000000ac00ac7308 */ /* 0x000f220000000800 */
[----:B-1----:R-:W-:Y:S01]  /*a9c0*/  F2FP.F16.F32.PACK_AB R118, R170, R169 ;  /* 0x000000a9aa76723e */ /* 0x002fe200000000ff */
[----:B------:R-:W-:Y:S03]  /*a9d0*/  FADD.FTZ R162, R162, R165 ;  /* 0x000000a5a2a27221 */ /* 0x000fe60000010000 */
[----:B------:R-:W-:Y:S01]  /*a9e0*/  IADD3 R0, R216, -0x1, RZ ;  /* 0xffffffffd8007810 */ /* 0x000fe20007ffe0ff */
[----:B------:R-:W-:Y:S01]  /*a9f0*/  FADD.FTZ R163, R135, R163 ;  /* 0x000000a387a37221 */ /* 0x000fe20000010000 */
[----:B------:R-:W-:Y:S01]  /*aa00*/  LDSM.16.MT88.4 R128, [R190+0x10800] ;  /* 0x01080000be80783b */ /* 0x000fe20000004200 */
[----:B------:R-:W-:Y:S02]  /*aa10*/  FADD.FTZ R161, R161, R162 ;  /* 0x000000a2a1a17221 */ /* 0x000fe40000010000 */
[----:B------:R-:W-:Y:S01]  /*aa20*/  MUFU.EX2 R173, R173 ;  /* 0x000000ad00ad7308 */ /* 0x000fe20000000800 */
[----:B------:R-:W-:Y:S01]  /*aa30*/  FADD.FTZ R134, R134, R163 ;  /* 0x000000a386867221 */ /* 0x000fe20000010000 */
[----:B------:R-:W-:Y:S01]  /*aa40*/  MOV R216, R0 ;  /* 0x0000000000d87202 */ /* 0x000fe20000000f00 */
[----:B------:R-:W-:Y:S01]  /*aa50*/  FADD.FTZ R160, R160, R161 ;  /* 0x000000a1a0a07221 */ /* 0x000fe20000010000 */
[----:B------:R-:W-:Y:S01]  /*aa60*/  MOV R0, R3 ;  /* 0x0000000300007202 */ /* 0x000fe20000000f00 */
[----:B------:R-:W-:Y:S01]  /*aa70*/  FADD.FTZ R134, R133, R134 ;  /* 0x0000008685867221 */ /* 0x000fe20000010000 */
[----:B------:R-:W-:Y:S01]  /*aa80*/  MOV R133, R132 ;  /* 0x0000008400857202 */ /* 0x000fe20000000f00 */
[----:B------:R-:W-:Y:S03]  /*aa90*/  FADD.FTZ R167, R167, R160 ;  /* 0x000000a0a7a77221 */ /* 0x000fe60000010000 */
[----:B------:R-:W1:Y:S01]  /*aaa0*/  MUFU.EX2 R174, R174 ;  /* 0x000000ae00ae7308 */ /* 0x000e620000000800 */
[----:B----4-:R-:W-:Y:S01]  /*aab0*/  F2FP.F16.F32.PACK_AB R117, R172, R171 ;  /* 0x000000abac75723e */ /* 0x010fe200000000ff */
[----:B------:R-:W-:Y:S01]  /*aac0*/  FADD.FTZ R171, R171, R134 ;  /* 0x00000086abab7221 */ /* 0x000fe20000010000 */
[----:B------:R-:W-:Y:S03]  /*aad0*/  FADD.FTZ R168, R168, R167 ;  /* 0x000000a7a8a87221 */ /* 0x000fe60000010000 */
[----:B------:R-:W-:Y:S01]  /*aae0*/  FADD.FTZ R172, R172, R171 ;  /* 0x000000abacac7221 */ /* 0x000fe20000010000 */
[----:B------:R-:W-:Y:S04]  /*aaf0*/  FADD.FTZ R169, R169, R168 ;  /* 0x000000a8a9a97221 */ /* 0x000fe80000010000 */
[----:B------:R-:W-:Y:S01]  /*ab00*/  FADD.FTZ R169, R170, R169 ;  /* 0x000000a9aaa97221 */ /* 0x000fe20000010000 */
[----:B-1----:R-:W-:Y:S07]  /*ab10*/  F2FP.F16.F32.PACK_AB R119, R174, R173 ;  /* 0x000000adae77723e */ /* 0x002fee00000000ff */
[C---:B------:R-:W-:Y:S06]  /*ab20*/  HMMA.16816.F32 R4, R116.reuse, R136, R4 ;  /* 0x000000887404723c */ /* 0x040fec0000001804 */
[C---:B------:R-:W-:Y:S01]  /*ab30*/  HMMA.16816.F32 R8, R116.reuse, R138, R8 ;  /* 0x0000008a7408723c */ /* 0x040fe20000001808 */
[----:B------:R-:W-:Y:S05]  /*ab40*/  LDSM.16.MT88.4 R136, [R189+0x10800] ;  /* 0x01080000bd88783b */ /* 0x000fea0000004200 */
[C---:B--2---:R-:W-:Y:S06]  /*ab50*/  HMMA.16816.F32 R36, R116.reuse, R120, R36 ;  /* 0x000000787424723c */ /* 0x044fec0000001824 */
[C---:B------:R-:W-:Y:S01]  /*ab60*/  HMMA.16816.F32 R40, R116.reuse, R122, R40 ;  /* 0x0000007a7428723c */ /* 0x040fe20000001828 */
[----:B------:R-:W1:Y:S05]  /*ab70*/  LDSM.16.MT88.4 R120, [R192+0x10800] ;  /* 0x01080000c078783b */ /* 0x000e6a0000004200 */
[C---:B------:R-:W-:Y:S06]  /*ab80*/  HMMA.16816.F32 R44, R116.reuse, R144, R44 ;  /* 0x00000090742c723c */ /* 0x040fec000000182c */
[C---:B------:R-:W-:Y:S01]  /*ab90*/  HMMA.16816.F32 R48, R116.reuse, R146, R48 ;  /* 0x000000927430723c */ /* 0x040fe20000001830 */
[----:B------:R-:W-:Y:S05]  /*aba0*/  LDSM.16.MT88.4 R144, [R192+0xf000] ;  /* 0x00f00000c090783b */ /* 0x000fea0000004200 */
[C---:B-----5:R-:W-:Y:S06]  /*abb0*/  HMMA.16816.F32 R52, R116.reuse, R140, R52 ;  /* 0x0000008c7434723c */ /* 0x060fec0000001834 */
[C---:B------:R-:W-:Y:S01]  /*abc0*/  HMMA.16816.F32 R56, R116.reuse, R142, R56 ;  /* 0x0000008e7438723c */ /* 0x040fe20000001838 */
[----:B------:R-:W-:Y:S05]  /*abd0*/  LDSM.16.MT88.4 R140, [R190+0xd000] ;  /* 0x00d00000be8c783b */ /* 0x000fea0000004200 */
[C---:B------:R-:W-:Y:S06]  /*abe0*/  HMMA.16816.F32 R60, R116.reuse, R148, R60 ;  /* 0x00000094743c723c */ /* 0x040fec000000183c */
[C---:B------:R-:W-:Y:S01]  /*abf0*/  HMMA.16816.F32 R64, R116.reuse, R150, R64 ;  /* 0x000000967440723c */ /* 0x040fe20000001840 */
[----:B------:R-:W-:Y:S05]  /*ac00*/  LDSM.16.MT88.4 R148, [R189+0xf000] ;  /* 0x00f00000bd94783b */ /* 0x000fea0000004200 */
[C---:B------:R-:W-:Y:S06]  /*ac10*/  HMMA.16816.F32 R68, R116.reuse, R152, R68 ;  /* 0x000000987444723c */ /* 0x040fec0000001844 */
[C---:B------:R-:W-:Y:S05]  /*ac20*/  HMMA.16816.F32 R72, R116.reuse, R154, R72 ;  /* 0x0000009a7448723c */ /* 0x040fea0000001848 */
[--C-:B------:R-:W-:Y:S01]  /*ac30*/  FFMA.FTZ R152, R20, UR4, -R166.reuse ;  /* 0x0000000414987c23 */ /* 0x100fe200080108a6 */
[C---:B------:R-:W-:Y:S05]  /*ac40*/  HMMA.16816.F32 R76, R116.reuse, R156, R76 ;  /* 0x0000009c744c723c */ /* 0x040fea000000184c */
[--C-:B------:R-:W-:Y:S01]  /*ac50*/  FFMA.FTZ R154, R24, UR4, -R166.reuse ;  /* 0x00000004189a7c23 */ /* 0x100fe200080108a6 */
[C---:B------:R-:W-:Y:S01]  /*ac60*/  HMMA.16816.F32 R80, R116.reuse, R158, R80 ;  /* 0x0000009e7450723c */ /* 0x040fe20000001850 */
[----:B------:R-:W-:Y:S04]  /*ac70*/  MUFU.EX2 R152, R152 ;  /* 0x0000009800987308 */ /* 0x000fe80000000800 */
[----:B------:R-:W-:Y:S01]  /*ac80*/  FFMA.FTZ R155, R25, UR4, -R166 ;  /* 0x00000004199b7c23 */ /* 0x000fe200080108a6 */
[C---:B---3--:R-:W-:Y:S05]  /*ac90*/  HMMA.16816.F32 R84, R116.reuse, R124, R84 ;  /* 0x0000007c7454723c */ /* 0x048fea0000001854 */
[----:B------:R-:W-:Y:S01]  /*aca0*/  MUFU.EX2 R154, R154 ;  /* 0x0000009a009a7308 */ /* 0x000fe20000000800 */
[--C-:B------:R-:W-:Y:S01]  /*acb0*/  FFMA.FTZ R158, R26, UR4, -R164.reuse ;  /* 0x000000041a9e7c23 */ /* 0x100fe200080108a4 */
[C---:B------:R-:W-:Y:S01]  /*acc0*/  HMMA.16816.F32 R88, R116.reuse, R126, R88 ;  /* 0x0000007e7458723c */ /* 0x040fe20000001858 */
[----:B------:R-:W2:Y:S03]  /*acd0*/  LDSM.16.MT88.4 R124, [R188+0x10800] ;  /* 0x01080000bc7c783b */ /* 0x000ea60000004200 */
[----:B------:R-:W-:Y:S02]  /*ace0*/  FFMA.FTZ R159, R27, UR4, -R164 ;  /* 0x000000041b9f7c23 */ /* 0x000fe400080108a4 */
[C---:B-1----:R-:W-:Y:S02]  /*acf0*/  HMMA.16816.F32 R92, R116.reuse, R120, R92 ;  /* 0x00000078745c723c */ /* 0x042fe4000000185c */
[----:B------:R-:W1:Y:S01]  /*ad00*/  MUFU.EX2 R155, R155 ;  /* 0x0000009b009b7308 */ /* 0x000e620000000800 */
[----:B------:R-:W-:Y:S02]  /*ad10*/  LDSM.16.MT88.4 R24, [R188+0xd000] ;  /* 0x00d00000bc18783b */ /* 0x000fe40000004200 */
[--C-:B------:R-:W-:Y:S01]  /*ad20*/  FFMA.FTZ R153, R21, UR4, -R166.reuse ;  /* 0x0000000415997c23 */ /* 0x100fe200080108a6 */
[C---:B------:R-:W-:Y:S06]  /*ad30*/  HMMA.16816.F32 R96, R116.reuse, R122, R96 ;  /* 0x0000007a7460723c */ /* 0x040fec0000001860 */
[----:B------:R-:W-:Y:S01]  /*ad40*/  MUFU.EX2 R158, R158 ;  /* 0x0000009e009e7308 */ /* 0x000fe20000000800 */
[----:B------:R-:W3:Y:S01]  /*ad50*/  LDSM.16.MT88.4 R120, [R192+0xd000] ;  /* 0x00d00000c078783b */ /* 0x000ee20000004200 */
[C---:B------:R-:W-:Y:S03]  /*ad60*/  HMMA.16816.F32 R100, R116.reuse, R128, R100 ;  /* 0x000000807464723c */ /* 0x040fe60000001864 */
[----:B------:R-:W-:Y:S03]  /*ad70*/  FFMA.FTZ R166, R33, UR4, -R166 ;  /* 0x0000000421a67c23 */ /* 0x000fe600080108a6 */
[C---:B------:R-:W-:Y:S01]  /*ad80*/  HMMA.16816.F32 R104, R116.reuse, R130, R104 ;  /* 0x000000827468723c */ /* 0x040fe20000001868 */
[----:B------:R-:W4:Y:S01]  /*ad90*/  LDSM.16.MT88.4 R128, [R189+0xd000] ;  /* 0x00d00000bd80783b */ /* 0x000f220000004200 */
[----:B------:R-:W5:Y:S03]  /*ada0*/  MUFU.EX2 R153, R153 ;  /* 0x0000009900997308 */ /* 0x000f660000000800 */
[--C-:B------:R-:W-:Y:S01]  /*adb0*/  FFMA.FTZ R156, R22, UR4, -R164.reuse ;  /* 0x00000004169c7c23 */ /* 0x100fe200080108a4 */
[C---:B------:R-:W-:Y:S06]  /*adc0*/  HMMA.16816.F32 R108, R116.reuse, R136, R108 ;  /* 0x00000088746c723c */ /* 0x040fec000000186c */
[----:B------:R-:W3:Y:S01]  /*add0*/  MUFU.EX2 R159, R159 ;  /* 0x0000009f009f7308 */ /* 0x000ee20000000800 */
[----:B------:R-:W-:Y:S01]  /*ade0*/  FFMA.FTZ R157, R23, UR4, -R164 ;  /* 0x00000004179d7c23 */ /* 0x000fe200080108a4 */
[C---:B------:R-:W-:Y:S01]  /*adf0*/  HMMA.16816.F32 R12, R116.reuse, R138, R12 ;  /* 0x0000008a740c723c */ /* 0x040fe2000000180c */
[----:B------:R-:W4:Y:S02]  /*ae00*/  LDSM.16.MT88.4 R136, [R190+0xf000] ;  /* 0x00f00000be88783b */ /* 0x000f240000004200 */
[----:B-1----:R-:W-:Y:S03]  /*ae10*/  F2FP.F16.F32.PACK_AB R22, R155, R154 ;  /* 0x0000009a9b16723e */ /* 0x002fe600000000ff */
[C---:B--2---:R-:W-:Y:S02]  /*ae20*/  HMMA.16816.F32 R16, R116.reuse, R124, R16 ;  /* 0x0000007c7410723c */ /* 0x044fe40000001810 */
[----:B------:R-:W-:Y:S03]  /*ae30*/  MUFU.EX2 R156, R156 ;  /* 0x0000009c009c7308 */ /* 0x000fe60000000800 */
[----:B-----5:R-:W-:Y:S01]  /*ae40*/  F2FP.F16.F32.PACK_AB R20, R153, R152 ;  /* 0x000000989914723e */ /* 0x020fe200000000ff */
[----:B------:R-:W-:Y:S01]  /*ae50*/  HMMA.16816.F32 R112, R116, R126, R112 ;  /* 0x0000007e7470723c */ /* 0x000fe20000001870 */
[----:B------:R-:W1:Y:S05]  /*ae60*/  LDSM.16.MT88.4 R116, [R188+0xf000] ;  /* 0x00f00000bc74783b */ /* 0x000e6a0000004200 */
[----:B------:R-:W2:Y:S01]  /*ae70*/  MUFU.EX2 R157, R157 ;  /* 0x0000009d009d7308 */ /* 0x000ea20000000800 */
[----:B---3--:R-:W-:Y:S01]  /*ae80*/  F2FP.F16.F32.PACK_AB R23, R159, R158 ;  /* 0x0000009e9f17723e */ /* 0x008fe200000000ff */
[----:B------:R-:W-:Y:S01]  /*ae90*/  FADD.FTZ R152, R152, R169 ;  /* 0x000000a998987221 */ /* 0x000fe20000010000 */
[----:B------:R-:W-:Y:S07]  /*aea0*/  LDSM.16.MT88.4 R124, [R189+0x11000] ;  /* 0x01100000bd7c783b */ /* 0x000fee0000004200 */
[----:B------:R3:W5:Y:S01]  /*aeb0*/  MUFU.EX2 R223, R166 ;  /* 0x000000a600df7308 */ /* 0x0007620000000800 */
[----:B------:R-:W-:Y:S04]  /*aec0*/  FADD.FTZ R153, R153, R152 ;  /* 0x0000009899997221 */ /* 0x000fe80000010000 */
[----:B------:R-:W-:Y:S01]  /*aed0*/  FADD.FTZ R154, R154, R153 ;  /* 0x000000999a9a7221 */ /* 0x000fe20000010000 */
[----:B--2---:R-:W-:Y:S03]  /*aee0*/  F2FP.F16.F32.PACK_AB R21, R157, R156 ;  /* 0x0000009c9d15723e */ /* 0x004fe600000000ff */
[----:B------:R-:W-:Y:S04]  /*aef0*/  FADD.FTZ R154, R155, R154 ;  /* 0x0000009a9b9a7221 */ /* 0x000fe80000010000 */
[C---:B------:R-:W-:Y:S05]  /*af00*/  HMMA.16816.F32 R4, R20.reuse, R120, R4 ;  /* 0x000000781404723c */ /* 0x040fea0000001804 */
[--C-:B---3--:R-:W-:Y:S01]  /*af10*/  FFMA.FTZ R166, R34, UR4, -R164.reuse ;  /* 0x0000000422a67c23 */ /* 0x108fe200080108a4 */
[C---:B------:R-:W-:Y:S01]  /*af20*/  HMMA.16816.F32 R8, R20.reuse, R122, R8 ;  /* 0x0000007a1408723c */ /* 0x040fe20000001808 */
[----:B------:R-:W2:Y:S04]  /*af30*/  LDSM.16.MT88.4 R120, [R192+0x11000] ;  /* 0x01100000c078783b */ /* 0x000ea80000004200 */
[----:B------:R-:W-:Y:S01]  /*af40*/  FFMA.FTZ R164, R35, UR4, -R164 ;  /* 0x0000000423a47c23 */ /* 0x000fe200080108a4 */
[C---:B------:R-:W-:Y:S01]  /*af50*/  HMMA.16816.F32 R36, R20.reuse, R140, R36 ;  /* 0x0000008c1424723c */ /* 0x040fe20000001824 */
[----:B------:R-:W-:Y:S02]  /*af60*/  MUFU.EX2 R166, R166 ;  /* 0x000000a600a67308 */ /* 0x000fe40000000800 */
[----:B------:R-:W-:Y:S03]  /*af70*/  LDSM.16.MT88.4 R32, [R192+0xf800] ;  /* 0x00f80000c020783b */ /* 0x000fe60000004200 */
[C---:B------:R-:W-:Y:S05]  /*af80*/  HMMA.16816.F32 R40, R20.reuse, R142, R40 ;  /* 0x0000008e1428723c */ /* 0x040fea0000001828 */
[----:B------:R-:W3:Y:S01]  /*af90*/  MUFU.EX2 R227, R164 ;  /* 0x000000a400e37308 */ /* 0x000ee20000000800 */
[----:B------:R-:W-:Y:S01]  /*afa0*/  LDSM.16.MT88.4 R140, [R189+0xf800] ;  /* 0x00f80000bd8c783b */ /* 0x000fe20000004200 */
[C---:B----4-:R-:W-:Y:S06]  /*afb0*/  HMMA.16816.F32 R44, R20.reuse, R128, R44 ;  /* 0x00000080142c723c */ /* 0x050fec000000182c */
[C---:B------:R-:W-:Y:S01]  /*afc0*/  HMMA.16816.F32 R48, R20.reuse, R130, R48 ;  /* 0x000000821430723c */ /* 0x040fe20000001830 */
[----:B------:R-:W-:Y:S05]  /*afd0*/  LDSM.16.MT88.4 R128, [R188+0x11000] ;  /* 0x01100000bc80783b */ /* 0x000fea0000004200 */
[C---:B------:R-:W-:Y:S06]  /*afe0*/  HMMA.16816.F32 R52, R20.reuse, R24, R52 ;  /* 0x000000181434723c */ /* 0x040fec0000001834 */
[C---:B------:R-:W-:Y:S01]  /*aff0*/  HMMA.16816.F32 R56, R20.reuse, R26, R56 ;  /* 0x0000001a1438723c */ /* 0x040fe20000001838 */
[----:B------:R-:W4:Y:S05]  /*b000*/  LDSM.16.MT88.4 R24, [R190+0x11000] ;  /* 0x01100000be18783b */ /* 0x000f2a0000004200 */
        /* <DEDUP_REMOVED lines=12> */
[C---:B--2---:R-:W-:Y:S06]  /*b0d0*/  HMMA.16816.F32 R92, R20.reuse, R120, R92 ;  /* 0x00000078145c723c */ /* 0x044fec000000185c */
[C---:B------:R-:W-:Y:S01]  /*b0e0*/  HMMA.16816.F32 R96, R20.reuse, R122, R96 ;  /* 0x0000007a1460723c */ /* 0x040fe20000001860 */
[----:B------:R-:W2:Y:S05]  /*b0f0*/  LDSM.16.MT88.4 R120, [R189+0xd800] ;  /* 0x00d80000bd78783b */ /* 0x000eaa0000004200 */
[C---:B----4-:R-:W-:Y:S06]  /*b100*/  HMMA.16816.F32 R100, R20.reuse, R24, R100 ;  /* 0x000000181464723c */ /* 0x050fec0000001864 */
[C---:B------:R-:W-:Y:S01]  /*b110*/  HMMA.16816.F32 R104, R20.reuse, R26, R104 ;  /* 0x0000001a1468723c */ /* 0x040fe20000001868 */
[----:B------:R-:W4:Y:S05]  /*b120*/  LDSM.16.MT88.4 R24, [R188+0xd800] ;  /* 0x00d80000bc18783b */ /* 0x000f2a0000004200 */
[C---:B------:R-:W-:Y:S06]  /*b130*/  HMMA.16816.F32 R108, R20.reuse, R124, R108 ;  /* 0x0000007c146c723c */ /* 0x040fec000000186c */
[C---:B------:R-:W-:Y:S06]  /*b140*/  HMMA.16816.F32 R12, R20.reuse, R126, R12 ;  /* 0x0000007e140c723c */ /* 0x040fec000000180c */
[C---:B------:R-:W-:Y:S06]  /*b150*/  HMMA.16816.F32 R16, R20.reuse, R128, R16 ;  /* 0x000000801410723c */ /* 0x040fec0000001810 */
[----:B------:R-:W-:Y:S07]  /*b160*/  HMMA.16816.F32 R112, R20, R130, R112 ;  /* 0x000000821470723c */ /* 0x000fee0000001870 */
[C---:B------:R-:W-:Y:S01]  /*b170*/  F2FP.F16.F32.PACK_AB R20, R220.reuse, R175 ;  /* 0x000000afdc14723e */ /* 0x040fe200000000ff */
[----:B------:R-:W-:Y:S03]  /*b180*/  FADD.FTZ R175, R175, R154 ;  /* 0x0000009aafaf7221 */ /* 0x000fe60000010000 */
[----:B-----5:R-:W-:Y:S01]  /*b190*/  F2FP.F16.F32.PACK_AB R22, R223, R222 ;  /* 0x000000dedf16723e */ /* 0x020fe200000000ff */
[----:B------:R-:W-:Y:S01]  /*b1a0*/  FADD.FTZ R175, R220, R175 ;  /* 0x000000afdcaf7221 */ /* 0x000fe20000010000 */
[----:B------:R-:W-:Y:S02]  /*b1b0*/  F2FP.F16.F32.PACK_AB R21, R225, R224 ;  /* 0x000000e0e115723e */ /* 0x000fe400000000ff */
[----:B---3--:R-:W-:Y:S01]  /*b1c0*/  F2FP.F16.F32.PACK_AB R23, R227, R166 ;  /* 0x000000a6e317723e */ /* 0x008fe200000000ff */
[----:B------:R-:W-:Y:S04]  /*b1d0*/  FADD.FTZ R222, R222, R175 ;  /* 0x000000afdede7221 */ /* 0x000fe80000010000 */
[----:B------:R-:W-:Y:S02]  /*b1e0*/  FADD.FTZ R219, R223, R222 ;  /* 0x000000dedfdb7221 */ /* 0x000fe40000010000 */
[C---:B------:R-:W-:Y:S01]  /*b1f0*/  HMMA.16816.F32 R128, R20.reuse, R28, R4 ;  /* 0x0000001c1480723c */ /* 0x040fe20000001804 */
[----:B------:R-:W3:Y:S05]  /*b200*/  LDSM.16.MT88.4 R4, [R190+0x11800] ;  /* 0x01180000be04783b */ /* 0x000eea0000004200 */
[C---:B------:R-:W-:Y:S03]  /*b210*/  HMMA.16816.F32 R124, R20.reuse, R30, R8 ;  /* 0x0000001e147c723c */ /* 0x040fe60000001808 */
[----:B------:R-:W-:Y:S03]  /*b220*/  LDSM.16.MT88.4 R8, [R188+0x11800] ;  /* 0x01180000bc08783b */ /* 0x000fe60000004200 */
[C---:B-1----:R-:W-:Y:S06]  /*b230*/  HMMA.16816.F32 R36, R20.reuse, R116, R36 ;  /* 0x000000741424723c */ /* 0x042fec0000001824 */
[C---:B------:R-:W-:Y:S06]  /*b240*/  HMMA.16816.F32 R40, R20.reuse, R118, R40 ;  /* 0x000000761428723c */ /* 0x040fec0000001828 */
[C---:B--2---:R-:W-:Y:S06]  /*b250*/  HMMA.16816.F32 R44, R20.reuse, R120, R44 ;  /* 0x00000078142c723c */ /* 0x044fec000000182c */
[C---:B------:R-:W-:Y:S01]  /*b260*/  HMMA.16816.F32 R48, R20.reuse, R122, R48 ;  /* 0x0000007a1430723c */ /* 0x040fe20000001830 */
[----:B------:R-:W1:Y:S05]  /*b270*/  LDSM.16.MT88.4 R120, [R189+0x11800] ;  /* 0x01180000bd78783b */ /* 0x000e6a0000004200 */
        /* <DEDUP_REMOVED lines=13> */
[C---:B------:R-:W-:Y:S05]  /*b350*/  HMMA.16816.F32 R104, R20.reuse, R6, R104 ;  /* 0x000000061468723c */ /* 0x040fea0000001868 */
[----:B------:R-:W-:Y:S01]  /*b360*/  FADD.FTZ R5, R173, R172 ;  /* 0x000000acad057221 */ /* 0x000fe20000010000 */
[C---:B-1----:R-:W-:Y:S05]  /*b370*/  HMMA.16816.F32 R108, R20.reuse, R120, R108 ;  /* 0x00000078146c723c */ /* 0x042fea000000186c */
[----:B------:R-:W-:Y:S01]  /*b380*/  FADD.FTZ R5, R174, R5 ;  /* 0x00000005ae057221 */ /* 0x000fe20000010000 */
[C---:B------:R-:W-:Y:S05]  /*b390*/  HMMA.16816.F32 R120, R20.reuse, R122, R12 ;  /* 0x0000007a1478723c */ /* 0x040fea000000180c */
[----:B------:R-:W-:Y:S01]  /*b3a0*/  FADD.FTZ R156, R156, R5 ;  /* 0x000000059c9c7221 */ /* 0x000fe20000010000 */
[C---:B------:R-:W-:Y:S05]  /*b3b0*/  HMMA.16816.F32 R116, R20.reuse, R8, R16 ;  /* 0x000000081474723c */ /* 0x040fea0000001810 */
[----:B------:R-:W-:Y:S01]  /*b3c0*/  FADD.FTZ R157, R157, R156 ;  /* 0x0000009c9d9d7221 */ /* 0x000fe20000010000 */
[----:B------:R-:W-:Y:S05]  /*b3d0*/  HMMA.16816.F32 R112, R20, R10, R112 ;  /* 0x0000000a1470723c */ /* 0x000fea0000001870 */
[----:B------:R-:W-:Y:S06]  /*b3e0*/  FADD.FTZ R158, R158, R157 ;  /* 0x0000009d9e9e7221 */ /* 0x000fec0000010000 */
[----:B------:R-:W-:Y:S04]  /*b3f0*/  FADD.FTZ R159, R159, R158 ;  /* 0x0000009e9f9f7221 */ /* 0x000fe80000010000 */
[----:B------:R-:W-:Y:S04]  /*b400*/  FADD.FTZ R224, R224, R159 ;  /* 0x0000009fe0e07221 */ /* 0x000fe80000010000 */
[----:B------:R-:W-:Y:S04]  /*b410*/  FADD.FTZ R225, R225, R224 ;  /* 0x000000e0e1e17221 */ /* 0x000fe80000010000 */
[----:B------:R-:W-:Y:S04]  /*b420*/  FADD.FTZ R166, R166, R225 ;  /* 0x000000e1a6a67221 */ /* 0x000fe80000010000 */
[----:B------:R-:W-:Y:S01]  /*b430*/  FADD.FTZ R217, R227, R166 ;  /* 0x000000a6e3d97221 */ /* 0x000fe20000010000 */
[----:B------:R-:W-:Y:S06]  /*b440*/  @P0 BRA `(.L_x_3488) ;  /* 0xffffffc000880947 */ /* 0x000fec000383ffff */
.L_x_3484:
        /* <DEDUP_REMOVED lines=243> */
[----:B----4-:R-:W-:Y:S01]  /*c380*/  @P4 FMUL.FTZ R13, R4, 0.69314718246459960938 ;  /* 0x3f317218040d4820 */ /* 0x010fe20000410000 */
[----:B---3--:R-:W-:Y:S02]  /*c390*/  @P3 FMUL.FTZ R4, R2, 0.69314718246459960938 ;  /* 0x3f31721802043820 */ /* 0x008fe40000410000 */
[----:B------:R3:W-:Y:S02]  /*c3a0*/  STS [R19+0x4000], R120 ;  /* 0x0040007813007388 */ /* 0x0007e40000000800 */
[----:B-1----:R-:W-:-:S02]  /*c3b0*/  @P3 FFMA.FTZ R11, R3, R12, R4 ;  /* 0x0000000c030b3223 */ /* 0x002fc40000010004 */
[----:B------:R3:W-:Y:S04]  /*c3c0*/  STS [R19+0x4400], R122 ;  /* 0x0044007a13007388 */ /* 0x0007e80000000800 */
[----:B------:R3:W-:Y:S04]  /*c3d0*/  STS [R21+0x4000], R116 ;  /* 0x0040007415007388 */ /* 0x0007e80000000800 */
[----:B------:R3:W-:Y:S01]  /*c3e0*/  STS [R21+0x4400], R118 ;  /* 0x0044007615007388 */ /* 0x0007e20000000800 */
[----:B--2---:R-:W-:Y:S01]  /*c3f0*/  MOV R9, 0x7f800000 ;  /* 0x7f80000000097802 */ /* 0x004fe20000000f00 */
[----:B------:R-:W-:-:S02]  /*c400*/  @P4 FFMA.FTZ R9, R132, R25, R13 ;  /* 0x0000001984094223 */ /* 0x000fc4000001000d */
[----:B------:R3:W-:Y:S04]  /*c410*/  STS [R23+0x4000], R5 ;  /* 0x0040000517007388 */ /* 0x0007e80000000800 */
[----:B------:R3:W-:Y:S01]  /*c420*/  STS [R23+0x4400], R6 ;  /* 0x0044000617007388 */ /* 0x0007e20000000800 */
[----:B------:R-:W-:Y:S05]  /*c430*/  @!P0 BRA `(.L_x_3489) ;  /* 0x0000000000248947 */ /* 0x000fea0003800000 */
[----:B------:R-:W1:Y:S01]  /*c440*/  S2R R18, SR_CTAID.Y ;  /* 0x0000000000127919 */ /* 0x000e620000002600 */
[----:B------:R-:W1:Y:S01]  /*c450*/  LDC R3, c[0x0][0x2c4] ;  /* 0x0000b100ff037b82 */ /* 0x000e620000000800 */
[----:B------:R-:W-:-:S07]  /*c460*/  ISETP.NE.AND P0, PT, R206, -0x1, PT ;  /* 0xffffffffce00780c */ /* 0x000fce0003f05270 */
[----:B------:R-:W2:Y:S08]  /*c470*/  S2UR UR6, SR_CTAID.Z ;  /* 0x00000000000679c3 */ /* 0x000eb00000002700 */
[----:B---3--:R-:W2:Y:S01]  /*c480*/  LDC R5, c[0x0][0x2e4] ;  /* 0x0000b900ff057b82 */ /* 0x008ea20000000800 */
[----:B-1----:R-:W-:-:S05]  /*c490*/  IMAD R3, R18, R3, RZ ;  /* 0x0000000312037224 */ /* 0x002fca00078e02ff */
[----:B------:R-:W-:-:S05]  /*c4a0*/  SEL R2, R3, R206, !P0 ;  /* 0x000000ce03027207 */ /* 0x000fca0004000000 */
[----:B--2---:R-:W-:Y:S01]  /*c4b0*/  IMAD R5, R5, UR6, R2 ;  /* 0x0000000605057c24 */ /* 0x004fe2000f8e0202 */
[----:B------:R-:W-:Y:S06]  /*c4c0*/  BRA `(.L_x_3490) ;  /* 0x0000000000187947 */ /* 0x000fec0003800000 */
.L_x_3489:
[----:B------:R-:W1:Y:S01]  /*c4d0*/  S2R R18, SR_CTAID.Y ;  /* 0x0000000000127919 */ /* 0x000e620000002600 */
[----:B------:R-:W1:Y:S08]  /*c4e0*/  S2UR UR6, SR_CTAID.Z ;  /* 0x00000000000679c3 */ /* 0x000e700000002700 */
[----:B------:R-:W1:Y:S08]  /*c4f0*/  LDC R3, c[0x0][0x270] ;  /* 0x00009c00ff037b82 */ /* 0x000e700000000800 */
[----:B---3--:R-:W2:Y:S01]  /*c500*/  LDC R5, c[0x0][0x2c4] ;  /* 0x0000b100ff057b82 */ /* 0x008ea20000000800 */
[----:B-1----:R-:W-:-:S04]  /*c510*/  IMAD R2, R18, R3, UR6 ;  /* 0x0000000612027e24 */ /* 0x002fc8000f8e0203 */
[----:B--2---:R-:W-:-:S07]  /*c520*/  IMAD R5, R2, R5, RZ ;  /* 0x0000000502057224 */ /* 0x004fce00078e02ff */
.L_x_3490:
[----:B------:R-:W1:Y:S01]  /*c530*/  S2R R17, SR_TID.X ;  /* 0x0000000000117919 */ /* 0x000e620000002100 */
[----:B------:R-:W-:Y:S01]  /*c540*/  LOP3.LUT R15, R10, 0xffffffe0, RZ, 0xc0, !PT ;  /* 0xffffffe00a0f7812 */ /* 0x000fe200078ec0ff */
[----:B------:R-:W2:Y:S01]  /*c550*/  LDC.64 R2, c[0x0][0x290] ;  /* 0x0000a400ff027b82 */ /* 0x000ea20000000a00 */
[----:B------:R-:W-:Y:S01]  /*c560*/  SHF.R.S32.HI R13, RZ, 0x1f, R8 ;  /* 0x0000001fff0d7819 */ /* 0x000fe20000011408 */
[----:B------:R-:W-:Y:S02]  /*c570*/  BSSY B0, `(.L_x_3491) ;  /* 0x000001d000007945 */ /* 0x000fe40003800000 */
[----:B------:R-:W-:Y:S01]  /*c580*/  IMAD.IADD R6, R0, 0x1, -R15 ;  /* 0x0000000100067824 */ /* 0x000fe200078e0a0f */
[----:B------:R-:W-:-:S03]  /*c590*/  LEA.HI R10, R13, R8, RZ, 0x2 ;  /* 0x000000080d0a7211 */ /* 0x000fc600078f10ff */
[----:B------:R-:W-:Y:S01]  /*c5a0*/  BAR.SYNC.DEFER_BLOCKING 0x0 ;  /* 0x0000000000007b1d */ /* 0x000fe20000010000 */
        /* <DEDUP_REMOVED lines=11> */
[----:B--2---:R-:W-:Y:S06]  /*c660*/  @P0 BRA `(.L_x_3492) ;  /* 0x0000000000340947 */ /* 0x004fec0003800000 */
[----:B------:R-:W1:Y:S01]  /*c670*/  S2R R6, SR_CTAID.X ;  /* 0x0000000000067919 */ /* 0x000e620000002500 */
[----:B------:R-:W-:Y:S01]  /*c680*/  ISETP.GE.AND P2, PT, R4, R199, PT ;  /* 0x000000c70400720c */ /* 0x000fe20003f46270 */
[----:B------:R-:W-:Y:S01]  /*c690*/  ULDC.64 UR4, c[0x0][0x2b0] ;  /* 0x0000ac0000047ab9 */ /* 0x000fe20000000a00 */
[----:B-1----:R-:W-:Y:S02]  /*c6a0*/  IMAD R5, R6, 0x40, R5 ;  /* 0x0000004006057824 */ /* 0x002fe400078e0205 */
[----:B------:R-:W-:-:S03]  /*c6b0*/  VIADD R6, R4, 0x8 ;  /* 0x0000000804067836 */ /* 0x000fc60000000000 */
[----:B------:R-:W-:Y:S02]  /*c6c0*/  SHF.R.S32.HI R13, RZ, 0x1f, R5 ;  /* 0x0000001fff0d7819 */ /* 0x000fe40000011405 */
[----:B------:R-:W-:Y:S02]  /*c6d0*/  IADD3 R5, P0, R4, R5, RZ ;  /* 0x0000000504057210 */ /* 0x000fe40007f1e0ff */
[----:B------:R-:W-:Y:S02]  /*c6e0*/  ISETP.GE.AND P1, PT, R6, R199, PT ;  /* 0x000000c70600720c */ /* 0x000fe40003f26270 */
[----:B------:R-:W-:Y:S02]  /*c6f0*/  LEA.HI.X.SX32 R4, R4, R13, 0x1, P0 ;  /* 0x0000000d04047211 */ /* 0x000fe400000f0eff */
[----:B------:R-:W-:-:S04]  /*c700*/  LEA R12, P0, R5, UR4, 0x2 ;  /* 0x00000004050c7c11 */ /* 0x000fc8000f8010ff */
[----:B------:R-:W-:-:S05]  /*c710*/  LEA.HI.X R13, R5, UR5, R4, 0x2, P0 ;  /* 0x00000005050d7c11 */ /* 0x000fca00080f1404 */
[----:B------:R1:W-:Y:S04]  /*c720*/  @!P2 STG.E desc[UR12][R12.64], R9 ;  /* 0x000000090c00a986 */ /* 0x0003e8000c10190c */
[----:B------:R1:W-:Y:S02]  /*c730*/  @!P1 STG.E desc[UR12][R12.64+0x20], R11 ;  /* 0x0000200b0c009986 */ /* 0x0003e4000c10190c */
.L_x_3492:
[----:B------:R-:W-:Y:S05]  /*c740*/  BSYNC B0 ;  /* 0x0000000000007941 */ /* 0x000fea0003800000 */
.L_x_3491:
[----:B------:R-:W2:Y:S01]  /*c750*/  S2UR UR5, SR_CTAID.X ;  /* 0x00000000000579c3 */ /* 0x000ea20000002500 */
[----:B-1----:R-:W-:Y:S01]  /*c760*/  SHF.R.S32.HI R9, RZ, 0x1f, R18 ;  /* 0x0000001fff097819 */ /* 0x002fe20000011412 */
[----:B------:R1:W3:Y:S01]  /*c770*/  LDS.128 R12, [R204+0x1800] ;  /* 0x00180000cc0c7984 */ /* 0x0002e20000000c00 */
[----:B------:R-:W-:Y:S01]  /*c780*/  LEA.HI R0, R7, R0, RZ, 0x3 ;  /* 0x0000000007007211 */ /* 0x000fe200078f18ff */
[----:B------:R-:W-:Y:S01]  /*c790*/  BSSY B0, `(.L_x_3493) ;  /* 0x0000038000007945 */ /* 0x000fe20003800000 */
[----:B------:R-:W-:Y:S01]  /*c7a0*/  ISETP.NE.AND P0, PT, R206, -0x1, PT ;  /* 0xffffffffce00780c */ /* 0x000fe20003f05270 */
[-C--:B------:R-:W-:Y:S01]  /*c7b0*/  IMAD R6, R9, R2.reuse, RZ ;  /* 0x0000000209067224 */ /* 0x080fe200078e02ff */
[----:B------:R-:W-:Y:S01]  /*c7c0*/  SHF.R.S32.HI R209, RZ, 0x1f, R208 ;  /* 0x0000001fffd17819 */ /* 0x000fe200000114d0 */
[----:B------:R-:W4:Y:S01]  /*c7d0*/  LDC.64 R4, c[0x0][0x298] ;  /* 0x0000a600ff047b82 */ /* 0x000f220000000a00 */
[----:B------:R-:W-:Y:S01]  /*c7e0*/  SHF.R.S32.HI R0, RZ, 0x3, R0 ;  /* 0x00000003ff007819 */ /* 0x000fe20000011400 */
[C---:B------:R-:W-:Y:S01]  /*c7f0*/  IMAD R3, R18.reuse, R3, R6 ;  /* 0x0000000312037224 */ /* 0x040fe200078e0206 */
[----:B------:R1:W1:Y:S01]  /*c800*/  LDS.128 R8, [R204+0x3800] ;  /* 0x00380000cc087984 */ /* 0x0002620000000c00 */
[----:B------:R-:W-:-:S04]  /*c810*/  IMAD.WIDE.U32 R18, R18, R2, RZ ;  /* 0x0000000212127225 */ /* 0x000fc800078e00ff */
[----:B------:R-:W5:Y:S01]  /*c820*/  LDC.64 R6, c[0x0][0x2a0] ;  /* 0x0000a800ff067b82 */ /* 0x000f620000000a00 */
[----:B------:R-:W-:-:S05]  /*c830*/  VIADD R2, R0, 0x10 ;  /* 0x0000001000027836 */ /* 0x000fca0000000000 */
[----:B------:R-:W-:Y:S01]  /*c840*/  ISETP.GE.AND P2, PT, R2, R199, PT ;  /* 0x000000c70200720c */ /* 0x000fe20003f46270 */
[----:B--2---:R-:W-:Y:S01]  /*c850*/  USHF.L.U32 UR5, UR5, 0x6, URZ ;  /* 0x0000000605057899 */ /* 0x004fe2000800063f */
[----:B------:R-:W-:-:S03]  /*c860*/  IADD3 R2, R0, 0x30, RZ ;  /* 0x0000003000027810 */ /* 0x000fc60007ffe0ff */
[----:B------:R-:W-:Y:S02]  /*c870*/  USHF.R.S32.HI UR4, URZ, 0x1f, UR5 ;  /* 0x0000001f3f047899 */ /* 0x000fe40008011405 */
[----:B------:R-:W-:Y:S02]  /*c880*/  VIADD R205, R205, -UR5 ;  /* 0x80000005cdcd7c36 */ /* 0x000fe40008000000 */
[----:B----4-:R-:W-:-:S03]  /*c890*/  IMAD.WIDE.U32 R24, R206, R4, RZ ;  /* 0x00000004ce187225 */ /* 0x010fc600078e00ff */
[----:B------:R-:W-:Y:S01]  /*c8a0*/  ISETP.GE.AND P3, PT, R0, R205, PT ;  /* 0x000000cd0000720c */ /* 0x000fe20003f66270 */
[C---:B------:R-:W-:Y:S01]  /*c8b0*/  IMAD R20, R4.reuse, UR4, RZ ;  /* 0x0000000404147c24 */ /* 0x040fe2000f8e02ff */
[----:B------:R-:W-:Y:S01]  /*c8c0*/  USHF.R.S32.HI UR4, URZ, 0x1f, UR6 ;  /* 0x0000001f3f047899 */ /* 0x000fe20008011406 */
[----:B------:R-:W-:Y:S01]  /*c8d0*/  IMAD.WIDE.U32 R22, R4, UR5, R208 ;  /* 0x0000000504167c25 */ /* 0x000fe2000f8e00d0 */
[----:B------:R-:W-:-:S03]  /*c8e0*/  SEL R18, R18, R24, !P0 ;  /* 0x0000001812127207 */ /* 0x000fc60004000000 */
[----:B------:R-:W-:Y:S02]  /*c8f0*/  IMAD R206, R206, R5, R25 ;  /* 0x00000005cece7224 */ /* 0x000fe400078e0219 */
[----:B------:R-:W-:Y:S01]  /*c900*/  @!P0 IMAD.IADD R206, R19, 0x1, R3 ;  /* 0x0000000113ce8824 */ /* 0x000fe200078e0203 */
[----:B------:R-:W-:Y:S01]  /*c910*/  IADD3 R28, P0, R18, R22, RZ ;  /* 0x00000016121c7210 */ /* 0x000fe20007f1e0ff */
[----:B------:R-:W-:Y:S01]  /*c920*/  IMAD R19, R5, UR5, R20 ;  /* 0x0000000505137c24 */ /* 0x000fe2000f8e0214 */
[----:B------:R-:W-:Y:S01]  /*c930*/  LEA.HI R3, R16, R17, RZ, 0x3 ;  /* 0x0000001110037211 */ /* 0x000fe200078f18ff */
[----:B------:R-:W-:Y:S01]  /*c940*/  VIADD R16, R0, 0x20 ;  /* 0x0000002000107836 */ /* 0x000fe20000000000 */
[----:B------:R2:W4:Y:S01]  /*c950*/  LDS.128 R24, [R204] ;  /* 0x00000000cc187984 */ /* 0x0005220000000c00 */
[----:B-----5:R-:W-:Y:S01]  /*c960*/  IMAD R18, R6, UR4, RZ ;  /* 0x0000000406127c24 */ /* 0x020fe2000f8e02ff */
[----:B------:R-:W-:Y:S02]  /*c970*/  IADD3.X R29, R206, R23, R19, P0, !PT ;  /* 0x00000017ce1d7210 */ /* 0x000fe400007fe413 */
[----:B------:R-:W-:Y:S01]  /*c980*/  ISETP.GE.AND P1, PT, R16, R199, PT ;  /* 0x000000c71000720c */ /* 0x000fe20003f26270 */
[----:B------:R-:W-:Y:S01]  /*c990*/  IMAD R7, R7, UR6, R18 ;  /* 0x0000000607077c24 */ /* 0x000fe2000f8e0212 */
[----:B------:R2:W1:Y:S01]  /*c9a0*/  LDS.128 R20, [R204+0x2000] ;  /* 0x00200000cc147984 */ /* 0x0004620000000c00 */
[----:B------:R-:W-:Y:S01]  /*c9b0*/  IMAD.WIDE.U32 R28, R6, UR6, R28 ;  /* 0x00000006061c7c25 */ /* 0x000fe2000f8e001c */
[----:B------:R-:W-:-:S02]  /*c9c0*/  SHF.R.S32.HI R3, RZ, 0x3, R3 ;  /* 0x00000003ff037819 */ /* 0x000fc40000011403 */
[----:B------:R2:W1:Y:S01]  /*c9d0*/  LDS.128 R16, [R204+0x4000] ;  /* 0x00400000cc107984 */ /* 0x0004620000000c00 */
[----:B------:R-:W-:Y:S02]  /*c9e0*/  ISETP.GE.AND P0, PT, R2, R199, PT ;  /* 0x000000c70200720c */ /* 0x000fe40003f06270 */
[----:B------:R-:W-:Y:S02]  /*c9f0*/  SHF.R.S32.HI R3, RZ, 0x1f, R3 ;  /* 0x0000001fff037819 */ /* 0x000fe40000011403 */
[----:B------:R-:W-:Y:S01]  /*ca00*/  IADD3 R33, R7, R29, RZ ;  /* 0x0000001d07217210 */ /* 0x000fe20007ffe0ff */
[----:B---3--:R-:W-:Y:S08]  /*ca10*/  @P3 BRA `(.L_x_3494) ;  /* 0x00000000003c3947 */ /* 0x008ff00003800000 */
        /* <DEDUP_REMOVED lines=15> */
.L_x_3494:
[----:B------:R-:W-:Y:S05]  /*cb10*/  BSYNC B0 ;  /* 0x0000000000007941 */ /* 0x000fea0003800000 */
.L_x_3493:
[----:B---34-:R3:W4:Y:S01]  /*cb20*/  LDS.128 R24, [R204+0x800] ;  /* 0x00080000cc187984 */ /* 0x0187220000000c00 */
[----:B------:R-:W-:Y:S03]  /*cb30*/  BSSY B0, `(.L_x_3495) ;  /* 0x0000016000007945 */ /* 0x000fe60003800000 */
[----:B-1----:R3:W1:Y:S04]  /*cb40*/  LDS.128 R20, [R204+0x2800] ;  /* 0x00280000cc147984 */ /* 0x0026680000000c00 */
        /* <DEDUP_REMOVED lines=18> */
[----:B-1----:R4:W-:Y:S04]  /*cc70*/  @!P3 STG.E.128 desc[UR12][R6.64+0x80], R20 ;  /* 0x000080140600b986 */ /* 0x0029e8000c101d0c */
[----:B------:R4:W-:Y:S02]  /*cc80*/  @!P2 STG.E.128 desc[UR12][R6.64+0x100], R16 ;  /* 0x000100100600a986 */ /* 0x0009e4000c101d0c */
.L_x_3496:
[----:B------:R-:W-:Y:S05]  /*cc90*/  BSYNC B0 ;  /* 0x0000000000007941 */ /* 0x000fea0003800000 */
.L_x_3495:
[----:B----4-:R4:W2:Y:S01]  /*cca0*/  LDS.128 R24, [R204+0x1000] ;  /* 0x00100000cc187984 */ /* 0x0108a20000000c00 */
        /* <DEDUP_REMOVED lines=20> */
[----:B-1----:R2:W-:Y:S04]  /*cdf0*/  @!P2 STG.E.128 desc[UR12][R6.64+0x80], R20 ;  /* 0x000080140600a986 */ /* 0x0025e8000c101d0c */
[----:B------:R2:W-:Y:S02]  /*ce00*/  @!P1 STG.E.128 desc[UR12][R6.64+0x100], R16 ;  /* 0x0001001006009986 */ /* 0x0005e4000c101d0c */
.L_x_3498:
[----:B------:R-:W-:Y:S05]  /*ce10*/  BSYNC B0 ;  /* 0x0000000000007941 */ /* 0x000fea0003800000 */
.L_x_3497:
[----:B--234-:R-:W2:Y:S01]  /*ce20*/  LDS.128 R204, [R204+0x5800] ;  /* 0x00580000cccc7984 */ /* 0x01cea20000000c00 */
        /* <DEDUP_REMOVED lines=21> */
.L_x_3499:
        /* <DEDUP_REMOVED lines=16> */
.L_x_7466:


//--------------------- .text._ZN5flash24flash_fwd_splitkv_kernelI23Flash_fwd_kernel_traitsILi192ELi64ELi64ELi4ELb0ELb0EN7cutlass6half_tE19Flash_kernel_traitsILi192ELi64ELi64ELi4ES3_EELb0ELb0ELb1ELb0ELb0ELb1ELb0ELb0EEEvNS_16Flash_fwd_paramsE --------------------------
	.section	.text._ZN5flash24flash_fwd_splitkv_kernelI23Flash_fwd_kernel_traitsILi192ELi64ELi64ELi4ELb0ELb0EN7cutlass6half_tE19Flash_kernel_traitsILi192ELi64ELi64ELi4ES3_EELb0ELb0ELb1ELb0ELb0ELb1ELb0ELb0EEEvNS_16Flash_fwd_paramsE,"ax",@progbits
	.align	128
        .global         _ZN5flash24flash_fwd_splitkv_kernelI23Flash_fwd_kernel_traitsILi192ELi64ELi64ELi4ELb0ELb0EN7cutlass6half_tE19Flash_kernel_traitsILi192ELi64ELi64ELi4ES3_EELb0ELb0ELb1ELb0ELb0ELb1ELb0ELb0EEEvNS_16Flash_fwd_paramsE
        .type           _ZN5flash24flash_fwd_splitkv_kernelI23Flash_fwd_kernel_traitsILi192ELi64ELi64ELi4ELb0ELb0EN7cutlass6half_tE19Flash_kernel_traitsILi192ELi64ELi64ELi4ES3_EELb0ELb0ELb1ELb0ELb0ELb1ELb0ELb0EEEvNS_16Flash_fwd_paramsE,@function
        .size           _ZN5flash24flash_fwd_splitkv_kernelI23Flash_fwd_kernel_traitsILi192ELi64ELi64ELi4ELb0ELb0EN7cutlass6half_tE19Flash_kernel_traitsILi192ELi64ELi64ELi4ES3_EELb0ELb0ELb1ELb0ELb0ELb1ELb0ELb0EEEvNS_16Flash_fwd_paramsE,(.L_x_7467 - _ZN5flash24flash_fwd_splitkv_kernelI23Flash_fwd_kernel_traitsILi192ELi64ELi64ELi4ELb0ELb0EN7cutlass6half_tE19Flash_kernel_traitsILi192ELi64ELi64ELi4ES3_EELb0ELb0ELb1ELb0ELb0ELb1ELb0ELb0EEEvNS_16Flash_fwd_paramsE)
        .other          _ZN5flash24flash_fwd_splitkv_kernelI23Flash_fwd_kernel_traitsILi192ELi64ELi64ELi4ELb0ELb0EN7cutlass6half_tE19Flash_kernel_traitsILi192ELi64ELi64ELi4ES3_EELb0ELb0ELb1ELb0ELb0ELb1ELb0ELb0EEEvNS_16Flash_fwd_paramsE,@"STO_CUDA_ENTRY STV_DEFAULT"
_ZN5flash24flash_fwd_splitkv_kernelI23Flash_fwd_kernel_traitsILi192ELi64ELi64ELi4ELb0ELb0EN7cutlass6half_tE19Flash_kernel_traitsILi192ELi64ELi64ELi4ES3_EELb0ELb0ELb1ELb0ELb0ELb1ELb0ELb0EEEvNS_16Flash_fwd_paramsE:
.text._ZN5flash24flash_fwd_splitkv_kernelI23Flash_fwd_kernel_traitsILi192ELi64ELi64ELi4ELb0ELb0EN7cutlass6half_tE19Flash_kernel_traitsILi192ELi64ELi64ELi4ES3_EELb0ELb0ELb1ELb0ELb0ELb1ELb0ELb0EEEvNS_16Flash_fwd_paramsE:
        /* <DEDUP_REMOVED lines=39> */
.L_x_3500:
[----:B------:R-:W1:Y:S02]  /*0270*/  LDC R4, c[0x0][0x2c8] ;  /* 0x0000b200ff047b82 */ /* 0x000e640000000800 */
.L_x_3501:
        /* <DEDUP_REMOVED lines=90> */
.L_x_3504:
[----:B------:R-:W-:Y:S05]  /*0820*/  BSYNC B0 ;  /* 0x0000000000007941 */ /* 0x000fea0003800000 */
.L_x_3503:
        /* <DEDUP_REMOVED lines=21> */
.L_x_3506:
[----:B------:R-:W-:Y:S05]  /*0980*/  BSYNC B0 ;  /* 0x0000000000007941 */ /* 0x000fea0003800000 */
.L_x_3505:
        /* <DEDUP_REMOVED lines=22> */
.L_x_3508:
[----:B------:R-:W-:Y:S05]  /*0af0*/  BSYNC B0 ;  /* 0x0000000000007941 */ /* 0x000fea0003800000 */
.L_x_3507:
        /* <DEDUP_REMOVED lines=22> */
.L_x_3510:
[----:B------:R-:W-:Y:S05]  /*0c60*/  BSYNC B0 ;  /* 0x0000000000007941 */ /* 0x000fea0003800000 */
.L_x_3509:
        /* <DEDUP_REMOVED lines=15> */
.L_x_3502:
        /* <DEDUP_REMOVED lines=29> */
.L_x_3511:
        /* <DEDUP_REMOVED lines=82> */
.L_x_3512:
        /* <DEDUP_REMOVED lines=49> */
.L_x_3514:
        /* <DEDUP_REMOVED lines=30> */
.L_x_3513:
        /* <DEDUP_REMOVED lines=111> */
.L_x_3516:
[----:B------:R-:W-:Y:S05]  /*2030*/  BSYNC B0 ;  /* 0x0000000000007941 */ /* 0x000fea0003800000 */
.L_x_3515:
        /* <DEDUP_REMOVED lines=46> */
.L_x_3518:
[----:B------:R-:W-:Y:S05]  /*2320*/  BSYNC B0 ;  /* 0x0000000000007941 */ /* 0x000fea0003800000 */
.L_x_3517:
        /* <DEDUP_REMOVED lines=44> */
.L_x_3520:
[----:B------:R-:W-:Y:S05]  /*25f0*/  BSYNC B0 ;  /* 0x0000000000007941 */ /* 0x000fea0003800000 */
.L_x_3519:
        /* <DEDUP_REMOVED lines=39> */
.L_x_3522:
[----:B------:R-:W-:Y:S05]  /*2870*/  BSYNC B0 ;  /* 0x0000000000007941 */ /* 0x000fea0003800000 */
.L_x_3521:
        /* <DEDUP_REMOVED lines=39> */
.L_x_3524:
[----:B------:R-:W-:Y:S05]  /*2af0*/  BSYNC B0 ;  /* 0x0000000000007941 */ /* 0x000fea0003800000 */
.L_x_3523:
        /* <DEDUP_REMOVED lines=33> */
.L_x_3526:
[----:B------:R-:W-:Y:S05]  /*2d10*/  BSYNC B0 ;  /* 0x0000000000007941 */ /* 0x000fea0003800000 */
.L_x_3525:
        /* <DEDUP_REMOVED lines=37> */
.L_x_3528:
[----:B------:R-:W-:Y:S05]  /*2f70*/  BSYNC B0 ;  /* 0x0000000000007941 */ /* 0x000fea0003800000 */
.L_x_3527:
        /* <DEDUP_REMOVED lines=42> */
.L_x_3530:
[----:B------:R-:W-:Y:S05]  /*3220*/  BSYNC B0 ;  /* 0x0000000000007941 */ /* 0x000fea0003800000 */
.L_x_3529:
        /* <DEDUP_REMOVED lines=66> */
.L_x_3532:
[----:B------:R-:W-:Y:S05]  /*3650*/  BSYNC B0 ;  /* 0x0000000000007941 */ /* 0x000fea0003800000 */
.L_x_3531:
        /* <DEDUP_REMOVED lines=36> */
.L_x_3534:
[----:B------:R-:W-:Y:S05]  /*38a0*/  BSYNC B0 ;  /* 0x0000000000007941 */ /* 0x000fea0003800000 */
.L_x_3533:
        /* <DEDUP_REMOVED lines=37> */
.L_x_3536:
[----:B------:R-:W-:Y:S05]  /*3b00*/  BSYNC B0 ;  /* 0x0000000000007941 */ /* 0x000fea0003800000 */
.L_x_3535:
        /* <DEDUP_REMOVED lines=40> */
.L_x_3538:
[----:B------:R-:W-:Y:S05]  /*3d90*/  BSYNC B0 ;  /* 0x0000000000007941 */ /* 0x000fea0003800000 */
.L_x_3537:
[----:B------:R-:W-:Y:S01]  /*3da0*/  LDSM.16.M88.4 R64, [R206] ;  /* 0x00000000ce40783b */ /* 0x000fe20000000200 */
[----:B------:R-:W-:Y:S01]  /*3db0*/  R2P PR, R2, 0x6 ;  /* 0x0000000602007804 */ /* 0x000fe20000000000 */
[C---:B------:R-:W-:Y:S02]  /*3dc0*/  VIADD R2, R205.reuse, 0x6000 ;  /* 0x00006000cd027836 */ /* 0x040fe40000000000 */
[----:B--2--5:R-:W-:Y:S01]  /*3dd0*/  FMUL.FTZ R6, R6, R85 ;  /* 0x0000005506067220 */ /* 0x024fe20000410000 */
[----:B------:R-:W2:Y:S01]  /*3de0*/  LDSM.16.M88.4 R16, [R205+0x6000] ;  /* 0x00600000cd10783b */ /* 0x000ea20000000200 */
[----:B------:R-:W-:Y:S01]  /*3df0*/  VIADD R203, R205, 0x6020 ;  /* 0x00006020cdcb7836 */ /* 0x000fe20000000000 */
[----:B------:R-:W-:Y:S01]  /*3e00*/  ULDC UR6, c[0x0][0x39c] ;  /* 0x0000e70000067ab9 */ /* 0x000fe20000000800 */
[--C-:B------:R-:W-:Y:S01]  /*3e10*/  IMAD R204, R7, 0x2, R206.reuse ;  /* 0x0000000207cc7824 */ /* 0x100fe200078e02ce */
[----:B-1----:R-:W1:Y:S01]  /*3e20*/  LDSM.16.M88.4 R8, [R205+0x6800] ;  /* 0x00680000cd08783b */ /* 0x002e620000000200 */
[----:B------:R-:W-:Y:S01]  /*3e30*/  IMAD R202, R5, 0x2, R206 ;  /* 0x0000000205ca7824 */ /* 0x000fe200078e02ce */
[----:B------:R-:W-:-:S02]  /*3e40*/  R2UR UR5, R6 ;  /* 0x00000000060572ca */ /* 0x000fc400000e0000 */
[----:B------:R-:W3:Y:S01]  /*3e50*/  LDSM.16.M88.4 R72, [R205+0x7000] ;  /* 0x00700000cd48783b */ /* 0x000ee20000000200 */
[----:B------:R-:W-:Y:S01]  /*3e60*/  LEA R201, R5, R204, 0x1 ;  /* 0x000000cc05c97211 */ /* 0x000fe200078e08ff */
[----:B------:R-:W-:Y:S02]  /*3e70*/  @P1 VIADD R203, R2, 0xffffffe0 ;  /* 0xffffffe002cb1836 */ /* 0x000fe40000000000 */
[----:B------:R-:W4:Y:S01]  /*3e80*/  LDSM.16.M88.4 R28, [R205+0x7800] ;  /* 0x00780000cd1c783b */ /* 0x000f220000000200 */
[----:B------:R-:W-:Y:S02]  /*3e90*/  IMAD.MOV.U32 R2, RZ, RZ, 0x40 ;  /* 0x00000040ff027424 */ /* 0x000fe400078e00ff */
[C---:B------:R-:W-:Y:S01]  /*3ea0*/  IADD3 R195, R203.reuse, 0x800, RZ ;  /* 0x00000800cbc37810 */ /* 0x040fe20007ffe0ff */
[----:B------:R-:W-:Y:S01]  /*3eb0*/  LDSM.16.M88.4 R44, [R204] ;  /* 0x00000000cc2c783b */ /* 0x000fe20000000200 */
[C---:B------:R-:W-:Y:S01]  /*3ec0*/  VIADD R194, R203.reuse, 0x1000 ;  /* 0x00001000cbc27836 */ /* 0x040fe20000000000 */
[----:B------:R-:W-:Y:S01]  /*3ed0*/  SEL R2, R2, 0xffffffc0, !P2 ;  /* 0xffffffc002027807 */ /* 0x000fe20005000000 */
[C---:B------:R-:W-:Y:S01]  /*3ee0*/  VIADD R193, R203.reuse, 0x1800 ;  /* 0x00001800cbc17836 */ /* 0x040fe20000000000 */
[----:B------:R-:W4:Y:S01]  /*3ef0*/  LDSM.16.M88.4 R24, [R203] ;  /* 0x00000000cb18783b */ /* 0x000f220000000200 */
[C---:B------:R-:W-:Y:S01]  /*3f00*/  VIADD R191, R203.reuse, 0x2000 ;  /* 0x00002000cbbf7836 */ /* 0x040fe20000000000 */
[----:B------:R-:W-:Y:S01]  /*3f10*/  IADD3 R188, R203, 0x3800, RZ ;  /* 0x00003800cbbc7810 */ /* 0x000fe20007ffe0ff */
[----:B------:R-:W-:Y:S01]  /*3f20*/  IMAD.IADD R199, R205, 0x1, R2 ;  /* 0x00000001cdc77824 */ /* 0x000fe200078e0202 */
[----:B------:R-:W4:Y:S01]  /*3f30*/  LDSM.16.M88.4 R56, [R203+0x800] ;  /* 0x00080000cb38783b */ /* 0x000f220000000200 */
[----:B------:R-:W-:Y:S01]  /*3f40*/  IMAD.IADD R192, R2, 0x1, R203 ;  /* 0x0000000102c07824 */ /* 0x000fe200078e02cb */
[----:B------:R-:W-:Y:S01]  /*3f50*/  LOP3.LUT R2, R82, 0xffffffe0, RZ, 0xc0, !PT ;  /* 0xffffffe052027812 */ /* 0x000fe200078ec0ff */
[C---:B------:R-:W-:Y:S01]  /*3f60*/  VIADD R190, R203.reuse, 0x2800 ;  /* 0x00002800cbbe7836 */ /* 0x040fe20000000000 */
[----:B------:R-:W4:Y:S01]  /*3f70*/  LDSM.16.M88.4 R52, [R203+0x1000] ;  /* 0x00100000cb34783b */ /* 0x000f220000000200 */
[----:B------:R-:W-:-:S02]  /*3f80*/  VIADD R189, R203, 0x3000 ;  /* 0x00003000cbbd7836 */ /* 0x000fc40000000000 */
[----:B------:R-:W-:Y:S01]  /*3f90*/  IMAD.IADD R2, R135, 0x1, -R2 ;  /* 0x0000000187027824 */ /* 0x000fe200078e0a02 */
[----:B------:R-:W4:Y:S01]  /*3fa0*/  LDSM.16.M88.4 R48, [R203+0x1800] ;  /* 0x00180000cb30783b */ /* 0x000f220000000200 */
[C---:B------:R-:W-:Y:S02]  /*3fb0*/  VIADD R187, R203.reuse, 0x4000 ;  /* 0x00004000cbbb7836 */ /* 0x040fe40000000000 */
[C---:B------:R-:W-:Y:S01]  /*3fc0*/  VIADD R186, R203.reuse, 0x4800 ;  /* 0x00004800cbba7836 */ /* 0x040fe20000000000 */
[----:B------:R-:W-:Y:S01]  /*3fd0*/  LDSM.16.M88.4 R40, [R202] ;  /* 0x00000000ca28783b */ /* 0x000fe20000000200 */
[C---:B------:R-:W-:Y:S02]  /*3fe0*/  VIADD R185, R203.reuse, 0x5000 ;  /* 0x00005000cbb97836 */ /* 0x040fe40000000000 */
[----:B------:R-:W-:Y:S01]  /*3ff0*/  VIADD R184, R203, 0x5800 ;  /* 0x00005800cbb87836 */ /* 0x000fe20000000000 */
[C---:B--2---:R-:W-:Y:S01]  /*4000*/  HMMA.16816.F32 R20, R64.reuse, R16, RZ ;  /* 0x000000104014723c */ /* 0x044fe200000018ff */
[----:B------:R-:W2:Y:S04]  /*4010*/  LDSM.16.M88.4 R36, [R199+0x6000] ;  /* 0x00600000c724783b */ /* 0x000ea80000000200 */
[----:B------:R-:W2:Y:S01]  /*4020*/  LDSM.16.M88.4 R32, [R199+0x6800] ;  /* 0x00680000c720783b */ /* 0x000ea20000000200 */
[C---:B------:R-:W-:Y:S03]  /*4030*/  HMMA.16816.F32 R16, R64.reuse, R18, RZ ;  /* 0x000000124010723c */ /* 0x040fe600000018ff */
[----:B------:R-:W-:Y:S03]  /*4040*/  LDSM.16.M88.4 R60, [R201] ;  /* 0x00000000c93c783b */ /* 0x000fe60000000200 */
        /* <DEDUP_REMOVED lines=8> */
[C---:B------:R-:W-:Y:S06]  /*40d0*/  HMMA.16816.F32 R20, R44.reuse, R24, R20 ;  /* 0x000000182c14723c */ /* 0x040fec0000001814 */
[C---:B------:R-:W-:Y:S01]  /*40e0*/  HMMA.16816.F32 R16, R44.reuse, R26, R16 ;  /* 0x0000001a2c10723c */ /* 0x040fe20000001810 */
[----:B------:R-:W3:Y:S05]  /*40f0*/  LDSM.16.M88.4 R24, [R199+0x7800] ;  /* 0x00780000c718783b */ /* 0x000eea0000000200 */
        /* <DEDUP_REMOVED lines=8> */
[----:B------:R-:W4:Y:S04]  /*4180*/  LDSM.16.M88.4 R48, [R192+0x1000] ;  /* 0x00100000c030783b */ /* 0x000f280000000200 */
[----:B------:R-:W4:Y:S01]  /*4190*/  LDSM.16.M88.4 R44, [R192+0x1800] ;  /* 0x00180000c02c783b */ /* 0x000f220000000200 */
        /* <DEDUP_REMOVED lines=11> */
[----:B------:R-:W2:Y:S04]  /*4250*/  LDSM.16.M88.4 R24, [R205+0x9000] ;  /* 0x00900000cd18783b */ /* 0x000ea80000000200 */
[----:B------:R-:W3:Y:S01]  /*4260*/  LDSM.16.M88.4 R40, [R205+0x9800] ;  /* 0x00980000cd28783b */ /* 0x000ee20000000200 */
        /* <DEDUP_REMOVED lines=17> */
[C---:B------:R-:W-:Y:S01]  /*4380*/  HMMA.16816.F32 R8, R32.reuse, R38, R8 ;  /* 0x000000262008723c */ /* 0x040fe20000001808 */
[----:B------:R-:W1:Y:S05]  /*4390*/  LDSM.16.M88.4 R36, [R203+0x3800] ;  /* 0x00380000cb24783b */ /* 0x000e6a0000000200 */
        /* <DEDUP_REMOVED lines=18> */
[----:B------:R-:W4:Y:S04]  /*44c0*/  LDSM.16.M88.4 R36, [R192+0x3000] ;  /* 0x00300000c024783b */ /* 0x000f280000000200 */
[----:B------:R-:W-:Y:S01]  /*44d0*/  LDSM.16.M88.4 R48, [R206+0x4000] ;  /* 0x00400000ce30783b */ /* 0x000fe20000000200 */
[C---:B--2---:R-:W-:Y:S06]  /*44e0*/  HMMA.16816.F32 R20, R56.reuse, R24, R20 ;  /* 0x000000183814723c */ /* 0x044fec0000001814 */
[C---:B------:R-:W-:Y:S01]  /*44f0*/  HMMA.16816.F32 R16, R56.reuse, R26, R16 ;  /* 0x0000001a3810723c */ /* 0x040fe20000001810 */
[----:B------:R-:W2:Y:S05]  /*4500*/  LDSM.16.M88.4 R24, [R192+0x3800] ;  /* 0x00380000c018783b */ /* 0x000eaa0000000200 */
[C---:B---3--:R-:W-:Y:S06]  /*4510*/  HMMA.16816.F32 R12, R56.reuse, R32, R12 ;  /* 0x00000020380c723c */ /* 0x048fec000000180c */
[C---:B------:R-:W-:Y:S01]  /*4520*/  HMMA.16816.F32 R8, R56.reuse, R34, R8 ;  /* 0x000000223808723c */ /* 0x040fe20000001808 */
[----:B------:R-:W3:Y:S05]  /*4530*/  LDSM.16.M88.4 R32, [R205+0xa000] ;  /* 0x00a00000cd20783b */ /* 0x000eea0000000200 */
[C---:B------:R-:W-:Y:S06]  /*4540*/  HMMA.16816.F32 R76, R56.reuse, R40, R76 ;  /* 0x00000028384c723c */ /* 0x040fec000000184c */
[C---:B------:R-:W-:Y:S01]  /*4550*/  HMMA.16816.F32 R72, R56.reuse, R42, R72 ;  /* 0x0000002a3848723c */ /* 0x040fe20000001848 */
[----:B------:R-:W3:Y:S05]  /*4560*/  LDSM.16.M88.4 R40, [R205+0xb000] ;  /* 0x00b00000cd28783b */ /* 0x000eea0000000200 */
[C---:B-1----:R-:W-:Y:S06]  /*4570*/  HMMA.16816.F32 R68, R56.reuse, R28, R68 ;  /* 0x0000001c3844723c */ /* 0x042fec0000001844 */
[----:B------:R-:W-:Y:S01]  /*4580*/  HMMA.16816.F32 R64, R56, R30, R64 ;  /* 0x0000001e3840723c */ /* 0x000fe20000001840 */
[----:B------:R-:W1:Y:S04]  /*4590*/  LDSM.16.M88.4 R28, [R205+0xa800] ;  /* 0x00a80000cd1c783b */ /* 0x000e680000000200 */
        /* <DEDUP_REMOVED lines=10> */
[C---:B--2---:R-:W-:Y:S06]  /*4640*/  HMMA.16816.F32 R68, R52.reuse, R24, R68 ;  /* 0x000000183444723c */ /* 0x044fec0000001844 */
        /* <DEDUP_REMOVED lines=11> */
[----:B------:R-:W1:Y:S05]  /*4700*/  LDSM.16.M88.4 R28, [R203+0x5800] ;  /* 0x00580000cb1c783b */ /* 0x000e6a0000000200 */
[C---:B----4-:R-:W-:Y:S06]  /*4710*/  HMMA.16816.F32 R20, R56.reuse, R36, R20 ;  /* 0x000000243814723c */ /* 0x050fec0000001814 */
[----:B------:R-:W-:Y:S01]  /*4720*/  HMMA.16816.F32 R16, R56, R38, R16 ;  /* 0x000000263810723c */ /* 0x000fe20000001810 */
[----:B------:R-:W4:Y:S05]  /*4730*/  LDSM.16.M88.4 R36, [R199+0xa800] ;  /* 0x00a80000c724783b */ /* 0x000f2a0000000200 */
[C---:B------:R-:W-:Y:S06]  /*4740*/  HMMA.16816.F32 R68, R48.reuse, R44, R68 ;  /* 0x0000002c3044723c */ /* 0x040fec0000001844 */
[----:B------:R-:W-:Y:S01]  /*4750*/  HMMA.16816.F32 R64, R48, R46, R64 ;  /* 0x0000002e3040723c */ /* 0x000fe20000001840 */
[----:B------:R-:W-:Y:S04]  /*4760*/  LDSM.16.M88.4 R44, [R201+0x4000] ;  /* 0x00400000c92c783b */ /* 0x000fe80000000200 */
[----:B------:R-:W4:Y:S01]  /*4770*/  LDSM.16.M88.4 R48, [R192+0x4000] ;  /* 0x00400000c030783b */ /* 0x000f220000000200 */
[C---:B--2---:R-:W-:Y:S06]  /*4780*/  HMMA.16816.F32 R12, R56.reuse, R24, R12 ;  /* 0x00000018380c723c */ /* 0x044fec000000180c */
[C---:B---3--:R-:W-:Y:S06]  /*4790*/  HMMA.16816.F32 R76, R56.reuse, R32, R76 ;  /* 0x00000020384c723c */ /* 0x048fec000000184c */
[C---:B------:R-:W-:Y:S01]  /*47a0*/  HMMA.16816.F32 R72, R56.reuse, R34, R72 ;  /* 0x000000223848723c */ /* 0x040fe20000001848 */
[----:B------:R-:W2:Y:S05]  /*47b0*/  LDSM.16.M88.4 R32, [R192+0x4800] ;  /* 0x00480000c020783b */ /* 0x000eaa0000000200 */
[----:B------:R-:W-:Y:S01]  /*47c0*/  HMMA.16816.F32 R8, R56, R26, R8 ;  /* 0x0000001a3808723c */ /* 0x000fe20000001808 */
[----:B------:R-:W3:Y:S05]  /*47d0*/  LDSM.16.M88.4 R24, [R199+0xb000] ;  /* 0x00b00000c718783b */ /* 0x000eea0000000200 */
[----:B------:R-:W-:Y:S06]  /*47e0*/  HMMA.16816.F32 R16, R52, R42, R16 ;  /* 0x0000002a3410723c */ /* 0x000fec0000001810 */
[----:B-1----:R-:W-:Y:S06]  /*47f0*/  HMMA.16816.F32 R68, R56, R28, R68 ;  /* 0x0000001c3844723c */ /* 0x002fec0000001844 */
[C---:B------:R-:W-:Y:S06]  /*4800*/  HMMA.16816.F32 R20, R52.reuse, R40, R20 ;  /* 0x000000283414723c */ /* 0x040fec0000001814 */
[----:B----4-:R-:W-:Y:S01]  /*4810*/  HMMA.16816.F32 R40, R52, R36, R12 ;  /* 0x000000243428723c */ /* 0x010fe2000000180c */
[----:B------:R-:W1:Y:S05]  /*4820*/  LDSM.16.M88.4 R12, [R192+0x5800] ;  /* 0x00580000c00c783b */ /* 0x000e6a0000000200 */
[----:B------:R-:W-:Y:S01]  /*4830*/  HMMA.16816.F32 R64, R56, R30, R64 ;  /* 0x0000001e3840723c */ /* 0x000fe20000001840 */
[----:B------:R-:W4:Y:S01]  /*4840*/  LDSM.16.M88.4 R28, [R192+0x5000] ;  /* 0x00500000c01c783b */ /* 0x000f220000000200 */
[----:B------:R-:W-:-:S04]  /*4850*/  DEPBAR.LE SB0, 0x0 ;  /* 0x000080000000791a */ /* 0x000fc80000000000 */
[----:B------:R-:W-:Y:S06]  /*4860*/  HMMA.16816.F32 R16, R44, R50, R16 ;  /* 0x000000322c10723c */ /* 0x000fec0000001810 */
[----:B------:R-:W-:Y:S06]  /*4870*/  HMMA.16816.F32 R68, R52, R60, R68 ;  /* 0x0000003c3444723c */ /* 0x000fec0000001844 */
[----:B------:R-:W-:Y:S06]  /*4880*/  HMMA.16816.F32 R20, R44, R48, R20 ;  /* 0x000000302c14723c */ /* 0x000fec0000001814 */
[----:B------:R-:W-:Y:S06]  /*4890*/  HMMA.16816.F32 R8, R52, R38, R8 ;  /* 0x000000263408723c */ /* 0x000fec0000001808 */
[----:B--2---:R-:W-:Y:S01]  /*48a0*/  HMMA.16816.F32 R40, R44, R32, R40 ;  /* 0x000000202c28723c */ /* 0x004fe20000001828 */
[----:B------:R-:W-:Y:S01]  /*48b0*/  FMUL.FTZ R6, R19, UR6 ;  /* 0x0000000613067c20 */ /* 0x000fe20008410000 */
[----:B------:R-:W-:-:S02]  /*48c0*/  IMAD.SHL.U32 R19, R135, 0x2, RZ ;  /* 0x0000000287137824 */ /* 0x000fc400078e00ff */
[----:B------:R-:W-:Y:S01]  /*48d0*/  FMUL.FTZ R16, R16, UR6 ;  /* 0x0000000610107c20 */ /* 0x000fe20008410000 */
[----:B------:R-:W-:Y:S01]  /*48e0*/  FMUL.FTZ R18, R18, UR6 ;  /* 0x0000000612127c20 */ /* 0x000fe20008410000 */
[----:B------:R-:W-:Y:S01]  /*48f0*/  FMUL.FTZ R17, R17, UR6 ;  /* 0x0000000611117c20 */ /* 0x000fe20008410000 */
[C---:B---3--:R-:W-:Y:S01]  /*4900*/  HMMA.16816.F32 R76, R52.reuse, R24, R76 ;  /* 0x00000018344c723c */ /* 0x048fe2000000184c */
[----:B------:R-:W-:Y:S05]  /*4910*/  MUFU.TANH R6, R6 ;  /* 0x0000000600067308 */ /* 0x000fea0000002400 */
[C---:B------:R-:W-:Y:S01]  /*4920*/  HMMA.16816.F32 R72, R52.reuse, R26, R72 ;  /* 0x0000001a3448723c */ /* 0x040fe20000001848 */
[----:B------:R-:W-:Y:S01]  /*4930*/  SHF.R.S32.HI R25, RZ, 0x1f, R2 ;  /* 0x0000001fff197819 */ /* 0x000fe20000011402 */
[----:B------:R-:W-:Y:S01]  /*4940*/  FMUL.FTZ R23, R23, UR6 ;  /* 0x0000000617177c20 */ /* 0x000fe20008410000 */
[----:B------:R-:W-:Y:S01]  /*4950*/  FMUL.FTZ R22, R22, UR6 ;  /* 0x0000000616167c20 */ /* 0x000fe20008410000 */
[----:B------:R-:W-:Y:S01]  /*4960*/  MUFU.TANH R18, R18 ;  /* 0x0000001200127308 */ /* 0x000fe20000002400 */
[----:B------:R-:W-:Y:S01]  /*4970*/  LEA.HI R25, R25, R2, RZ, 0x2 ;  /* 0x0000000219197211 */ /* 0x000fe200078f10ff */
[----:B------:R-:W-:Y:S03]  /*4980*/  HMMA.16816.F32 R64, R52, R62, R64 ;  /* 0x0000003e3440723c */ /* 0x000fe60000001840 */
[----:B------:R-:W-:-:S03]  /*4990*/  SHF.R.S32.HI R2, RZ, 0x2, R25 ;  /* 0x00000002ff027819 */ /* 0x000fc60000011419 */
[C---:B-1----:R-:W-:Y:S01]  /*49a0*/  HMMA.16816.F32 R68, R44.reuse, R12, R68 ;  /* 0x0000000c2c44723c */ /* 0x042fe20000001844 */
[----:B------:R-:W-:Y:S01]  /*49b0*/  MUFU.TANH R23, R23 ;  /* 0x0000001700177308 */ /* 0x000fe20000002400 */
[----:B------:R-:W-:Y:S02]  /*49c0*/  IMAD R83, R83, 0x10, R2 ;  /* 0x0000001053537824 */ /* 0x000fe400078e0202 */
[----:B------:R-:W-:Y:S01]  /*49d0*/  FMUL.FTZ R42, R42, UR6 ;  /* 0x000000062a2a7c20 */ /* 0x000fe20008410000 */
[----:B------:R-:W-:Y:S01]  /*49e0*/  FMUL.FTZ R43, R43, UR6 ;  /* 0x000000062b2b7c20 */ /* 0x000fe20008410000 */
[C---:B------:R-:W-:Y:S01]  /*49f0*/  HMMA.16816.F32 R8, R44.reuse, R34, R8 ;  /* 0x000000222c08723c */ /* 0x040fe20000001808 */
[----:B------:R-:W-:Y:S01]  /*4a00*/  FMUL.FTZ R12, R20, UR6 ;  /* 0x00000006140c7c20 */ /* 0x000fe20008410000 */
[----:B------:R-:W-:Y:S01]  /*4a10*/  LOP3.LUT R20, R19, 0x6, RZ, 0xc0, !PT ;  /* 0x0000000613147812 */ /* 0x000fe200078ec0ff */
[----:B------:R-:W-:Y:S01]  /*4a20*/  FMUL.FTZ R13, R41, UR6 ;  /* 0x00000006290d7c20 */ /* 0x000fe20008410000 */
[----:B------:R-:W-:Y:S01]  /*4a30*/  IMAD.IADD R2, R84, 0x1, R83 ;  /* 0x0000000154027824 */ /* 0x000fe200078e0253 */
[----:B------:R-:W-:Y:S01]  /*4a40*/  MUFU.TANH R22, R22 ;  /* 0x0000001600167308 */ /* 0x000fe20000002400 */
[----:B----4-:R-:W-:Y:S01]  /*4a50*/  HMMA.16816.F32 R76, R44, R28, R76 ;  /* 0x0000001c2c4c723c */ /* 0x010fe2000000184c */
[----:B------:R-:W-:-:S02]  /*4a60*/  IMAD R41, R133, 0x40, R20 ;  /* 0x0000004085297824 */ /* 0x000fc400078e0214 */
[----:B------:R-:W-:Y:S02]  /*4a70*/  IADD3 R32, R134, R2, -R213 ;  /* 0x0000000286207210 */ /* 0x000fe40007ffe8d5 */
[C---:B------:R-:W-:Y:S01]  /*4a80*/  VIADD R33, R41.reuse, 0xffffffc8 ;  /* 0xffffffc829217836 */ /* 0x040fe20000000000 */
[C---:B------:R-:W-:Y:S01]  /*4a90*/  HMMA.16816.F32 R72, R44.reuse, R30, R72 ;  /* 0x0000001e2c48723c */ /* 0x040fe20000001848 */
[----:B------:R-:W-:Y:S01]  /*4aa0*/  MUFU.TANH R12, R12 ;  /* 0x0000000c000c7308 */ /* 0x000fe20000002400 */
[----:B------:R-:W-:Y:S02]  /*4ab0*/  VIADD R37, R41, 0xffffffd1 ;  /* 0xffffffd129257836 */ /* 0x000fe40000000000 */
[----:B------:R-:W-:Y:S01]  /*4ac0*/  IMAD.IADD R26, R32, 0x1, -R33 ;  /* 0x00000001201a7824 */ /* 0x000fe200078e0a21 */
[-C--:B------:R-:W-:Y:S01]  /*4ad0*/  ISETP.GE.AND P0, PT, R33, R134.reuse, PT ;  /* 0x000000862100720c */ /* 0x080fe20003f06270 */
[----:B------:R-:W-:Y:S01]  /*4ae0*/  HMMA.16816.F32 R64, R44, R14, R64 ;  /* 0x0000000e2c40723c */ /* 0x000fe20000001840 */
[----:B------:R-:W-:Y:S01]  /*4af0*/  VIADD R31, R41, 0xffffffc9 ;  /* 0xffffffc9291f7836 */ /* 0x000fe20000000000 */
[----:B------:R-:W-:Y:S01]  /*4b00*/  ISETP.GE.AND P4, PT, R37, R134, PT ;  /* 0x000000862500720c */ /* 0x000fe20003f86270 */
[----:B------:R-:W1:Y:S01]  /*4b10*/  MUFU.TANH R29, R16 ;  /* 0x00000010001d7308 */ /* 0x000e620000002400 */
[----:B------:R-:W-:Y:S01]  /*4b20*/  IABS R26, R26 ;  /* 0x0000001a001a7213 */ /* 0x000fe20000000000 */
[----:B------:R-:W-:-:S02]  /*4b30*/  VIADD R39, R41, 0xffffffd0 ;  /* 0xffffffd029277836 */ /* 0x000fc40000000000 */
[----:B------:R-:W-:Y:S01]  /*4b40*/  FMUL.FTZ R9, R9, UR6 ;  /* 0x0000000609097c20 */ /* 0x000fe20008410000 */
[----:B------:R-:W-:Y:S01]  /*4b50*/  FMUL.FTZ R14, R21, UR6 ;  /* 0x00000006150e7c20 */ /* 0x000fe20008410000 */
[C---:B------:R-:W-:Y:S01]  /*4b60*/  IADD3 R47, R41.reuse, -0x40, RZ ;  /* 0xffffffc0292f7810 */ /* 0x040fe20007ffe0ff */
[----:B------:R-:W-:Y:S02]  /*4b70*/  VIADD R45, R41, 0xffffffc1 ;  /* 0xffffffc1292d7836 */ /* 0x000fe40000000000 */
[----:B------:R-:W-:Y:S01]  /*4b80*/  FMUL.FTZ R19, R8, UR6 ;  /* 0x0000000608137c20 */ /* 0x000fe20008410000 */
[----:B------:R-:W-:Y:S01]  /*4b90*/  FMUL.FTZ R8, R11, UR6 ;  /* 0x000000060b087c20 */ /* 0x000fe20008410000 */
[----:B------:R-:W-:Y:S01]  /*4ba0*/  MUFU.TANH R9, R9 ;  /* 0x0000000900097308 */ /* 0x000fe20000002400 */
[----:B------:R-:W-:Y:S02]  /*4bb0*/  IMAD.IADD R25, R32, 0x1, -R47 ;  /* 0x0000000120197824 */ /* 0x000fe400078e0a2f */
[----:B------:R-:W-:Y:S01]  /*4bc0*/  FMUL.FTZ R15, R40, UR6 ;  /* 0x00000006280f7c20 */ /* 0x000fe20008410000 */
[C---:B------:R-:W-:Y:S01]  /*4bd0*/  IMAD.IADD R21, R32.reuse, 0x1, -R45 ;  /* 0x0000000120157824 */ /* 0x040fe200078e0a2d */
[----:B------:R-:W-:Y:S01]  /*4be0*/  I2FP.F32.S32 R26, R26 ;  /* 0x0000001a001a7245 */ /* 0x000fe20000201400 */
[----:B------:R-:W-:Y:S01]  /*4bf0*/  IMAD.IADD R28, R32, 0x1, -R39 ;  /* 0x00000001201c7824 */ /* 0x000fe200078e0a27 */
[----:B------:R-:W-:Y:S01]  /*4c00*/  IABS R25, R25 ;  /* 0x0000001900197213 */ /* 0x000fe20000000000 */
[----:B------:R-:W-:Y:S01]  /*4c10*/  FMUL.FTZ R10, R10, UR6 ;  /* 0x000000060a0a7c20 */ /* 0x000fe20008410000 */
[----:B------:R-:W2:Y:S01]  /*4c20*/  MUFU.TANH R14, R14 ;  /* 0x0000000e000e7308 */ /* 0x000ea20000002400 */
[----:B------:R-:W-:Y:S01]  /*4c30*/  IABS R21, R21 ;  /* 0x0000001500157213 */ /* 0x000fe20000000000 */
[----:B-1----:R-:W-:Y:S01]  /*4c40*/  FFMA.FTZ R29, R26, -UR5, R29 ;  /* 0x800000051a1d7c23 */ /* 0x002fe2000801001d */
[----:B------:R-:W-:Y:S01]  /*4c50*/  I2FP.F32.S32 R25, R25 ;  /* 0x0000001900197245 */ /* 0x000fe20000201400 */
[----:B------:R-:W-:Y:S01]  /*4c60*/  VIADD R35, R41, 0xffffffd8 ;  /* 0xffffffd829237836 */ /* 0x000fe20000000000 */
[----:B------:R-:W-:Y:S01]  /*4c70*/  I2FP.F32.S32 R21, R21 ;  /* 0x0000001500157245 */ /* 0x000fe20000201400 */
[----:B------:R-:W-:Y:S01]  /*4c80*/  FMUL.FTZ R78, R78, UR6 ;  /* 0x000000064e4e7c20 */ /* 0x000fe20008410000 */
[-C--:B------:R-:W-:Y:S01]  /*4c90*/  ISETP.GE.AND P1, PT, R45, R134.reuse, PT ;  /* 0x000000862d00720c */ /* 0x080fe20003f26270 */
[----:B------:R-:W-:Y:S01]  /*4ca0*/  FFMA.FTZ R20, R25, -UR5, R12 ;  /* 0x8000000519147c23 */ /* 0x000fe2000801000c */
[----:B------:R-:W-:Y:S01]  /*4cb0*/  VIADD R25, R41, 0xffffffd9 ;  /* 0xffffffd929197836 */ /* 0x000fe20000000000 */
[----:B------:R1:W-:Y:S01]  /*4cc0*/  MUFU.TANH R11, R19 ;  /* 0x00000013000b7308 */ /* 0x0003e20000002400 */
[C---:B------:R-:W-:Y:S01]  /*4cd0*/  IADD3 R24, R32.reuse, -R31, RZ ;  /* 0x8000001f20187210 */ /* 0x040fe20007ffe0ff */
[----:B------:R-:W-:Y:S01]  /*4ce0*/  FMUL.FTZ R40, R77, UR6 ;  /* 0x000000064d287c20 */ /* 0x000fe20008410000 */
[-C--:B------:R-:W-:Y:S01]  /*4cf0*/  ISETP.GE.AND P6, PT, R31, R134.reuse, PT ;  /* 0x000000861f00720c */ /* 0x080fe20003fc6270 */
[----:B------:R-:W-:Y:S01]  /*4d00*/  FMUL.FTZ R79, R79, UR6 ;  /* 0x000000064f4f7c20 */ /* 0x000fe20008410000 */
[----:B------:R-:W-:Y:S01]  /*4d10*/  IADD3 R26, R32, -R37, RZ ;  /* 0x80000025201a7210 */ /* 0x000fe20007ffe0ff */
[----:B------:R-:W-:Y:S01]  /*4d20*/  FMUL.FTZ R76, R76, UR6 ;  /* 0x000000064c4c7c20 */ /* 0x000fe20008410000 */
[----:B--2---:R-:W-:Y:S01]  /*4d30*/  FFMA.FTZ R12, R21, -UR5, R14 ;  /* 0x80000005150c7c23 */ /* 0x004fe2000801000e */
[----:B------:R-:W-:Y:S01]  /*4d40*/  IMAD.IADD R14, R32, 0x1, -R25 ;  /* 0x00000001200e7824 */ /* 0x000fe200078e0a19 */
[----:B------:R-:W2:Y:S01]  /*4d50*/  MUFU.TANH R13, R13 ;  /* 0x0000000d000d7308 */ /* 0x000ea20000002400 */
[----:B------:R-:W-:Y:S01]  /*4d60*/  ISETP.GE.AND P2, PT, R47, R134, PT ;  /* 0x000000862f00720c */ /* 0x000fe20003f46270 */
[----:B------:R-:W-:Y:S01]  /*4d70*/  VIADD R21, R41, 0xffffffe0 ;  /* 0xffffffe029157836 */ /* 0x000fe20000000000 */
[----:B------:R-:W-:Y:S01]  /*4d80*/  IABS R26, R26 ;  /* 0x0000001a001a7213 */ /* 0x000fe20000000000 */
[----:B------:R-:W-:Y:S01]  /*4d90*/  FMUL.FTZ R68, R68, UR6 ;  /* 0x0000000644447c20 */ /* 0x000fe20008410000 */
[----:B------:R-:W-:Y:S01]  /*4da0*/  IABS R14, R14 ;  /* 0x0000000e000e7213 */ /* 0x000fe20000000000 */
[C---:B------:R-:W-:Y:S01]  /*4db0*/  IMAD.IADD R171, R32.reuse, 0x1, -R21 ;  /* 0x0000000120ab7824 */ /* 0x040fe200078e0a15 */
[----:B------:R-:W-:Y:S01]  /*4dc0*/  IABS R28, R28 ;  /* 0x0000001c001c7213 */ /* 0x000fe20000000000 */
[----:B-1----:R-:W-:Y:S01]  /*4dd0*/  VIADD R19, R32, 0x8 ;  /* 0x0000000820137836 */ /* 0x002fe20000000000 */
[----:B------:R-:W1:Y:S01]  /*4de0*/  MUFU.TANH R15, R15 ;  /* 0x0000000f000f7308 */ /* 0x000e620000002400 */
[----:B------:R-:W-:Y:S01]  /*4df0*/  I2FP.F32.S32 R14, R14 ;  /* 0x0000000e000e7245 */ /* 0x000fe20000201400 */
[----:B------:R-:W-:Y:S01]  /*4e00*/  FMUL.FTZ R16, R75, UR6 ;  /* 0x000000064b107c20 */ /* 0x000fe20008410000 */
[----:B------:R-:W-:Y:S01]  /*4e10*/  IMAD.IADD R45, R19, 0x1, -R45 ;  /* 0x00000001132d7824 */ /* 0x000fe200078e0a2d */
[----:B------:R-:W-:Y:S01]  /*4e20*/  IADD3 R33, -R33, R19, RZ ;  /* 0x0000001321217210 */ /* 0x000fe20007ffe1ff */
[----:B------:R-:W-:-:S02]  /*4e30*/  IMAD.IADD R31, R19, 0x1, -R31 ;  /* 0x00000001131f7824 */ /* 0x000fc400078e0a1f */
[----:B------:R-:W-:Y:S01]  /*4e40*/  FFMA.FTZ R9, R14, -UR5, R9 ;  /* 0x800000050e097c23 */ /* 0x000fe20008010009 */
[C---:B------:R-:W-:Y:S01]  /*4e50*/  IMAD.IADD R47, R19.reuse, 0x1, -R47 ;  /* 0x00000001132f7824 */ /* 0x040fe200078e0a2f */
[----:B------:R-:W-:Y:S01]  /*4e60*/  IABS R45, R45 ;  /* 0x0000002d002d7213 */ /* 0x000fe20000000000 */
[----:B------:R3:W4:Y:S01]  /*4e70*/  MUFU.TANH R27, R17 ;  /* 0x00000011001b7308 */ /* 0x0007220000002400 */
[----:B------:R-:W-:Y:S01]  /*4e80*/  IABS R31, R31 ;  /* 0x0000001f001f7213 */ /* 0x000fe20000000000 */
[----:B------:R-:W-:Y:S01]  /*4e90*/  IMAD.IADD R37, R19, 0x1, -R37 ;  /* 0x0000000113257824 */ /* 0x000fe200078e0a25 */
[----:B------:R-:W-:Y:S01]  /*4ea0*/  IABS R33, R33 ;  /* 0x0000002100217213 */ /* 0x000fe20000000000 */
[----:B------:R-:W-:Y:S01]  /*4eb0*/  FMUL.FTZ R70, R70, UR6 ;  /* 0x0000000646467c20 */ /* 0x000fe20008410000 */
[----:B------:R-:W-:Y:S01]  /*4ec0*/  IABS R47, R47 ;  /* 0x0000002f002f7213 */ /* 0x000fe20000000000 */
[----:B------:R-:W-:Y:S01]  /*4ed0*/  FMUL.FTZ R71, R71, UR6 ;  /* 0x0000000647477c20 */ /* 0x000fe20008410000 */
[----:B------:R-:W-:Y:S01]  /*4ee0*/  I2FP.F32.S32 R14, R45 ;  /* 0x0000002d000e7245 */ /* 0x000fe20000201400 */
[----:B------:R-:W-:Y:S01]  /*4ef0*/  MUFU.TANH R42, R42 ;  /* 0x0000002a002a7308 */ /* 0x000fe20000002400 */
[----:B------:R-:W-:Y:S01]  /*4f00*/  I2FP.F32.S32 R26, R26 ;  /* 0x0000001a001a7245 */ /* 0x000fe20000201400 */
[----:B------:R-:W-:Y:S01]  /*4f10*/  FMUL.FTZ R64, R64, UR6 ;  /* 0x0000000640407c20 */ /* 0x000fe20008410000 */
[----:B------:R-:W-:Y:S01]  /*4f20*/  I2FP.F32.S32 R31, R31 ;  /* 0x0000001f001f7245 */ /* 0x000fe20000201400 */
[----:B------:R-:W-:Y:S01]  /*4f30*/  FFMA.FTZ R23, R14, -UR5, R23 ;  /* 0x800000050e177c23 */ /* 0x000fe20008010017 */
[----:B------:R-:W-:Y:S01]  /*4f40*/  I2FP.F32.S32 R33, R33 ;  /* 0x0000002100217245 */ /* 0x000fe20000201400 */
[----:B--2---:R-:W-:Y:S01]  /*4f50*/  FFMA.FTZ R13, R26, -UR5, R13 ;  /* 0x800000051a0d7c23 */ /* 0x004fe2000801000d */
[----:B------:R-:W-:Y:S01]  /*4f60*/  I2FP.F32.S32 R47, R47 ;  /* 0x0000002f002f7245 */ /* 0x000fe20000201400 */
[----:B------:R-:W-:Y:S01]  /*4f70*/  FFMA.FTZ R14, R31, -UR5, R6 ;  /* 0x800000051f0e7c23 */ /* 0x000fe20008010006 */
[----:B------:R-:W-:Y:S01]  /*4f80*/  I2FP.F32.S32 R28, R28 ;  /* 0x0000001c001c7245 */ /* 0x000fe20000201400 */
[----:B------:R-:W-:Y:S01]  /*4f90*/  FFMA.FTZ R26, R33, -UR5, R18 ;  /* 0x80000005211a7c23 */ /* 0x000fe20008010012 */
[----:B------:R-:W2:Y:S01]  /*4fa0*/  MUFU.TANH R6, R10 ;  /* 0x0000000a00067308 */ /* 0x000ea20000002400 */
[----:B------:R-:W-:Y:S01]  /*4fb0*/  FFMA.FTZ R22, R47, -UR5, R22 ;  /* 0x800000052f167c23 */ /* 0x000fe20008010016 */
[----:B------:R-:W-:Y:S01]  /*4fc0*/  FSEL R31, R12, -INF , !P1 ;  /* 0xff8000000c1f7808 */ /* 0x000fe20004800000 */
[----:B-1----:R-:W-:Y:S01]  /*4fd0*/  FFMA.FTZ R15, R28, -UR5, R15 ;  /* 0x800000051c0f7c23 */ /* 0x002fe2000801000f */
[----:B------:R-:W-:Y:S01]  /*4fe0*/  FSEL R28, R23, -INF , !P1 ;  /* 0xff800000171c7808 */ /* 0x000fe20004800000 */
[C---:B------:R-:W-:Y:S01]  /*4ff0*/  IMAD.IADD R12, R19.reuse, 0x1, -R35 ;  /* 0x00000001130c7824 */ /* 0x040fe200078e0a23 */
[----:B------:R-:W-:Y:S01]  /*5000*/  IABS R24, R24 ;  /* 0x0000001800187213 */ /* 0x000fe20000000000 */
[----:B------:R-:W-:Y:S01]  /*5010*/  IMAD.IADD R23, R19, 0x1, -R25 ;  /* 0x0000000113177824 */ /* 0x000fe200078e0a19 */
[----:B------:R2:W1:Y:S01]  /*5020*/  MUFU.TANH R18, R8 ;  /* 0x0000000800127308 */ /* 0x0004620000002400 */
[----:B------:R-:W-:Y:S01]  /*5030*/  FSEL R33, R20, -INF , !P2 ;  /* 0xff80000014217808 */ /* 0x000fe20005000000 */
[----:B---3--:R-:W-:Y:S01]  /*5040*/  FMUL.FTZ R17, R74, UR6 ;  /* 0x000000064a117c20 */ /* 0x008fe20008410000 */
[----:B------:R-:W-:Y:S01]  /*5050*/  FSEL R30, R22, -INF , !P2 ;  /* 0xff800000161e7808 */ /* 0x000fe20005000000 */
[----:B------:R-:W-:Y:S01]  /*5060*/  VIADD R22, R41, 0xfffffff0 ;  /* 0xfffffff029167836 */ /* 0x000fe20000000000 */
[----:B------:R-:W-:Y:S01]  /*5070*/  ISETP.GE.AND P2, PT, R25, R134, PT ;  /* 0x000000861900720c */ /* 0x000fe20003f46270 */
[----:B------:R-:W-:Y:S01]  /*5080*/  FMUL.FTZ R65, R65, UR6 ;  /* 0x0000000641417c20 */ /* 0x000fe20008410000 */
[----:B------:R-:W-:Y:S01]  /*5090*/  IABS R25, R12 ;  /* 0x0000000c00197213 */ /* 0x000fe20000000000 */
[----:B------:R-:W3:Y:S01]  /*50a0*/  MUFU.TANH R43, R43 ;  /* 0x0000002b002b7308 */ /* 0x000ee20000002400 */
[----:B------:R-:W-:Y:S01]  /*50b0*/  IABS R23, R23 ;  /* 0x0000001700177213 */ /* 0x000fe20000000000 */
[----:B------:R-:W-:Y:S01]  /*50c0*/  FMUL.FTZ R66, R66, UR6 ;  /* 0x0000000642427c20 */ /* 0x000fe20008410000 */
[----:B------:R-:W-:Y:S01]  /*50d0*/  I2FP.F32.S32 R24, R24 ;  /* 0x0000001800187245 */ /* 0x000fe20000201400 */
[----:B------:R-:W-:Y:S01]  /*50e0*/  FMUL.FTZ R67, R67, UR6 ;  /* 0x0000000643437c20 */ /* 0x000fe20008410000 */
[----:B------:R-:W-:Y:S01]  /*50f0*/  I2FP.F32.S32 R25, R25 ;  /* 0x0000001900197245 */ /* 0x000fe20000201400 */
[----:B------:R-:W-:Y:S01]  /*5100*/  FMUL.FTZ R72, R72, UR6 ;  /* 0x0000000648487c20 */ /* 0x000fe20008410000 */
[----:B------:R-:W-:Y:S01]  /*5110*/  I2FP.F32.S32 R23, R23 ;  /* 0x0000001700177245 */ /* 0x000fe20000201400 */
[----:B------:R-:W3:Y:S01]  /*5120*/  MUFU.TANH R78, R78 ;  /* 0x0000004e004e7308 */ /* 0x000ee20000002400 */
[----:B----4-:R-:W-:Y:S01]  /*5130*/  FFMA.FTZ R27, R24, -UR5, R27 ;  /* 0x80000005181b7c23 */ /* 0x010fe2000801001b */
[-C--:B------:R-:W-:Y:S01]  /*5140*/  ISETP.GE.AND P5, PT, R39, R134.reuse, PT ;  /* 0x000000862700720c */ /* 0x080fe20003fa6270 */
[----:B------:R-:W-:Y:S01]  /*5150*/  IMAD.IADD R24, R32, 0x1, -R35 ;  /* 0x0000000120187824 */ /* 0x000fe200078e0a23 */
[----:B------:R-:W-:Y:S01]  /*5160*/  ISETP.GE.AND P1, PT, R21, R134, PT ;  /* 0x000000861500720c */ /* 0x000fe20003f26270 */
[----:B------:R-:W-:-:S02]  /*5170*/  IMAD.IADD R39, R19, 0x1, -R39 ;  /* 0x0000000113277824 */ /* 0x000fc400078e0a27 */
[----:B--2---:R-:W-:Y:S01]  /*5180*/  FFMA.FTZ R8, R25, -UR5, R6 ;  /* 0x8000000519087c23 */ /* 0x004fe20008010006 */
[----:B------:R-:W-:Y:S02]  /*5190*/  IMAD.IADD R21, R19, 0x1, -R21 ;  /* 0x0000000113157824 */ /* 0x000fe400078e0a15 */
[----:B-1----:R-:W-:Y:S01]  /*51a0*/  FFMA.FTZ R6, R23, -UR5, R18 ;  /* 0x8000000517067c23 */ /* 0x002fe20008010012 */
[----:B------:R-:W-:Y:S01]  /*51b0*/  IADD3 R25, R41, -0x1f, RZ ;  /* 0xffffffe129197810 */ /* 0x000fe20007ffe0ff */
[----:B------:R-:W1:Y:S01]  /*51c0*/  MUFU.TANH R40, R40 ;  /* 0x0000002800287308 */ /* 0x000e620000002400 */
[----:B------:R-:W-:Y:S01]  /*51d0*/  ISETP.GE.AND P3, PT, R35, R134, PT ;  /* 0x000000862300720c */ /* 0x000fe20003f66270 */
[----:B------:R-:W-:Y:S01]  /*51e0*/  FMUL.FTZ R73, R73, UR6 ;  /* 0x0000000649497c20 */ /* 0x000fe20008410000 */
[----:B------:R-:W-:Y:S01]  /*51f0*/  IABS R24, R24 ;  /* 0x0000001800187213 */ /* 0x000fe20000000000 */
[C---:B------:R-:W-:Y:S01]  /*5200*/  VIADD R23, R41.reuse, 0xffffffe9 ;  /* 0xffffffe929177836 */ /* 0x040fe20000000000 */
[----:B------:R-:W-:Y:S01]  /*5210*/  IABS R35, R39 ;  /* 0x0000002700237213 */ /* 0x000fe20000000000 */
[----:B------:R-:W-:Y:S01]  /*5220*/  VIADD R20, R41, 0xfffffff8 ;  /* 0xfffffff829147836 */ /* 0x000fe20000000000 */
[----:B------:R-:W-:Y:S01]  /*5230*/  IABS R10, R37 ;  /* 0x00000025000a7213 */ /* 0x000fe20000000000 */
[----:B------:R-:W2:Y:S01]  /*5240*/  MUFU.TANH R18, R79 ;  /* 0x0000004f00127308 */ /* 0x000ea20000002400 */
[----:B------:R-:W-:Y:S01]  /*5250*/  IABS R21, R21 ;  /* 0x0000001500157213 */ /* 0x000fe20000000000 */
[----:B------:R-:W-:Y:S01]  /*5260*/  FMUL.FTZ R69, R69, UR6 ;  /* 0x0000000645457c20 */ /* 0x000fe20008410000 */
[----:B------:R-:W-:Y:S01]  /*5270*/  FSEL R29, R29, -INF , !P0 ;  /* 0xff8000001d1d7808 */ /* 0x000fe20004000000 */
[----:B------:R-:W-:Y:S01]  /*5280*/  IMAD.IADD R36, R32, 0x1, -R22 ;  /* 0x0000000120247824 */ /* 0x000fe200078e0a16 */
[----:B------:R-:W-:Y:S01]  /*5290*/  FSEL R26, R26, -INF , !P0 ;  /* 0xff8000001a1a7808 */ /* 0x000fe20004000000 */
[C---:B------:R-:W-:Y:S01]  /*52a0*/  IMAD.IADD R37, R32.reuse, 0x1, -R23 ;  /* 0x0000000120257824 */ /* 0x040fe200078e0a17 */
[C---:B------:R-:W-:Y:S01]  /*52b0*/  ISETP.GE.AND P0, PT, R25.reuse, R134, PT ;  /* 0x000000861900720c */ /* 0x040fe20003f06270 */
[----:B------:R-:W4:Y:S01]  /*52c0*/  MUFU.TANH R179, R68 ;  /* 0x0000004400b37308 */ /* 0x000f220000002400 */
[C---:B------:R-:W-:Y:S01]  /*52d0*/  IADD3 R39, R32.reuse, -R25, RZ ;  /* 0x8000001920277210 */ /* 0x040fe20007ffe0ff */
[----:B------:R-:W-:Y:S01]  /*52e0*/  IMAD.IADD R34, R32, 0x1, -R20 ;  /* 0x0000000120227824 */ /* 0x000fe200078e0a14 */
[----:B------:R-:W-:-:S02]  /*52f0*/  IADD3 R25, -R25, R19, RZ ;  /* 0x0000001319197210 */ /* 0x000fc40007ffe1ff */
[----:B------:R-:W-:Y:S02]  /*5300*/  I2FP.F32.S32 R24, R24 ;  /* 0x0000001800187245 */ /* 0x000fe40000201400 */
[----:B------:R-:W-:Y:S01]  /*5310*/  I2FP.F32.S32 R35, R35 ;  /* 0x0000002300237245 */ /* 0x000fe20000201400 */
[----:B------:R-:W4:Y:S01]  /*5320*/  MUFU.TANH R76, R76 ;  /* 0x0000004c004c7308 */ /* 0x000f220000002400 */
[----:B------:R-:W-:Y:S01]  /*5330*/  I2FP.F32.S32 R10, R10 ;  /* 0x0000000a000a7245 */ /* 0x000fe20000201400 */
[----:B------:R-:W-:Y:S01]  /*5340*/  FFMA.FTZ R11, R24, -UR5, R11 ;  /* 0x80000005180b7c23 */ /* 0x000fe2000801000b */
[----:B------:R-:W-:Y:S01]  /*5350*/  I2FP.F32.S32 R21, R21 ;  /* 0x0000001500157245 */ /* 0x000fe20000201400 */
[----:B------:R-:W-:Y:S01]  /*5360*/  FFMA.FTZ R12, R35, -UR5, R42 ;  /* 0x80000005230c7c23 */ /* 0x000fe2000801002a */
[----:B------:R-:W-:Y:S01]  /*5370*/  IABS R39, R39 ;  /* 0x0000002700277213 */ /* 0x000fe20000000000 */
[----:B---3--:R-:W-:Y:S01]  /*5380*/  FFMA.FTZ R10, R10, -UR5, R43 ;  /* 0x800000050a0a7c23 */ /* 0x008fe2000801002b */
[----:B------:R-:W-:Y:S01]  /*5390*/  IABS R25, R25 ;  /* 0x0000001900197213 */ /* 0x000fe20000000000 */
[----:B------:R-:W-:Y:S01]  /*53a0*/  FFMA.FTZ R164, R21, -UR5, R78 ;  /* 0x8000000515a47c23 */ /* 0x000fe2000801004e */
[C---:B------:R-:W-:Y:S01]  /*53b0*/  VIADD R21, R41.reuse, 0xfffffff1 ;  /* 0xfffffff129157836 */ /* 0x040fe20000000000 */
[----:B------:R-:W-:Y:S01]  /*53c0*/  I2FP.F32.S32 R39, R39 ;  /* 0x0000002700277245 */ /* 0x000fe20000201400 */
[C---:B------:R-:W-:Y:S01]  /*53d0*/  VIADD R43, R41.reuse, 0xffffffe8 ;  /* 0xffffffe8292b7836 */ /* 0x040fe20000000000 */
[----:B------:R-:W-:Y:S01]  /*53e0*/  I2FP.F32.S32 R25, R25 ;  /* 0x0000001900197245 */ /* 0x000fe20000201400 */
[----:B------:R-:W-:Y:S01]  /*53f0*/  VIADD R41, R41, 0xfffffff9 ;  /* 0xfffffff929297836 */ /* 0x000fe20000000000 */
[----:B------:R-:W3:Y:S01]  /*5400*/  MUFU.TANH R167, R72 ;  /* 0x0000004800a77308 */ /* 0x000ee20000002400 */
[----:B------:R-:W-:Y:S01]  /*5410*/  FSEL R15, R15, -INF , !P5 ;  /* 0xff8000000f0f7808 */ /* 0x000fe20006800000 */
[----:B------:R-:W-:Y:S01]  /*5420*/  IMAD.IADD R35, R32, 0x1, -R21 ;  /* 0x0000000120237824 */ /* 0x000fe200078e0a15 */
[----:B------:R-:W-:Y:S01]  /*5430*/  FSEL R12, R12, -INF , !P5 ;  /* 0xff8000000c0c7808 */ /* 0x000fe20006800000 */
[----:B-1----:R-:W-:Y:S01]  /*5440*/  FFMA.FTZ R40, R39, -UR5, R40 ;  /* 0x8000000527287c23 */ /* 0x002fe20008010028 */
[----:B------:R-:W-:Y:S01]  /*5450*/  FSEL R13, R13, -INF , !P4 ;  /* 0xff8000000d0d7808 */ /* 0x000fe20006000000 */
[----:B--2---:R-:W-:Y:S01]  /*5460*/  FFMA.FTZ R18, R25, -UR5, R18 ;  /* 0x8000000519127c23 */ /* 0x004fe20008010012 */
[----:B------:R-:W-:Y:S01]  /*5470*/  FSEL R10, R10, -INF , !P4 ;  /* 0xff8000000a0a7808 */ /* 0x000fe20006000000 */
[----:B------:R-:W-:Y:S01]  /*5480*/  MUFU.TANH R165, R73 ;  /* 0x0000004900a57308 */ /* 0x000fe20000002400 */
[----:B------:R-:W-:Y:S01]  /*5490*/  FSEL R11, R11, -INF , !P3 ;  /* 0xff8000000b0b7808 */ /* 0x000fe20005800000 */
[--C-:B------:R-:W-:Y:S01]  /*54a0*/  IMAD.IADD R38, R32, 0x1, -R43.reuse ;  /* 0x0000000120267824 */ /* 0x100fe200078e0a2b */
[----:B------:R-:W-:Y:S01]  /*54b0*/  FSEL R8, R8, -INF , !P3 ;  /* 0xff80000008087808 */ /* 0x000fe20005800000 */
[----:B------:R-:W-:Y:S01]  /*54c0*/  IMAD.IADD R24, R19, 0x1, -R43 ;  /* 0x0000000113187824 */ /* 0x000fe200078e0a2b */
[----:B------:R-:W-:Y:S01]  /*54d0*/  FSEL R9, R9, -INF , !P2 ;  /* 0xff80000009097808 */ /* 0x000fe20005000000 */
[----:B------:R-:W-:Y:S01]  /*54e0*/  IMAD.IADD R32, R32, 0x1, -R41 ;  /* 0x0000000120207824 */ /* 0x000fe200078e0a29 */
[----:B------:R-:W-:Y:S01]  /*54f0*/  FSEL R6, R6, -INF , !P2 ;  /* 0xff80000006067808 */ /* 0x000fe20005000000 */
[----:B------:R-:W-:Y:S01]  /*5500*/  MUFU.TANH R17, R17 ;  /* 0x0000001100117308 */ /* 0x000fe20000002400 */
[-C--:B------:R-:W-:Y:S01]  /*5510*/  ISETP.GE.AND P5, PT, R23, R134.reuse, PT ;  /* 0x000000861700720c */ /* 0x080fe20003fa6270 */
[C---:B------:R-:W-:Y:S01]  /*5520*/  IMAD.IADD R23, R19.reuse, 0x1, -R23 ;  /* 0x0000000113177824 */ /* 0x040fe200078e0a17 */
[-C--:B------:R-:W-:Y:S01]  /*5530*/  ISETP.GE.AND P4, PT, R22, R134.reuse, PT ;  /* 0x000000861600720c */ /* 0x080fe20003f86270 */
[----:B------:R-:W-:Y:S01]  /*5540*/  IMAD.IADD R22, R19, 0x1, -R22 ;  /* 0x0000000113167824 */ /* 0x000fe200078e0a16 */
[-C--:B------:R-:W-:Y:S01]  /*5550*/  ISETP.GE.AND P3, PT, R21, R134.reuse, PT ;  /* 0x000000861500720c */ /* 0x080fe20003f66270 */
[C---:B------:R-:W-:Y:S01]  /*5560*/  IMAD.IADD R21, R19.reuse, 0x1, -R21 ;  /* 0x0000000113157824 */ /* 0x040fe200078e0a15 */
[----:B------:R-:W-:Y:S01]  /*5570*/  ISETP.GE.AND P2, PT, R20, R134, PT ;  /* 0x000000861400720c */ /* 0x000fe20003f46270 */
[----:B------:R-:W1:Y:S01]  /*5580*/  MUFU.TANH R16, R16 ;  /* 0x0000001000107308 */ /* 0x000e620000002400 */
[C---:B------:R-:W-:Y:S01]  /*5590*/  IMAD.IADD R20, R19.reuse, 0x1, -R20 ;  /* 0x0000000113147824 */ /* 0x040fe200078e0a14 */
[----:B------:R-:W-:Y:S01]  /*55a0*/  IABS R36, R36 ;  /* 0x0000002400247213 */ /* 0x000fe20000000000 */
[----:B------:R-:W-:Y:S01]  /*55b0*/  IMAD.IADD R19, R19, 0x1, -R41 ;  /* 0x0000000113137824 */ /* 0x000fe200078e0a29 */
[----:B------:R-:W-:-:S02]  /*55c0*/  IABS R171, R171 ;  /* 0x000000ab00ab7213 */ /* 0x000fc40000000000 */
[----:B------:R-:W-:Y:S02]  /*55d0*/  I2FP.F32.S32 R36, R36 ;  /* 0x0000002400247245 */ /* 0x000fe40000201400 */
[----:B------:R-:W2:Y:S01]  /*55e0*/  MUFU.TANH R177, R69 ;  /* 0x0000004500b17308 */ /* 0x000ea20000002400 */
[----:B------:R-:W-:Y:S02]  /*55f0*/  FSEL R163, R40, -INF , !P0 ;  /* 0xff80000028a37808 */ /* 0x000fe40004000000 */
[----:B------:R-:W-:Y:S01]  /*5600*/  FSEL R180, R18, -INF , !P0 ;  /* 0xff80000012b47808 */ /* 0x000fe20004000000 */
[----:B----4-:R-:W-:Y:S01]  /*5610*/  FFMA.FTZ R179, R36, -UR5, R179 ;  /* 0x8000000524b37c23 */ /* 0x010fe200080100b3 */
[----:B------:R-:W-:Y:S02]  /*5620*/  I2FP.F32.S32 R171, R171 ;  /* 0x000000ab00ab7245 */ /* 0x000fe40000201400 */
[----:B------:R-:W-:Y:S01]  /*5630*/  IABS R38, R38 ;  /* 0x0000002600267213 */ /* 0x000fe20000000000 */
[----:B------:R-:W-:Y:S01]  /*5640*/  MUFU.TANH R70, R70 ;  /* 0x0000004600467308 */ /* 0x000fe20000002400 */
[----:B------:R-:W-:Y:S01]  /*5650*/  IABS R23, R23 ;  /* 0x0000001700177213 */ /* 0x000fe20000000000 */
[----:B------:R-:W-:Y:S01]  /*5660*/  FFMA.FTZ R171, R171, -UR5, R76 ;  /* 0x80000005abab7c23 */ /* 0x000fe2000801004c */
[----:B------:R-:W-:-:S02]  /*5670*/  IABS R21, R21 ;  /* 0x0000001500157213 */ /* 0x000fc40000000000 */
[----:B------:R-:W-:Y:S02]  /*5680*/  ISETP.GE.AND P0, PT, R133, 0x2, PT ;  /* 0x000000028500780c */ /* 0x000fe40003f06270 */
[----:B------:R-:W-:Y:S01]  /*5690*/  IABS R37, R37 ;  /* 0x0000002500257213 */ /* 0x000fe20000000000 */
[----:B------:R-:W4:Y:S01]  /*56a0*/  MUFU.TANH R64, R64 ;  /* 0x0000004000407308 */ /* 0x000f220000002400 */
[----:B------:R-:W-:Y:S02]  /*56b0*/  IABS R35, R35 ;  /* 0x0000002300237213 */ /* 0x000fe40000000000 */
[----:B------:R-:W-:Y:S02]  /*56c0*/  IABS R34, R34 ;  /* 0x0000002200227213 */ /* 0x000fe40000000000 */
[----:B------:R-:W-:Y:S02]  /*56d0*/  IABS R32, R32 ;  /* 0x0000002000207213 */ /* 0x000fe40000000000 */
[----:B------:R-:W-:Y:S01]  /*56e0*/  IABS R24, R24 ;  /* 0x0000001800187213 */ /* 0x000fe20000000000 */
[----:B------:R-:W4:Y:S01]  /*56f0*/  MUFU.TANH R65, R65 ;  /* 0x0000004100417308 */ /* 0x000f220000002400 */
[----:B------:R-:W-:-:S02]  /*5700*/  IABS R22, R22 ;  /* 0x0000001600167213 */ /* 0x000fc40000000000 */
[----:B------:R-:W-:Y:S02]  /*5710*/  IABS R20, R20 ;  /* 0x0000001400147213 */ /* 0x000fe40000000000 */
[----:B------:R-:W-:Y:S02]  /*5720*/  IABS R19, R19 ;  /* 0x0000001300137213 */ /* 0x000fe40000000000 */
[----:B------:R-:W-:Y:S01]  /*5730*/  I2FP.F32.S32 R42, R38 ;  /* 0x00000026002a7245 */ /* 0x000fe20000201400 */
[----:B------:R-:W4:Y:S01]  /*5740*/  MUFU.TANH R71, R71 ;  /* 0x0000004700477308 */ /* 0x000f220000002400 */
[----:B------:R-:W-:Y:S02]  /*5750*/  I2FP.F32.S32 R25, R23 ;  /* 0x0000001700197245 */ /* 0x000fe40000201400 */
[----:B------:R-:W-:Y:S01]  /*5760*/  I2FP.F32.S32 R172, R21 ;  /* 0x0000001500ac7245 */ /* 0x000fe20000201400 */
[----:B---3--:R-:W-:Y:S01]  /*5770*/  FFMA.FTZ R167, R42, -UR5, R167 ;  /* 0x800000052aa77c23 */ /* 0x008fe200080100a7 */
[----:B------:R-:W-:Y:S01]  /*5780*/  I2FP.F32.S32 R38, R37 ;  /* 0x0000002500267245 */ /* 0x000fe20000201400 */
[----:B-1----:R-:W-:Y:S01]  /*5790*/  FFMA.FTZ R16, R25, -UR5, R16 ;  /* 0x8000000519107c23 */ /* 0x002fe20008010010 */
[----:B------:R-:W-:Y:S01]  /*57a0*/  I2FP.F32.S32 R36, R35 ;  /* 0x0000002300247245 */ /* 0x000fe20000201400 */
[----:B------:R-:W1:Y:S01]  /*57b0*/  MUFU.TANH R66, R66 ;  /* 0x0000004200427308 */ /* 0x000e620000002400 */
[----:B------:R-:W-:Y:S01]  /*57c0*/  I2FP.F32.S32 R175, R34 ;  /* 0x0000002200af7245 */ /* 0x000fe20000201400 */
[----:B------:R-:W-:Y:S01]  /*57d0*/  FFMA.FTZ R165, R38, -UR5, R165 ;  /* 0x8000000526a57c23 */ /* 0x000fe200080100a5 */
[----:B------:R-:W-:Y:S01]  /*57e0*/  I2FP.F32.S32 R32, R32 ;  /* 0x0000002000207245 */ /* 0x000fe20000201400 */
[----:B--2---:R-:W-:Y:S01]  /*57f0*/  FFMA.FTZ R177, R36, -UR5, R177 ;  /* 0x8000000524b17c23 */ /* 0x004fe200080100b1 */
[----:B------:R-:W-:Y:S01]  /*5800*/  I2FP.F32.S32 R24, R24 ;  /* 0x0000001800187245 */ /* 0x000fe20000201400 */
[----:B----4-:R-:W-:Y:S01]  /*5810*/  FFMA.FTZ R175, R175, -UR5, R64 ;  /* 0x80000005afaf7c23 */ /* 0x010fe20008010040 */
[----:B------:R-:W-:Y:S01]  /*5820*/  I2FP.F32.S32 R23, R22 ;  /* 0x0000001600177245 */ /* 0x000fe20000201400 */
[----:B------:R-:W2:Y:S01]  /*5830*/  MUFU.TANH R67, R67 ;  /* 0x0000004300437308 */ /* 0x000ea20000002400 */
        /* <DEDUP_REMOVED lines=8> */
[----:B------:R-:W-:Y:S01]  /*58c0*/  FSEL R171, R171, -INF , !P1 ;  /* 0xff800000abab7808 */ /* 0x000fe20004800000 */
[----:B-1----:R-:W-:Y:S01]  /*58d0*/  FFMA.FTZ R170, R21, -UR5, R66 ;  /* 0x8000000515aa7c23 */ /* 0x002fe20008010042 */
[----:B------:R-:W-:-:S02]  /*58e0*/  FSEL R164, R164, -INF , !P1 ;  /* 0xff800000a4a47808 */ /* 0x000fc40004800000 */
[-C--:B------:R-:W-:Y:S02]  /*58f0*/  ISETP.GE.AND P6, PT, R43, R134.reuse, PT ;  /* 0x000000862b00720c */ /* 0x080fe40003fc6270 */
[----:B------:R-:W-:Y:S01]  /*5900*/  ISETP.GE.AND P1, PT, R41, R134, PT ;  /* 0x000000862900720c */ /* 0x000fe20003f26270 */
[----:B--2---:R-:W-:Y:S01]  /*5910*/  FFMA.FTZ R166, R166, -UR5, R67 ;  /* 0x80000005a6a67c23 */ /* 0x004fe20008010043 */
        /* <DEDUP_REMOVED lines=12> */
[----:B------:R-:W-:Y:S06]  /*59e0*/  BAR.SYNC.DEFER_BLOCKING 0x0 ;  /* 0x0000000000007b1d */ /* 0x000fec0000010000 */
[----:B------:R-:W-:Y:S05]  /*59f0*/  @!P0 BRA `(.L_x_3539) ;  /* 0x0000000c00188947 */ /* 0x000fea0003800000 */
        /* <DEDUP_REMOVED lines=60> */
.L_x_3540:
[----:B------:R-:W-:-:S04]  /*5dc0*/  LEA R80, -R80, RZ, 0x6 ;  /* 0x000000ff50507211 */ /* 0x000fc800078e31ff */
[----:B------:R-:W-:-:S07]  /*5dd0*/  SHF.R.S32.HI R3, RZ, 0x1f, R80 ;  /* 0x0000001fff037819 */ /* 0x000fce0000011450 */
.L_x_3541:
        /* <DEDUP_REMOVED lines=132> */
.L_x_3543:
[----:B------:R-:W-:Y:S05]  /*6620*/  BSYNC B0 ;  /* 0x0000000000007941 */ /* 0x000fea0003800000 */
.L_x_3542:
[----:B------:R-:W0:Y:S01]  /*6630*/  LDGDEPBAR ;  /* 0x00000000000079af */ /* 0x000e220000000000 */
[----:B------:R-:W-:-:S04]  /*6640*/  IADD3 R145, P1, R80, R145, RZ ;  /* 0x0000009150917210 */ /* 0x000fc80007f3e0ff */
[----:B------:R-:W-:-:S09]  /*6650*/  IADD3.X R144, R3, R144, RZ, P1, !PT ;  /* 0x0000009003907210 */ /* 0x000fd20000ffe4ff */
.L_x_3539:
        /* <DEDUP_REMOVED lines=111> */
[----:B------:R-:W-:Y:S01]  /*6d50*/  FADD.FTZ R155, R155, R156 ;  /* 0x0000009c9b9b7221 */ /* 0x000fe20000010000 */
[----:B------:R-:W-:-:S03]  /*6d60*/  LEA R222, P1, R145, UR6, 0x1 ;  /* 0x0000000691de7c11 */ /* 0x000fc6000f8208ff */
[----:B------:R-:W-:Y:S01]  /*6d70*/  FADD.FTZ R152, R152, R155 ;  /* 0x0000009b98987221 */ /* 0x000fe20000010000 */
[----:B------:R-:W-:Y:S01]  /*6d80*/  LEA.HI.X R223, R145, UR7, R144, 0x1, P1 ;  /* 0x0000000791df7c11 */ /* 0x000fe200088f0c90 */
        /* <DEDUP_REMOVED lines=202> */
[----:B------:R-:W-:Y:S01]  /*7a30*/  ULDC UR9, c[0x0][0x39c] ;  /* 0x0000e70000097ab9 */ /* 0x000fe20000000800 */
[----:B------:R-:W-:Y:S01]  /*7a40*/  ULDC UR8, c[0x0][0x248] ;  /* 0x0000920000087ab9 */ /* 0x000fe20000000800 */
[----:B------:R-:W-:Y:S01]  /*7a50*/  IADD3 R221, R134, R221, -R213 ;  /* 0x000000dd86dd7210 */ /* 0x000fe20007ffe8d5 */
[----:B------:R-:W-:Y:S01]  /*7a60*/  IMAD.U32 R215, RZ, RZ, UR4 ;  /* 0x00000004ffd77e24 */ /* 0x000fe2000f8e00ff */
[----:B------:R-:W-:-:S06]  /*7a70*/  ULDC UR4, c[0x0][0x2ec] ;  /* 0x0000bb0000047ab9 */ /* 0x000fcc0000000800 */
.L_x_3548:
        /* <DEDUP_REMOVED lines=69> */
.L_x_3545:
        /* <DEDUP_REMOVED lines=55> */
[C---:B------:R-:W-:Y:S01]  /*8240*/  @!P3 LEA R228, P0, R133.reuse, R226, 0x1 ;  /* 0x000000e285e4b211 */ /* 0x040fe200078008ff */
[----:B------:R-:W-:Y:S03]  /*8250*/  @P5 STS.128 [R212+0xd000], RZ ;  /* 0x00d000ffd4005388 */ /* 0x000fe60000000c00 */
        /* <DEDUP_REMOVED lines=195> */
[----:B------:R3:W4:Y:S01]  /*8e90*/  MUFU.TANH R164, R134 ;  /* 0x0000008600a47308 */ /* 0x0007220000002400 */
[----:B------:R-:W-:Y:S01]  /*8ea0*/  FMUL.FTZ R230, R6, UR9 ;  /* 0x0000000906e67c20 */ /* 0x000fe20008410000 */
[----:B------:R-:W-:Y:S01]  /*8eb0*/  FMUL.FTZ R231, R7, UR9 ;  /* 0x0000000907e77c20 */ /* 0x000fe20008410000 */
[----:B------:R-:W-:Y:S01]  /*8ec0*/  FMUL.FTZ R233, R8, UR9 ;  /* 0x0000000908e97c20 */ /* 0x000fe20008410000 */
[----:B------:R-:W-:Y:S01]  /*8ed0*/  FMUL.FTZ R232, R9, UR9 ;  /* 0x0000000909e87c20 */ /* 0x000fe20008410000 */
[----:B------:R-:W-:Y:S01]  /*8ee0*/  FMUL.FTZ R238, R20, UR9 ;  /* 0x0000000914ee7c20 */ /* 0x000fe20008410000 */
[----:B------:R-:W-:Y:S01]  /*8ef0*/  FMUL.FTZ R234, R10, UR9 ;  /* 0x000000090aea7c20 */ /* 0x000fe20008410000 */
[----:B------:R-:W-:Y:S03]  /*8f00*/  FMUL.FTZ R235, R11, UR9 ;  /* 0x000000090beb7c20 */ /* 0x000fe60008410000 */
[----:B------:R5:W2:Y:S01]  /*8f10*/  MUFU.TANH R161, R133 ;  /* 0x0000008500a17308 */ /* 0x000aa20000002400 */
[----:B------:R-:W-:Y:S01]  /*8f20*/  FMUL.FTZ R236, R16, UR9 ;  /* 0x0000000910ec7c20 */ /* 0x000fe20008410000 */
[----:B------:R-:W-:Y:S01]  /*8f30*/  FMUL.FTZ R237, R18, UR9 ;  /* 0x0000000912ed7c20 */ /* 0x000fe20008410000 */
[----:B------:R-:W-:Y:S01]  /*8f40*/  FMUL.FTZ R239, R25, UR9 ;  /* 0x0000000919ef7c20 */ /* 0x000fe20008410000 */
[----:B------:R-:W-:Y:S01]  /*8f50*/  FMUL.FTZ R240, R24, UR9 ;  /* 0x0000000918f07c20 */ /* 0x000fe20008410000 */
[C---:B-1----:R-:W-:Y:S05]  /*8f60*/  HMMA.16816.F32 R28, R176.reuse, R136, R28 ;  /* 0x00000088b01c723c */ /* 0x042fea000000181c */
[----:B------:R1:W1:Y:S01]  /*8f70*/  MUFU.TANH R162, R229 ;  /* 0x000000e500a27308 */ /* 0x0002620000002400 */
[----:B---3--:R-:W-:Y:S01]  /*8f80*/  FMUL.FTZ R134, R17, UR9 ;  /* 0x0000000911867c20 */ /* 0x008fe20008410000 */
[----:B------:R-:W-:Y:S08]  /*8f90*/  HMMA.16816.F32 R32, R176, R138, R32 ;  /* 0x0000008ab020723c */ /* 0x000ff00000001820 */
[----:B------:R3:W2:Y:S03]  /*8fa0*/  MUFU.TANH R140, R134 ;  /* 0x00000086008c7308 */ /* 0x0006a60000002400 */
[----:B-----5:R-:W-:Y:S07]  /*8fb0*/  FMUL.FTZ R133, R19, UR9 ;  /* 0x0000000913857c20 */ /* 0x020fee0008410000 */
[----:B------:R5:W2:Y:S01]  /*8fc0*/  MUFU.TANH R141, R133 ;  /* 0x00000085008d7308 */ /* 0x000aa20000002400 */
[----:B-1----:R-:W-:Y:S01]  /*8fd0*/  FMUL.FTZ R229, R21, UR9 ;  /* 0x0000000915e57c20 */ /* 0x002fe20008410000 */
[----:B------:R-:W-:Y:S08]  /*8fe0*/  FMUL.FTZ R241, R29, UR9 ;  /* 0x000000091df17c20 */ /* 0x000ff00008410000 */
[----:B------:R1:W1:Y:S01]  /*8ff0*/  MUFU.TANH R159, R226 ;  /* 0x000000e2009f7308 */ /* 0x0002620000002400 */
[----:B---3--:R-:W-:Y:S09]  /*9000*/  FMUL.FTZ R134, R23, UR9 ;  /* 0x0000000917867c20 */ /* 0x008ff20008410000 */
[----:B------:R3:W2:Y:S01]  /*9010*/  MUFU.TANH R155, R134 ;  /* 0x00000086009b7308 */ /* 0x0006a20000002400 */
[----:B-----5:R-:W-:Y:S09]  /*9020*/  FMUL.FTZ R133, R27, UR9 ;  /* 0x000000091b857c20 */ /* 0x020ff20008410000 */
[----:B------:R5:W2:Y:S01]  /*9030*/  MUFU.TANH R160, R238 ;  /* 0x000000ee00a07308 */ /* 0x000aa20000002400 */
[----:B-1----:R-:W-:Y:S09]  /*9040*/  FMUL.FTZ R226, R22, UR9 ;  /* 0x0000000916e27c20 */ /* 0x002ff20008410000 */
        /* <DEDUP_REMOVED lines=12> */
[----:B------:R-:W1:Y:S01]  /*9110*/  MUFU.TANH R228, R228 ;  /* 0x000000e400e47308 */ /* 0x000e620000002400 */
[----:B---3--:R-:W-:Y:S09]  /*9120*/  FMUL.FTZ R239, R30, UR9 ;  /* 0x000000091eef7c20 */ /* 0x008ff20008410000 */
[----:B------:R-:W3:Y:S01]  /*9130*/  MUFU.TANH R230, R230 ;  /* 0x000000e600e67308 */ /* 0x000ee20000002400 */
        /* <DEDUP_REMOVED lines=12> */
[----:B------:R4:W1:Y:S10]  /*9200*/  MUFU.TANH R148, R229 ;  /* 0x000000e500947308 */ /* 0x0008740000002400 */
[----:B------:R1:W1:Y:S01]  /*9210*/  MUFU.TANH R146, R238 ;  /* 0x000000ee00927308 */ /* 0x0002620000002400 */
[----:B-----5:R-:W-:Y:S09]  /*9220*/  MOV R226, R2 ;  /* 0x0000000200e27202 */ /* 0x020ff20000000f00 */
[----:B------:R-:W1:Y:S01]  /*9230*/  MUFU.TANH R134, R134 ;  /* 0x0000008600867308 */ /* 0x000e620000002400 */
[----:B----4-:R-:W-:Y:S09]  /*9240*/  MOV R229, R3 ;  /* 0x0000000300e57202 */ /* 0x010ff20000000f00 */
[----:B------:R-:W4:Y:S01]  /*9250*/  MUFU.TANH R133, R133 ;  /* 0x0000008500857308 */ /* 0x000f220000002400 */
[----:B--23--:R-:W-:Y:S05]  /*9260*/  @!P0 BRA `(.L_x_3546) ;  /* 0x0000000800708947 */ /* 0x00cfea0003800000 */
[----:B------:R-:W-:Y:S01]  /*9270*/  PLOP3.LUT P0, PT, PT, PT, UP1, 0x40, 0x0 ;  /* 0x000000000000781c */ /* 0x000fe20003f0e818 */
[----:B------:R-:W-:Y:S04]  /*9280*/  ULEA UR7, -UR8, URZ, 0x6 ;  /* 0x0000003f08077291 */ /* 0x000fe8000f8e313f */
[----:B------:R-:W-:Y:S02]  /*9290*/  USHF.R.S32.HI UR6, URZ, 0x1f, UR7 ;  /* 0x0000001f3f067899 */ /* 0x000fe40008011407 */
[----:B------:R-:W-:Y:S04]  /*92a0*/  IMAD.U32 R8, RZ, RZ, UR7 ;  /* 0x00000007ff087e24 */ /* 0x000fe8000f8e00ff */
[----:B------:R-:W-:Y:S02]  /*92b0*/  MOV R5, UR6 ;  /* 0x0000000600057c02 */ /* 0x000fe40008000f00 */
[----:B------:R-:W-:Y:S05]  /*92c0*/  @P0 BRA `(.L_x_3547) ;  /* 0x0000000000f40947 */ /* 0x000fea0003800000 */
        /* <DEDUP_REMOVED lines=11> */
[----:B------:R-:W-:Y:S01]  /*9380*/  LOP3.LUT R11, R11, R4, RZ, 0x3c, !PT ;  /* 0x000000040b0b7212 */ /* 0x000fe200078e3cff */
[--C-:B--2---:R-:W-:Y:S02]  /*9390*/  IMAD.MOV R5, RZ, RZ, -R13.reuse ;  /* 0x000000ffff057224 */ /* 0x104fe400078e0a0d */
        /* <DEDUP_REMOVED lines=18> */
[----:B------:R-:W-:Y:S02]  /*94c0*/  ISETP.GE.U32.AND P6, PT, R8, R2, PT ;  /* 0x000000020800720c */ /* 0x000fe40003fc6070 */
[----:B------:R-:W-:Y:S02]  /*94d0*/  ISETP.GE.AND P1, PT, R3, RZ, PT ;  /* 0x000000ff0300720c */ /* 0x000fe40003f26270 */
[----:B------:R-:W-:Y:S07]  /*94e0*/  LOP3.LUT R2, RZ, R4, RZ, 0x33, !PT ;  /* 0x00000004ff027212 */ /* 0x000fee00078e33ff */
        /* <DEDUP_REMOVED lines=13> */
[----:B------:R-:W5:Y:S01]  /*95c0*/  LDC.64 R2, c[0x0][0x230] ;  /* 0x00008c00ff027b82 */ /* 0x000f620000000a00 */
        /* <DEDUP_REMOVED lines=9> */
[CC--:B-----5:R-:W-:Y:S04]  /*9660*/  IMAD.WIDE.U32 R8, R6.reuse, R2.reuse, R8 ;  /* 0x0000000206087225 */ /* 0x0e0fe800078e0008 */
[----:B------:R-:W-:Y:S04]  /*9670*/  IMAD R5, R5, R2, RZ ;  /* 0x0000000205057224 */ /* 0x000fe800078e02ff */
[----:B------:R-:W-:Y:S05]  /*9680*/  IMAD R5, R6, R3, R5 ;  /* 0x0000000306057224 */ /* 0x000fea00078e0205 */
[----:B------:R-:W-:Y:S07]  /*9690*/  IADD3 R5, R9, R5, RZ ;  /* 0x0000000509057210 */ /* 0x000fee0007ffe0ff */
.L_x_3547:
        /* <DEDUP_REMOVED lines=89> */
.L_x_3546:
[----:B--2---:R-:W-:Y:S01]  /*9c30*/  IMAD R8, R224, -0x40, R221 ;  /* 0xffffffc0e0087824 */ /* 0x004fe200078e02dd */
[----:B------:R-:W-:Y:S04]  /*9c40*/  LDSM.16.MT88.4 R24, [R198+0xc000] ;  /* 0x00c00000c618783b */ /* 0x000fe80000004200 */
[C---:B------:R-:W-:Y:S02]  /*9c50*/  IADD3 R19, R8.reuse, 0x8, RZ ;  /* 0x0000000808137810 */ /* 0x040fe40007ffe0ff */
[C---:B------:R-:W-:Y:S02]  /*9c60*/  IADD3 R18, R8.reuse, 0x7, RZ ;  /* 0x0000000708127810 */ /* 0x040fe40007ffe0ff */
[----:B------:R-:W-:Y:S01]  /*9c70*/  IADD3 R17, R8, -0x1, RZ ;  /* 0xffffffff08117810 */ /* 0x000fe20007ffe0ff */
[----:B------:R-:W-:Y:S01]  /*9c80*/  LDSM.16.MT88.4 R32, [R197+0xc000] ;  /* 0x00c00000c520783b */ /* 0x000fe20000004200 */
[----:B------:R-:W-:Y:S02]  /*9c90*/  ISETP.GE.AND P1, PT, R19, RZ, PT ;  /* 0x000000ff1300720c */ /* 0x000fe40003f26270 */
[----:B------:R-:W-:Y:S02]  /*9ca0*/  ISETP.GE.AND P0, PT, R18, RZ, PT ;  /* 0x000000ff1200720c */ /* 0x000fe40003f06270 */
[----:B------:R-:W-:Y:S02]  /*9cb0*/  ISETP.GE.AND P6, PT, R17, RZ, PT ;  /* 0x000000ff1100720c */ /* 0x000fe40003fc6270 */
[C---:B------:R-:W-:Y:S01]  /*9cc0*/  IADD3 R16, R8.reuse, -0x8, RZ ;  /* 0xfffffff808107810 */ /* 0x040fe20007ffe0ff */
[----:B------:R-:W-:Y:S01]  /*9cd0*/  LDSM.16.MT88.4 R136, [R196+0xc000] ;  /* 0x00c00000c488783b */ /* 0x000fe20000004200 */
[C---:B------:R-:W-:Y:S02]  /*9ce0*/  IADD3 R15, R8.reuse, -0x9, RZ ;  /* 0xfffffff7080f7810 */ /* 0x040fe40007ffe0ff */
[C---:B------:R-:W-:Y:S02]  /*9cf0*/  IADD3 R14, R8.reuse, -0x10, RZ ;  /* 0xfffffff0080e7810 */ /* 0x040fe40007ffe0ff */
[C---:B------:R-:W-:Y:S02]  /*9d00*/  IADD3 R13, R8.reuse, -0x11, RZ ;  /* 0xffffffef080d7810 */ /* 0x040fe40007ffe0ff */
[C---:B------:R-:W-:Y:S02]  /*9d10*/  IADD3 R12, R8.reuse, -0x18, RZ ;  /* 0xffffffe8080c7810 */ /* 0x040fe40007ffe0ff */
[C---:B------:R-:W-:Y:S02]  /*9d20*/  IADD3 R11, R8.reuse, -0x19, RZ ;  /* 0xffffffe7080b7810 */ /* 0x040fe40007ffe0ff */
[C---:B------:R-:W-:Y:S02]  /*9d30*/  IADD3 R10, R8.reuse, -0x20, RZ ;  /* 0xffffffe0080a7810 */ /* 0x040fe40007ffe0ff */
[C---:B------:R-:W-:Y:S02]  /*9d40*/  @!P1 IADD3 R19, -R8.reuse, -0x8, RZ ;  /* 0xfffffff808139810 */ /* 0x040fe40007ffe1ff */
[C---:B------:R-:W-:Y:S02]  /*9d50*/  @!P0 IADD3 R18, -R8.reuse, -0x7, RZ ;  /* 0xfffffff908128810 */ /* 0x040fe40007ffe1ff */
[----:B------:R-:W-:Y:S02]  /*9d60*/  @!P6 IADD3 R17, -R8, 0x1, RZ ;  /* 0x000000010811e810 */ /* 0x000fe40007ffe1ff */
[----:B------:R-:W-:Y:S02]  /*9d70*/  ISETP.GE.AND P5, PT, R16, RZ, PT ;  /* 0x000000ff1000720c */ /* 0x000fe40003fa6270 */
[----:B------:R-:W-:Y:S02]  /*9d80*/  ISETP.GE.AND P4, PT, R15, RZ, PT ;  /* 0x000000ff0f00720c */ /* 0x000fe40003f86270 */
[----:B------:R-:W-:Y:S02]  /*9d90*/  ISETP.GE.AND P3, PT, R14, RZ, PT ;  /* 0x000000ff0e00720c */ /* 0x000fe40003f66270 */
[----:B------:R-:W-:Y:S02]  /*9da0*/  ISETP.GE.AND P2, PT, R13, RZ, PT ;  /* 0x000000ff0d00720c */ /* 0x000fe40003f46270 */
[----:B------:R-:W-:Y:S02]  /*9db0*/  ISETP.GE.AND P1, PT, R12, RZ, PT ;  /* 0x000000ff0c00720c */ /* 0x000fe40003f26270 */
[----:B------:R-:W-:Y:S02]  /*9dc0*/  ISETP.GE.AND P0, PT, R11, RZ, PT ;  /* 0x000000ff0b00720c */ /* 0x000fe40003f06270 */
[----:B------:R-:W-:Y:S02]  /*9dd0*/  ISETP.GE.AND P6, PT, R10, RZ, PT ;  /* 0x000000ff0a00720c */ /* 0x000fe40003fc6270 */
[C---:B------:R-:W-:Y:S02]  /*9de0*/  IADD3 R9, R8.reuse, -0x21, RZ ;  /* 0xffffffdf08097810 */ /* 0x040fe40007ffe0ff */
[C---:B------:R-:W-:Y:S02]  /*9df0*/  IADD3 R7, R8.reuse, -0x28, RZ ;  /* 0xffffffd808077810 */ /* 0x040fe40007ffe0ff */
[C---:B------:R-:W-:Y:S02]  /*9e00*/  IADD3 R6, R8.reuse, -0x29, RZ ;  /* 0xffffffd708067810 */ /* 0x040fe40007ffe0ff */
[C---:B------:R-:W-:Y:S02]  /*9e10*/  IADD3 R5, R8.reuse, -0x30, RZ ;  /* 0xffffffd008057810 */ /* 0x040fe40007ffe0ff */
[C---:B------:R-:W-:Y:S02]  /*9e20*/  IADD3 R2, R8.reuse, -0x31, RZ ;  /* 0xffffffcf08027810 */ /* 0x040fe40007ffe0ff */
[C---:B------:R-:W-:Y:S02]  /*9e30*/  IADD3 R4, R8.reuse, -0x38, RZ ;  /* 0xffffffc808047810 */ /* 0x040fe40007ffe0ff */
[C---:B------:R-:W-:Y:S02]  /*9e40*/  IADD3 R3, R8.reuse, -0x39, RZ ;  /* 0xffffffc708037810 */ /* 0x040fe40007ffe0ff */
[C---:B------:R-:W-:Y:S02]  /*9e50*/  @!P5 IADD3 R16, -R8.reuse, 0x8, RZ ;  /* 0x000000080810d810 */ /* 0x040fe40007ffe1ff */
[C---:B------:R-:W-:Y:S02]  /*9e60*/  @!P4 IADD3 R15, -R8.reuse, 0x9, RZ ;  /* 0x00000009080fc810 */ /* 0x040fe40007ffe1ff */
[C---:B------:R-:W-:Y:S02]  /*9e70*/  @!P3 IADD3 R14, -R8.reuse, 0x10, RZ ;  /* 0x00000010080eb810 */ /* 0x040fe40007ffe1ff */
[C---:B------:R-:W-:Y:S02]  /*9e80*/  @!P2 IADD3 R13, -R8.reuse, 0x11, RZ ;  /* 0x00000011080da810 */ /* 0x040fe40007ffe1ff */
[C---:B------:R-:W-:Y:S02]  /*9e90*/  @!P1 IADD3 R12, -R8.reuse, 0x18, RZ ;  /* 0x00000018080c9810 */ /* 0x040fe40007ffe1ff */
[C---:B------:R-:W-:Y:S02]  /*9ea0*/  @!P0 IADD3 R11, -R8.reuse, 0x19, RZ ;  /* 0x00000019080b8810 */ /* 0x040fe40007ffe1ff */
        /* <DEDUP_REMOVED lines=8> */
[----:B------:R-:W-:Y:S02]  /*9f30*/  IABS R20, R8 ;  /* 0x0000000800147213 */ /* 0x000fe40000000000 */
[----:B------:R-:W-:Y:S02]  /*9f40*/  I2FP.F32.S32 R15, R15 ;  /* 0x0000000f000f7245 */ /* 0x000fe40000201400 */
[----:B------:R-:W-:Y:S02]  /*9f50*/  I2FP.F32.S32 R21, R20 ;  /* 0x0000001400157245 */ /* 0x000fe40000201400 */
[C---:B------:R-:W-:Y:S01]  /*9f60*/  @!P5 IADD3 R9, -R8.reuse, 0x21, RZ ;  /* 0x000000210809d810 */ /* 0x040fe20007ffe1ff */
[C---:B------:R-:W-:Y:S01]  /*9f70*/  FFMA.FTZ R159, R15.reuse, -UR5, R159 ;  /* 0x800000050f9f7c23 */ /* 0x040fe2000801009f */
[C---:B------:R-:W-:Y:S01]  /*9f80*/  @!P4 IADD3 R7, -R8.reuse, 0x28, RZ ;  /* 0x000000280807c810 */ /* 0x040fe20007ffe1ff */
[----:B-1----:R-:W-:Y:S01]  /*9f90*/  FFMA.FTZ R232, R15, -UR5, R232 ;  /* 0x800000050fe87c23 */ /* 0x002fe200080100e8 */
[C---:B------:R-:W-:Y:S01]  /*9fa0*/  @!P3 IADD3 R6, -R8.reuse, 0x29, RZ ;  /* 0x000000290806b810 */ /* 0x040fe20007ffe1ff */
[C---:B------:R-:W-:Y:S01]  /*9fb0*/  FFMA.FTZ R234, R21.reuse, -UR5, R234 ;  /* 0x8000000515ea7c23 */ /* 0x040fe200080100ea */
[C---:B------:R-:W-:Y:S02]  /*9fc0*/  @!P2 IADD3 R5, -R8.reuse, 0x30, RZ ;  /* 0x000000300805a810 */ /* 0x040fe40007ffe1ff */
[C---:B------:R-:W-:Y:S02]  /*9fd0*/  @!P1 IADD3 R2, -R8.reuse, 0x31, RZ ;  /* 0x0000003108029810 */ /* 0x040fe40007ffe1ff */
[C---:B------:R-:W-:Y:S02]  /*9fe0*/  @!P0 IADD3 R4, -R8.reuse, 0x38, RZ ;  /* 0x0000003808048810 */ /* 0x040fe40007ffe1ff */
[----:B------:R-:W-:Y:S01]  /*9ff0*/  @!P6 IADD3 R3, -R8, 0x39, RZ ;  /* 0x000000390803e810 */ /* 0x000fe20007ffe1ff */
[----:B------:R-:W-:Y:S01]  /*a000*/  FFMA.FTZ R8, R21, -UR5, R132 ;  /* 0x8000000515087c23 */ /* 0x000fe20008010084 */
[----:B------:R-:W-:Y:S02]  /*a010*/  I2FP.F32.S32 R17, R17 ;  /* 0x0000001100117245 */ /* 0x000fe40000201400 */
[----:B------:R-:W-:Y:S02]  /*a020*/  I2FP.F32.S32 R19, R19 ;  /* 0x0000001300137245 */ /* 0x000fe40000201400 */
[----:B------:R-:W-:Y:S01]  /*a030*/  I2FP.F32.S32 R16, R16 ;  /* 0x0000001000107245 */ /* 0x000fe20000201400 */
[----:B------:R-:W-:Y:S01]  /*a040*/  FFMA.FTZ R228, R17, -UR5, R228 ;  /* 0x8000000511e47c23 */ /* 0x000fe200080100e4 */
[----:B------:R-:W-:Y:S01]  /*a050*/  I2FP.F32.S32 R18, R18 ;  /* 0x0000001200127245 */ /* 0x000fe20000201400 */
[----:B------:R-:W-:Y:S01]  /*a060*/  FFMA.FTZ R230, R19, -UR5, R230 ;  /* 0x8000000513e67c23 */ /* 0x000fe200080100e6 */
[----:B------:R-:W-:Y:S01]  /*a070*/  FMNMX.FTZ R15, R8, R135, !PT ;  /* 0x00000087080f7209 */ /* 0x000fe20007810000 */
[----:B------:R-:W-:Y:S01]  /*a080*/  FFMA.FTZ R235, R17, -UR5, R235 ;  /* 0x8000000511eb7c23 */ /* 0x000fe200080100eb */
[----:B------:R-:W-:Y:S01]  /*a090*/  I2FP.F32.S32 R13, R13 ;  /* 0x0000000d000d7245 */ /* 0x000fe20000201400 */
[----:B------:R-:W-:Y:S01]  /*a0a0*/  FFMA.FTZ R233, R16, -UR5, R233 ;  /* 0x8000000510e97c23 */ /* 0x000fe200080100e9 */
[----:B------:R-:W-:Y:S01]  /*a0b0*/  I2FP.F32.S32 R17, R12 ;  /* 0x0000000c00117245 */ /* 0x000fe20000201400 */
[----:B------:R-:W-:Y:S01]  /*a0c0*/  FFMA.FTZ R231, R18, -UR5, R231 ;  /* 0x8000000512e77c23 */ /* 0x000fe200080100e7 */
[----:B------:R-:W-:Y:S01]  /*a0d0*/  FMNMX.FTZ R12, R228, R15, !PT ;  /* 0x0000000fe40c7209 */ /* 0x000fe20007810000 */
[C---:B------:R-:W-:Y:S01]  /*a0e0*/  FFMA.FTZ R162, R13.reuse, -UR5, R162 ;  /* 0x800000050da27c23 */ /* 0x040fe200080100a2 */
[----:B------:R-:W-:Y:S01]  /*a0f0*/  I2FP.F32.S32 R143, R14 ;  /* 0x0000000e008f7245 */ /* 0x000fe20000201400 */
[----:B------:R-:W-:Y:S01]  /*a100*/  FFMA.FTZ R141, R13, -UR5, R141 ;  /* 0x800000050d8d7c23 */ /* 0x000fe2000801008d */
[----:B------:R-:W-:Y:S01]  /*a110*/  FMNMX.FTZ R14, R230, R0, !PT ;  /* 0x00000000e60e7209 */ /* 0x000fe20007810000 */
[----:B------:R-:W-:Y:S01]  /*a120*/  FFMA.FTZ R142, R17, -UR5, R236 ;  /* 0x80000005118e7c23 */ /* 0x000fe200080100ec */
[----:B------:R-:W-:Y:S01]  /*a130*/  FMNMX.FTZ R13, R233, R12, !PT ;  /* 0x0000000ce90d7209 */ /* 0x000fe20007810000 */
[----:B------:R-:W-:Y:S01]  /*a140*/  FFMA.FTZ R157, R17, -UR5, R157 ;  /* 0x80000005119d7c23 */ /* 0x000fe2000801009d */
[----:B------:R-:W-:Y:S01]  /*a150*/  FMNMX.FTZ R15, R231, R14, !PT ;  /* 0x0000000ee70f7209 */ /* 0x000fe20007810000 */
[C---:B------:R-:W-:Y:S01]  /*a160*/  FFMA.FTZ R164, R143.reuse, -UR5, R164 ;  /* 0x800000058fa47c23 */ /* 0x040fe200080100a4 */
[----:B------:R-:W-:Y:S01]  /*a170*/  FMNMX.FTZ R17, R232, R13, !PT ;  /* 0x0000000de8117209 */ /* 0x000fe20007810000 */
[----:B------:R-:W-:Y:S01]  /*a180*/  FFMA.FTZ R161, R16, -UR5, R161 ;  /* 0x8000000510a17c23 */ /* 0x000fe200080100a1 */
[----:B------:R-:W-:Y:S01]  /*a190*/  I2FP.F32.S32 R13, R10 ;  /* 0x0000000a000d7245 */ /* 0x000fe20000201400 */
[----:B------:R-:W-:Y:S01]  /*a1a0*/  FFMA.FTZ R143, R143, -UR5, R237 ;  /* 0x800000058f8f7c23 */ /* 0x000fe200080100ed */
[----:B------:R-:W-:Y:S02]  /*a1b0*/  FMNMX.FTZ R10, R234, R15, !PT ;  /* 0x0000000fea0a7209 */ /* 0x000fe40007810000 */
[----:B------:R-:W-:Y:S01]  /*a1c0*/  FMNMX.FTZ R17, R164, R17, !PT ;  /* 0x00000011a4117209 */ /* 0x000fe20007810000 */
[----:B------:R-:W-:Y:S01]  /*a1d0*/  FFMA.FTZ R160, R13, -UR5, R160 ;  /* 0x800000050da07c23 */ /* 0x000fe200080100a0 */
[----:B------:R-:W-:Y:S01]  /*a1e0*/  FMNMX.FTZ R10, R235, R10, !PT ;  /* 0x0000000aeb0a7209 */ /* 0x000fe20007810000 */
[----:B------:R-:W-:Y:S01]  /*a1f0*/  FFMA.FTZ R153, R13, -UR5, R153 ;  /* 0x800000050d997c23 */ /* 0x000fe20008010099 */
[----:B------:R-:W-:Y:S02]  /*a200*/  I2FP.F32.S32 R11, R11 ;  /* 0x0000000b000b7245 */ /* 0x000fe40000201400 */
[----:B------:R-:W-:Y:S02]  /*a210*/  FMNMX.FTZ R17, R162, R17, !PT ;  /* 0x00000011a2117209 */ /* 0x000fe40007810000 */
[----:B------:R-:W-:Y:S01]  /*a220*/  FMNMX.FTZ R10, R161, R10, !PT ;  /* 0x0000000aa10a7209 */ /* 0x000fe20007810000 */
[C---:B------:R-:W-:Y:S01]  /*a230*/  FFMA.FTZ R140, R11.reuse, -UR5, R140 ;  /* 0x800000050b8c7c23 */ /* 0x040fe2000801008c */
[----:B------:R-:W-:Y:S01]  /*a240*/  FMNMX.FTZ R17, R142, R17, !PT ;  /* 0x000000118e117209 */ /* 0x000fe20007810000 */
[----:B------:R-:W-:Y:S01]  /*a250*/  FFMA.FTZ R155, R11, -UR5, R155 ;  /* 0x800000050b9b7c23 */ /* 0x000fe2000801009b */
[----:B------:R-:W-:Y:S02]  /*a260*/  FMNMX.FTZ R10, R159, R10, !PT ;  /* 0x0000000a9f0a7209 */ /* 0x000fe40007810000 */
[----:B------:R-:W-:Y:S02]  /*a270*/  I2FP.F32.S32 R9, R9 ;  /* 0x0000000900097245 */ /* 0x000fe40000201400 */
[----:B------:R-:W-:Y:S02]  /*a280*/  FMNMX.FTZ R17, R140, R17, !PT ;  /* 0x000000118c117209 */ /* 0x000fe40007810000 */
[----:B------:R-:W-:Y:S01]  /*a290*/  FMNMX.FTZ R10, R143, R10, !PT ;  /* 0x0000000a8f0a7209 */ /* 0x000fe20007810000 */
[C---:B------:R-:W-:Y:S01]  /*a2a0*/  FFMA.FTZ R158, R9.reuse, -UR5, R158 ;  /* 0x80000005099e7c23 */ /* 0x040fe2000801009e */
[----:B------:R-:W-:Y:S01]  /*a2b0*/  I2FP.F32.S32 R7, R7 ;  /* 0x0000000700077245 */ /* 0x000fe20000201400 */
[----:B------:R-:W-:Y:S01]  /*a2c0*/  FFMA.FTZ R151, R9, -UR5, R151 ;  /* 0x8000000509977c23 */ /* 0x000fe20008010097 */
        /* <DEDUP_REMOVED lines=19> */
[----:B----4-:R-:W-:Y:S01]  /*a400*/  FFMA.FTZ R133, R2, -UR5, R133 ;  /* 0x8000000502857c23 */ /* 0x010fe20008010085 */
[----:B------:R-:W-:Y:S02]  /*a410*/  FMNMX.FTZ R17, R152, R17, !PT ;  /* 0x0000001198117209 */ /* 0x000fe40007810000 */
[----:B------:R-:W-:Y:S01]  /*a420*/  FMNMX.FTZ R10, R151, R10, !PT ;  /* 0x0000000a970a7209 */ /* 0x000fe20007810000 */
[----:B------:R-:W-:Y:S01]  /*a430*/  FFMA.FTZ R148, R7, -UR5, R148 ;  /* 0x8000000507947c23 */ /* 0x000fe20008010094 */
[----:B------:R-:W-:Y:S02]  /*a440*/  I2FP.F32.S32 R3, R3 ;  /* 0x0000000300037245 */ /* 0x000fe40000201400 */
[----:B------:R-:W-:Y:S02]  /*a450*/  FMNMX.FTZ R17, R150, R17, !PT ;  /* 0x0000001196117209 */ /* 0x000fe40007810000 */
[----:B------:R-:W-:Y:S01]  /*a460*/  FMNMX.FTZ R10, R147, R10, !PT ;  /* 0x0000000a930a7209 */ /* 0x000fe20007810000 */
[----:B------:R-:W-:Y:S01]  /*a470*/  FFMA.FTZ R146, R3, -UR5, R146 ;  /* 0x8000000503927c23 */ /* 0x000fe20008010092 */
[----:B------:R-:W-:Y:S02]  /*a480*/  FMNMX.FTZ R17, R148, R17, !PT ;  /* 0x0000001194117209 */ /* 0x000fe40007810000 */
[----:B------:R-:W-:Y:S02]  /*a490*/  FMNMX.FTZ R3, R145, R10, !PT ;  /* 0x0000000a91037209 */ /* 0x000fe40007810000 */
[----:B------:R-:W-:Y:S02]  /*a4a0*/  FMNMX.FTZ R5, R146, R17, !PT ;  /* 0x0000001192057209 */ /* 0x000fe40007810000 */
[----:B------:R-:W-:Y:S01]  /*a4b0*/  FMNMX.FTZ R2, R134, R3, !PT ;  /* 0x0000000386027209 */ /* 0x000fe20007810000 */
[----:B------:R-:W-:Y:S03]  /*a4c0*/  LDSM.16.MT88.4 R16, [R200+0xc000] ;  /* 0x00c00000c810783b */ /* 0x000fe60000004200 */
[----:B------:R-:W-:Y:S05]  /*a4d0*/  FMNMX.FTZ R7, R133, R2, !PT ;  /* 0x0000000285077209 */ /* 0x000fea0007810000 */
        /* <DEDUP_REMOVED lines=11> */
[----:B------:R-:W-:Y:S02]  /*a590*/  FMUL.FTZ R144, R3, UR4 ;  /* 0x0000000403907c20 */ /* 0x000fe40008410000 */
        /* <DEDUP_REMOVED lines=26> */
[----:B------:R-:W-:Y:S01]  /*a740*/  LDSM.16.MT88.4 R140, [R197+0xe800] ;  /* 0x00e80000c58c783b */ /* 0x000fe20000004200 */
        /* <DEDUP_REMOVED lines=18> */
[----:B------:R-:W2:Y:S03]  /*a870*/  LDSM.16.MT88.4 R120, [R200+0xe000] ;  /* 0x00e00000c878783b */ /* 0x000ea60000004200 */
        /* <DEDUP_REMOVED lines=10> */
[----:B------:R-:W-:Y:S01]  /*a920*/  LDSM.16.MT88.4 R108, [R197+0xe000] ;  /* 0x00e00000c56c783b */ /* 0x000fe20000004200 */
[--C-:B------:R-:W-:Y:S01]  /*a930*/  FFMA.FTZ R230, R157, UR4, -R144.reuse ;  /* 0x000000049de67c23 */ /* 0x100fe20008010890 */
[--C-:B------:R-:W-:Y:S01]  /*a940*/  FFMA.FTZ R235, R155, UR4, -R144.reuse ;  /* 0x000000049beb7c23 */ /* 0x100fe20008010890 */
[--C-:B------:R-:W-:Y:S01]  /*a950*/  FFMA.FTZ R232, R153, UR4, -R144.reuse ;  /* 0x0000000499e87c23 */ /* 0x100fe20008010890 */
[--C-:B------:R-:W-:Y:S01]  /*a960*/  FFMA.FTZ R237, R151, UR4, -R144.reuse ;  /* 0x0000000497ed7c23 */ /* 0x100fe20008010890 */
[--C-:B------:R-:W-:Y:S03]  /*a970*/  FFMA.FTZ R234, R152, UR4, -R149.reuse ;  /* 0x0000000498ea7c23 */ /* 0x100fe60008010895 */
[----:B------:R-:W-:Y:S01]  /*a980*/  MUFU.EX2 R173, R173 ;  /* 0x000000ad00ad7308 */ /* 0x000fe20000000800 */
[--C-:B------:R-:W-:Y:S01]  /*a990*/  FFMA.FTZ R239, R150, UR4, -R149.reuse ;  /* 0x0000000496ef7c23 */ /* 0x100fe20008010895 */
[----:B------:R-:W-:Y:S01]  /*a9a0*/  LDSM.16.MT88.4 R116, [R197+0xc800] ;  /* 0x00c80000c574783b */ /* 0x000fe20000004200 */
[--C-:B------:R-:W-:Y:S01]  /*a9b0*/  FFMA.FTZ R236, R148, UR4, -R149.reuse ;  /* 0x0000000494ec7c23 */ /* 0x100fe20008010895 */
[--C-:B------:R-:W-:Y:S01]  /*a9c0*/  FFMA.FTZ R238, R147, UR4, -R144.reuse ;  /* 0x0000000493ee7c23 */ /* 0x100fe20008010890 */
[--C-:B------:R-:W-:Y:S01]  /*a9d0*/  FFMA.FTZ R243, R145, UR4, -R144.reuse ;  /* 0x0000000491f37c23 */ /* 0x100fe20008010890 */
[--C-:B------:R-:W-:Y:S01]  /*a9e0*/  FFMA.FTZ R134, R134, UR4, -R144.reuse ;  /* 0x0000000486867c23 */ /* 0x100fe20008010890 */
[----:B------:R-:W-:Y:S03]  /*a9f0*/  FFMA.FTZ R133, R133, UR4, -R144 ;  /* 0x0000000485857c23 */ /* 0x000fe60008010890 */
[----:B------:R-:W1:Y:S01]  /*aa00*/  MUFU.EX2 R169, R169 ;  /* 0x000000a900a97308 */ /* 0x000e620000000800 */
[----:B---3--:R-:W-:Y:S01]  /*aa10*/  F2FP.F16.F32.PACK_AB R130, R170, R171 ;  /* 0x000000abaa82723e */ /* 0x008fe200000000ff */
[----:B------:R-:W-:Y:S01]  /*aa20*/  LDSM.16.MT88.4 R124, [R200+0xe800] ;  /* 0x00e80000c87c783b */ /* 0x000fe20000004200 */
[----:B------:R-:W-:Y:S01]  /*aa30*/  FFMA.FTZ R149, R146, UR4, -R149 ;  /* 0x0000000492957c23 */ /* 0x000fe20008010895 */
        /* <DEDUP_REMOVED lines=15> */
[C---:B------:R-:W-:Y:S01]  /*ab30*/  FMUL.FTZ R46, R0.reuse, R46 ;  /* 0x0000002e002e7220 */ /* 0x040fe20000410000 */
[----:B------:R-:W-:Y:S01]  /*ab40*/  FMUL.FTZ R47, R0, R47 ;  /* 0x0000002f002f7220 */ /* 0x000fe20000410000 */
[C---:B------:R-:W-:Y:S01]  /*ab50*/  FMUL.FTZ R48, R2.reuse, R48 ;  /* 0x0000003002307220 */ /* 0x040fe20000410000 */
[----:B------:R-:W-:Y:S01]  /*ab60*/  FMUL.FTZ R49, R2, R49 ;  /* 0x0000003102317220 */ /* 0x000fe20000410000 */
[C---:B------:R-:W-:Y:S03]  /*ab70*/  FMUL.FTZ R50, R0.reuse, R50 ;  /* 0x0000003200327220 */ /* 0x040fe60000410000 */
[----:B------:R1:W-:Y:S01]  /*ab80*/  MUFU.EX2 R241, R149 ;  /* 0x0000009500f17308 */ /* 0x0003e20000000800 */
[----:B------:R-:W-:Y:S01]  /*ab90*/  FMUL.FTZ R51, R0, R51 ;  /* 0x0000003300337220 */ /* 0x000fe20000410000 */
[----:B------:R-:W-:Y:S01]  /*aba0*/  LDSM.16.MT88.4 R156, [R197+0xf800] ;  /* 0x00f80000c59c783b */ /* 0x000fe20000004200 */
[C---:B------:R-:W-:Y:S01]  /*abb0*/  FMUL.FTZ R52, R2.reuse, R52 ;  /* 0x0000003402347220 */ /* 0x040fe20000410000 */
[----:B------:R-:W-:Y:S01]  /*abc0*/  FMUL.FTZ R53, R2, R53 ;  /* 0x0000003502357220 */ /* 0x000fe20000410000 */
[C---:B------:R-:W-:Y:S01]  /*abd0*/  FMUL.FTZ R54, R0.reuse, R54 ;  /* 0x0000003600367220 */ /* 0x040fe20000410000 */
[----:B------:R-:W-:Y:S01]  /*abe0*/  FMUL.FTZ R55, R0, R55 ;  /* 0x0000003700377220 */ /* 0x000fe20000410000 */
[C---:B------:R-:W-:Y:S01]  /*abf0*/  FMUL.FTZ R56, R2.reuse, R56 ;  /* 0x0000003802387220 */ /* 0x040fe20000410000 */
[----:B------:R-:W-:Y:S01]  /*ac00*/  FMUL.FTZ R57, R2, R57 ;  /* 0x0000003902397220 */ /* 0x000fe20000410000 */
[----:B---3--:R-:W-:Y:S01]  /*ac10*/  F2FP.F16.F32.PACK_AB R131, R135, R168 ;  /* 0x000000a88783723e */ /* 0x008fe200000000ff */
[----:B------:R-:W-:Y:S01]  /*ac20*/  LDSM.16.MT88.4 R160, [R196+0xf800] ;  /* 0x00f80000c4a0783b */ /* 0x000fe20000004200 */
[C---:B------:R-:W-:Y:S01]  /*ac30*/  FMUL.FTZ R58, R0.reuse, R58 ;  /* 0x0000003a003a7220 */ /* 0x040fe20000410000 */
[----:B------:R-:W-:Y:S01]  /*ac40*/  FMUL.FTZ R59, R0, R59 ;  /* 0x0000003b003b7220 */ /* 0x000fe20000410000 */
[C---:B------:R-:W-:Y:S01]  /*ac50*/  FMUL.FTZ R60, R2.reuse, R60 ;  /* 0x0000003c023c7220 */ /* 0x040fe20000410000 */
[----:B------:R-:W-:Y:S01]  /*ac60*/  FMUL.FTZ R61, R2, R61 ;  /* 0x0000003d023d7220 */ /* 0x000fe20000410000 */
[C---:B------:R-:W-:Y:S01]  /*ac70*/  FMUL.FTZ R62, R0.reuse, R62 ;  /* 0x0000003e003e7220 */ /* 0x040fe20000410000 */
[C---:B------:R-:W-:Y:S01]  /*ac80*/  HMMA.16816.F32 R4, R128.reuse, R16, R4 ;  /* 0x000000108004723c */ /* 0x040fe20000001804 */
[----:B------:R-:W-:Y:S01]  /*ac90*/  MUFU.EX2 R174, R174 ;  /* 0x000000ae00ae7308 */ /* 0x000fe20000000800 */
[----:B-1----:R-:W-:Y:S03]  /*aca0*/  LDSM.16.MT88.4 R148, [R200+0xf800] ;  /* 0x00f80000c894783b */ /* 0x002fe60000004200 */
[----:B------:R-:W-:Y:S01]  /*acb0*/  FMUL.FTZ R63, R0, R63 ;  /* 0x0000003f003f7220 */ /* 0x000fe20000410000 */
[C---:B------:R-:W-:Y:S05]  /*acc0*/  HMMA.16816.F32 R8, R128.reuse, R18, R8 ;  /* 0x000000128008723c */ /* 0x040fea0000001808 */
[----:B------:R-:W1:Y:S01]  /*acd0*/  MUFU.EX2 R177, R177 ;  /* 0x000000b100b17308 */ /* 0x000e620000000800 */
        /* <DEDUP_REMOVED lines=17> */
[----:B------:R-:W3:Y:S04]  /*adf0*/  MUFU.EX2 R179, R179 ;  /* 0x000000b300b37308 */ /* 0x000ee80000000800 */
[C---:B------:R-:W-:Y:S01]  /*ae00*/  FMUL.FTZ R26, R0.reuse, R106 ;  /* 0x0000006a001a7220 */ /* 0x040fe20000410000 */
[----:B------:R-:W-:Y:S01]  /*ae10*/  FMUL.FTZ R27, R0, R107 ;  /* 0x0000006b001b7220 */ /* 0x000fe20000410000 */
[C---:B------:R-:W-:Y:S01]  /*ae20*/  FMUL.FTZ R32, R2.reuse, R100 ;  /* 0x0000006402207220 */ /* 0x040fe20000410000 */
[----:B------:R-:W4:Y:S03]  /*ae30*/  LDSM.16.MT88.4 R104, [R198+0xe000] ;  /* 0x00e00000c668783b */ /* 0x000f260000004200 */
[----:B------:R-:W-:Y:S01]  /*ae40*/  MUFU.EX2 R178, R178 ;  /* 0x000000b200b27308 */ /* 0x000fe20000000800 */
[C---:B------:R-:W-:Y:S01]  /*ae50*/  FMUL.FTZ R33, R2.reuse, R101 ;  /* 0x0000006502217220 */ /* 0x040fe20000410000 */
[----:B------:R-:W-:Y:S01]  /*ae60*/  FMUL.FTZ R69, R2, R69 ;  /* 0x0000004502457220 */ /* 0x000fe20000410000 */
[C---:B------:R-:W-:Y:S03]  /*ae70*/  HMMA.16816.F32 R24, R128.reuse, R34, R24 ;  /* 0x000000228018723c */ /* 0x040fe60000001818 */
[C---:B------:R-:W-:Y:S01]  /*ae80*/  FMUL.FTZ R70, R0.reuse, R70 ;  /* 0x0000004600467220 */ /* 0x040fe20000410000 */
[----:B------:R-:W-:Y:S01]  /*ae90*/  FMUL.FTZ R71, R0, R71 ;  /* 0x0000004700477220 */ /* 0x000fe20000410000 */
[----:B------:R-:W-:Y:S01]  /*aea0*/  FMUL.FTZ R72, R2, R72 ;  /* 0x0000004802487220 */ /* 0x000fe20000410000 */
[C---:B------:R-:W-:Y:S01]  /*aeb0*/  HMMA.16816.F32 R28, R128.reuse, R136, R28 ;  /* 0x00000088801c723c */ /* 0x040fe2000000181c */
[----:B------:R-:W5:Y:S04]  /*aec0*/  MUFU.EX2 R181, R181 ;  /* 0x000000b500b57308 */ /* 0x000f680000000800 */
[C---:B------:R-:W-:Y:S01]  /*aed0*/  FMUL.FTZ R34, R0.reuse, R102 ;  /* 0x0000006600227220 */ /* 0x040fe20000410000 */
[----:B------:R-:W-:Y:S01]  /*aee0*/  FMUL.FTZ R35, R0, R103 ;  /* 0x0000006700237220 */ /* 0x000fe20000410000 */
[----:B------:R-:W-:Y:S01]  /*aef0*/  FMUL.FTZ R73, R2, R73 ;  /* 0x0000004902497220 */ /* 0x000fe20000410000 */
[----:B------:R-:W1:Y:S03]  /*af00*/  LDSM.16.MT88.4 R100, [R196+0xe000] ;  /* 0x00e00000c464783b */ /* 0x000e660000004200 */
        /* <DEDUP_REMOVED lines=14> */
[C---:B----4-:R-:W-:Y:S04]  /*aff0*/  HMMA.16816.F32 R44, R128.reuse, R104, R44 ;  /* 0x00000068802c723c */ /* 0x050fe8000000182c */
[C---:B------:R-:W-:Y:S02]  /*b000*/  FMUL.FTZ R80, R2.reuse, R80 ;  /* 0x0000005002507220 */ /* 0x040fe40000410000 */
[C---:B------:R-:W-:Y:S01]  /*b010*/  HMMA.16816.F32 R48, R128.reuse, R106, R48 ;  /* 0x0000006a8030723c */ /* 0x040fe20000001830 */
[----:B------:R-:W4:Y:S01]  /*b020*/  LDSM.16.MT88.4 R104, [R198+0x10000] ;  /* 0x01000000c668783b */ /* 0x000f220000004200 */
[----:B------:R-:W2:Y:S03]  /*b030*/  MUFU.EX2 R231, R231 ;  /* 0x000000e700e77308 */ /* 0x000ea60000000800 */
[----:B------:R-:W-:Y:S01]  /*b040*/  FMUL.FTZ R81, R2, R81 ;  /* 0x0000005102517220 */ /* 0x000fe20000410000 */
[C---:B------:R-:W-:Y:S06]  /*b050*/  HMMA.16816.F32 R52, R128.reuse, R108, R52 ;  /* 0x0000006c8034723c */ /* 0x040fec0000001834 */
[----:B------:R-:W-:Y:S01]  /*b060*/  MUFU.EX2 R228, R228 ;  /* 0x000000e400e47308 */ /* 0x000fe20000000800 */
[C---:B------:R-:W-:Y:S01]  /*b070*/  FMUL.FTZ R82, R0.reuse, R82 ;  /* 0x0000005200527220 */ /* 0x040fe20000410000 */
[C---:B------:R-:W-:Y:S01]  /*b080*/  HMMA.16816.F32 R56, R128.reuse, R110, R56 ;  /* 0x0000006e8038723c */ /* 0x040fe20000001838 */
[----:B------:R-:W-:Y:S02]  /*b090*/  LDSM.16.MT88.4 R108, [R200+0xc800] ;  /* 0x00c80000c86c783b */ /* 0x000fe40000004200 */
[----:B------:R-:W-:Y:S03]  /*b0a0*/  FMUL.FTZ R83, R0, R83 ;  /* 0x0000005300537220 */ /* 0x000fe60000410000 */
[C---:B-1----:R-:W-:Y:S02]  /*b0b0*/  HMMA.16816.F32 R60, R128.reuse, R100, R60 ;  /* 0x00000064803c723c */ /* 0x042fe4000000183c */
[----:B------:R-:W1:Y:S03]  /*b0c0*/  MUFU.EX2 R233, R233 ;  /* 0x000000e900e97308 */ /* 0x000e660000000800 */
[C---:B------:R-:W-:Y:S01]  /*b0d0*/  FMUL.FTZ R84, R2.reuse, R84 ;  /* 0x0000005402547220 */ /* 0x040fe20000410000 */
[C---:B------:R-:W-:Y:S01]  /*b0e0*/  HMMA.16816.F32 R64, R128.reuse, R102, R64 ;  /* 0x000000668040723c */ /* 0x040fe20000001840 */
[----:B------:R-:W3:Y:S05]  /*b0f0*/  LDSM.16.MT88.4 R100, [R197+0x10000] ;  /* 0x01000000c564783b */ /* 0x000eea0000004200 */
[----:B------:R-:W-:Y:S01]  /*b100*/  MUFU.EX2 R230, R230 ;  /* 0x000000e600e67308 */ /* 0x000fe20000000800 */
[----:B------:R-:W-:Y:S01]  /*b110*/  FMUL.FTZ R85, R2, R85 ;  /* 0x0000005502557220 */ /* 0x000fe20000410000 */
[C---:B------:R-:W-:Y:S03]  /*b120*/  HMMA.16816.F32 R68, R128.reuse, R112, R68 ;  /* 0x000000708044723c */ /* 0x040fe60000001844 */
[C---:B------:R-:W-:Y:S03]  /*b130*/  FMUL.FTZ R86, R0.reuse, R86 ;  /* 0x0000005600567220 */ /* 0x040fe60000410000 */
[C---:B------:R-:W-:Y:S01]  /*b140*/  HMMA.16816.F32 R72, R128.reuse, R114, R72 ;  /* 0x000000728048723c */ /* 0x040fe20000001848 */
[----:B------:R-:W-:Y:S01]  /*b150*/  LDSM.16.MT88.4 R112, [R198+0xc800] ;  /* 0x00c80000c670783b */ /* 0x000fe20000004200 */
[----:B------:R-:W1:Y:S03]  /*b160*/  MUFU.EX2 R235, R235 ;  /* 0x000000eb00eb7308 */ /* 0x000e660000000800 */
[----:B------:R-:W-:Y:S01]  /*b170*/  FMUL.FTZ R87, R0, R87 ;  /* 0x0000005700577220 */ /* 0x000fe20000410000 */
[C---:B----4-:R-:W-:Y:S06]  /*b180*/  HMMA.16816.F32 R76, R128.reuse, R104, R76 ;  /* 0x00000068804c723c */ /* 0x050fec000000184c */
[----:B------:R-:W-:Y:S01]  /*b190*/  MUFU.EX2 R232, R232 ;  /* 0x000000e800e87308 */ /* 0x000fe20000000800 */
[C---:B------:R-:W-:Y:S01]  /*b1a0*/  FMUL.FTZ R88, R2.reuse, R88 ;  /* 0x0000005802587220 */ /* 0x040fe20000410000 */
[C---:B------:R-:W-:Y:S01]  /*b1b0*/  HMMA.16816.F32 R80, R128.reuse, R106, R80 ;  /* 0x0000006a8050723c */ /* 0x040fe20000001850 */
[----:B------:R-:W4:Y:S02]  /*b1c0*/  LDSM.16.MT88.4 R104, [R196+0x10000] ;  /* 0x01000000c468783b */ /* 0x000f240000004200 */
[----:B------:R-:W-:Y:S01]  /*b1d0*/  FMUL.FTZ R89, R2, R89 ;  /* 0x0000005902597220 */ /* 0x000fe20000410000 */
[C---:B------:R-:W-:Y:S01]  /*b1e0*/  FMUL.FTZ R90, R0.reuse, R90 ;  /* 0x0000005a005a7220 */ /* 0x040fe20000410000 */
[----:B------:R-:W-:Y:S01]  /*b1f0*/  FMUL.FTZ R91, R0, R91 ;  /* 0x0000005b005b7220 */ /* 0x000fe20000410000 */
[C---:B------:R-:W-:Y:S02]  /*b200*/  FMUL.FTZ R92, R2.reuse, R92 ;  /* 0x0000005c025c7220 */ /* 0x040fe40000410000 */
[----:B------:R-:W1:Y:S03]  /*b210*/  MUFU.EX2 R237, R237 ;  /* 0x000000ed00ed7308 */ /* 0x000e660000000800 */
[----:B------:R-:W-:Y:S01]  /*b220*/  FMUL.FTZ R93, R2, R93 ;  /* 0x0000005d025d7220 */ /* 0x000fe20000410000 */
[C---:B------:R-:W-:Y:S01]  /*b230*/  FMUL.FTZ R94, R0.reuse, R94 ;  /* 0x0000005e005e7220 */ /* 0x040fe20000410000 */
[----:B------:R-:W-:Y:S01]  /*b240*/  FMUL.FTZ R95, R0, R95 ;  /* 0x0000005f005f7220 */ /* 0x000fe20000410000 */
[C---:B------:R-:W-:Y:S01]  /*b250*/  FMUL.FTZ R96, R2.reuse, R96 ;  /* 0x0000006002607220 */ /* 0x040fe20000410000 */
[----:B------:R-:W-:Y:S01]  /*b260*/  FMUL.FTZ R97, R2, R97 ;  /* 0x0000006102617220 */ /* 0x000fe20000410000 */
[C---:B------:R-:W-:Y:S01]  /*b270*/  FMUL.FTZ R98, R0.reuse, R98 ;  /* 0x0000006200627220 */ /* 0x040fe20000410000 */
[C---:B---3--:R-:W-:Y:S01]  /*b280*/  HMMA.16816.F32 R84, R128.reuse, R100, R84 ;  /* 0x000000648054723c */ /* 0x048fe20000001854 */
[----:B------:R-:W-:Y:S02]  /*b290*/  MUFU.EX2 R234, R234 ;  /* 0x000000ea00ea7308 */ /* 0x000fe40000000800 */
[----:B------:R-:W-:Y:S01]  /*b2a0*/  FMUL.FTZ R99, R0, R99 ;  /* 0x0000006300637220 */ /* 0x000fe20000410000 */
[----:B------:R-:W-:Y:S01]  /*b2b0*/  FFMA.FTZ R175, R2, R227, R175 ;  /* 0x000000e302af7223 */ /* 0x000fe200000100af */
[----:B------:R-:W-:Y:S01]  /*b2c0*/  FFMA.FTZ R173, R0, R225, R173 ;  /* 0x000000e100ad7223 */ /* 0x000fe200000100ad */
[C---:B------:R-:W-:Y:S05]  /*b2d0*/  HMMA.16816.F32 R88, R128.reuse, R102, R88 ;  /* 0x000000668058723c */ /* 0x040fea0000001858 */
[----:B------:R-:W3:Y:S01]  /*b2e0*/  MUFU.EX2 R239, R239 ;  /* 0x000000ef00ef7308 */ /* 0x000ee20000000800 */
[----:B------:R-:W-:Y:S01]  /*b2f0*/  F2FP.F16.F32.PACK_AB R100, R177, R174 ;  /* 0x000000aeb164723e */ /* 0x000fe200000000ff */
[----:B------:R-:W-:Y:S01]  /*b300*/  FADD.FTZ R172, R172, R175 ;  /* 0x000000afacac7221 */ /* 0x000fe20000010000 */
[----:B------:R-:W-:Y:S03]  /*b310*/  F2FP.F16.F32.PACK_AB R102, R179, R176 ;  /* 0x000000b0b366723e */ /* 0x000fe600000000ff */
[----:B------:R-:W-:Y:S01]  /*b320*/  FADD.FTZ R173, R169, R173 ;  /* 0x000000ada9ad7221 */ /* 0x000fe20000010000 */
[----:B-----5:R-:W-:Y:S03]  /*b330*/  F2FP.F16.F32.PACK_AB R101, R181, R178 ;  /* 0x000000b2b565723e */ /* 0x020fe600000000ff */
[----:B------:R-:W5:Y:S01]  /*b340*/  MUFU.EX2 R236, R236 ;  /* 0x000000ec00ec7308 */ /* 0x000f620000000800 */
[----:B--2---:R-:W-:Y:S01]  /*b350*/  F2FP.F16.F32.PACK_AB R103, R183, R180 ;  /* 0x000000b4b767723e */ /* 0x004fe200000000ff */
[----:B------:R-:W-:Y:S01]  /*b360*/  FADD.FTZ R168, R168, R173 ;  /* 0x000000ada8a87221 */ /* 0x000fe20000010000 */
[----:B------:R-:W-:Y:S01]  /*b370*/  IADD3 R0, R224, -0x1, RZ ;  /* 0xffffffffe0007810 */ /* 0x000fe20007ffe0ff */
[C---:B----4-:R-:W-:Y:S06]  /*b380*/  HMMA.16816.F32 R92, R128.reuse, R104, R92 ;  /* 0x00000068805c723c */ /* 0x050fec000000185c */
[----:B------:R-:W-:Y:S01]  /*b390*/  MUFU.EX2 R238, R238 ;  /* 0x000000ee00ee7308 */ /* 0x000fe20000000800 */
[----:B------:R-:W-:Y:S01]  /*b3a0*/  FADD.FTZ R135, R135, R168 ;  /* 0x000000a887877221 */ /* 0x000fe20000010000 */
[----:B------:R-:W-:Y:S01]  /*b3b0*/  MOV R224, R0 ;  /* 0x0000000000e07202 */ /* 0x000fe20000000f00 */
[----:B------:R-:W-:Y:S01]  /*b3c0*/  HMMA.16816.F32 R96, R128, R106, R96 ;  /* 0x0000006a8060723c */ /* 0x000fe20000001860 */
[----:B------:R-:W2:Y:S06]  /*b3d0*/  LDSM.16.MT88.4 R104, [R196+0xe800] ;  /* 0x00e80000c468783b */ /* 0x000eac0000004200 */
[----:B------:R-:W4:Y:S01]  /*b3e0*/  MUFU.EX2 R243, R243 ;  /* 0x000000f300f37308 */ /* 0x000f220000000800 */
[----:B------:R-:W-:Y:S01]  /*b3f0*/  FADD.FTZ R178, R178, R135 ;  /* 0x00000087b2b27221 */ /* 0x000fe20000010000 */
[C---:B------:R-:W-:Y:S01]  /*b400*/  HMMA.16816.F32 R4, R100.reuse, R108, R4 ;  /* 0x0000006c6404723c */ /* 0x040fe20000001804 */
[----:B------:R-:W-:Y:S04]  /*b410*/  LDSM.16.MT88.4 R128, [R196+0xd000] ;  /* 0x00d00000c480783b */ /* 0x000fe80000004200 */
[----:B------:R-:W-:Y:S01]  /*b420*/  FADD.FTZ R181, R181, R178 ;  /* 0x000000b2b5b57221 */ /* 0x000fe20000010000 */
[C---:B------:R-:W-:Y:S02]  /*b430*/  HMMA.16816.F32 R8, R100.reuse, R110, R8 ;  /* 0x0000006e6408723c */ /* 0x040fe40000001808 */
[----:B------:R-:W-:Y:S01]  /*b440*/  MUFU.EX2 R134, R134 ;  /* 0x0000008600867308 */ /* 0x000fe20000000800 */
[----:B------:R-:W1:Y:S03]  /*b450*/  LDSM.16.MT88.4 R108, [R200+0x10800] ;  /* 0x01080000c86c783b */ /* 0x000e660000004200 */
[C---:B------:R-:W-:Y:S06]  /*b460*/  HMMA.16816.F32 R12, R100.reuse, R112, R12 ;  /* 0x00000070640c723c */ /* 0x040fec000000180c */
[----:B------:R-:W4:Y:S01]  /*b470*/  MUFU.EX2 R133, R133 ;  /* 0x0000008500857308 */ /* 0x000f220000000800 */
[----:B------:R-:W-:Y:S01]  /*b480*/  FADD.FTZ R180, R180, R181 ;  /* 0x000000b5b4b47221 */ /* 0x000fe20000010000 */
[C---:B------:R-:W-:Y:S01]  /*b490*/  HMMA.16816.F32 R16, R100.reuse, R114, R16 ;  /* 0x000000726410723c */ /* 0x040fe20000001810 */
[----:B------:R-:W3:Y:S02]  /*b4a0*/  LDSM.16.MT88.4 R112, [R198+0x10800] ;  /* 0x01080000c670783b */ /* 0x000ee40000004200 */
[----:B------:R-:W-:Y:S03]  /*b4b0*/  FADD.FTZ R183, R183, R180 ;  /* 0x000000b4b7b77221 */ /* 0x000fe60000010000 */
[C---:B------:R-:W-:Y:S05]  /*b4c0*/  HMMA.16816.F32 R20, R100.reuse, R116, R20 ;  /* 0x000000746414723c */ /* 0x040fea0000001814 */
[----:B------:R-:W-:Y:S01]  /*b4d0*/  MOV R135, R132 ;  /* 0x0000008400877202 */ /* 0x000fe20000000f00 */
[C---:B------:R-:W-:Y:S01]  /*b4e0*/  HMMA.16816.F32 R24, R100.reuse, R118, R24 ;  /* 0x000000766418723c */ /* 0x040fe20000001818 */
[----:B------:R-:W5:Y:S04]  /*b4f0*/  LDSM.16.MT88.4 R116, [R197+0x10800] ;  /* 0x01080000c574783b */ /* 0x000f680000004200 */
[----:B------:R-:W-:Y:S01]  /*b500*/  MOV R0, R3 ;  /* 0x0000000300007202 */ /* 0x000fe20000000f00 */
        /* <DEDUP_REMOVED lines=16> */
[C---:B------:R-:W-:Y:S05]  /*b610*/  HMMA.16816.F32 R72, R100.reuse, R110, R72 ;  /* 0x0000006e6448723c */ /* 0x040fea0000001848 */
[----:B------:R-:W-:Y:S01]  /*b620*/  F2FP.F16.F32.PACK_AB R108, R231, R182 ;  /* 0x000000b6e76c723e */ /* 0x000fe200000000ff */
        /* <DEDUP_REMOVED lines=20> */
[C---:B------:R-:W-:Y:S06]  /*b770*/  HMMA.16816.F32 R12, R108.reuse, R124, R12 ;  /* 0x0000007c6c0c723c */ /* 0x040fec000000180c */
[C---:B------:R-:W-:Y:S06]  /*b780*/  HMMA.16816.F32 R16, R108.reuse, R126, R16 ;  /* 0x0000007e6c10723c */ /* 0x040fec0000001810 */
[C---:B-1----:R-:W-:Y:S06]  /*b790*/  HMMA.16816.F32 R20, R108.reuse, R112, R20 ;  /* 0x000000706c14723c */ /* 0x042fec0000001814 */
[C---:B------:R-:W-:Y:S01]  /*b7a0*/  HMMA.16816.F32 R24, R108.reuse, R114, R24 ;  /* 0x000000726c18723c */ /* 0x040fe20000001818 */
[----:B------:R-:W1:Y:S05]  /*b7b0*/  LDSM.16.MT88.4 R112, [R198+0x11000] ;  /* 0x01100000c670783b */ /* 0x000e6a0000004200 */
        /* <DEDUP_REMOVED lines=9> */
[----:B----4-:R-:W-:Y:S01]  /*b850*/  F2FP.F16.F32.PACK_AB R137, R243, R238 ;  /* 0x000000eef389723e */ /* 0x010fe200000000ff */
        /* <DEDUP_REMOVED lines=13> */
[----:B------:R-:W4:Y:S05]  /*b930*/  LDSM.16.MT88.4 R104, [R198+0xd800] ;  /* 0x00d80000c668783b */ /* 0x000f2a0000004200 */
[C---:B-1----:R-:W-:Y:S06]  /*b940*/  HMMA.16816.F32 R76, R108.reuse, R112, R76 ;  /* 0x000000706c4c723c */ /* 0x042fec000000184c */
[C---:B------:R-:W-:Y:S06]  /*b950*/  HMMA.16816.F32 R80, R108.reuse, R114, R80 ;  /* 0x000000726c50723c */ /* 0x040fec0000001850 */
[C---:B---3--:R-:W-:Y:S06]  /*b960*/  HMMA.16816.F32 R84, R108.reuse, R116, R84 ;  /* 0x000000746c54723c */ /* 0x048fec0000001854 */
[C---:B------:R-:W-:Y:S06]  /*b970*/  HMMA.16816.F32 R88, R108.reuse, R118, R88 ;  /* 0x000000766c58723c */ /* 0x040fec0000001858 */
[C---:B------:R-:W-:Y:S06]  /*b980*/  HMMA.16816.F32 R92, R108.reuse, R120, R92 ;  /* 0x000000786c5c723c */ /* 0x040fec000000185c */
[----:B------:R-:W-:Y:S06]  /*b990*/  HMMA.16816.F32 R96, R108, R122, R96 ;  /* 0x0000007a6c60723c */ /* 0x000fec0000001860 */
[C---:B--2---:R-:W-:Y:S01]  /*b9a0*/  HMMA.16816.F32 R128, R136.reuse, R100, R4 ;  /* 0x000000648880723c */ /* 0x044fe20000001804 */
[----:B------:R-:W1:Y:S05]  /*b9b0*/  LDSM.16.MT88.4 R4, [R198+0x11800] ;  /* 0x01180000c604783b */ /* 0x000e6a0000004200 */
[C---:B------:R-:W-:Y:S03]  /*b9c0*/  HMMA.16816.F32 R120, R136.reuse, R102, R8 ;  /* 0x000000668878723c */ /* 0x040fe60000001808 */
[----:B------:R-:W2:Y:S03]  /*b9d0*/  LDSM.16.MT88.4 R8, [R197+0x11800] ;  /* 0x01180000c508783b */ /* 0x000ea60000004200 */
[C---:B----4-:R-:W-:Y:S05]  /*b9e0*/  HMMA.16816.F32 R124, R136.reuse, R104, R12 ;  /* 0x00000068887c723c */ /* 0x050fea000000180c */
[----:B------:R-:W3:Y:S01]  /*b9f0*/  LDSM.16.MT88.4 R12, [R196+0x11800] ;  /* 0x01180000c40c783b */ /* 0x000ee20000004200 */
[C---:B------:R-:W-:Y:S06]  /*ba00*/  HMMA.16816.F32 R112, R136.reuse, R106, R16 ;  /* 0x0000006a8870723c */ /* 0x040fec0000001810 */
        /* <DEDUP_REMOVED lines=30> */
[C---:B--2---:R-:W-:Y:S06]  /*bbf0*/  HMMA.16816.F32 R84, R136.reuse, R8, R84 ;  /* 0x000000088854723c */ /* 0x044fec0000001854 */
[C---:B------:R-:W-:Y:S06]  /*bc00*/  HMMA.16816.F32 R88, R136.reuse, R10, R88 ;  /* 0x0000000a8858723c */ /* 0x040fec0000001858 */
[C---:B---3--:R-:W-:Y:S06]  /*bc10*/  HMMA.16816.F32 R92, R136.reuse, R12, R92 ;  /* 0x0000000c885c723c */ /* 0x048fec000000185c */
[----:B------:R-:W-:Y:S01]  /*bc20*/  HMMA.16816.F32 R96, R136, R14, R96 ;  /* 0x0000000e8860723c */ /* 0x000fe20000001860 */
[----:B------:R-:W-:Y:S11]  /*bc30*/  @!UPT UIADD3 URZ, URZ, URZ, URZ ;  /* 0x0000003f3f3ff290 */ /* 0x000ff6000fffe03f */
[----:B------:R-:W-:Y:S01]  /*bc40*/  @!UPT UIADD3 URZ, URZ, URZ, URZ ;  /* 0x0000003f3f3ff290 */ /* 0x000fe2000fffe03f */
[----:B------:R-:W-:Y:S11]  /*bc50*/  @P0 BRA `(.L_x_3548) ;  /* 0xffffffbc00880947 */ /* 0x000ff6000383ffff */
.L_x_3544:
        /* <DEDUP_REMOVED lines=264> */
.L_x_3549:
[----:B------:R-:W1:Y:S01]  /*cce0*/  S2R R18, SR_CTAID.Y ;  /* 0x0000000000127919 */ /* 0x000e620000002600 */
[----:B------:R-:W1:Y:S08]  /*ccf0*/  S2UR UR6, SR_CTAID.Z ;  /* 0x00000000000679c3 */ /* 0x000e700000002700 */
[----:B------:R-:W1:Y:S08]  /*cd00*/  LDC R3, c[0x0][0x270] ;  /* 0x00009c00ff037b82 */ /* 0x000e700000000800 */
[----:B---3--:R-:W2:Y:S01]  /*cd10*/  LDC R5, c[0x0][0x2c4] ;  /* 0x0000b100ff057b82 */ /* 0x008ea20000000800 */
[----:B-1----:R-:W-:-:S04]  /*cd20*/  IMAD R2, R18, R3, UR6 ;  /* 0x0000000612027e24 */ /* 0x002fc8000f8e0203 */
[----:B--2---:R-:W-:-:S07]  /*cd30*/  IMAD R5, R2, R5, RZ ;  /* 0x0000000502057224 */ /* 0x004fce00078e02ff */
.L_x_3550:
        /* <DEDUP_REMOVED lines=33> */
.L_x_3552:
[----:B------:R-:W-:Y:S05]  /*cf50*/  BSYNC B0 ;  /* 0x0000000000007941 */ /* 0x000fea0003800000 */
.L_x_3551:
        /* <DEDUP_REMOVED lines=60> */
.L_x_3554:
[----:B------:R-:W-:Y:S05]  /*d320*/  BSYNC B0 ;  /* 0x0000000000007941 */ /* 0x000fea0003800000 */
.L_x_3553:
        /* <DEDUP_REMOVED lines=23> */
.L_x_3556:
[----:B------:R-:W-:Y:S05]  /*d4a0*/  BSYNC B0 ;  /* 0x0000000000007941 */ /* 0x000fea0003800000 */
.L_x_3555:
        /* <DEDUP_REMOVED lines=23> */
.L_x_3558:
[----:B------:R-:W-:Y:S05]  /*d620*/  BSYNC B0 ;  /* 0x0000000000007941 */ /* 0x000fea0003800000 */
.L_x_3557:
        /* <DEDUP_REMOVED lines=22> */
.L_x_3559:
        /* <DEDUP_REMOVED lines=15> */
.L_x_7467:


//--------------------- .text._ZN5flash24flash_fwd_splitkv_kernelI23Flash_fwd_kernel_traitsILi192ELi64ELi64ELi4ELb0ELb0EN7cutlass6half_tE19Flash_kernel_traitsILi192ELi64ELi64ELi4ES3_EELb0ELb0ELb0ELb0ELb1ELb0ELb0ELb1EEEvNS_16Flash_fwd_paramsE --------------------------
	.section	.text._ZN5flash24flash_fwd_splitkv_kernelI23Flash_fwd_kernel_traitsILi192ELi64ELi64ELi4ELb0ELb0EN7cutlass6half_tE19Flash_kernel_traitsILi192ELi64ELi64ELi4ES3_EELb0ELb0ELb0ELb0ELb1ELb0ELb0ELb1EEEvNS_16Flash_fwd_paramsE,"ax",@progbits
	.align	128
        .global         _ZN5flash24flash_fwd_splitkv_kernelI23Flash_fwd_kernel_traitsILi192ELi64ELi64ELi4ELb0ELb0EN7cutlass6half_tE19Flash_kernel_traitsILi192ELi64ELi64ELi4ES3_EELb0ELb0ELb0ELb0ELb1ELb0ELb0ELb1EEEvNS_16Flash_fwd_paramsE
        .type           _ZN5flash24flash_fwd_splitkv_kernelI23Flash_fwd_kernel_traitsILi192ELi64ELi64ELi4ELb0ELb0EN7cutlass6half_tE19Flash_kernel_traitsILi192ELi64ELi64ELi4ES3_EELb0ELb0ELb0ELb0ELb1ELb0ELb0ELb1EEEvNS_16Flash_fwd_paramsE,@function
        .size           _ZN5flash24flash_fwd_splitkv_kernelI23Flash_fwd_kernel_traitsILi192ELi64ELi64ELi4ELb0ELb0EN7cutlass6half_tE19Flash_kernel_traitsILi192ELi64ELi64ELi4ES3_EELb0ELb0ELb0ELb0ELb1ELb0ELb0ELb1EEEvNS_16Flash_fwd_paramsE,(.L_x_7468 - _ZN5flash24flash_fwd_splitkv_kernelI23Flash_fwd_kernel_traitsILi192ELi64ELi64ELi4ELb0ELb0EN7cutlass6half_tE19Flash_kernel_traitsILi192ELi64ELi64ELi4ES3_EELb0ELb0ELb0ELb0ELb1ELb0ELb0ELb1EEEvNS_16Flash_fwd_paramsE)
        .other          _ZN5flash24flash_fwd_splitkv_kernelI23Flash_fwd_kernel_traitsILi192ELi64ELi64ELi4ELb0ELb0EN7cutlass6half_tE19Flash_kernel_traitsILi192ELi64ELi64ELi4ES3_EELb0ELb0ELb0ELb0ELb1ELb0ELb0ELb1EEEvNS_16Flash_fwd_paramsE,@"STO_CUDA_ENTRY STV_DEFAULT"
_ZN5flash24flash_fwd_splitkv_kernelI23Flash_fwd_kernel_traitsILi192ELi64ELi64ELi4ELb0ELb0EN7cutlass6half_tE19Flash_kernel_traitsILi192ELi64ELi64ELi4ES3_EELb0ELb0ELb0ELb0ELb1ELb0ELb0ELb1EEEvNS_16Flash_fwd_paramsE:
.text._ZN5flash24flash_fwd_splitkv_kernelI23Flash_fwd_kernel_traitsILi192ELi64ELi64ELi4ELb0ELb0EN7cutlass6half_tE19Flash_kernel_traitsILi192ELi64ELi64ELi4ES3_EELb0ELb0ELb0ELb0ELb1ELb0ELb0ELb1EEEvNS_16Flash_fwd_paramsE:
        /* <DEDUP_REMOVED lines=41> */
.L_x_3560:
[----:B------:R-:W2:Y:S02]  /*0290*/  LDC R79, c[0x0][0x2c8] ;  /* 0x0000b200ff4f7b82 */ /* 0x000ea40000000800 */
.L_x_3561:
        /* <DEDUP_REMOVED lines=32> */
[----:B------:R-:W-:Y:S01]  /*04a0*/  ULDC.64 UR4, c[0x0][0x2a0] ;  /* 0x0000a80000047ab9 */ /* 0x000fe20000000a00 */
[----:B------:R-:W-:Y:S01]  /*04b0*/  SHF.R.S32.HI R9, RZ, 0x1f, R131 ;  /* 0x0000001fff097819 */ /* 0x000fe20000011483 */
[----:B------:R-:W-:Y:S01]  /*04c0*/  ULDC UR8, c[0x0][0x270] ;  /* 0x00009c0000087ab9 */ /* 0x000fe20000000800 */
[----:B------:R-:W-:Y:S01]  /*04d0*/  LEA.HI R6, R6, R55, RZ, 0x3 ;  /* 0x0000003706067211 */ /* 0x000fe200078f18ff */
[----:B------:R-:W-:Y:S01]  /*04e0*/  BSSY B0, `(.L_x_3563) ;  /* 0x0000032000007945 */ /* 0x000fe20003800000 */
[----:B------:R-:W-:Y:S02]  /*04f0*/  LOP3.LUT P6, RZ, R55, 0x7, RZ, 0xc0, !PT ;  /* 0x0000000737ff7812 */ /* 0x000fe400078cc0ff */
[----:B------:R-:W-:-:S02]  /*0500*/  LOP3.LUT R0, R6, 0x1ffffff8, RZ, 0xc0, !PT ;  /* 0x1ffffff806007812 */ /* 0x000fc400078ec0ff */
[----:B------:R-:W-:Y:S01]  /*0510*/  SHF.R.S32.HI R6, RZ, 0x3, R6 ;  /* 0x00000003ff067819 */ /* 0x000fe20000011406 */
[----:B------:R-:W2:Y:S02]  /*0520*/  @!P0 LDC.64 R2, c[0x0][0x290] ;  /* 0x0000a400ff028b82 */ /* 0x000ea40000000a00 */
[----:B------:R-:W-:-:S04]  /*0530*/  IMAD.IADD R0, R55, 0x1, -R0 ;  /* 0x0000000137007824 */ /* 0x000fc800078e0a00 */
[----:B------:R-:W-:-:S05]  /*0540*/  IMAD.SHL.U32 R14, R0, 0x8, RZ ;  /* 0x00000008000e7824 */ /* 0x000fca00078e00ff */
[----:B------:R-:W-:Y:S01]  /*0550*/  SHF.R.S32.HI R15, RZ, 0x1f, R14 ;  /* 0x0000001fff0f7819 */ /* 0x000fe2000001140e */
[----:B-1----:R-:W-:-:S04]  /*0560*/  @P0 IMAD.WIDE.U32 R10, R205, R4, RZ ;  /* 0x00000004cd0a0225 */ /* 0x002fc800078e00ff */
[-C--:B------:R-:W-:Y:S02]  /*0570*/  IMAD R0, R9, R4.reuse, RZ ;  /* 0x0000000409007224 */ /* 0x080fe400078e02ff */
[----:B------:R-:W-:-:S04]  /*0580*/  IMAD.WIDE.U32 R14, R131, R4, R14 ;  /* 0x00000004830e7225 */ /* 0x000fc800078e000e */
[----:B------:R-:W-:Y:S02]  /*0590*/  @P0 IMAD R205, R205, R5, R11 ;  /* 0x00000005cdcd0224 */ /* 0x000fe400078e020b */
[-C--:B--2---:R-:W-:Y:S02]  /*05a0*/  @!P0 IMAD R8, R7, R2.reuse, RZ ;  /* 0x0000000207088224 */ /* 0x084fe400078e02ff */
[----:B------:R-:W-:-:S04]  /*05b0*/  @!P0 IMAD.WIDE.U32 R12, R19, R2, RZ ;  /* 0x00000002130c8225 */ /* 0x000fc800078e00ff */
[----:B------:R-:W-:Y:S01]  /*05c0*/  @!P0 IMAD R3, R19, R3, R8 ;  /* 0x0000000313038224 */ /* 0x000fe200078e0208 */
[----:B------:R-:W-:Y:S01]  /*05d0*/  IADD3 R8, R6, 0x10, RZ ;  /* 0x0000001006087810 */ /* 0x000fe20007ffe0ff */
[----:B------:R-:W-:Y:S02]  /*05e0*/  @!P0 IMAD.MOV.U32 R10, RZ, RZ, R12 ;  /* 0x000000ffff0a8224 */ /* 0x000fe400078e000c */
[----:B------:R-:W-:Y:S01]  /*05f0*/  IMAD R0, R131, R5, R0 ;  /* 0x0000000583007224 */ /* 0x000fe200078e0200 */
[----:B------:R-:W-:Y:S01]  /*0600*/  @!P0 IADD3 R205, R13, R3, RZ ;  /* 0x000000030dcd8210 */ /* 0x000fe20007ffe0ff */
[----:B------:R-:W-:Y:S01]  /*0610*/  IMAD.IADD R7, R204, 0x1, -R131 ;  /* 0x00000001cc077824 */ /* 0x000fe200078e0a83 */
[----:B------:R-:W-:Y:S01]  /*0620*/  IADD3 R10, P0, R10, R14, RZ ;  /* 0x0000000e0a0a7210 */ /* 0x000fe20007f1e0ff */
[C---:B------:R-:W-:Y:S01]  /*0630*/  VIADD R2, R6.reuse, 0x20 ;  /* 0x0000002006027836 */ /* 0x040fe20000000000 */
[----:B------:R-:W-:Y:S02]  /*0640*/  SHF.R.S32.HI R3, RZ, 0x1f, R136 ;  /* 0x0000001fff037819 */ /* 0x000fe40000011488 */
[----:B------:R-:W-:Y:S01]  /*0650*/  IADD3.X R11, R205, R15, R0, P0, !PT ;  /* 0x0000000fcd0b7210 */ /* 0x000fe200007fe400 */
[----:B------:R-:W-:Y:S01]  /*0660*/  IMAD R0, R19, UR8, R136 ;  /* 0x0000000813007c24 */ /* 0x000fe2000f8e0288 */
[-C--:B------:R-:W-:Y:S01]  /*0670*/  ISETP.GE.AND P0, PT, R6, R7.reuse, PT ;  /* 0x000000070600720c */ /* 0x080fe20003f06270 */
[----:B------:R-:W-:Y:S01]  /*0680*/  IMAD R3, R3, UR4, RZ ;  /* 0x0000000403037c24 */ /* 0x000fe2000f8e02ff */
[----:B------:R-:W-:-:S02]  /*0690*/  ISETP.GE.AND P2, PT, R8, R7, PT ;  /* 0x000000070800720c */ /* 0x000fc40003f46270 */
[-C--:B------:R-:W-:Y:S01]  /*06a0*/  ISETP.GE.OR P4, PT, R8, R7.reuse, P6 ;  /* 0x000000070800720c */ /* 0x080fe20003786670 */
[----:B------:R-:W-:Y:S01]  /*06b0*/  IMAD R3, R136, UR5, R3 ;  /* 0x0000000588037c24 */ /* 0x000fe2000f8e0203 */
[-C--:B------:R-:W-:Y:S01]  /*06c0*/  ISETP.GE.AND P1, PT, R2, R7.reuse, PT ;  /* 0x000000070200720c */ /* 0x080fe20003f26270 */
[----:B------:R-:W-:Y:S01]  /*06d0*/  IMAD.WIDE.U32 R136, R136, UR4, R10 ;  /* 0x0000000488887c25 */ /* 0x000fe2000f8e000a */
[----:B------:R-:W-:Y:S01]  /*06e0*/  ULDC UR4, c[0x0][0x2c4] ;  /* 0x0000b10000047ab9 */ /* 0x000fe20000000800 */
[-C--:B------:R-:W-:Y:S02]  /*06f0*/  ISETP.GE.OR P3, PT, R2, R7.reuse, P6 ;  /* 0x000000070200720c */ /* 0x080fe40003766670 */
[----:B------:R-:W-:Y:S01]  /*0700*/  IMAD R131, R0, UR4, R131 ;  /* 0x0000000400837c24 */ /* 0x000fe2000f8e0283 */
[----:B------:R-:W-:Y:S02]  /*0710*/  ISETP.GE.OR P5, PT, R6, R7, P6 ;  /* 0x000000070600720c */ /* 0x000fe400037a6670 */
[----:B------:R-:W-:-:S02]  /*0720*/  SHF.R.S32.HI R8, RZ, 0x1f, R6 ;  /* 0x0000001fff087819 */ /* 0x000fc40000011406 */
[----:B------:R-:W-:Y:S01]  /*0730*/  IADD3 R15, R137, R3, RZ ;  /* 0x00000003890f7210 */ /* 0x000fe20007ffe0ff */
[----:B------:R-:W-:Y:S08]  /*0740*/  @P0 BRA `(.L_x_3564) ;  /* 0x00000000002c0947 */ /* 0x000ff00003800000 */
        /* <DEDUP_REMOVED lines=11> */
.L_x_3564:
[----:B------:R-:W-:Y:S05]  /*0800*/  BSYNC B0 ;  /* 0x0000000000007941 */ /* 0x000fea0003800000 */
.L_x_3563:
[----:B------:R-:W-:Y:S01]  /*0810*/  BSSY B0, `(.L_x_3565) ;  /* 0x0000012000007945 */ /* 0x000fe20003800000 */
[----:B------:R-:W-:Y:S02]  /*0820*/  IADD3 R2, P0, R131, R6, RZ ;  /* 0x0000000683027210 */ /* 0x000fe40007f1e0ff */
[----:B-1----:R-:W-:Y:S01]  /*0830*/  IADD3 R10, R6, 0x30, RZ ;  /* 0x00000030060a7810 */ /* 0x002fe20007ffe0ff */
[----:B------:R-:W-:Y:S05]  /*0840*/  @P2 BRA `(.L_x_3566) ;  /* 0x0000000000382947 */ /* 0x000fea0003800000 */
[----:B------:R-:W-:Y:S01]  /*0850*/  IADD3 R3, P2, R6, 0x10, RZ ;  /* 0x0000001006037810 */ /* 0x000fe20007f5e0ff */
[----:B------:R-:W-:Y:S01]  /*0860*/  IMAD.MOV.U32 R12, RZ, RZ, R136 ;  /* 0x000000ffff0c7224 */ /* 0x000fe200078e0088 */
        /* <DEDUP_REMOVED lines=9> */
[----:B------:R1:W-:Y:S04]  /*0900*/  STG.E.128 desc[UR6][R16.64], RZ ;  /* 0x000000ff10007986 */ /* 0x0003e8000c101d06 */
[----:B------:R1:W-:Y:S04]  /*0910*/  STG.E.128 desc[UR6][R16.64+0x80], RZ ;  /* 0x000080ff10007986 */ /* 0x0003e8000c101d06 */
[----:B------:R1:W-:Y:S02]  /*0920*/  STG.E.128 desc[UR6][R16.64+0x100], RZ ;  /* 0x000100ff10007986 */ /* 0x0003e4000c101d06 */
.L_x_3566:
[----:B------:R-:W-:Y:S05]  /*0930*/  BSYNC B0 ;  /* 0x0000000000007941 */ /* 0x000fea0003800000 */
.L_x_3565:
[----:B------:R-:W-:Y:S01]  /*0940*/  BSSY B0, `(.L_x_3567) ;  /* 0x0000011000007945 */ /* 0x000fe20003800000 */
[----:B------:R-:W-:-:S03]  /*0950*/  ISETP.GE.AND P2, PT, R10, R7, PT ;  /* 0x000000070a00720c */ /* 0x000fc60003f46270 */
[----:B------:R-:W-:Y:S10]  /*0960*/  @P1 BRA `(.L_x_3568) ;  /* 0x0000000000381947 */ /* 0x000ff40003800000 */
[----:B------:R-:W-:Y:S01]  /*0970*/  IADD3 R3, P1, R6, 0x20, RZ ;  /* 0x0000002006037810 */ /* 0x000fe20007f3e0ff */
[----:B------:R-:W-:Y:S01]  /*0980*/  IMAD.MOV.U32 R12, RZ, RZ, R136 ;  /* 0x000000ffff0c7224 */ /* 0x000fe200078e0088 */
[----:B------:R-:W-:Y:S01]  /*0990*/  MOV R13, R15 ;  /* 0x0000000f000d7202 */ /* 0x000fe20000000f00 */
[----:B------:R-:W-:Y:S02]  /*09a0*/  ULDC.64 UR4, c[0x0][0x280] ;  /* 0x0000a00000047ab9 */ /* 0x000fe40000000a00 */
[----:B------:R-:W-:Y:S02]  /*09b0*/  IMAD.X R9, RZ, RZ, R8, P1 ;  /* 0x000000ffff097224 */ /* 0x000fe400008e0608 */
[----:B------:R-:W-:-:S04]  /*09c0*/  IMAD.WIDE.U32 R12, R3, R4, R12 ;  /* 0x00000004030c7225 */ /* 0x000fc800078e000c */
[----:B------:R-:W-:Y:S01]  /*09d0*/  IMAD R0, R9, R4, RZ ;  /* 0x0000000409007224 */ /* 0x000fe200078e02ff */
[----:B-1----:R-:W-:-:S03]  /*09e0*/  LEA R16, P1, R12, UR4, 0x1 ;  /* 0x000000040c107c11 */ /* 0x002fc6000f8208ff */
[----:B------:R-:W-:-:S05]  /*09f0*/  IMAD R0, R3, R5, R0 ;  /* 0x0000000503007224 */ /* 0x000fca00078e0200 */
[----:B------:R-:W-:-:S04]  /*0a00*/  IADD3 R3, R13, R0, RZ ;  /* 0x000000000d037210 */ /* 0x000fc80007ffe0ff */
[----:B------:R-:W-:-:S05]  /*0a10*/  LEA.HI.X R17, R12, UR5, R3, 0x1, P1 ;  /* 0x000000050c117c11 */ /* 0x000fca00088f0c03 */
[----:B------:R2:W-:Y:S04]  /*0a20*/  STG.E.128 desc[UR6][R16.64], RZ ;  /* 0x000000ff10007986 */ /* 0x0005e8000c101d06 */
[----:B------:R2:W-:Y:S04]  /*0a30*/  STG.E.128 desc[UR6][R16.64+0x80], RZ ;  /* 0x000080ff10007986 */ /* 0x0005e8000c101d06 */
[----:B------:R2:W-:Y:S02]  /*0a40*/  STG.E.128 desc[UR6][R16.64+0x100], RZ ;  /* 0x000100ff10007986 */ /* 0x0005e4000c101d06 */
.L_x_3568:
[----:B------:R-:W-:Y:S05]  /*0a50*/  BSYNC B0 ;  /* 0x0000000000007941 */ /* 0x000fea0003800000 */
.L_x_3567:
[----:B------:R-:W-:Y:S04]  /*0a60*/  BSSY B0, `(.L_x_3569) ;  /* 0x000000f000007945 */ /* 0x000fe80003800000 */
[----:B------:R-:W-:Y:S05]  /*0a70*/  @P2 BRA `(.L_x_3570) ;  /* 0x0000000000342947 */ /* 0x000fea0003800000 */
[----:B------:R-:W-:Y:S01]  /*0a80*/  IADD3 R3, P1, R6, 0x30, RZ ;  /* 0x0000003006037810 */ /* 0x000fe20007f3e0ff */
[----:B------:R-:W-:Y:S01]  /*0a90*/  ULDC.64 UR4, c[0x0][0x280] ;  /* 0x0000a00000047ab9 */ /* 0x000fe20000000a00 */
[----:B------:R-:W-:Y:S02]  /*0aa0*/  MOV R14, R136 ;  /* 0x00000088000e7202 */ /* 0x000fe40000000f00 */
[----:B------:R-:W-:-:S03]  /*0ab0*/  IADD3.X R9, RZ, R8, RZ, P1, !PT ;  /* 0x00000008ff097210 */ /* 0x000fc60000ffe4ff */
        /* <DEDUP_REMOVED lines=9> */
.L_x_3570:
[----:B------:R-:W-:Y:S05]  /*0b50*/  BSYNC B0 ;  /* 0x0000000000007941 */ /* 0x000fea0003800000 */
.L_x_3569:
[----:B------:R-:W-:Y:S01]  /*0b60*/  ISETP.GE.OR P6, PT, R10, R7, P6 ;  /* 0x000000070a00720c */ /* 0x000fe200037c6670 */
[----:B------:R-:W-:Y:S01]  /*0b70*/  ULDC.64 UR4, c[0x0][0x2b0] ;  /* 0x0000ac0000047ab9 */ /* 0x000fe20000000a00 */
[----:B------:R-:W-:Y:S01]  /*0b80*/  LEA.HI.X.SX32 R131, R131, R8, 0x1, P0 ;  /* 0x0000000883837211 */ /* 0x000fe200000f0eff */
[----:B------:R-:W-:Y:S01]  /*0b90*/  @!P5 IMAD.MOV.U32 R9, RZ, RZ, 0x7f800000 ;  /* 0x7f800000ff09d424 */ /* 0x000fe200078e00ff */
[C---:B---3--:R-:W-:Y:S01]  /*0ba0*/  LEA R4, P0, R2.reuse, UR4, 0x2 ;  /* 0x0000000402047c11 */ /* 0x048fe2000f8010ff */
[----:B------:R-:W-:Y:S02]  /*0bb0*/  @!P4 IMAD.MOV.U32 R7, RZ, RZ, 0x7f800000 ;  /* 0x7f800000ff07c424 */ /* 0x000fe400078e00ff */
[----:B------:R-:W-:Y:S01]  /*0bc0*/  @!P3 IMAD.MOV.U32 R3, RZ, RZ, 0x7f800000 ;  /* 0x7f800000ff03b424 */ /* 0x000fe200078e00ff */
[----:B------:R-:W-:-:S05]  /*0bd0*/  LEA.HI.X R5, R2, UR5, R131, 0x2, P0 ;  /* 0x0000000502057c11 */ /* 0x000fca00080f1483 */
[----:B------:R3:W-:Y:S04]  /*0be0*/  @!P5 STG.E desc[UR6][R4.64], R9 ;  /* 0x000000090400d986 */ /* 0x0007e8000c101906 */
[----:B------:R3:W-:Y:S04]  /*0bf0*/  @!P4 STG.E desc[UR6][R4.64+0x40], R7 ;  /* 0x000040070400c986 */ /* 0x0007e8000c101906 */
[----:B------:R3:W-:Y:S01]  /*0c00*/  @!P3 STG.E desc[UR6][R4.64+0x80], R3 ;  /* 0x000080030400b986 */ /* 0x0007e2000c101906 */
[----:B------:R-:W-:Y:S05]  /*0c10*/  @P6 EXIT ;  /* 0x000000000000694d */ /* 0x000fea0003800000 */
[----:B---3--:R-:W-:-:S05]  /*0c20*/  MOV R3, 0x7f800000 ;  /* 0x7f80000000037802 */ /* 0x008fca0000000f00 */
[----:B------:R-:W-:Y:S01]  /*0c30*/  STG.E desc[UR6][R4.64+0xc0], R3 ;  /* 0x0000c00304007986 */ /* 0x000fe2000c101906 */
[----:B------:R-:W-:Y:S05]  /*0c40*/  EXIT ;  /* 0x000000000000794d */ /* 0x000fea0003800000 */
.L_x_3562:
        /* <DEDUP_REMOVED lines=22> */
.L_x_3571:
        /* <DEDUP_REMOVED lines=35> */
[----:B-----5:R-:W1:Y:S02]  /*0fe0*/  F2I.FTZ.U32.TRUNC.NTZ R19, R18 ;  /* 0x0000001200137305 */ /* 0x020e64000021f000 */
        /* <DEDUP_REMOVED lines=28> */
[----:B------:R-:W-:Y:S01]  /*11b0*/  SHF.R.S32.HI R13, RZ, 0x1f, R15 ;  /* 0x0000001fff0d7819 */ /* 0x000fe2000001140f */
[----:B------:R-:W-:Y:S01]  /*11c0*/  ULDC.64 UR4, c[0x0][0x260] ;  /* 0x0000980000047ab9 */ /* 0x000fe20000000a00 */
[----:B------:R-:W-:Y:S02]  /*11d0*/  IMAD R3, R0, R3, R5 ;  /* 0x0000000300037224 */ /* 0x000fe400078e0205 */
[----:B------:R-:W-:Y:S01]  /*11e0*/  IADD3 R19, R19, R4, RZ ;  /* 0x0000000413137210 */ /* 0x000fe20007ffe0ff */
[----:B---3--:R-:W-:-:S02]  /*11f0*/  IMAD R4, R13, R144, RZ ;  /* 0x000000900d047224 */ /* 0x008fc400078e02ff */
[----:B------:R-:W-:-:S04]  /*1200*/  IMAD.WIDE.U32 R10, R15, R144, R18 ;  /* 0x000000900f0a7225 */ /* 0x000fc800078e0012 */
[----:B------:R-:W-:Y:S01]  /*1210*/  IMAD R4, R15, R145, R4 ;  /* 0x000000910f047224 */ /* 0x000fe200078e0204 */
[----:B------:R-:W-:-:S03]  /*1220*/  MOV R18, R10 ;  /* 0x0000000a00127202 */ /* 0x000fc60000000f00 */
[----:B------:R-:W-:Y:S02]  /*1230*/  IMAD.IADD R19, R11, 0x1, R4 ;  /* 0x000000010b137824 */ /* 0x000fe400078e0204 */
[----:B------:R-:W-:Y:S02]  /*1240*/  IMAD R11, R113, UR4, RZ ;  /* 0x00000004710b7c24 */ /* 0x000fe4000f8e02ff */
[----:B------:R-:W-:-:S04]  /*1250*/  IMAD.WIDE.U32 R4, R0, R2, RZ ;  /* 0x0000000200047225 */ /* 0x000fc800078e00ff */
[C---:B------:R-:W-:Y:S01]  /*1260*/  IMAD R11, R8.reuse, UR5, R11 ;  /* 0x00000005080b7c24 */ /* 0x040fe2000f8e020b */
[----:B------:R-:W-:Y:S01]  /*1270*/  MOV R6, R4 ;  /* 0x0000000400067202 */ /* 0x000fe20000000f00 */
[----:B------:R-:W-:-:S04]  /*1280*/  IMAD.WIDE.U32 R18, R8, UR4, R18 ;  /* 0x0000000408127c25 */ /* 0x000fc8000f8e0012 */
[----:B------:R-:W-:Y:S01]  /*1290*/  IMAD.IADD R23, R5, 0x1, R3 ;  /* 0x0000000105177824 */ /* 0x000fe200078e0203 */
[----:B------:R-:W-:Y:S02]  /*12a0*/  IADD3 R21, R19, R11, RZ ;  /* 0x0000000b13157210 */ /* 0x000fe40007ffe0ff */
[----:B------:R-:W-:Y:S01]  /*12b0*/  MOV R0, R18 ;  /* 0x0000001200007202 */ /* 0x000fe20000000f00 */
[----:B------:R-:W-:Y:S06]  /*12c0*/  BRA `(.L_x_3573) ;  /* 0x0000000400347947 */ /* 0x000fec0003800000 */
.L_x_3572:
[----:B------:R-:W1:Y:S01]  /*12d0*/  LDC R23, c[0x0][0x278] ;  /* 0x00009e00ff177b82 */ /* 0x000e620000000800 */
[----:B------:R-:W-:Y:S02]  /*12e0*/  ISETP.NE.AND P4, PT, R21, -0x1, PT ;  /* 0xffffffff1500780c */ /* 0x000fe40003f85270 */
[----:B------:R-:W-:-:S04]  /*12f0*/  LEA R15, R133, 0xffffffc0, 0x6 ;  /* 0xffffffc0850f7811 */ /* 0x000fc800078e30ff */
[----:B------:R-:W-:-:S07]  /*1300*/  SHF.R.S32.HI R13, RZ, 0x1f, R15 ;  /* 0x0000001fff0d7819 */ /* 0x000fce000001140f */
[----:B------:R-:W2:Y:S01]  /*1310*/  @P4 LDC.64 R144, c[0x0][0x248] ;  /* 0x00009200ff904b82 */ /* 0x000ea20000000a00 */
[----:B------:R-:W-:Y:S01]  /*1320*/  @P4 IMAD.IADD R24, R12, 0x1, R21 ;  /* 0x000000010c184824 */ /* 0x000fe200078e0215 */
[----:B-1----:R-:W-:-:S04]  /*1330*/  IABS R3, R23 ;  /* 0x0000001700037213 */ /* 0x002fc80000000000 */
[----:B------:R-:W1:Y:S01]  /*1340*/  I2F.RP R6, R3 ;  /* 0x0000000300067306 */ /* 0x000e620000209400 */
[C---:B--2---:R-:W-:Y:S02]  /*1350*/  @P4 IMAD R11, R24.reuse, R145, RZ ;  /* 0x00000091180b4224 */ /* 0x044fe400078e02ff */
[----:B------:R-:W-:-:S05]  /*1360*/  @P4 IMAD.WIDE.U32 R24, R24, R144, RZ ;  /* 0x0000009018184225 */ /* 0x000fca00078e00ff */
[----:B-1----:R-:W1:Y:S01]  /*1370*/  MUFU.RCP R4, R6 ;  /* 0x0000000600047308 */ /* 0x002e620000001000 */
[----:B------:R-:W-:Y:S02]  /*1380*/  @P4 IADD3 R11, R25, R11, RZ ;  /* 0x0000000b190b4210 */ /* 0x000fe40007ffe0ff */
[----:B------:R-:W-:Y:S01]  /*1390*/  @P4 MOV R10, R24 ;  /* 0x00000018000a4202 */ /* 0x000fe20000000f00 */
[----:B-1----:R-:W-:-:S04]  /*13a0*/  VIADD R4, R4, 0xffffffe ;  /* 0x0ffffffe04047836 */ /* 0x002fc80000000000 */
[----:B------:R-:W1:Y:S02]  /*13b0*/  F2I.FTZ.U32.TRUNC.NTZ R5, R4 ;  /* 0x0000000400057305 */ /* 0x000e64000021f000 */
[----:B-1----:R-:W-:Y:S01]  /*13c0*/  IMAD.MOV R0, RZ, RZ, -R5 ;  /* 0x000000ffff007224 */ /* 0x002fe200078e0a05 */
[----:B------:R-:W-:-:S03]  /*13d0*/  MOV R4, RZ ;  /* 0x000000ff00047202 */ /* 0x000fc60000000f00 */
[----:B------:R-:W-:Y:S01]  /*13e0*/  IMAD R2, R0, R3, RZ ;  /* 0x0000000300027224 */ /* 0x000fe200078e02ff */
[----:B------:R-:W-:-:S03]  /*13f0*/  IABS R0, R136 ;  /* 0x0000008800007213 */ /* 0x000fc60000000000 */
[----:B------:R-:W-:-:S04]  /*1400*/  IMAD.HI.U32 R5, R5, R2, R4 ;  /* 0x0000000205057227 */ /* 0x000fc800078e0004 */
[----:B------:R-:W-:-:S04]  /*1410*/  IMAD.MOV.U32 R2, RZ, RZ, R0 ;  /* 0x000000ffff027224 */ /* 0x000fc800078e0000 */
[----:B------:R-:W-:Y:S02]  /*1420*/  IMAD.HI.U32 R8, R5, R2, RZ ;  /* 0x0000000205087227 */ /* 0x000fe400078e00ff */
[----:B------:R-:W1:Y:S02]  /*1430*/  @P4 LDC.64 R4, c[0x0][0x250] ;  /* 0x00009400ff044b82 */ /* 0x000e640000000a00 */
[----:B------:R-:W-:-:S04]  /*1440*/  IMAD.MOV R0, RZ, RZ, -R8 ;  /* 0x000000ffff007224 */ /* 0x000fc800078e0a08 */
[----:B------:R-:W-:-:S05]  /*1450*/  IMAD R0, R3, R0, R2 ;  /* 0x0000000003007224 */ /* 0x000fca00078e0202 */
[----:B------:R-:W-:-:S13]  /*1460*/  ISETP.GT.U32.AND P0, PT, R3, R0, PT ;  /* 0x000000000300720c */ /* 0x000fda0003f04070 */
[-C--:B------:R-:W-:Y:S02]  /*1470*/  @!P0 IADD3 R0, R0, -R3.reuse, RZ ;  /* 0x8000000300008210 */ /* 0x080fe40007ffe0ff */
[----:B------:R-:W-:Y:S02]  /*1480*/  @!P0 IADD3 R8, R8, 0x1, RZ ;  /* 0x0000000108088810 */ /* 0x000fe40007ffe0ff */
[----:B------:R-:W-:Y:S02]  /*1490*/  ISETP.GE.U32.AND P2, PT, R0, R3, PT ;  /* 0x000000030000720c */ /* 0x000fe40003f46070 */
[----:B------:R-:W2:Y:S01]  /*14a0*/  LDC.64 R2, c[0x0][0x260] ;  /* 0x00009800ff027b82 */ /* 0x000ea20000000a00 */
[----:B------:R-:W-:Y:S02]  /*14b0*/  LOP3.LUT R0, R136, R23, RZ, 0x3c, !PT ;  /* 0x0000001788007212 */ /* 0x000fe400078e3cff */
[----:B------:R-:W-:Y:S02]  /*14c0*/  ISETP.NE.AND P0, PT, R23, RZ, PT ;  /* 0x000000ff1700720c */ /* 0x000fe40003f05270 */
[----:B------:R-:W-:-:S06]  /*14d0*/  ISETP.GE.AND P1, PT, R0, RZ, PT ;  /* 0x000000ff0000720c */ /* 0x000fcc0003f26270 */
[----:B------:R-:W-:-:S07]  /*14e0*/  @P2 VIADD R8, R8, 0x1 ;  /* 0x0000000108082836 */ /* 0x000fce0000000000 */
        /* <DEDUP_REMOVED lines=14> */
.L_x_3574:
[----:B------:R-:W-:Y:S01]  /*15d0*/  IMAD R0, R13, R144, RZ ;  /* 0x000000900d007224 */ /* 0x000fe200078e02ff */
[----:B------:R-:W-:Y:S01]  /*15e0*/  @!P0 LOP3.LUT R8, RZ, R23, RZ, 0x33, !PT ;  /* 0x00000017ff088212 */ /* 0x000fe200078e33ff */
[----:B------:R-:W-:Y:S01]  /*15f0*/  IMAD.WIDE.U32 R10, R144, R15, R10 ;  /* 0x0000000f900a7225 */ /* 0x000fe200078e000a */
[----:B------:R-:W-:Y:S02]  /*1600*/  @P4 IADD3 R21, R12, R21, RZ ;  /* 0x000000150c154210 */ /* 0x000fe40007ffe0ff */
[----:B------:R-:W-:Y:S01]  /*1610*/  SHF.R.S32.HI R113, RZ, 0x1f, R8 ;  /* 0x0000001fff717819 */ /* 0x000fe20000011408 */
[----:B------:R-:W-:Y:S02]  /*1620*/  IMAD R0, R145, R15, R0 ;  /* 0x0000000f91007224 */ /* 0x000fe400078e0200 */
[----:B------:R-:W-:-:S03]  /*1630*/  @P4 IMAD.WIDE.U32 R22, R21, R4, RZ ;  /* 0x0000000415164225 */ /* 0x000fc600078e00ff */
[----:B------:R-:W-:Y:S01]  /*1640*/  IADD3 R11, R11, R0, RZ ;  /* 0x000000000b0b7210 */ /* 0x000fe20007ffe0ff */
[----:B--2---:R-:W-:Y:S01]  /*1650*/  IMAD R0, R113, R2, RZ ;  /* 0x0000000271007224 */ /* 0x004fe200078e02ff */
[----:B------:R-:W-:Y:S01]  /*1660*/  @P4 MOV R6, R22 ;  /* 0x0000001600064202 */ /* 0x000fe20000000f00 */
[----:B------:R-:W-:Y:S02]  /*1670*/  @P4 IMAD R23, R21, R5, R23 ;  /* 0x0000000515174224 */ /* 0x000fe400078e0217 */
        /* <DEDUP_REMOVED lines=18> */
.L_x_3573:
[----:B------:R1:W5:Y:S01]  /*17a0*/  @P5 LDG.E R5, desc[UR6][R140.64] ;  /* 0x000000068c055981 */ /* 0x000362000c1e1900 */
[----:B------:R-:W-:Y:S01]  /*17b0*/  ISETP.NE.AND P0, PT, R205, -0x1, PT ;  /* 0xffffffffcd00780c */ /* 0x000fe20003f05270 */
[----:B------:R-:W2:Y:S01]  /*17c0*/  LDC.64 R2, c[0x0][0x240] ;  /* 0x00009000ff027b82 */ /* 0x000ea20000000a00 */
[----:B------:R-:W-:Y:S01]  /*17d0*/  SHF.R.S32.HI R4, RZ, 0x1f, R55 ;  /* 0x0000001fff047819 */ /* 0x000fe20000011437 */
[----:B------:R-:W-:Y:S01]  /*17e0*/  ULDC.64 UR4, c[0x0][0x268] ;  /* 0x00009a0000047ab9 */ /* 0x000fe20000000a00 */
[----:B------:R-:W-:Y:S01]  /*17f0*/  SHF.R.S32.HI R82, RZ, 0x1f, R79 ;  /* 0x0000001fff527819 */ /* 0x000fe2000001144f */
[----:B------:R-:W-:Y:S01]  /*1800*/  ULDC.64 UR12, c[0x0][0x220] ;  /* 0x00008800000c7ab9 */ /* 0x000fe20000000a00 */
[CC--:B------:R-:W-:Y:S01]  /*1810*/  LEA.HI R56, R4.reuse, R55.reuse, RZ, 0x3 ;  /* 0x0000003704387211 */ /* 0x0c0fe200078f18ff */
[----:B------:R-:W-:Y:S01]  /*1820*/  ULDC.64 UR10, c[0x0][0x258] ;  /* 0x00009600000a7ab9 */ /* 0x000fe20000000a00 */
[----:B------:R-:W-:Y:S01]  /*1830*/  LEA.HI R128, R4, R55, RZ, 0x4 ;  /* 0x0000003704807211 */ /* 0x000fe200078f20ff */
[----:B------:R-:W3:Y:S01]  /*1840*/  LDC.64 R142, c[0x0][0x250] ;  /* 0x00009400ff8e7b82 */ /* 0x000ee20000000a00 */
[----:B------:R-:W-:Y:S01]  /*1850*/  SHF.R.S32.HI R206, RZ, 0x3, R56 ;  /* 0x00000003ffce7819 */ /* 0x000fe20000011438 */
[----:B------:R-:W-:Y:S01]  /*1860*/  IMAD.SHL.U32 R54, R144, 0x10, RZ ;  /* 0x0000001090367824 */ /* 0x000fe200078e00ff */
[----:B------:R-:W-:-:S02]  /*1870*/  LOP3.LUT R56, R56, 0xfffffff8, RZ, 0xc0, !PT ;  /* 0xfffffff838387812 */ /* 0x000fc400078ec0ff */
[----:B------:R-:W-:Y:S01]  /*1880*/  LEA.HI R4, R4, R55, RZ, 0x6 ;  /* 0x0000003704047211 */ /* 0x000fe200078f30ff */
[----:B------:R-:W-:Y:S01]  /*1890*/  IMAD.SHL.U32 R129, R206, 0x40, RZ ;  /* 0x00000040ce817824 */ /* 0x000fe200078e00ff */
[----:B------:R-:W-:Y:S01]  /*18a0*/  SHF.R.S32.HI R207, RZ, 0x1f, R206 ;  /* 0x0000001fffcf7819 */ /* 0x000fe200000114ce */
[----:B------:R-:W4:Y:S01]  /*18b0*/  @!P0 LDC.64 R10, c[0x0][0x228] ;  /* 0x00008a00ff0a8b82 */ /* 0x000f220000000a00 */
[----:B------:R-:W-:Y:S01]  /*18c0*/  IMAD.IADD R56, R55, 0x1, -R56 ;  /* 0x0000000137387824 */ /* 0x000fe200078e0a38 */
[----:B------:R-:W-:Y:S01]  /*18d0*/  LEA.HI R82, R82, R79, RZ, 0x6 ;  /* 0x0000004f52527211 */ /* 0x000fe200078f30ff */
[----:B------:R-:W-:Y:S01]  /*18e0*/  IMAD.SHL.U32 R4, R4, 0x8, RZ ;  /* 0x0000000804047824 */ /* 0x000fe200078e00ff */
[----:B------:R-:W-:Y:S01]  /*18f0*/  LOP3.LUT R129, R129, 0x1c0, RZ, 0xc0, !PT ;  /* 0x000001c081817812 */ /* 0x000fe200078ec0ff */
[----:B------:R-:W-:Y:S01]  /*1900*/  IMAD.WIDE R16, R17, 0x40, R206 ;  /* 0x0000004011107825 */ /* 0x000fe200078e02ce */
[----:B------:R-:W-:Y:S02]  /*1910*/  SHF.R.S32.HI R82, RZ, 0x6, R82 ;  /* 0x00000006ff527819 */ /* 0x000fe40000011452 */
[----:B------:R-:W1:Y:S01]  /*1920*/  LDC R126, c[0x0][0x2e0] ;  /* 0x0000b800ff7e7b82 */ /* 0x000e620000000800 */
[----:B--2--5:R-:W-:Y:S01]  /*1930*/  @P0 IMAD.WIDE.U32 R18, R205, R2, RZ ;  /* 0x00000002cd120225 */ /* 0x024fe200078e00ff */
[----:B------:R-:W-:-:S02]  /*1940*/  VIMNMX R82, RZ, R82, !PT ;  /* 0x00000052ff527248 */ /* 0x000fc40007fe0100 */
[----:B------:R-:W-:Y:S01]  /*1950*/  SHF.R.S32.HI R139, RZ, 0x1f, R136 ;  /* 0x0000001fff8b7819 */ /* 0x000fe20000011488 */
[----:B------:R-:W-:Y:S01]  /*1960*/  @P0 IMAD.MOV.U32 R12, RZ, RZ, R18 ;  /* 0x000000ffff0c0224 */ /* 0x000fe200078e0012 */
[----:B------:R-:W-:Y:S01]  /*1970*/  SHF.L.U64.HI R53, R144, 0x4, R145 ;  /* 0x0000000490357819 */ /* 0x000fe20000010291 */
[----:B------:R-:W-:Y:S01]  /*1980*/  IMAD.SHL.U32 R18, R56, 0x8, RZ ;  /* 0x0000000838127824 */ /* 0x000fe200078e00ff */
[C---:B---3--:R-:W-:Y:S01]  /*1990*/  SHF.L.U64.HI R122, R142.reuse, 0x4, R143 ;  /* 0x000000048e7a7819 */ /* 0x048fe2000001028f */
[----:B------:R-:W-:Y:S02]  /*19a0*/  @P0 IMAD R25, R205, R3, R19 ;  /* 0x00000003cd190224 */ /* 0x000fe400078e0213 */
[----:B------:R-:W-:Y:S01]  /*19b0*/  IMAD R139, R139, UR10, RZ ;  /* 0x0000000a8b8b7c24 */ /* 0x000fe2000f8e02ff */
[----:B------:R-:W-:Y:S01]  /*19c0*/  SHF.R.S32.HI R19, RZ, 0x1f, R18 ;  /* 0x0000001fff137819 */ /* 0x000fe20000011412 */
[----:B------:R-:W-:Y:S02]  /*19d0*/  IMAD.SHL.U32 R123, R142, 0x10, RZ ;  /* 0x000000108e7b7824 */ /* 0x000fe400078e00ff */
[----:B------:R-:W-:-:S02]  /*19e0*/  IMAD R139, R136, UR11, R139 ;  /* 0x0000000b888b7c24 */ /* 0x000fc4000f8e028b */
[-C--:B----4-:R-:W-:Y:S02]  /*19f0*/  @!P0 IMAD R14, R7, R10.reuse, RZ ;  /* 0x0000000a070e8224 */ /* 0x090fe400078e02ff */
[----:B------:R-:W-:Y:S01]  /*1a00*/  @!P0 IMAD.WIDE.U32 R26, R9, R10, RZ ;  /* 0x0000000a091a8225 */ /* 0x000fe200078e00ff */
[----:B------:R-:W-:Y:S02]  /*1a10*/  LOP3.LUT R10, R129, 0x38, R18, 0xf8, !PT ;  /* 0x00000038810a7812 */ /* 0x000fe400078ef812 */
[----:B------:R-:W-:Y:S01]  /*1a20*/  SHF.R.U32.HI R129, RZ, 0x3, R129 ;  /* 0x00000003ff817819 */ /* 0x000fe20000011681 */
[----:B------:R-:W-:Y:S01]  /*1a30*/  @!P0 IMAD R11, R9, R11, R14 ;  /* 0x0000000b090b8224 */ /* 0x000fe200078e020e */
[----:B------:R-:W-:Y:S01]  /*1a40*/  @!P0 MOV R12, R26 ;  /* 0x0000001a000c8202 */ /* 0x000fe20000000f00 */
[----:B------:R-:W-:Y:S01]  /*1a50*/  IMAD.SHL.U32 R124, R56, 0x4, RZ ;  /* 0x00000004387c7824 */ /* 0x000fe200078e00ff */
[----:B------:R-:W-:Y:S01]  /*1a60*/  LOP3.LUT R129, R10, R129, RZ, 0x3c, !PT ;  /* 0x000000810a817212 */ /* 0x000fe200078e3cff */
[----:B------:R-:W-:Y:S01]  /*1a70*/  @!P0 IMAD.IADD R25, R27, 0x1, R11 ;  /* 0x000000011b198824 */ /* 0x000fe200078e020b */
[----:B------:R-:W-:Y:S01]  /*1a80*/  IADD3 R22, P0, R18, R6, RZ ;  /* 0x0000000612167210 */ /* 0x000fe20007f1e0ff */
[----:B------:R-:W-:Y:S01]  /*1a90*/  IMAD R11, R113, UR4, RZ ;  /* 0x00000004710b7c24 */ /* 0x000fe2000f8e02ff */
[----:B------:R-:W-:Y:S01]  /*1aa0*/  LOP3.LUT R129, R129, 0xfffffe00, R4, 0xf8, !PT ;  /* 0xfffffe0081817812 */ /* 0x000fe200078ef804 */
[----:B------:R-:W-:Y:S01]  /*1ab0*/  IMAD R6, R17, R2, RZ ;  /* 0x0000000211067224 */ /* 0x000fe200078e02ff */
[----:B------:R-:W-:Y:S01]  /*1ac0*/  LOP3.LUT R10, R128, 0xfffffff0, RZ, 0xc0, !PT ;  /* 0xfffffff0800a7812 */ /* 0x000fe200078ec0ff */
[----:B------:R-:W-:Y:S01]  /*1ad0*/  IMAD.X R23, R19, 0x1, R23, P0 ;  /* 0x0000000113177824 */ /* 0x000fe200000e0617 */
[----:B------:R-:W-:Y:S01]  /*1ae0*/  IADD3 R15, P0, R206, R15, RZ ;  /* 0x0000000fce0f7210 */ /* 0x000fe20007f1e0ff */
[----:B------:R-:W-:Y:S01]  /*1af0*/  IMAD R11, R8, UR5, R11 ;  /* 0x00000005080b7c24 */ /* 0x000fe2000f8e020b */
[----:B------:R-:W-:Y:S01]  /*1b00*/  IADD3 R24, P1, R18, R12, RZ ;  /* 0x0000000c12187210 */ /* 0x000fe20007f3e0ff */
[----:B------:R-:W-:Y:S01]  /*1b10*/  IMAD.WIDE.U32 R22, R8, UR4, R22 ;  /* 0x0000000408167c25 */ /* 0x000fe2000f8e0016 */
[----:B------:R-:W-:Y:S01]  /*1b20*/  ULDC.64 UR4, c[0x0][0x218] ;  /* 0x0000860000047ab9 */ /* 0x000fe20000000a00 */
[----:B-1----:R-:W-:-:S02]  /*1b30*/  LEA.HI R126, R126, R126, RZ, 0x1 ;  /* 0x0000007e7e7e7211 */ /* 0x002fc400078f08ff */
[----:B------:R-:W-:Y:S01]  /*1b40*/  IMAD.X R13, R207, 0x1, R13, P0 ;  /* 0x00000001cf0d7824 */ /* 0x000fe200000e060d */
[----:B------:R-:W-:Y:S01]  /*1b50*/  IADD3 R134, P0, R18, R0, RZ ;  /* 0x0000000012867210 */ /* 0x000fe20007f1e0ff */
[----:B------:R-:W-:Y:S01]  /*1b60*/  IMAD.IADD R23, R23, 0x1, R11 ;  /* 0x0000000117177824 */ /* 0x000fe200078e020b */
[----:B------:R-:W-:Y:S01]  /*1b70*/  IADD3.X R25, R19, R25, RZ, P1, !PT ;  /* 0x0000001913197210 */ /* 0x000fe20000ffe4ff */
[-C--:B------:R-:W-:Y:S01]  /*1b80*/  IMAD R4, R13, R142.reuse, RZ ;  /* 0x0000008e0d047224 */ /* 0x080fe200078e02ff */
[----:B------:R-:W-:Y:S01]  /*1b90*/  SHF.R.S32.HI R125, RZ, 0x1, R126 ;  /* 0x00000001ff7d7819 */ /* 0x000fe2000001147e */
[----:B------:R-:W-:-:S04]  /*1ba0*/  IMAD.WIDE.U32 R22, R15, R142, R22 ;  /* 0x0000008e0f167225 */ /* 0x000fc800078e0016 */
[----:B------:R-:W-:Y:S02]  /*1bb0*/  IMAD R4, R15, R143, R4 ;  /* 0x0000008f0f047224 */ /* 0x000fe400078e0204 */
[----:B------:R-:W-:Y:S02]  /*1bc0*/  IMAD.IADD R127, R55, 0x1, -R10 ;  /* 0x00000001377f7824 */ /* 0x000fe400078e0a0a */
[----:B------:R-:W-:Y:S01]  /*1bd0*/  IMAD R11, R207, R144, RZ ;  /* 0x00000090cf0b7224 */ /* 0x000fe200078e02ff */
[----:B------:R-:W-:Y:S01]  /*1be0*/  IADD3 R4, R23, R4, RZ ;  /* 0x0000000417047210 */ /* 0x000fe20007ffe0ff */
[----:B------:R-:W-:Y:S01]  /*1bf0*/  IMAD.X R135, R19, 0x1, R21, P0 ;  /* 0x0000000113877824 */ /* 0x000fe200000e0615 */
[----:B------:R-:W-:Y:S01]  /*1c00*/  SHF.R.S32.HI R58, RZ, 0x1f, R127 ;  /* 0x0000001fff3a7819 */ /* 0x000fe2000001147f */
[----:B------:R-:W-:Y:S01]  /*1c10*/  IMAD R11, R206, R145, R11 ;  /* 0x00000091ce0b7224 */ /* 0x000fe200078e020b */
[----:B------:R-:W-:Y:S01]  /*1c20*/  LEA R86, P0, R22, UR12, 0x1 ;  /* 0x0000000c16567c11 */ /* 0x000fe2000f8008ff */
[----:B------:R-:W-:Y:S01]  /*1c30*/  IMAD.WIDE.U32 R134, R206, R144, R134 ;  /* 0x00000090ce867225 */ /* 0x000fe200078e0086 */
[----:B------:R-:W-:-:S02]  /*1c40*/  SHF.L.U64.HI R87, R22, 0x1, R4 ;  /* 0x0000000116577819 */ /* 0x000fc40000010204 */
[----:B------:R-:W-:Y:S01]  /*1c50*/  LEA.HI R58, R58, R127, RZ, 0x3 ;  /* 0x0000007f3a3a7211 */ /* 0x000fe200078f18ff */
[----:B------:R-:W-:Y:S01]  /*1c60*/  IMAD.WIDE.U32 R24, R16, R2, R24 ;  /* 0x0000000210187225 */ /* 0x000fe200078e0018 */
[----:B------:R-:W-:Y:S02]  /*1c70*/  IADD3.X R87, R87, UR13, RZ, P0, !PT ;  /* 0x0000000d57577c10 */ /* 0x000fe400087fe4ff */
[----:B------:R-:W-:Y:S01]  /*1c80*/  LOP3.LUT R2, R58, 0xfffffff8, RZ, 0xc0, !PT ;  /* 0xfffffff83a027812 */ /* 0x000fe200078ec0ff */
[----:B------:R-:W-:Y:S01]  /*1c90*/  IMAD R6, R16, R3, R6 ;  /* 0x0000000310067224 */ /* 0x000fe200078e0206 */
[----:B------:R-:W-:Y:S01]  /*1ca0*/  ISETP.GT.AND P0, PT, R133, R82, PT ;  /* 0x000000528500720c */ /* 0x000fe20003f04270 */
[----:B------:R-:W-:Y:S01]  /*1cb0*/  IMAD.IADD R52, R135, 0x1, R11 ;  /* 0x0000000187347824 */ /* 0x000fe200078e020b */
[C---:B------:R-:W-:Y:S01]  /*1cc0*/  LEA R84, P1, R134.reuse, UR4, 0x1 ;  /* 0x0000000486547c11 */ /* 0x040fe2000f8208ff */
[----:B------:R-:W-:Y:S01]  /*1cd0*/  IMAD.IADD R127, R127, 0x1, -R2 ;  /* 0x000000017f7f7824 */ /* 0x000fe200078e0a02 */
[----:B------:R-:W-:Y:S01]  /*1ce0*/  IADD3 R3, R25, R6, RZ ;  /* 0x0000000619037210 */ /* 0x000fe20007ffe0ff */
[----:B------:R-:W-:Y:S01]  /*1cf0*/  IMAD.MOV.U32 R2, RZ, RZ, R24 ;  /* 0x000000ffff027224 */ /* 0x000fe200078e0018 */
[----:B------:R-:W-:Y:S01]  /*1d00*/  SHF.L.U64.HI R83, R134, 0x1, R52 ;  /* 0x0000000186537819 */ /* 0x000fe20000010234 */
[----:B------:R-:W-:-:S02]  /*1d10*/  IMAD.MOV.U32 R200, RZ, RZ, R84 ;  /* 0x000000ffffc87224 */ /* 0x000fc400078e0054 */
[----:B------:R-:W-:Y:S01]  /*1d20*/  IMAD.WIDE.U32 R136, R136, UR10, R2 ;  /* 0x0000000a88887c25 */ /* 0x000fe2000f8e0002 */
[----:B------:R-:W-:-:S03]  /*1d30*/  IADD3.X R83, R83, UR5, RZ, P1, !PT ;  /* 0x0000000553537c10 */ /* 0x000fc60008ffe4ff */
[----:B------:R-:W-:Y:S01]  /*1d40*/  IMAD.MOV.U32 R202, RZ, RZ, R86 ;  /* 0x000000ffffca7224 */ /* 0x000fe200078e0056 */
[----:B------:R-:W-:Y:S01]  /*1d50*/  IADD3 R139, R137, R139, RZ ;  /* 0x0000008b898b7210 */ /* 0x000fe20007ffe0ff */
[----:B------:R-:W-:Y:S02]  /*1d60*/  IMAD.MOV.U32 R199, RZ, RZ, R83 ;  /* 0x000000ffffc77224 */ /* 0x000fe400078e0053 */
[----:B------:R-:W-:Y:S01]  /*1d70*/  IMAD.MOV.U32 R203, RZ, RZ, R87 ;  /* 0x000000ffffcb7224 */ /* 0x000fe200078e0057 */
[----:B------:R-:W-:Y:S01]  /*1d80*/  @!P5 MOV R5, RZ ;  /* 0x000000ff0005d202 */ /* 0x000fe20000000f00 */
[----:B------:R-:W-:Y:S06]  /*1d90*/  @!P0 BRA `(.L_x_3575) ;  /* 0x0000008800b88947 */ /* 0x000fec0003800000 */
[----:B------:R-:W1:Y:S01]  /*1da0*/  LDC.64 R2, c[0x0][0x338] ;  /* 0x0000ce00ff027b82 */ /* 0x000e620000000a00 */
[----:B------:R-:W-:Y:S01]  /*1db0*/  ULDC.64 UR10, c[0x0][0x330] ;  /* 0x0000cc00000a7ab9 */ /* 0x000fe20000000a00 */
[----:B------:R-:W-:Y:S01]  /*1dc0*/  ULDC.64 UR4, c[0x0][0x328] ;  /* 0x0000ca0000047ab9 */ /* 0x000fe20000000a00 */
[----:B------:R-:W-:Y:S01]  /*1dd0*/  IMAD R0, R7, UR10, RZ ;  /* 0x0000000a07007c24 */ /* 0x000fe2000f8e02ff */
[----:B------:R-:W-:Y:S01]  /*1de0*/  LEA R4, R133, 0xffffffc0, 0x6 ;  /* 0xffffffc085047811 */ /* 0x000fe200078e30ff */
[----:B------:R-:W-:Y:S01]  /*1df0*/  IMAD R6, R7, UR4, RZ ;  /* 0x0000000407067c24 */ /* 0x000fe2000f8e02ff */
[----:B------:R-:W-:Y:S01]  /*1e00*/  SHF.R.S32.HI R10, RZ, 0x1f, R79 ;  /* 0x0000001fff0a7819 */ /* 0x000fe2000001144f */
[C---:B------:R-:W-:Y:S01]  /*1e10*/  IMAD.WIDE.U32 R12, R9.reuse, UR10, R18 ;  /* 0x0000000a090c7c25 */ /* 0x040fe2000f8e0012 */
[----:B------:R-:W-:Y:S01]  /*1e20*/  ULDC.64 UR12, c[0x0][0x350] ;  /* 0x0000d400000c7ab9 */ /* 0x000fe20000000a00 */
[----:B------:R-:W2:Y:S01]  /*1e30*/  LDC R81, c[0x0][0x340] ;  /* 0x0000d000ff517b82 */ /* 0x000ea20000000800 */
[----:B------:R-:W-:Y:S01]  /*1e40*/  IADD3 R61, R206, 0x10, RZ ;  /* 0x00000010ce3d7810 */ /* 0x000fe20007ffe0ff */
[C---:B------:R-:W-:Y:S01]  /*1e50*/  IMAD R7, R9.reuse, UR11, R0 ;  /* 0x0000000b09077c24 */ /* 0x040fe2000f8e0200 */
[----:B------:R-:W-:Y:S01]  /*1e60*/  IADD3 R0, P1, P0, R4, R206, -R79 ;  /* 0x000000ce04007210 */ /* 0x000fe2000783e84f */
[C---:B------:R-:W-:Y:S01]  /*1e70*/  IMAD.WIDE.U32 R14, R9.reuse, UR4, R18 ;  /* 0x00000004090e7c25 */ /* 0x040fe2000f8e0012 */
[----:B------:R-:W-:Y:S01]  /*1e80*/  ULDC.64 UR10, c[0x0][0x348] ;  /* 0x0000d200000a7ab9 */ /* 0x000fe20000000a00 */
[----:B------:R-:W-:Y:S01]  /*1e90*/  ULDC.U8 UR20, c[0x0][0x3c3] ;  /* 0x0000f0c000147ab9 */ /* 0x000fe20000000000 */
[----:B------:R-:W-:Y:S01]  /*1ea0*/  ULDC UR19, c[0x0][0x2e0] ;  /* 0x0000b80000137ab9 */ /* 0x000fe20000000800 */
[----:B------:R-:W-:Y:S01]  /*1eb0*/  IMAD R6, R9, UR5, R6 ;  /* 0x0000000509067c24 */ /* 0x000fe2000f8e0206 */
[----:B------:R-:W-:Y:S01]  /*1ec0*/  SHF.R.S32.HI R9, RZ, 0x1f, R4 ;  /* 0x0000001fff097819 */ /* 0x000fe20000011404 */
[----:B------:R-:W-:Y:S01]  /*1ed0*/  ULDC.64 UR4, c[0x0][0x340] ;  /* 0x0000d00000047ab9 */ /* 0x000fe20000000a00 */
[----:B------:R-:W-:Y:S01]  /*1ee0*/  IMAD.IADD R13, R13, 0x1, R7 ;  /* 0x000000010d0d7824 */ /* 0x000fe200078e0207 */
[----:B------:R-:W-:Y:S01]  /*1ef0*/  USHF.L.U64.HI UR23, UR4, 0x5, UR5 ;  /* 0x0000000504177899 */ /* 0x000fe20008010205 */
[----:B------:R-:W-:Y:S01]  /*1f00*/  IADD3.X R9, R9, R207, ~R10, P1, P0 ;  /* 0x000000cf09097210 */ /* 0x000fe20000fe0c0a */
[----:B------:R-:W-:Y:S01]  /*1f10*/  IMAD.IADD R15, R15, 0x1, R6 ;  /* 0x000000010f0f7824 */ /* 0x000fe200078e0206 */
[----:B------:R-:W-:Y:S01]  /*1f20*/  USHF.L.U32 UR24, UR4, 0x5, URZ ;  /* 0x0000000504187899 */ /* 0x000fe2000800063f */
[----:B------:R-:W-:Y:S01]  /*1f30*/  IMAD.WIDE.U32 R12, R0, UR4, R12 ;  /* 0x00000004000c7c25 */ /* 0x000fe2000f8e000c */
[----:B------:R-:W-:Y:S01]  /*1f40*/  USHF.L.U64.HI UR21, UR4, 0x4, UR5 ;  /* 0x0000000404157899 */ /* 0x000fe20008010205 */
[----:B-1----:R-:W-:Y:S01]  /*1f50*/  SHF.L.U64.HI R88, R2, 0x4, R3 ;  /* 0x0000000402587819 */ /* 0x002fe20000010203 */
[----:B------:R-:W-:Y:S01]  /*1f60*/  USHF.L.U32 UR22, UR4, 0x4, URZ ;  /* 0x0000000404167899 */ /* 0x000fe2000800063f */
[C---:B------:R-:W-:Y:S01]  /*1f70*/  IMAD R7, R9.reuse, UR4, RZ ;  /* 0x0000000409077c24 */ /* 0x040fe2000f8e02ff */
[----:B------:R-:W-:Y:S01]  /*1f80*/  UIMAD.WIDE.U32 UR26, UR4, 0x60, URZ ;  /* 0x00000060041a78a5 */ /* 0x000fe2000f8e003f */
[-C--:B------:R-:W-:Y:S01]  /*1f90*/  IMAD R6, R9, R2.reuse, RZ ;  /* 0x0000000209067224 */ /* 0x080fe200078e02ff */
[----:B------:R-:W-:Y:S01]  /*1fa0*/  UIMAD UR25, UR5, 0x60, URZ ;  /* 0x00000060051978a4 */ /* 0x000fe2000f8e023f */
[----:B------:R-:W-:Y:S01]  /*1fb0*/  IMAD R10, R0, UR5, R7 ;  /* 0x00000005000a7c24 */ /* 0x000fe2000f8e0207 */
[----:B------:R-:W-:Y:S01]  /*1fc0*/  SHF.L.U64.HI R90, R2, 0x5, R3 ;  /* 0x00000005025a7819 */ /* 0x000fe20000010203 */
[C---:B------:R-:W-:Y:S01]  /*1fd0*/  IMAD R6, R0.reuse, R3, R6 ;  /* 0x0000000300067224 */ /* 0x040fe200078e0206 */
[----:B------:R-:W-:Y:S01]  /*1fe0*/  ULDC.64 UR4, c[0x0][0x358] ;  /* 0x0000d60000047ab9 */ /* 0x000fe20000000a00 */
[----:B------:R-:W-:Y:S01]  /*1ff0*/  IMAD.WIDE.U32 R14, R0, R2, R14 ;  /* 0x00000002000e7225 */ /* 0x000fe200078e000e */
[----:B--2---:R-:W-:Y:S01]  /*2000*/  LEA R81, -R81, RZ, 0x6 ;  /* 0x000000ff51517211 */ /* 0x004fe200078e31ff */
[----:B------:R-:W-:-:S02]  /*2010*/  USHF.L.U64.HI UR21, UR22, 0x1, UR21 ;  /* 0x0000000116157899 */ /* 0x000fc40008010215 */
[----:B------:R-:W-:Y:S01]  /*2020*/  IMAD.IADD R11, R13, 0x1, R10 ;  /* 0x000000010d0b7824 */ /* 0x000fe200078e020a */
[----:B------:R-:W-:Y:S01]  /*2030*/  MOV R13, R133 ;  /* 0x00000085000d7202 */ /* 0x000fe20000000f00 */
[----:B------:R-:W-:Y:S01]  /*2040*/  IMAD R111, R113, UR12, RZ ;  /* 0x0000000c716f7c24 */ /* 0x000fe2000f8e02ff */
[----:B------:R-:W-:Y:S01]  /*2050*/  USHF.L.U64.HI UR23, UR24, 0x1, UR23 ;  /* 0x0000000118177899 */ /* 0x000fe20008010217 */
[----:B------:R-:W-:Y:S01]  /*2060*/  IMAD.IADD R7, R15, 0x1, R6 ;  /* 0x000000010f077824 */ /* 0x000fe200078e0206 */
[----:B------:R-:W-:Y:S01]  /*2070*/  IADD3 R15, R18, 0x40, RZ ;  /* 0x00000040120f7810 */ /* 0x000fe20007ffe0ff */
[----:B------:R-:W-:Y:S01]  /*2080*/  IMAD.MOV.U32 R10, RZ, RZ, R12 ;  /* 0x000000ffff0a7224 */ /* 0x000fe200078e000c */
[----:B------:R-:W-:Y:S01]  /*2090*/  ULDC.64 UR16, c[0x0][0x250] ;  /* 0x0000940000107ab9 */ /* 0x000fe20000000a00 */
[----:B------:R-:W-:Y:S01]  /*20a0*/  IMAD R113, R113, UR10, RZ ;  /* 0x0000000a71717c24 */ /* 0x000fe2000f8e02ff */
[----:B------:R-:W-:Y:S01]  /*20b0*/  USHF.L.U32 UR22, UR22, 0x1, URZ ;  /* 0x0000000116167899 */ /* 0x000fe2000800063f */
[----:B------:R-:W-:Y:S01]  /*20c0*/  IMAD.IADD R4, R4, 0x1, R5 ;  /* 0x0000000104047824 */ /* 0x000fe200078e0205 */
[----:B------:R-:W-:Y:S01]  /*20d0*/  USHF.L.U32 UR24, UR24, 0x1, URZ ;  /* 0x0000000118187899 */ /* 0x000fe2000800063f */
[----:B------:R-:W-:Y:S01]  /*20e0*/  IMAD.MOV.U32 R6, RZ, RZ, R14 ;  /* 0x000000ffff067224 */ /* 0x000fe200078e000e */
[----:B------:R-:W-:Y:S01]  /*20f0*/  UIADD3 UR25, UR27, UR25, URZ ;  /* 0x000000191b197290 */ /* 0x000fe2000fffe03f */
[----:B------:R-:W-:Y:S01]  /*2100*/  IMAD R45, R206, R125, R124 ;  /* 0x0000007dce2d7224 */ /* 0x000fe200078e027c */
[----:B------:R-:W-:Y:S01]  /*2110*/  ULDC.64 UR14, c[0x0][0x238] ;  /* 0x00008e00000e7ab9 */ /* 0x000fe20000000a00 */
[----:B------:R-:W-:-:S02]  /*2120*/  IMAD R111, R8, UR13, R111 ;  /* 0x0000000d086f7c24 */ /* 0x000fc4000f8e026f */
[----:B------:R-:W-:Y:S01]  /*2130*/  IMAD.WIDE.U32 R10, R8, UR12, R10 ;  /* 0x0000000c080a7c25 */ /* 0x000fe2000f8e000a */
[----:B------:R-:W-:-:S03]  /*2140*/  ULDC.64 UR12, c[0x0][0x320] ;  /* 0x0000c800000c7ab9 */ /* 0x000fc60000000a00 */
[----:B------:R-:W-:Y:S01]  /*2150*/  IMAD R113, R8, UR11, R113 ;  /* 0x0000000b08717c24 */ /* 0x000fe2000f8e0271 */
[----:B------:R-:W-:Y:S01]  /*2160*/  IADD3 R111, R11, R111, RZ ;  /* 0x0000006f0b6f7210 */ /* 0x000fe20007ffe0ff */
[----:B------:R-:W-:Y:S01]  /*2170*/  IMAD R4, R125, R4, RZ ;  /* 0x000000047d047224 */ /* 0x000fe200078e02ff */
[----:B------:R-:W-:Y:S01]  /*2180*/  LEA R114, P1, R10, UR12, 0x1 ;  /* 0x0000000c0a727c11 */ /* 0x000fe2000f8208ff */
[----:B------:R-:W-:Y:S01]  /*2190*/  IMAD.WIDE.U32 R8, R8, UR10, R6 ;  /* 0x0000000a08087c25 */ /* 0x000fe2000f8e0006 */
[----:B------:R-:W-:Y:S02]  /*21a0*/  ULDC.64 UR10, c[0x0][0x318] ;  /* 0x0000c600000a7ab9 */ /* 0x000fe40000000a00 */
[----:B------:R-:W-:Y:S01]  /*21b0*/  SHF.R.S32.HI R121, RZ, 0x1f, R4 ;  /* 0x0000001fff797819 */ /* 0x000fe20000011404 */
[----:B------:R-:W-:Y:S01]  /*21c0*/  IMAD.IADD R6, R124, 0x1, R45 ;  /* 0x000000017c067824 */ /* 0x000fe200078e022d */
[----:B------:R-:W-:Y:S01]  /*21d0*/  IADD3 R0, P0, R4, R45, RZ ;  /* 0x0000002d04007210 */ /* 0x000fe20007f1e0ff */
[----:B------:R-:W-:Y:S01]  /*21e0*/  IMAD.IADD R113, R9, 0x1, R113 ;  /* 0x0000000109717824 */ /* 0x000fe200078e0271 */
[----:B------:R-:W-:Y:S01]  /*21f0*/  LEA.HI.X R111, R10, UR13, R111, 0x1, P1 ;  /* 0x0000000d0a6f7c11 */ /* 0x000fe200088f0c6f */
[----:B------:R-:W-:Y:S01]  /*2200*/  IMAD.SHL.U32 R89, R2, 0x10, RZ ;  /* 0x0000001002597824 */ /* 0x000fe200078e00ff */
[----:B------:R-:W-:Y:S01]  /*2210*/  IADD3 R4, P2, R4, R6, RZ ;  /* 0x0000000604047210 */ /* 0x000fe20007f5e0ff */
[----:B------:R-:W-:Y:S01]  /*2220*/  IMAD.SHL.U32 R80, R125, 0x10, RZ ;  /* 0x000000107d507824 */ /* 0x000fe200078e00ff */
[-C--:B------:R-:W-:Y:S01]  /*2230*/  LEA.HI.X.SX32 R45, R45, R121.reuse, 0x1, P0 ;  /* 0x000000792d2d7211 */ /* 0x080fe200000f0eff */
[----:B------:R-:W-:Y:S01]  /*2240*/  IMAD.SHL.U32 R110, R143, 0x20, RZ ;  /* 0x000000208f6e7824 */ /* 0x000fe200078e00ff */
[----:B------:R-:W-:Y:S01]  /*2250*/  LEA.HI.X.SX32 R121, R6, R121, 0x1, P2 ;  /* 0x0000007906797211 */ /* 0x000fe200010f0eff */
[----:B------:R-:W-:Y:S01]  /*2260*/  VIADD R75, R80, 0x40 ;  /* 0x00000040504b7836 */ /* 0x000fe20000000000 */
[----:B------:R-:W-:Y:S01]  /*2270*/  LEA R116, P0, R8, UR10, 0x1 ;  /* 0x0000000a08747c11 */ /* 0x000fe2000f8008ff */
[----:B------:R-:W-:Y:S01]  /*2280*/  VIADD R71, R80, 0x80 ;  /* 0x0000008050477836 */ /* 0x000fe20000000000 */
[C---:B------:R-:W-:Y:S01]  /*2290*/  SHF.L.U64.HI R121, R4.reuse, 0x1, R121 ;  /* 0x0000000104797819 */ /* 0x040fe20000010279 */
[----:B------:R-:W-:Y:S01]  /*22a0*/  IMAD.SHL.U32 R4, R4, 0x2, RZ ;  /* 0x0000000204047824 */ /* 0x000fe200078e00ff */
[----:B------:R-:W-:Y:S01]  /*22b0*/  LEA.HI.X R113, R8, UR11, R113, 0x1, P0 ;  /* 0x0000000b08717c11 */ /* 0x000fe200080f0c71 */
[----:B------:R-:W-:Y:S01]  /*22c0*/  ULDC.64 UR10, c[0x0][0x360] ;  /* 0x0000d800000a7ab9 */ /* 0x000fe20000000a00 */
[----:B------:R-:W-:Y:S01]  /*22d0*/  SHF.L.U64.HI R45, R0, 0x1, R45 ;  /* 0x00000001002d7819 */ /* 0x000fe2000001022d */
[----:B------:R-:W-:Y:S01]  /*22e0*/  IMAD.WIDE.U32 R16, R142, 0x20, RZ ;  /* 0x000000208e107825 */ /* 0x000fe200078e00ff */
[----:B------:R-:W-:Y:S01]  /*22f0*/  IADD3 R118, P4, R4, UR10, RZ ;  /* 0x0000000a04767c10 */ /* 0x000fe2000ff9e0ff */
[----:B------:R-:W-:Y:S01]  /*2300*/  ULDC.64 UR12, c[0x0][0x230] ;  /* 0x00008c00000c7ab9 */ /* 0x000fe20000000a00 */
[----:B------:R-:W-:Y:S01]  /*2310*/  SHF.L.U32 R0, R0, 0x1, RZ ;  /* 0x0000000100007819 */ /* 0x000fe200000006ff */
[----:B------:R-:W-:Y:S01]  /*2320*/  IMAD.IADD R67, R80, 0x1, R71 ;  /* 0x0000000150437824 */ /* 0x000fe200078e0247 */
[----:B------:R-:W-:Y:S01]  /*2330*/  IADD3 R120, P2, R4, UR4, RZ ;  /* 0x0000000404787c10 */ /* 0x000fe2000ff5e0ff */
[----:B------:R-:W-:Y:S01]  /*2340*/  IMAD.SHL.U32 R5, R145, 0x20, RZ ;  /* 0x0000002091057824 */ /* 0x000fe200078e00ff */
[----:B------:R-:W-:Y:S01]  /*2350*/  IADD3.X R119, R121, UR11, RZ, P4, !PT ;  /* 0x0000000b79777c10 */ /* 0x000fe2000a7fe4ff */
[----:B------:R-:W-:Y:S01]  /*2360*/  IMAD R7, R143, 0x60, RZ ;  /* 0x000000608f077824 */ /* 0x000fe200078e02ff */
[C---:B------:R-:W-:Y:S01]  /*2370*/  IADD3 R20, P1, R0.reuse, UR10, RZ ;  /* 0x0000000a00147c10 */ /* 0x040fe2000ff3e0ff */
[----:B------:R-:W-:Y:S01]  /*2380*/  IMAD.SHL.U32 R77, R125, 0x20, RZ ;  /* 0x000000207d4d7824 */ /* 0x000fe200078e00ff */
[----:B------:R-:W-:Y:S01]  /*2390*/  IADD3.X R121, R121, UR5, RZ, P2, !PT ;  /* 0x0000000579797c10 */ /* 0x000fe200097fe4ff */
[----:B------:R-:W-:Y:S01]  /*23a0*/  IMAD R73, R125, 0x30, RZ ;  /* 0x000000307d497824 */ /* 0x000fe200078e02ff */
[----:B------:R-:W-:Y:S01]  /*23b0*/  IADD3 R44, P0, R0, UR4, RZ ;  /* 0x00000004002c7c10 */ /* 0x000fe2000ff1e0ff */
[----:B------:R-:W-:Y:S01]  /*23c0*/  IMAD.WIDE.U32 R144, R144, 0x20, RZ ;  /* 0x0000002090907825 */ /* 0x000fe200078e00ff */
[----:B------:R-:W-:Y:S01]  /*23d0*/  IADD3 R99, P2, R54, R54, RZ ;  /* 0x0000003636637210 */ /* 0x000fe20007f5e0ff */
[----:B------:R-:W-:Y:S01]  /*23e0*/  ULDC UR4, c[0x0][0x2e0] ;  /* 0x0000b80000047ab9 */ /* 0x000fe20000000800 */
[C---:B------:R-:W-:Y:S01]  /*23f0*/  IADD3.X R21, R45.reuse, UR11, RZ, P1, !PT ;  /* 0x0000000b2d157c10 */ /* 0x040fe20008ffe4ff */
[----:B------:R-:W-:Y:S01]  /*2400*/  IMAD.WIDE.U32 R142, R142, 0x60, RZ ;  /* 0x000000608e8e7825 */ /* 0x000fe200078e00ff */
[----:B------:R-:W-:Y:S01]  /*2410*/  IADD3.X R45, R45, UR5, RZ, P0, !PT ;  /* 0x000000052d2d7c10 */ /* 0x000fe200087fe4ff */
[----:B------:R-:W-:Y:S01]  /*2420*/  ULDC UR5, c[0x0][0x2e0] ;  /* 0x0000b80000057ab9 */ /* 0x000fe20000000800 */
[----:B------:R-:W-:Y:S01]  /*2430*/  IADD3 R95, P1, R99, 0x40, RZ ;  /* 0x00000040635f7810 */ /* 0x000fe20007f3e0ff */
[----:B------:R-:W-:Y:S01]  /*2440*/  IMAD.SHL.U32 R91, R2, 0x20, RZ ;  /* 0x00000020025b7824 */ /* 0x000fe200078e00ff */
[----:B------:R-:W-:Y:S01]  /*2450*/  IADD3.X R100, R53, R53, RZ, P2, !PT ;  /* 0x0000003535647210 */ /* 0x000fe200017fe4ff */
[C---:B------:R-:W-:Y:S01]  /*2460*/  VIADD R60, R206.reuse, 0x20 ;  /* 0x00000020ce3c7836 */ /* 0x040fe20000000000 */
[----:B------:R-:W-:Y:S01]  /*2470*/  IADD3 R99, P0, R99, 0x80, RZ ;  /* 0x0000008063637810 */ /* 0x000fe20007f1e0ff */
[----:B------:R-:W-:Y:S01]  /*2480*/  VIADD R59, R206, 0x30 ;  /* 0x00000030ce3b7836 */ /* 0x000fe20000000000 */
[----:B------:R-:W-:Y:S01]  /*2490*/  IADD3 R103, P2, R54, R95, RZ ;  /* 0x0000005f36677210 */ /* 0x000fe20007f5e0ff */
[--C-:B------:R-:W-:Y:S01]  /*24a0*/  IMAD.X R96, RZ, RZ, R100.reuse, P1 ;  /* 0x000000ffff607224 */ /* 0x100fe200008e0664 */
[----:B------:R-:W-:Y:S01]  /*24b0*/  IADD3 R69, R80, R75, RZ ;  /* 0x0000004b50457210 */ /* 0x000fe20007ffe0ff */
[----:B------:R-:W-:Y:S01]  /*24c0*/  IMAD.X R100, RZ, RZ, R100, P0 ;  /* 0x000000ffff647224 */ /* 0x000fe200000e0664 */
[----:B------:R-:W-:Y:S01]  /*24d0*/  IADD3 R98, P0, R89, R89, RZ ;  /* 0x0000005959627210 */ /* 0x000fe20007f1e0ff */
[C---:B------:R-:W-:Y:S01]  /*24e0*/  IMAD.X R104, R53.reuse, 0x1, R96, P2 ;  /* 0x0000000135687824 */ /* 0x040fe200010e0660 */
[----:B------:R-:W-:Y:S01]  /*24f0*/  IADD3 R107, P1, R54, R99, RZ ;  /* 0x00000063366b7210 */ /* 0x000fe20007f3e0ff */
[----:B------:R-:W-:Y:S01]  /*2500*/  IMAD.IADD R65, R80, 0x1, R69 ;  /* 0x0000000150417824 */ /* 0x000fe200078e0245 */
[----:B------:R-:W-:Y:S01]  /*2510*/  IADD3 R94, P4, R98, 0x40, RZ ;  /* 0x00000040625e7810 */ /* 0x000fe20007f9e0ff */
[--C-:B------:R-:W-:Y:S01]  /*2520*/  IMAD.X R97, R88, 0x1, R88.reuse, P0 ;  /* 0x0000000158617824 */ /* 0x100fe200000e0658 */
[----:B------:R-:W-:Y:S01]  /*2530*/  IADD3 R98, P2, R98, 0x80, RZ ;  /* 0x0000008062627810 */ /* 0x000fe20007f5e0ff */
[----:B------:R-:W-:Y:S01]  /*2540*/  VIADD R14, R18, 0x80 ;  /* 0x00000080120e7836 */ /* 0x000fe20000000000 */
[----:B------:R-:W-:Y:S01]  /*2550*/  IADD3.X R108, R53, R100, RZ, P1, !PT ;  /* 0x00000064356c7210 */ /* 0x000fe20000ffe4ff */
[--C-:B------:R-:W-:Y:S01]  /*2560*/  IMAD.X R93, RZ, RZ, R97.reuse, P4 ;  /* 0x000000ffff5d7224 */ /* 0x100fe200020e0661 */
[----:B------:R-:W-:Y:S01]  /*2570*/  IADD3 R106, P0, R98, R89, RZ ;  /* 0x00000059626a7210 */ /* 0x000fe20007f1e0ff */
[----:B------:R-:W-:Y:S01]  /*2580*/  IMAD.X R97, RZ, RZ, R97, P2 ;  /* 0x000000ffff617224 */ /* 0x000fe200010e0661 */
[----:B------:R-:W-:Y:S01]  /*2590*/  IADD3 R110, R17, R110, RZ ;  /* 0x0000006e116e7210 */ /* 0x000fe20007ffe0ff */
[----:B------:R-:W-:Y:S01]  /*25a0*/  IMAD.IADD R92, R145, 0x1, R5 ;  /* 0x00000001915c7824 */ /* 0x000fe200078e0205 */
[----:B------:R-:W-:Y:S01]  /*25b0*/  IADD3 R63, R80, R67, RZ ;  /* 0x00000043503f7210 */ /* 0x000fe20007ffe0ff */
[----:B------:R-:W-:Y:S01]  /*25c0*/  IMAD.IADD R112, R143, 0x1, R7 ;  /* 0x000000018f707824 */ /* 0x000fe200078e0207 */
[----:B------:R-:W-:Y:S01]  /*25d0*/  IADD3 R102, P1, R94, R89, RZ ;  /* 0x000000595e667210 */ /* 0x000fe20007f3e0ff */
[----:B------:R-:W-:Y:S01]  /*25e0*/  IMAD.X R105, R97, 0x1, R88, P0 ;  /* 0x0000000161697824 */ /* 0x000fe200000e0658 */
[C---:B------:R-:W-:Y:S01]  /*25f0*/  SHF.L.U32 R109, R16.reuse, 0x1, RZ ;  /* 0x00000001106d7819 */ /* 0x040fe200000006ff */
[----:B------:R-:W-:Y:S01]  /*2600*/  ULDC.64 UR10, c[0x0][0x248] ;  /* 0x00009200000a7ab9 */ /* 0x000fe20000000a00 */
[----:B------:R-:W-:-:S02]  /*2610*/  SHF.L.U64.HI R110, R16, 0x1, R110 ;  /* 0x00000001106e7819 */ /* 0x000fc4000001026e */
[----:B------:R-:W-:Y:S02]  /*2620*/  SHF.R.S32.HI R78, RZ, 0x1f, R80 ;  /* 0x0000001fff4e7819 */ /* 0x000fe40000011450 */
[----:B------:R-:W-:Y:S02]  /*2630*/  SHF.R.S32.HI R76, RZ, 0x1f, R77 ;  /* 0x0000001fff4c7819 */ /* 0x000fe4000001144d */
[----:B------:R-:W-:Y:S02]  /*2640*/  SHF.R.S32.HI R72, RZ, 0x1f, R73 ;  /* 0x0000001fff487819 */ /* 0x000fe40000011449 */
[----:B------:R-:W-:Y:S02]  /*2650*/  SHF.R.S32.HI R74, RZ, 0x1f, R75 ;  /* 0x0000001fff4a7819 */ /* 0x000fe4000001144b */
[----:B------:R-:W-:Y:S02]  /*2660*/  SHF.R.S32.HI R70, RZ, 0x1f, R71 ;  /* 0x0000001fff467819 */ /* 0x000fe40000011447 */
[----:B------:R-:W-:-:S02]  /*2670*/  SHF.R.S32.HI R68, RZ, 0x1f, R69 ;  /* 0x0000001fff447819 */ /* 0x000fc40000011445 */
[----:B------:R-:W-:Y:S02]  /*2680*/  SHF.R.S32.HI R66, RZ, 0x1f, R67 ;  /* 0x0000001fff427819 */ /* 0x000fe40000011443 */
[----:B------:R-:W-:Y:S02]  /*2690*/  SHF.R.S32.HI R64, RZ, 0x1f, R65 ;  /* 0x0000001fff407819 */ /* 0x000fe40000011441 */
[----:B------:R-:W-:Y:S02]  /*26a0*/  SHF.R.S32.HI R62, RZ, 0x1f, R63 ;  /* 0x0000001fff3e7819 */ /* 0x000fe4000001143f */
[----:B------:R-:W-:-:S07]  /*26b0*/  IADD3.X R101, R93, R88, RZ, P1, !PT ;  /* 0x000000585d657210 */ /* 0x000fce0000ffe4ff */
.L_x_3621:
[----:B------:R-:W-:Y:S02]  /*26c0*/  IMAD.SHL.U32 R17, R13, 0x40, RZ ;  /* 0x000000400d117824 */ /* 0x000fe400078e00ff */
[----:B------:R-:W-:Y:S02]  /*26d0*/  IMAD.MOV.U32 R115, RZ, RZ, R111 ;  /* 0x000000ffff737224 */ /* 0x000fe400078e006f */
[----:B------:R-:W-:Y:S04]  /*26e0*/  VIADD R16, R17, 0xffffffc0 ;  /* 0xffffffc011107836 */ /* 0x000fe80000000000 */
[--C-:B------:R-:W-:Y:S02]  /*26f0*/  IMAD.IADD R132, R57, 0x1, -R16.reuse ;  /* 0x0000000139847824 */ /* 0x100fe400078e0a10 */
[----:B------:R-:W-:Y:S03]  /*2700*/  IMAD.IADD R130, R79, 0x1, -R16 ;  /* 0x000000014f827824 */ /* 0x000fe600078e0a10 */
[CC--:B------:R-:W-:Y:S02]  /*2710*/  ISETP.GE.AND P6, PT, R206.reuse, R132.reuse, PT ;  /* 0x00000084ce00720c */ /* 0x0c0fe40003fc6270 */
[C---:B------:R-:W-:Y:S02]  /*2720*/  ISETP.GE.AND P5, PT, R61.reuse, R132, PT ;  /* 0x000000843d00720c */ /* 0x040fe40003fa6270 */
[-C--:B------:R-:W-:Y:S02]  /*2730*/  ISETP.GE.AND P6, PT, R206, R130.reuse, !P6 ;  /* 0x00000082ce00720c */ /* 0x080fe400077c6270 */
[----:B------:R-:W-:Y:S02]  /*2740*/  ISETP.GE.AND P5, PT, R61, R130, !P5 ;  /* 0x000000823d00720c */ /* 0x000fe40006fa6270 */
[C---:B------:R-:W-:Y:S04]  /*2750*/  ISETP.GE.AND P1, PT, R60.reuse, R132, PT ;  /* 0x000000843c00720c */ /* 0x040fe80003f26270 */
[----:B------:R-:W-:Y:S05]  /*2760*/  ISETP.GE.AND P1, PT, R60, R130, !P1 ;  /* 0x000000823c00720c */ /* 0x000fea0004f26270 */
[----:B-1--4-:R-:W2:Y:S02]  /*2770*/  @P6 LDG.E.128 R24, desc[UR6][R114.64] ;  /* 0x0000000672186981 */ /* 0x012ea4000c1e1d00 */
[C---:B------:R-:W-:Y:S04]  /*2780*/  @P5 IADD3 R2, P0, R114.reuse, UR22, RZ ;  /* 0x0000001672025c10 */ /* 0x040fe8000ff1e0ff */
[----:B------:R-:W-:Y:S02]  /*2790*/  @P5 IADD3.X R3, R115, UR21, RZ, P0, !PT ;  /* 0x0000001573035c10 */ /* 0x000fe400087fe4ff */
[CC--:B------:R-:W-:Y:S04]  /*27a0*/  @P5 LEA R22, P0, R123.reuse, R86.reuse, 0x1 ;  /* 0x000000567b165211 */ /* 0x0c0fe800078008ff */
[----:B------:R-:W-:Y:S02]  /*27b0*/  @P5 LEA.HI.X R23, R123, R87, R122, 0x1, P0 ;  /* 0x000000577b175211 */ /* 0x000fe400000f0c7a */
[----:B------:R-:W-:Y:S04]  /*27c0*/  @P1 IADD3 R32, P0, R114, UR24, RZ ;  /* 0x0000001872201c10 */ /* 0x000fe8000ff1e0ff */
[----:B------:R-:W-:Y:S02]  /*27d0*/  @P1 IADD3.X R33, R115, UR23, RZ, P0, !PT ;  /* 0x0000001773211c10 */ /* 0x000fe400087fe4ff */
[----:B------:R-:W-:Y:S05]  /*27e0*/  @P1 IADD3 R34, P0, R109, R86, RZ ;  /* 0x000000566d221210 */ /* 0x000fea0007f1e0ff */
[--C-:B------:R-:W-:Y:S01]  /*27f0*/  @P1 IMAD.X R35, R110, 0x1, R87.reuse, P0 ;  /* 0x000000016e231824 */ /* 0x100fe200000e0657 */
[C---:B------:R-:W-:Y:S04]  /*2800*/  ISETP.GE.AND P0, PT, R59.reuse, R132, PT ;  /* 0x000000843b00720c */ /* 0x040fe80003f06270 */
[----:B------:R-:W-:Y:S01]  /*2810*/  ISETP.GE.AND P0, PT, R59, R130, !P0 ;  /* 0x000000823b00720c */ /* 0x000fe20004706270 */
[----:B--2---:R-:W-:Y:S04]  /*2820*/  @P6 STG.E.128 desc[UR6][R86.64], R24 ;  /* 0x0000001856006986 */ /* 0x004fe8000c101d06 */
[----:B------:R-:W2:Y:S04]  /*2830*/  @P6 LDG.E.128 R4, desc[UR6][R114.64+0x80] ;  /* 0x0000800672046981 */ /* 0x000ea8000c1e1d00 */
[----:B--2---:R1:W-:Y:S04]  /*2840*/  @P6 STG.E.128 desc[UR6][R86.64+0x80], R4 ;  /* 0x0000800456006986 */ /* 0x0043e8000c101d06 */
[----:B------:R-:W2:Y:S04]  /*2850*/  @P6 LDG.E.128 R8, desc[UR6][R114.64+0x100] ;  /* 0x0001000672086981 */ /* 0x000ea8000c1e1d00 */
[----:B--2---:R2:W-:Y:S04]  /*2860*/  @P6 STG.E.128 desc[UR6][R86.64+0x100], R8 ;  /* 0x0001000856006986 */ /* 0x0045e8000c101d06 */
[----:B------:R-:W3:Y:S04]  /*2870*/  @P5 LDG.E.128 R28, desc[UR6][R2.64] ;  /* 0x00000006021c5981 */ /* 0x000ee8000c1e1d00 */
[----:B---3--:R-:W-:Y:S04]  /*2880*/  @P5 STG.E.128 desc[UR6][R22.64], R28 ;  /* 0x0000001c16005986 */ /* 0x008fe8000c101d06 */
[----:B-1----:R-:W3:Y:S04]  /*2890*/  @P5 LDG.E.128 R4, desc[UR6][R2.64+0x80] ;  /* 0x0000800602045981 */ /* 0x002ee8000c1e1d00 */
[----:B---3--:R1:W-:Y:S04]  /*28a0*/  @P5 STG.E.128 desc[UR6][R22.64+0x80], R4 ;  /* 0x0000800416005986 */ /* 0x0083e8000c101d06 */
[----:B------:R3:W4:Y:S02]  /*28b0*/  @P5 LDG.E.128 R24, desc[UR6][R2.64+0x100] ;  /* 0x0001000602185981 */ /* 0x000724000c1e1d00 */
[----:B---3--:R-:W-:Y:S04]  /*28c0*/  @P0 IADD3 R2, P2, R114, UR26, RZ ;  /* 0x0000001a72020c10 */ /* 0x008fe8000ff5e0ff */
[----:B------:R-:W-:Y:S01]  /*28d0*/  @P0 IADD3.X R3, R115, UR25, RZ, P2, !PT ;  /* 0x0000001973030c10 */ /* 0x000fe200097fe4ff */
[----:B----4-:R3:W-:Y:S04]  /*28e0*/  @P5 STG.E.128 desc[UR6][R22.64+0x100], R24 ;  /* 0x0001001816005986 */ /* 0x0107e8000c101d06 */
[----:B--2---:R-:W2:Y:S04]  /*28f0*/  @P1 LDG.E.128 R8, desc[UR6][R32.64] ;  /* 0x0000000620081981 */ /* 0x004ea8000c1e1d00 */
[----:B--2---:R2:W-:Y:S04]  /*2900*/  @P1 STG.E.128 desc[UR6][R34.64], R8 ;  /* 0x0000000822001986 */ /* 0x0045e8000c101d06 */
[----:B-1----:R-:W4:Y:S04]  /*2910*/  @P1 LDG.E.128 R4, desc[UR6][R32.64+0x80] ;  /* 0x0000800620041981 */ /* 0x002f28000c1e1d00 */
[----:B----4-:R1:W-:Y:S04]  /*2920*/  @P1 STG.E.128 desc[UR6][R34.64+0x80], R4 ;  /* 0x0000800422001986 */ /* 0x0103e8000c101d06 */
[----:B------:R-:W4:Y:S04]  /*2930*/  @P1 LDG.E.128 R28, desc[UR6][R32.64+0x100] ;  /* 0x00010006201c1981 */ /* 0x000f28000c1e1d00 */
[----:B----4-:R4:W-:Y:S01]  /*2940*/  @P1 STG.E.128 desc[UR6][R34.64+0x100], R28 ;  /* 0x0001001c22001986 */ /* 0x0109e2000c101d06 */
[----:B---3--:R-:W-:Y:S03]  /*2950*/  @P0 IADD3 R22, P1, R86, R142, RZ ;  /* 0x0000008e56160210 */ /* 0x008fe60007f3e0ff */
[----:B------:R-:W3:Y:S02]  /*2960*/  @P0 LDG.E.128 R24, desc[UR6][R2.64] ;  /* 0x0000000602180981 */ /* 0x000ee4000c1e1d00 */
[----:B------:R-:W-:Y:S01]  /*2970*/  @P0 IMAD.X R23, R112, 0x1, R87, P1 ;  /* 0x0000000170170824 */ /* 0x000fe200008e0657 */
[----:B------:R-:W-:Y:S04]  /*2980*/  ISETP.NE.AND P1, PT, RZ, UR4, PT ;  /* 0x00000004ff007c0c */ /* 0x000fe8000bf25270 */
[----:B---3--:R4:W-:Y:S04]  /*2990*/  @P0 STG.E.128 desc[UR6][R22.64], R24 ;  /* 0x0000001816000986 */ /* 0x0089e8000c101d06 */
[----:B--2---:R-:W2:Y:S04]  /*29a0*/  @P0 LDG.E.128 R8, desc[UR6][R2.64+0x80] ;  /* 0x0000800602080981 */ /* 0x004ea8000c1e1d00 */
[----:B--2---:R4:W-:Y:S04]  /*29b0*/  @P0 STG.E.128 desc[UR6][R22.64+0x80], R8 ;  /* 0x0000800816000986 */ /* 0x0049e8000c101d06 */
[----:B-1----:R-:W2:Y:S04]  /*29c0*/  @P0 LDG.E.128 R4, desc[UR6][R2.64+0x100] ;  /* 0x0001000602040981 */ /* 0x002ea8000c1e1d00 */
[----:B--2---:R4:W-:Y:S01]  /*29d0*/  @P0 STG.E.128 desc[UR6][R22.64+0x100], R4 ;  /* 0x0001000416000986 */ /* 0x0049e2000c101d06 */
[C---:B------:R-:W-:Y:S04]  /*29e0*/  LEA R114, P0, R81.reuse, R114, 0x1 ;  /* 0x0000007251727211 */ /* 0x040fe800078008ff */
[----:B------:R-:W-:Y:S01]  /*29f0*/  LEA.HI.X.SX32 R111, R81, R115, 0x1, P0 ;  /* 0x00000073516f7211 */ /* 0x000fe200000f0eff */
[----:B------:R-:W-:Y:S08]  /*2a00*/  @!P1 BRA `(.L_x_3576) ;  /* 0x0000007400549947 */ /* 0x000ff00003800000 */
[----:B------:R-:W-:Y:S11]  /*2a10*/  ISETP.NE.AND P0, PT, RZ, UR20, PT ;  /* 0x00000014ff007c0c */ /* 0x000ff6000bf05270 */
[----:B------:R-:W-:Y:S02]  /*2a20*/  @!UPT UIADD3 URZ, URZ, URZ, URZ ;  /* 0x0000003f3f3ff290 */ /* 0x000fe4000fffe03f */
[----:B------:R-:W-:Y:S05]  /*2a30*/  @!P0 BRA `(.L_x_3577) ;  /* 0x0000002800788947 */ /* 0x000fea0003800000 */
[CC--:B------:R-:W-:Y:S01]  /*2a40*/  ISETP.GE.AND P4, PT, R60.reuse, R132.reuse, PT ;  /* 0x000000843c00720c */ /* 0x0c0fe20003f86270 */
[----:B------:R-:W1:Y:S01]  /*2a50*/  LDC R3, c[0x0][0x2e0] ;  /* 0x0000b800ff037b82 */ /* 0x000e620000000800 */
[C---:B------:R-:W-:Y:S01]  /*2a60*/  ISETP.GE.AND P2, PT, R59.reuse, R132, PT ;  /* 0x000000843b00720c */ /* 0x040fe20003f46270 */
[----:B------:R-:W-:Y:S01]  /*2a70*/  BSSY B0, `(.L_x_3578) ;  /* 0x000009e000007945 */ /* 0x000fe20003800000 */
[-C--:B------:R-:W-:Y:S02]  /*2a80*/  ISETP.GE.AND P4, PT, R60, R130.reuse, !P4 ;  /* 0x000000823c00720c */ /* 0x080fe40006786270 */
[----:B------:R-:W-:Y:S01]  /*2a90*/  ISETP.GE.AND P2, PT, R59, R130, !P2 ;  /* 0x000000823b00720c */ /* 0x000fe20005746270 */
[----:B-1----:R-:W-:Y:S05]  /*2aa0*/  IMAD.U32 R3, R3, -0x20, RZ ;  /* 0xffffffe003037824 */ /* 0x002fea00078e00ff */
[C---:B------:R-:W-:Y:S02]  /*2ab0*/  LEA R51, P1, R3.reuse, R44, 0x1 ;  /* 0x0000002c03337211 */ /* 0x040fe400078208ff */
[C---:B------:R-:W-:Y:S02]  /*2ac0*/  LEA R49, P0, R3.reuse, R20, 0x1 ;  /* 0x0000001403317211 */ /* 0x040fe400078008ff */
[C---:B------:R-:W-:Y:S02]  /*2ad0*/  LEA.HI.X.SX32 R50, R3.reuse, R45, 0x1, P1 ;  /* 0x0000002d03327211 */ /* 0x040fe400008f0eff */
[----:B------:R-:W-:Y:S01]  /*2ae0*/  LEA.HI.X.SX32 R48, R3, R21, 0x1, P0 ;  /* 0x0000001503307211 */ /* 0x000fe200000f0eff */
[----:B------:R-:W-:Y:S08]  /*2af0*/  @!P6 BRA `(.L_x_3579) ;  /* 0x000000080054e947 */ /* 0x000ff00003800000 */
[----:B------:R-:W-:Y:S02]  /*2b00*/  ISETP.GE.AND P0, PT, R18, UR4, PT ;  /* 0x0000000412007c0c */ /* 0x000fe4000bf06270 */
[----:B------:R-:W-:Y:S02]  /*2b10*/  MOV R117, R113 ;  /* 0x0000007100757202 */ /* 0x000fe40000000f00 */
[----:B------:R-:W-:Y:S03]  /*2b20*/  ISETP.GE.AND P1, PT, R15, UR4, PT ;  /* 0x000000040f007c0c */ /* 0x000fe6000bf26270 */
[----:B----4-:R-:W2:Y:S08]  /*2b30*/  LDG.E.128 R24, desc[UR6][R116.64] ;  /* 0x0000000674187981 */ /* 0x010eb0000c1e1d00 */
[----:B------:R-:W3:Y:S06]  /*2b40*/  @!P0 LDG.E.64 R22, desc[UR6][R20.64] ;  /* 0x0000000614168981 */ /* 0x000eec000c1e1b00 */
[----:B------:R-:W4:Y:S01]  /*2b50*/  @!P0 LDG.E.64 R40, desc[UR6][R44.64] ;  /* 0x000000062c288981 */ /* 0x000f22000c1e1b00 */
[--C-:B---3--:R-:W-:Y:S01]  /*2b60*/  @!P0 HADD2.F32 R31, -RZ, R22.reuse.H0_H0 ;  /* 0x20000016ff1f8230 */ /* 0x108fe20000004100 */
[----:B--2---:R-:W-:Y:S01]  /*2b70*/  @!P0 MOV R28, R24 ;  /* 0x00000018001c8202 */ /* 0x004fe20000000f00 */
[----:B------:R-:W-:Y:S01]  /*2b80*/  @!P0 HADD2.F32 R29, -RZ, R22.H1_H1 ;  /* 0x30000016ff1d8230 */ /* 0x000fe20000004100 */
[----:B------:R-:W-:Y:S01]  /*2b90*/  @!P0 MOV R30, R25 ;  /* 0x00000019001e8202 */ /* 0x000fe20000000f00 */
[--C-:B------:R-:W-:Y:S02]  /*2ba0*/  @!P0 HADD2.F32 R22, -RZ, R23.reuse.H0_H0 ;  /* 0x20000017ff168230 */ /* 0x100fe40000004100 */
[--C-:B------:R-:W-:Y:S02]  /*2bb0*/  @!P0 HADD2.F32 R35, -RZ, R28.reuse.H1_H1 ;  /* 0x3000001cff238230 */ /* 0x100fe40000004100 */
[----:B------:R-:W-:Y:S02]  /*2bc0*/  @!P0 HADD2.F32 R28, -RZ, R28.H0_H0 ;  /* 0x2000001cff1c8230 */ /* 0x000fe40000004100 */
[--C-:B----4-:R-:W-:Y:S02]  /*2bd0*/  @!P0 HADD2.F32 R37, -RZ, R40.reuse.H0_H0 ;  /* 0x20000028ff258230 */ /* 0x110fe40000004100 */
[CC--:B------:R-:W-:Y:S01]  /*2be0*/  @!P0 FMUL.FTZ R43, R35.reuse, R31.reuse ;  /* 0x0000001f232b8220 */ /* 0x0c0fe20000410000 */
[----:B------:R-:W-:Y:S02]  /*2bf0*/  @!P0 HADD2.F32 R23, -RZ, R23.H1_H1 ;  /* 0x30000017ff178230 */ /* 0x000fe40000004100 */
[C---:B------:R-:W-:Y:S01]  /*2c00*/  @!P0 FMUL.FTZ R0, R28.reuse, R31 ;  /* 0x0000001f1c008220 */ /* 0x040fe20000410000 */
[----:B------:R-:W-:Y:S02]  /*2c10*/  @!P0 HADD2.F32 R39, -RZ, R40.H1_H1 ;  /* 0x30000028ff278230 */ /* 0x000fe40000004100 */
[----:B------:R-:W-:Y:S01]  /*2c20*/  @!P0 FFMA.FTZ R43, R28, R37, -R43 ;  /* 0x000000251c2b8223 */ /* 0x000fe2000001082b */
[--C-:B------:R-:W-:Y:S01]  /*2c30*/  @!P0 HADD2.F32 R36, -RZ, R41.reuse.H0_H0 ;  /* 0x20000029ff248230 */ /* 0x100fe20000004100 */
[----:B------:R-:W-:Y:S01]  /*2c40*/  @!P0 MOV R31, R26 ;  /* 0x0000001a001f8202 */ /* 0x000fe20000000f00 */
[----:B------:R-:W-:Y:S01]  /*2c50*/  @!P0 HADD2.F32 R41, -RZ, R41.H1_H1 ;  /* 0x30000029ff298230 */ /* 0x000fe20000004100 */
[----:B------:R-:W-:Y:S01]  /*2c60*/  @!P0 MOV R28, R27 ;  /* 0x0000001b001c8202 */ /* 0x000fe20000000f00 */
[----:B------:R-:W-:Y:S01]  /*2c70*/  @!P0 FFMA.FTZ R0, R35, R37, R0 ;  /* 0x0000002523008223 */ /* 0x000fe20000010000 */
[--C-:B------:R-:W-:Y:S02]  /*2c80*/  @!P0 HADD2.F32 R35, -RZ, R30.reuse.H1_H1 ;  /* 0x3000001eff238230 */ /* 0x100fe40000004100 */
[----:B------:R-:W-:Y:S02]  /*2c90*/  @!P0 HADD2.F32 R30, -RZ, R30.H0_H0 ;  /* 0x2000001eff1e8230 */ /* 0x000fe40000004100 */
[--C-:B------:R-:W-:Y:S02]  /*2ca0*/  @!P0 HADD2.F32 R34, -RZ, R31.reuse.H1_H1 ;  /* 0x3000001fff228230 */ /* 0x100fe40000004100 */
[----:B------:R-:W-:Y:S01]  /*2cb0*/  @!P0 FMUL.FTZ R47, R35, R29 ;  /* 0x0000001d232f8220 */ /* 0x000fe20000410000 */
[----:B------:R-:W-:Y:S01]  /*2cc0*/  @!P0 HADD2.F32 R31, -RZ, R31.H0_H0 ;  /* 0x2000001fff1f8230 */ /* 0x000fe20000004100 */
[----:B------:R-:W-:Y:S01]  /*2cd0*/  @!P0 F2FP.F16.F32.PACK_AB R43, R0, R43 ;  /* 0x0000002b002b823e */ /* 0x000fe200000000ff */
[--C-:B------:R-:W-:Y:S02]  /*2ce0*/  @!P0 HADD2.F32 R37, -RZ, R28.reuse.H1_H1 ;  /* 0x3000001cff258230 */ /* 0x100fe40000004100 */
[----:B------:R-:W-:Y:S01]  /*2cf0*/  @!P0 FMUL.FTZ R2, R30, R29 ;  /* 0x0000001d1e028220 */ /* 0x000fe20000410000 */
[----:B------:R-:W-:Y:S01]  /*2d00*/  @!P0 HADD2.F32 R28, -RZ, R28.H0_H0 ;  /* 0x2000001cff1c8230 */ /* 0x000fe20000004100 */
[----:B------:R-:W-:Y:S01]  /*2d10*/  @!P0 MOV R24, R43 ;  /* 0x0000002b00188202 */ /* 0x000fe20000000f00 */
[-C--:B------:R-:W-:Y:S01]  /*2d20*/  @!P0 FMUL.FTZ R3, R31, R22.reuse ;  /* 0x000000161f038220 */ /* 0x080fe20000410000 */
[----:B------:R-:W-:Y:S01]  /*2d30*/  @!P0 FMUL.FTZ R38, R34, R22 ;  /* 0x0000001622268220 */ /* 0x000fe20000410000 */
[-C--:B------:R-:W-:Y:S01]  /*2d40*/  @!P0 FMUL.FTZ R85, R37, R23.reuse ;  /* 0x0000001725558220 */ /* 0x080fe20000410000 */
[----:B------:R-:W-:Y:S01]  /*2d50*/  @!P0 FMUL.FTZ R4, R28, R23 ;  /* 0x000000171c048220 */ /* 0x000fe20000410000 */
[-C--:B------:R-:W-:Y:S01]  /*2d60*/  @!P0 FFMA.FTZ R2, R35, R39.reuse, R2 ;  /* 0x0000002723028223 */ /* 0x080fe20000010002 */
[----:B------:R-:W-:Y:S01]  /*2d70*/  @!P0 FFMA.FTZ R47, R30, R39, -R47 ;  /* 0x000000271e2f8223 */ /* 0x000fe2000001082f */
[-C--:B------:R-:W-:Y:S01]  /*2d80*/  @!P0 FFMA.FTZ R3, R34, R36.reuse, R3 ;  /* 0x0000002422038223 */ /* 0x080fe20000010003 */
[----:B------:R-:W-:Y:S01]  /*2d90*/  @!P0 FFMA.FTZ R38, R31, R36, -R38 ;  /* 0x000000241f268223 */ /* 0x000fe20000010826 */
[-C--:B------:R-:W-:Y:S01]  /*2da0*/  @!P0 FFMA.FTZ R85, R28, R41.reuse, -R85 ;  /* 0x000000291c558223 */ /* 0x080fe20000010855 */
[----:B------:R-:W-:Y:S01]  /*2db0*/  @!P0 FFMA.FTZ R4, R37, R41, R4 ;  /* 0x0000002925048223 */ /* 0x000fe20000010004 */
[----:B------:R-:W-:Y:S02]  /*2dc0*/  @!P0 F2FP.F16.F32.PACK_AB R42, R2, R47 ;  /* 0x0000002f022a823e */ /* 0x000fe400000000ff */
[----:B------:R-:W-:Y:S02]  /*2dd0*/  @!P0 F2FP.F16.F32.PACK_AB R38, R3, R38 ;  /* 0x000000260326823e */ /* 0x000fe400000000ff */
[----:B------:R-:W-:Y:S02]  /*2de0*/  @!P0 F2FP.F16.F32.PACK_AB R47, R4, R85 ;  /* 0x00000055042f823e */ /* 0x000fe400000000ff */
[----:B------:R-:W-:Y:S02]  /*2df0*/  @!P0 MOV R25, R42 ;  /* 0x0000002a00198202 */ /* 0x000fe40000000f00 */
[----:B------:R-:W-:Y:S02]  /*2e00*/  @!P0 MOV R26, R38 ;  /* 0x00000026001a8202 */ /* 0x000fe40000000f00 */
[----:B------:R-:W-:Y:S02]  /*2e10*/  @!P0 MOV R27, R47 ;  /* 0x0000002f001b8202 */ /* 0x000fe40000000f00 */
[----:B------:R-:W-:Y:S02]  /*2e20*/  MOV R85, R83 ;  /* 0x0000005300557202 */ /* 0x000fe40000000f00 */
[----:B------:R-:W-:Y:S03]  /*2e30*/  ISETP.GE.AND P0, PT, R14, UR4, PT ;  /* 0x000000040e007c0c */ /* 0x000fe6000bf06270 */
[----:B------:R1:W-:Y:S08]  /*2e40*/  STG.E.128 desc[UR6][R84.64], R24 ;  /* 0x0000001854007986 */ /* 0x0003f0000c101d06 */
[----:B------:R-:W2:Y:S08]  /*2e50*/  LDG.E.128 R28, desc[UR6][R116.64+0x80] ;  /* 0x00008006741c7981 */ /* 0x000eb0000c1e1d00 */
[----:B------:R-:W3:Y:S06]  /*2e60*/  @!P1 LDG.E.64 R22, desc[UR6][R20.64+0x40] ;  /* 0x0000400614169981 */ /* 0x000eec000c1e1b00 */
[----:B------:R-:W4:Y:S01]  /*2e70*/  @!P1 LDG.E.64 R40, desc[UR6][R44.64+0x40] ;  /* 0x000040062c289981 */ /* 0x000f22000c1e1b00 */
[----:B--2---:R-:W-:Y:S02]  /*2e80*/  @!P1 MOV R32, R28 ;  /* 0x0000001c00209202 */ /* 0x004fe40000000f00 */
[----:B-1----:R-:W-:Y:S02]  /*2e90*/  @!P1 MOV R26, R29 ;  /* 0x0000001d001a9202 */ /* 0x002fe40000000f00 */
[----:B------:R-:W-:Y:S01]  /*2ea0*/  @!P1 MOV R27, R30 ;  /* 0x0000001e001b9202 */ /* 0x000fe20000000f00 */
[--C-:B------:R-:W-:Y:S02]  /*2eb0*/  @!P1 HADD2.F32 R34, -RZ, R32.reuse.H1_H1 ;  /* 0x30000020ff229230 */ /* 0x100fe40000004100 */
[----:B------:R-:W-:Y:S02]  /*2ec0*/  @!P1 HADD2.F32 R24, -RZ, R32.H0_H0 ;  /* 0x20000020ff189230 */ /* 0x000fe40000004100 */
[--C-:B---3--:R-:W-:Y:S02]  /*2ed0*/  @!P1 HADD2.F32 R33, -RZ, R22.reuse.H0_H0 ;  /* 0x20000016ff219230 */ /* 0x108fe40000004100 */
[----:B------:R-:W-:Y:S02]  /*2ee0*/  @!P1 HADD2.F32 R25, -RZ, R22.H1_H1 ;  /* 0x30000016ff199230 */ /* 0x000fe40000004100 */
[--C-:B------:R-:W-:Y:S02]  /*2ef0*/  @!P1 HADD2.F32 R22, -RZ, R23.reuse.H0_H0 ;  /* 0x20000017ff169230 */ /* 0x100fe40000004100 */
[-C--:B------:R-:W-:Y:S01]  /*2f00*/  @!P1 FMUL.FTZ R38, R34, R33.reuse ;  /* 0x0000002122269220 */ /* 0x080fe20000410000 */
[--C-:B----4-:R-:W-:Y:S02]  /*2f10*/  @!P1 HADD2.F32 R35, -RZ, R40.reuse.H0_H0 ;  /* 0x20000028ff239230 */ /* 0x110fe40000004100 */
[C---:B------:R-:W-:Y:S01]  /*2f20*/  @!P1 FMUL.FTZ R5, R24.reuse, R33 ;  /* 0x0000002118059220 */ /* 0x040fe20000410000 */
[----:B------:R-:W-:Y:S02]  /*2f30*/  @!P1 HADD2.F32 R23, -RZ, R23.H1_H1 ;  /* 0x30000017ff179230 */ /* 0x000fe40000004100 */
[----:B------:R-:W-:Y:S02]  /*2f40*/  @!P1 HADD2.F32 R37, -RZ, R40.H1_H1 ;  /* 0x30000028ff259230 */ /* 0x000fe40000004100 */
[----:B------:R-:W-:Y:S01]  /*2f50*/  @!P1 FFMA.FTZ R38, R24, R35, -R38 ;  /* 0x0000002318269223 */ /* 0x000fe20000010826 */
[--C-:B------:R-:W-:Y:S01]  /*2f60*/  @!P1 HADD2.F32 R36, -RZ, R41.reuse.H0_H0 ;  /* 0x20000029ff249230 */ /* 0x100fe20000004100 */
        /* <DEDUP_REMOVED lines=14> */
[----:B------:R-:W-:Y:S01]  /*3050*/  @!P1 FMUL.FTZ R42, R34, R22 ;  /* 0x00000016222a9220 */ /* 0x000fe20000410000 */
[----:B------:R-:W-:Y:S01]  /*3060*/  @!P1 FMUL.FTZ R47, R39, R23 ;  /* 0x00000017272f9220 */ /* 0x000fe20000410000 */
[----:B------:R-:W-:Y:S01]  /*3070*/  @!P1 FFMA.FTZ R6, R35, R37, R6 ;  /* 0x0000002523069223 */ /* 0x000fe20000010006 */
[----:B------:R-:W-:Y:S01]  /*3080*/  @!P1 FMUL.FTZ R8, R24, R23 ;  /* 0x0000001718089220 */ /* 0x000fe20000410000 */
        /* <DEDUP_REMOVED lines=25> */
[----:B------:R-:W-:Y:S01]  /*3220*/  @!P0 FMUL.FTZ R38, R34, R33 ;  /* 0x0000002122268220 */ /* 0x000fe20000410000 */
[----:B------:R-:W-:Y:S02]  /*3230*/  @!P0 HADD2.F32 R23, -RZ, R23.H1_H1 ;  /* 0x30000017ff178230 */ /* 0x000fe40000004100 */
[----:B------:R-:W-:Y:S02]  /*3240*/  @!P0 HADD2.F32 R37, -RZ, R40.H1_H1 ;  /* 0x30000028ff258230 */ /* 0x000fe40000004100 */
[----:B------:R-:W-:Y:S01]  /*3250*/  @!P0 FFMA.FTZ R38, R28, R35, -R38 ;  /* 0x000000231c268223 */ /* 0x000fe20000010826 */
[----:B------:R-:W-:Y:S01]  /*3260*/  @!P0 MOV R28, R27 ;  /* 0x0000001b001c8202 */ /* 0x000fe20000000f00 */
        /* <DEDUP_REMOVED lines=30> */
.L_x_3579:
[----:B------:R-:W-:Y:S05]  /*3450*/  BSYNC B0 ;  /* 0x0000000000007941 */ /* 0x000fea0003800000 */
.L_x_3578:
[----:B------:R-:W-:Y:S04]  /*3460*/  BSSY B0, `(.L_x_3580) ;  /* 0x000009f000007945 */ /* 0x000fe80003800000 */
[----:B------:R-:W-:Y:S05]  /*3470*/  @!P5 BRA `(.L_x_3581) ;  /* 0x000000080074d947 */ /* 0x000fea0003800000 */
[C---:B------:R-:W-:Y:S02]  /*3480*/  LEA R148, P1, R89.reuse, R116, 0x1 ;  /* 0x0000007459947211 */ /* 0x040fe400078208ff */
[----:B------:R-:W-:Y:S02]  /*3490*/  SHF.L.U32 R115, R80, 0x1, RZ ;  /* 0x0000000150737819 */ /* 0x000fe400000006ff */
[----:B------:R-:W-:Y:S02]  /*34a0*/  ISETP.GE.AND P0, PT, R18, UR4, PT ;  /* 0x0000000412007c0c */ /* 0x000fe4000bf06270 */
[----:B------:R-:W-:Y:S02]  /*34b0*/  LEA.HI.X R149, R89, R113, R88, 0x1, P1 ;  /* 0x0000007159957211 */ /* 0x000fe400008f0c58 */
[-C--:B------:R-:W-:Y:S02]  /*34c0*/  IADD3 R32, P1, R20, R115.reuse, RZ ;  /* 0x0000007314207210 */ /* 0x080fe40007f3e0ff */
[----:B-1----:R-:W-:Y:S01]  /*34d0*/  SHF.L.U64.HI R85, R80, 0x1, R78 ;  /* 0x0000000150557819 */ /* 0x002fe2000001024e */
[----:B----4-:R-:W2:Y:S01]  /*34e0*/  LDG.E.128 R24, desc[UR6][R148.64] ;  /* 0x0000000694187981 */ /* 0x010ea2000c1e1d00 */
[----:B------:R-:W-:Y:S02]  /*34f0*/  IADD3 R46, P5, R44, R115, RZ ;  /* 0x000000732c2e7210 */ /* 0x000fe40007fbe0ff */
[-C--:B------:R-:W-:Y:S02]  /*3500*/  IADD3.X R33, R21, R85.reuse, RZ, P1, !PT ;  /* 0x0000005515217210 */ /* 0x080fe40000ffe4ff */
[----:B------:R-:W-:Y:S02]  /*3510*/  IADD3.X R47, R45, R85, RZ, P5, !PT ;  /* 0x000000552d2f7210 */ /* 0x000fe40002ffe4ff */
[C---:B------:R-:W-:Y:S01]  /*3520*/  LEA R146, P5, R54.reuse, R84, 0x1 ;  /* 0x0000005436927211 */ /* 0x040fe200078a08ff */
[----:B------:R-:W3:Y:S01]  /*3530*/  @!P0 LDG.E.64 R22, desc[UR6][R32.64] ;  /* 0x0000000620168981 */ /* 0x000ee2000c1e1b00 */
[----:B------:R-:W-:Y:S02]  /*3540*/  ISETP.GE.AND P1, PT, R15, UR4, PT ;  /* 0x000000040f007c0c */ /* 0x000fe4000bf26270 */
[----:B------:R-:W-:Y:S03]  /*3550*/  LEA.HI.X R147, R54, R83, R53, 0x1, P5 ;  /* 0x0000005336937211 */ /* 0x000fe600028f0c35 */
        /* <DEDUP_REMOVED lines=22> */
[-C--:B------:R-:W-:Y:S01]  /*36c0*/  @!P0 FMUL.FTZ R115, R37, R29.reuse ;  /* 0x0000001d25738220 */ /* 0x080fe20000410000 */
[----:B------:R-:W-:Y:S02]  /*36d0*/  @!P0 HADD2.F32 R31, -RZ, R31.H0_H0 ;  /* 0x2000001fff1f8230 */ /* 0x000fe40000004100 */
[----:B------:R-:W-:Y:S01]  /*36e0*/  @!P0 FMUL.FTZ R2, R30, R29 ;  /* 0x0000001d1e028220 */ /* 0x000fe20000410000 */
[--C-:B------:R-:W-:Y:S01]  /*36f0*/  @!P0 HADD2.F32 R39, -RZ, R28.reuse.H1_H1 ;  /* 0x3000001cff278230 */ /* 0x100fe20000004100 */
[----:B------:R-:W-:Y:S01]  /*3700*/  @!P0 F2FP.F16.F32.PACK_AB R85, R0, R85 ;  /* 0x000000550055823e */ /* 0x000fe200000000ff */
        /* <DEDUP_REMOVED lines=10> */
[----:B------:R-:W-:Y:S01]  /*37b0*/  @!P0 FFMA.FTZ R4, R39, R43, R4 ;  /* 0x0000002b27048223 */ /* 0x000fe20000010004 */
[----:B------:R-:W-:Y:S02]  /*37c0*/  @!P0 MOV R24, R85 ;  /* 0x0000005500188202 */ /* 0x000fe40000000f00 */
[----:B------:R-:W-:Y:S02]  /*37d0*/  @!P0 F2FP.F16.F32.PACK_AB R130, R2, R115 ;  /* 0x000000730282823e */ /* 0x000fe400000000ff */
[----:B------:R-:W-:Y:S02]  /*37e0*/  @!P0 F2FP.F16.F32.PACK_AB R40, R3, R40 ;  /* 0x000000280328823e */ /* 0x000fe400000000ff */
[----:B------:R-:W-:Y:S02]  /*37f0*/  @!P0 F2FP.F16.F32.PACK_AB R117, R4, R117 ;  /* 0x000000750475823e */ /* 0x000fe400000000ff */
[----:B------:R-:W-:Y:S02]  /*3800*/  @!P0 MOV R25, R130 ;  /* 0x0000008200198202 */ /* 0x000fe40000000f00 */
[----:B------:R-:W-:Y:S02]  /*3810*/  @!P0 MOV R26, R40 ;  /* 0x00000028001a8202 */ /* 0x000fe40000000f00 */
[----:B------:R-:W-:Y:S02]  /*3820*/  @!P0 MOV R27, R117 ;  /* 0x00000075001b8202 */ /* 0x000fe40000000f00 */
        /* <DEDUP_REMOVED lines=98> */
.L_x_3581:
[----:B------:R-:W-:Y:S05]  /*3e50*/  BSYNC B0 ;  /* 0x0000000000007941 */ /* 0x000fea0003800000 */
.L_x_3580:
[----:B------:R-:W-:Y:S04]  /*3e60*/  BSSY B0, `(.L_x_3582) ;  /* 0x00000a7000007945 */ /* 0x000fe80003800000 */
[----:B------:R-:W-:Y:S05]  /*3e70*/  @!P4 BRA `(.L_x_3583) ;  /* 0x000000080094c947 */ /* 0x000fea0003800000 */
[----:B--2---:R-:W-:Y:S02]  /*3e80*/  LEA R146, P1, R91, R116, 0x1 ;  /* 0x000000745b927211 */ /* 0x004fe400078208ff */
[----:B------:R-:W-:Y:S02]  /*3e90*/  SHF.L.U32 R115, R77, 0x1, RZ ;  /* 0x000000014d737819 */ /* 0x000fe400000006ff */
[----:B------:R-:W-:Y:S02]  /*3ea0*/  ISETP.GE.AND P0, PT, R18, UR4, PT ;  /* 0x0000000412007c0c */ /* 0x000fe4000bf06270 */
[----:B------:R-:W-:Y:S02]  /*3eb0*/  LEA.HI.X R147, R91, R113, R90, 0x1, P1 ;  /* 0x000000715b937211 */ /* 0x000fe400008f0c5a */
[----:B-1----:R-:W-:Y:S02]  /*3ec0*/  SHF.L.U64.HI R85, R77, 0x1, R76 ;  /* 0x000000014d557819 */ /* 0x002fe4000001024c */
[-C--:B------:R-:W-:Y:S01]  /*3ed0*/  IADD3 R32, P1, R20, R115.reuse, RZ ;  /* 0x0000007314207210 */ /* 0x080fe20007f3e0ff */
[----:B----4-:R1:W2:Y:S01]  /*3ee0*/  LDG.E.128 R24, desc[UR6][R146.64] ;  /* 0x0000000692187981 */ /* 0x0102a2000c1e1d00 */
[----:B------:R-:W-:Y:S02]  /*3ef0*/  IADD3 R46, P4, R44, R115, RZ ;  /* 0x000000732c2e7210 */ /* 0x000fe40007f9e0ff */
[-C--:B------:R-:W-:Y:S02]  /*3f00*/  IADD3.X R33, R21, R85.reuse, RZ, P1, !PT ;  /* 0x0000005515217210 */ /* 0x080fe40000ffe4ff */
[----:B------:R-:W-:Y:S02]  /*3f10*/  IADD3.X R47, R45, R85, RZ, P4, !PT ;  /* 0x000000552d2f7210 */ /* 0x000fe400027fe4ff */
[----:B------:R-:W-:Y:S01]  /*3f20*/  ISETP.GE.AND P1, PT, R15, UR4, PT ;  /* 0x000000040f007c0c */ /* 0x000fe2000bf26270 */
[----:B------:R-:W3:Y:S01]  /*3f30*/  @!P0 LDG.E.64 R22, desc[UR6][R32.64] ;  /* 0x0000000620168981 */ /* 0x000ee2000c1e1b00 */
[C---:B------:R-:W-:Y:S04]  /*3f40*/  LEA R148, P5, R144.reuse, R84, 0x1 ;  /* 0x0000005490947211 */ /* 0x040fe800078a08ff */
[----:B------:R-:W-:Y:S01]  /*3f50*/  LEA.HI.X R149, R144, R83, R92, 0x1, P5 ;  /* 0x0000005390957211 */ /* 0x000fe200028f0c5c */
[----:B------:R-:W4:Y:S01]  /*3f60*/  @!P0 LDG.E.64 R42, desc[UR6][R46.64] ;  /* 0x000000062e2a8981 */ /* 0x000f22000c1e1b00 */
[C---:B-1----:R-:W-:Y:S04]  /*3f70*/  LEA R146, P4, R94.reuse, R116, 0x1 ;  /* 0x000000745e927211 */ /* 0x042fe800078808ff */
[----:B------:R-:W-:Y:S01]  /*3f80*/  LEA.HI.X R147, R94, R113, R93, 0x1, P4 ;  /* 0x000000715e937211 */ /* 0x000fe200020f0c5d */
[--C-:B---3--:R-:W-:Y:S01]  /*3f90*/  @!P0 HADD2.F32 R31, -RZ, R22.reuse.H0_H0 ;  /* 0x20000016ff1f8230 */ /* 0x108fe20000004100 */
[----:B--2---:R-:W-:Y:S01]  /*3fa0*/  @!P0 MOV R28, R24 ;  /* 0x00000018001c8202 */ /* 0x004fe20000000f00 */
[----:B------:R-:W-:Y:S01]  /*3fb0*/  @!P0 HADD2.F32 R30, -RZ, R22.H1_H1 ;  /* 0x30000016ff1e8230 */ /* 0x000fe20000004100 */
[----:B------:R-:W-:Y:S01]  /*3fc0*/  @!P0 MOV R29, R25 ;  /* 0x00000019001d8202 */ /* 0x000fe20000000f00 */
[----:B------:R-:W-:Y:S02]  /*3fd0*/  @!P0 HADD2.F32 R22, -RZ, R23.H0_H0 ;  /* 0x20000017ff168230 */ /* 0x000fe40000004100 */
[----:B------:R-:W-:Y:S02]  /*3fe0*/  @!P0 HADD2.F32 R37, -RZ, R28.H1_H1 ;  /* 0x3000001cff258230 */ /* 0x000fe40000004100 */
[----:B----4-:R-:W-:Y:S02]  /*3ff0*/  @!P0 HADD2.F32 R39, -RZ, R42.H0_H0 ;  /* 0x2000002aff278230 */ /* 0x010fe40000004100 */
[----:B------:R-:W-:Y:S02]  /*4000*/  @!P0 HADD2.F32 R28, -RZ, R28.H0_H0 ;  /* 0x2000001cff1c8230 */ /* 0x000fe40000004100 */
[C---:B------:R-:W-:Y:S01]  /*4010*/  @!P0 FMUL.FTZ R85, R37.reuse, R31 ;  /* 0x0000001f25558220 */ /* 0x040fe20000410000 */
[--C-:B------:R-:W-:Y:S02]  /*4020*/  @!P0 HADD2.F32 R41, -RZ, R29.reuse.H1_H1 ;  /* 0x3000001dff298230 */ /* 0x100fe40000004100 */
[----:B------:R-:W-:Y:S02]  /*4030*/  @!P0 HADD2.F32 R35, -RZ, R29.H0_H0 ;  /* 0x2000001dff238230 */ /* 0x000fe40000004100 */
[C---:B------:R-:W-:Y:S01]  /*4040*/  @!P0 FFMA.FTZ R85, R28.reuse, R39, -R85 ;  /* 0x000000271c558223 */ /* 0x040fe20000010855 */
[----:B------:R-:W-:Y:S01]  /*4050*/  @!P0 FMUL.FTZ R0, R28, R31 ;  /* 0x0000001f1c008220 */ /* 0x000fe20000410000 */
[----:B------:R-:W-:Y:S01]  /*4060*/  @!P0 MOV R31, R26 ;  /* 0x0000001a001f8202 */ /* 0x000fe20000000f00 */
[----:B------:R-:W-:Y:S01]  /*4070*/  @!P0 HADD2.F32 R23, -RZ, R23.H1_H1 ;  /* 0x30000017ff178230 */ /* 0x000fe20000004100 */
[----:B------:R-:W-:Y:S01]  /*4080*/  @!P0 MOV R28, R27 ;  /* 0x0000001b001c8202 */ /* 0x000fe20000000f00 */
[----:B------:R-:W-:Y:S01]  /*4090*/  @!P0 FFMA.FTZ R0, R37, R39, R0 ;  /* 0x0000002725008223 */ /* 0x000fe20000010000 */
[----:B------:R-:W-:Y:S02]  /*40a0*/  @!P0 HADD2.F32 R36, -RZ, R42.H1_H1 ;  /* 0x3000002aff248230 */ /* 0x000fe40000004100 */
[-C--:B------:R-:W-:Y:S01]  /*40b0*/  @!P0 FMUL.FTZ R2, R35, R30.reuse ;  /* 0x0000001e23028220 */ /* 0x080fe20000410000 */
[--C-:B------:R-:W-:Y:S02]  /*40c0*/  @!P0 HADD2.F32 R29, -RZ, R31.reuse.H0_H0 ;  /* 0x2000001fff1d8230 */ /* 0x100fe40000004100 */
[C---:B------:R-:W-:Y:S01]  /*40d0*/  @!P0 FMUL.FTZ R115, R41.reuse, R30 ;  /* 0x0000001e29738220 */ /* 0x040fe20000410000 */
[----:B------:R-:W-:Y:S01]  /*40e0*/  @!P0 F2FP.F16.F32.PACK_AB R85, R0, R85 ;  /* 0x000000550055823e */ /* 0x000fe200000000ff */
[--C-:B------:R-:W-:Y:S02]  /*40f0*/  @!P0 HADD2.F32 R37, -RZ, R28.reuse.H1_H1 ;  /* 0x3000001cff258230 */ /* 0x100fe40000004100 */
[----:B------:R-:W-:Y:S01]  /*4100*/  @!P0 FFMA.FTZ R2, R41, R36, R2 ;  /* 0x0000002429028223 */ /* 0x000fe20000010002 */
[----:B------:R-:W-:Y:S01]  /*4110*/  @!P0 HADD2.F32 R38, -RZ, R31.H1_H1 ;  /* 0x3000001fff268230 */ /* 0x000fe20000004100 */
[----:B------:R-:W-:Y:S01]  /*4120*/  @!P0 MOV R24, R85 ;  /* 0x0000005500188202 */ /* 0x000fe20000000f00 */
        /* <DEDUP_REMOVED lines=8> */
[----:B------:R-:W-:Y:S01]  /*41b0*/  @!P0 FFMA.FTZ R130, R29, R40, -R130 ;  /* 0x000000281d828223 */ /* 0x000fe20000010882 */
[-C--:B------:R-:W-:Y:S01]  /*41c0*/  @!P0 FFMA.FTZ R117, R28, R43.reuse, -R117 ;  /* 0x0000002b1c758223 */ /* 0x080fe20000010875 */
[----:B------:R-:W-:Y:S01]  /*41d0*/  @!P0 FFMA.FTZ R115, R35, R36, -R115 ;  /* 0x0000002423738223 */ /* 0x000fe20000010873 */
[----:B------:R-:W-:Y:S02]  /*41e0*/  @!P0 FFMA.FTZ R4, R37, R43, R4 ;  /* 0x0000002b25048223 */ /* 0x000fe40000010004 */
        /* <DEDUP_REMOVED lines=8> */
[----:B------:R2:W3:Y:S08]  /*4270*/  LDG.E.128 R28, desc[UR6][R146.64] ;  /* 0x00000006921c7981 */ /* 0x0004f0000c1e1d00 */
[----:B------:R-:W4:Y:S06]  /*4280*/  @!P1 LDG.E.64 R22, desc[UR6][R32.64+0x40] ;  /* 0x0000400620169981 */ /* 0x000f2c000c1e1b00 */
[----:B------:R-:W5:Y:S01]  /*4290*/  @!P1 LDG.E.64 R38, desc[UR6][R46.64+0x40] ;  /* 0x000040062e269981 */ /* 0x000f62000c1e1b00 */
[C---:B--2---:R-:W-:Y:S02]  /*42a0*/  LEA R146, P4, R98.reuse, R116, 0x1 ;  /* 0x0000007462927211 */ /* 0x044fe400078808ff */
[C---:B-1----:R-:W-:Y:S02]  /*42b0*/  LEA R148, P5, R95.reuse, R84, 0x1 ;  /* 0x000000545f947211 */ /* 0x042fe400078a08ff */
[----:B------:R-:W-:Y:S02]  /*42c0*/  LEA.HI.X R147, R98, R113, R97, 0x1, P4 ;  /* 0x0000007162937211 */ /* 0x000fe400020f0c61 */
[----:B------:R-:W-:Y:S02]  /*42d0*/  LEA.HI.X R149, R95, R83, R96, 0x1, P5 ;  /* 0x000000535f957211 */ /* 0x000fe400028f0c60 */
[----:B---3--:R-:W-:Y:S02]  /*42e0*/  @!P1 MOV R34, R28 ;  /* 0x0000001c00229202 */ /* 0x008fe40000000f00 */
[----:B------:R-:W-:Y:S02]  /*42f0*/  @!P1 MOV R27, R30 ;  /* 0x0000001e001b9202 */ /* 0x000fe40000000f00 */
[----:B------:R-:W-:Y:S01]  /*4300*/  @!P1 MOV R25, R29 ;  /* 0x0000001d00199202 */ /* 0x000fe20000000f00 */
[--C-:B------:R-:W-:Y:S02]  /*4310*/  @!P1 HADD2.F32 R36, -RZ, R34.reuse.H1_H1 ;  /* 0x30000022ff249230 */ /* 0x100fe40000004100 */
[----:B------:R-:W-:Y:S02]  /*4320*/  @!P1 HADD2.F32 R24, -RZ, R34.H0_H0 ;  /* 0x20000022ff189230 */ /* 0x000fe40000004100 */
[--C-:B----4-:R-:W-:Y:S02]  /*4330*/  @!P1 HADD2.F32 R35, -RZ, R22.reuse.H0_H0 ;  /* 0x20000016ff239230 */ /* 0x110fe40000004100 */
[----:B------:R-:W-:Y:S02]  /*4340*/  @!P1 HADD2.F32 R26, -RZ, R22.H1_H1 ;  /* 0x30000016ff1a9230 */ /* 0x000fe40000004100 */
[----:B------:R-:W-:Y:S02]  /*4350*/  @!P1 HADD2.F32 R22, -RZ, R23.H0_H0 ;  /* 0x20000017ff169230 */ /* 0x000fe40000004100 */
[-C--:B------:R-:W-:Y:S01]  /*4360*/  @!P1 FMUL.FTZ R130, R36, R35.reuse ;  /* 0x0000002324829220 */ /* 0x080fe20000410000 */
[----:B-----5:R-:W-:Y:S02]  /*4370*/  @!P1 HADD2.F32 R37, -RZ, R38.H0_H0 ;  /* 0x20000026ff259230 */ /* 0x020fe40000004100 */
[C---:B------:R-:W-:Y:S01]  /*4380*/  @!P1 FMUL.FTZ R5, R24.reuse, R35 ;  /* 0x0000002318059220 */ /* 0x040fe20000410000 */
[--C-:B------:R-:W-:Y:S02]  /*4390*/  @!P1 HADD2.F32 R40, -RZ, R39.reuse.H0_H0 ;  /* 0x20000027ff289230 */ /* 0x100fe40000004100 */
[----:B------:R-:W-:Y:S02]  /*43a0*/  @!P1 HADD2.F32 R41, -RZ, R39.H1_H1 ;  /* 0x30000027ff299230 */ /* 0x000fe40000004100 */
[----:B------:R-:W-:Y:S01]  /*43b0*/  @!P1 FFMA.FTZ R130, R24, R37, -R130 ;  /* 0x0000002518829223 */ /* 0x000fe20000010882 */
[--C-:B------:R-:W-:Y:S01]  /*43c0*/  @!P1 HADD2.F32 R39, -RZ, R25.reuse.H1_H1 ;  /* 0x30000019ff279230 */ /* 0x100fe20000004100 */
[----:B------:R-:W-:Y:S01]  /*43d0*/  @!P1 MOV R24, R31 ;  /* 0x0000001f00189202 */ /* 0x000fe20000000f00 */
[----:B------:R-:W-:Y:S02]  /*43e0*/  @!P1 HADD2.F32 R35, -RZ, R25.H0_H0 ;  /* 0x20000019ff239230 */ /* 0x000fe40000004100 */
[----:B------:R-:W-:Y:S01]  /*43f0*/  @!P1 FFMA.FTZ R5, R36, R37, R5 ;  /* 0x0000002524059223 */ /* 0x000fe20000010005 */
[----:B------:R-:W-:Y:S02]  /*4400*/  @!P1 HADD2.F32 R25, -RZ, R27.H0_H0 ;  /* 0x2000001bff199230 */ /* 0x000fe40000004100 */
[-C--:B------:R-:W-:Y:S01]  /*4410*/  @!P1 FMUL.FTZ R85, R39, R26.reuse ;  /* 0x0000001a27559220 */ /* 0x080fe20000410000 */
[--C-:B------:R-:W-:Y:S02]  /*4420*/  @!P1 HADD2.F32 R37, -RZ, R24.reuse.H1_H1 ;  /* 0x30000018ff259230 */ /* 0x100fe40000004100 */
[----:B------:R-:W-:Y:S01]  /*4430*/  @!P1 FMUL.FTZ R6, R35, R26 ;  /* 0x0000001a23069220 */ /* 0x000fe20000410000 */
[----:B------:R-:W-:Y:S01]  /*4440*/  @!P1 F2FP.F16.F32.PACK_AB R130, R5, R130 ;  /* 0x000000820582923e */ /* 0x000fe200000000ff */
[----:B------:R-:W-:Y:S02]  /*4450*/  @!P1 HADD2.F32 R23, -RZ, R23.H1_H1 ;  /* 0x30000017ff179230 */ /* 0x000fe40000004100 */
[----:B------:R-:W-:Y:S01]  /*4460*/  @!P1 FMUL.FTZ R7, R25, R22 ;  /* 0x0000001619079220 */ /* 0x000fe20000410000 */
[----:B------:R-:W-:Y:S01]  /*4470*/  @!P1 HADD2.F32 R36, -RZ, R27.H1_H1 ;  /* 0x3000001bff249230 */ /* 0x000fe20000004100 */
[----:B------:R-:W-:Y:S01]  /*4480*/  @!P1 MOV R28, R130 ;  /* 0x00000082001c9202 */ /* 0x000fe20000000f00 */
[----:B------:R-:W-:Y:S02]  /*4490*/  @!P1 HADD2.F32 R24, -RZ, R24.H0_H0 ;  /* 0x20000018ff189230 */ /* 0x000fe40000004100 */
[-C--:B------:R-:W-:Y:S01]  /*44a0*/  @!P1 FMUL.FTZ R115, R37, R23.reuse ;  /* 0x0000001725739220 */ /* 0x080fe20000410000 */
[----:B------:R-:W-:Y:S02]  /*44b0*/  @!P1 HADD2.F32 R38, -RZ, R38.H1_H1 ;  /* 0x30000026ff269230 */ /* 0x000fe40000004100 */
[----:B------:R-:W-:Y:S01]  /*44c0*/  @!P1 FMUL.FTZ R132, R36, R22 ;  /* 0x0000001624849220 */ /* 0x000fe20000410000 */
[C---:B------:R-:W-:Y:S01]  /*44d0*/  @!P1 FMUL.FTZ R8, R24.reuse, R23 ;  /* 0x0000001718089220 */ /* 0x040fe20000410000 */
[-C--:B------:R-:W-:Y:S01]  /*44e0*/  @!P1 FFMA.FTZ R115, R24, R41.reuse, -R115 ;  /* 0x0000002918739223 */ /* 0x080fe20000010873 */
[----:B------:R-:W-:Y:S01]  /*44f0*/  @!P1 FFMA.FTZ R6, R39, R38, R6 ;  /* 0x0000002627069223 */ /* 0x000fe20000010006 */
[-C--:B------:R-:W-:Y:S01]  /*4500*/  @!P1 FFMA.FTZ R7, R36, R40.reuse, R7 ;  /* 0x0000002824079223 */ /* 0x080fe20000010007 */
[----:B------:R-:W-:Y:S01]  /*4510*/  @!P1 FFMA.FTZ R132, R25, R40, -R132 ;  /* 0x0000002819849223 */ /* 0x000fe20000010884 */
[----:B------:R-:W-:Y:S01]  /*4520*/  @!P1 FFMA.FTZ R85, R35, R38, -R85 ;  /* 0x0000002623559223 */ /* 0x000fe20000010855 */
[----:B------:R-:W-:Y:S03]  /*4530*/  @!P1 FFMA.FTZ R8, R37, R41, R8 ;  /* 0x0000002925089223 */ /* 0x000fe60000010008 */
[----:B------:R-:W-:Y:S02]  /*4540*/  @!P1 F2FP.F16.F32.PACK_AB R132, R7, R132 ;  /* 0x000000840784923e */ /* 0x000fe400000000ff */
[----:B------:R-:W-:Y:S02]  /*4550*/  @!P1 F2FP.F16.F32.PACK_AB R85, R6, R85 ;  /* 0x000000550655923e */ /* 0x000fe400000000ff */
[----:B------:R-:W-:Y:S02]  /*4560*/  @!P1 F2FP.F16.F32.PACK_AB R115, R8, R115 ;  /* 0x000000730873923e */ /* 0x000fe400000000ff */
[----:B------:R-:W-:Y:S02]  /*4570*/  @!P1 MOV R29, R85 ;  /* 0x00000055001d9202 */ /* 0x000fe40000000f00 */
[----:B------:R-:W-:Y:S02]  /*4580*/  @!P1 MOV R30, R132 ;  /* 0x00000084001e9202 */ /* 0x000fe40000000f00 */
[----:B------:R-:W-:Y:S05]  /*4590*/  @!P1 MOV R31, R115 ;  /* 0x00000073001f9202 */ /* 0x000fea0000000f00 */
[----:B------:R1:W-:Y:S08]  /*45a0*/  STG.E.128 desc[UR6][R148.64], R28 ;  /* 0x0000001c94007986 */ /* 0x0003f0000c101d06 */
[----:B------:R2:W3:Y:S08]  /*45b0*/  LDG.E.128 R24, desc[UR6][R146.64] ;  /* 0x0000000692187981 */ /* 0x0004f0000c1e1d00 */
[----:B------:R-:W4:Y:S06]  /*45c0*/  @!P0 LDG.E.64 R22, desc[UR6][R32.64+0x80] ;  /* 0x0000800620168981 */ /* 0x000f2c000c1e1b00 */
[----:B------:R-:W5:Y:S01]  /*45d0*/  @!P0 LDG.E.64 R46, desc[UR6][R46.64+0x80] ;  /* 0x000080062e2e8981 */ /* 0x000f62000c1e1b00 */
[C---:B--2---:R-:W-:Y:S04]  /*45e0*/  LEA R146, P1, R99.reuse, R84, 0x1 ;  /* 0x0000005463927211 */ /* 0x044fe800078208ff */
[----:B------:R-:W-:Y:S02]  /*45f0*/  LEA.HI.X R147, R99, R83, R100, 0x1, P1 ;  /* 0x0000005363937211 */ /* 0x000fe400008f0c64 */
[----:B---3--:R-:W-:Y:S02]  /*4600*/  @!P0 MOV R34, R24 ;  /* 0x0000001800228202 */ /* 0x008fe40000000f00 */
[----:B-1----:R-:W-:Y:S02]  /*4610*/  @!P0 MOV R30, R25 ;  /* 0x00000019001e8202 */ /* 0x002fe40000000f00 */
[----:B------:R-:W-:Y:S01]  /*4620*/  @!P0 MOV R31, R26 ;  /* 0x0000001a001f8202 */ /* 0x000fe20000000f00 */
[--C-:B------:R-:W-:Y:S02]  /*4630*/  @!P0 HADD2.F32 R36, -RZ, R34.reuse.H1_H1 ;  /* 0x30000022ff248230 */ /* 0x100fe40000004100 */
[----:B------:R-:W-:Y:S02]  /*4640*/  @!P0 HADD2.F32 R28, -RZ, R34.H0_H0 ;  /* 0x20000022ff1c8230 */ /* 0x000fe40000004100 */
[--C-:B----4-:R-:W-:Y:S02]  /*4650*/  @!P0 HADD2.F32 R35, -RZ, R22.reuse.H0_H0 ;  /* 0x20000016ff238230 */ /* 0x110fe40000004100 */
[----:B------:R-:W-:Y:S02]  /*4660*/  @!P0 HADD2.F32 R29, -RZ, R22.H1_H1 ;  /* 0x30000016ff1d8230 */ /* 0x000fe40000004100 */
[--C-:B------:R-:W-:Y:S02]  /*4670*/  @!P0 HADD2.F32 R22, -RZ, R23.reuse.H0_H0 ;  /* 0x20000017ff168230 */ /* 0x100fe40000004100 */
[-C--:B------:R-:W-:Y:S01]  /*4680*/  @!P0 FMUL.FTZ R9, R28, R35.reuse ;  /* 0x000000231c098220 */ /* 0x080fe20000410000 */
[--C-:B-----5:R-:W-:Y:S02]  /*4690*/  @!P0 HADD2.F32 R37, -RZ, R46.reuse.H0_H0 ;  /* 0x2000002eff258230 */ /* 0x120fe40000004100 */
        /* <DEDUP_REMOVED lines=35> */
.L_x_3583:
[----:B------:R-:W-:Y:S05]  /*48d0*/  BSYNC B0 ;  /* 0x0000000000007941 */ /* 0x000fea0003800000 */
.L_x_3582:
[----:B------:R-:W-:Y:S04]  /*48e0*/  BSSY B0, `(.L_x_3584) ;  /* 0x00000ad000007945 */ /* 0x000fe80003800000 */
[----:B------:R-:W-:Y:S05]  /*48f0*/  @!P2 BRA `(.L_x_3585) ;  /* 0x0000000800aca947 */ /* 0x000fea0003800000 */
[----:B------:R-:W-:Y:S01]  /*4900*/  MOV R117, R113 ;  /* 0x0000007100757202 */ /* 0x000fe20000000f00 */
[----:B------:R-:W2:Y:S01]  /*4910*/  LDC.64 R46, c[0x0][0x338] ;  /* 0x0000ce00ff2e7b82 */ /* 0x000ea20000000a00 */
[C---:B------:R-:W-:Y:S02]  /*4920*/  SHF.L.U32 R115, R73.reuse, 0x1, RZ ;  /* 0x0000000149737819 */ /* 0x040fe400000006ff */
[----:B------:R-:W-:Y:S02]  /*4930*/  ISETP.GE.AND P0, PT, R18, UR4, PT ;  /* 0x0000000412007c0c */ /* 0x000fe4000bf06270 */
[----:B-1----:R-:W-:Y:S02]  /*4940*/  SHF.L.U64.HI R85, R73, 0x1, R72 ;  /* 0x0000000149557819 */ /* 0x002fe40000010248 */
[-C--:B------:R-:W-:Y:S02]  /*4950*/  IADD3 R32, P1, R20, R115.reuse, RZ ;  /* 0x0000007314207210 */ /* 0x080fe40007f3e0ff */
[----:B------:R-:W-:Y:S02]  /*4960*/  IADD3 R44, P2, R44, R115, RZ ;  /* 0x000000732c2c7210 */ /* 0x000fe40007f5e0ff */
[-C--:B------:R-:W-:Y:S02]  /*4970*/  IADD3.X R33, R21, R85.reuse, RZ, P1, !PT ;  /* 0x0000005515217210 */ /* 0x080fe40000ffe4ff */
[----:B------:R-:W-:Y:S02]  /*4980*/  IADD3.X R45, R45, R85, RZ, P2, !PT ;  /* 0x000000552d2d7210 */ /* 0x000fe400017fe4ff */
[----:B------:R-:W-:Y:S01]  /*4990*/  ISETP.GE.AND P1, PT, R15, UR4, PT ;  /* 0x000000040f007c0c */ /* 0x000fe2000bf26270 */
[----:B------:R-:W5:Y:S01]  /*49a0*/  @!P0 LDG.E.64 R20, desc[UR6][R32.64] ;  /* 0x0000000620148981 */ /* 0x000f62000c1e1b00 */
[C---:B------:R-:W-:Y:S04]  /*49b0*/  LEA R148, P4, R103.reuse, R84, 0x1 ;  /* 0x0000005467947211 */ /* 0x040fe800078808ff */
[----:B------:R-:W-:Y:S01]  /*49c0*/  LEA.HI.X R149, R103, R83, R104, 0x1, P4 ;  /* 0x0000005367957211 */ /* 0x000fe200020f0c68 */
[----:B------:R-:W5:Y:S01]  /*49d0*/  @!P0 LDG.E.64 R42, desc[UR6][R44.64] ;  /* 0x000000062c2a8981 */ /* 0x000f62000c1e1b00 */
[----:B--23--:R-:W-:Y:S04]  /*49e0*/  IMAD.WIDE.U32 R146, R46, 0x60, R116 ;  /* 0x000000602e927825 */ /* 0x00cfe800078e0074 */
[----:B------:R-:W-:Y:S05]  /*49f0*/  IMAD R47, R47, 0x60, RZ ;  /* 0x000000602f2f7824 */ /* 0x000fea00078e02ff */
[----:B------:R-:W-:Y:S02]  /*4a00*/  IADD3 R147, R147, R47, RZ ;  /* 0x0000002f93937210 */ /* 0x000fe40007ffe0ff */
[----:B------:R-:W1:Y:S03]  /*4a10*/  LDC.64 R46, c[0x0][0x248] ;  /* 0x00009200ff2e7b82 */ /* 0x000e660000000a00 */
[----:B----4-:R-:W2:Y:S01]  /*4a20*/  LDG.E.128 R24, desc[UR6][R146.64] ;  /* 0x0000000692187981 */ /* 0x010ea2000c1e1d00 */
[----:B-1----:R-:W-:Y:S02]  /*4a30*/  IMAD R47, R47, 0x60, RZ ;  /* 0x000000602f2f7824 */ /* 0x002fe400078e02ff */
[--C-:B-----5:R-:W-:Y:S02]  /*4a40*/  @!P0 HADD2.F32 R23, -RZ, R20.reuse.H0_H0 ;  /* 0x20000014ff178230 */ /* 0x120fe40000004100 */
[----:B------:R-:W-:Y:S02]  /*4a50*/  @!P0 HADD2.F32 R22, -RZ, R20.H1_H1 ;  /* 0x30000014ff168230 */ /* 0x000fe40000004100 */
[--C-:B------:R-:W-:Y:S02]  /*4a60*/  @!P0 HADD2.F32 R20, -RZ, R21.reuse.H0_H0 ;  /* 0x20000015ff148230 */ /* 0x100fe40000004100 */
[--C-:B------:R-:W-:Y:S02]  /*4a70*/  @!P0 HADD2.F32 R39, -RZ, R42.reuse.H0_H0 ;  /* 0x2000002aff278230 */ /* 0x100fe40000004100 */
[----:B------:R-:W-:Y:S02]  /*4a80*/  @!P0 HADD2.F32 R21, -RZ, R21.H1_H1 ;  /* 0x30000015ff158230 */ /* 0x000fe40000004100 */
[----:B------:R-:W-:Y:S02]  /*4a90*/  @!P0 HADD2.F32 R34, -RZ, R42.H1_H1 ;  /* 0x3000002aff228230 */ /* 0x000fe40000004100 */
[--C-:B------:R-:W-:Y:S02]  /*4aa0*/  @!P0 HADD2.F32 R38, -RZ, R43.reuse.H0_H0 ;  /* 0x2000002bff268230 */ /* 0x100fe40000004100 */
[----:B------:R-:W-:Y:S01]  /*4ab0*/  @!P0 HADD2.F32 R43, -RZ, R43.H1_H1 ;  /* 0x3000002bff2b8230 */ /* 0x000fe20000004100 */
[----:B--2---:R-:W-:Y:S02]  /*4ac0*/  @!P0 MOV R28, R24 ;  /* 0x00000018001c8202 */ /* 0x004fe40000000f00 */
[----:B------:R-:W-:Y:S03]  /*4ad0*/  @!P0 MOV R29, R25 ;  /* 0x00000019001d8202 */ /* 0x000fe60000000f00 */
[--C-:B------:R-:W-:Y:S02]  /*4ae0*/  @!P0 HADD2.F32 R37, -RZ, R28.reuse.H1_H1 ;  /* 0x3000001cff258230 */ /* 0x100fe40000004100 */
[----:B------:R-:W-:Y:S02]  /*4af0*/  @!P0 HADD2.F32 R28, -RZ, R28.H0_H0 ;  /* 0x2000001cff1c8230 */ /* 0x000fe40000004100 */
[--C-:B------:R-:W-:Y:S02]  /*4b00*/  @!P0 HADD2.F32 R41, -RZ, R29.reuse.H1_H1 ;  /* 0x3000001dff298230 */ /* 0x100fe40000004100 */
[-C--:B------:R-:W-:Y:S01]  /*4b10*/  @!P0 FMUL.FTZ R85, R37, R23.reuse ;  /* 0x0000001725558220 */ /* 0x080fe20000410000 */
[----:B------:R-:W-:Y:S02]  /*4b20*/  @!P0 HADD2.F32 R29, -RZ, R29.H0_H0 ;  /* 0x2000001dff1d8230 */ /* 0x000fe40000004100 */
[C---:B------:R-:W-:Y:S01]  /*4b30*/  @!P0 FMUL.FTZ R0, R28.reuse, R23 ;  /* 0x000000171c008220 */ /* 0x040fe20000410000 */
[----:B------:R-:W-:Y:S01]  /*4b40*/  @!P0 MOV R23, R26 ;  /* 0x0000001a00178202 */ /* 0x000fe20000000f00 */
[----:B------:R-:W-:Y:S01]  /*4b50*/  @!P0 FFMA.FTZ R85, R28, R39, -R85 ;  /* 0x000000271c558223 */ /* 0x000fe20000010855 */
[----:B------:R-:W-:Y:S01]  /*4b60*/  @!P0 MOV R28, R27 ;  /* 0x0000001b001c8202 */ /* 0x000fe20000000f00 */
[-C--:B------:R-:W-:Y:S01]  /*4b70*/  @!P0 FMUL.FTZ R115, R41, R22.reuse ;  /* 0x0000001629738220 */ /* 0x080fe20000410000 */
[----:B------:R-:W-:Y:S01]  /*4b80*/  @!P0 FMUL.FTZ R2, R29, R22 ;  /* 0x000000161d028220 */ /* 0x000fe20000410000 */
[--C-:B------:R-:W-:Y:S02]  /*4b90*/  @!P0 HADD2.F32 R36, -RZ, R23.reuse.H1_H1 ;  /* 0x30000017ff248230 */ /* 0x100fe40000004100 */
[----:B------:R-:W-:Y:S01]  /*4ba0*/  @!P0 FFMA.FTZ R0, R37, R39, R0 ;  /* 0x0000002725008223 */ /* 0x000fe20000010000 */
[----:B------:R-:W-:Y:S02]  /*4bb0*/  @!P0 HADD2.F32 R23, -RZ, R23.H0_H0 ;  /* 0x20000017ff178230 */ /* 0x000fe40000004100 */
[----:B------:R-:W-:Y:S01]  /*4bc0*/  @!P0 FFMA.FTZ R2, R41, R34, R2 ;  /* 0x0000002229028223 */ /* 0x000fe20000010002 */
[--C-:B------:R-:W-:Y:S02]  /*4bd0*/  @!P0 HADD2.F32 R37, -RZ, R28.reuse.H1_H1 ;  /* 0x3000001cff258230 */ /* 0x100fe40000004100 */
[-C--:B------:R-:W-:Y:S01]  /*4be0*/  @!P0 FMUL.FTZ R130, R36, R20.reuse ;  /* 0x0000001424828220 */ /* 0x080fe20000410000 */
[----:B------:R-:W-:Y:S01]  /*4bf0*/  @!P0 F2FP.F16.F32.PACK_AB R132, R0, R85 ;  /* 0x000000550084823e */ /* 0x000fe200000000ff */
[----:B------:R-:W-:Y:S01]  /*4c00*/  @!P0 HADD2.F32 R22, -RZ, R28.H0_H0 ;  /* 0x2000001cff168230 */ /* 0x000fe20000004100 */
[----:B------:R-:W-:Y:S01]  /*4c10*/  MOV R85, R83 ;  /* 0x0000005300557202 */ /* 0x000fe20000000f00 */
[----:B------:R-:W-:Y:S01]  /*4c20*/  @!P0 FMUL.FTZ R3, R23, R20 ;  /* 0x0000001417038220 */ /* 0x000fe20000410000 */
[----:B------:R-:W-:Y:S01]  /*4c30*/  @!P0 MOV R24, R132 ;  /* 0x0000008400188202 */ /* 0x000fe20000000f00 */
[-C--:B------:R-:W-:Y:S01]  /*4c40*/  @!P0 FMUL.FTZ R117, R37, R21.reuse ;  /* 0x0000001525758220 */ /* 0x080fe20000410000 */
[----:B------:R-:W-:Y:S01]  /*4c50*/  @!P0 FMUL.FTZ R4, R22, R21 ;  /* 0x0000001516048220 */ /* 0x000fe20000410000 */
[----:B------:R-:W-:Y:S01]  /*4c60*/  @!P0 FFMA.FTZ R3, R36, R38, R3 ;  /* 0x0000002624038223 */ /* 0x000fe20000010003 */
[----:B------:R-:W-:Y:S01]  /*4c70*/  @!P0 FFMA.FTZ R115, R29, R34, -R115 ;  /* 0x000000221d738223 */ /* 0x000fe20000010873 */
[----:B------:R-:W-:Y:S01]  /*4c80*/  @!P0 FFMA.FTZ R130, R23, R38, -R130 ;  /* 0x0000002617828223 */ /* 0x000fe20000010882 */
[-C--:B------:R-:W-:Y:S01]  /*4c90*/  @!P0 FFMA.FTZ R117, R22, R43.reuse, -R117 ;  /* 0x0000002b16758223 */ /* 0x080fe20000010875 */
[----:B------:R-:W-:Y:S01]  /*4ca0*/  @!P0 FFMA.FTZ R4, R37, R43, R4 ;  /* 0x0000002b25048223 */ /* 0x000fe20000010004 */
[----:B------:R-:W-:Y:S01]  /*4cb0*/  IMAD.WIDE.U32 R146, R46, 0x60, R84 ;  /* 0x000000602e927825 */ /* 0x000fe200078e0054 */
[----:B------:R-:W-:Y:S02]  /*4cc0*/  @!P0 F2FP.F16.F32.PACK_AB R115, R2, R115 ;  /* 0x000000730273823e */ /* 0x000fe400000000ff */
[----:B------:R-:W-:Y:S02]  /*4cd0*/  @!P0 F2FP.F16.F32.PACK_AB R130, R3, R130 ;  /* 0x000000820382823e */ /* 0x000fe400000000ff */
[----:B------:R-:W-:Y:S02]  /*4ce0*/  @!P0 F2FP.F16.F32.PACK_AB R117, R4, R117 ;  /* 0x000000750475823e */ /* 0x000fe400000000ff */
[----:B------:R-:W-:Y:S02]  /*4cf0*/  IADD3 R147, R147, R47, RZ ;  /* 0x0000002f93937210 */ /* 0x000fe40007ffe0ff */
[----:B------:R-:W-:Y:S02]  /*4d00*/  @!P0 MOV R25, R115 ;  /* 0x0000007300198202 */ /* 0x000fe40000000f00 */
[----:B------:R-:W-:Y:S02]  /*4d10*/  @!P0 MOV R26, R130 ;  /* 0x00000082001a8202 */ /* 0x000fe40000000f00 */
[----:B------:R-:W-:Y:S02]  /*4d20*/  @!P0 MOV R27, R117 ;  /* 0x00000075001b8202 */ /* 0x000fe40000000f00 */
[-C--:B------:R-:W-:Y:S02]  /*4d30*/  LEA R46, P2, R102, R116.reuse, 0x1 ;  /* 0x00000074662e7211 */ /* 0x080fe400078408ff */
[----:B------:R-:W-:Y:S01]  /*4d40*/  ISETP.GE.AND P0, PT, R14, UR4, PT ;  /* 0x000000040e007c0c */ /* 0x000fe2000bf06270 */
[----:B------:R1:W-:Y:S01]  /*4d50*/  STG.E.128 desc[UR6][R146.64], R24 ;  /* 0x0000001892007986 */ /* 0x0003e2000c101d06 */
[-C--:B------:R-:W-:Y:S07]  /*4d60*/  LEA.HI.X R47, R102, R113.reuse, R101, 0x1, P2 ;  /* 0x00000071662f7211 */ /* 0x080fee00010f0c65 */
[----:B------:R-:W2:Y:S08]  /*4d70*/  LDG.E.128 R28, desc[UR6][R46.64] ;  /* 0x000000062e1c7981 */ /* 0x000eb0000c1e1d00 */
[----:B------:R-:W3:Y:S06]  /*4d80*/  @!P1 LDG.E.64 R20, desc[UR6][R32.64+0x40] ;  /* 0x0000400620149981 */ /* 0x000eec000c1e1b00 */
[----:B------:R-:W4:Y:S01]  /*4d90*/  @!P1 LDG.E.64 R40, desc[UR6][R44.64+0x40] ;  /* 0x000040062c289981 */ /* 0x000f22000c1e1b00 */
[C---:B-1----:R-:W-:Y:S04]  /*4da0*/  LEA R146, P2, R106.reuse, R116, 0x1 ;  /* 0x000000746a927211 */ /* 0x042fe800078408ff */
[----:B------:R-:W-:Y:S02]  /*4db0*/  LEA.HI.X R147, R106, R113, R105, 0x1, P2 ;  /* 0x000000716a937211 */ /* 0x000fe400010f0c69 */
[----:B--2---:R-:W-:Y:S02]  /*4dc0*/  @!P1 MOV R22, R28 ;  /* 0x0000001c00169202 */ /* 0x004fe40000000f00 */
[----:B------:R-:W-:Y:S02]  /*4dd0*/  @!P1 MOV R25, R30 ;  /* 0x0000001e00199202 */ /* 0x000fe40000000f00 */
[----:B------:R-:W-:Y:S01]  /*4de0*/  @!P1 MOV R23, R29 ;  /* 0x0000001d00179202 */ /* 0x000fe20000000f00 */
[--C-:B------:R-:W-:Y:S02]  /*4df0*/  @!P1 HADD2.F32 R34, -RZ, R22.reuse.H1_H1 ;  /* 0x30000016ff229230 */ /* 0x100fe40000004100 */
[----:B------:R-:W-:Y:S02]  /*4e00*/  @!P1 HADD2.F32 R22, -RZ, R22.H0_H0 ;  /* 0x20000016ff169230 */ /* 0x000fe40000004100 */
[--C-:B---3--:R-:W-:Y:S02]  /*4e10*/  @!P1 HADD2.F32 R35, -RZ, R20.reuse.H0_H0 ;  /* 0x20000014ff239230 */ /* 0x108fe40000004100 */
[----:B------:R-:W-:Y:S02]  /*4e20*/  @!P1 HADD2.F32 R24, -RZ, R20.H1_H1 ;  /* 0x30000014ff189230 */ /* 0x000fe40000004100 */
[--C-:B------:R-:W-:Y:S02]  /*4e30*/  @!P1 HADD2.F32 R39, -RZ, R23.reuse.H1_H1 ;  /* 0x30000017ff279230 */ /* 0x100fe40000004100 */
[-C--:B------:R-:W-:Y:S01]  /*4e40*/  @!P1 FMUL.FTZ R46, R34, R35.reuse ;  /* 0x00000023222e9220 */ /* 0x080fe20000410000 */
[----:B----4-:R-:W-:Y:S02]  /*4e50*/  @!P1 HADD2.F32 R37, -RZ, R40.H0_H0 ;  /* 0x20000028ff259230 */ /* 0x010fe40000004100 */
[C---:B------:R-:W-:Y:S01]  /*4e60*/  @!P1 FMUL.FTZ R5, R22.reuse, R35 ;  /* 0x0000002316059220 */ /* 0x040fe20000410000 */
[----:B------:R-:W-:Y:S02]  /*4e70*/  @!P1 HADD2.F32 R27, -RZ, R23.H0_H0 ;  /* 0x20000017ff1b9230 */ /* 0x000fe40000004100 */
[-C--:B------:R-:W-:Y:S01]  /*4e80*/  @!P1 FMUL.FTZ R47, R39, R24.reuse ;  /* 0x00000018272f9220 */ /* 0x080fe20000410000 */
[----:B------:R-:W-:Y:S02]  /*4e90*/  @!P1 HADD2.F32 R20, -RZ, R21.H0_H0 ;  /* 0x20000015ff149230 */ /* 0x000fe40000004100 */
[----:B------:R-:W-:Y:S01]  /*4ea0*/  @!P1 FFMA.FTZ R46, R22, R37, -R46 ;  /* 0x00000025162e9223 */ /* 0x000fe2000001082e */
[----:B------:R-:W-:Y:S01]  /*4eb0*/  @!P1 HADD2.F32 R23, -RZ, R25.H0_H0 ;  /* 0x20000019ff179230 */ /* 0x000fe20000004100 */
[----:B------:R-:W-:Y:S01]  /*4ec0*/  @!P1 MOV R22, R31 ;  /* 0x0000001f00169202 */ /* 0x000fe20000000f00 */
[----:B------:R-:W-:Y:S02]  /*4ed0*/  @!P1 HADD2.F32 R21, -RZ, R21.H1_H1 ;  /* 0x30000015ff159230 */ /* 0x000fe40000004100 */
[----:B------:R-:W-:Y:S01]  /*4ee0*/  @!P1 FFMA.FTZ R5, R34, R37, R5 ;  /* 0x0000002522059223 */ /* 0x000fe20000010005 */
[----:B------:R-:W-:Y:S02]  /*4ef0*/  @!P1 HADD2.F32 R34, -RZ, R25.H1_H1 ;  /* 0x30000019ff229230 */ /* 0x000fe40000004100 */
[----:B------:R-:W-:Y:S01]  /*4f00*/  @!P1 FMUL.FTZ R6, R27, R24 ;  /* 0x000000181b069220 */ /* 0x000fe20000410000 */
[--C-:B------:R-:W-:Y:S02]  /*4f10*/  @!P1 HADD2.F32 R37, -RZ, R22.reuse.H1_H1 ;  /* 0x30000016ff259230 */ /* 0x100fe40000004100 */
[----:B------:R-:W-:Y:S01]  /*4f20*/  @!P1 FMUL.FTZ R7, R23, R20 ;  /* 0x0000001417079220 */ /* 0x000fe20000410000 */
[----:B------:R-:W-:Y:S01]  /*4f30*/  @!P1 F2FP.F16.F32.PACK_AB R46, R5, R46 ;  /* 0x0000002e052e923e */ /* 0x000fe200000000ff */
[----:B------:R-:W-:Y:S02]  /*4f40*/  @!P1 HADD2.F32 R22, -RZ, R22.H0_H0 ;  /* 0x20000016ff169230 */ /* 0x000fe40000004100 */
[----:B------:R-:W-:Y:S01]  /*4f50*/  @!P1 FMUL.FTZ R130, R34, R20 ;  /* 0x0000001422829220 */ /* 0x000fe20000410000 */
[----:B------:R-:W-:Y:S01]  /*4f60*/  @!P1 HADD2.F32 R36, -RZ, R40.H1_H1 ;  /* 0x30000028ff249230 */ /* 0x000fe20000004100 */
[----:B------:R-:W-:Y:S01]  /*4f70*/  @!P1 MOV R28, R46 ;  /* 0x0000002e001c9202 */ /* 0x000fe20000000f00 */
[--C-:B------:R-:W-:Y:S02]  /*4f80*/  @!P1 HADD2.F32 R38, -RZ, R41.reuse.H0_H0 ;  /* 0x20000029ff269230 */ /* 0x100fe40000004100 */
[-C--:B------:R-:W-:Y:S01]  /*4f90*/  @!P1 FMUL.FTZ R85, R37, R21.reuse ;  /* 0x0000001525559220 */ /* 0x080fe20000410000 */
[----:B------:R-:W-:Y:S02]  /*4fa0*/  @!P1 HADD2.F32 R41, -RZ, R41.H1_H1 ;  /* 0x30000029ff299230 */ /* 0x000fe40000004100 */
[----:B------:R-:W-:Y:S01]  /*4fb0*/  @!P1 FMUL.FTZ R8, R22, R21 ;  /* 0x0000001516089220 */ /* 0x000fe20000410000 */
[----:B------:R-:W-:Y:S01]  /*4fc0*/  @!P1 FFMA.FTZ R6, R39, R36, R6 ;  /* 0x0000002427069223 */ /* 0x000fe20000010006 */
        /* <DEDUP_REMOVED lines=62> */
.L_x_3585:
[----:B------:R-:W-:Y:S05]  /*53b0*/  BSYNC B0 ;  /* 0x0000000000007941 */ /* 0x000fea0003800000 */
.L_x_3584:
[----:B-1----:R-:W-:Y:S01]  /*53c0*/  MOV R20, R49 ;  /* 0x0000003100147202 */ /* 0x002fe20000000f00 */
[----:B------:R-:W-:Y:S01]  /*53d0*/  IMAD.MOV.U32 R44, RZ, RZ, R51 ;  /* 0x000000ffff2c7224 */ /* 0x000fe200078e0033 */
[----:B------:R-:W-:Y:S01]  /*53e0*/  MOV R21, R48 ;  /* 0x0000003000157202 */ /* 0x000fe20000000f00 */
[----:B------:R-:W-:Y:S01]  /*53f0*/  IMAD.MOV.U32 R45, RZ, RZ, R50 ;  /* 0x000000ffff2d7224 */ /* 0x000fe200078e0032 */
[----:B------:R-:W-:Y:S01]  /*5400*/  UMOV UR4, UR19 ;  /* 0x0000001300047c82 */ /* 0x000fe20008000000 */
[----:B------:R-:W-:Y:S05]  /*5410*/  BRA `(.L_x_3586) ;  /* 0x0000004c00987947 */ /* 0x000fea0003800000 */
.L_x_3577:
[----:B------:R-:W-:Y:S04]  /*5420*/  BSSY B1, `(.L_x_3587) ;  /* 0x0000116000017945 */ /* 0x000fe80003800000 */
[----:B------:R-:W-:Y:S05]  /*5430*/  @!P6 BRA `(.L_x_3588) ;  /* 0x000000100050e947 */ /* 0x000fea0003800000 */
[----:B------:R-:W-:Y:S01]  /*5440*/  IMAD.MOV.U32 R117, RZ, RZ, R113 ;  /* 0x000000ffff757224 */ /* 0x000fe200078e0071 */
[----:B------:R-:W-:Y:S01]  /*5450*/  ISETP.GE.AND P0, PT, R18, UR4, PT ;  /* 0x0000000412007c0c */ /* 0x000fe2000bf06270 */
[----:B------:R-:W-:Y:S01]  /*5460*/  BSSY B0, `(.L_x_3589) ;  /* 0x000005b000007945 */ /* 0x000fe20003800000 */
[----:B------:R-:W-:Y:S01]  /*5470*/  IADD3 R146, P1, R116, 0x80, RZ ;  /* 0x0000008074927810 */ /* 0x000fe20007f3e0ff */
[----:B------:R-:W-:Y:S01]  /*5480*/  IMAD.MOV.U32 R85, RZ, RZ, R83 ;  /* 0x000000ffff557224 */ /* 0x000fe200078e0053 */
[----:B------:R1:W5:Y:S01]  /*5490*/  LDG.E.128 R48, desc[UR6][R116.64] ;  /* 0x0000000674307981 */ /* 0x000362000c1e1d00 */
[----:B------:R-:W-:Y:S02]  /*54a0*/  ISETP.GE.AND P2, PT, R15, UR4, PT ;  /* 0x000000040f007c0c */ /* 0x000fe4000bf46270 */
[----:B------:R-:W-:Y:S06]  /*54b0*/  IMAD.X R147, RZ, RZ, R113, P1 ;  /* 0x000000ffff937224 */ /* 0x000fec00008e0671 */
[----:B------:R-:W-:Y:S05]  /*54c0*/  @P0 BRA `(.L_x_3590) ;  /* 0x0000000400500947 */ /* 0x000fea0003800000 */
[--C-:B----45:R-:W-:Y:S01]  /*54d0*/  HADD2.F32 R31, -RZ, R48.reuse.H0_H0 ;  /* 0x20000030ff1f7230 */ /* 0x130fe20000004100 */
        /* <DEDUP_REMOVED lines=15> */
[----:B------:R-:W-:Y:S02]  /*55d0*/  LEA R22, P1, R151, R116, 0x1 ;  /* 0x0000007497167211 */ /* 0x000fe400078208ff */
[----:B------:R-:W-:Y:S02]  /*55e0*/  LEA R148, P0, R115, R118, 0x1 ;  /* 0x0000007673947211 */ /* 0x000fe400078008ff */
        /* <DEDUP_REMOVED lines=66> */
.L_x_3590:
[----:B------:R-:W-:Y:S05]  /*5a10*/  BSYNC B0 ;  /* 0x0000000000007941 */ /* 0x000fea0003800000 */
.L_x_3589:
[----:B-----5:R2:W-:Y:S01]  /*5a20*/  STG.E.128 desc[UR6][R84.64], R48 ;  /* 0x0000003054007986 */ /* 0x0205e2000c101d06 */
[----:B------:R-:W-:Y:S03]  /*5a30*/  BSSY B0, `(.L_x_3591) ;  /* 0x0000057000007945 */ /* 0x000fe60003800000 */
[----:B--2---:R2:W5:Y:S01]  /*5a40*/  LDG.E.128 R48, desc[UR6][R116.64+0x80] ;  /* 0x0000800674307981 */ /* 0x004562000c1e1d00 */
        /* <DEDUP_REMOVED lines=20> */
[----:B------:R-:W3:Y:S01]  /*5b90*/  LDG.E.128 R40, desc[UR6][R40.64+0x80] ;  /* 0x0000800628287981 */ /* 0x000ee2000c1e1d00 */
[----:B------:R-:W-:Y:S07]  /*5ba0*/  LEA.HI.X.SX32 R149, R115, R119, 0x1, P0 ;  /* 0x0000007773957211 */ /* 0x000fee00000f0eff */
[----:B------:R-:W4:Y:S08]  /*5bb0*/  LDG.E.128 R24, desc[UR6][R22.64] ;  /* 0x0000000616187981 */ /* 0x000f30000c1e1d00 */
[----:B------:R-:W2:Y:S01]  /*5bc0*/  LDG.E.128 R148, desc[UR6][R148.64+0x80] ;  /* 0x0000800694947981 */ /* 0x000ea2000c1e1d00 */
[--C-:B---3--:R-:W-:Y:S02]  /*5bd0*/  HADD2.F32 R33, -RZ, R40.reuse.H0_H0 ;  /* 0x20000028ff217230 */ /* 0x108fe40000004100 */
        /* <DEDUP_REMOVED lines=11> */
[--C-:B--2---:R-:W-:Y:S02]  /*5c90*/  HADD2.F32 R27, -RZ, R148.reuse.H0_H0 ;  /* 0x20000094ff1b7230 */ /* 0x104fe40000004100 */
        /* <DEDUP_REMOVED lines=48> */
.L_x_3592:
[----:B------:R-:W-:Y:S05]  /*5fa0*/  BSYNC B0 ;  /* 0x0000000000007941 */ /* 0x000fea0003800000 */
.L_x_3591:
[----:B-----5:R3:W-:Y:S01]  /*5fb0*/  STG.E.128 desc[UR6][R84.64+0x80], R48 ;  /* 0x0000803054007986 */ /* 0x0207e2000c101d06 */
[----:B------:R-:W-:Y:S01]  /*5fc0*/  ISETP.GE.AND P0, PT, R14, UR4, PT ;  /* 0x000000040e007c0c */ /* 0x000fe2000bf06270 */
[----:B------:R-:W-:Y:S01]  /*5fd0*/  BSSY B0, `(.L_x_3593) ;  /* 0x0000059000007945 */ /* 0x000fe20003800000 */
[----:B------:R-:W-:Y:S05]  /*5fe0*/  IADD3 R148, P1, R116, 0x100, RZ ;  /* 0x0000010074947810 */ /* 0x000fea0007f3e0ff */
[----:B------:R-:W-:Y:S01]  /*5ff0*/  IMAD.X R149, RZ, RZ, R113, P1 ;  /* 0x000000ffff957224 */ /* 0x000fe200008e0671 */
[----:B---3--:R3:W5:Y:S05]  /*6000*/  LDG.E.128 R48, desc[UR6][R116.64+0x100] ;  /* 0x0001000674307981 */ /* 0x00876a000c1e1d00 */
[----:B------:R-:W-:Y:S05]  /*6010*/  @P0 BRA `(.L_x_3594) ;  /* 0x0000000400500947 */ /* 0x000fea0003800000 */
[--C-:B----45:R-:W-:Y:S01]  /*6020*/  HADD2.F32 R31, -RZ, R48.reuse.H0_H0 ;  /* 0x20000030ff1f7230 */ /* 0x130fe20000004100 */
[----:B------:R-:W-:Y:S01]  /*6030*/  ULEA.HI UR18, UR4, UR4, URZ, 0x1 ;  /* 0x0000000404127291 */ /* 0x000fe2000f8f083f */
[----:B------:R-:W-:Y:S01]  /*6040*/  HADD2.F32 R35, -RZ, R48.H1_H1 ;  /* 0x30000030ff237230 */ /* 0x000fe20000004100 */
[----:B-123--:R-:W-:Y:S01]  /*6050*/  MOV R117, RZ ;  /* 0x000000ff00757202 */ /* 0x00efe20000000f00 */
        /* <DEDUP_REMOVED lines=11> */
[C---:B------:R-:W-:Y:S02]  /*6110*/  LEA R22, P1, R146.reuse, R148, 0x1 ;  /* 0x0000009492167211 */ /* 0x040fe400078208ff */
[----:B------:R-:W-:Y:S02]  /*6120*/  LEA.HI.X.SX32 R41, R117, R121, 0x1, P0 ;  /* 0x0000007975297211 */ /* 0x000fe400000f0eff */
[C---:B------:R-:W-:Y:S02]  /*6130*/  LEA R148, P0, R115.reuse, R118, 0x1 ;  /* 0x0000007673947211 */ /* 0x040fe400078008ff */
[----:B------:R-:W-:Y:S02]  /*6140*/  LEA.HI.X.SX32 R23, R146, R149, 0x1, P1 ;  /* 0x0000009592177211 */ /* 0x000fe400008f0eff */
[----:B------:R-:W-:Y:S01]  /*6150*/  LEA.HI.X.SX32 R149, R115, R119, 0x1, P0 ;  /* 0x0000007773957211 */ /* 0x000fe200000f0eff */
[----:B------:R-:W2:Y:S08]  /*6160*/  LDG.E.128 R40, desc[UR6][R40.64+0x100] ;  /* 0x0001000628287981 */ /* 0x000eb0000c1e1d00 */
        /* <DEDUP_REMOVED lines=63> */
.L_x_3594:
[----:B------:R-:W-:Y:S05]  /*6560*/  BSYNC B0 ;  /* 0x0000000000007941 */ /* 0x000fea0003800000 */
.L_x_3593:
[----:B-----5:R1:W-:Y:S02]  /*6570*/  STG.E.128 desc[UR6][R84.64+0x100], R48 ;  /* 0x0001003054007986 */ /* 0x0203e4000c101d06 */
.L_x_3588:
[----:B------:R-:W-:Y:S05]  /*6580*/  BSYNC B1 ;  /* 0x0000000000017941 */ /* 0x000fea0003800000 */
.L_x_3587:
[----:B------:R-:W-:Y:S04]  /*6590*/  BSSY B1, `(.L_x_3595) ;  /* 0x0000126000017945 */ /* 0x000fe80003800000 */
[----:B------:R-:W-:Y:S05]  /*65a0*/  @!P5 BRA `(.L_x_3596) ;  /* 0x000000100090d947 */ /* 0x000fea0003800000 */
[C---:B------:R-:W-:Y:S01]  /*65b0*/  LEA R152, P4, R89.reuse, R116, 0x1 ;  /* 0x0000007459987211 */ /* 0x040fe200078808ff */
[----:B------:R-:W-:Y:S01]  /*65c0*/  BSSY B0, `(.L_x_3597) ;  /* 0x0000062000007945 */ /* 0x000fe20003800000 */
[----:B------:R-:W-:Y:S02]  /*65d0*/  ISETP.GE.AND P2, PT, R18, UR4, PT ;  /* 0x0000000412007c0c */ /* 0x000fe4000bf46270 */
[----:B------:R-:W-:Y:S02]  /*65e0*/  LEA.HI.X R153, R89, R113, R88, 0x1, P4 ;  /* 0x0000007159997211 */ /* 0x000fe400020f0c58 */
[C---:B------:R-:W-:Y:S02]  /*65f0*/  LEA R146, P1, R54.reuse, R84, 0x1 ;  /* 0x0000005436927211 */ /* 0x040fe400078208ff */
[----:B------:R-:W-:Y:S01]  /*6600*/  ISETP.GE.AND P0, PT, R15, UR4, PT ;  /* 0x000000040f007c0c */ /* 0x000fe2000bf06270 */
[----:B-1----:R1:W5:Y:S01]  /*6610*/  LDG.E.128 R48, desc[UR6][R152.64] ;  /* 0x0000000698307981 */ /* 0x002362000c1e1d00 */
[----:B------:R-:W-:Y:S02]  /*6620*/  LEA.HI.X R147, R54, R83, R53, 0x1, P1 ;  /* 0x0000005336937211 */ /* 0x000fe400008f0c35 */
[----:B------:R-:W-:Y:S05]  /*6630*/  IADD3 R154, P1, R152, 0x80, RZ ;  /* 0x00000080989a7810 */ /* 0x000fea0007f3e0ff */
[----:B------:R-:W-:Y:S01]  /*6640*/  IMAD.X R155, RZ, RZ, R153, P1 ;  /* 0x000000ffff9b7224 */ /* 0x000fe200008e0699 */
[----:B------:R-:W-:Y:S07]  /*6650*/  @P2 BRA `(.L_x_3598) ;  /* 0x0000000400602947 */ /* 0x000fee0003800000 */
[--C-:B----45:R-:W-:Y:S01]  /*6660*/  HADD2.F32 R35, -RZ, R48.reuse.H1_H1 ;  /* 0x30000030ff237230 */ /* 0x130fe20000004100 */
[----:B------:R-:W-:Y:S01]  /*6670*/  ULEA.HI UR18, UR4, UR4, URZ, 0x1 ;  /* 0x0000000404127291 */ /* 0x000fe2000f8f083f */
[----:B------:R-:W-:Y:S01]  /*6680*/  HADD2.F32 R36, -RZ, R49.H0_H0 ;  /* 0x20000031ff247230 */ /* 0x000fe20000004100 */
[----:B--23--:R-:W-:Y:S02]  /*6690*/  MOV R117, RZ ;  /* 0x000000ff00757202 */ /* 0x00cfe40000000f00 */
        /* <DEDUP_REMOVED lines=10> */
[----:B------:R-:W-:Y:S02]  /*6740*/  LEA.HI.X.SX32 R148, R117, R78, 0x1, P4 ;  /* 0x0000004e75947211 */ /* 0x000fe400020f0eff */
[C---:B------:R-:W-:Y:S01]  /*6750*/  LEA R150, P1, R85.reuse, R118, 0x1 ;  /* 0x0000007655967211 */ /* 0x040fe200078208ff */
        /* <DEDUP_REMOVED lines=9> */
[----:B------:R4:W2:Y:S02]  /*67f0*/  LDG.E.128 R40, desc[UR6][R32.64] ;  /* 0x0000000620287981 */ /* 0x0008a4000c1e1d00 */
[----:B----4-:R-:W-:Y:S02]  /*6800*/  HADD2.F32 R33, -RZ, R48.H0_H0 ;  /* 0x20000030ff217230 */ /* 0x010fe40000004100 */
[--C-:B---3--:R-:W-:Y:S01]  /*6810*/  HADD2.F32 R25, -RZ, R149.reuse.H0_H0 ;  /* 0x20000095ff197230 */ /* 0x108fe20000004100 */
[----:B--2---:R-:W-:Y:S01]  /*6820*/  MOV R26, R28 ;  /* 0x0000001c001a7202 */ /* 0x004fe20000000f00 */
[--C-:B------:R-:W-:Y:S01]  /*6830*/  HADD2.F32 R28, -RZ, R148.reuse.H1_H1 ;  /* 0x30000094ff1c7230 */ /* 0x100fe20000004100 */
[----:B------:R-:W-:Y:S01]  /*6840*/  MOV R10, R30 ;  /* 0x0000001e000a7202 */ /* 0x000fe20000000f00 */
[----:B------:R-:W-:Y:S01]  /*6850*/  HADD2.F32 R30, -RZ, R148.H0_H0 ;  /* 0x20000094ff1e7230 */ /* 0x000fe20000004100 */
[----:B------:R-:W-:Y:S01]  /*6860*/  MOV R23, R29 ;  /* 0x0000001d00177202 */ /* 0x000fe20000000f00 */
[----:B------:R-:W-:Y:S01]  /*6870*/  HADD2.F32 R12, -RZ, R149.H1_H1 ;  /* 0x30000095ff0c7230 */ /* 0x000fe20000004100 */
[----:B------:R-:W-:Y:S01]  /*6880*/  MOV R27, R31 ;  /* 0x0000001f001b7202 */ /* 0x000fe20000000f00 */
        /* <DEDUP_REMOVED lines=12> */
[--C-:B------:R-:W-:Y:S02]  /*6950*/  HADD2.F32 R32, -RZ, R40.reuse.H0_H0 ;  /* 0x20000028ff207230 */ /* 0x100fe40000004100 */
[----:B------:R-:W-:Y:S01]  /*6960*/  FMUL.FTZ R2, R29, R28 ;  /* 0x0000001c1d027220 */ /* 0x000fe20000410000 */
[--C-:B------:R-:W-:Y:S02]  /*6970*/  HADD2.F32 R11, -RZ, R151.reuse.H0_H0 ;  /* 0x20000097ff0b7230 */ /* 0x100fe40000004100 */
[----:B------:R-:W-:Y:S01]  /*6980*/  FMUL.FTZ R4, R23, R12 ;  /* 0x0000000c17047220 */ /* 0x000fe20000410000 */
[----:B------:R-:W-:Y:S02]  /*6990*/  HADD2.F32 R9, -RZ, R151.H1_H1 ;  /* 0x30000097ff097230 */ /* 0x000fe40000004100 */
[----:B------:R-:W-:Y:S01]  /*69a0*/  @!P2 FADD.FTZ R24, -R24, -RZ ;  /* 0x800000ff1818a221 */ /* 0x000fe20000010100 */
[----:B------:R-:W-:Y:S02]  /*69b0*/  HADD2.F32 R34, -RZ, R40.H1_H1 ;  /* 0x30000028ff227230 */ /* 0x000fe40000004100 */
[----:B------:R-:W-:Y:S01]  /*69c0*/  @!P2 FADD.FTZ R22, -R22, -RZ ;  /* 0x800000ff1616a221 */ /* 0x000fe20000010100 */
[--C-:B------:R-:W-:Y:S02]  /*69d0*/  HADD2.F32 R25, -RZ, R10.reuse.H0_H0 ;  /* 0x2000000aff197230 */ /* 0x100fe40000004100 */
[----:B------:R-:W-:Y:S01]  /*69e0*/  FFMA.FTZ R0, R33, R32, R0 ;  /* 0x0000002021007223 */ /* 0x000fe20000010000 */
[----:B------:R-:W-:Y:S02]  /*69f0*/  HADD2.F32 R23, -RZ, R10.H1_H1 ;  /* 0x3000000aff177230 */ /* 0x000fe40000004100 */
[----:B------:R-:W-:Y:S01]  /*6a00*/  @!P2 FADD.FTZ R11, -R11, -RZ ;  /* 0x800000ff0b0ba221 */ /* 0x000fe20000010100 */
[----:B------:R-:W-:Y:S02]  /*6a10*/  HADD2.F32 R37, -RZ, R41.H0_H0 ;  /* 0x20000029ff257230 */ /* 0x000fe40000004100 */
[----:B------:R-:W-:Y:S01]  /*6a20*/  @!P2 FADD.FTZ R9, -R9, -RZ ;  /* 0x800000ff0909a221 */ /* 0x000fe20000010100 */
[--C-:B------:R-:W-:Y:S02]  /*6a30*/  HADD2.F32 R12, -RZ, R27.reuse.H0_H0 ;  /* 0x2000001bff0c7230 */ /* 0x100fe40000004100 */
[----:B------:R-:W-:Y:S01]  /*6a40*/  FFMA.FTZ R2, R35, R34, R2 ;  /* 0x0000002223027223 */ /* 0x000fe20000010002 */
[----:B------:R-:W-:Y:S02]  /*6a50*/  HADD2.F32 R10, -RZ, R27.H1_H1 ;  /* 0x3000001bff0a7230 */ /* 0x000fe40000004100 */
[----:B------:R-:W-:Y:S01]  /*6a60*/  FMUL.FTZ R5, R25, R24 ;  /* 0x0000001819057220 */ /* 0x000fe20000410000 */
[----:B------:R-:W-:Y:S02]  /*6a70*/  HADD2.F32 R38, -RZ, R41.H1_H1 ;  /* 0x30000029ff267230 */ /* 0x000fe40000004100 */
[----:B------:R-:W-:Y:S01]  /*6a80*/  FMUL.FTZ R6, R23, R22 ;  /* 0x0000001617067220 */ /* 0x000fe20000410000 */
[----:B------:R-:W-:Y:S02]  /*6a90*/  HADD2.F32 R33, -RZ, R49.H1_H1 ;  /* 0x30000031ff217230 */ /* 0x000fe40000004100 */
[----:B------:R-:W-:Y:S01]  /*6aa0*/  FFMA.FTZ R3, R36, R37, R3 ;  /* 0x0000002524037223 */ /* 0x000fe20000010003 */
[----:B------:R-:W-:Y:S02]  /*6ab0*/  HADD2.F32 R39, -RZ, R42.H0_H0 ;  /* 0x2000002aff277230 */ /* 0x000fe40000004100 */
[----:B------:R-:W-:Y:S01]  /*6ac0*/  FMUL.FTZ R7, R12, R11 ;  /* 0x0000000b0c077220 */ /* 0x000fe20000410000 */
[----:B------:R-:W-:Y:S02]  /*6ad0*/  HADD2.F32 R32, -RZ, R46.H0_H0 ;  /* 0x2000002eff207230 */ /* 0x000fe40000004100 */
[----:B------:R-:W-:Y:S01]  /*6ae0*/  FMUL.FTZ R8, R10, R9 ;  /* 0x000000090a087220 */ /* 0x000fe20000410000 */
[----:B------:R-:W-:Y:S02]  /*6af0*/  HADD2.F32 R40, -RZ, R42.H1_H1 ;  /* 0x3000002aff287230 */ /* 0x000fe40000004100 */
[----:B------:R-:W-:Y:S01]  /*6b00*/  FFMA.FTZ R4, R33, R38, R4 ;  /* 0x0000002621047223 */ /* 0x000fe20000010004 */
[----:B------:R-:W-:Y:S01]  /*6b10*/  HADD2.F32 R35, -RZ, R46.H1_H1 ;  /* 0x3000002eff237230 */ /* 0x000fe20000004100 */
[----:B------:R-:W-:Y:S01]  /*6b20*/  F2FP.F16.F32.PACK_AB R48, R2, R0 ;  /* 0x000000000230723e */ /* 0x000fe200000000ff */
[----:B------:R-:W-:Y:S02]  /*6b30*/  HADD2.F32 R41, -RZ, R43.H0_H0 ;  /* 0x2000002bff297230 */ /* 0x000fe40000004100 */
[----:B------:R-:W-:Y:S01]  /*6b40*/  FFMA.FTZ R5, R32, R39, R5 ;  /* 0x0000002720057223 */ /* 0x000fe20000010005 */
[----:B------:R-:W-:Y:S01]  /*6b50*/  F2FP.F16.F32.PACK_AB R49, R4, R3 ;  /* 0x000000030431723e */ /* 0x000fe200000000ff */
[----:B------:R-:W-:Y:S02]  /*6b60*/  HADD2.F32 R34, -RZ, R47.H0_H0 ;  /* 0x2000002fff227230 */ /* 0x000fe40000004100 */
[----:B------:R-:W-:Y:S01]  /*6b70*/  FFMA.FTZ R6, R35, R40, R6 ;  /* 0x0000002823067223 */ /* 0x000fe20000010006 */
[----:B------:R-:W-:Y:S02]  /*6b80*/  HADD2.F32 R42, -RZ, R43.H1_H1 ;  /* 0x3000002bff2a7230 */ /* 0x000fe40000004100 */
[----:B------:R-:W-:Y:S02]  /*6b90*/  HADD2.F32 R37, -RZ, R47.H1_H1 ;  /* 0x3000002fff257230 */ /* 0x000fe40000004100 */
[----:B------:R-:W-:Y:S01]  /*6ba0*/  FFMA.FTZ R7, R34, R41, R7 ;  /* 0x0000002922077223 */ /* 0x000fe20000010007 */
[----:B------:R-:W-:Y:S02]  /*6bb0*/  F2FP.F16.F32.PACK_AB R50, R6, R5 ;  /* 0x000000050632723e */ /* 0x000fe400000000ff */
[----:B------:R-:W-:Y:S05]  /*6bc0*/  FFMA.FTZ R8, R37, R42, R8 ;  /* 0x0000002a25087223 */ /* 0x000fea0000010008 */
[----:B------:R-:W-:Y:S02]  /*6bd0*/  F2FP.F16.F32.PACK_AB R51, R8, R7 ;  /* 0x000000070833723e */ /* 0x000fe400000000ff */
.L_x_3598:
[----:B------:R-:W-:Y:S05]  /*6be0*/  BSYNC B0 ;  /* 0x0000000000007941 */ /* 0x000fea0003800000 */
.L_x_3597:
[----:B-----5:R2:W-:Y:S01]  /*6bf0*/  STG.E.128 desc[UR6][R146.64], R48 ;  /* 0x0000003092007986 */ /* 0x0205e2000c101d06 */
[----:B------:R-:W-:Y:S03]  /*6c00*/  BSSY B0, `(.L_x_3599) ;  /* 0x000005b000007945 */ /* 0x000fe60003800000 */
[----:B--2---:R2:W5:Y:S01]  /*6c10*/  LDG.E.128 R48, desc[UR6][R152.64+0x80] ;  /* 0x0000800698307981 */ /* 0x004562000c1e1d00 */
[----:B------:R-:W-:Y:S05]  /*6c20*/  @P0 BRA `(.L_x_3600) ;  /* 0x0000000400600947 */ /* 0x000fea0003800000 */
[--C-:B----45:R-:W-:Y:S01]  /*6c30*/  HADD2.F32 R35, -RZ, R48.reuse.H1_H1 ;  /* 0x30000030ff237230 */ /* 0x130fe20000004100 */
[----:B------:R-:W-:Y:S01]  /*6c40*/  ULEA.HI UR18, UR4, UR4, URZ, 0x1 ;  /* 0x0000000404127291 */ /* 0x000fe2000f8f083f */
[----:B------:R-:W-:Y:S01]  /*6c50*/  HADD2.F32 R36, -RZ, R49.H0_H0 ;  /* 0x20000031ff247230 */ /* 0x000fe20000004100 */
[----:B------:R-:W-:Y:S02]  /*6c60*/  MOV R115, RZ ;  /* 0x000000ff00737202 */ /* 0x000fe40000000f00 */
[----:B------:R-:W-:Y:S01]  /*6c70*/  USHF.R.S32.HI UR18, URZ, 0x1, UR18 ;  /* 0x000000013f127899 */ /* 0x000fe20008011412 */
[----:B------:R-:W-:Y:S02]  /*6c80*/  MOV R46, R50 ;  /* 0x00000032002e7202 */ /* 0x000fe40000000f00 */
[----:B------:R-:W-:Y:S03]  /*6c90*/  MOV R47, R51 ;  /* 0x00000033002f7202 */ /* 0x000fe60000000f00 */
[----:B------:R-:W-:Y:S02]  /*6ca0*/  ISETP.GE.AND P1, PT, R15, UR18, PT ;  /* 0x000000120f007c0c */ /* 0x000fe4000bf26270 */
[----:B---3--:R-:W-:Y:S11]  /*6cb0*/  MOV R117, UR18 ;  /* 0x0000001200757c02 */ /* 0x008ff60008000f00 */
[----:B------:R-:W-:Y:S02]  /*6cc0*/  @P1 IADD3 R117, RZ, -UR18, RZ ;  /* 0x80000012ff751c10 */ /* 0x000fe4000fffe0ff */
[----:B------:R-:W-:Y:S02]  /*6cd0*/  @P1 IADD3 R115, RZ, -UR18, RZ ;  /* 0x80000012ff731c10 */ /* 0x000fe4000fffe0ff */
[----:B------:R-:W-:Y:S02]  /*6ce0*/  LEA R10, P0, R117, R154, 0x1 ;  /* 0x0000009a750a7211 */ /* 0x000fe400078008ff */
[----:B------:R-:W-:Y:S02]  /*6cf0*/  IADD3 R85, P2, R75, R115, RZ ;  /* 0x000000734b557210 */ /* 0x000fe40007f5e0ff */
[----:B------:R-:W-:Y:S02]  /*6d00*/  LEA.HI.X.SX32 R11, R117, R155, 0x1, P0 ;  /* 0x0000009b750b7211 */ /* 0x000fe400000f0eff */
[----:B------:R-:W-:Y:S02]  /*6d10*/  LEA.HI.X.SX32 R148, R115, R74, 0x1, P2 ;  /* 0x0000004a73947211 */ /* 0x000fe400010f0eff */
[C---:B------:R-:W-:Y:S01]  /*6d20*/  LEA R150, P0, R85.reuse, R118, 0x1 ;  /* 0x0000007655967211 */ /* 0x040fe200078008ff */
[----:B------:R-:W3:Y:S01]  /*6d30*/  LDG.E.128 R28, desc[UR6][R10.64] ;  /* 0x000000060a1c7981 */ /* 0x000ee2000c1e1d00 */
[----:B------:R-:W-:Y:S02]  /*6d40*/  MOV R154, RZ ;  /* 0x000000ff009a7202 */ /* 0x000fe40000000f00 */
[----:B------:R-:W-:Y:S02]  /*6d50*/  @P1 IADD3 R154, RZ, -UR18, RZ ;  /* 0x80000012ff9a1c10 */ /* 0x000fe4000fffe0ff */
[----:B------:R-:W-:Y:S02]  /*6d60*/  LEA.HI.X R151, R85, R119, R148, 0x1, P0 ;  /* 0x0000007755977211 */ /* 0x000fe400000f0c94 */
[----:B------:R-:W-:Y:S04]  /*6d70*/  IADD3 R85, P0, R75, R154, RZ ;  /* 0x0000009a4b557210 */ /* 0x000fe80007f1e0ff */
[----:B------:R-:W-:Y:S01]  /*6d80*/  LEA.HI.X.SX32 R154, R154, R74, 0x1, P0 ;  /* 0x0000004a9a9a7211 */ /* 0x000fe200000f0eff */
[----:B------:R-:W4:Y:S01]  /*6d90*/  LDG.E.128 R148, desc[UR6][R150.64] ;  /* 0x0000000696947981 */ /* 0x000f22000c1e1d00 */
[C---:B------:R-:W-:Y:S04]  /*6da0*/  LEA R32, P0, R85.reuse, R120, 0x1 ;  /* 0x0000007855207211 */ /* 0x040fe800078008ff */
[----:B------:R-:W-:Y:S05]  /*6db0*/  LEA.HI.X R33, R85, R121, R154, 0x1, P0 ;  /* 0x0000007955217211 */ /* 0x000fea00000f0c9a */
[----:B------:R1:W2:Y:S02]  /*6dc0*/  LDG.E.128 R40, desc[UR6][R32.64] ;  /* 0x0000000620287981 */ /* 0x0002a4000c1e1d00 */
[----:B-1----:R-:W-:Y:S02]  /*6dd0*/  HADD2.F32 R33, -RZ, R48.H0_H0 ;  /* 0x20000030ff217230 */ /* 0x002fe40000004100 */
[--C-:B----4-:R-:W-:Y:S01]  /*6de0*/  HADD2.F32 R25, -RZ, R149.reuse.H0_H0 ;  /* 0x20000095ff197230 */ /* 0x110fe20000004100 */
[----:B---3--:R-:W-:Y:S01]  /*6df0*/  MOV R26, R28 ;  /* 0x0000001c001a7202 */ /* 0x008fe20000000f00 */
        /* <DEDUP_REMOVED lines=18> */
[--C-:B--2---:R-:W-:Y:S02]  /*6f20*/  HADD2.F32 R32, -RZ, R40.reuse.H0_H0 ;  /* 0x20000028ff207230 */ /* 0x104fe40000004100 */
        /* <DEDUP_REMOVED lines=40> */
.L_x_3600:
[----:B------:R-:W-:Y:S05]  /*71b0*/  BSYNC B0 ;  /* 0x0000000000007941 */ /* 0x000fea0003800000 */
.L_x_3599:
[----:B-----5:R1:W-:Y:S01]  /*71c0*/  STG.E.128 desc[UR6][R146.64+0x80], R48 ;  /* 0x0000803092007986 */ /* 0x0203e2000c101d06 */
[----:B------:R-:W-:Y:S01]  /*71d0*/  ISETP.GE.AND P0, PT, R14, UR4, PT ;  /* 0x000000040e007c0c */ /* 0x000fe2000bf06270 */
[----:B------:R-:W-:Y:S01]  /*71e0*/  BSSY B0, `(.L_x_3601) ;  /* 0x000005f000007945 */ /* 0x000fe20003800000 */
[----:B----4-:R-:W-:Y:S01]  /*71f0*/  IADD3 R4, P1, R152, 0x100, RZ ;  /* 0x0000010098047810 */ /* 0x010fe20007f3e0ff */
[----:B------:R1:W5:Y:S04]  /*7200*/  LDG.E.128 R24, desc[UR6][R152.64+0x100] ;  /* 0x0001000698187981 */ /* 0x000368000c1e1d00 */
[----:B------:R-:W-:Y:S06]  /*7210*/  IMAD.X R5, RZ, RZ, R153, P1 ;  /* 0x000000ffff057224 */ /* 0x000fec00008e0699 */
[----:B------:R-:W-:Y:S05]  /*7220*/  @P0 BRA `(.L_x_3602) ;  /* 0x0000000400680947 */ /* 0x000fea0003800000 */
[----:B------:R-:W-:Y:S01]  /*7230*/  ULEA.HI UR18, UR4, UR4, URZ, 0x1 ;  /* 0x0000000404127291 */ /* 0x000fe2000f8f083f */
[----:B------:R-:W-:Y:S02]  /*7240*/  MOV R2, RZ ;  /* 0x000000ff00027202 */ /* 0x000fe40000000f00 */
[----:B-----5:R-:W-:Y:S01]  /*7250*/  MOV R35, R25 ;  /* 0x0000001900237202 */ /* 0x020fe20000000f00 */
[----:B------:R-:W-:Y:S01]  /*7260*/  USHF.R.S32.HI UR18, URZ, 0x1, UR18 ;  /* 0x000000013f127899 */ /* 0x000fe20008011412 */
[----:B------:R-:W-:Y:S02]  /*7270*/  MOV R22, R24 ;  /* 0x0000001800167202 */ /* 0x000fe40000000f00 */
[----:B------:R-:W-:Y:S01]  /*7280*/  MOV R32, R26 ;  /* 0x0000001a00207202 */ /* 0x000fe20000000f00 */
[----:B------:R-:W-:Y:S01]  /*7290*/  HADD2.F32 R24, -RZ, R35.H0_H0 ;  /* 0x20000023ff187230 */ /* 0x000fe20000004100 */
        /* <DEDUP_REMOVED lines=8> */
[----:B------:R-:W-:Y:S02]  /*7320*/  LEA R36, P0, R0, R118, 0x1 ;  /* 0x0000007600247211 */ /* 0x000fe400078008ff */
[----:B------:R-:W-:Y:S01]  /*7330*/  LEA.HI.X.SX32 R2, R2, R70, 0x1, P2 ;  /* 0x0000004602027211 */ /* 0x000fe200010f0eff */
[----:B------:R-:W4:Y:S03]  /*7340*/  LDG.E.128 R4, desc[UR6][R10.64] ;  /* 0x000000060a047981 */ /* 0x000f26000c1e1d00 */
[----:B------:R-:W-:Y:S02]  /*7350*/  LEA.HI.X R37, R0, R119, R2, 0x1, P0 ;  /* 0x0000007700257211 */ /* 0x000fe400000f0c02 */
[----:B------:R-:W-:Y:S02]  /*7360*/  MOV R0, RZ ;  /* 0x000000ff00007202 */ /* 0x000fe40000000f00 */
[----:B------:R-:W-:Y:S02]  /*7370*/  @P1 IADD3 R0, RZ, -UR18, RZ ;  /* 0x80000012ff001c10 */ /* 0x000fe4000fffe0ff */
[----:B------:R-:W2:Y:S02]  /*7380*/  LDG.E.128 R36, desc[UR6][R36.64] ;  /* 0x0000000624247981 */ /* 0x000ea4000c1e1d00 */
[----:B------:R-:W-:Y:S04]  /*7390*/  IADD3 R3, P0, R71, R0, RZ ;  /* 0x0000000047037210 */ /* 0x000fe80007f1e0ff */
[----:B------:R-:W-:Y:S02]  /*73a0*/  LEA.HI.X.SX32 R0, R0, R70, 0x1, P0 ;  /* 0x0000004600007211 */ /* 0x000fe400000f0eff */
[C---:B------:R-:W-:Y:S04]  /*73b0*/  LEA R28, P0, R3.reuse, R120, 0x1 ;  /* 0x00000078031c7211 */ /* 0x040fe800078008ff */
[----:B------:R-:W-:Y:S06]  /*73c0*/  LEA.HI.X R29, R3, R121, R0, 0x1, P0 ;  /* 0x00000079031d7211 */ /* 0x000fec00000f0c00 */
[----:B------:R-:W3:Y:S01]  /*73d0*/  LDG.E.128 R28, desc[UR6][R28.64] ;  /* 0x000000061c1c7981 */ /* 0x000ee2000c1e1d00 */
[--C-:B--2---:R-:W-:Y:S01]  /*73e0*/  HADD2.F32 R3, -RZ, R37.reuse.H0_H0 ;  /* 0x20000025ff037230 */ /* 0x104fe20000004100 */
[----:B----4-:R-:W-:Y:S01]  /*73f0*/  MOV R12, R4 ;  /* 0x00000004000c7202 */ /* 0x010fe20000000f00 */
[----:B------:R-:W-:Y:S01]  /*7400*/  HADD2.F32 R4, -RZ, R37.H1_H1 ;  /* 0x30000025ff047230 */ /* 0x000fe20000004100 */
[----:B------:R-:W-:Y:S01]  /*7410*/  MOV R11, R5 ;  /* 0x00000005000b7202 */ /* 0x000fe20000000f00 */
[----:B------:R-:W-:Y:S01]  /*7420*/  HADD2.F32 R5, -RZ, R38.H0_H0 ;  /* 0x20000026ff057230 */ /* 0x000fe20000004100 */
[----:B------:R-:W-:Y:S01]  /*7430*/  MOV R10, R6 ;  /* 0x00000006000a7202 */ /* 0x000fe20000000f00 */
[--C-:B------:R-:W-:Y:S02]  /*7440*/  HADD2.F32 R25, -RZ, R12.reuse.H0_H0 ;  /* 0x2000000cff197230 */ /* 0x100fe40000004100 */
[----:B------:R-:W-:Y:S01]  /*7450*/  @!P1 FADD.FTZ R3, -R3, -RZ ;  /* 0x800000ff03039221 */ /* 0x000fe20000010100 */
[----:B------:R-:W-:Y:S02]  /*7460*/  HADD2.F32 R23, -RZ, R12.H1_H1 ;  /* 0x3000000cff177230 */ /* 0x000fe40000004100 */
[----:B------:R-:W-:Y:S01]  /*7470*/  @!P1 FADD.FTZ R4, -R4, -RZ ;  /* 0x800000ff04049221 */ /* 0x000fe20000010100 */
[--C-:B------:R-:W-:Y:S01]  /*7480*/  HADD2.F32 R12, -RZ, R11.reuse.H0_H0 ;  /* 0x2000000bff0c7230 */ /* 0x100fe20000004100 */
[----:B------:R-:W-:Y:S01]  /*7490*/  MOV R9, R7 ;  /* 0x0000000700097202 */ /* 0x000fe20000000f00 */
[----:B------:R-:W-:Y:S02]  /*74a0*/  HADD2.F32 R11, -RZ, R11.H1_H1 ;  /* 0x3000000bff0b7230 */ /* 0x000fe40000004100 */
[----:B------:R-:W-:Y:S01]  /*74b0*/  @!P1 FADD.FTZ R5, -R5, -RZ ;  /* 0x800000ff05059221 */ /* 0x000fe20000010100 */
[----:B------:R-:W-:Y:S02]  /*74c0*/  HADD2.F32 R8, -RZ, R39.H1_H1 ;  /* 0x30000027ff087230 */ /* 0x000fe40000004100 */
[----:B------:R-:W-:Y:S01]  /*74d0*/  FMUL.FTZ R3, R12, R3 ;  /* 0x000000030c037220 */ /* 0x000fe20000410000 */
[--C-:B------:R-:W-:Y:S02]  /*74e0*/  HADD2.F32 R2, -RZ, R36.reuse.H1_H1 ;  /* 0x30000024ff027230 */ /* 0x100fe40000004100 */
[----:B------:R-:W-:Y:S01]  /*74f0*/  FMUL.FTZ R4, R11, R4 ;  /* 0x000000040b047220 */ /* 0x000fe20000410000 */
[----:B------:R-:W-:Y:S02]  /*7500*/  HADD2.F32 R0, -RZ, R36.H0_H0 ;  /* 0x20000024ff007230 */ /* 0x000fe40000004100 */
        /* <DEDUP_REMOVED lines=9> */
[----:B------:R-:W-:Y:S02]  /*75a0*/  HADD2.F32 R6, -RZ, R38.H1_H1 ;  /* 0x30000026ff067230 */ /* 0x000fe40000004100 */
[----:B------:R-:W-:Y:S01]  /*75b0*/  FMUL.FTZ R0, R25, R0 ;  /* 0x0000000019007220 */ /* 0x000fe20000410000 */
[----:B---3--:R-:W-:Y:S02]  /*75c0*/  HADD2.F32 R12, -RZ, R28.H0_H0 ;  /* 0x2000001cff0c7230 */ /* 0x008fe40000004100 */
[----:B------:R-:W-:Y:S01]  /*75d0*/  FMUL.FTZ R8, R9, R8 ;  /* 0x0000000809087220 */ /* 0x000fe20000410000 */
[--C-:B------:R-:W-:Y:S02]  /*75e0*/  HADD2.F32 R9, -RZ, R22.reuse.H0_H0 ;  /* 0x20000016ff097230 */ /* 0x100fe40000004100 */
[----:B------:R-:W-:Y:S01]  /*75f0*/  @!P1 FADD.FTZ R6, -R6, -RZ ;  /* 0x800000ff06069221 */ /* 0x000fe20000010100 */
[----:B------:R-:W-:Y:S02]  /*7600*/  HADD2.F32 R7, -RZ, R39.H0_H0 ;  /* 0x20000027ff077230 */ /* 0x000fe40000004100 */
[----:B------:R-:W-:Y:S02]  /*7610*/  HADD2.F32 R23, -RZ, R22.H1_H1 ;  /* 0x30000016ff177230 */ /* 0x000fe40000004100 */
[----:B------:R-:W-:Y:S01]  /*7620*/  FFMA.FTZ R0, R9, R12, R0 ;  /* 0x0000000c09007223 */ /* 0x000fe20000010000 */
[----:B------:R-:W-:Y:S02]  /*7630*/  HADD2.F32 R22, -RZ, R28.H1_H1 ;  /* 0x3000001cff167230 */ /* 0x000fe40000004100 */
[----:B------:R-:W-:Y:S01]  /*7640*/  @!P1 FADD.FTZ R7, -R7, -RZ ;  /* 0x800000ff07079221 */ /* 0x000fe20000010100 */
[--C-:B------:R-:W-:Y:S02]  /*7650*/  HADD2.F32 R25, -RZ, R29.reuse.H0_H0 ;  /* 0x2000001dff197230 */ /* 0x100fe40000004100 */
[----:B------:R-:W-:Y:S01]  /*7660*/  FMUL.FTZ R6, R11, R6 ;  /* 0x000000060b067220 */ /* 0x000fe20000410000 */
[----:B------:R-:W-:Y:S02]  /*7670*/  HADD2.F32 R26, -RZ, R29.H1_H1 ;  /* 0x3000001dff1a7230 */ /* 0x000fe40000004100 */
[----:B------:R-:W-:Y:S01]  /*7680*/  FFMA.FTZ R2, R23, R22, R2 ;  /* 0x0000001617027223 */ /* 0x000fe20000010002 */
[----:B------:R-:W-:Y:S02]  /*7690*/  HADD2.F32 R9, -RZ, R35.H1_H1 ;  /* 0x30000023ff097230 */ /* 0x000fe40000004100 */
[----:B------:R-:W-:Y:S01]  /*76a0*/  FFMA.FTZ R3, R24, R25, R3 ;  /* 0x0000001918037223 */ /* 0x000fe20000010003 */
[----:B------:R-:W-:Y:S02]  /*76b0*/  HADD2.F32 R27, -RZ, R30.H0_H0 ;  /* 0x2000001eff1b7230 */ /* 0x000fe40000004100 */
[----:B------:R-:W-:Y:S01]  /*76c0*/  FMUL.FTZ R7, R10, R7 ;  /* 0x000000070a077220 */ /* 0x000fe20000410000 */
[----:B------:R-:W-:Y:S02]  /*76d0*/  HADD2.F32 R12, -RZ, R32.H0_H0 ;  /* 0x20000020ff0c7230 */ /* 0x000fe40000004100 */
[----:B------:R-:W-:Y:S01]  /*76e0*/  FFMA.FTZ R4, R9, R26, R4 ;  /* 0x0000001a09047223 */ /* 0x000fe20000010004 */
[----:B------:R-:W-:Y:S01]  /*76f0*/  HADD2.F32 R28, -RZ, R30.H1_H1 ;  /* 0x3000001eff1c7230 */ /* 0x000fe20000004100 */
[----:B------:R-:W-:Y:S01]  /*7700*/  F2FP.F16.F32.PACK_AB R24, R2, R0 ;  /* 0x000000000218723e */ /* 0x000fe200000000ff */
[----:B------:R-:W-:Y:S02]  /*7710*/  HADD2.F32 R23, -RZ, R32.H1_H1 ;  /* 0x30000020ff177230 */ /* 0x000fe40000004100 */
[----:B------:R-:W-:Y:S01]  /*7720*/  FFMA.FTZ R5, R12, R27, R5 ;  /* 0x0000001b0c057223 */ /* 0x000fe20000010005 */
[----:B------:R-:W-:Y:S02]  /*7730*/  HADD2.F32 R29, -RZ, R31.H0_H0 ;  /* 0x2000001fff1d7230 */ /* 0x000fe40000004100 */
[----:B------:R-:W-:Y:S02]  /*7740*/  HADD2.F32 R22, -RZ, R33.H0_H0 ;  /* 0x20000021ff167230 */ /* 0x000fe40000004100 */
[----:B------:R-:W-:Y:S01]  /*7750*/  FFMA.FTZ R6, R23, R28, R6 ;  /* 0x0000001c17067223 */ /* 0x000fe20000010006 */
[----:B------:R-:W-:Y:S02]  /*7760*/  HADD2.F32 R30, -RZ, R31.H1_H1 ;  /* 0x3000001fff1e7230 */ /* 0x000fe40000004100 */
[----:B------:R-:W-:Y:S02]  /*7770*/  HADD2.F32 R25, -RZ, R33.H1_H1 ;  /* 0x30000021ff197230 */ /* 0x000fe40000004100 */
[----:B------:R-:W-:Y:S01]  /*7780*/  FFMA.FTZ R7, R22, R29, R7 ;  /* 0x0000001d16077223 */ /* 0x000fe20000010007 */
[----:B------:R-:W-:Y:S02]  /*7790*/  F2FP.F16.F32.PACK_AB R26, R6, R5 ;  /* 0x00000005061a723e */ /* 0x000fe400000000ff */
[----:B------:R-:W-:Y:S01]  /*77a0*/  FFMA.FTZ R8, R25, R30, R8 ;  /* 0x0000001e19087223 */ /* 0x000fe20000010008 */
[----:B------:R-:W-:Y:S04]  /*77b0*/  F2FP.F16.F32.PACK_AB R25, R4, R3 ;  /* 0x000000030419723e */ /* 0x000fe800000000ff */
[----:B------:R-:W-:Y:S02]  /*77c0*/  F2FP.F16.F32.PACK_AB R27, R8, R7 ;  /* 0x00000007081b723e */ /* 0x000fe400000000ff */
.L_x_3602:
[----:B------:R-:W-:Y:S05]  /*77d0*/  BSYNC B0 ;  /* 0x0000000000007941 */ /* 0x000fea0003800000 */
.L_x_3601:
[----:B-----5:R4:W-:Y:S02]  /*77e0*/  STG.E.128 desc[UR6][R146.64+0x100], R24 ;  /* 0x0001001892007986 */ /* 0x0209e4000c101d06 */
.L_x_3596:
[----:B------:R-:W-:Y:S05]  /*77f0*/  BSYNC B1 ;  /* 0x0000000000017941 */ /* 0x000fea0003800000 */
.L_x_3595:
[C---:B------:R-:W-:Y:S01]  /*7800*/  ISETP.GE.AND P0, PT, R60.reuse, R132, PT ;  /* 0x000000843c00720c */ /* 0x040fe20003f06270 */
[----:B------:R-:W-:Y:S03]  /*7810*/  BSSY B1, `(.L_x_3603) ;  /* 0x0000132000017945 */ /* 0x000fe60003800000 */
[----:B------:R-:W-:Y:S11]  /*7820*/  ISETP.GE.AND P0, PT, R60, R130, !P0 ;  /* 0x000000823c00720c */ /* 0x000ff60004706270 */
[----:B------:R-:W-:Y:S02]  /*7830*/  @!UPT UIADD3 URZ, URZ, URZ, URZ ;  /* 0x0000003f3f3ff290 */ /* 0x000fe4000fffe03f */
[----:B------:R-:W-:Y:S05]  /*7840*/  @!P0 BRA `(.L_x_3604) ;  /* 0x0000001000b88947 */ /* 0x000fea0003800000 */
[C---:B------:R-:W-:Y:S01]  /*7850*/  LEA R2, P4, R91.reuse, R116, 0x1 ;  /* 0x000000745b027211 */ /* 0x040fe200078808ff */
[----:B------:R-:W-:Y:S01]  /*7860*/  BSSY B0, `(.L_x_3605) ;  /* 0x0000062000007945 */ /* 0x000fe20003800000 */
[----:B------:R-:W-:Y:S02]  /*7870*/  ISETP.GE.AND P0, PT, R18, UR4, PT ;  /* 0x0000000412007c0c */ /* 0x000fe4000bf06270 */
[----:B------:R-:W-:Y:S02]  /*7880*/  LEA.HI.X R3, R91, R113, R90, 0x1, P4 ;  /* 0x000000715b037211 */ /* 0x000fe400020f0c5a */
[----:B-1----:R-:W-:Y:S02]  /*7890*/  LEA R48, P2, R144, R84, 0x1 ;  /* 0x0000005490307211 */ /* 0x002fe400078408ff */
[----:B------:R-:W-:Y:S01]  /*78a0*/  LEA R46, P1, R94, R116, 0x1 ;  /* 0x000000745e2e7211 */ /* 0x000fe200078208ff */
[----:B----4-:R1:W5:Y:S06]  /*78b0*/  LDG.E.128 R8, desc[UR6][R2.64] ;  /* 0x0000000602087981 */ /* 0x01036c000c1e1d00 */
[----:B------:R-:W-:Y:S06]  /*78c0*/  @P0 BRA `(.L_x_3606) ;  /* 0x00000004006c0947 */ /* 0x000fec0003800000 */
[----:B------:R-:W-:Y:S01]  /*78d0*/  ULEA.HI UR18, UR4, UR4, URZ, 0x1 ;  /* 0x0000000404127291 */ /* 0x000fe2000f8f083f */
[----:B------:R-:W-:Y:S02]  /*78e0*/  MOV R4, RZ ;  /* 0x000000ff00047202 */ /* 0x000fe40000000f00 */
[----:B-----5:R-:W-:Y:S01]  /*78f0*/  MOV R33, R11 ;  /* 0x0000000b00217202 */ /* 0x020fe20000000f00 */
[----:B------:R-:W-:Y:S01]  /*7900*/  USHF.R.S32.HI UR18, URZ, 0x1, UR18 ;  /* 0x000000013f127899 */ /* 0x000fe20008011412 */
[----:B------:R-:W-:Y:S02]  /*7910*/  MOV R32, R10 ;  /* 0x0000000a00207202 */ /* 0x000fe40000000f00 */
        /* <DEDUP_REMOVED lines=10> */
[C---:B------:R-:W-:Y:S04]  /*79c0*/  LEA R36, P0, R0.reuse, R118, 0x1 ;  /* 0x0000007600247211 */ /* 0x040fe800078008ff */
[----:B------:R-:W-:Y:S02]  /*79d0*/  LEA.HI.X R37, R0, R119, R4, 0x1, P0 ;  /* 0x0000007700257211 */ /* 0x000fe400000f0c04 */
[----:B------:R1:W4:Y:S01]  /*79e0*/  LDG.E.128 R4, desc[UR6][R2.64] ;  /* 0x0000000602047981 */ /* 0x000322000c1e1d00 */
[----:B------:R-:W-:Y:S02]  /*79f0*/  MOV R0, RZ ;  /* 0x000000ff00007202 */ /* 0x000fe40000000f00 */
[----:B------:R-:W-:Y:S04]  /*7a00*/  @P4 IADD3 R0, RZ, -UR18, RZ ;  /* 0x80000012ff004c10 */ /* 0x000fe8000fffe0ff */
[----:B------:R-:W-:Y:S01]  /*7a10*/  IADD3 R23, P0, R77, R0, RZ ;  /* 0x000000004d177210 */ /* 0x000fe20007f1e0ff */
[----:B------:R-:W1:Y:S03]  /*7a20*/  LDG.E.128 R36, desc[UR6][R36.64] ;  /* 0x0000000624247981 */ /* 0x000e66000c1e1d00 */
[----:B------:R-:W-:Y:S02]  /*7a30*/  LEA.HI.X.SX32 R0, R0, R76, 0x1, P0 ;  /* 0x0000004c00007211 */ /* 0x000fe400000f0eff */
[C---:B------:R-:W-:Y:S04]  /*7a40*/  LEA R24, P0, R23.reuse, R120, 0x1 ;  /* 0x0000007817187211 */ /* 0x040fe800078008ff */
[----:B------:R-:W-:Y:S05]  /*7a50*/  LEA.HI.X R25, R23, R121, R0, 0x1, P0 ;  /* 0x0000007917197211 */ /* 0x000fea00000f0c00 */
[----:B------:R2:W3:Y:S01]  /*7a60*/  LDG.E.128 R28, desc[UR6][R24.64] ;  /* 0x00000006181c7981 */ /* 0x0004e2000c1e1d00 */
[--C-:B-1----:R-:W-:Y:S01]  /*7a70*/  HADD2.F32 R3, -RZ, R37.reuse.H0_H0 ;  /* 0x20000025ff037230 */ /* 0x102fe20000004100 */
[----:B----4-:R-:W-:Y:S01]  /*7a80*/  MOV R12, R4 ;  /* 0x00000004000c7202 */ /* 0x010fe20000000f00 */
[----:B------:R-:W-:Y:S01]  /*7a90*/  HADD2.F32 R4, -RZ, R37.H1_H1 ;  /* 0x30000025ff047230 */ /* 0x000fe20000004100 */
[----:B------:R-:W-:Y:S01]  /*7aa0*/  MOV R11, R5 ;  /* 0x00000005000b7202 */ /* 0x000fe20000000f00 */
[----:B------:R-:W-:Y:S01]  /*7ab0*/  HADD2.F32 R8, -RZ, R39.H1_H1 ;  /* 0x30000027ff087230 */ /* 0x000fe20000004100 */
[----:B------:R-:W-:Y:S01]  /*7ac0*/  MOV R10, R6 ;  /* 0x00000006000a7202 */ /* 0x000fe20000000f00 */
[--C-:B--2---:R-:W-:Y:S02]  /*7ad0*/  HADD2.F32 R25, -RZ, R12.reuse.H0_H0 ;  /* 0x2000000cff197230 */ /* 0x104fe40000004100 */
[----:B------:R-:W-:Y:S01]  /*7ae0*/  @!P4 FADD.FTZ R3, -R3, -RZ ;  /* 0x800000ff0303c221 */ /* 0x000fe20000010100 */
[----:B------:R-:W-:Y:S02]  /*7af0*/  HADD2.F32 R23, -RZ, R12.H1_H1 ;  /* 0x3000000cff177230 */ /* 0x000fe40000004100 */
[----:B------:R-:W-:Y:S01]  /*7b00*/  @!P4 FADD.FTZ R4, -R4, -RZ ;  /* 0x800000ff0404c221 */ /* 0x000fe20000010100 */
[--C-:B------:R-:W-:Y:S01]  /*7b10*/  HADD2.F32 R12, -RZ, R11.reuse.H0_H0 ;  /* 0x2000000bff0c7230 */ /* 0x100fe20000004100 */
[----:B------:R-:W-:Y:S01]  /*7b20*/  MOV R9, R7 ;  /* 0x0000000700097202 */ /* 0x000fe20000000f00 */
[----:B------:R-:W-:Y:S02]  /*7b30*/  HADD2.F32 R11, -RZ, R11.H1_H1 ;  /* 0x3000000bff0b7230 */ /* 0x000fe40000004100 */
[----:B------:R-:W-:Y:S01]  /*7b40*/  @!P4 FADD.FTZ R8, -R8, -RZ ;  /* 0x800000ff0808c221 */ /* 0x000fe20000010100 */
[----:B------:R-:W-:Y:S02]  /*7b50*/  HADD2.F32 R7, -RZ, R39.H0_H0 ;  /* 0x20000027ff077230 */ /* 0x000fe40000004100 */
[----:B------:R-:W-:Y:S01]  /*7b60*/  FMUL.FTZ R3, R12, R3 ;  /* 0x000000030c037220 */ /* 0x000fe20000410000 */
[----:B------:R-:W-:Y:S02]  /*7b70*/  HADD2.F32 R0, -RZ, R36.H0_H0 ;  /* 0x20000024ff007230 */ /* 0x000fe40000004100 */
[----:B------:R-:W-:Y:S01]  /*7b80*/  FMUL.FTZ R4, R11, R4 ;  /* 0x000000040b047220 */ /* 0x000fe20000410000 */
        /* <DEDUP_REMOVED lines=14> */
[--C-:B---3--:R-:W-:Y:S02]  /*7c70*/  HADD2.F32 R10, -RZ, R28.reuse.H0_H0 ;  /* 0x2000001cff0a7230 */ /* 0x108fe40000004100 */
[----:B------:R-:W-:Y:S01]  /*7c80*/  @!P4 FADD.FTZ R2, -R2, -RZ ;  /* 0x800000ff0202c221 */ /* 0x000fe20000010100 */
[----:B------:R-:W-:Y:S02]  /*7c90*/  HADD2.F32 R12, -RZ, R28.H1_H1 ;  /* 0x3000001cff0c7230 */ /* 0x000fe40000004100 */
[----:B------:R-:W-:Y:S01]  /*7ca0*/  FMUL.FTZ R8, R9, R8 ;  /* 0x0000000809087220 */ /* 0x000fe20000410000 */
[--C-:B------:R-:W-:Y:S02]  /*7cb0*/  HADD2.F32 R9, -RZ, R22.reuse.H0_H0 ;  /* 0x20000016ff097230 */ /* 0x100fe40000004100 */
[----:B------:R-:W-:Y:S01]  /*7cc0*/  FMUL.FTZ R6, R11, R6 ;  /* 0x000000060b067220 */ /* 0x000fe20000410000 */
[----:B------:R-:W-:Y:S02]  /*7cd0*/  HADD2.F32 R11, -RZ, R22.H1_H1 ;  /* 0x30000016ff0b7230 */ /* 0x000fe40000004100 */
[----:B------:R-:W-:Y:S01]  /*7ce0*/  FMUL.FTZ R2, R23, R2 ;  /* 0x0000000217027220 */ /* 0x000fe20000410000 */
[----:B------:R-:W-:Y:S02]  /*7cf0*/  HADD2.F32 R22, -RZ, R35.H0_H0 ;  /* 0x20000023ff167230 */ /* 0x000fe40000004100 */
[----:B------:R-:W-:Y:S01]  /*7d00*/  FFMA.FTZ R0, R9, R10, R0 ;  /* 0x0000000a09007223 */ /* 0x000fe20000010000 */
[--C-:B------:R-:W-:Y:S02]  /*7d10*/  HADD2.F32 R23, -RZ, R29.reuse.H0_H0 ;  /* 0x2000001dff177230 */ /* 0x100fe40000004100 */
[----:B------:R-:W-:Y:S01]  /*7d20*/  FFMA.FTZ R2, R11, R12, R2 ;  /* 0x0000000c0b027223 */ /* 0x000fe20000010002 */
[----:B------:R-:W-:Y:S02]  /*7d30*/  HADD2.F32 R24, -RZ, R29.H1_H1 ;  /* 0x3000001dff187230 */ /* 0x000fe40000004100 */
[----:B------:R-:W-:Y:S02]  /*7d40*/  HADD2.F32 R9, -RZ, R35.H1_H1 ;  /* 0x30000023ff097230 */ /* 0x000fe40000004100 */
[----:B------:R-:W-:Y:S01]  /*7d50*/  FFMA.FTZ R3, R22, R23, R3 ;  /* 0x0000001716037223 */ /* 0x000fe20000010003 */
[----:B------:R-:W-:Y:S01]  /*7d60*/  HADD2.F32 R25, -RZ, R30.H0_H0 ;  /* 0x2000001eff197230 */ /* 0x000fe20000004100 */
[----:B------:R-:W-:Y:S01]  /*7d70*/  F2FP.F16.F32.PACK_AB R0, R2, R0 ;  /* 0x000000000200723e */ /* 0x000fe200000000ff */
[----:B------:R-:W-:Y:S02]  /*7d80*/  HADD2.F32 R10, -RZ, R32.H0_H0 ;  /* 0x20000020ff0a7230 */ /* 0x000fe40000004100 */
[----:B------:R-:W-:Y:S01]  /*7d90*/  FFMA.FTZ R4, R9, R24, R4 ;  /* 0x0000001809047223 */ /* 0x000fe20000010004 */
[----:B------:R-:W-:Y:S02]  /*7da0*/  HADD2.F32 R26, -RZ, R30.H1_H1 ;  /* 0x3000001eff1a7230 */ /* 0x000fe40000004100 */
[----:B------:R-:W-:Y:S02]  /*7db0*/  HADD2.F32 R11, -RZ, R32.H1_H1 ;  /* 0x30000020ff0b7230 */ /* 0x000fe40000004100 */
[----:B------:R-:W-:Y:S01]  /*7dc0*/  FFMA.FTZ R5, R10, R25, R5 ;  /* 0x000000190a057223 */ /* 0x000fe20000010005 */
[----:B------:R-:W-:Y:S01]  /*7dd0*/  F2FP.F16.F32.PACK_AB R9, R4, R3 ;  /* 0x000000030409723e */ /* 0x000fe200000000ff */
[----:B------:R-:W-:Y:S02]  /*7de0*/  HADD2.F32 R27, -RZ, R31.H0_H0 ;  /* 0x2000001fff1b7230 */ /* 0x000fe40000004100 */
        /* <DEDUP_REMOVED lines=8> */
[----:B------:R-:W-:Y:S02]  /*7e70*/  MOV R8, R0 ;  /* 0x0000000000087202 */ /* 0x000fe40000000f00 */
.L_x_3606:
[----:B------:R-:W-:Y:S05]  /*7e80*/  BSYNC B0 ;  /* 0x0000000000007941 */ /* 0x000fea0003800000 */
.L_x_3605:
[----:B------:R-:W-:Y:S01]  /*7e90*/  LEA.HI.X R49, R144, R83, R92, 0x1, P2 ;  /* 0x0000005390317211 */ /* 0x000fe200010f0c5c */
[----:B------:R-:W-:Y:S01]  /*7ea0*/  BSSY B0, `(.L_x_3607) ;  /* 0x0000064000007945 */ /* 0x000fe20003800000 */
[----:B------:R-:W-:Y:S02]  /*7eb0*/  LEA.HI.X R47, R94, R113, R93, 0x1, P1 ;  /* 0x000000715e2f7211 */ /* 0x000fe400008f0c5d */
[----:B------:R-:W-:Y:S01]  /*7ec0*/  ISETP.GE.AND P2, PT, R15, UR4, PT ;  /* 0x000000040f007c0c */ /* 0x000fe2000bf46270 */
[----:B-----5:R4:W-:Y:S01]  /*7ed0*/  STG.E.128 desc[UR6][R48.64], R8 ;  /* 0x0000000830007986 */ /* 0x0209e2000c101d06 */
[C---:B------:R-:W-:Y:S02]  /*7ee0*/  LEA R42, P4, R95.reuse, R84, 0x1 ;  /* 0x000000545f2a7211 */ /* 0x040fe400078808ff */
[C---:B------:R-:W-:Y:S01]  /*7ef0*/  LEA R40, P0, R98.reuse, R116, 0x1 ;  /* 0x0000007462287211 */ /* 0x040fe200078008ff */
[----:B------:R4:W5:Y:S01]  /*7f00*/  LDG.E.128 R24, desc[UR6][R46.64] ;  /* 0x000000062e187981 */ /* 0x000962000c1e1d00 */
[----:B------:R-:W-:Y:S02]  /*7f10*/  LEA.HI.X R43, R95, R83, R96, 0x1, P4 ;  /* 0x000000535f2b7211 */ /* 0x000fe400020f0c60 */
[----:B------:R-:W-:Y:S05]  /*7f20*/  LEA.HI.X R41, R98, R113, R97, 0x1, P0 ;  /* 0x0000007162297211 */ /* 0x000fea00000f0c61 */
[----:B------:R-:W-:Y:S05]  /*7f30*/  @P2 BRA `(.L_x_3608) ;  /* 0x0000000400682947 */ /* 0x000fea0003800000 */
        /* <DEDUP_REMOVED lines=17> */
[----:B------:R1:W2:Y:S01]  /*8050*/  LDG.E.128 R4, desc[UR6][R2.64] ;  /* 0x0000000602047981 */ /* 0x0002a2000c1e1d00 */
[----:B------:R-:W-:Y:S02]  /*8060*/  MOV R0, RZ ;  /* 0x000000ff00007202 */ /* 0x000fe40000000f00 */
[----:B------:R-:W-:Y:S04]  /*8070*/  @P1 IADD3 R0, RZ, -UR18, RZ ;  /* 0x80000012ff001c10 */ /* 0x000fe8000fffe0ff */
[----:B----4-:R-:W-:Y:S01]  /*8080*/  IADD3 R9, P0, R69, R0, RZ ;  /* 0x0000000045097210 */ /* 0x010fe20007f1e0ff */
[----:B------:R-:W1:Y:S03]  /*8090*/  LDG.E.128 R36, desc[UR6][R36.64] ;  /* 0x0000000624247981 */ /* 0x000e66000c1e1d00 */
[----:B------:R-:W-:Y:S02]  /*80a0*/  LEA.HI.X.SX32 R0, R0, R68, 0x1, P0 ;  /* 0x0000004400007211 */ /* 0x000fe400000f0eff */
[C---:B------:R-:W-:Y:S04]  /*80b0*/  LEA R28, P0, R9.reuse, R120, 0x1 ;  /* 0x00000078091c7211 */ /* 0x040fe800078008ff */
[----:B------:R-:W-:Y:S06]  /*80c0*/  LEA.HI.X R29, R9, R121, R0, 0x1, P0 ;  /* 0x00000079091d7211 */ /* 0x000fec00000f0c00 */
[----:B------:R-:W4:Y:S01]  /*80d0*/  LDG.E.128 R28, desc[UR6][R28.64] ;  /* 0x000000061c1c7981 */ /* 0x000f22000c1e1d00 */
[--C-:B-1----:R-:W-:Y:S01]  /*80e0*/  HADD2.F32 R3, -RZ, R37.reuse.H0_H0 ;  /* 0x20000025ff037230 */ /* 0x102fe20000004100 */
[----:B--2---:R-:W-:Y:S01]  /*80f0*/  MOV R12, R4 ;  /* 0x00000004000c7202 */ /* 0x004fe20000000f00 */
[----:B------:R-:W-:Y:S01]  /*8100*/  HADD2.F32 R4, -RZ, R37.H1_H1 ;  /* 0x30000025ff047230 */ /* 0x000fe20000004100 */
[----:B------:R-:W-:Y:S01]  /*8110*/  MOV R11, R5 ;  /* 0x00000005000b7202 */ /* 0x000fe20000000f00 */
[----:B------:R-:W-:Y:S01]  /*8120*/  HADD2.F32 R8, -RZ, R39.H1_H1 ;  /* 0x30000027ff087230 */ /* 0x000fe20000004100 */
        /* <DEDUP_REMOVED lines=27> */
[--C-:B----4-:R-:W-:Y:S02]  /*82e0*/  HADD2.F32 R10, -RZ, R28.reuse.H0_H0 ;  /* 0x2000001cff0a7230 */ /* 0x110fe40000004100 */
        /* <DEDUP_REMOVED lines=14> */
[----:B------:R-:W-:Y:S02]  /*83d0*/  HADD2.F32 R25, -RZ, R30.H0_H0 ;  /* 0x2000001eff197230 */ /* 0x000fe40000004100 */
[----:B------:R-:W-:Y:S02]  /*83e0*/  HADD2.F32 R10, -RZ, R32.H0_H0 ;  /* 0x20000020ff0a7230 */ /* 0x000fe40000004100 */
[----:B------:R-:W-:Y:S01]  /*83f0*/  FFMA.FTZ R4, R9, R24, R4 ;  /* 0x0000001809047223 */ /* 0x000fe20000010004 */
[----:B------:R-:W-:Y:S01]  /*8400*/  HADD2.F32 R26, -RZ, R30.H1_H1 ;  /* 0x3000001eff1a7230 */ /* 0x000fe20000004100 */
[----:B------:R-:W-:Y:S01]  /*8410*/  F2FP.F16.F32.PACK_AB R24, R2, R0 ;  /* 0x000000000218723e */ /* 0x000fe200000000ff */
        /* <DEDUP_REMOVED lines=12> */
.L_x_3608:
[----:B------:R-:W-:Y:S05]  /*84e0*/  BSYNC B0 ;  /* 0x0000000000007941 */ /* 0x000fea0003800000 */
.L_x_3607:
[----:B-----5:R1:W-:Y:S01]  /*84f0*/  STG.E.128 desc[UR6][R42.64], R24 ;  /* 0x000000182a007986 */ /* 0x0203e2000c101d06 */
[----:B------:R-:W-:Y:S01]  /*8500*/  ISETP.GE.AND P1, PT, R14, UR4, PT ;  /* 0x000000040e007c0c */ /* 0x000fe2000bf26270 */
[----:B------:R-:W-:Y:S01]  /*8510*/  BSSY B0, `(.L_x_3609) ;  /* 0x0000060000007945 */ /* 0x000fe20003800000 */
[C---:B----4-:R-:W-:Y:S01]  /*8520*/  LEA R46, P0, R99.reuse, R84, 0x1 ;  /* 0x00000054632e7211 */ /* 0x050fe200078008ff */
[----:B------:R1:W5:Y:S03]  /*8530*/  LDG.E.128 R8, desc[UR6][R40.64] ;  /* 0x0000000628087981 */ /* 0x000366000c1e1d00 */
[----:B------:R-:W-:Y:S07]  /*8540*/  LEA.HI.X R47, R99, R83, R100, 0x1, P0 ;  /* 0x00000053632f7211 */ /* 0x000fee00000f0c64 */
        /* <DEDUP_REMOVED lines=92> */
.L_x_3610:
[----:B------:R-:W-:Y:S05]  /*8b10*/  BSYNC B0 ;  /* 0x0000000000007941 */ /* 0x000fea0003800000 */
.L_x_3609:
[----:B-----5:R4:W-:Y:S02]  /*8b20*/  STG.E.128 desc[UR6][R46.64], R8 ;  /* 0x000000082e007986 */ /* 0x0209e4000c101d06 */
.L_x_3604:
[----:B------:R-:W-:Y:S05]  /*8b30*/  BSYNC B1 ;  /* 0x0000000000017941 */ /* 0x000fea0003800000 */
.L_x_3603:
[C---:B------:R-:W-:Y:S01]  /*8b40*/  ISETP.GE.AND P0, PT, R59.reuse, R132, PT ;  /* 0x000000843b00720c */ /* 0x040fe20003f06270 */
[----:B------:R-:W-:Y:S03]  /*8b50*/  BSSY B1, `(.L_x_3611) ;  /* 0x0000138000017945 */ /* 0x000fe60003800000 */
[----:B------:R-:W-:Y:S11]  /*8b60*/  ISETP.GE.AND P0, PT, R59, R130, !P0 ;  /* 0x000000823b00720c */ /* 0x000ff60004706270 */
[----:B------:R-:W-:Y:S02]  /*8b70*/  @!UPT UIADD3 URZ, URZ, URZ, URZ ;  /* 0x0000003f3f3ff290 */ /* 0x000fe4000fffe03f */
[----:B------:R-:W-:Y:S05]  /*8b80*/  @!P0 BRA `(.L_x_3612) ;  /* 0x0000001000d08947 */ /* 0x000fea0003800000 */
[----:B----4-:R-:W4:Y:S01]  /*8b90*/  LDC.64 R4, c[0x0][0x338] ;  /* 0x0000ce00ff047b82 */ /* 0x010f220000000a00 */
[----:B-123--:R-:W-:Y:S01]  /*8ba0*/  MOV R117, R113 ;  /* 0x0000007100757202 */ /* 0x00efe20000000f00 */
[----:B------:R-:W-:Y:S01]  /*8bb0*/  BSSY B0, `(.L_x_3613) ;  /* 0x0000066000007945 */ /* 0x000fe20003800000 */
[----:B------:R-:W-:Y:S02]  /*8bc0*/  ISETP.GE.AND P0, PT, R18, UR4, PT ;  /* 0x0000000412007c0c */ /* 0x000fe4000bf06270 */
[----:B------:R-:W-:Y:S03]  /*8bd0*/  MOV R85, R83 ;  /* 0x0000005300557202 */ /* 0x000fe60000000f00 */
[----:B------:R-:W1:Y:S01]  /*8be0*/  LDC.64 R2, c[0x0][0x248] ;  /* 0x00009200ff027b82 */ /* 0x000e620000000a00 */
[----:B----4-:R-:W-:Y:S04]  /*8bf0*/  IMAD.WIDE.U32 R6, R4, 0x60, R116 ;  /* 0x0000006004067825 */ /* 0x010fe800078e0074 */
[----:B------:R-:W-:Y:S02]  /*8c00*/  IMAD R5, R5, 0x60, RZ ;  /* 0x0000006005057824 */ /* 0x000fe400078e02ff */
[----:B-1----:R-:W-:Y:S03]  /*8c10*/  IMAD.WIDE.U32 R46, R2, 0x60, R84 ;  /* 0x00000060022e7825 */ /* 0x002fe600078e0054 */
[----:B------:R-:W-:Y:S01]  /*8c20*/  IADD3 R7, R7, R5, RZ ;  /* 0x0000000507077210 */ /* 0x000fe20007ffe0ff */
[----:B------:R-:W-:Y:S04]  /*8c30*/  IMAD R34, R3, 0x60, RZ ;  /* 0x0000006003227824 */ /* 0x000fe800078e02ff */
[----:B------:R1:W5:Y:S01]  /*8c40*/  LDG.E.128 R8, desc[UR6][R6.64] ;  /* 0x0000000606087981 */ /* 0x000362000c1e1d00 */
        /* <DEDUP_REMOVED lines=16> */
[C---:B------:R-:W-:Y:S04]  /*8d50*/  LEA R36, P0, R0.reuse, R118, 0x1 ;  /* 0x0000007600247211 */ /* 0x040fe800078008ff */
[----:B------:R-:W-:Y:S02]  /*8d60*/  LEA.HI.X R37, R0, R119, R4, 0x1, P0 ;  /* 0x0000007700257211 */ /* 0x000fe400000f0c04 */
[----:B-1----:R1:W2:Y:S01]  /*8d70*/  LDG.E.128 R4, desc[UR6][R2.64] ;  /* 0x0000000602047981 */ /* 0x0022a2000c1e1d00 */
[----:B------:R-:W-:Y:S02]  /*8d80*/  MOV R0, RZ ;  /* 0x000000ff00007202 */ /* 0x000fe40000000f00 */
[----:B------:R-:W-:Y:S04]  /*8d90*/  @P1 IADD3 R0, RZ, -UR18, RZ ;  /* 0x80000012ff001c10 */ /* 0x000fe8000fffe0ff */
[----:B------:R-:W-:Y:S01]  /*8da0*/  IADD3 R23, P0, R73, R0, RZ ;  /* 0x0000000049177210 */ /* 0x000fe20007f1e0ff */
[----:B------:R-:W1:Y:S03]  /*8db0*/  LDG.E.128 R36, desc[UR6][R36.64] ;  /* 0x0000000624247981 */ /* 0x000e66000c1e1d00 */
[----:B------:R-:W-:Y:S02]  /*8dc0*/  LEA.HI.X.SX32 R0, R0, R72, 0x1, P0 ;  /* 0x0000004800007211 */ /* 0x000fe400000f0eff */
[C---:B------:R-:W-:Y:S04]  /*8dd0*/  LEA R24, P0, R23.reuse, R120, 0x1 ;  /* 0x0000007817187211 */ /* 0x040fe800078008ff */
[----:B------:R-:W-:Y:S05]  /*8de0*/  LEA.HI.X R25, R23, R121, R0, 0x1, P0 ;  /* 0x0000007917197211 */ /* 0x000fea00000f0c00 */
[----:B------:R3:W4:Y:S01]  /*8df0*/  LDG.E.128 R28, desc[UR6][R24.64] ;  /* 0x00000006181c7981 */ /* 0x000722000c1e1d00 */
[--C-:B-1----:R-:W-:Y:S01]  /*8e00*/  HADD2.F32 R3, -RZ, R37.reuse.H0_H0 ;  /* 0x20000025ff037230 */ /* 0x102fe20000004100 */
[----:B--2---:R-:W-:Y:S01]  /*8e10*/  MOV R12, R4 ;  /* 0x00000004000c7202 */ /* 0x004fe20000000f00 */
[----:B------:R-:W-:Y:S01]  /*8e20*/  HADD2.F32 R4, -RZ, R37.H1_H1 ;  /* 0x30000025ff047230 */ /* 0x000fe20000004100 */
[----:B------:R-:W-:Y:S01]  /*8e30*/  MOV R11, R5 ;  /* 0x00000005000b7202 */ /* 0x000fe20000000f00 */
[----:B------:R-:W-:Y:S01]  /*8e40*/  HADD2.F32 R8, -RZ, R39.H1_H1 ;  /* 0x30000027ff087230 */ /* 0x000fe20000004100 */
[----:B------:R-:W-:Y:S01]  /*8e50*/  MOV R10, R6 ;  /* 0x00000006000a7202 */ /* 0x000fe20000000f00 */
[--C-:B---3--:R-:W-:Y:S02]  /*8e60*/  HADD2.F32 R25, -RZ, R12.reuse.H0_H0 ;  /* 0x2000000cff197230 */ /* 0x108fe40000004100 */
        /* <DEDUP_REMOVED lines=58> */
.L_x_3614:
[----:B------:R-:W-:Y:S05]  /*9210*/  BSYNC B0 ;  /* 0x0000000000007941 */ /* 0x000fea0003800000 */
.L_x_3613:
[C---:B------:R-:W-:Y:S01]  /*9220*/  LEA R2, P4, R102.reuse, R116, 0x1 ;  /* 0x0000007466027211 */ /* 0x040fe200078808ff */
[----:B------:R-:W-:Y:S01]  /*9230*/  IMAD.IADD R47, R47, 0x1, R34 ;  /* 0x000000012f2f7824 */ /* 0x000fe200078e0222 */
[----:B------:R-:W-:Y:S01]  /*9240*/  ISETP.GE.AND P2, PT, R15, UR4, PT ;  /* 0x000000040f007c0c */ /* 0x000fe2000bf46270 */
[----:B------:R-:W-:Y:S01]  /*9250*/  BSSY B0, `(.L_x_3615) ;  /* 0x0000063000007945 */ /* 0x000fe20003800000 */
[----:B------:R-:W-:Y:S02]  /*9260*/  LEA.HI.X R3, R102, R113, R101, 0x1, P4 ;  /* 0x0000007166037211 */ /* 0x000fe400020f0c65 */
[----:B-----5:R2:W-:Y:S01]  /*9270*/  STG.E.128 desc[UR6][R46.64], R8 ;  /* 0x000000082e007986 */ /* 0x0205e2000c101d06 */
[C---:B------:R-:W-:Y:S02]  /*9280*/  LEA R42, P1, R103.reuse, R84, 0x1 ;  /* 0x00000054672a7211 */ /* 0x040fe400078208ff */
[C---:B------:R-:W-:Y:S02]  /*9290*/  LEA R40, P0, R106.reuse, R116, 0x1 ;  /* 0x000000746a287211 */ /* 0x040fe400078008ff */
[----:B------:R2:W5:Y:S01]  /*92a0*/  LDG.E.128 R24, desc[UR6][R2.64] ;  /* 0x0000000602187981 */ /* 0x000562000c1e1d00 */
[----:B------:R-:W-:Y:S02]  /*92b0*/  LEA.HI.X R43, R103, R83, R104, 0x1, P1 ;  /* 0x00000053672b7211 */ /* 0x000fe400008f0c68 */
[----:B------:R-:W-:Y:S01]  /*92c0*/  LEA.HI.X R41, R106, R113, R105, 0x1, P0 ;  /* 0x000000716a297211 */ /* 0x000fe200000f0c69 */
[----:B------:R-:W-:Y:S07]  /*92d0*/  @P2 BRA `(.L_x_3616) ;  /* 0x0000000400682947 */ /* 0x000fee0003800000 */
        /* <DEDUP_REMOVED lines=11> */
[----:B--2---:R-:W-:Y:S02]  /*9390*/  LEA R2, P0, R5, R2, 0x1 ;  /* 0x0000000205027211 */ /* 0x004fe400078008ff */
        /* <DEDUP_REMOVED lines=12> */
[----:B------:R-:W-:Y:S06]  /*9460*/  LEA.HI.X R29, R9, R121, R0, 0x1, P0 ;  /* 0x00000079091d7211 */ /* 0x000fec00000f0c00 */
[----:B------:R-:W3:Y:S01]  /*9470*/  LDG.E.128 R28, desc[UR6][R28.64] ;  /* 0x000000061c1c7981 */ /* 0x000ee2000c1e1d00 */
        /* <DEDUP_REMOVED lines=64> */
.L_x_3616:
[----:B------:R-:W-:Y:S05]  /*9880*/  BSYNC B0 ;  /* 0x0000000000007941 */ /* 0x000fea0003800000 */
.L_x_3615:
[----:B-----5:R3:W-:Y:S01]  /*9890*/  STG.E.128 desc[UR6][R42.64], R24 ;  /* 0x000000182a007986 */ /* 0x0207e2000c101d06 */
[----:B------:R-:W-:Y:S01]  /*98a0*/  ISETP.GE.AND P1, PT, R14, UR4, PT ;  /* 0x000000040e007c0c */ /* 0x000fe2000bf26270 */
[----:B------:R-:W-:Y:S01]  /*98b0*/  BSSY B0, `(.L_x_3617) ;  /* 0x0000060000007945 */ /* 0x000fe20003800000 */
[C---:B--2---:R-:W-:Y:S01]  /*98c0*/  LEA R46, P0, R107.reuse, R84, 0x1 ;  /* 0x000000546b2e7211 */ /* 0x044fe200078008ff */
        /* <DEDUP_REMOVED lines=26> */
[C---:B---3--:R-:W-:Y:S04]  /*9a70*/  LEA R24, P0, R23.reuse, R120, 0x1 ;  /* 0x0000007817187211 */ /* 0x048fe800078008ff */
        /* <DEDUP_REMOVED lines=67> */
.L_x_3618:
[----:B------:R-:W-:Y:S05]  /*9eb0*/  BSYNC B0 ;  /* 0x0000000000007941 */ /* 0x000fea0003800000 */
.L_x_3617:
[----:B-----5:R2:W-:Y:S02]  /*9ec0*/  STG.E.128 desc[UR6][R46.64], R8 ;  /* 0x000000082e007986 */ /* 0x0205e4000c101d06 */
.L_x_3612:
[----:B------:R-:W-:Y:S05]  /*9ed0*/  BSYNC B1 ;  /* 0x0000000000017941 */ /* 0x000fea0003800000 */
.L_x_3611:
[----:B-1----:R-:W1:Y:S01]  /*9ee0*/  LDC R3, c[0x0][0x2e0] ;  /* 0x0000b800ff037b82 */ /* 0x002e620000000800 */
[----:B------:R-:W-:Y:S01]  /*9ef0*/  UMOV UR4, UR5 ;  /* 0x0000000500047c82 */ /* 0x000fe20008000000 */
[----:B-1----:R-:W-:Y:S05]  /*9f00*/  IMAD.U32 R3, R3, -0x20, RZ ;  /* 0xffffffe003037824 */ /* 0x002fea00078e00ff */
[C---:B------:R-:W-:Y:S02]  /*9f10*/  LEA R120, P1, R3.reuse, R120, 0x1 ;  /* 0x0000007803787211 */ /* 0x040fe400078208ff */
[C---:B------:R-:W-:Y:S02]  /*9f20*/  LEA R118, P0, R3.reuse, R118, 0x1 ;  /* 0x0000007603767211 */ /* 0x040fe400078008ff */
[C---:B------:R-:W-:Y:S02]  /*9f30*/  LEA.HI.X.SX32 R121, R3.reuse, R121, 0x1, P1 ;  /* 0x0000007903797211 */ /* 0x040fe400008f0eff */
[----:B------:R-:W-:Y:S01]  /*9f40*/  LEA.HI.X.SX32 R119, R3, R119, 0x1, P0 ;  /* 0x0000007703777211 */ /* 0x000fe200000f0eff */
[----:B------:R-:W-:Y:S08]  /*9f50*/  BRA `(.L_x_3586) ;  /* 0x0000000000c87947 */ /* 0x000ff00003800000 */
.L_x_3576:
[----:B------:R-:W-:Y:S01]  /*9f60*/  @P6 IMAD.MOV.U32 R117, RZ, RZ, R113 ;  /* 0x000000ffff756224 */ /* 0x000fe200078e0071 */
[C---:B------:R-:W-:Y:S01]  /*9f70*/  @P5 LEA R2, P0, R89.reuse, R116, 0x1 ;  /* 0x0000007459025211 */ /* 0x040fe200078008ff */
[----:B------:R-:W-:Y:S01]  /*9f80*/  @P6 IMAD.MOV.U32 R85, RZ, RZ, R83 ;  /* 0x000000ffff556224 */ /* 0x000fe200078e0053 */
[----:B------:R-:W-:Y:S02]  /*9f90*/  UMOV UR4, URZ ;  /* 0x0000003f00047c82 */ /* 0x000fe40008000000 */
[----:B----4-:R-:W2:Y:S01]  /*9fa0*/  @P6 LDG.E.128 R4, desc[UR6][R116.64] ;  /* 0x0000000674046981 */ /* 0x010ea2000c1e1d00 */
[----:B------:R-:W-:Y:S02]  /*9fb0*/  @P5 LEA.HI.X R3, R89, R113, R88, 0x1, P0 ;  /* 0x0000007159035211 */ /* 0x000fe400000f0c58 */
[C---:B------:R-:W-:Y:S04]  /*9fc0*/  @P5 LEA R34, P0, R54.reuse, R84, 0x1 ;  /* 0x0000005436225211 */ /* 0x040fe800078008ff */
[----:B------:R-:W-:Y:S02]  /*9fd0*/  @P5 LEA.HI.X R35, R54, R83, R53, 0x1, P0 ;  /* 0x0000005336235211 */ /* 0x000fe400000f0c35 */
[C---:B------:R-:W-:Y:S04]  /*9fe0*/  ISETP.GE.AND P0, PT, R60.reuse, R132, PT ;  /* 0x000000843c00720c */ /* 0x040fe80003f06270 */
[----:B------:R-:W-:Y:S11]  /*9ff0*/  ISETP.GE.AND P0, PT, R60, R130, !P0 ;  /* 0x000000823c00720c */ /* 0x000ff60004706270 */
[----:B------:R-:W-:Y:S02]  /*a000*/  @!UPT UIADD3 URZ, URZ, URZ, URZ ;  /* 0x0000003f3f3ff290 */ /* 0x000fe4000fffe03f */
[C---:B------:R-:W-:Y:S04]  /*a010*/  @P0 LEA R32, P1, R91.reuse, R116, 0x1 ;  /* 0x000000745b200211 */ /* 0x040fe800078208ff */
[----:B------:R-:W-:Y:S02]  /*a020*/  @P0 LEA.HI.X R33, R91, R113, R90, 0x1, P1 ;  /* 0x000000715b210211 */ /* 0x000fe400008f0c5a */
[C---:B------:R-:W-:Y:S04]  /*a030*/  @P0 LEA R22, P1, R144.reuse, R84, 0x1 ;  /* 0x0000005490160211 */ /* 0x040fe800078208ff */
[----:B------:R-:W-:Y:S02]  /*a040*/  @P0 LEA.HI.X R23, R144, R83, R92, 0x1, P1 ;  /* 0x0000005390170211 */ /* 0x000fe400008f0c5c */
[C---:B------:R-:W-:Y:S04]  /*a050*/  ISETP.GE.AND P1, PT, R59.reuse, R132, PT ;  /* 0x000000843b00720c */ /* 0x040fe80003f26270 */
[----:B------:R-:W-:Y:S01]  /*a060*/  ISETP.GE.AND P1, PT, R59, R130, !P1 ;  /* 0x000000823b00720c */ /* 0x000fe20004f26270 */
[----:B--2---:R-:W-:Y:S04]  /*a070*/  @P6 STG.E.128 desc[UR6][R84.64], R4 ;  /* 0x0000000454006986 */ /* 0x004fe8000c101d06 */
[----:B------:R-:W2:Y:S04]  /*a080*/  @P6 LDG.E.128 R28, desc[UR6][R116.64+0x80] ;  /* 0x00008006741c6981 */ /* 0x000ea8000c1e1d00 */
[----:B--2---:R-:W-:Y:S04]  /*a090*/  @P6 STG.E.128 desc[UR6][R84.64+0x80], R28 ;  /* 0x0000801c54006986 */ /* 0x004fe8000c101d06 */
[----:B------:R1:W2:Y:S02]  /*a0a0*/  @P6 LDG.E.128 R24, desc[UR6][R116.64+0x100] ;  /* 0x0001000674186981 */ /* 0x0002a4000c1e1d00 */
[----:B-1----:R-:W-:Y:S02]  /*a0b0*/  @P1 IMAD.MOV.U32 R117, RZ, RZ, R113 ;  /* 0x000000ffff751224 */ /* 0x002fe400078e0071 */
[----:B--2---:R1:W-:Y:S04]  /*a0c0*/  @P6 STG.E.128 desc[UR6][R84.64+0x100], R24 ;  /* 0x0001001854006986 */ /* 0x0043e8000c101d06 */
[----:B------:R-:W2:Y:S01]  /*a0d0*/  @P5 LDG.E.128 R8, desc[UR6][R2.64] ;  /* 0x0000000602085981 */ /* 0x000ea2000c1e1d00 */
[----:B-1----:R-:W-:Y:S03]  /*a0e0*/  @P1 IMAD.MOV.U32 R85, RZ, RZ, R83 ;  /* 0x000000ffff551224 */ /* 0x002fe600078e0053 */
[----:B--2---:R-:W-:Y:S04]  /*a0f0*/  @P5 STG.E.128 desc[UR6][R34.64], R8 ;  /* 0x0000000822005986 */ /* 0x004fe8000c101d06 */
[----:B------:R-:W2:Y:S04]  /*a100*/  @P5 LDG.E.128 R4, desc[UR6][R2.64+0x80] ;  /* 0x0000800602045981 */ /* 0x000ea8000c1e1d00 */
[----:B--2---:R-:W-:Y:S04]  /*a110*/  @P5 STG.E.128 desc[UR6][R34.64+0x80], R4 ;  /* 0x0000800422005986 */ /* 0x004fe8000c101d06 */
[----:B------:R1:W2:Y:S02]  /*a120*/  @P5 LDG.E.128 R28, desc[UR6][R2.64+0x100] ;  /* 0x00010006021c5981 */ /* 0x0002a4000c1e1d00 */
[----:B-1----:R-:W1:Y:S02]  /*a130*/  @P1 LDC.64 R2, c[0x0][0x338] ;  /* 0x0000ce00ff021b82 */ /* 0x002e640000000a00 */
[----:B-1----:R-:W-:Y:S01]  /*a140*/  @P1 IMAD R3, R3, 0x60, RZ ;  /* 0x0000006003031824 */ /* 0x002fe200078e02ff */
[----:B--2---:R1:W-:Y:S04]  /*a150*/  @P5 STG.E.128 desc[UR6][R34.64+0x100], R28 ;  /* 0x0001001c22005986 */ /* 0x0043e8000c101d06 */
[----:B------:R-:W2:Y:S01]  /*a160*/  @P0 LDG.E.128 R24, desc[UR6][R32.64] ;  /* 0x0000000620180981 */ /* 0x000ea2000c1e1d00 */
[----:B-1----:R-:W-:Y:S04]  /*a170*/  @P1 IMAD.WIDE.U32 R28, R2, 0x60, R116 ;  /* 0x00000060021c1825 */ /* 0x002fe800078e0074 */
[----:B------:R-:W-:Y:S02]  /*a180*/  @P1 IMAD.IADD R29, R29, 0x1, R3 ;  /* 0x000000011d1d1824 */ /* 0x000fe400078e0203 */
[----:B------:R-:W1:Y:S02]  /*a190*/  @P1 LDC.64 R2, c[0x0][0x248] ;  /* 0x00009200ff021b82 */ /* 0x000e640000000a00 */
[----:B-1----:R-:W-:Y:S04]  /*a1a0*/  @P1 IMAD.WIDE.U32 R30, R2, 0x60, R84 ;  /* 0x00000060021e1825 */ /* 0x002fe800078e0054 */
[----:B------:R-:W-:Y:S04]  /*a1b0*/  @P1 IMAD R3, R3, 0x60, RZ ;  /* 0x0000006003031824 */ /* 0x000fe800078e02ff */
[----:B------:R-:W-:Y:S01]  /*a1c0*/  @P1 IMAD.IADD R31, R31, 0x1, R3 ;  /* 0x000000011f1f1824 */ /* 0x000fe200078e0203 */
[----:B--2---:R-:W-:Y:S04]  /*a1d0*/  @P0 STG.E.128 desc[UR6][R22.64], R24 ;  /* 0x0000001816000986 */ /* 0x004fe8000c101d06 */
[----:B------:R-:W2:Y:S04]  /*a1e0*/  @P0 LDG.E.128 R8, desc[UR6][R32.64+0x80] ;  /* 0x0000800620080981 */ /* 0x000ea8000c1e1d00 */
[----:B--2---:R1:W-:Y:S04]  /*a1f0*/  @P0 STG.E.128 desc[UR6][R22.64+0x80], R8 ;  /* 0x0000800816000986 */ /* 0x0043e8000c101d06 */
[----:B------:R-:W2:Y:S04]  /*a200*/  @P0 LDG.E.128 R4, desc[UR6][R32.64+0x100] ;  /* 0x0001000620040981 */ /* 0x000ea8000c1e1d00 */
[----:B--2---:R2:W-:Y:S04]  /*a210*/  @P0 STG.E.128 desc[UR6][R22.64+0x100], R4 ;  /* 0x0001000416000986 */ /* 0x0045e8000c101d06 */
[----:B-1----:R-:W3:Y:S04]  /*a220*/  @P1 LDG.E.128 R8, desc[UR6][R28.64] ;  /* 0x000000061c081981 */ /* 0x002ee8000c1e1d00 */
[----:B---3--:R1:W-:Y:S04]  /*a230*/  @P1 STG.E.128 desc[UR6][R30.64], R8 ;  /* 0x000000081e001986 */ /* 0x0083e8000c101d06 */
[----:B------:R-:W3:Y:S04]  /*a240*/  @P1 LDG.E.128 R24, desc[UR6][R28.64+0x80] ;  /* 0x000080061c181981 */ /* 0x000ee8000c1e1d00 */
[----:B---3--:R1:W-:Y:S04]  /*a250*/  @P1 STG.E.128 desc[UR6][R30.64+0x80], R24 ;  /* 0x000080181e001986 */ /* 0x0083e8000c101d06 */
[----:B--2---:R-:W2:Y:S04]  /*a260*/  @P1 LDG.E.128 R4, desc[UR6][R28.64+0x100] ;  /* 0x000100061c041981 */ /* 0x004ea8000c1e1d00 */
[----:B--2---:R1:W-:Y:S02]  /*a270*/  @P1 STG.E.128 desc[UR6][R30.64+0x100], R4 ;  /* 0x000100041e001986 */ /* 0x0043e4000c101d06 */
.L_x_3586:
[----:B------:R-:W5:Y:S01]  /*a280*/  LDC R0, c[0x0][0x338] ;  /* 0x0000ce00ff007b82 */ /* 0x000f620000000800 */
[----:B--23--:R-:W-:Y:S02]  /*a290*/  IMAD.MOV.U32 R117, RZ, RZ, R113 ;  /* 0x000000ffff757224 */ /* 0x00cfe400078e0071 */
[----:B-----5:R-:W-:Y:S05]  /*a2a0*/  IMAD.U32 R3, R0, -0x40, RZ ;  /* 0xffffffc000037824 */ /* 0x020fea00078e00ff */
[C---:B------:R-:W-:Y:S04]  /*a2b0*/  LEA R116, P0, R3.reuse, R116, 0x1 ;  /* 0x0000007403747211 */ /* 0x040fe800078008ff */
[----:B------:R-:W-:Y:S01]  /*a2c0*/  LEA.HI.X.SX32 R113, R3, R117, 0x1, P0 ;  /* 0x0000007503717211 */ /* 0x000fe200000f0eff */
[----:B------:R-:W-:Y:S08]  /*a2d0*/  @!P3 BRA `(.L_x_3619) ;  /* 0x000000040034b947 */ /* 0x000ff00003800000 */
[----:B------:R-:W-:Y:S04]  /*a2e0*/  IADD3 R3, R13, -0x1, RZ ;  /* 0xffffffff0d037810 */ /* 0x000fe80007ffe0ff */
[----:B------:R-:W-:Y:S11]  /*a2f0*/  ISETP.GT.AND P0, PT, R3, R82, PT ;  /* 0x000000520300720c */ /* 0x000ff60003f04270 */
[----:B------:R-:W-:Y:S02]  /*a300*/  @!UPT UIADD3 URZ, URZ, URZ, URZ ;  /* 0x0000003f3f3ff290 */ /* 0x000fe4000fffe03f */
[----:B------:R-:W-:Y:S05]  /*a310*/  @!P0 BRA `(.L_x_3620) ;  /* 0x0000000400488947 */ /* 0x000fea0003800000 */
[----:B-1--4-:R-:W-:Y:S01]  /*a320*/  IMAD.MOV.U32 R8, RZ, RZ, RZ ;  /* 0x000000ffff087224 */ /* 0x012fe200078e00ff */
[----:B------:R-:W1:Y:S01]  /*a330*/  LDC R2, c[0x0][0x380] ;  /* 0x0000e000ff027b82 */ /* 0x000e620000000800 */
[----:B------:R-:W-:Y:S02]  /*a340*/  IADD3 R17, R17, -0x80, RZ ;  /* 0xffffff8011117810 */ /* 0x000fe40007ffe0ff */
[----:B------:R-:W-:Y:S02]  /*a350*/  IABS R7, R16 ;  /* 0x0000001000077213 */ /* 0x000fe40000000000 */
[----:B------:R-:W-:Y:S02]  /*a360*/  IABS R5, R17 ;  /* 0x0000001100057213 */ /* 0x000fe40000000000 */
[----:B-1----:R-:W-:Y:S04]  /*a370*/  IABS R3, R2 ;  /* 0x0000000200037213 */ /* 0x002fe80000000000 */
[----:B------:R-:W1:Y:S10]  /*a380*/  I2F.RP R6, R3 ;  /* 0x0000000300067306 */ /* 0x000e740000209400 */
[----:B-1----:R-:W1:Y:S02]  /*a390*/  MUFU.RCP R0, R6 ;  /* 0x0000000600007308 */ /* 0x002e640000001000 */
[----:B-1----:R-:W-:Y:S08]  /*a3a0*/  VIADD R4, R0, 0xffffffe ;  /* 0x0ffffffe00047836 */ /* 0x002ff00000000000 */
[----:B------:R-:W1:Y:S02]  /*a3b0*/  F2I.FTZ.U32.TRUNC.NTZ R9, R4 ;  /* 0x0000000400097305 */ /* 0x000e64000021f000 */
[--C-:B-1----:R-:W-:Y:S04]  /*a3c0*/  IMAD.MOV R0, RZ, RZ, -R9.reuse ;  /* 0x000000ffff007224 */ /* 0x102fe800078e0a09 */
[----:B------:R-:W-:Y:S04]  /*a3d0*/  IMAD R0, R0, R3, RZ ;  /* 0x0000000300007224 */ /* 0x000fe800078e02ff */
[----:B------:R-:W-:Y:S06]  /*a3e0*/  IMAD.HI.U32 R0, R9, R0, R8 ;  /* 0x0000000009007227 */ /* 0x000fec00078e0008 */
[C---:B------:R-:W-:Y:S04]  /*a3f0*/  IMAD.HI.U32 R4, R0.reuse, R5, RZ ;  /* 0x0000000500047227 */ /* 0x040fe800078e00ff */
[----:B------:R-:W-:Y:S04]  /*a400*/  IMAD.HI.U32 R0, R0, R7, RZ ;  /* 0x0000000700007227 */ /* 0x000fe800078e00ff */
[----:B------:R-:W-:Y:S01]  /*a410*/  IMAD.MOV R6, RZ, RZ, -R4 ;  /* 0x000000ffff067224 */ /* 0x000fe200078e0a04 */
[----:B------:R-:W-:Y:S03]  /*a420*/  IADD3 R8, -R0, RZ, RZ ;  /* 0x000000ff00087210 */ /* 0x000fe60007ffe1ff */
[C---:B------:R-:W-:Y:S02]  /*a430*/  IMAD R5, R3.reuse, R6, R5 ;  /* 0x0000000603057224 */ /* 0x040fe400078e0205 */
[C---:B------:R-:W-:Y:S03]  /*a440*/  IMAD R7, R3.reuse, R8, R7 ;  /* 0x0000000803077224 */ /* 0x040fe600078e0207 */
[C---:B------:R-:W-:Y:S02]  /*a450*/  ISETP.GT.U32.AND P0, PT, R3.reuse, R5, PT ;  /* 0x000000050300720c */ /* 0x040fe40003f04070 */
[----:B------:R-:W-:Y:S11]  /*a460*/  ISETP.GT.U32.AND P4, PT, R3, R7, PT ;  /* 0x000000070300720c */ /* 0x000ff60003f84070 */
[----:B------:R-:W-:Y:S01]  /*a470*/  @!P0 IADD3 R4, R4, 0x1, RZ ;  /* 0x0000000104048810 */ /* 0x000fe20007ffe0ff */
[--C-:B------:R-:W-:Y:S01]  /*a480*/  @!P0 IMAD.IADD R5, R5, 0x1, -R3.reuse ;  /* 0x0000000105058824 */ /* 0x100fe200078e0a03 */
[----:B------:R-:W-:Y:S01]  /*a490*/  ISETP.NE.AND P0, PT, R2, RZ, PT ;  /* 0x000000ff0200720c */ /* 0x000fe20003f05270 */
[----:B------:R-:W-:Y:S02]  /*a4a0*/  @!P4 IMAD.IADD R7, R7, 0x1, -R3 ;  /* 0x000000010707c824 */ /* 0x000fe400078e0a03 */
[----:B------:R-:W-:Y:S01]  /*a4b0*/  @!P4 VIADD R0, R0, 0x1 ;  /* 0x000000010000c836 */ /* 0x000fe20000000000 */
[-C--:B------:R-:W-:Y:S02]  /*a4c0*/  ISETP.GE.U32.AND P5, PT, R5, R3.reuse, PT ;  /* 0x000000030500720c */ /* 0x080fe40003fa6070 */
[----:B------:R-:W-:Y:S02]  /*a4d0*/  ISETP.GE.U32.AND P6, PT, R7, R3, PT ;  /* 0x000000030700720c */ /* 0x000fe40003fc6070 */
[-C--:B------:R-:W-:Y:S02]  /*a4e0*/  LOP3.LUT R3, R17, R2.reuse, RZ, 0x3c, !PT ;  /* 0x0000000211037212 */ /* 0x080fe400078e3cff */
[-C--:B------:R-:W-:Y:S02]  /*a4f0*/  LOP3.LUT R5, R16, R2.reuse, RZ, 0x3c, !PT ;  /* 0x0000000210057212 */ /* 0x080fe400078e3cff */
[----:B------:R-:W-:Y:S02]  /*a500*/  ISETP.GE.AND P1, PT, R3, RZ, PT ;  /* 0x000000ff0300720c */ /* 0x000fe40003f26270 */
[----:B------:R-:W-:Y:S02]  /*a510*/  ISETP.GE.AND P2, PT, R5, RZ, PT ;  /* 0x000000ff0500720c */ /* 0x000fe40003f46270 */
[----:B------:R-:W-:Y:S01]  /*a520*/  LOP3.LUT R3, RZ, R2, RZ, 0x33, !PT ;  /* 0x00000002ff037212 */ /* 0x000fe200078e33ff */
[----:B------:R-:W-:Y:S02]  /*a530*/  @P5 VIADD R4, R4, 0x1 ;  /* 0x0000000104045836 */ /* 0x000fe40000000000 */
[----:B------:R-:W-:Y:S06]  /*a540*/  @P6 IADD3 R0, R0, 0x1, RZ ;  /* 0x0000000100006810 */ /* 0x000fec0007ffe0ff */
[----:B------:R-:W-:Y:S02]  /*a550*/  @!P1 IMAD.MOV R4, RZ, RZ, -R4 ;  /* 0x000000ffff049224 */ /* 0x000fe400078e0a04 */
[----:B------:R-:W-:Y:S03]  /*a560*/  @!P2 IADD3 R0, -R0, RZ, RZ ;  /* 0x000000ff0000a210 */ /* 0x000fe60007ffe1ff */
[C---:B------:R-:W-:Y:S02]  /*a570*/  SEL R4, R3.reuse, R4, !P0 ;  /* 0x0000000403047207 */ /* 0x040fe40004000000 */
[----:B------:R-:W-:Y:S01]  /*a580*/  SEL R3, R3, R0, !P0 ;  /* 0x0000000003037207 */ /* 0x000fe20004000000 */
[----:B------:R-:W-:Y:S01]  /*a590*/  IMAD.IADD R0, R17, 0x1, -R16 ;  /* 0x0000000111007824 */ /* 0x000fe200078e0a10 */
[CC--:B------:R-:W-:Y:S02]  /*a5a0*/  LEA R24, P1, R4.reuse, R208.reuse, 0x2 ;  /* 0x000000d004187211 */ /* 0x0c0fe400078210ff */
[C---:B------:R-:W-:Y:S02]  /*a5b0*/  LEA R22, P0, R3.reuse, R208, 0x2 ;  /* 0x000000d003167211 */ /* 0x040fe400078010ff */
[-C--:B------:R-:W-:Y:S02]  /*a5c0*/  LEA.HI.X.SX32 R25, R4, R209.reuse, 0x2, P1 ;  /* 0x000000d104197211 */ /* 0x080fe400008f16ff */
[C---:B------:R-:W-:Y:S02]  /*a5d0*/  LEA.HI.X.SX32 R23, R3.reuse, R209, 0x2, P0 ;  /* 0x000000d103177211 */ /* 0x040fe400000f16ff */
[----:B------:R-:W-:Y:S01]  /*a5e0*/  IADD3 R3, R3, -R4, RZ ;  /* 0x8000000403037210 */ /* 0x000fe20007ffe0ff */
[----:B------:R-:W2:Y:S04]  /*a5f0*/  LDG.E R5, desc[UR6][R24.64] ;  /* 0x0000000618057981 */ /* 0x000ea8000c1e1900 */
[----:B------:R-:W-:Y:S01]  /*a600*/  IMAD R0, R3, R2, R0 ;  /* 0x0000000203007224 */ /* 0x000fe200078e0200 */
[----:B------:R-:W2:Y:S03]  /*a610*/  LDG.E R6, desc[UR6][R22.64] ;  /* 0x0000000616067981 */ /* 0x000ea6000c1e1900 */
[----:B------:R-:W-:Y:S04]  /*a620*/  IMAD.WIDE.U32 R10, R0, UR16, RZ ;  /* 0x00000010000a7c25 */ /* 0x000fe8000f8e00ff */
[----:B--2---:R-:W-:Y:S01]  /*a630*/  IMAD.IADD R8, R5, 0x1, -R6 ;  /* 0x0000000105087824 */ /* 0x004fe200078e0a06 */
[----:B------:R-:W-:Y:S03]  /*a640*/  SHF.R.S32.HI R5, RZ, 0x1f, R0 ;  /* 0x0000001fff057819 */ /* 0x000fe60000011400 */
[----:B------:R-:W-:Y:S01]  /*a650*/  IMAD.WIDE.U32 R16, R8, UR12, RZ ;  /* 0x0000000c08107c25 */ /* 0x000fe2000f8e00ff */
[----:B------:R-:W-:Y:S03]  /*a660*/  SHF.R.S32.HI R6, RZ, 0x1f, R8 ;  /* 0x0000001fff067819 */ /* 0x000fe60000011408 */
[C---:B------:R-:W-:Y:S02]  /*a670*/  IMAD R4, R5.reuse, UR16, RZ ;  /* 0x0000001005047c24 */ /* 0x040fe4000f8e02ff */
[----:B------:R-:W-:Y:S02]  /*a680*/  IMAD R3, R6, UR12, RZ ;  /* 0x0000000c06037c24 */ /* 0x000fe4000f8e02ff */
[----:B------:R-:W-:Y:S02]  /*a690*/  IMAD R4, R0, UR17, R4 ;  /* 0x0000001100047c24 */ /* 0x000fe4000f8e0204 */
[----:B------:R-:W-:Y:S02]  /*a6a0*/  IMAD R3, R8, UR13, R3 ;  /* 0x0000000d08037c24 */ /* 0x000fe4000f8e0203 */
[----:B------:R-:W-:Y:S01]  /*a6b0*/  IMAD R5, R5, UR10, RZ ;  /* 0x0000000a05057c24 */ /* 0x000fe2000f8e02ff */
[----:B------:R-:W-:Y:S01]  /*a6c0*/  IADD3 R11, R11, R4, RZ ;  /* 0x000000040b0b7210 */ /* 0x000fe20007ffe0ff */
[----:B------:R-:W-:Y:S02]  /*a6d0*/  IMAD.IADD R7, R17, 0x1, R3 ;  /* 0x0000000111077824 */ /* 0x000fe400078e0203 */
[----:B------:R-:W-:Y:S01]  /*a6e0*/  IMAD R3, R6, UR14, RZ ;  /* 0x0000000e06037c24 */ /* 0x000fe2000f8e02ff */
[----:B------:R-:W-:Y:S01]  /*a6f0*/  MOV R6, R16 ;  /* 0x0000001000067202 */ /* 0x000fe20000000f00 */
        /* <DEDUP_REMOVED lines=11> */
.L_x_3619:
[----:B------:R-:W2:Y:S01]  /*a7b0*/  LDC R2, c[0x0][0x250] ;  /* 0x00009400ff027b82 */ /* 0x000ea20000000800 */
[----:B------:R-:W-:Y:S07]  /*a7c0*/  IMAD.MOV.U32 R85, RZ, RZ, R83 ;  /* 0x000000ffff557224 */ /* 0x000fee00078e0053 */
[----:B------:R-:W1:Y:S02]  /*a7d0*/  LDC R0, c[0x0][0x248] ;  /* 0x00009200ff007b82 */ /* 0x000e640000000800 */
[----:B-1--4-:R-:W-:Y:S02]  /*a7e0*/  IMAD.U32 R5, R0, -0x40, RZ ;  /* 0xffffffc000057824 */ /* 0x012fe400078e00ff */
[----:B--2---:R-:W-:Y:S03]  /*a7f0*/  IMAD.U32 R3, R2, -0x40, RZ ;  /* 0xffffffc002037824 */ /* 0x004fe600078e00ff */
[----:B------:R-:W-:Y:S02]  /*a800*/  LEA R84, P0, R5, R84, 0x1 ;  /* 0x0000005405547211 */ /* 0x000fe400078008ff */
[----:B------:R-:W-:Y:S02]  /*a810*/  LEA R86, P1, R3, R86, 0x1 ;  /* 0x0000005603567211 */ /* 0x000fe400078208ff */
[----:B------:R-:W-:Y:S02]  /*a820*/  LEA.HI.X.SX32 R83, R5, R85, 0x1, P0 ;  /* 0x0000005505537211 */ /* 0x000fe400000f0eff */
[----:B------:R-:W-:Y:S09]  /*a830*/  LEA.HI.X.SX32 R87, R3, R87, 0x1, P1 ;  /* 0x0000005703577211 */ /* 0x000ff200008f0eff */
.L_x_3620:
[----:B------:R-:W-:Y:S04]  /*a840*/  IADD3 R13, R13, -0x1, RZ ;  /* 0xffffffff0d0d7810 */ /* 0x000fe80007ffe0ff */
[----:B------:R-:W-:Y:S11]  /*a850*/  ISETP.GT.AND P0, PT, R13, R82, PT ;  /* 0x000000520d00720c */ /* 0x000ff60003f04270 */
[----:B------:R-:W-:Y:S02]  /*a860*/  @!UPT UIADD3 URZ, URZ, URZ, URZ ;  /* 0x0000003f3f3ff290 */ /* 0x000fe4000fffe03f */
[----:B------:R-:W-:Y:S05]  /*a870*/  @P0 BRA `(.L_x_3621) ;  /* 0xffffff7c00900947 */ /* 0x000fea000383ffff */
.L_x_3575:
[----:B------:R-:W2:Y:S01]  /*a880*/  S2UR UR4, SR_CgaCtaId ;  /* 0x00000000000479c3 */ /* 0x000ea20000008800 */
[----:B------:R-:W-:Y:S01]  /*a890*/  ULDC UR5, c[0x0][0x2e0] ;  /* 0x0000b80000057ab9 */ /* 0x000fe20000000800 */
[----:B------:R-:W-:-:S06]  /*a8a0*/  UMOV UR10, 0x400 ;  /* 0x00000400000a7882 */ /* 0x000fcc0000000000 */
[----:B------:R-:W-:Y:S01]  /*a8b0*/  BAR.SYNC.DEFER_BLOCKING 0x0 ;  /* 0x0000000000007b1d */ /* 0x000fe20000010000 */
[----:B------:R-:W-:-:S07]  /*a8c0*/  ISETP.NE.AND P0, PT, RZ, UR5, PT ;  /* 0x00000005ff007c0c */ /* 0x000fce000bf05270 */
[----:B-1--4-:R-:W1:Y:S01]  /*a8d0*/  LDC.64 R4, c[0x0][0x240] ;  /* 0x00009000ff047b82 */ /* 0x012e620000000a00 */
[----:B------:R-:W-:Y:S01]  /*a8e0*/  BSSY B2, `(.L_x_3622) ;  /* 0x00006dd000027945 */ /* 0x000fe20003800000 */
[----:B--2---:R-:W-:-:S06]  /*a8f0*/  ULEA UR4, UR4, UR10, 0x18 ;  /* 0x0000000a04047291 */ /* 0x004fcc000f8ec03f */
[----:B------:R-:W-:Y:S02]  /*a900*/  LEA R211, R129, UR4, 0x1 ;  /* 0x0000000481d37c11 */ /* 0x000fe4000f8e08ff */
[C---:B-1----:R-:W-:Y:S01]  /*a910*/  SHF.L.U64.HI R21, R4.reuse, 0x4, R5 ;  /* 0x0000000404157819 */ /* 0x042fe20000010205 */
[----:B------:R-:W-:Y:S01]  /*a920*/  IMAD.SHL.U32 R23, R4, 0x10, RZ ;  /* 0x0000001004177824 */ /* 0x000fe200078e00ff */
[----:B------:R-:W-:Y:S06]  /*a930*/  @!P0 BRA `(.L_x_3623) ;  /* 0x0000006800b08947 */ /* 0x000fec0003800000 */
[----:B------:R-:W-:Y:S01]  /*a940*/  ISETP.NE.U32.AND P0, PT, RZ, UR8, PT ;  /* 0x00000008ff007c0c */ /* 0x000fe2000bf05070 */
[----:B------:R-:W-:-:S03]  /*a950*/  IMAD.MOV.U32 R0, RZ, RZ, RZ ;  /* 0x000000ffff007224 */ /* 0x000fc600078e00ff */
[----:B------:R-:W-:Y:S01]  /*a960*/  ISETP.NE.AND.EX P0, PT, RZ, UR9, PT, P0 ;  /* 0x00000009ff007c0c */ /* 0x000fe2000bf05300 */
[----:B------:R-:W-:Y:S01]  /*a970*/  ULDC.U8 UR10, c[0x0][0x3c3] ;  /* 0x0000f0c0000a7ab9 */ /* 0x000fe20000000000 */
[----:B------:R-:W-:Y:S01]  /*a980*/  IMAD.MOV.U32 R138, RZ, RZ, R136 ;  /* 0x000000ffff8a7224 */ /* 0x000fe200078e0088 */
[----:B------:R-:W-:Y:S01]  /*a990*/  IADD3 R23, P1, R23, R136, RZ ;  /* 0x0000008817177210 */ /* 0x000fe20007f3e0ff */
[----:B------:R-:W-:-:S09]  /*a9a0*/  ULDC.64 UR8, c[0x0][0x210] ;  /* 0x0000840000087ab9 */ /* 0x000fd20000000a00 */
[----:B------:R-:W2:Y:S01]  /*a9b0*/  @P0 LDG.E R0, desc[UR6][R140.64] ;  /* 0x000000068c000981 */ /* 0x000ea2000c1e1900 */
[C---:B------:R-:W-:Y:S01]  /*a9c0*/  LEA R2, P0, R4.reuse, R136, 0x5 ;  /* 0x0000008804027211 */ /* 0x040fe200078028ff */
[----:B------:R-:W-:Y:S01]  /*a9d0*/  IMAD.WIDE.U32 R8, R4, 0x30, R138 ;  /* 0x0000003004087825 */ /* 0x000fe200078e008a */
[----:B------:R-:W-:Y:S02]  /*a9e0*/  LEA R38, P2, R136, UR8, 0x1 ;  /* 0x0000000888267c11 */ /* 0x000fe4000f8408ff */
[----:B------:R-:W-:Y:S01]  /*a9f0*/  LEA.HI.X R3, R4, R139, R5, 0x5, P0 ;  /* 0x0000008b04037211 */ /* 0x000fe200000f2c05 */
[----:B------:R-:W-:Y:S01]  /*aa00*/  IMAD R5, R5, 0x30, RZ ;  /* 0x0000003005057824 */ /* 0x000fe200078e02ff */
[----:B------:R-:W-:Y:S01]  /*aa10*/  ISETP.NE.AND P0, PT, RZ, UR10, PT ;  /* 0x0000000aff007c0c */ /* 0x000fe2000bf05270 */
[----:B------:R-:W-:Y:S01]  /*aa20*/  IMAD.X R6, R21, 0x1, R139, P1 ;  /* 0x0000000115067824 */ /* 0x000fe200008e068b */
[----:B------:R-:W-:Y:S01]  /*aa30*/  LEA R36, P1, R23, UR8, 0x1 ;  /* 0x0000000817247c11 */ /* 0x000fe2000f8208ff */
[----:B------:R-:W-:Y:S01]  /*aa40*/  IMAD.IADD R14, R204, 0x1, -R131 ;  /* 0x00000001cc0e7824 */ /* 0x000fe200078e0a83 */
[----:B------:R-:W-:Y:S01]  /*aa50*/  LEA.HI.X R39, R136, UR9, R139, 0x1, P2 ;  /* 0x0000000988277c11 */ /* 0x000fe200090f0c8b */
[----:B------:R-:W-:Y:S01]  /*aa60*/  IMAD.IADD R5, R9, 0x1, R5 ;  /* 0x0000000109057824 */ /* 0x000fe200078e0205 */
[----:B------:R-:W-:-:S02]  /*aa70*/  LEA R16, P4, R2, UR8, 0x1 ;  /* 0x0000000802107c11 */ /* 0x000fc4000f8808ff */
[----:B------:R-:W-:Y:S02]  /*aa80*/  LEA R12, P2, R8, UR8, 0x1 ;  /* 0x00000008080c7c11 */ /* 0x000fe4000f8408ff */
[----:B------:R-:W-:Y:S02]  /*aa90*/  LEA.HI.X R37, R23, UR9, R6, 0x1, P1 ;  /* 0x0000000917257c11 */ /* 0x000fe400088f0c06 */
[----:B------:R-:W-:Y:S02]  /*aaa0*/  ISETP.GE.AND P1, PT, R206, R14, PT ;  /* 0x0000000ece00720c */ /* 0x000fe40003f26270 */
[----:B------:R-:W-:Y:S02]  /*aab0*/  LEA.HI.X R17, R2, UR9, R3, 0x1, P4 ;  /* 0x0000000902117c11 */ /* 0x000fe4000a0f0c03 */
[----:B------:R-:W-:Y:S02]  /*aac0*/  LEA.HI.X R13, R8, UR9, R5, 0x1, P2 ;  /* 0x00000009080d7c11 */ /* 0x000fe400090f0c05 */
        /* <DEDUP_REMOVED lines=19> */
[----:B------:R1:W5:Y:S04]  /*ac00*/  LDG.E.128 R20, desc[UR6][R38.64+0x80] ;  /* 0x0000800626147981 */ /* 0x000368000c1e1d00 */
[----:B------:R1:W5:Y:S04]  /*ac10*/  LDG.E.128 R8, desc[UR6][R38.64+0x100] ;  /* 0x0001000626087981 */ /* 0x000368000c1e1d00 */
[----:B------:R1:W5:Y:S01]  /*ac20*/  LDG.E.128 R28, desc[UR6][R38.64] ;  /* 0x00000006261c7981 */ /* 0x000362000c1e1d00 */
[----:B------:R-:W-:Y:S01]  /*ac30*/  ISETP.GE.AND P0, PT, R18, UR5, PT ;  /* 0x0000000512007c0c */ /* 0x000fe2000bf06270 */
[----:B------:R-:W-:-:S12]  /*ac40*/  BSSY B0, `(.L_x_3627) ;  /* 0x000002b000007945 */ /* 0x000fd80003800000 */
[----:B------:R-:W-:Y:S05]  /*ac50*/  @P0 BRA `(.L_x_3628) ;  /* 0x0000000000a40947 */ /* 0x000fea0003800000 */
[----:B------:R-:W2:Y:S04]  /*ac60*/  LDG.E.64 R2, desc[UR6][R24.64] ;  /* 0x0000000618027981 */ /* 0x000ea8000c1e1b00 */
[----:B------:R-:W3:Y:S01]  /*ac70*/  LDG.E.64 R4, desc[UR6][R26.64] ;  /* 0x000000061a047981 */ /* 0x000ee2000c1e1b00 */
[--C-:B-----5:R-:W-:Y:S01]  /*ac80*/  HADD2.F32 R33, -RZ, R31.reuse.H0_H0 ;  /* 0x2000001fff217230 */ /* 0x120fe20000004100 */
[----:B------:R-:W-:Y:S01]  /*ac90*/  MOV R32, R30 ;  /* 0x0000001e00207202 */ /* 0x000fe20000000f00 */
[----:B------:R-:W-:Y:S02]  /*aca0*/  HADD2.F32 R31, -RZ, R31.H1_H1 ;  /* 0x3000001fff1f7230 */ /* 0x000fe40000004100 */
[--C-:B------:R-:W-:Y:S02]  /*acb0*/  HADD2.F32 R34, -RZ, R29.reuse.H1_H1 ;  /* 0x3000001dff227230 */ /* 0x100fe40000004100 */
[----:B-1----:R-:W-:-:S02]  /*acc0*/  HADD2.F32 R38, -RZ, R29.H0_H0 ;  /* 0x2000001dff267230 */ /* 0x002fc40000004100 */
        /* <DEDUP_REMOVED lines=34> */
.L_x_3628:
[----:B------:R-:W-:Y:S05]  /*aef0*/  BSYNC B0 ;  /* 0x0000000000007941 */ /* 0x000fea0003800000 */
.L_x_3627:
[----:B-----5:R2:W-:Y:S01]  /*af00*/  STS.128 [R211], R28 ;  /* 0x0000001cd3007388 */ /* 0x0205e20000000c00 */
[----:B------:R-:W-:Y:S01]  /*af10*/  IADD3 R0, R18, 0x40, RZ ;  /* 0x0000004012007810 */ /* 0x000fe20007ffe0ff */
[----:B------:R-:W-:Y:S03]  /*af20*/  BSSY B0, `(.L_x_3629) ;  /* 0x000002c000007945 */ /* 0x000fe60003800000 */
[----:B------:R-:W-:-:S13]  /*af30*/  ISETP.GE.AND P0, PT, R0, UR5, PT ;  /* 0x0000000500007c0c */ /* 0x000fda000bf06270 */
[----:B------:R-:W-:Y:S05]  /*af40*/  @P0 BRA `(.L_x_3630) ;  /* 0x0000000000a40947 */ /* 0x000fea0003800000 */
[----:B------:R-:W3:Y:S04]  /*af50*/  LDG.E.64 R2, desc[UR6][R24.64+0x40] ;  /* 0x0000400618027981 */ /* 0x000ee8000c1e1b00 */
[----:B------:R-:W4:Y:S01]  /*af60*/  LDG.E.64 R4, desc[UR6][R26.64+0x40] ;  /* 0x000040061a047981 */ /* 0x000f22000c1e1b00 */
[--C-:B--2---:R-:W-:Y:S01]  /*af70*/  HADD2.F32 R29, -RZ, R23.reuse.H0_H0 ;  /* 0x20000017ff1d7230 */ /* 0x104fe20000004100 */
        /* <DEDUP_REMOVED lines=38> */
.L_x_3630:
[----:B------:R-:W-:Y:S05]  /*b1e0*/  BSYNC B0 ;  /* 0x0000000000007941 */ /* 0x000fea0003800000 */
.L_x_3629:
[----:B------:R3:W-:Y:S01]  /*b1f0*/  STS.128 [R211+0x2000], R20 ;  /* 0x00200014d3007388 */ /* 0x0007e20000000c00 */
[----:B------:R-:W-:Y:S01]  /*b200*/  IADD3 R0, R18, 0x80, RZ ;  /* 0x0000008012007810 */ /* 0x000fe20007ffe0ff */
[----:B------:R-:W-:Y:S03]  /*b210*/  BSSY B0, `(.L_x_3631) ;  /* 0x000002a000007945 */ /* 0x000fe60003800000 */
[----:B------:R-:W-:-:S13]  /*b220*/  ISETP.GE.AND P0, PT, R0, UR5, PT ;  /* 0x0000000500007c0c */ /* 0x000fda000bf06270 */
[----:B------:R-:W-:Y:S05]  /*b230*/  @P0 BRA `(.L_x_3632) ;  /* 0x00000000009c0947 */ /* 0x000fea0003800000 */
[----:B------:R-:W4:Y:S04]  /*b240*/  LDG.E.64 R2, desc[UR6][R24.64+0x80] ;  /* 0x0000800618027981 */ /* 0x000f28000c1e1b00 */
[----:B------:R-:W5:Y:S01]  /*b250*/  LDG.E.64 R4, desc[UR6][R26.64+0x80] ;  /* 0x000080061a047981 */ /* 0x000f62000c1e1b00 */
[--C-:B------:R-:W-:Y:S01]  /*b260*/  HADD2.F32 R15, -RZ, R11.reuse.H1_H1 ;  /* 0x3000000bff0f7230 */ /* 0x100fe20000004100 */
[----:B---3--:R-:W-:Y:S01]  /*b270*/  MOV R20, R10 ;  /* 0x0000000a00147202 */ /* 0x008fe20000000f00 */
[----:B------:R-:W-:Y:S02]  /*b280*/  HADD2.F32 R21, -RZ, R11.H0_H0 ;  /* 0x2000000bff157230 */ /* 0x000fe40000004100 */
[--C-:B------:R-:W-:Y:S02]  /*b290*/  HADD2.F32 R22, -RZ, R9.reuse.H1_H1 ;  /* 0x30000009ff167230 */ /* 0x100fe40000004100 */
[----:B--2---:R-:W-:-:S02]  /*b2a0*/  HADD2.F32 R28, -RZ, R9.H0_H0 ;  /* 0x20000009ff1c7230 */ /* 0x004fc40000004100 */
[----:B----4-:R-:W-:Y:S02]  /*b2b0*/  HADD2.F32 R0, -RZ, R3.H1_H1 ;  /* 0x30000003ff007230 */ /* 0x010fe40000004100 */
[----:B------:R-:W-:Y:S02]  /*b2c0*/  HADD2.F32 R7, -RZ, R2.H1_H1 ;  /* 0x30000002ff077230 */ /* 0x000fe40000004100 */
[----:B-----5:R-:W-:Y:S02]  /*b2d0*/  HADD2.F32 R11, -RZ, R5.H1_H1 ;  /* 0x30000005ff0b7230 */ /* 0x020fe40000004100 */
        /* <DEDUP_REMOVED lines=29> */
.L_x_3632:
[----:B------:R-:W-:Y:S05]  /*b4b0*/  BSYNC B0 ;  /* 0x0000000000007941 */ /* 0x000fea0003800000 */
.L_x_3631:
[----:B------:R4:W-:Y:S02]  /*b4c0*/  STS.128 [R211+0x4000], R8 ;  /* 0x00400008d3007388 */ /* 0x0009e40000000c00 */
.L_x_3626:
[----:B------:R-:W-:Y:S05]  /*b4d0*/  BSYNC B1 ;  /* 0x0000000000017941 */ /* 0x000fea0003800000 */
.L_x_3625:
[----:B------:R-:W-:Y:S01]  /*b4e0*/  VIADD R3, R206, 0x10 ;  /* 0x00000010ce037836 */ /* 0x000fe20000000000 */
[----:B------:R-:W-:Y:S04]  /*b4f0*/  BSSY B1, `(.L_x_3633) ;  /* 0x000008f000017945 */ /* 0x000fe80003800000 */
[----:B------:R-:W-:-:S04]  /*b500*/  ISETP.GE.AND P0, PT, R3, R14, PT ;  /* 0x0000000e0300720c */ /* 0x000fc80003f06270 */
[----:B------:R-:W-:-:S13]  /*b510*/  ISETP.LT.OR P0, PT, R55, -0x87, P0 ;  /* 0xffffff793700780c */ /* 0x000fda0000701670 */
[----:B------:R-:W-:Y:S05]  /*b520*/  @P0 BRA `(.L_x_3634) ;  /* 0x00000008002c0947 */ /* 0x000fea0003800000 */
[----:B---3--:R3:W5:Y:S04]  /*b530*/  LDG.E.128 R20, desc[UR6][R36.64+0x80] ;  /* 0x0000800624147981 */ /* 0x008768000c1e1d00 */
[----:B----4-:R3:W5:Y:S04]  /*b540*/  LDG.E.128 R8, desc[UR6][R36.64+0x100] ;  /* 0x0001000624087981 */ /* 0x010768000c1e1d00 */
[----:B--2---:R3:W5:Y:S01]  /*b550*/  LDG.E.128 R28, desc[UR6][R36.64] ;  /* 0x00000006241c7981 */ /* 0x004762000c1e1d00 */
        /* <DEDUP_REMOVED lines=8> */
[--C-:B---3--:R-:W-:Y:S02]  /*b5e0*/  HADD2.F32 R36, -RZ, R29.reuse.H0_H0 ;  /* 0x2000001dff247230 */ /* 0x108fe40000004100 */
        /* <DEDUP_REMOVED lines=34> */
.L_x_3636:
[----:B------:R-:W-:Y:S05]  /*b810*/  BSYNC B0 ;  /* 0x0000000000007941 */ /* 0x000fea0003800000 */
.L_x_3635:
[----:B-----5:R2:W-:Y:S01]  /*b820*/  STS.128 [R211+0x800], R28 ;  /* 0x0008001cd3007388 */ /* 0x0205e20000000c00 */
[----:B------:R-:W-:Y:S01]  /*b830*/  IADD3 R0, R18, 0x40, RZ ;  /* 0x0000004012007810 */ /* 0x000fe20007ffe0ff */
[----:B------:R-:W-:Y:S03]  /*b840*/  BSSY B0, `(.L_x_3637) ;  /* 0x000002b000007945 */ /* 0x000fe60003800000 */
[----:B------:R-:W-:-:S13]  /*b850*/  ISETP.GE.AND P0, PT, R0, UR5, PT ;  /* 0x0000000500007c0c */ /* 0x000fda000bf06270 */
[----:B------:R-:W-:Y:S05]  /*b860*/  @P0 BRA `(.L_x_3638) ;  /* 0x0000000000a00947 */ /* 0x000fea0003800000 */
[----:B------:R-:W4:Y:S04]  /*b870*/  LDG.E.64 R4, desc[UR6][R24.64+0x40] ;  /* 0x0000400618047981 */ /* 0x000f28000c1e1b00 */
[----:B------:R-:W5:Y:S01]  /*b880*/  LDG.E.64 R6, desc[UR6][R26.64+0x40] ;  /* 0x000040061a067981 */ /* 0x000f62000c1e1b00 */
[--C-:B--2---:R-:W-:Y:S01]  /*b890*/  HADD2.F32 R29, -RZ, R23.reuse.H0_H0 ;  /* 0x20000017ff1d7230 */ /* 0x104fe20000004100 */
[----:B------:R-:W-:Y:S01]  /*b8a0*/  MOV R30, R22 ;  /* 0x00000016001e7202 */ /* 0x000fe20000000f00 */
[----:B------:R-:W-:Y:S02]  /*b8b0*/  HADD2.F32 R23, -RZ, R23.H1_H1 ;  /* 0x30000017ff177230 */ /* 0x000fe40000004100 */
[--C-:B------:R-:W-:Y:S02]  /*b8c0*/  HADD2.F32 R32, -RZ, R21.reuse.H0_H0 ;  /* 0x20000015ff207230 */ /* 0x100fe40000004100 */
[----:B------:R-:W-:-:S02]  /*b8d0*/  HADD2.F32 R31, -RZ, R21.H1_H1 ;  /* 0x30000015ff1f7230 */ /* 0x000fc40000004100 */
[----:B----4-:R-:W-:Y:S02]  /*b8e0*/  HADD2.F32 R0, -RZ, R5.H1_H1 ;  /* 0x30000005ff007230 */ /* 0x010fe40000004100 */
[----:B------:R-:W-:Y:S02]  /*b8f0*/  HADD2.F32 R22, -RZ, R4.H1_H1 ;  /* 0x30000004ff167230 */ /* 0x000fe40000004100 */
[----:B-----5:R-:W-:Y:S02]  /*b900*/  HADD2.F32 R2, -RZ, R7.H1_H1 ;  /* 0x30000007ff027230 */ /* 0x020fe40000004100 */
        /* <DEDUP_REMOVED lines=30> */
.L_x_3638:
[----:B------:R-:W-:Y:S05]  /*baf0*/  BSYNC B0 ;  /* 0x0000000000007941 */ /* 0x000fea0003800000 */
.L_x_3637:
[----:B------:R4:W-:Y:S01]  /*bb00*/  STS.128 [R211+0x2800], R20 ;  /* 0x00280014d3007388 */ /* 0x0009e20000000c00 */
[----:B------:R-:W-:Y:S01]  /*bb10*/  IADD3 R0, R18, 0x80, RZ ;  /* 0x0000008012007810 */ /* 0x000fe20007ffe0ff */
[----:B------:R-:W-:Y:S03]  /*bb20*/  BSSY B0, `(.L_x_3639) ;  /* 0x000002a000007945 */ /* 0x000fe60003800000 */
[----:B------:R-:W-:-:S13]  /*bb30*/  ISETP.GE.AND P0, PT, R0, UR5, PT ;  /* 0x0000000500007c0c */ /* 0x000fda000bf06270 */
[----:B------:R-:W-:Y:S05]  /*bb40*/  @P0 BRA `(.L_x_3640) ;  /* 0x00000000009c0947 */ /* 0x000fea0003800000 */
[----:B------:R-:W5:Y:S04]  /*bb50*/  LDG.E.64 R4, desc[UR6][R24.64+0x80] ;  /* 0x0000800618047981 */ /* 0x000f68000c1e1b00 */
[----:B------:R-:W3:Y:S01]  /*bb60*/  LDG.E.64 R6, desc[UR6][R26.64+0x80] ;  /* 0x000080061a067981 */ /* 0x000ee2000c1e1b00 */
[--C-:B------:R-:W-:Y:S01]  /*bb70*/  HADD2.F32 R15, -RZ, R11.reuse.H1_H1 ;  /* 0x3000000bff0f7230 */ /* 0x100fe20000004100 */
[----:B----4-:R-:W-:Y:S01]  /*bb80*/  MOV R22, R10 ;  /* 0x0000000a00167202 */ /* 0x010fe20000000f00 */
[----:B------:R-:W-:Y:S02]  /*bb90*/  HADD2.F32 R21, -RZ, R11.H0_H0 ;  /* 0x2000000bff157230 */ /* 0x000fe40000004100 */
[--C-:B------:R-:W-:Y:S02]  /*bba0*/  HADD2.F32 R23, -RZ, R9.reuse.H1_H1 ;  /* 0x30000009ff177230 */ /* 0x100fe40000004100 */
[----:B--2---:R-:W-:-:S02]  /*bbb0*/  HADD2.F32 R28, -RZ, R9.H0_H0 ;  /* 0x20000009ff1c7230 */ /* 0x004fc40000004100 */
[----:B-----5:R-:W-:Y:S02]  /*bbc0*/  HADD2.F32 R0, -RZ, R5.H1_H1 ;  /* 0x30000005ff007230 */ /* 0x020fe40000004100 */
        /* <DEDUP_REMOVED lines=13> */
[----:B------:R-:W-:Y:S01]  /*bca0*/  HADD2.F32 R21, -RZ, R8.H1_H1 ;  /* 0x30000008ff157230 */ /* 0x000fe20000004100 */
[----:B------:R-:W-:Y:S01]  /*bcb0*/  F2FP.F16.F32.PACK_AB R11, R0, R11 ;  /* 0x0000000b000b723e */ /* 0x000fe200000000ff */
        /* <DEDUP_REMOVED lines=13> */
[----:B------:R-:W-:-:S03]  /*bd90*/  FFMA.FTZ R5, R7, R22, R5 ;  /* 0x0000001607057223 */ /* 0x000fc60000010005 */
[----:B------:R-:W-:Y:S02]  /*bda0*/  F2FP.F16.F32.PACK_AB R8, R8, R23 ;  /* 0x000000170808723e */ /* 0x000fe400000000ff */
[----:B------:R-:W-:Y:S02]  /*bdb0*/  F2FP.F16.F32.PACK_AB R10, R5, R4 ;  /* 0x00000004050a723e */ /* 0x000fe400000000ff */
.L_x_3640:
[----:B------:R-:W-:Y:S05]  /*bdc0*/  BSYNC B0 ;  /* 0x0000000000007941 */ /* 0x000fea0003800000 */
.L_x_3639:
[----:B------:R1:W-:Y:S02]  /*bdd0*/  STS.128 [R211+0x4800], R8 ;  /* 0x00480008d3007388 */ /* 0x0003e40000000c00 */
.L_x_3634:
[----:B------:R-:W-:Y:S05]  /*bde0*/  BSYNC B1 ;  /* 0x0000000000017941 */ /* 0x000fea0003800000 */
.L_x_3633:
[----:B------:R-:W-:Y:S01]  /*bdf0*/  VIADD R15, R206, 0x20 ;  /* 0x00000020ce0f7836 */ /* 0x000fe20000000000 */
[----:B------:R-:W-:Y:S04]  /*be00*/  BSSY B1, `(.L_x_3641) ;  /* 0x000008b000017945 */ /* 0x000fe80003800000 */
[----:B------:R-:W-:-:S04]  /*be10*/  ISETP.GE.AND P0, PT, R15, R14, PT ;  /* 0x0000000e0f00720c */ /* 0x000fc80003f06270 */
[----:B------:R-:W-:-:S13]  /*be20*/  ISETP.LT.OR P0, PT, R55, -0x107, P0 ;  /* 0xfffffef93700780c */ /* 0x000fda0000701670 */
[----:B------:R-:W-:Y:S05]  /*be30*/  @P0 BRA `(.L_x_3642) ;  /* 0x00000008001c0947 */ /* 0x000fea0003800000 */
[----:B---34-:R3:W5:Y:S04]  /*be40*/  LDG.E.128 R20, desc[UR6][R16.64+0x80] ;  /* 0x0000800610147981 */ /* 0x018768000c1e1d00 */
[----:B-1----:R3:W5:Y:S04]  /*be50*/  LDG.E.128 R8, desc[UR6][R16.64+0x100] ;  /* 0x0001000610087981 */ /* 0x002768000c1e1d00 */
[----:B--2---:R3:W5:Y:S01]  /*be60*/  LDG.E.128 R28, desc[UR6][R16.64] ;  /* 0x00000006101c7981 */ /* 0x004762000c1e1d00 */
[----:B------:R-:W-:Y:S01]  /*be70*/  ISETP.GE.AND P0, PT, R18, UR5, PT ;  /* 0x0000000512007c0c */ /* 0x000fe2000bf06270 */
[----:B------:R-:W-:-:S12]  /*be80*/  BSSY B0, `(.L_x_3643) ;  /* 0x0000028000007945 */ /* 0x000fd80003800000 */
[----:B------:R-:W-:Y:S05]  /*be90*/  @P0 BRA `(.L_x_3644) ;  /* 0x0000000000980947 */ /* 0x000fea0003800000 */
[----:B------:R-:W2:Y:S04]  /*bea0*/  LDG.E.64 R4, desc[UR6][R24.64] ;  /* 0x0000000618047981 */ /* 0x000ea8000c1e1b00 */
[----:B------:R-:W3:Y:S01]  /*beb0*/  LDG.E.64 R6, desc[UR6][R26.64] ;  /* 0x000000061a067981 */ /* 0x000ee2000c1e1b00 */
[--C-:B-----5:R-:W-:Y:S02]  /*bec0*/  HADD2.F32 R34, -RZ, R29.reuse.H0_H0 ;  /* 0x2000001dff227230 */ /* 0x120fe40000004100 */
[----:B------:R-:W-:Y:S02]  /*bed0*/  HADD2.F32 R32, -RZ, R29.H1_H1 ;  /* 0x3000001dff207230 */ /* 0x000fe40000004100 */
[--C-:B------:R-:W-:Y:S02]  /*bee0*/  HADD2.F32 R33, -RZ, R31.reuse.H1_H1 ;  /* 0x3000001fff217230 */ /* 0x100fe40000004100 */
[----:B------:R-:W-:-:S02]  /*bef0*/  HADD2.F32 R35, -RZ, R31.H0_H0 ;  /* 0x2000001fff237230 */ /* 0x000fc40000004100 */
[----:B--2---:R-:W-:Y:S02]  /*bf00*/  HADD2.F32 R29, -RZ, R4.H1_H1 ;  /* 0x30000004ff1d7230 */ /* 0x004fe40000004100 */
[----:B------:R-:W-:Y:S02]  /*bf10*/  HADD2.F32 R0, -RZ, R5.H1_H1 ;  /* 0x30000005ff007230 */ /* 0x000fe40000004100 */
[----:B---3--:R-:W-:Y:S02]  /*bf20*/  HADD2.F32 R16, -RZ, R6.H1_H1 ;  /* 0x30000006ff107230 */ /* 0x008fe40000004100 */
        /* <DEDUP_REMOVED lines=29> */
.L_x_3644:
[----:B------:R-:W-:Y:S05]  /*c100*/  BSYNC B0 ;  /* 0x0000000000007941 */ /* 0x000fea0003800000 */
.L_x_3643:
[----:B-----5:R1:W-:Y:S01]  /*c110*/  STS.128 [R211+0x1000], R28 ;  /* 0x0010001cd3007388 */ /* 0x0203e20000000c00 */
[----:B------:R-:W-:Y:S01]  /*c120*/  IADD3 R0, R18, 0x40, RZ ;  /* 0x0000004012007810 */ /* 0x000fe20007ffe0ff */
[----:B------:R-:W-:Y:S03]  /*c130*/  BSSY B0, `(.L_x_3645) ;  /* 0x0000029000007945 */ /* 0x000fe60003800000 */
[----:B------:R-:W-:-:S13]  /*c140*/  ISETP.GE.AND P0, PT, R0, UR5, PT ;  /* 0x0000000500007c0c */ /* 0x000fda000bf06270 */
[----:B------:R-:W-:Y:S05]  /*c150*/  @P0 BRA `(.L_x_3646) ;  /* 0x0000000000980947 */ /* 0x000fea0003800000 */
[----:B------:R-:W2:Y:S04]  /*c160*/  LDG.E.64 R4, desc[UR6][R24.64+0x40] ;  /* 0x0000400618047981 */ /* 0x000ea8000c1e1b00 */
[----:B------:R-:W3:Y:S01]  /*c170*/  LDG.E.64 R6, desc[UR6][R26.64+0x40] ;  /* 0x000040061a067981 */ /* 0x000ee2000c1e1b00 */
[--C-:B-1----:R-:W-:Y:S02]  /*c180*/  HADD2.F32 R30, -RZ, R21.reuse.H0_H0 ;  /* 0x20000015ff1e7230 */ /* 0x102fe40000004100 */
        /* <DEDUP_REMOVED lines=35> */
.L_x_3646:
[----:B------:R-:W-:Y:S05]  /*c3c0*/  BSYNC B0 ;  /* 0x0000000000007941 */ /* 0x000fea0003800000 */
.L_x_3645:
[----:B------:R2:W-:Y:S01]  /*c3d0*/  STS.128 [R211+0x3000], R20 ;  /* 0x00300014d3007388 */ /* 0x0005e20000000c00 */
[----:B------:R-:W-:Y:S01]  /*c3e0*/  IADD3 R0, R18, 0x80, RZ ;  /* 0x0000008012007810 */ /* 0x000fe20007ffe0ff */
[----:B------:R-:W-:Y:S03]  /*c3f0*/  BSSY B0, `(.L_x_3647) ;  /* 0x000002a000007945 */ /* 0x000fe60003800000 */
[----:B------:R-:W-:-:S13]  /*c400*/  ISETP.GE.AND P0, PT, R0, UR5, PT ;  /* 0x0000000500007c0c */ /* 0x000fda000bf06270 */
[----:B------:R-:W-:Y:S05]  /*c410*/  @P0 BRA `(.L_x_3648) ;  /* 0x00000000009c0947 */ /* 0x000fea0003800000 */
[----:B------:R-:W4:Y:S04]  /*c420*/  LDG.E.64 R4, desc[UR6][R24.64+0x80] ;  /* 0x0000800618047981 */ /* 0x000f28000c1e1b00 */
[----:B------:R-:W5:Y:S01]  /*c430*/  LDG.E.64 R6, desc[UR6][R26.64+0x80] ;  /* 0x000080061a067981 */ /* 0x000f62000c1e1b00 */
[--C-:B---3--:R-:W-:Y:S01]  /*c440*/  HADD2.F32 R17, -RZ, R11.reuse.H1_H1 ;  /* 0x3000000bff117230 */ /* 0x108fe20000004100 */
[----:B--2---:R-:W-:Y:S01]  /*c450*/  MOV R20, R10 ;  /* 0x0000000a00147202 */ /* 0x004fe20000000f00 */
[----:B------:R-:W-:Y:S02]  /*c460*/  HADD2.F32 R21, -RZ, R11.H0_H0 ;  /* 0x2000000bff157230 */ /* 0x000fe40000004100 */
[--C-:B------:R-:W-:Y:S02]  /*c470*/  HADD2.F32 R23, -RZ, R9.reuse.H1_H1 ;  /* 0x30000009ff177230 */ /* 0x100fe40000004100 */
[----:B------:R-:W-:-:S02]  /*c480*/  HADD2.F32 R22, -RZ, R9.H0_H0 ;  /* 0x20000009ff167230 */ /* 0x000fc40000004100 */
        /* <DEDUP_REMOVED lines=32> */
.L_x_3648:
[----:B------:R-:W-:Y:S05]  /*c690*/  BSYNC B0 ;  /* 0x0000000000007941 */ /* 0x000fea0003800000 */
.L_x_3647:
[----:B------:R4:W-:Y:S02]  /*c6a0*/  STS.128 [R211+0x5000], R8 ;  /* 0x00500008d3007388 */ /* 0x0009e40000000c00 */
.L_x_3642:
[----:B------:R-:W-:Y:S05]  /*c6b0*/  BSYNC B1 ;  /* 0x0000000000017941 */ /* 0x000fea0003800000 */
.L_x_3641:
[----:B---3--:R-:W-:-:S05]  /*c6c0*/  VIADD R17, R206, 0x30 ;  /* 0x00000030ce117836 */ /* 0x008fca0000000000 */
[----:B------:R-:W-:-:S04]  /*c6d0*/  ISETP.GE.AND P0, PT, R17, R14, PT ;  /* 0x0000000e1100720c */ /* 0x000fc80003f06270 */
[----:B------:R-:W-:-:S13]  /*c6e0*/  ISETP.LT.OR P0, PT, R55, -0x187, P0 ;  /* 0xfffffe793700780c */ /* 0x000fda0000701670 */
[----:B------:R-:W-:Y:S05]  /*c6f0*/  @P0 BRA `(.L_x_3649) ;  /* 0x0000004c00ec0947 */ /* 0x000fea0003800000 */
[----:B--2-4-:R2:W5:Y:S04]  /*c700*/  LDG.E.128 R20, desc[UR6][R12.64+0x80] ;  /* 0x000080060c147981 */ /* 0x014568000c1e1d00 */
[----:B-1----:R2:W5:Y:S04]  /*c710*/  LDG.E.128 R8, desc[UR6][R12.64+0x100] ;  /* 0x000100060c087981 */ /* 0x002568000c1e1d00 */
[----:B------:R2:W5:Y:S01]  /*c720*/  LDG.E.128 R28, desc[UR6][R12.64] ;  /* 0x000000060c1c7981 */ /* 0x000562000c1e1d00 */
        /* <DEDUP_REMOVED lines=41> */
.L_x_3651:
[----:B------:R-:W-:Y:S05]  /*c9c0*/  BSYNC B0 ;  /* 0x0000000000007941 */ /* 0x000fea0003800000 */
.L_x_3650:
[----:B-----5:R1:W-:Y:S01]  /*c9d0*/  STS.128 [R211+0x1800], R28 ;  /* 0x0018001cd3007388 */ /* 0x0203e20000000c00 */
[----:B------:R-:W-:Y:S01]  /*c9e0*/  IADD3 R0, R18, 0x40, RZ ;  /* 0x0000004012007810 */ /* 0x000fe20007ffe0ff */
[----:B------:R-:W-:Y:S03]  /*c9f0*/  BSSY B0, `(.L_x_3652) ;  /* 0x0000029000007945 */ /* 0x000fe60003800000 */
[----:B------:R-:W-:-:S13]  /*ca00*/  ISETP.GE.AND P0, PT, R0, UR5, PT ;  /* 0x0000000500007c0c */ /* 0x000fda000bf06270 */
[----:B------:R-:W-:Y:S05]  /*ca10*/  @P0 BRA `(.L_x_3653) ;  /* 0x0000000000980947 */ /* 0x000fea0003800000 */
[----:B------:R-:W3:Y:S04]  /*ca20*/  LDG.E.64 R4, desc[UR6][R24.64+0x40] ;  /* 0x0000400618047981 */ /* 0x000ee8000c1e1b00 */
[----:B------:R-:W2:Y:S01]  /*ca30*/  LDG.E.64 R6, desc[UR6][R26.64+0x40] ;  /* 0x000040061a067981 */ /* 0x000ea2000c1e1b00 */
[--C-:B------:R-:W-:Y:S02]  /*ca40*/  HADD2.F32 R16, -RZ, R21.reuse.H0_H0 ;  /* 0x20000015ff107230 */ /* 0x100fe40000004100 */
[----:B------:R-:W-:Y:S02]  /*ca50*/  HADD2.F32 R14, -RZ, R21.H1_H1 ;  /* 0x30000015ff0e7230 */ /* 0x000fe40000004100 */
[--C-:B-1----:R-:W-:Y:S02]  /*ca60*/  HADD2.F32 R29, -RZ, R23.reuse.H1_H1 ;  /* 0x30000017ff1d7230 */ /* 0x102fe40000004100 */
        /* <DEDUP_REMOVED lines=33> */
.L_x_3653:
[----:B------:R-:W-:Y:S05]  /*cc80*/  BSYNC B0 ;  /* 0x0000000000007941 */ /* 0x000fea0003800000 */
.L_x_3652:
[----:B------:R3:W-:Y:S01]  /*cc90*/  STS.128 [R211+0x3800], R20 ;  /* 0x00380014d3007388 */ /* 0x0007e20000000c00 */
[----:B------:R-:W-:Y:S01]  /*cca0*/  IADD3 R18, R18, 0x80, RZ ;  /* 0x0000008012127810 */ /* 0x000fe20007ffe0ff */
[----:B------:R-:W-:Y:S03]  /*ccb0*/  BSSY B0, `(.L_x_3654) ;  /* 0x0000029000007945 */ /* 0x000fe60003800000 */
[----:B------:R-:W-:-:S13]  /*ccc0*/  ISETP.GE.AND P0, PT, R18, UR5, PT ;  /* 0x0000000512007c0c */ /* 0x000fda000bf06270 */
[----:B------:R-:W-:Y:S05]  /*ccd0*/  @P0 BRA `(.L_x_3655) ;  /* 0x0000000000980947 */ /* 0x000fea0003800000 */
[----:B------:R-:W4:Y:S04]  /*cce0*/  LDG.E.64 R24, desc[UR6][R24.64+0x80] ;  /* 0x0000800618187981 */ /* 0x000f28000c1e1b00 */
[----:B------:R-:W5:Y:S01]  /*ccf0*/  LDG.E.64 R26, desc[UR6][R26.64+0x80] ;  /* 0x000080061a1a7981 */ /* 0x000f62000c1e1b00 */
[--C-:B--2---:R-:W-:Y:S02]  /*cd00*/  HADD2.F32 R13, -RZ, R11.reuse.H0_H0 ;  /* 0x2000000bff0d7230 */ /* 0x104fe40000004100 */
[----:B------:R-:W-:Y:S02]  /*cd10*/  HADD2.F32 R11, -RZ, R11.H1_H1 ;  /* 0x3000000bff0b7230 */ /* 0x000fe40000004100 */
[--C-:B------:R-:W-:Y:S02]  /*cd20*/  HADD2.F32 R6, -RZ, R9.reuse.H1_H1 ;  /* 0x30000009ff067230 */ /* 0x100fe40000004100 */
[----:B------:R-:W-:-:S02]  /*cd30*/  HADD2.F32 R12, -RZ, R9.H0_H0 ;  /* 0x20000009ff0c7230 */ /* 0x000fc40000004100 */
[----:B----4-:R-:W-:Y:S02]  /*cd40*/  HADD2.F32 R0, -RZ, R25.H1_H1 ;  /* 0x30000019ff007230 */ /* 0x010fe40000004100 */
[----:B------:R-:W-:Y:S02]  /*cd50*/  HADD2.F32 R7, -RZ, R24.H1_H1 ;  /* 0x30000018ff077230 */ /* 0x000fe40000004100 */
[----:B-----5:R-:W-:Y:S02]  /*cd60*/  HADD2.F32 R2, -RZ, R27.H1_H1 ;  /* 0x3000001bff027230 */ /* 0x020fe40000004100 */
[C---:B------:R-:W-:Y:S01]  /*cd70*/  FMUL.FTZ R5, R0.reuse, R11 ;  /* 0x0000000b00057220 */ /* 0x040fe20000410000 */
[----:B------:R-:W-:Y:S02]  /*cd80*/  HADD2.F32 R4, -RZ, R26.H1_H1 ;  /* 0x3000001aff047230 */ /* 0x000fe40000004100 */
[-C--:B------:R-:W-:Y:S01]  /*cd90*/  FMUL.FTZ R0, R0, R13.reuse ;  /* 0x0000000d00007220 */ /* 0x080fe20000410000 */
[C---:B------:R-:W-:Y:S01]  /*cda0*/  FMUL.FTZ R9, R7.reuse, R6 ;  /* 0x0000000607097220 */ /* 0x040fe20000410000 */
[-C--:B------:R-:W-:Y:S01]  /*cdb0*/  FMUL.FTZ R7, R7, R12.reuse ;  /* 0x0000000c07077220 */ /* 0x080fe20000410000 */
[C---:B------:R-:W-:Y:S01]  /*cdc0*/  FFMA.FTZ R5, R2.reuse, R13, -R5 ;  /* 0x0000000d02057223 */ /* 0x040fe20000010805 */
[----:B------:R-:W-:Y:S01]  /*cdd0*/  FFMA.FTZ R0, R2, R11, R0 ;  /* 0x0000000b02007223 */ /* 0x000fe20000010000 */
[----:B------:R-:W-:Y:S01]  /*cde0*/  FFMA.FTZ R9, R4, R12, -R9 ;  /* 0x0000000c04097223 */ /* 0x000fe20000010809 */
[----:B------:R-:W-:-:S02]  /*cdf0*/  HADD2.F32 R2, -RZ, R10.H0_H0 ;  /* 0x2000000aff027230 */ /* 0x000fc40000004100 */
[----:B------:R-:W-:Y:S01]  /*ce00*/  FFMA.FTZ R4, R4, R6, R7 ;  /* 0x0000000604047223 */ /* 0x000fe20000010007 */
[----:B------:R-:W-:Y:S02]  /*ce10*/  HADD2.F32 R24, -RZ, R24.H0_H0 ;  /* 0x20000018ff187230 */ /* 0x000fe40000004100 */
[----:B------:R-:W-:Y:S02]  /*ce20*/  HADD2.F32 R25, -RZ, R25.H0_H0 ;  /* 0x20000019ff197230 */ /* 0x000fe40000004100 */
[----:B------:R-:W-:Y:S01]  /*ce30*/  HADD2.F32 R11, -RZ, R8.H1_H1 ;  /* 0x30000008ff0b7230 */ /* 0x000fe20000004100 */
[----:B------:R-:W-:Y:S01]  /*ce40*/  F2FP.F16.F32.PACK_AB R9, R4, R9 ;  /* 0x000000090409723e */ /* 0x000fe200000000ff */
[----:B------:R-:W-:Y:S02]  /*ce50*/  HADD2.F32 R10, -RZ, R10.H1_H1 ;  /* 0x3000000aff0a7230 */ /* 0x000fe40000004100 */
[----:B------:R-:W-:Y:S02]  /*ce60*/  HADD2.F32 R7, -RZ, R8.H0_H0 ;  /* 0x20000008ff077230 */ /* 0x000fe40000004100 */
[----:B------:R-:W-:Y:S01]  /*ce70*/  FMUL.FTZ R13, R24, R11 ;  /* 0x0000000b180d7220 */ /* 0x000fe20000410000 */
[----:B------:R-:W-:-:S02]  /*ce80*/  HADD2.F32 R26, -RZ, R26.H0_H0 ;  /* 0x2000001aff1a7230 */ /* 0x000fc40000004100 */
[C---:B------:R-:W-:Y:S01]  /*ce90*/  FMUL.FTZ R6, R25.reuse, R10 ;  /* 0x0000000a19067220 */ /* 0x040fe20000410000 */
[----:B------:R-:W-:Y:S02]  /*cea0*/  HADD2.F32 R27, -RZ, R27.H0_H0 ;  /* 0x2000001bff1b7230 */ /* 0x000fe40000004100 */
[-C--:B------:R-:W-:Y:S01]  /*ceb0*/  FMUL.FTZ R24, R24, R7.reuse ;  /* 0x0000000718187220 */ /* 0x080fe20000410000 */
[-C--:B------:R-:W-:Y:S01]  /*cec0*/  FMUL.FTZ R25, R25, R2.reuse ;  /* 0x0000000219197220 */ /* 0x080fe20000410000 */
[C---:B------:R-:W-:Y:S02]  /*ced0*/  FFMA.FTZ R13, R26.reuse, R7, -R13 ;  /* 0x000000071a0d7223 */ /* 0x040fe4000001080d */
[----:B------:R-:W-:Y:S01]  /*cee0*/  FFMA.FTZ R24, R26, R11, R24 ;  /* 0x0000000b1a187223 */ /* 0x000fe20000010018 */
[C---:B------:R-:W-:Y:S01]  /*cef0*/  FFMA.FTZ R6, R27.reuse, R2, -R6 ;  /* 0x000000021b067223 */ /* 0x040fe20000010806 */
[----:B------:R-:W-:Y:S01]  /*cf00*/  FFMA.FTZ R25, R27, R10, R25 ;  /* 0x0000000a1b197223 */ /* 0x000fe20000010019 */
[----:B------:R-:W-:-:S02]  /*cf10*/  F2FP.F16.F32.PACK_AB R11, R0, R5 ;  /* 0x00000005000b723e */ /* 0x000fc400000000ff */
[----:B------:R-:W-:Y:S02]  /*cf20*/  F2FP.F16.F32.PACK_AB R8, R24, R13 ;  /* 0x0000000d1808723e */ /* 0x000fe400000000ff */
[----:B------:R-:W-:Y:S02]  /*cf30*/  F2FP.F16.F32.PACK_AB R10, R25, R6 ;  /* 0x00000006190a723e */ /* 0x000fe400000000ff */
.L_x_3655:
[----:B------:R-:W-:Y:S05]  /*cf40*/  BSYNC B0 ;  /* 0x0000000000007941 */ /* 0x000fea0003800000 */
.L_x_3654:
[----:B------:R4:W-:Y:S01]  /*cf50*/  STS.128 [R211+0x5800], R8 ;  /* 0x00580008d3007388 */ /* 0x0009e20000000c00 */
[----:B------:R-:W-:Y:S05]  /*cf60*/  BRA `(.L_x_3649) ;  /* 0x0000004400d07947 */ /* 0x000fea0003800000 */
.L_x_3624:
[----:B------:R-:W-:Y:S04]  /*cf70*/  BSSY B1, `(.L_x_3656) ;  /* 0x000010c000017945 */ /* 0x000fe80003800000 */
[----:B------:R-:W-:Y:S05]  /*cf80*/  @!P1 BRA `(.L_x_3657) ;  /* 0x0000001000289947 */ /* 0x000fea0003800000 */
[----:B------:R1:W5:Y:S04]  /*cf90*/  LDG.E.128 R24, desc[UR6][R38.64+0x80] ;  /* 0x0000800626187981 */ /* 0x000368000c1e1d00 */
[----:B------:R1:W5:Y:S04]  /*cfa0*/  LDG.E.128 R20, desc[UR6][R38.64+0x100] ;  /* 0x0001000626147981 */ /* 0x000368000c1e1d00 */
        /* <DEDUP_REMOVED lines=27> */
[----:B------:R-:W-:Y:S02]  /*d160*/  HADD2.F32 R44, -RZ, R31.H0_H0 ;  /* 0x2000001fff2c7230 */ /* 0x000fe40000004100 */
        /* <DEDUP_REMOVED lines=27> */
[----:B-----5:R-:W-:Y:S02]  /*d320*/  HADD2.F32 R3, -RZ, R33.H0_H0 ;  /* 0x20000021ff037230 */ /* 0x020fe40000004100 */
[--C-:B----4-:R-:W-:Y:S02]  /*d330*/  HADD2.F32 R5, -RZ, R9.reuse.H0_H0 ;  /* 0x20000009ff057230 */ /* 0x110fe40000004100 */
[----:B------:R-:W-:-:S02]  /*d340*/  HADD2.F32 R15, -RZ, R9.H1_H1 ;  /* 0x30000009ff0f7230 */ /* 0x000fc40000004100 */
[----:B------:R-:W-:Y:S02]  /*d350*/  HADD2.F32 R33, -RZ, R33.H1_H1 ;  /* 0x30000021ff217230 */ /* 0x000fe40000004100 */
[----:B------:R-:W-:Y:S02]  /*d360*/  HADD2.F32 R7, -RZ, R35.H0_H0 ;  /* 0x20000023ff077230 */ /* 0x000fe40000004100 */
[----:B------:R-:W-:Y:S02]  /*d370*/  HADD2.F32 R9, -RZ, R11.H0_H0 ;  /* 0x2000000bff097230 */ /* 0x000fe40000004100 */
[----:B------:R-:W-:Y:S01]  /*d380*/  @!P0 FADD.FTZ R41, -R41, -RZ ;  /* 0x800000ff29298221 */ /* 0x000fe20000010100 */
[----:B------:R-:W-:Y:S02]  /*d390*/  HADD2.F32 R28, -RZ, R28.H1_H1 ;  /* 0x3000001cff1c7230 */ /* 0x000fe40000004100 */
[----:B------:R-:W-:Y:S01]  /*d3a0*/  FFMA.FTZ R3, R3, R5, R42 ;  /* 0x0000000503037223 */ /* 0x000fe2000001002a */
[----:B------:R-:W-:-:S02]  /*d3b0*/  HADD2.F32 R29, -RZ, R8.H0_H0 ;  /* 0x20000008ff1d7230 */ /* 0x000fc40000004100 */
[----:B------:R-:W-:Y:S01]  /*d3c0*/  FFMA.FTZ R46, R33, R15, R46 ;  /* 0x0000000f212e7223 */ /* 0x000fe2000001002e */
[----:B------:R-:W-:Y:S01]  /*d3d0*/  FFMA.FTZ R7, R7, R9, R44 ;  /* 0x0000000907077223 */ /* 0x000fe2000001002c */
[----:B------:R-:W-:Y:S02]  /*d3e0*/  HADD2.F32 R5, -RZ, R32.H0_H0 ;  /* 0x20000020ff057230 */ /* 0x000fe40000004100 */
[----:B------:R-:W-:Y:S01]  /*d3f0*/  FMUL.FTZ R41, R28, R41 ;  /* 0x000000291c297220 */ /* 0x000fe20000410000 */
        /* <DEDUP_REMOVED lines=17> */
.L_x_3659:
[----:B------:R-:W-:Y:S05]  /*d510*/  BSYNC B0 ;  /* 0x0000000000007941 */ /* 0x000fea0003800000 */
.L_x_3658:
[----:B-----5:R2:W-:Y:S01]  /*d520*/  STS.128 [R211], R32 ;  /* 0x00000020d3007388 */ /* 0x0205e20000000c00 */
[----:B------:R-:W-:Y:S01]  /*d530*/  IADD3 R4, R18, 0x40, RZ ;  /* 0x0000004012047810 */ /* 0x000fe20007ffe0ff */
[----:B------:R-:W-:Y:S03]  /*d540*/  BSSY B0, `(.L_x_3660) ;  /* 0x0000055000007945 */ /* 0x000fe60003800000 */
[----:B------:R-:W-:-:S13]  /*d550*/  ISETP.GE.AND P0, PT, R4, UR5, PT ;  /* 0x0000000504007c0c */ /* 0x000fda000bf06270 */
        /* <DEDUP_REMOVED lines=27> */
[--C-:B------:R-:W-:Y:S02]  /*d710*/  HADD2.F32 R32, -RZ, R5.reuse.H1_H1 ;  /* 0x30000005ff207230 */ /* 0x100fe40000004100 */
[----:B------:R-:W-:-:S02]  /*d720*/  HADD2.F32 R4, -RZ, R5.H0_H0 ;  /* 0x20000005ff047230 */ /* 0x000fc40000004100 */
        /* <DEDUP_REMOVED lines=23> */
[--C-:B------:R-:W-:Y:S02]  /*d8a0*/  HADD2.F32 R3, -RZ, R24.reuse.H0_H0 ;  /* 0x20000018ff037230 */ /* 0x100fe40000004100 */
[----:B------:R-:W-:Y:S01]  /*d8b0*/  FMUL.FTZ R7, R4, R7 ;  /* 0x0000000704077220 */ /* 0x000fe20000410000 */
[----:B------:R-:W-:Y:S02]  /*d8c0*/  HADD2.F32 R15, -RZ, R24.H1_H1 ;  /* 0x30000018ff0f7230 */ /* 0x000fe40000004100 */
[----:B------:R-:W-:Y:S01]  /*d8d0*/  @!P0 FADD.FTZ R5, -R5, -RZ ;  /* 0x800000ff05058221 */ /* 0x000fe20000010100 */
[----:B----4-:R-:W-:-:S02]  /*d8e0*/  HADD2.F32 R4, -RZ, R8.H0_H0 ;  /* 0x20000008ff047230 */ /* 0x010fc40000004100 */
        /* <DEDUP_REMOVED lines=26> */
.L_x_3661:
[----:B------:R-:W-:Y:S05]  /*da90*/  BSYNC B0 ;  /* 0x0000000000007941 */ /* 0x000fea0003800000 */
.L_x_3660:
[----:B------:R3:W-:Y:S01]  /*daa0*/  STS.128 [R211+0x2000], R24 ;  /* 0x00200018d3007388 */ /* 0x0007e20000000c00 */
        /* <DEDUP_REMOVED lines=12> */
[----:B---3--:R-:W-:Y:S01]  /*db70*/  IMAD.WIDE R24, R7, 0x2, R38 ;  /* 0x0000000207187825 */ /* 0x008fe200078e0226 */
        /* <DEDUP_REMOVED lines=12> */
[----:B------:R-:W5:Y:S01]  /*dc40*/  LDG.E.128 R8, desc[UR6][R10.64+0x100] ;  /* 0x000100060a087981 */ /* 0x000f62000c1e1d00 */
[----:B---3--:R-:W-:Y:S02]  /*dc50*/  HADD2.F32 R31, -RZ, R25.H0_H0 ;  /* 0x20000019ff1f7230 */ /* 0x008fe40000004100 */
[----:B------:R-:W-:Y:S02]  /*dc60*/  HADD2.F32 R30, -RZ, R24.H0_H0 ;  /* 0x20000018ff1e7230 */ /* 0x000fe40000004100 */
[--C-:B----4-:R-:W-:Y:S02]  /*dc70*/  HADD2.F32 R3, -RZ, R4.reuse.H0_H0 ;  /* 0x20000004ff037230 */ /* 0x110fe40000004100 */
[----:B------:R-:W-:Y:S02]  /*dc80*/  HADD2.F32 R15, -RZ, R4.H1_H1 ;  /* 0x30000004ff0f7230 */ /* 0x000fe40000004100 */
[--C-:B------:R-:W-:Y:S02]  /*dc90*/  HADD2.F32 R28, -RZ, R5.reuse.H1_H1 ;  /* 0x30000005ff1c7230 */ /* 0x100fe40000004100 */
[----:B------:R-:W-:-:S02]  /*dca0*/  HADD2.F32 R4, -RZ, R5.H0_H0 ;  /* 0x20000005ff047230 */ /* 0x000fc40000004100 */
[----:B------:R-:W-:Y:S01]  /*dcb0*/  @!P0 FADD.FTZ R3, -R3, -RZ ;  /* 0x800000ff03038221 */ /* 0x000fe20000010100 */
        /* <DEDUP_REMOVED lines=12> */
[--C-:B------:R-:W-:Y:S02]  /*dd80*/  HADD2.F32 R3, -RZ, R27.reuse.H0_H0 ;  /* 0x2000001bff037230 */ /* 0x100fe40000004100 */
[----:B------:R-:W-:Y:S01]  /*dd90*/  @!P0 FADD.FTZ R29, -R29, -RZ ;  /* 0x800000ff1d1d8221 */ /* 0x000fe20000010100 */
[----:B------:R-:W-:Y:S02]  /*dda0*/  HADD2.F32 R26, -RZ, R26.H1_H1 ;  /* 0x3000001aff1a7230 */ /* 0x000fe40000004100 */
[----:B------:R-:W-:Y:S01]  /*ddb0*/  @!P0 FADD.FTZ R7, -R7, -RZ ;  /* 0x800000ff07078221 */ /* 0x000fe20000010100 */
[----:B------:R-:W-:-:S02]  /*ddc0*/  HADD2.F32 R4, -RZ, R27.H1_H1 ;  /* 0x3000001bff047230 */ /* 0x000fc40000004100 */
[----:B------:R-:W-:Y:S01]  /*ddd0*/  FMUL.FTZ R6, R3, R6 ;  /* 0x0000000603067220 */ /* 0x000fe20000410000 */
[----:B------:R-:W-:Y:S02]  /*dde0*/  HADD2.F32 R24, -RZ, R24.H1_H1 ;  /* 0x30000018ff187230 */ /* 0x000fe40000004100 */
[----:B------:R-:W-:Y:S01]  /*ddf0*/  @!P0 FADD.FTZ R15, -R15, -RZ ;  /* 0x800000ff0f0f8221 */ /* 0x000fe20000010100 */
[----:B------:R-:W-:Y:S01]  /*de00*/  FMUL.FTZ R29, R26, R29 ;  /* 0x0000001d1a1d7220 */ /* 0x000fe20000410000 */
[----:B------:R-:W-:Y:S01]  /*de10*/  FMUL.FTZ R7, R4, R7 ;  /* 0x0000000704077220 */ /* 0x000fe20000410000 */
[----:B-----5:R-:W-:Y:S02]  /*de20*/  HADD2.F32 R3, -RZ, R9.H0_H0 ;  /* 0x20000009ff037230 */ /* 0x020fe40000004100 */
[----:B------:R-:W-:Y:S01]  /*de30*/  @!P0 FADD.FTZ R5, -R5, -RZ ;  /* 0x800000ff05058221 */ /* 0x000fe20000010100 */
[--C-:B------:R-:W-:Y:S02]  /*de40*/  HADD2.F32 R4, -RZ, R21.reuse.H0_H0 ;  /* 0x20000015ff047230 */ /* 0x100fe40000004100 */
[----:B------:R-:W-:-:S02]  /*de50*/  HADD2.F32 R26, -RZ, R21.H1_H1 ;  /* 0x30000015ff1a7230 */ /* 0x000fc40000004100 */
[----:B------:R-:W-:Y:S02]  /*de60*/  HADD2.F32 R9, -RZ, R9.H1_H1 ;  /* 0x30000009ff097230 */ /* 0x000fe40000004100 */
[----:B------:R-:W-:Y:S01]  /*de70*/  FMUL.FTZ R24, R24, R15 ;  /* 0x0000000f18187220 */ /* 0x000fe20000410000 */
[--C-:B------:R-:W-:Y:S02]  /*de80*/  HADD2.F32 R21, -RZ, R8.reuse.H0_H0 ;  /* 0x20000008ff157230 */ /* 0x100fe40000004100 */
[----:B--2---:R-:W-:Y:S02]  /*de90*/  HADD2.F32 R33, -RZ, R8.H1_H1 ;  /* 0x30000008ff217230 */ /* 0x004fe40000004100 */
[----:B------:R-:W-:Y:S01]  /*dea0*/  FMUL.FTZ R5, R28, R5 ;  /* 0x000000051c057220 */ /* 0x000fe20000410000 */
[--C-:B------:R-:W-:Y:S02]  /*deb0*/  HADD2.F32 R27, -RZ, R11.reuse.H0_H0 ;  /* 0x2000000bff1b7230 */ /* 0x100fe40000004100 */
[----:B------:R-:W-:-:S02]  /*dec0*/  HADD2.F32 R8, -RZ, R11.H1_H1 ;  /* 0x3000000bff087230 */ /* 0x000fc40000004100 */
[----:B------:R-:W-:Y:S01]  /*ded0*/  FFMA.FTZ R3, R4, R3, R31 ;  /* 0x0000000304037223 */ /* 0x000fe2000001001f */
[--C-:B------:R-:W-:Y:S02]  /*dee0*/  HADD2.F32 R15, -RZ, R20.reuse.H0_H0 ;  /* 0x20000014ff0f7230 */ /* 0x100fe40000004100 */
[----:B------:R-:W-:Y:S01]  /*def0*/  FFMA.FTZ R26, R26, R9, R25 ;  /* 0x000000091a1a7223 */ /* 0x000fe20000010019 */
[----:B------:R-:W-:Y:S02]  /*df00*/  HADD2.F32 R11, -RZ, R20.H1_H1 ;  /* 0x30000014ff0b7230 */ /* 0x000fe40000004100 */
[----:B------:R-:W-:Y:S02]  /*df10*/  HADD2.F32 R28, -RZ, R10.H0_H0 ;  /* 0x2000000aff1c7230 */ /* 0x000fe40000004100 */
[----:B------:R-:W-:Y:S02]  /*df20*/  HADD2.F32 R20, -RZ, R22.H0_H0 ;  /* 0x20000016ff147230 */ /* 0x000fe40000004100 */
        /* <DEDUP_REMOVED lines=14> */
.L_x_3663:
[----:B------:R-:W-:Y:S05]  /*e010*/  BSYNC B0 ;  /* 0x0000000000007941 */ /* 0x000fea0003800000 */
.L_x_3662:
[----:B------:R4:W-:Y:S02]  /*e020*/  STS.128 [R211+0x4000], R20 ;  /* 0x00400014d3007388 */ /* 0x0009e40000000c00 */
.L_x_3657:
[----:B------:R-:W-:Y:S05]  /*e030*/  BSYNC B1 ;  /* 0x0000000000017941 */ /* 0x000fea0003800000 */
.L_x_3656:
        /* <DEDUP_REMOVED lines=34> */
[----:B--2---:R-:W-:Y:S02]  /*e260*/  HADD2.F32 R46, -RZ, R31.H1_H1 ;  /* 0x3000001fff2e7230 */ /* 0x004fe40000004100 */
[--C-:B----4-:R-:W-:Y:S02]  /*e270*/  HADD2.F32 R15, -RZ, R5.reuse.H0_H0 ;  /* 0x20000005ff0f7230 */ /* 0x110fe40000004100 */
[----:B-1----:R-:W-:Y:S02]  /*e280*/  HADD2.F32 R38, -RZ, R5.H1_H1 ;  /* 0x30000005ff267230 */ /* 0x002fe40000004100 */
        /* <DEDUP_REMOVED lines=27> */
[--C-:B---3--:R-:W-:Y:S02]  /*e440*/  HADD2.F32 R7, -RZ, R9.reuse.H0_H0 ;  /* 0x20000009ff077230 */ /* 0x108fe40000004100 */
        /* <DEDUP_REMOVED lines=29> */
.L_x_3667:
[----:B------:R-:W-:Y:S05]  /*e620*/  BSYNC B0 ;  /* 0x0000000000007941 */ /* 0x000fea0003800000 */
.L_x_3666:
[----:B-----5:R2:W-:Y:S01]  /*e630*/  STS.128 [R211+0x800], R32 ;  /* 0x00080020d3007388 */ /* 0x0205e20000000c00 */
        /* <DEDUP_REMOVED lines=17> */
[----:B------:R-:W1:Y:S01]  /*e750*/  LDG.E.128 R28, desc[UR6][R28.64+0x80] ;  /* 0x000080061c1c7981 */ /* 0x000e62000c1e1d00 */
        /* <DEDUP_REMOVED lines=9> */
[----:B-1----:R-:W-:Y:S02]  /*e7f0*/  HADD2.F32 R38, -RZ, R28.H0_H0 ;  /* 0x2000001cff267230 */ /* 0x002fe40000004100 */
[----:B--2---:R-:W-:Y:S02]  /*e800*/  HADD2.F32 R35, -RZ, R29.H0_H0 ;  /* 0x2000001dff237230 */ /* 0x004fe40000004100 */
        /* <DEDUP_REMOVED lines=8> */
[--C-:B------:R-:W-:Y:S02]  /*e890*/  HADD2.F32 R6, -RZ, R7.reuse.H0_H0 ;  /* 0x20000007ff067230 */ /* 0x100fe40000004100 */
[----:B------:R-:W-:Y:S02]  /*e8a0*/  HADD2.F32 R7, -RZ, R7.H1_H1 ;  /* 0x30000007ff077230 */ /* 0x000fe40000004100 */
[----:B------:R-:W-:Y:S01]  /*e8b0*/  FMUL.FTZ R38, R38, R15 ;  /* 0x0000000f26267220 */ /* 0x000fe20000410000 */
[----:B------:R-:W-:-:S02]  /*e8c0*/  HADD2.F32 R39, -RZ, R28.H1_H1 ;  /* 0x3000001cff277230 */ /* 0x000fc40000004100 */
[----:B------:R-:W-:Y:S01]  /*e8d0*/  FMUL.FTZ R35, R35, R4 ;  /* 0x0000000423237220 */ /* 0x000fe20000410000 */
[----:B------:R-:W-:Y:S02]  /*e8e0*/  HADD2.F32 R28, -RZ, R29.H1_H1 ;  /* 0x3000001dff1c7230 */ /* 0x000fe40000004100 */
[----:B------:R-:W-:Y:S01]  /*e8f0*/  @!P0 FADD.FTZ R32, -R32, -RZ ;  /* 0x800000ff20208221 */ /* 0x000fe20000010100 */
[----:B------:R-:W-:Y:S02]  /*e900*/  HADD2.F32 R29, -RZ, R30.H1_H1 ;  /* 0x3000001eff1d7230 */ /* 0x000fe40000004100 */
[----:B------:R-:W-:Y:S01]  /*e910*/  @!P0 FADD.FTZ R34, -R34, -RZ ;  /* 0x800000ff22228221 */ /* 0x000fe20000010100 */
[--C-:B------:R-:W-:Y:S02]  /*e920*/  HADD2.F32 R15, -RZ, R31.reuse.H0_H0 ;  /* 0x2000001fff0f7230 */ /* 0x100fe40000004100 */
[----:B------:R-:W-:Y:S01]  /*e930*/  @!P0 FADD.FTZ R6, -R6, -RZ ;  /* 0x800000ff06068221 */ /* 0x000fe20000010100 */
[----:B------:R-:W-:-:S02]  /*e940*/  HADD2.F32 R4, -RZ, R31.H1_H1 ;  /* 0x3000001fff047230 */ /* 0x000fc40000004100 */
[----:B------:R-:W-:Y:S01]  /*e950*/  @!P0 FADD.FTZ R7, -R7, -RZ ;  /* 0x800000ff07078221 */ /* 0x000fe20000010100 */
[----:B------:R-:W-:Y:S01]  /*e960*/  FMUL.FTZ R39, R39, R32 ;  /* 0x0000002027277220 */ /* 0x000fe20000410000 */
[----:B------:R-:W-:Y:S02]  /*e970*/  HADD2.F32 R32, -RZ, R30.H0_H0 ;  /* 0x2000001eff207230 */ /* 0x000fe40000004100 */
[----:B------:R-:W-:Y:S01]  /*e980*/  FMUL.FTZ R34, R29, R34 ;  /* 0x000000221d227220 */ /* 0x000fe20000410000 */
[----:B------:R-:W-:Y:S01]  /*e990*/  FMUL.FTZ R6, R15, R6 ;  /* 0x000000060f067220 */ /* 0x000fe20000410000 */
[----:B------:R-:W-:Y:S01]  /*e9a0*/  FMUL.FTZ R7, R4, R7 ;  /* 0x0000000704077220 */ /* 0x000fe20000410000 */
[----:B------:R-:W-:Y:S01]  /*e9b0*/  @!P0 FADD.FTZ R33, -R33, -RZ ;  /* 0x800000ff21218221 */ /* 0x000fe20000010100 */
[----:B------:R-:W-:Y:S01]  /*e9c0*/  @!P0 FADD.FTZ R5, -R5, -RZ ;  /* 0x800000ff05058221 */ /* 0x000fe20000010100 */
[--C-:B------:R-:W-:Y:S02]  /*e9d0*/  HADD2.F32 R15, -RZ, R24.reuse.H0_H0 ;  /* 0x20000018ff0f7230 */ /* 0x100fe40000004100 */
[----:B------:R-:W-:-:S02]  /*e9e0*/  HADD2.F32 R30, -RZ, R24.H1_H1 ;  /* 0x30000018ff1e7230 */ /* 0x000fc40000004100 */
[--C-:B-----5:R-:W-:Y:S02]  /*e9f0*/  HADD2.F32 R4, -RZ, R8.reuse.H0_H0 ;  /* 0x20000008ff047230 */ /* 0x120fe40000004100 */
[----:B------:R-:W-:Y:S02]  /*ea00*/  HADD2.F32 R29, -RZ, R8.H1_H1 ;  /* 0x30000008ff1d7230 */ /* 0x000fe40000004100 */
[----:B------:R-:W-:Y:S02]  /*ea10*/  HADD2.F32 R24, -RZ, R25.H0_H0 ;  /* 0x20000019ff187230 */ /* 0x000fe40000004100 */
[----:B------:R-:W-:Y:S02]  /*ea20*/  HADD2.F32 R8, -RZ, R9.H0_H0 ;  /* 0x20000009ff087230 */ /* 0x000fe40000004100 */
[----:B------:R-:W-:Y:S01]  /*ea30*/  FMUL.FTZ R28, R28, R33 ;  /* 0x000000211c1c7220 */ /* 0x000fe20000410000 */
[----:B------:R-:W-:Y:S01]  /*ea40*/  FMUL.FTZ R5, R32, R5 ;  /* 0x0000000520057220 */ /* 0x000fe20000410000 */
[----:B------:R-:W-:-:S02]  /*ea50*/  HADD2.F32 R32, -RZ, R10.H0_H0 ;  /* 0x2000000aff207230 */ /* 0x000fc40000004100 */
[----:B------:R-:W-:Y:S01]  /*ea60*/  FFMA.FTZ R4, R15, R4, R38 ;  /* 0x000000040f047223 */ /* 0x000fe20000010026 */
[----:B------:R-:W-:Y:S02]  /*ea70*/  HADD2.F32 R33, -RZ, R10.H1_H1 ;  /* 0x3000000aff217230 */ /* 0x000fe40000004100 */
[----:B------:R-:W-:Y:S01]  /*ea80*/  FFMA.FTZ R29, R30, R29, R39 ;  /* 0x0000001d1e1d7223 */ /* 0x000fe20000010027 */
[--C-:B------:R-:W-:Y:S02]  /*ea90*/  HADD2.F32 R31, -RZ, R11.reuse.H0_H0 ;  /* 0x2000000bff1f7230 */ /* 0x100fe40000004100 */
[----:B------:R-:W-:Y:S01]  /*eaa0*/  FFMA.FTZ R8, R24, R8, R35 ;  /* 0x0000000818087223 */ /* 0x000fe20000010023 */
[----:B------:R-:W-:Y:S02]  /*eab0*/  HADD2.F32 R10, -RZ, R11.H1_H1 ;  /* 0x3000000bff0a7230 */ /* 0x000fe40000004100 */
[----:B------:R-:W-:Y:S02]  /*eac0*/  HADD2.F32 R9, -RZ, R9.H1_H1 ;  /* 0x30000009ff097230 */ /* 0x000fe40000004100 */
[----:B------:R-:W-:-:S02]  /*ead0*/  HADD2.F32 R25, -RZ, R25.H1_H1 ;  /* 0x30000019ff197230 */ /* 0x000fc40000004100 */
[--C-:B------:R-:W-:Y:S02]  /*eae0*/  HADD2.F32 R24, -RZ, R26.reuse.H0_H0 ;  /* 0x2000001aff187230 */ /* 0x100fe40000004100 */
        /* <DEDUP_REMOVED lines=12> */
.L_x_3669:
[----:B------:R-:W-:Y:S05]  /*ebb0*/  BSYNC B0 ;  /* 0x0000000000007941 */ /* 0x000fea0003800000 */
.L_x_3668:
        /* <DEDUP_REMOVED lines=14> */
[----:B----4-:R-:W-:Y:S01]  /*eca0*/  IMAD.WIDE R24, R9, 0x2, R36 ;  /* 0x0000000209187825 */ /* 0x010fe200078e0224 */
        /* <DEDUP_REMOVED lines=28> */
[----:B------:R-:W-:Y:S01]  /*ee70*/  @!P0 FADD.FTZ R28, -R28, -RZ ;  /* 0x800000ff1c1c8221 */ /* 0x000fe20000010100 */
[--C-:B------:R-:W-:Y:S02]  /*ee80*/  HADD2.F32 R15, -RZ, R27.reuse.H0_H0 ;  /* 0x2000001bff0f7230 */ /* 0x100fe40000004100 */
[----:B------:R-:W-:Y:S01]  /*ee90*/  @!P0 FADD.FTZ R6, -R6, -RZ ;  /* 0x800000ff06068221 */ /* 0x000fe20000010100 */
[----:B------:R-:W-:Y:S02]  /*eea0*/  HADD2.F32 R4, -RZ, R27.H1_H1 ;  /* 0x3000001bff047230 */ /* 0x000fe40000004100 */
[----:B------:R-:W-:Y:S01]  /*eeb0*/  @!P0 FADD.FTZ R7, -R7, -RZ ;  /* 0x800000ff07078221 */ /* 0x000fe20000010100 */
[----:B------:R-:W-:Y:S02]  /*eec0*/  HADD2.F32 R24, -RZ, R25.H1_H1 ;  /* 0x30000019ff187230 */ /* 0x000fe40000004100 */
[----:B------:R-:W-:Y:S01]  /*eed0*/  @!P0 FADD.FTZ R29, -R29, -RZ ;  /* 0x800000ff1d1d8221 */ /* 0x000fe20000010100 */
[----:B------:R-:W-:Y:S01]  /*eee0*/  FMUL.FTZ R33, R33, R28 ;  /* 0x0000001c21217220 */ /* 0x000fe20000410000 */
[----:B------:R-:W-:-:S02]  /*eef0*/  HADD2.F32 R28, -RZ, R26.H0_H0 ;  /* 0x2000001aff1c7230 */ /* 0x000fc40000004100 */
[----:B------:R-:W-:Y:S01]  /*ef00*/  FMUL.FTZ R6, R15, R6 ;  /* 0x000000060f067220 */ /* 0x000fe20000410000 */
[----:B------:R-:W-:Y:S01]  /*ef10*/  FMUL.FTZ R7, R4, R7 ;  /* 0x0000000704077220 */ /* 0x000fe20000410000 */
[----:B------:R-:W-:Y:S02]  /*ef20*/  HADD2.F32 R25, -RZ, R26.H1_H1 ;  /* 0x3000001aff197230 */ /* 0x000fe40000004100 */
[----:B------:R-:W-:Y:S01]  /*ef30*/  @!P0 FADD.FTZ R5, -R5, -RZ ;  /* 0x800000ff05058221 */ /* 0x000fe20000010100 */
[----:B------:R-:W-:Y:S02]  /*ef40*/  HADD2.F32 R4, -RZ, R21.H0_H0 ;  /* 0x20000015ff047230 */ /* 0x000fe40000004100 */
[----:B------:R-:W-:Y:S01]  /*ef50*/  @!P0 FADD.FTZ R30, -R30, -RZ ;  /* 0x800000ff1e1e8221 */ /* 0x000fe20000010100 */
[----:B-----5:R-:W-:Y:S02]  /*ef60*/  HADD2.F32 R15, -RZ, R9.H0_H0 ;  /* 0x20000009ff0f7230 */ /* 0x020fe40000004100 */
[----:B------:R-:W-:Y:S01]  /*ef70*/  FMUL.FTZ R24, R24, R29 ;  /* 0x0000001d18187220 */ /* 0x000fe20000410000 */
[----:B------:R-:W-:-:S02]  /*ef80*/  HADD2.F32 R21, -RZ, R21.H1_H1 ;  /* 0x30000015ff157230 */ /* 0x000fc40000004100 */
[----:B------:R-:W-:Y:S02]  /*ef90*/  HADD2.F32 R9, -RZ, R9.H1_H1 ;  /* 0x30000009ff097230 */ /* 0x000fe40000004100 */
[----:B------:R-:W-:Y:S01]  /*efa0*/  FMUL.FTZ R5, R28, R5 ;  /* 0x000000051c057220 */ /* 0x000fe20000410000 */
[----:B------:R-:W-:Y:S01]  /*efb0*/  FMUL.FTZ R30, R25, R30 ;  /* 0x0000001e191e7220 */ /* 0x000fe20000410000 */
        /* <DEDUP_REMOVED lines=24> */
.L_x_3671:
[----:B------:R-:W-:Y:S05]  /*f140*/  BSYNC B0 ;  /* 0x0000000000007941 */ /* 0x000fea0003800000 */
.L_x_3670:
[----:B------:R1:W-:Y:S02]  /*f150*/  STS.128 [R211+0x4800], R20 ;  /* 0x00480014d3007388 */ /* 0x0003e40000000c00 */
.L_x_3665:
[----:B------:R-:W-:Y:S05]  /*f160*/  BSYNC B1 ;  /* 0x0000000000017941 */ /* 0x000fea0003800000 */
.L_x_3664:
        /* <DEDUP_REMOVED lines=34> */
[----:B--2---:R-:W-:Y:S01]  /*f390*/  MOV R36, R31 ;  /* 0x0000001f00247202 */ /* 0x004fe20000000f00 */
[--C-:B----4-:R-:W-:Y:S02]  /*f3a0*/  HADD2.F32 R31, -RZ, R5.reuse.H0_H0 ;  /* 0x20000005ff1f7230 */ /* 0x110fe40000004100 */
[----:B------:R-:W-:Y:S02]  /*f3b0*/  HADD2.F32 R37, -RZ, R5.H1_H1 ;  /* 0x30000005ff257230 */ /* 0x000fe40000004100 */
[--C-:B------:R-:W-:Y:S02]  /*f3c0*/  HADD2.F32 R5, -RZ, R7.reuse.H0_H0 ;  /* 0x20000007ff057230 */ /* 0x100fe40000004100 */
[----:B------:R-:W-:Y:S02]  /*f3d0*/  HADD2.F32 R7, -RZ, R7.H1_H1 ;  /* 0x30000007ff077230 */ /* 0x000fe40000004100 */
[----:B------:R-:W-:-:S02]  /*f3e0*/  HADD2.F32 R42, -RZ, R36.H0_H0 ;  /* 0x20000024ff2a7230 */ /* 0x000fc40000004100 */
[----:B------:R-:W-:Y:S01]  /*f3f0*/  @!P0 FADD.FTZ R5, -R5, -RZ ;  /* 0x800000ff05058221 */ /* 0x000fe20000010100 */
[--C-:B------:R-:W-:Y:S02]  /*f400*/  HADD2.F32 R38, -RZ, R4.reuse.H0_H0 ;  /* 0x20000004ff267230 */ /* 0x100fe40000004100 */
[----:B------:R-:W-:Y:S01]  /*f410*/  @!P0 FADD.FTZ R7, -R7, -RZ ;  /* 0x800000ff07078221 */ /* 0x000fe20000010100 */
[----:B------:R-:W-:Y:S02]  /*f420*/  HADD2.F32 R39, -RZ, R4.H1_H1 ;  /* 0x30000004ff277230 */ /* 0x000fe40000004100 */
[----:B------:R-:W-:Y:S02]  /*f430*/  HADD2.F32 R36, -RZ, R36.H1_H1 ;  /* 0x30000024ff247230 */ /* 0x000fe40000004100 */
[--C-:B------:R-:W-:Y:S02]  /*f440*/  HADD2.F32 R4, -RZ, R6.reuse.H0_H0 ;  /* 0x20000006ff047230 */ /* 0x100fe40000004100 */
[----:B------:R-:W-:-:S02]  /*f450*/  HADD2.F32 R6, -RZ, R6.H1_H1 ;  /* 0x30000006ff067230 */ /* 0x000fc40000004100 */
[----:B------:R-:W-:Y:S01]  /*f460*/  FMUL.FTZ R42, R42, R5 ;  /* 0x000000052a2a7220 */ /* 0x000fe20000410000 */
[--C-:B------:R-:W-:Y:S02]  /*f470*/  HADD2.F32 R40, -RZ, R29.reuse.H0_H0 ;  /* 0x2000001dff287230 */ /* 0x100fe40000004100 */
[----:B------:R-:W-:Y:S01]  /*f480*/  FMUL.FTZ R36, R36, R7 ;  /* 0x0000000724247220 */ /* 0x000fe20000410000 */
[----:B------:R-:W-:Y:S02]  /*f490*/  HADD2.F32 R44, -RZ, R29.H1_H1 ;  /* 0x3000001dff2c7230 */ /* 0x000fe40000004100 */
        /* <DEDUP_REMOVED lines=8> */
[----:B------:R-:W-:Y:S01]  /*f520*/  @!P0 FADD.FTZ R31, -R31, -RZ ;  /* 0x800000ff1f1f8221 */ /* 0x000fe20000010100 */
[----:B------:R-:W-:Y:S01]  /*f530*/  @!P0 FADD.FTZ R37, -R37, -RZ ;  /* 0x800000ff25258221 */ /* 0x000fe20000010100 */
[----:B------:R-:W-:Y:S01]  /*f540*/  FMUL.FTZ R39, R28, R39 ;  /* 0x000000271c277220 */ /* 0x000fe20000410000 */
[----:B------:R-:W-:Y:S01]  /*f550*/  FMUL.FTZ R4, R7, R4 ;  /* 0x0000000407047220 */ /* 0x000fe20000410000 */
[----:B------:R-:W-:Y:S01]  /*f560*/  FMUL.FTZ R6, R5, R6 ;  /* 0x0000000605067220 */ /* 0x000fe20000410000 */
[----:B------:R-:W-:Y:S01]  /*f570*/  FMUL.FTZ R38, R29, R38 ;  /* 0x000000261d267220 */ /* 0x000fe20000410000 */
[----:B-----5:R-:W-:-:S02]  /*f580*/  HADD2.F32 R5, -RZ, R33.H0_H0 ;  /* 0x20000021ff057230 */ /* 0x020fc40000004100 */
[--C-:B---3--:R-:W-:Y:S02]  /*f590*/  HADD2.F32 R7, -RZ, R9.reuse.H0_H0 ;  /* 0x20000009ff077230 */ /* 0x108fe40000004100 */
[----:B------:R-:W-:Y:S02]  /*f5a0*/  HADD2.F32 R28, -RZ, R9.H1_H1 ;  /* 0x30000009ff1c7230 */ /* 0x000fe40000004100 */
[----:B------:R-:W-:Y:S01]  /*f5b0*/  FMUL.FTZ R40, R40, R31 ;  /* 0x0000001f28287220 */ /* 0x000fe20000410000 */
[----:B------:R-:W-:Y:S02]  /*f5c0*/  HADD2.F32 R33, -RZ, R33.H1_H1 ;  /* 0x30000021ff217230 */ /* 0x000fe40000004100 */
[----:B------:R-:W-:Y:S01]  /*f5d0*/  FMUL.FTZ R44, R44, R37 ;  /* 0x000000252c2c7220 */ /* 0x000fe20000410000 */
[----:B------:R-:W-:Y:S02]  /*f5e0*/  HADD2.F32 R29, -RZ, R35.H0_H0 ;  /* 0x20000023ff1d7230 */ /* 0x000fe40000004100 */
[----:B------:R-:W-:-:S02]  /*f5f0*/  HADD2.F32 R9, -RZ, R11.H0_H0 ;  /* 0x2000000bff097230 */ /* 0x000fc40000004100 */
[----:B------:R-:W-:Y:S01]  /*f600*/  FFMA.FTZ R5, R5, R7, R40 ;  /* 0x0000000705057223 */ /* 0x000fe20000010028 */
[----:B------:R-:W-:Y:S01]  /*f610*/  FFMA.FTZ R28, R33, R28, R44 ;  /* 0x0000001c211c7223 */ /* 0x000fe2000001002c */
[----:B------:R-:W-:Y:S02]  /*f620*/  HADD2.F32 R31, -RZ, R8.H0_H0 ;  /* 0x20000008ff1f7230 */ /* 0x000fe40000004100 */
[----:B------:R-:W-:Y:S01]  /*f630*/  FFMA.FTZ R9, R29, R9, R42 ;  /* 0x000000091d097223 */ /* 0x000fe2000001002a */
[--C-:B------:R-:W-:Y:S02]  /*f640*/  HADD2.F32 R37, -RZ, R10.reuse.H0_H0 ;  /* 0x2000000aff257230 */ /* 0x100fe40000004100 */
[----:B------:R-:W-:Y:S02]  /*f650*/  HADD2.F32 R41, -RZ, R10.H1_H1 ;  /* 0x3000000aff297230 */ /* 0x000fe40000004100 */
[----:B------:R-:W-:Y:S02]  /*f660*/  HADD2.F32 R7, -RZ, R32.H0_H0 ;  /* 0x20000020ff077230 */ /* 0x000fe40000004100 */
[----:B------:R-:W-:-:S02]  /*f670*/  HADD2.F32 R29, -RZ, R34.H0_H0 ;  /* 0x20000022ff1d7230 */ /* 0x000fc40000004100 */
[----:B------:R-:W-:Y:S02]  /*f680*/  HADD2.F32 R33, -RZ, R34.H1_H1 ;  /* 0x30000022ff217230 */ /* 0x000fe40000004100 */
[----:B------:R-:W-:Y:S02]  /*f690*/  HADD2.F32 R11, -RZ, R11.H1_H1 ;  /* 0x3000000bff0b7230 */ /* 0x000fe40000004100 */
[----:B------:R-:W-:Y:S02]  /*f6a0*/  HADD2.F32 R8, -RZ, R8.H1_H1 ;  /* 0x30000008ff087230 */ /* 0x000fe40000004100 */
        /* <DEDUP_REMOVED lines=11> */
[----:B------:R-:W-:Y:S02]  /*f760*/  MOV R33, R5 ;  /* 0x0000000500217202 */ /* 0x000fe40000000f00 */
.L_x_3675:
[----:B------:R-:W-:Y:S05]  /*f770*/  BSYNC B0 ;  /* 0x0000000000007941 */ /* 0x000fea0003800000 */
.L_x_3674:
        /* <DEDUP_REMOVED lines=17> */
[----:B------:R-:W1:Y:S01]  /*f890*/  LDG.E.128 R28, desc[UR6][R28.64+0x80] ;  /* 0x000080061c1c7981 */ /* 0x000e62000c1e1d00 */
        /* <DEDUP_REMOVED lines=10> */
[----:B-1----:R-:W-:Y:S01]  /*f940*/  MOV R32, R31 ;  /* 0x0000001f00207202 */ /* 0x002fe20000000f00 */
[----:B------:R-:W-:Y:S02]  /*f950*/  HADD2.F32 R37, -RZ, R29.H0_H0 ;  /* 0x2000001dff257230 */ /* 0x000fe40000004100 */
[--C-:B--2---:R-:W-:Y:S02]  /*f960*/  HADD2.F32 R31, -RZ, R4.reuse.H0_H0 ;  /* 0x20000004ff1f7230 */ /* 0x104fe40000004100 */
[----:B------:R-:W-:Y:S02]  /*f970*/  HADD2.F32 R33, -RZ, R4.H1_H1 ;  /* 0x30000004ff217230 */ /* 0x000fe40000004100 */
[--C-:B------:R-:W-:Y:S02]  /*f980*/  HADD2.F32 R4, -RZ, R5.reuse.H0_H0 ;  /* 0x20000005ff047230 */ /* 0x100fe40000004100 */
[----:B------:R-:W-:Y:S01]  /*f990*/  @!P0 FADD.FTZ R31, -R31, -RZ ;  /* 0x800000ff1f1f8221 */ /* 0x000fe20000010100 */
[----:B------:R-:W-:-:S02]  /*f9a0*/  HADD2.F32 R34, -RZ, R5.H1_H1 ;  /* 0x30000005ff227230 */ /* 0x000fc40000004100 */
[----:B------:R-:W-:Y:S02]  /*f9b0*/  HADD2.F32 R36, -RZ, R28.H0_H0 ;  /* 0x2000001cff247230 */ /* 0x000fe40000004100 */
[----:B------:R-:W-:Y:S01]  /*f9c0*/  @!P0 FADD.FTZ R4, -R4, -RZ ;  /* 0x800000ff04048221 */ /* 0x000fe20000010100 */
[--C-:B------:R-:W-:Y:S02]  /*f9d0*/  HADD2.F32 R5, -RZ, R6.reuse.H0_H0 ;  /* 0x20000006ff057230 */ /* 0x100fe40000004100 */
[----:B------:R-:W-:Y:S02]  /*f9e0*/  HADD2.F32 R35, -RZ, R6.H1_H1 ;  /* 0x30000006ff237230 */ /* 0x000fe40000004100 */
[----:B------:R-:W-:Y:S02]  /*f9f0*/  HADD2.F32 R6, -RZ, R7.H0_H0 ;  /* 0x20000007ff067230 */ /* 0x000fe40000004100 */
[----:B------:R-:W-:Y:S01]  /*fa00*/  FMUL.FTZ R37, R37, R4 ;  /* 0x0000000425257220 */ /* 0x000fe20000410000 */
[----:B------:R-:W-:Y:S01]  /*fa10*/  FMUL.FTZ R36, R36, R31 ;  /* 0x0000001f24247220 */ /* 0x000fe20000410000 */
[----:B------:R-:W-:-:S02]  /*fa20*/  HADD2.F32 R4, -RZ, R30.H0_H0 ;  /* 0x2000001eff047230 */ /* 0x000fc40000004100 */
[----:B------:R-:W-:Y:S01]  /*fa30*/  @!P0 FADD.FTZ R33, -R33, -RZ ;  /* 0x800000ff21218221 */ /* 0x000fe20000010100 */
[----:B------:R-:W-:Y:S02]  /*fa40*/  HADD2.F32 R28, -RZ, R28.H1_H1 ;  /* 0x3000001cff1c7230 */ /* 0x000fe40000004100 */
[----:B------:R-:W-:Y:S01]  /*fa50*/  @!P0 FADD.FTZ R5, -R5, -RZ ;  /* 0x800000ff05058221 */ /* 0x000fe20000010100 */
[----:B------:R-:W-:Y:S02]  /*fa60*/  HADD2.F32 R30, -RZ, R30.H1_H1 ;  /* 0x3000001eff1e7230 */ /* 0x000fe40000004100 */
[----:B------:R-:W-:Y:S01]  /*fa70*/  @!P0 FADD.FTZ R35, -R35, -RZ ;  /* 0x800000ff23238221 */ /* 0x000fe20000010100 */
[----:B------:R-:W-:Y:S02]  /*fa80*/  HADD2.F32 R31, -RZ, R32.H0_H0 ;  /* 0x20000020ff1f7230 */ /* 0x000fe40000004100 */
[----:B------:R-:W-:Y:S01]  /*fa90*/  @!P0 FADD.FTZ R6, -R6, -RZ ;  /* 0x800000ff06068221 */ /* 0x000fe20000010100 */
[----:B------:R-:W-:-:S02]  /*faa0*/  HADD2.F32 R7, -RZ, R7.H1_H1 ;  /* 0x30000007ff077230 */ /* 0x000fc40000004100 */
[----:B------:R-:W-:Y:S01]  /*fab0*/  FMUL.FTZ R28, R28, R33 ;  /* 0x000000211c1c7220 */ /* 0x000fe20000410000 */
[----:B------:R-:W-:Y:S01]  /*fac0*/  FMUL.FTZ R5, R4, R5 ;  /* 0x0000000504057220 */ /* 0x000fe20000410000 */
[----:B------:R-:W-:Y:S01]  /*fad0*/  FMUL.FTZ R35, R30, R35 ;  /* 0x000000231e237220 */ /* 0x000fe20000410000 */
[----:B------:R-:W-:Y:S01]  /*fae0*/  FMUL.FTZ R6, R31, R6 ;  /* 0x000000061f067220 */ /* 0x000fe20000410000 */
[----:B------:R-:W-:Y:S02]  /*faf0*/  HADD2.F32 R29, -RZ, R29.H1_H1 ;  /* 0x3000001dff1d7230 */ /* 0x000fe40000004100 */
[----:B------:R-:W-:Y:S01]  /*fb00*/  @!P0 FADD.FTZ R34, -R34, -RZ ;  /* 0x800000ff22228221 */ /* 0x000fe20000010100 */
[--C-:B------:R-:W-:Y:S02]  /*fb10*/  HADD2.F32 R31, -RZ, R24.reuse.H0_H0 ;  /* 0x20000018ff1f7230 */ /* 0x100fe40000004100 */
[----:B------:R-:W-:Y:S02]  /*fb20*/  HADD2.F32 R33, -RZ, R24.H1_H1 ;  /* 0x30000018ff217230 */ /* 0x000fe40000004100 */
[----:B----4-:R-:W-:-:S02]  /*fb30*/  HADD2.F32 R4, -RZ, R8.H0_H0 ;  /* 0x20000008ff047230 */ /* 0x010fc40000004100 */
[----:B------:R-:W-:Y:S02]  /*fb40*/  HADD2.F32 R30, -RZ, R8.H1_H1 ;  /* 0x30000008ff1e7230 */ /* 0x000fe40000004100 */
[----:B------:R-:W-:Y:S01]  /*fb50*/  @!P0 FADD.FTZ R7, -R7, -RZ ;  /* 0x800000ff07078221 */ /* 0x000fe20000010100 */
[----:B------:R-:W-:Y:S02]  /*fb60*/  HADD2.F32 R32, -RZ, R32.H1_H1 ;  /* 0x30000020ff207230 */ /* 0x000fe40000004100 */
[----:B------:R-:W-:Y:S02]  /*fb70*/  HADD2.F32 R24, -RZ, R25.H0_H0 ;  /* 0x20000019ff187230 */ /* 0x000fe40000004100 */
[--C-:B------:R-:W-:Y:S02]  /*fb80*/  HADD2.F32 R8, -RZ, R9.reuse.H0_H0 ;  /* 0x20000009ff087230 */ /* 0x100fe40000004100 */
[----:B------:R-:W-:Y:S01]  /*fb90*/  FMUL.FTZ R29, R29, R34 ;  /* 0x000000221d1d7220 */ /* 0x000fe20000410000 */
[----:B------:R-:W-:Y:S01]  /*fba0*/  FMUL.FTZ R7, R32, R7 ;  /* 0x0000000720077220 */ /* 0x000fe20000410000 */
[----:B------:R-:W-:-:S02]  /*fbb0*/  HADD2.F32 R34, -RZ, R9.H1_H1 ;  /* 0x30000009ff227230 */ /* 0x000fc40000004100 */
[----:B------:R-:W-:Y:S01]  /*fbc0*/  FFMA.FTZ R33, R33, R30, R28 ;  /* 0x0000001e21217223 */ /* 0x000fe2000001001c */
[----:B------:R-:W-:Y:S01]  /*fbd0*/  FFMA.FTZ R8, R24, R8, R37 ;  /* 0x0000000818087223 */ /* 0x000fe20000010025 */
[----:B------:R-:W-:Y:S02]  /*fbe0*/  HADD2.F32 R32, -RZ, R10.H0_H0 ;  /* 0x2000000aff207230 */ /* 0x000fe40000004100 */
[--C-:B------:R-:W-:Y:S02]  /*fbf0*/  HADD2.F32 R9, -RZ, R11.reuse.H0_H0 ;  /* 0x2000000bff097230 */ /* 0x100fe40000004100 */
[----:B------:R-:W-:Y:S02]  /*fc00*/  HADD2.F32 R38, -RZ, R11.H1_H1 ;  /* 0x3000000bff267230 */ /* 0x000fe40000004100 */
[----:B------:R-:W-:Y:S02]  /*fc10*/  HADD2.F32 R24, -RZ, R26.H0_H0 ;  /* 0x2000001aff187230 */ /* 0x000fe40000004100 */
[----:B------:R-:W-:-:S02]  /*fc20*/  HADD2.F32 R10, -RZ, R10.H1_H1 ;  /* 0x3000000aff0a7230 */ /* 0x000fc40000004100 */
[----:B------:R-:W-:Y:S02]  /*fc30*/  HADD2.F32 R28, -RZ, R25.H1_H1 ;  /* 0x30000019ff1c7230 */ /* 0x000fe40000004100 */
        /* <DEDUP_REMOVED lines=13> */
.L_x_3677:
[----:B------:R-:W-:Y:S05]  /*fd10*/  BSYNC B0 ;  /* 0x0000000000007941 */ /* 0x000fea0003800000 */
.L_x_3676:
        /* <DEDUP_REMOVED lines=14> */
[----:B--2---:R-:W-:Y:S01]  /*fe00*/  IMAD.WIDE R24, R9, 0x2, R16 ;  /* 0x0000000209187825 */ /* 0x004fe200078e0210 */
        /* <DEDUP_REMOVED lines=22> */
[----:B-1----:R-:W-:Y:S02]  /*ff70*/  HADD2.F32 R33, -RZ, R25.H0_H0 ;  /* 0x20000019ff217230 */ /* 0x002fe40000004100 */
[----:B------:R-:W-:Y:S01]  /*ff80*/  FMUL.FTZ R31, R31, R16 ;  /* 0x000000101f1f7220 */ /* 0x000fe20000410000 */
[--C-:B------:R-:W-:Y:S02]  /*ff90*/  HADD2.F32 R6, -RZ, R7.reuse.H0_H0 ;  /* 0x20000007ff067230 */ /* 0x100fe40000004100 */
[----:B------:R-:W-:-:S02]  /*ffa0*/  HADD2.F32 R7, -RZ, R7.H1_H1 ;  /* 0x30000007ff077230 */ /* 0x000fc40000004100 */
[----:B------:R-:W-:Y:S01]  /*ffb0*/  @!P0 FADD.FTZ R5, -R5, -RZ ;  /* 0x800000ff05058221 */ /* 0x000fe20000010100 */
[----:B------:R-:W-:Y:S02]  /*ffc0*/  HADD2.F32 R16, -RZ, R26.H0_H0 ;  /* 0x2000001aff107230 */ /* 0x000fe40000004100 */
[----:B------:R-:W-:Y:S01]  /*ffd0*/  @!P0 FADD.FTZ R17, -R17, -RZ ;  /* 0x800000ff11118221 */ /* 0x000fe20000010100 */
[----:B------:R-:W-:Y:S02]  /*ffe0*/  HADD2.F32 R24, -RZ, R24.H1_H1 ;  /* 0x30000018ff187230 */ /* 0x000fe40000004100 */
[----:B------:R-:W-:Y:S01]  /*fff0*/  FMUL.FTZ R33, R33, R4 ;  /* 0x0000000421217220 */ /* 0x000fe20000410000 */
[----:B------:R-:W-:Y:S02]  /*10000*/  HADD2.F32 R26, -RZ, R26.H1_H1 ;  /* 0x3000001aff1a7230 */ /* 0x000fe40000004100 */
        /* <DEDUP_REMOVED lines=8> */
[----:B----4-:R-:W-:Y:S02]  /*10090*/  HADD2.F32 R16, -RZ, R9.H0_H0 ;  /* 0x20000009ff107230 */ /* 0x010fe40000004100 */
[----:B------:R-:W-:Y:S01]  /*100a0*/  FMUL.FTZ R25, R25, R28 ;  /* 0x0000001c19197220 */ /* 0x000fe20000410000 */
[----:B------:R-:W-:-:S02]  /*100b0*/  HADD2.F32 R17, -RZ, R27.H0_H0 ;  /* 0x2000001bff117230 */ /* 0x000fc40000004100 */
[----:B------:R-:W-:Y:S01]  /*100c0*/  @!P0 FADD.FTZ R6, -R6, -RZ ;  /* 0x800000ff06068221 */ /* 0x000fe20000010100 */
[----:B------:R-:W-:Y:S02]  /*100d0*/  HADD2.F32 R26, -RZ, R21.H1_H1 ;  /* 0x30000015ff1a7230 */ /* 0x000fe40000004100 */
[----:B------:R-:W-:Y:S01]  /*100e0*/  FMUL.FTZ R7, R4, R7 ;  /* 0x0000000704077220 */ /* 0x000fe20000410000 */
[----:B------:R-:W-:Y:S02]  /*100f0*/  HADD2.F32 R9, -RZ, R9.H1_H1 ;  /* 0x30000009ff097230 */ /* 0x000fe40000004100 */
[----:B------:R-:W-:Y:S02]  /*10100*/  HADD2.F32 R4, -RZ, R21.H0_H0 ;  /* 0x20000015ff047230 */ /* 0x000fe40000004100 */
[----:B------:R-:W-:Y:S01]  /*10110*/  FMUL.FTZ R6, R17, R6 ;  /* 0x0000000611067220 */ /* 0x000fe20000410000 */
        /* <DEDUP_REMOVED lines=8> */
[----:B------:R-:W-:Y:S02]  /*101a0*/  HADD2.F32 R30, -RZ, R10.H0_H0 ;  /* 0x2000000aff1e7230 */ /* 0x000fe40000004100 */
[----:B------:R-:W-:-:S02]  /*101b0*/  HADD2.F32 R20, -RZ, R22.H0_H0 ;  /* 0x20000016ff147230 */ /* 0x000fc40000004100 */
        /* <DEDUP_REMOVED lines=14> */
.L_x_3679:
[----:B------:R-:W-:Y:S05]  /*102a0*/  BSYNC B0 ;  /* 0x0000000000007941 */ /* 0x000fea0003800000 */
.L_x_3678:
[----:B------:R4:W-:Y:S02]  /*102b0*/  STS.128 [R211+0x5000], R20 ;  /* 0x00500014d3007388 */ /* 0x0009e40000000c00 */
.L_x_3673:
[----:B------:R-:W-:Y:S05]  /*102c0*/  BSYNC B1 ;  /* 0x0000000000017941 */ /* 0x000fea0003800000 */
.L_x_3672:
        /* <DEDUP_REMOVED lines=34> */
[--C-:B----4-:R-:W-:Y:S02]  /*104f0*/  HADD2.F32 R14, -RZ, R5.reuse.H0_H0 ;  /* 0x20000005ff0e7230 */ /* 0x110fe40000004100 */
        /* <DEDUP_REMOVED lines=8> */
[----:B------:R-:W-:Y:S02]  /*10580*/  HADD2.F32 R40, -RZ, R31.H1_H1 ;  /* 0x3000001fff287230 */ /* 0x000fe40000004100 */
[----:B------:R-:W-:Y:S02]  /*10590*/  HADD2.F32 R6, -RZ, R6.H1_H1 ;  /* 0x30000006ff067230 */ /* 0x000fe40000004100 */
[----:B------:R-:W-:Y:S01]  /*105a0*/  FMUL.FTZ R38, R38, R5 ;  /* 0x0000000526267220 */ /* 0x000fe20000410000 */
[----:B------:R-:W-:-:S02]  /*105b0*/  HADD2.F32 R31, -RZ, R28.H0_H0 ;  /* 0x2000001cff1f7230 */ /* 0x000fc40000004100 */
[----:B------:R-:W-:Y:S01]  /*105c0*/  FMUL.FTZ R40, R40, R7 ;  /* 0x0000000728287220 */ /* 0x000fe20000410000 */
[----:B------:R-:W-:Y:S02]  /*105d0*/  HADD2.F32 R28, -RZ, R28.H1_H1 ;  /* 0x3000001cff1c7230 */ /* 0x000fe40000004100 */
[----:B------:R-:W-:Y:S01]  /*105e0*/  @!P0 FADD.FTZ R37, -R37, -RZ ;  /* 0x800000ff25258221 */ /* 0x000fe20000010100 */
[--C-:B------:R-:W-:Y:S02]  /*105f0*/  HADD2.F32 R5, -RZ, R30.reuse.H1_H1 ;  /* 0x3000001eff057230 */ /* 0x100fe40000004100 */
[----:B------:R-:W-:Y:S01]  /*10600*/  @!P0 FADD.FTZ R6, -R6, -RZ ;  /* 0x800000ff06068221 */ /* 0x000fe20000010100 */
[----:B------:R-:W-:Y:S02]  /*10610*/  HADD2.F32 R39, -RZ, R29.H0_H0 ;  /* 0x2000001dff277230 */ /* 0x000fe40000004100 */
        /* <DEDUP_REMOVED lines=8> */
[--C-:B--2---:R-:W-:Y:S02]  /*106a0*/  HADD2.F32 R5, -RZ, R9.reuse.H0_H0 ;  /* 0x20000009ff057230 */ /* 0x104fe40000004100 */
[----:B------:R-:W-:Y:S01]  /*106b0*/  FMUL.FTZ R39, R39, R14 ;  /* 0x0000000e27277220 */ /* 0x000fe20000410000 */
[----:B------:R-:W-:-:S02]  /*106c0*/  HADD2.F32 R28, -RZ, R9.H1_H1 ;  /* 0x30000009ff1c7230 */ /* 0x000fc40000004100 */
[----:B------:R-:W-:Y:S01]  /*106d0*/  FMUL.FTZ R29, R29, R16 ;  /* 0x000000101d1d7220 */ /* 0x000fe20000410000 */
[----:B-----5:R-:W-:Y:S02]  /*106e0*/  HADD2.F32 R7, -RZ, R35.H0_H0 ;  /* 0x20000023ff077230 */ /* 0x020fe40000004100 */
[----:B------:R-:W-:Y:S01]  /*106f0*/  @!P0 FADD.FTZ R36, -R36, -RZ ;  /* 0x800000ff24248221 */ /* 0x000fe20000010100 */
[----:B------:R-:W-:Y:S02]  /*10700*/  HADD2.F32 R9, -RZ, R11.H0_H0 ;  /* 0x2000000bff097230 */ /* 0x000fe40000004100 */
[--C-:B------:R-:W-:Y:S02]  /*10710*/  HADD2.F32 R14, -RZ, R33.reuse.H0_H0 ;  /* 0x20000021ff0e7230 */ /* 0x100fe40000004100 */
[----:B------:R-:W-:Y:S02]  /*10720*/  HADD2.F32 R16, -RZ, R33.H1_H1 ;  /* 0x30000021ff107230 */ /* 0x000fe40000004100 */
        /* <DEDUP_REMOVED lines=23> */
.L_x_3681:
[----:B------:R-:W-:Y:S05]  /*108a0*/  BSYNC B0 ;  /* 0x0000000000007941 */ /* 0x000fea0003800000 */
.L_x_3680:
        /* <DEDUP_REMOVED lines=28> */
[----:B-1----:R-:W-:Y:S02]  /*10a70*/  HADD2.F32 R35, -RZ, R28.H0_H0 ;  /* 0x2000001cff237230 */ /* 0x002fe40000004100 */
        /* <DEDUP_REMOVED lines=19> */
[----:B------:R-:W-:Y:S02]  /*10bb0*/  HADD2.F32 R29, -RZ, R29.H1_H1 ;  /* 0x3000001dff1d7230 */ /* 0x000fe40000004100 */
[----:B------:R-:W-:Y:S01]  /*10bc0*/  FMUL.FTZ R5, R14, R5 ;  /* 0x000000050e057220 */ /* 0x000fe20000410000 */
[----:B------:R-:W-:Y:S01]  /*10bd0*/  FMUL.FTZ R7, R4, R7 ;  /* 0x0000000704077220 */ /* 0x000fe20000410000 */
[----:B------:R-:W-:Y:S01]  /*10be0*/  @!P0 FADD.FTZ R32, -R32, -RZ ;  /* 0x800000ff20208221 */ /* 0x000fe20000010100 */
[----:B------:R-:W-:Y:S01]  /*10bf0*/  FMUL.FTZ R39, R39, R16 ;  /* 0x0000001027277220 */ /* 0x000fe20000410000 */
[----:B------:R-:W-:-:S02]  /*10c00*/  HADD2.F32 R30, -RZ, R30.H1_H1 ;  /* 0x3000001eff1e7230 */ /* 0x000fc40000004100 */
[----:B------:R-:W-:Y:S01]  /*10c10*/  @!P0 FADD.FTZ R33, -R33, -RZ ;  /* 0x800000ff21218221 */ /* 0x000fe20000010100 */
[----:B------:R-:W-:Y:S02]  /*10c20*/  HADD2.F32 R4, -RZ, R24.H0_H0 ;  /* 0x20000018ff047230 */ /* 0x000fe40000004100 */
[--C-:B----4-:R-:W-:Y:S02]  /*10c30*/  HADD2.F32 R14, -RZ, R8.reuse.H0_H0 ;  /* 0x20000008ff0e7230 */ /* 0x110fe40000004100 */
[----:B------:R-:W-:Y:S02]  /*10c40*/  HADD2.F32 R28, -RZ, R8.H1_H1 ;  /* 0x30000008ff1c7230 */ /* 0x000fe40000004100 */
[----:B------:R-:W-:Y:S02]  /*10c50*/  HADD2.F32 R24, -RZ, R24.H1_H1 ;  /* 0x30000018ff187230 */ /* 0x000fe40000004100 */
[----:B------:R-:W-:Y:S02]  /*10c60*/  HADD2.F32 R16, -RZ, R25.H0_H0 ;  /* 0x20000019ff107230 */ /* 0x000fe40000004100 */
[----:B------:R-:W-:-:S02]  /*10c70*/  HADD2.F32 R8, -RZ, R9.H0_H0 ;  /* 0x20000009ff087230 */ /* 0x000fc40000004100 */
[----:B------:R-:W-:Y:S01]  /*10c80*/  FMUL.FTZ R29, R29, R32 ;  /* 0x000000201d1d7220 */ /* 0x000fe20000410000 */
[----:B------:R-:W-:Y:S02]  /*10c90*/  HADD2.F32 R41, -RZ, R31.H0_H0 ;  /* 0x2000001fff297230 */ /* 0x000fe40000004100 */
[----:B------:R-:W-:Y:S01]  /*10ca0*/  @!P0 FADD.FTZ R6, -R6, -RZ ;  /* 0x800000ff06068221 */ /* 0x000fe20000010100 */
[----:B------:R-:W-:Y:S01]  /*10cb0*/  FMUL.FTZ R33, R30, R33 ;  /* 0x000000211e217220 */ /* 0x000fe20000410000 */
[----:B------:R-:W-:Y:S02]  /*10cc0*/  HADD2.F32 R32, -RZ, R9.H1_H1 ;  /* 0x30000009ff207230 */ /* 0x000fe40000004100 */
[----:B------:R-:W-:Y:S01]  /*10cd0*/  FFMA.FTZ R4, R4, R14, R35 ;  /* 0x0000000e04047223 */ /* 0x000fe20000010023 */
[----:B------:R-:W-:Y:S02]  /*10ce0*/  HADD2.F32 R30, -RZ, R10.H0_H0 ;  /* 0x2000000aff1e7230 */ /* 0x000fe40000004100 */
[----:B------:R-:W-:Y:S01]  /*10cf0*/  FFMA.FTZ R39, R24, R28, R39 ;  /* 0x0000001c18277223 */ /* 0x000fe20000010027 */
[----:B------:R-:W-:-:S02]  /*10d00*/  HADD2.F32 R9, -RZ, R11.H0_H0 ;  /* 0x2000000bff097230 */ /* 0x000fc40000004100 */
[----:B------:R-:W-:Y:S01]  /*10d10*/  FFMA.FTZ R8, R16, R8, R37 ;  /* 0x0000000810087223 */ /* 0x000fe20000010025 */
[----:B------:R-:W-:Y:S02]  /*10d20*/  HADD2.F32 R34, -RZ, R11.H1_H1 ;  /* 0x3000000bff227230 */ /* 0x000fe40000004100 */
[----:B------:R-:W-:Y:S02]  /*10d30*/  HADD2.F32 R14, -RZ, R26.H0_H0 ;  /* 0x2000001aff0e7230 */ /* 0x000fe40000004100 */
[----:B------:R-:W-:Y:S01]  /*10d40*/  FMUL.FTZ R6, R41, R6 ;  /* 0x0000000629067220 */ /* 0x000fe20000410000 */
        /* <DEDUP_REMOVED lines=14> */
.L_x_3683:
[----:B------:R-:W-:Y:S05]  /*10e30*/  BSYNC B0 ;  /* 0x0000000000007941 */ /* 0x000fea0003800000 */
.L_x_3682:
[----:B------:R3:W-:Y:S01]  /*10e40*/  STS.128 [R211+0x3800], R24 ;  /* 0x00380018d3007388 */ /* 0x0007e20000000c00 */
[----:B------:R-:W-:Y:S01]  /*10e50*/  IADD3 R18, R18, 0x80, RZ ;  /* 0x0000008012127810 */ /* 0x000fe20007ffe0ff */
[----:B------:R-:W-:Y:S03]  /*10e60*/  BSSY B0, `(.L_x_3684) ;  /* 0x0000057000007945 */ /* 0x000fe60003800000 */
[----:B------:R-:W-:-:S13]  /*10e70*/  ISETP.GE.AND P0, PT, R18, UR5, PT ;  /* 0x0000000512007c0c */ /* 0x000fda000bf06270 */
        /* <DEDUP_REMOVED lines=11> */
[----:B---3--:R-:W-:Y:S01]  /*10f30*/  IMAD.WIDE R24, R125, 0x2, R12 ;  /* 0x000000027d187825 */ /* 0x008fe200078e020c */
        /* <DEDUP_REMOVED lines=14> */
[----:B----4-:R-:W-:Y:S02]  /*11020*/  HADD2.F32 R0, -RZ, R5.H0_H0 ;  /* 0x20000005ff007230 */ /* 0x010fe40000004100 */
[--C-:B------:R-:W-:Y:S02]  /*11030*/  HADD2.F32 R2, -RZ, R4.reuse.H0_H0 ;  /* 0x20000004ff027230 */ /* 0x100fe40000004100 */
[----:B--2---:R-:W-:Y:S02]  /*11040*/  HADD2.F32 R12, -RZ, R4.H1_H1 ;  /* 0x30000004ff0c7230 */ /* 0x004fe40000004100 */
[----:B------:R-:W-:Y:S01]  /*11050*/  @!P0 FADD.FTZ R0, -R0, -RZ ;  /* 0x800000ff00008221 */ /* 0x000fe20000010100 */
[----:B------:R-:W-:-:S02]  /*11060*/  HADD2.F32 R4, -RZ, R6.H0_H0 ;  /* 0x20000006ff047230 */ /* 0x000fc40000004100 */
[----:B------:R-:W-:Y:S02]  /*11070*/  HADD2.F32 R13, -RZ, R6.H1_H1 ;  /* 0x30000006ff0d7230 */ /* 0x000fe40000004100 */
[--C-:B------:R-:W-:Y:S02]  /*11080*/  HADD2.F32 R6, -RZ, R7.reuse.H0_H0 ;  /* 0x20000007ff067230 */ /* 0x100fe40000004100 */
[----:B------:R-:W-:Y:S02]  /*11090*/  HADD2.F32 R7, -RZ, R7.H1_H1 ;  /* 0x30000007ff077230 */ /* 0x000fe40000004100 */
[----:B------:R-:W-:Y:S02]  /*110a0*/  HADD2.F32 R5, -RZ, R5.H1_H1 ;  /* 0x30000005ff057230 */ /* 0x000fe40000004100 */
[----:B------:R-:W-:Y:S01]  /*110b0*/  FMUL.FTZ R19, R19, R0 ;  /* 0x0000000013137220 */ /* 0x000fe20000410000 */
[----:B------:R-:W-:Y:S02]  /*110c0*/  HADD2.F32 R14, -RZ, R25.H1_H1 ;  /* 0x30000019ff0e7230 */ /* 0x000fe40000004100 */
[----:B------:R-:W-:Y:S01]  /*110d0*/  @!P0 FADD.FTZ R2, -R2, -RZ ;  /* 0x800000ff02028221 */ /* 0x000fe20000010100 */
[----:B------:R-:W-:-:S02]  /*110e0*/  HADD2.F32 R25, -RZ, R24.H0_H0 ;  /* 0x20000018ff197230 */ /* 0x000fc40000004100 */
[----:B------:R-:W-:Y:S01]  /*110f0*/  @!P0 FADD.FTZ R7, -R7, -RZ ;  /* 0x800000ff07078221 */ /* 0x000fe20000010100 */
[----:B------:R-:W-:Y:S02]  /*11100*/  HADD2.F32 R0, -RZ, R27.H1_H1 ;  /* 0x3000001bff007230 */ /* 0x000fe40000004100 */
[----:B------:R-:W-:Y:S01]  /*11110*/  @!P0 FADD.FTZ R5, -R5, -RZ ;  /* 0x800000ff05058221 */ /* 0x000fe20000010100 */
[----:B------:R-:W-:Y:S01]  /*11120*/  FMUL.FTZ R25, R25, R2 ;  /* 0x0000000219197220 */ /* 0x000fe20000410000 */
[----:B-----5:R-:W-:Y:S02]  /*11130*/  HADD2.F32 R2, -RZ, R9.H0_H0 ;  /* 0x20000009ff027230 */ /* 0x020fe40000004100 */
[----:B------:R-:W-:Y:S01]  /*11140*/  FMUL.FTZ R7, R0, R7 ;  /* 0x0000000700077220 */ /* 0x000fe20000410000 */
[----:B------:R-:W-:Y:S01]  /*11150*/  FMUL.FTZ R14, R14, R5 ;  /* 0x000000050e0e7220 */ /* 0x000fe20000410000 */
[----:B------:R-:W-:Y:S02]  /*11160*/  HADD2.F32 R0, -RZ, R21.H0_H0 ;  /* 0x20000015ff007230 */ /* 0x000fe40000004100 */
[----:B------:R-:W-:Y:S01]  /*11170*/  @!P0 FADD.FTZ R12, -R12, -RZ ;  /* 0x800000ff0c0c8221 */ /* 0x000fe20000010100 */
[----:B------:R-:W-:-:S02]  /*11180*/  HADD2.F32 R29, -RZ, R24.H1_H1 ;  /* 0x30000018ff1d7230 */ /* 0x000fc40000004100 */
[----:B------:R-:W-:Y:S01]  /*11190*/  @!P0 FADD.FTZ R6, -R6, -RZ ;  /* 0x800000ff06068221 */ /* 0x000fe20000010100 */
[----:B------:R-:W-:Y:S02]  /*111a0*/  HADD2.F32 R5, -RZ, R27.H0_H0 ;  /* 0x2000001bff057230 */ /* 0x000fe40000004100 */
[----:B------:R-:W-:Y:S02]  /*111b0*/  HADD2.F32 R21, -RZ, R21.H1_H1 ;  /* 0x30000015ff157230 */ /* 0x000fe40000004100 */
[----:B------:R-:W-:Y:S02]  /*111c0*/  HADD2.F32 R9, -RZ, R9.H1_H1 ;  /* 0x30000009ff097230 */ /* 0x000fe40000004100 */
[--C-:B------:R-:W-:Y:S02]  /*111d0*/  HADD2.F32 R31, -RZ, R26.reuse.H0_H0 ;  /* 0x2000001aff1f7230 */ /* 0x100fe40000004100 */
[----:B------:R-:W-:Y:S01]  /*111e0*/  @!P0 FADD.FTZ R4, -R4, -RZ ;  /* 0x800000ff04048221 */ /* 0x000fe20000010100 */
[----:B------:R-:W-:-:S02]  /*111f0*/  HADD2.F32 R26, -RZ, R26.H1_H1 ;  /* 0x3000001aff1a7230 */ /* 0x000fc40000004100 */
[----:B------:R-:W-:Y:S01]  /*11200*/  @!P0 FADD.FTZ R13, -R13, -RZ ;  /* 0x800000ff0d0d8221 */ /* 0x000fe20000010100 */
[----:B------:R-:W-:Y:S01]  /*11210*/  FMUL.FTZ R29, R29, R12 ;  /* 0x0000000c1d1d7220 */ /* 0x000fe20000410000 */
[----:B------:R-:W-:Y:S01]  /*11220*/  FMUL.FTZ R6, R5, R6 ;  /* 0x0000000605067220 */ /* 0x000fe20000410000 */
[--C-:B------:R-:W-:Y:S02]  /*11230*/  HADD2.F32 R27, -RZ, R11.reuse.H0_H0 ;  /* 0x2000000bff1b7230 */ /* 0x100fe40000004100 */
[----:B------:R-:W-:Y:S01]  /*11240*/  FFMA.FTZ R9, R21, R9, R14 ;  /* 0x0000000915097223 */ /* 0x000fe2000001000e */
[----:B------:R-:W-:Y:S02]  /*11250*/  HADD2.F32 R16, -RZ, R11.H1_H1 ;  /* 0x3000000bff107230 */ /* 0x000fe40000004100 */
[----:B------:R-:W-:Y:S01]  /*11260*/  FFMA.FTZ R0, R0, R2, R19 ;  /* 0x0000000200007223 */ /* 0x000fe20000010013 */
[----:B------:R-:W-:Y:S02]  /*11270*/  HADD2.F32 R12, -RZ, R20.H0_H0 ;  /* 0x20000014ff0c7230 */ /* 0x000fe40000004100 */
[----:B------:R-:W-:-:S02]  /*11280*/  HADD2.F32 R5, -RZ, R8.H0_H0 ;  /* 0x20000008ff057230 */ /* 0x000fc40000004100 */
[----:B------:R-:W-:Y:S02]  /*11290*/  HADD2.F32 R11, -RZ, R10.H0_H0 ;  /* 0x2000000aff0b7230 */ /* 0x000fe40000004100 */
[----:B------:R-:W-:Y:S02]  /*112a0*/  HADD2.F32 R21, -RZ, R22.H0_H0 ;  /* 0x20000016ff157230 */ /* 0x000fe40000004100 */
[----:B------:R-:W-:Y:S01]  /*112b0*/  FMUL.FTZ R4, R31, R4 ;  /* 0x000000041f047220 */ /* 0x000fe20000410000 */
[----:B------:R-:W-:Y:S02]  /*112c0*/  HADD2.F32 R8, -RZ, R8.H1_H1 ;  /* 0x30000008ff087230 */ /* 0x000fe40000004100 */
        /* <DEDUP_REMOVED lines=16> */
.L_x_3685:
[----:B------:R-:W-:Y:S05]  /*113d0*/  BSYNC B0 ;  /* 0x0000000000007941 */ /* 0x000fea0003800000 */
.L_x_3684:
[----:B------:R4:W-:Y:S01]  /*113e0*/  STS.128 [R211+0x5800], R20 ;  /* 0x00580014d3007388 */ /* 0x0009e20000000c00 */
[----:B------:R-:W-:Y:S05]  /*113f0*/  BRA `(.L_x_3649) ;  /* 0x0000000000ac7947 */ /* 0x000fea0003800000 */
.L_x_3623:
[----:B------:R-:W-:Y:S02]  /*11400*/  IMAD.IADD R0, R204, 0x1, -R131 ;  /* 0x00000001cc007824 */ /* 0x000fe400078e0a83 */
[C---:B------:R-:W-:Y:S02]  /*11410*/  VIADD R3, R206.reuse, 0x10 ;  /* 0x00000010ce037836 */ /* 0x040fe40000000000 */
[C---:B------:R-:W-:Y:S01]  /*11420*/  VIADD R15, R206.reuse, 0x20 ;  /* 0x00000020ce0f7836 */ /* 0x040fe20000000000 */
[CC--:B------:R-:W-:Y:S01]  /*11430*/  ISETP.GE.AND P6, PT, R206.reuse, R0.reuse, PT ;  /* 0x00000000ce00720c */ /* 0x0c0fe20003fc6270 */
[----:B------:R-:W-:Y:S01]  /*11440*/  VIADD R17, R206, 0x30 ;  /* 0x00000030ce117836 */ /* 0x000fe20000000000 */
[-C--:B------:R-:W-:Y:S02]  /*11450*/  ISETP.GE.AND P5, PT, R3, R0.reuse, PT ;  /* 0x000000000300720c */ /* 0x080fe40003fa6270 */
[-C--:B------:R-:W-:Y:S02]  /*11460*/  ISETP.GE.AND P4, PT, R15, R0.reuse, PT ;  /* 0x000000000f00720c */ /* 0x080fe40003f86270 */
[----:B------:R-:W-:-:S07]  /*11470*/  ISETP.GE.AND P2, PT, R17, R0, PT ;  /* 0x000000001100720c */ /* 0x000fce0003f46270 */
[----:B------:R-:W1:Y:S02]  /*11480*/  @!P6 LDC.64 R12, c[0x0][0x210] ;  /* 0x00008400ff0ceb82 */ /* 0x000e640000000a00 */
[----:B------:R-:W-:-:S04]  /*11490*/  @!P5 IADD3 R23, P1, R23, R136, RZ ;  /* 0x000000881717d210 */ /* 0x000fc80007f3e0ff */
[----:B------:R-:W-:Y:S02]  /*114a0*/  @!P2 IMAD.MOV.U32 R137, RZ, RZ, R139 ;  /* 0x000000ffff89a224 */ /* 0x000fe400078e008b */
[----:B------:R-:W2:Y:S01]  /*114b0*/  @!P5 LDC.64 R10, c[0x0][0x210] ;  /* 0x00008400ff0adb82 */ /* 0x000ea20000000a00 */
[----:B------:R-:W-:-:S07]  /*114c0*/  @!P2 IMAD R2, R5, 0x30, RZ ;  /* 0x000000300502a824 */ /* 0x000fce00078e02ff */
[----:B------:R-:W3:Y:S08]  /*114d0*/  @!P4 LDC.64 R8, c[0x0][0x210] ;  /* 0x00008400ff08cb82 */ /* 0x000ef00000000a00 */
[----:B------:R-:W4:Y:S01]  /*114e0*/  @!P2 LDC.64 R6, c[0x0][0x210] ;  /* 0x00008400ff06ab82 */ /* 0x000f220000000a00 */
[----:B-1----:R-:W-:Y:S01]  /*114f0*/  @!P6 LEA R18, P0, R136, R12, 0x1 ;  /* 0x0000000c8812e211 */ /* 0x002fe200078008ff */
[----:B------:R-:W-:-:S02]  /*11500*/  @!P5 IMAD.X R12, R21, 0x1, R139, P1 ;  /* 0x00000001150cd824 */ /* 0x000fc400008e068b */
[----:B------:R-:W-:Y:S01]  /*11510*/  @!P2 IMAD.WIDE.U32 R20, R4, 0x30, R136 ;  /* 0x000000300414a825 */ /* 0x000fe200078e0088 */
[----:B------:R-:W-:Y:S02]  /*11520*/  @!P6 LEA.HI.X R19, R136, R13, R139, 0x1, P0 ;  /* 0x0000000d8813e211 */ /* 0x000fe400000f0c8b */
[C---:B------:R-:W-:Y:S01]  /*11530*/  @!P4 LEA R0, P0, R4.reuse, R136, 0x5 ;  /* 0x000000880400c211 */ /* 0x040fe200078028ff */
[----:B------:R-:W-:Y:S01]  /*11540*/  @!P2 IMAD.IADD R2, R21, 0x1, R2 ;  /* 0x000000011502a824 */ /* 0x000fe200078e0202 */
[C---:B--2---:R-:W-:Y:S01]  /*11550*/  @!P5 LEA R10, P1, R23.reuse, R10, 0x1 ;  /* 0x0000000a170ad211 */ /* 0x044fe200078208ff */
[----:B------:R-:W-:Y:S01]  /*11560*/  @!PT LDS RZ, [RZ] ;  /* 0x00000000fffff984 */ /* 0x000fe20000000800 */
[----:B------:R-:W-:Y:S01]  /*11570*/  @!PT LDS RZ, [RZ] ;  /* 0x00000000fffff984 */ /* 0x000fe20000000800 */
[----:B------:R-:W-:Y:S01]  /*11580*/  @!PT LDS RZ, [RZ] ;  /* 0x00000000fffff984 */ /* 0x000fe20000000800 */
[----:B------:R1:W-:Y:S01]  /*11590*/  @!P6 LDGSTS.E.BYPASS.LTC128B.128 [R211], desc[UR6][R18.64] ;  /* 0x0000000012d3efae */ /* 0x0003e2000b901d46 */
[----:B------:R-:W-:Y:S02]  /*115a0*/  @!P4 LEA.HI.X R4, R4, R139, R5, 0x5, P0 ;  /* 0x0000008b0404c211 */ /* 0x000fe400000f2c05 */
[----:B------:R-:W-:Y:S01]  /*115b0*/  @!P5 LEA.HI.X R11, R23, R11, R12, 0x1, P1 ;  /* 0x0000000b170bd211 */ /* 0x000fe200008f0c0c */
[----:B------:R1:W-:Y:S01]  /*115c0*/  @!P6 LDGSTS.E.BYPASS.LTC128B.128 [R211+0x2000], desc[UR6][R18.64+0x80] ;  /* 0x0200008012d3efae */ /* 0x0003e2000b901d46 */
[----:B---3--:R-:W-:-:S03]  /*115d0*/  @!P4 LEA R8, P1, R0, R8, 0x1 ;  /* 0x000000080008c211 */ /* 0x008fc600078208ff */
[----:B------:R1:W-:Y:S01]  /*115e0*/  @!P6 LDGSTS.E.BYPASS.LTC128B.128 [R211+0x4000], desc[UR6][R18.64+0x100] ;  /* 0x0400010012d3efae */ /* 0x0003e2000b901d46 */
[----:B------:R-:W-:-:S03]  /*115f0*/  @!P4 LEA.HI.X R9, R0, R9, R4, 0x1, P1 ;  /* 0x000000090009c211 */ /* 0x000fc600008f0c04 */
[----:B------:R1:W-:Y:S01]  /*11600*/  @!P5 LDGSTS.E.BYPASS.LTC128B.128 [R211+0x800], desc[UR6][R10.64] ;  /* 0x008000000ad3dfae */ /* 0x0003e2000b901d46 */
[----:B----4-:R-:W-:-:S03]  /*11610*/  @!P2 LEA R6, P0, R20, R6, 0x1 ;  /* 0x000000061406a211 */ /* 0x010fc600078008ff */
[----:B------:R1:W-:Y:S01]  /*11620*/  @!P5 LDGSTS.E.BYPASS.LTC128B.128 [R211+0x2800], desc[UR6][R10.64+0x80] ;  /* 0x028000800ad3dfae */ /* 0x0003e2000b901d46 */
[----:B------:R-:W-:-:S03]  /*11630*/  @!P2 LEA.HI.X R7, R20, R7, R2, 0x1, P0 ;  /* 0x000000071407a211 */ /* 0x000fc600000f0c02 */
[----:B------:R1:W-:Y:S04]  /*11640*/  @!P5 LDGSTS.E.BYPASS.LTC128B.128 [R211+0x4800], desc[UR6][R10.64+0x100] ;  /* 0x048001000ad3dfae */ /* 0x0003e8000b901d46 */
[----:B------:R1:W-:Y:S04]  /*11650*/  @!P4 LDGSTS.E.BYPASS.LTC128B.128 [R211+0x1000], desc[UR6][R8.64] ;  /* 0x0100000008d3cfae */ /* 0x0003e8000b901d46 */
[----:B------:R1:W-:Y:S04]  /*11660*/  @!P4 LDGSTS.E.BYPASS.LTC128B.128 [R211+0x3000], desc[UR6][R8.64+0x80] ;  /* 0x0300008008d3cfae */ /* 0x0003e8000b901d46 */
[----:B------:R1:W-:Y:S04]  /*11670*/  @!P4 LDGSTS.E.BYPASS.LTC128B.128 [R211+0x5000], desc[UR6][R8.64+0x100] ;  /* 0x0500010008d3cfae */ /* 0x0003e8000b901d46 */
[----:B------:R1:W-:Y:S04]  /*11680*/  @!P2 LDGSTS.E.BYPASS.LTC128B.128 [R211+0x1800], desc[UR6][R6.64] ;  /* 0x0180000006d3afae */ /* 0x0003e8000b901d46 */
[----:B------:R1:W-:Y:S04]  /*11690*/  @!P2 LDGSTS.E.BYPASS.LTC128B.128 [R211+0x3800], desc[UR6][R6.64+0x80] ;  /* 0x0380008006d3afae */ /* 0x0003e8000b901d46 */
[----:B------:R1:W-:Y:S02]  /*116a0*/  @!P2 LDGSTS.E.BYPASS.LTC128B.128 [R211+0x5800], desc[UR6][R6.64+0x100] ;  /* 0x0580010006d3afae */ /* 0x0003e4000b901d46 */
.L_x_3649:
[----:B------:R-:W-:Y:S05]  /*116b0*/  BSYNC B2 ;  /* 0x0000000000027941 */ /* 0x000fea0003800000 */
.L_x_3622:
[----:B------:R-:W-:Y:S01]  /*116c0*/  LEA R4, R133, 0xffffffc0, 0x6 ;  /* 0xffffffc085047811 */ /* 0x000fe200078e30ff */
[----:B------:R-:W-:Y:S01]  /*116d0*/  IMAD.SHL.U32 R59, R58, 0x40, RZ ;  /* 0x000000403a3b7824 */ /* 0x000fe200078e00ff */
[----:B------:R-:W-:Y:S02]  /*116e0*/  LOP3.LUT R2, R128, 0xfffffff0, RZ, 0xc0, !PT ;  /* 0xfffffff080027812 */ /* 0x000fe400078ec0ff */
[----:B------:R-:W-:Y:S01]  /*116f0*/  LOP3.LUT R5, R58, 0xfffffff8, RZ, 0xc0, !PT ;  /* 0xfffffff83a057812 */ /* 0x000fe200078ec0ff */
[----:B------:R-:W-:Y:S01]  /*11700*/  IMAD.IADD R0, R57, 0x1, -R4 ;  /* 0x0000000139007824 */ /* 0x000fe200078e0a04 */
[----:B------:R-:W-:Y:S02]  /*11710*/  SHF.R.S32.HI R197, RZ, 0x4, R128 ;  /* 0x00000004ffc57819 */ /* 0x000fe40000011480 */
[----:B------:R-:W-:Y:S01]  /*11720*/  IADD3 R2, -R5, R55, -R2 ;  /* 0x0000003705027210 */ /* 0x000fe20007ffe902 */
[----:B------:R-:W-:Y:S01]  /*11730*/  IMAD.SHL.U32 R5, R56, 0x40, RZ ;  /* 0x0000004038057824 */ /* 0x000fe200078e00ff */
[----:B------:R-:W-:-:S02]  /*11740*/  ISETP.GE.AND P2, PT, R17, R0, PT ;  /* 0x000000001100720c */ /* 0x000fc40003f46270 */
[-C--:B------:R-:W-:Y:S02]  /*11750*/  ISETP.GE.AND P4, PT, R15, R0.reuse, PT ;  /* 0x000000000f00720c */ /* 0x080fe40003f86270 */
[-C--:B------:R-:W-:Y:S02]  /*11760*/  ISETP.GE.AND P5, PT, R3, R0.reuse, PT ;  /* 0x000000000300720c */ /* 0x080fe40003fa6270 */
[----:B------:R-:W-:Y:S02]  /*11770*/  ISETP.GE.AND P6, PT, R206, R0, PT ;  /* 0x00000000ce00720c */ /* 0x000fe40003fc6270 */
[----:B------:R-:W-:Y:S02]  /*11780*/  LEA.HI R128, R128, R197, RZ, 0x1 ;  /* 0x000000c580807211 */ /* 0x000fe400078f08ff */
[----:B------:R-:W-:Y:S02]  /*11790*/  LOP3.LUT R5, R5, 0x1c0, RZ, 0xc0, !PT ;  /* 0x000001c005057812 */ /* 0x000fe400078ec0ff */
[----:B------:R-:W-:Y:S01]  /*117a0*/  LOP3.LUT R128, R128, 0xfffffffe, RZ, 0xc0, !PT ;  /* 0xfffffffe80807812 */ /* 0x000fe200078ec0ff */
[----:B-1----:R-:W1:Y:S01]  /*117b0*/  @!P2 LDC.64 R6, c[0x0][0x248] ;  /* 0x00009200ff06ab82 */ /* 0x002e620000000a00 */
[----:B------:R-:W-:Y:S01]  /*117c0*/  @!P2 IMAD.MOV.U32 R198, RZ, RZ, R200 ;  /* 0x000000ffffc6a224 */ /* 0x000fe200078e00c8 */
[----:B------:R-:W-:-:S02]  /*117d0*/  LOP3.LUT R59, R59, 0xfffffe00, RZ, 0xc0, !PT ;  /* 0xfffffe003b3b7812 */ /* 0x000fc400078ec0ff */
[----:B--2---:R-:W-:Y:S01]  /*117e0*/  @!P5 LEA R12, P1, R54, R200, 0x1 ;  /* 0x000000c8360cd211 */ /* 0x004fe200078208ff */
[----:B------:R-:W-:-:S03]  /*117f0*/  IMAD.IADD R197, R197, 0x1, -R128 ;  /* 0x00000001c5c57824 */ /* 0x000fc600078e0a80 */
[----:B----4-:R-:W2:Y:S01]  /*11800*/  @!P4 LDC.64 R8, c[0x0][0x248] ;  /* 0x00009200ff08cb82 */ /* 0x010ea20000000a00 */
[----:B------:R-:W-:Y:S01]  /*11810*/  @!P5 LEA.HI.X R13, R54, R199, R53, 0x1, P1 ;  /* 0x000000c7360dd211 */ /* 0x000fe200008f0c35 */
[----:B-1----:R-:W-:-:S04]  /*11820*/  @!P2 IMAD.WIDE.U32 R10, R6, 0x60, R198 ;  /* 0x00000060060aa825 */ /* 0x002fc800078e00c6 */
[----:B------:R-:W-:Y:S02]  /*11830*/  @!P6 IMAD.MOV.U32 R198, RZ, RZ, R200 ;  /* 0x000000ffffc6e224 */ /* 0x000fe400078e00c8 */
[----:B------:R-:W-:Y:S01]  /*11840*/  @!P2 IMAD R7, R7, 0x60, RZ ;  /* 0x000000600707a824 */ /* 0x000fe200078e02ff */
[C---:B--2---:R-:W-:Y:S02]  /*11850*/  @!P4 LEA R6, P0, R8.reuse, R200, 0x6 ;  /* 0x000000c80806c211 */ /* 0x044fe400078030ff */
[----:B------:R-:W-:Y:S01]  /*11860*/  @!PT LDS RZ, [RZ] ;  /* 0x00000000fffff984 */ /* 0x000fe20000000800 */
[----:B------:R-:W-:Y:S01]  /*11870*/  @!PT LDS RZ, [RZ] ;  /* 0x00000000fffff984 */ /* 0x000fe20000000800 */
[----:B------:R-:W-:Y:S01]  /*11880*/  @!PT LDS RZ, [RZ] ;  /* 0x00000000fffff984 */ /* 0x000fe20000000800 */
[----:B------:R-:W-:Y:S01]  /*11890*/  @!P6 LDGSTS.E.BYPASS.LTC128B.128 [R211+0x6000], desc[UR6][R198.64] ;  /* 0x06000000c6d3efae */ /* 0x000fe2000b901d46 */
[----:B------:R-:W-:Y:S01]  /*118a0*/  @!P2 IMAD.IADD R11, R7, 0x1, R11 ;  /* 0x00000001070ba824 */ /* 0x000fe200078e020b */
[----:B------:R-:W-:Y:S02]  /*118b0*/  @!P4 LEA.HI.X R7, R8, R199, R9, 0x6, P0 ;  /* 0x000000c70807c211 */ /* 0x000fe400000f3409 */
[----:B------:R-:W-:Y:S01]  /*118c0*/  @!P6 LDGSTS.E.BYPASS.LTC128B.128 [R211+0x8000], desc[UR6][R198.64+0x80] ;  /* 0x08000080c6d3efae */ /* 0x000fe2000b901d46 */
[----:B------:R-:W-:-:S03]  /*118d0*/  ISETP.GE.AND P0, PT, R206, R0, PT ;  /* 0x00000000ce00720c */ /* 0x000fc60003f06270 */
[----:B------:R-:W-:Y:S01]  /*118e0*/  @!P6 LDGSTS.E.BYPASS.LTC128B.128 [R211+0xa000], desc[UR6][R198.64+0x100] ;  /* 0x0a000100c6d3efae */ /* 0x000fe2000b901d46 */
[-C--:B------:R-:W-:Y:S01]  /*118f0*/  ISETP.GE.AND P6, PT, R3, R0.reuse, PT ;  /* 0x000000000300720c */ /* 0x080fe20003fc6270 */
[----:B------:R-:W-:Y:S02]  /*11900*/  IMAD.SHL.U32 R3, R127, 0x40, RZ ;  /* 0x000000407f037824 */ /* 0x000fe400078e00ff */
[----:B------:R-:W-:Y:S03]  /*11910*/  @!P5 LDGSTS.E.BYPASS.LTC128B.128 [R211+0x6800], desc[UR6][R12.64] ;  /* 0x068000000cd3dfae */ /* 0x000fe6000b901d46 */
[----:B------:R-:W-:Y:S01]  /*11920*/  LOP3.LUT R3, R3, 0x1c0, RZ, 0xc0, !PT ;  /* 0x000001c003037812 */ /* 0x000fe200078ec0ff */
[----:B------:R-:W-:Y:S04]  /*11930*/  @!P5 LDGSTS.E.BYPASS.LTC128B.128 [R211+0x8800], desc[UR6][R12.64+0x80] ;  /* 0x088000800cd3dfae */ /* 0x000fe8000b901d46 */
[----:B------:R-:W-:Y:S01]  /*11940*/  @!P5 LDGSTS.E.BYPASS.LTC128B.128 [R211+0xa800], desc[UR6][R12.64+0x100] ;  /* 0x0a8001000cd3dfae */ /* 0x000fe2000b901d46 */
[----:B------:R-:W-:-:S03]  /*11950*/  ISETP.GE.AND P5, PT, R15, R0, PT ;  /* 0x000000000f00720c */ /* 0x000fc60003fa6270 */
[----:B------:R-:W-:Y:S04]  /*11960*/  @!P4 LDGSTS.E.BYPASS.LTC128B.128 [R211+0x7000], desc[UR6][R6.64] ;  /* 0x0700000006d3cfae */ /* 0x000fe8000b901d46 */
[----:B------:R-:W-:Y:S04]  /*11970*/  @!P4 LDGSTS.E.BYPASS.LTC128B.128 [R211+0x9000], desc[UR6][R6.64+0x80] ;  /* 0x0900008006d3cfae */ /* 0x000fe8000b901d46 */
[----:B------:R1:W-:Y:S01]  /*11980*/  @!P4 LDGSTS.E.BYPASS.LTC128B.128 [R211+0xb000], desc[UR6][R6.64+0x100] ;  /* 0x0b00010006d3cfae */ /* 0x0003e2000b901d46 */
[----:B------:R-:W-:Y:S01]  /*11990*/  ISETP.GE.AND P4, PT, R17, R0, PT ;  /* 0x000000001100720c */ /* 0x000fe20003f86270 */
[----:B------:R-:W-:Y:S01]  /*119a0*/  IMAD.SHL.U32 R0, R206, 0x8, RZ ;  /* 0x00000008ce007824 */ /* 0x000fe200078e00ff */
[----:B------:R-:W2:Y:S01]  /*119b0*/  @!P5 LDC.64 R8, c[0x0][0x250] ;  /* 0x00009400ff08db82 */ /* 0x000ea20000000a00 */
[----:B------:R-:W-:Y:S04]  /*119c0*/  @!P2 LDGSTS.E.BYPASS.LTC128B.128 [R211+0x7800], desc[UR6][R10.64] ;  /* 0x078000000ad3afae */ /* 0x000fe8000b901d46 */
[----:B------:R-:W-:Y:S04]  /*119d0*/  @!P2 LDGSTS.E.BYPASS.LTC128B.128 [R211+0x9800], desc[UR6][R10.64+0x80] ;  /* 0x098000800ad3afae */ /* 0x000fe8000b901d46 */
[----:B------:R4:W-:Y:S01]  /*119e0*/  @!P2 LDGSTS.E.BYPASS.LTC128B.128 [R211+0xb800], desc[UR6][R10.64+0x100] ;  /* 0x0b8001000ad3afae */ /* 0x0009e2000b901d46 */
[----:B------:R-:W-:-:S02]  /*119f0*/  R2P PR, R2, 0x6 ;  /* 0x0000000602007804 */ /* 0x000fc40000000000 */
[----:B------:R-:W-:Y:S01]  /*11a00*/  LOP3.LUT R2, R5, 0x8, R0, 0xf8, !PT ;  /* 0x0000000805027812 */ /* 0x000fe200078ef800 */
[----:B------:R-:W0:Y:S01]  /*11a10*/  LDGDEPBAR ;  /* 0x00000000000079af */ /* 0x000e220000000000 */
[----:B------:R-:W-:Y:S01]  /*11a20*/  SHF.R.U32.HI R5, RZ, 0x3, R5 ;  /* 0x00000003ff057819 */ /* 0x000fe20000011605 */
[----:B------:R-:W-:-:S03]  /*11a30*/  IMAD.SHL.U32 R0, R197, 0x8, RZ ;  /* 0x00000008c5007824 */ /* 0x000fc600078e00ff */
[----:B------:R-:W-:Y:S02]  /*11a40*/  LOP3.LUT R2, R2, R5, RZ, 0x3c, !PT ;  /* 0x0000000502027212 */ /* 0x000fe400078e3cff */
[----:B------:R-:W-:Y:S02]  /*11a50*/  LOP3.LUT R0, R3, 0x8, R0, 0xf8, !PT ;  /* 0x0000000803007812 */ /* 0x000fe400078ef800 */
[----:B------:R-:W-:Y:S01]  /*11a60*/  SHF.R.U32.HI R5, RZ, 0x3, R3 ;  /* 0x00000003ff057819 */ /* 0x000fe20000011603 */
[----:B------:R-:W-:Y:S01]  /*11a70*/  IMAD R197, R197, 0x200, R2 ;  /* 0x00000200c5c57824 */ /* 0x000fe200078e0202 */
[----:B-1----:R-:W1:Y:S01]  /*11a80*/  @!P4 LDC.64 R6, c[0x0][0x250] ;  /* 0x00009400ff06cb82 */ /* 0x002e620000000a00 */
[----:B------:R-:W-:-:S03]  /*11a90*/  SHF.R.S32.HI R2, RZ, 0x1f, R55 ;  /* 0x0000001fff027819 */ /* 0x000fc60000011437 */
[----:B------:R-:W-:Y:S02]  /*11aa0*/  LEA R197, R197, UR4, 0x1 ;  /* 0x00000004c5c57c11 */ /* 0x000fe4000f8e08ff */
[----:B------:R-:W-:Y:S02]  /*11ab0*/  LEA.HI R3, R2, R55, RZ, 0x5 ;  /* 0x0000003702037211 */ /* 0x000fe400078f28ff */
[----:B------:R-:W-:Y:S01]  /*11ac0*/  LOP3.LUT R2, R0, R5, RZ, 0x3c, !PT ;  /* 0x0000000500027212 */ /* 0x000fe200078e3cff */
[----:B------:R-:W-:Y:S01]  /*11ad0*/  IMAD.MOV.U32 R5, RZ, RZ, 0x20 ;  /* 0x00000020ff057424 */ /* 0x000fe200078e00ff */
[----:B------:R-:W-:Y:S01]  /*11ae0*/  SHF.R.S32.HI R0, RZ, 0x5, R3 ;  /* 0x00000005ff007819 */ /* 0x000fe20000011403 */
[----:B------:R-:W-:Y:S01]  /*11af0*/  VIADD R195, R197, 0x6020 ;  /* 0x00006020c5c37836 */ /* 0x000fe20000000000 */
[----:B------:R-:W-:-:S04]  /*11b00*/  DEPBAR.LE SB0, 0x0 ;  /* 0x000080000000791a */ /* 0x000fc80000000000 */
[----:B------:R-:W-:Y:S01]  /*11b10*/  BAR.SYNC.DEFER_BLOCKING 0x0 ;  /* 0x0000000000007b1d */ /* 0x000fe20000010000 */
[----:B------:R-:W-:Y:S01]  /*11b20*/  IMAD R3, R0, 0x400, R59 ;  /* 0x0000040000037824 */ /* 0x000fe200078e023b */
[----:B------:R-:W-:Y:S01]  /*11b30*/  SEL R5, R5, 0xffffffe0, !P2 ;  /* 0xffffffe005057807 */ /* 0x000fe20005000000 */
[----:B------:R-:W-:Y:S02]  /*11b40*/  VIADD R0, R197, 0x6000 ;  /* 0x00006000c5007836 */ /* 0x000fe40000000000 */
[----:B------:R-:W-:Y:S02]  /*11b50*/  IMAD.IADD R198, R2, 0x1, R3 ;  /* 0x0000000102c67824 */ /* 0x000fe400078e0203 */
[----:B-1----:R-:W-:-:S03]  /*11b60*/  @!P4 IMAD R7, R7, 0x60, RZ ;  /* 0x000000600707c824 */ /* 0x002fc600078e02ff */
[----:B------:R-:W-:-:S05]  /*11b70*/  LEA R198, R198, UR4, 0x1 ;  /* 0x00000004c6c67c11 */ /* 0x000fca000f8e08ff */
[----:B------:R-:W-:Y:S01]  /*11b80*/  IMAD R194, R5, 0x2, R198 ;  /* 0x0000000205c27824 */ /* 0x000fe200078e02c6 */
        /* <DEDUP_REMOVED lines=9> */
[----:B----4-:R-:W-:-:S03]  /*11c20*/  @!P6 LEA R10, P0, R123, R202, 0x1 ;  /* 0x000000ca7b0ae211 */ /* 0x010fc600078008ff */
[----:B------:R-:W-:Y:S01]  /*11c30*/  @P6 STS.128 [R211+0xc800], RZ ;  /* 0x00c800ffd3006388 */ /* 0x000fe20000000c00 */
[-C--:B------:R-:W-:Y:S02]  /*11c40*/  @!P6 LEA.HI.X R11, R123, R203.reuse, R122, 0x1, P0 ;  /* 0x000000cb7b0be211 */ /* 0x080fe400000f0c7a */
[C---:B--2---:R-:W-:Y:S01]  /*11c50*/  @!P5 LEA R12, P0, R8.reuse, R202, 0x6 ;  /* 0x000000ca080cd211 */ /* 0x044fe200078030ff */
[----:B------:R-:W-:Y:S03]  /*11c60*/  @P6 STS.128 [R211+0xe800], RZ ;  /* 0x00e800ffd3006388 */ /* 0x000fe60000000c00 */
[----:B------:R-:W-:Y:S01]  /*11c70*/  @!P5 LEA.HI.X R13, R8, R203, R9, 0x6, P0 ;  /* 0x000000cb080dd211 */ /* 0x000fe200000f3409 */
[----:B------:R-:W-:Y:S01]  /*11c80*/  @!P4 IMAD.WIDE.U32 R8, R6, 0x60, R202 ;  /* 0x000000600608c825 */ /* 0x000fe200078e00ca */
[----:B------:R-:W-:Y:S03]  /*11c90*/  @P6 STS.128 [R211+0x10800], RZ ;  /* 0x010800ffd3006388 */ /* 0x000fe60000000c00 */
[----:B------:R-:W-:Y:S01]  /*11ca0*/  @!P4 IMAD.IADD R15, R7, 0x1, R9 ;  /* 0x00000001070fc824 */ /* 0x000fe200078e0209 */
[----:B------:R-:W-:Y:S01]  /*11cb0*/  @!PT LDS RZ, [RZ] ;  /* 0x00000000fffff984 */ /* 0x000fe20000000800 */
[----:B------:R-:W-:Y:S01]  /*11cc0*/  @!PT LDS RZ, [RZ] ;  /* 0x00000000fffff984 */ /* 0x000fe20000000800 */
[----:B------:R-:W-:Y:S01]  /*11cd0*/  @!PT LDS RZ, [RZ] ;  /* 0x00000000fffff984 */ /* 0x000fe20000000800 */
[----:B------:R-:W-:Y:S01]  /*11ce0*/  @!P6 LDGSTS.E.BYPASS.LTC128B.128 [R211+0xc800], desc[UR6][R10.64] ;  /* 0x0c8000000ad3efae */ /* 0x000fe2000b901d46 */
[----:B------:R-:W-:-:S02]  /*11cf0*/  @!P4 IMAD.MOV.U32 R14, RZ, RZ, R8 ;  /* 0x000000ffff0ec224 */ /* 0x000fc400078e0008 */
[----:B------:R-:W-:Y:S01]  /*11d00*/  IMAD.MOV.U32 R7, RZ, RZ, 0x10 ;  /* 0x00000010ff077424 */ /* 0x000fe200078e00ff */
[----:B------:R-:W-:Y:S04]  /*11d10*/  @!P6 LDGSTS.E.BYPASS.LTC128B.128 [R211+0xe800], desc[UR6][R10.64+0x80] ;  /* 0x0e8000800ad3efae */ /* 0x000fe8000b901d46 */
[----:B------:R1:W-:Y:S01]  /*11d20*/  @!P6 LDGSTS.E.BYPASS.LTC128B.128 [R211+0x10800], desc[UR6][R10.64+0x100] ;  /* 0x108001000ad3efae */ /* 0x0003e2000b901d46 */
[----:B------:R-:W-:Y:S02]  /*11d30*/  SEL R7, R7, 0xfffffff0, !P1 ;  /* 0xfffffff007077807 */ /* 0x000fe40004800000 */
[----:B------:R-:W-:Y:S01]  /*11d40*/  R2P PR, R56, 0x6 ;  /* 0x0000000638007804 */ /* 0x000fe20000000000 */
[----:B------:R-:W-:Y:S02]  /*11d50*/  @P5 STS.128 [R211+0xd000], RZ ;  /* 0x00d000ffd3005388 */ /* 0x000fe40000000c00 */
[----:B------:R-:W-:-:S02]  /*11d60*/  IMAD R196, R7, 0x2, R198 ;  /* 0x0000000207c47824 */ /* 0x000fc400078e02c6 */
[----:B------:R-:W-:Y:S02]  /*11d70*/  @P5 STS.128 [R211+0xf000], RZ ;  /* 0x00f000ffd3005388 */ /* 0x000fe40000000c00 */
[----:B------:R-:W-:Y:S02]  /*11d80*/  IMAD R193, R5, 0x2, R196 ;  /* 0x0000000205c17824 */ /* 0x000fe400078e02c4 */
[----:B------:R-:W-:Y:S04]  /*11d90*/  @P5 STS.128 [R211+0x11000], RZ ;  /* 0x011000ffd3005388 */ /* 0x000fe80000000c00 */
[----:B------:R-:W-:Y:S01]  /*11da0*/  @!PT LDS RZ, [RZ] ;  /* 0x00000000fffff984 */ /* 0x000fe20000000800 */
[----:B------:R-:W-:Y:S01]  /*11db0*/  @!PT LDS RZ, [RZ] ;  /* 0x00000000fffff984 */ /* 0x000fe20000000800 */
[----:B------:R-:W-:Y:S01]  /*11dc0*/  @!PT LDS RZ, [RZ] ;  /* 0x00000000fffff984 */ /* 0x000fe20000000800 */
[----:B------:R-:W-:Y:S01]  /*11dd0*/  @!P5 LDGSTS.E.BYPASS.LTC128B.128 [R211+0xd000], desc[UR6][R12.64] ;  /* 0x0d0000000cd3dfae */ /* 0x000fe2000b901d46 */
[----:B------:R-:W-:Y:S02]  /*11de0*/  @P1 VIADD R195, R0, 0xffffffe0 ;  /* 0xffffffe000c31836 */ /* 0x000fe40000000000 */
[----:B------:R-:W-:Y:S01]  /*11df0*/  IMAD.MOV.U32 R0, RZ, RZ, 0x40 ;  /* 0x00000040ff007424 */ /* 0x000fe200078e00ff */
[----:B------:R-:W-:Y:S01]  /*11e00*/  @!P5 LDGSTS.E.BYPASS.LTC128B.128 [R211+0xf000], desc[UR6][R12.64+0x80] ;  /* 0x0f0000800cd3dfae */ /* 0x000fe2000b901d46 */
[----:B------:R-:W-:-:S02]  /*11e10*/  VIADD R187, R195, 0x800 ;  /* 0x00000800c3bb7836 */ /* 0x000fc40000000000 */
[C---:B------:R-:W-:Y:S01]  /*11e20*/  VIADD R186, R195.reuse, 0x1000 ;  /* 0x00001000c3ba7836 */ /* 0x040fe20000000000 */
[----:B------:R-:W-:Y:S01]  /*11e30*/  @!P5 LDGSTS.E.BYPASS.LTC128B.128 [R211+0x11000], desc[UR6][R12.64+0x100] ;  /* 0x110001000cd3dfae */ /* 0x000fe2000b901d46 */
[----:B------:R-:W-:Y:S01]  /*11e40*/  SEL R0, R0, 0xffffffc0, !P2 ;  /* 0xffffffc000007807 */ /* 0x000fe20005000000 */
[C---:B------:R-:W-:Y:S02]  /*11e50*/  VIADD R185, R195.reuse, 0x1800 ;  /* 0x00001800c3b97836 */ /* 0x040fe40000000000 */
[----:B------:R-:W-:Y:S01]  /*11e60*/  @P4 STS.128 [R211+0xd800], RZ ;  /* 0x00d800ffd3004388 */ /* 0x000fe20000000c00 */
[----:B------:R-:W-:Y:S02]  /*11e70*/  VIADD R183, R195, 0x2000 ;  /* 0x00002000c3b77836 */ /* 0x000fe40000000000 */
[----:B------:R-:W-:Y:S01]  /*11e80*/  IMAD.IADD R191, R197, 0x1, R0 ;  /* 0x00000001c5bf7824 */ /* 0x000fe200078e0200 */
[----:B------:R-:W-:Y:S01]  /*11e90*/  @P4 STS.128 [R211+0xf800], RZ ;  /* 0x00f800ffd3004388 */ /* 0x000fe20000000c00 */
[----:B------:R-:W-:-:S02]  /*11ea0*/  IMAD.IADD R184, R0, 0x1, R195 ;  /* 0x0000000100b87824 */ /* 0x000fc400078e02c3 */
[----:B------:R-:W-:Y:S01]  /*11eb0*/  IMAD.SHL.U32 R0, R55, 0x2, RZ ;  /* 0x0000000237007824 */ /* 0x000fe200078e00ff */
[----:B------:R-:W-:Y:S01]  /*11ec0*/  @P4 STS.128 [R211+0x11800], RZ ;  /* 0x011800ffd3004388 */ /* 0x000fe20000000c00 */
[C---:B------:R-:W-:Y:S02]  /*11ed0*/  VIADD R182, R195.reuse, 0x2800 ;  /* 0x00002800c3b67836 */ /* 0x040fe40000000000 */
[C---:B------:R-:W-:Y:S01]  /*11ee0*/  VIADD R181, R195.reuse, 0x3000 ;  /* 0x00003000c3b57836 */ /* 0x040fe20000000000 */
[----:B------:R-:W-:Y:S01]  /*11ef0*/  @!PT LDS RZ, [RZ] ;  /* 0x00000000fffff984 */ /* 0x000fe20000000800 */
[----:B------:R-:W-:Y:S01]  /*11f00*/  @!PT LDS RZ, [RZ] ;  /* 0x00000000fffff984 */ /* 0x000fe20000000800 */
[----:B------:R-:W-:Y:S01]  /*11f10*/  @!PT LDS RZ, [RZ] ;  /* 0x00000000fffff984 */ /* 0x000fe20000000800 */
[----:B------:R-:W-:Y:S01]  /*11f20*/  @!P4 LDGSTS.E.BYPASS.LTC128B.128 [R211+0xd800], desc[UR6][R14.64] ;  /* 0x0d8000000ed3cfae */ /* 0x000fe2000b901d46 */
[----:B------:R-:W-:Y:S01]  /*11f30*/  LOP3.LUT R0, R0, 0x6, RZ, 0xc0, !PT ;  /* 0x0000000600007812 */ /* 0x000fe200078ec0ff */
[C---:B------:R-:W-:Y:S02]  /*11f40*/  VIADD R180, R195.reuse, 0x3800 ;  /* 0x00003800c3b47836 */ /* 0x040fe40000000000 */
[----:B------:R-:W-:Y:S01]  /*11f50*/  @!P4 LDGSTS.E.BYPASS.LTC128B.128 [R211+0xf800], desc[UR6][R14.64+0x80] ;  /* 0x0f8000800ed3cfae */ /* 0x000fe2000b901d46 */
[----:B------:R-:W-:-:S02]  /*11f60*/  VIADD R179, R195, 0x4000 ;  /* 0x00004000c3b37836 */ /* 0x000fc40000000000 */
[----:B------:R-:W-:Y:S01]  /*11f70*/  IMAD R3, R133, 0x40, R0 ;  /* 0x0000004085037824 */ /* 0x000fe200078e0200 */
[----:B------:R2:W-:Y:S01]  /*11f80*/  @!P4 LDGSTS.E.BYPASS.LTC128B.128 [R211+0x11800], desc[UR6][R14.64+0x100] ;  /* 0x118001000ed3cfae */ /* 0x0005e2000b901d46 */
[----:B------:R-:W-:Y:S02]  /*11f90*/  VIADD R178, R195, 0x4800 ;  /* 0x00004800c3b27836 */ /* 0x000fe40000000000 */
[C---:B------:R-:W-:Y:S01]  /*11fa0*/  VIADD R0, R3.reuse, 0xffffffc1 ;  /* 0xffffffc103007836 */ /* 0x040fe20000000000 */
[----:B-1----:R-:W-:Y:S01]  /*11fb0*/  LDSM.16.M88.4 R8, [R198] ;  /* 0x00000000c608783b */ /* 0x002fe20000000200 */
[----:B------:R-:W-:Y:S02]  /*11fc0*/  VIADD R6, R3, 0xffffffc0 ;  /* 0xffffffc003067836 */ /* 0x000fe40000000000 */
[----:B------:R-:W-:Y:S01]  /*11fd0*/  VIADD R177, R195, 0x5000 ;  /* 0x00005000c3b17836 */ /* 0x000fe20000000000 */
[----:B------:R-:W1:Y:S01]  /*11fe0*/  LDSM.16.M88.4 R16, [R197+0x6800] ;  /* 0x00680000c510783b */ /* 0x000e620000000200 */
[-C--:B------:R-:W-:Y:S01]  /*11ff0*/  ISETP.GE.AND P2, PT, R0, R57.reuse, PT ;  /* 0x000000390000720c */ /* 0x080fe20003f46270 */
[C---:B------:R-:W-:Y:S01]  /*12000*/  VIADD R0, R3.reuse, 0xffffffd1 ;  /* 0xffffffd103007836 */ /* 0x040fe20000000000 */
[----:B------:R-:W-:Y:S01]  /*12010*/  ISETP.GE.AND P4, PT, R6, R57, PT ;  /* 0x000000390600720c */ /* 0x000fe20003f86270 */
[----:B---3--:R-:W3:Y:S01]  /*12020*/  LDSM.16.M88.4 R24, [R197+0x6000] ;  /* 0x00600000c518783b */ /* 0x008ee20000000200 */
[----:B------:R-:W-:-:S02]  /*12030*/  VIADD R6, R3, 0xffffffd0 ;  /* 0xffffffd003067836 */ /* 0x000fc40000000000 */
[-C--:B------:R-:W-:Y:S01]  /*12040*/  ISETP.GE.AND P5, PT, R0, R57.reuse, PT ;  /* 0x000000390000720c */ /* 0x080fe20003fa6270 */
[----:B------:R-:W4:Y:S01]  /*12050*/  LDSM.16.M88.4 R68, [R197+0x7000] ;  /* 0x00700000c544783b */ /* 0x000f220000000200 */
[C---:B------:R-:W-:Y:S01]  /*12060*/  VIADD R0, R3.reuse, 0xffffffd9 ;  /* 0xffffffd903007836 */ /* 0x040fe20000000000 */
[----:B------:R-:W-:Y:S01]  /*12070*/  ISETP.GE.AND P6, PT, R6, R57, PT ;  /* 0x000000390600720c */ /* 0x000fe20003fc6270 */
[----:B------:R-:W-:Y:S01]  /*12080*/  VIADD R6, R3, 0xffffffd8 ;  /* 0xffffffd803067836 */ /* 0x000fe20000000000 */
[----:B------:R-:W5:Y:S01]  /*12090*/  LDSM.16.M88.4 R36, [R197+0x7800] ;  /* 0x00780000c524783b */ /* 0x000f620000000200 */
[----:B------:R-:W-:-:S03]  /*120a0*/  VIADD R176, R195, 0x5800 ;  /* 0x00005800c3b07836 */ /* 0x000fc60000000000 */
        /* <DEDUP_REMOVED lines=8> */
[----:B------:R-:W1:Y:S01]  /*12130*/  LDSM.16.M88.4 R76, [R191+0x6800] ;  /* 0x00680000bf4c783b */ /* 0x000e620000000200 */
[C---:B------:R-:W-:Y:S03]  /*12140*/  HMMA.16816.F32 R16, R8.reuse, R18, RZ ;  /* 0x000000120810723c */ /* 0x040fe600000018ff */
[----:B------:R-:W-:Y:S03]  /*12150*/  LDSM.16.M88.4 R48, [R184] ;  /* 0x00000000b830783b */ /* 0x000fe60000000200 */
[C---:B---3--:R-:W-:Y:S01]  /*12160*/  HMMA.16816.F32 R28, R8.reuse, R24, RZ ;  /* 0x00000018081c723c */ /* 0x048fe200000018ff */
[----:B------:R-:W0:Y:S05]  /*12170*/  LDGDEPBAR ;  /* 0x00000000000079af */ /* 0x000e2a0000000000 */
[C---:B------:R-:W-:Y:S06]  /*12180*/  HMMA.16816.F32 R24, R8.reuse, R26, RZ ;  /* 0x0000001a0818723c */ /* 0x040fec00000018ff */
[C---:B----4-:R-:W-:Y:S06]  /*12190*/  HMMA.16816.F32 R72, R8.reuse, R68, RZ ;  /* 0x000000440848723c */ /* 0x050fec00000018ff */
[C---:B------:R-:W-:Y:S06]  /*121a0*/  HMMA.16816.F32 R68, R8.reuse, R70, RZ ;  /* 0x000000460844723c */ /* 0x040fec00000018ff */
[C---:B-----5:R-:W-:Y:S06]  /*121b0*/  HMMA.16816.F32 R64, R8.reuse, R36, RZ ;  /* 0x000000240840723c */ /* 0x060fec00000018ff */
        /* <DEDUP_REMOVED lines=21> */
[C---:B---3--:R-:W-:Y:S06]  /*12310*/  HMMA.16816.F32 R72, R60.reuse, R36, R72 ;  /* 0x000000243c48723c */ /* 0x048fec0000001848 */
[C---:B------:R-:W-:Y:S01]  /*12320*/  HMMA.16816.F32 R68, R60.reuse, R38, R68 ;  /* 0x000000263c44723c */ /* 0x040fe20000001844 */
[----:B------:R-:W3:Y:S05]  /*12330*/  LDSM.16.M88.4 R36, [R184+0x1800] ;  /* 0x00180000b824783b */ /* 0x000eea0000000200 */
[C---:B--2---:R-:W-:Y:S06]  /*12340*/  HMMA.16816.F32 R64, R60.reuse, R12, R64 ;  /* 0x0000000c3c40723c */ /* 0x044fec0000001840 */
[----:B------:R-:W-:Y:S01]  /*12350*/  HMMA.16816.F32 R60, R60, R14, R8 ;  /* 0x0000000e3c3c723c */ /* 0x000fe20000001808 */
[----:B------:R-:W2:Y:S04]  /*12360*/  LDSM.16.M88.4 R12, [R197+0x8000] ;  /* 0x00800000c50c783b */ /* 0x000ea80000000200 */
[----:B------:R-:W2:Y:S01]  /*12370*/  LDSM.16.M88.4 R8, [R197+0x8800] ;  /* 0x00880000c508783b */ /* 0x000ea20000000200 */
        /* <DEDUP_REMOVED lines=12> */
[----:B------:R-:W5:Y:S01]  /*12440*/  LDSM.16.M88.4 R32, [R195+0x3800] ;  /* 0x00380000c320783b */ /* 0x000f620000000200 */
        /* <DEDUP_REMOVED lines=21> */
[----:B------:R-:W-:Y:S05]  /*125a0*/  LDSM.16.M88.4 R36, [R184+0x3000] ;  /* 0x00300000b824783b */ /* 0x000fea0000000200 */
[C---:B-----5:R-:W-:Y:S06]  /*125b0*/  HMMA.16816.F32 R64, R48.reuse, R32, R64 ;  /* 0x000000203040723c */ /* 0x060fec0000001840 */
[----:B------:R-:W-:Y:S01]  /*125c0*/  HMMA.16816.F32 R76, R48, R34, R76 ;  /* 0x00000022304c723c */ /* 0x000fe2000000184c */
[----:B------:R-:W3:Y:S04]  /*125d0*/  LDSM.16.M88.4 R32, [R184+0x2800] ;  /* 0x00280000b820783b */ /* 0x000ee80000000200 */
[----:B------:R-:W-:Y:S01]  /*125e0*/  LDSM.16.M88.4 R48, [R197+0xa000] ;  /* 0x00a00000c530783b */ /* 0x000fe20000000200 */
[C---:B--2---:R-:W-:Y:S06]  /*125f0*/  HMMA.16816.F32 R28, R12.reuse, R8, R28 ;  /* 0x000000080c1c723c */ /* 0x044fec000000181c */
[C---:B------:R-:W-:Y:S01]  /*12600*/  HMMA.16816.F32 R24, R12.reuse, R10, R24 ;  /* 0x0000000a0c18723c */ /* 0x040fe20000001818 */
[----:B------:R-:W2:Y:S05]  /*12610*/  LDSM.16.M88.4 R8, [R184+0x3800] ;  /* 0x00380000b808783b */ /* 0x000eaa0000000200 */
        /* <DEDUP_REMOVED lines=12> */
[C---:B---3--:R-:W-:Y:S06]  /*126e0*/  HMMA.16816.F32 R20, R44.reuse, R32, R20 ;  /* 0x000000202c14723c */ /* 0x048fec0000001814 */
[C---:B------:R-:W-:Y:S01]  /*126f0*/  HMMA.16816.F32 R16, R44.reuse, R34, R16 ;  /* 0x000000222c10723c */ /* 0x040fe20000001810 */
[----:B------:R-:W-:Y:S05]  /*12700*/  LDSM.16.M88.4 R32, [R197+0xb800] ;  /* 0x00b80000c520783b */ /* 0x000fea0000000200 */
[C---:B------:R-:W-:Y:S01]  /*12710*/  HMMA.16816.F32 R84, R44.reuse, R36, R72 ;  /* 0x000000242c54723c */ /* 0x040fe20000001848 */
[----:B------:R-:W3:Y:S05]  /*12720*/  LDSM.16.M88.4 R72, [R195+0x4000] ;  /* 0x00400000c348783b */ /* 0x000eea0000000200 */
[C---:B------:R-:W-:Y:S01]  /*12730*/  HMMA.16816.F32 R68, R44.reuse, R38, R68 ;  /* 0x000000262c44723c */ /* 0x040fe20000001844 */
[----:B------:R-:W3:Y:S05]  /*12740*/  LDSM.16.M88.4 R36, [R195+0x4800] ;  /* 0x00480000c324783b */ /* 0x000eea0000000200 */
[C---:B--2---:R-:W-:Y:S06]  /*12750*/  HMMA.16816.F32 R64, R44.reuse, R8, R64 ;  /* 0x000000082c40723c */ /* 0x044fec0000001840 */
[----:B------:R-:W-:Y:S01]  /*12760*/  HMMA.16816.F32 R76, R44, R10, R76 ;  /* 0x0000000a2c4c723c */ /* 0x000fe2000000184c */
[----:B------:R-:W2:Y:S04]  /*12770*/  LDSM.16.M88.4 R8, [R195+0x5000] ;  /* 0x00500000c308783b */ /* 0x000ea80000000200 */
        /* <DEDUP_REMOVED lines=10> */
[C---:B---3--:R-:W-:Y:S06]  /*12820*/  HMMA.16816.F32 R28, R80.reuse, R72, R28 ;  /* 0x00000048501c723c */ /* 0x048fec000000181c */
[C---:B------:R-:W-:Y:S06]  /*12830*/  HMMA.16816.F32 R24, R80.reuse, R74, R24 ;  /* 0x0000004a5018723c */ /* 0x040fec0000001818 */
[C---:B------:R-:W-:Y:S06]  /*12840*/  HMMA.16816.F32 R20, R80.reuse, R36, R20 ;  /* 0x000000245014723c */ /* 0x040fec0000001814 */
[C---:B------:R-:W-:Y:S01]  /*12850*/  HMMA.16816.F32 R16, R80.reuse, R38, R16 ;  /* 0x000000265010723c */ /* 0x040fe20000001810 */
[----:B------:R-:W-:Y:S05]  /*12860*/  LDSM.16.M88.4 R36, [R193+0x4000] ;  /* 0x00400000c124783b */ /* 0x000fea0000000200 */
[C---:B--2---:R-:W-:Y:S06]  /*12870*/  HMMA.16816.F32 R84, R80.reuse, R8, R84 ;  /* 0x000000085054723c */ /* 0x044fec0000001854 */
[----:B------:R-:W-:Y:S01]  /*12880*/  HMMA.16816.F32 R68, R80, R10, R68 ;  /* 0x0000000a5044723c */ /* 0x000fe20000001844 */
[----:B------:R-:W2:Y:S05]  /*12890*/  LDSM.16.M88.4 R8, [R184+0x4000] ;  /* 0x00400000b808783b */ /* 0x000eaa0000000200 */
[C---:B------:R-:W-:Y:S06]  /*128a0*/  HMMA.16816.F32 R76, R60.reuse, R34, R76 ;  /* 0x000000223c4c723c */ /* 0x040fec000000184c */
[----:B------:R-:W-:Y:S01]  /*128b0*/  HMMA.16816.F32 R64, R60, R32, R64 ;  /* 0x000000203c40723c */ /* 0x000fe20000001840 */
[----:B------:R-:W3:Y:S04]  /*128c0*/  LDSM.16.M88.4 R32, [R191+0xb000] ;  /* 0x00b00000bf20783b */ /* 0x000ee80000000200 */
[----:B------:R-:W4:Y:S01]  /*128d0*/  LDSM.16.M88.4 R60, [R191+0xb800] ;  /* 0x00b80000bf3c783b */ /* 0x000f220000000200 */
[C---:B-1----:R-:W-:Y:S06]  /*128e0*/  HMMA.16816.F32 R28, R40.reuse, R12, R28 ;  /* 0x0000000c281c723c */ /* 0x042fec000000181c */
[----:B------:R-:W-:Y:S01]  /*128f0*/  HMMA.16816.F32 R24, R40, R14, R24 ;  /* 0x0000000e2818723c */ /* 0x000fe20000001818 */
[----:B------:R-:W-:Y:S05]  /*12900*/  LDSM.16.M88.4 R12, [R184+0x5000] ;  /* 0x00500000b80c783b */ /* 0x000fea0000000200 */
[C---:B------:R-:W-:Y:S06]  /*12910*/  HMMA.16816.F32 R76, R80.reuse, R46, R76 ;  /* 0x0000002e504c723c */ /* 0x040fec000000184c */
[----:B------:R-:W-:Y:S01]  /*12920*/  HMMA.16816.F32 R64, R80, R44, R64 ;  /* 0x0000002c5040723c */ /* 0x000fe20000001840 */
[----:B------:R-:W1:Y:S05]  /*12930*/  LDSM.16.M88.4 R44, [R184+0x4800] ;  /* 0x00480000b82c783b */ /* 0x000e6a0000000200 */
[C---:B--2---:R-:W-:Y:S06]  /*12940*/  HMMA.16816.F32 R28, R36.reuse, R8, R28 ;  /* 0x00000008241c723c */ /* 0x044fec000000181c */
[----:B------:R-:W-:Y:S01]  /*12950*/  HMMA.16816.F32 R24, R36, R10, R24 ;  /* 0x0000000a2418723c */ /* 0x000fe20000001818 */
[----:B------:R-:W2:Y:S01]  /*12960*/  LDSM.16.M88.4 R8, [R184+0x5800] ;  /* 0x00580000b808783b */ /* 0x000ea20000000200 */
[----:B------:R-:W-:-:S04]  /*12970*/  DEPBAR.LE SB0, 0x0 ;  /* 0x000080000000791a */ /* 0x000fc80000000000 */
[C---:B------:R-:W-:Y:S06]  /*12980*/  HMMA.16816.F32 R20, R40.reuse, R48, R20 ;  /* 0x000000302814723c */ /* 0x040fec0000001814 */
[C---:B---3--:R-:W-:Y:S06]  /*12990*/  HMMA.16816.F32 R84, R40.reuse, R32, R84 ;  /* 0x000000202854723c */ /* 0x048fec0000001854 */
[----:B----4-:R-:W-:Y:S01]  /*129a0*/  HMMA.16816.F32 R76, R40, R62, R76 ;  /* 0x0000003e284c723c */ /* 0x010fe2000000184c */
[----:B------:R-:W-:Y:S01]  /*129b0*/  VIADD R32, R3, 0xffffffc9 ;  /* 0xffffffc903207836 */ /* 0x000fe20000000000 */
[----:B------:R-:W-:-:S04]  /*129c0*/  FSEL R30, R30, -INF , !P4 ;  /* 0xff8000001e1e7808 */ /* 0x000fc80006000000 */
[C---:B------:R-:W-:Y:S01]  /*129d0*/  HMMA.16816.F32 R16, R40.reuse, R50, R16 ;  /* 0x000000322810723c */ /* 0x040fe20000001810 */
[----:B------:R-:W-:Y:S01]  /*129e0*/  BAR.SYNC.DEFER_BLOCKING 0x0 ;  /* 0x0000000000007b1d */ /* 0x000fe20000010000 */
[-C--:B------:R-:W-:Y:S02]  /*129f0*/  ISETP.GE.AND P0, PT, R32, R57.reuse, PT ;  /* 0x000000392000720c */ /* 0x080fe40003f06270 */
[----:B------:R-:W-:Y:S02]  /*12a00*/  FSEL R32, R28, -INF , !P4 ;  /* 0xff8000001c207808 */ /* 0x000fe40006000000 */
[----:B------:R-:W-:Y:S01]  /*12a10*/  HMMA.16816.F32 R68, R40, R34, R68 ;  /* 0x000000222844723c */ /* 0x000fe20000001844 */
[----:B------:R-:W-:Y:S02]  /*12a20*/  FSEL R28, R31, -INF , !P2 ;  /* 0xff8000001f1c7808 */ /* 0x000fe40005000000 */
[----:B------:R-:W-:Y:S01]  /*12a30*/  ISETP.GE.AND P4, PT, R6, R57, PT ;  /* 0x000000390600720c */ /* 0x000fe20003f86270 */
[----:B------:R-:W-:-:S02]  /*12a40*/  VIADD R6, R3, 0xffffffe0 ;  /* 0xffffffe003067836 */ /* 0x000fc40000000000 */
[----:B------:R-:W-:Y:S01]  /*12a50*/  HMMA.16816.F32 R64, R40, R60, R64 ;  /* 0x0000003c2840723c */ /* 0x000fe20000001840 */
[----:B------:R-:W-:-:S05]  /*12a60*/  VIADD R34, R3, 0xffffffc8 ;  /* 0xffffffc803227836 */ /* 0x000fca0000000000 */
[C---:B-1----:R-:W-:Y:S01]  /*12a70*/  HMMA.16816.F32 R20, R36.reuse, R44, R20 ;  /* 0x0000002c2414723c */ /* 0x042fe20000001814 */
[-C--:B------:R-:W-:Y:S02]  /*12a80*/  ISETP.GE.AND P1, PT, R34, R57.reuse, PT ;  /* 0x000000392200720c */ /* 0x080fe40003f26270 */
[----:B------:R-:W-:Y:S02]  /*12a90*/  FSEL R34, R29, -INF , !P2 ;  /* 0xff8000001d227808 */ /* 0x000fe40005000000 */
[----:B------:R-:W-:Y:S01]  /*12aa0*/  ISETP.GE.AND P2, PT, R0, R57, PT ;  /* 0x000000390000720c */ /* 0x000fe20003f46270 */
[----:B------:R-:W-:Y:S01]  /*12ab0*/  HMMA.16816.F32 R84, R36, R12, R84 ;  /* 0x0000000c2454723c */ /* 0x000fe20000001854 */
[----:B------:R-:W-:Y:S01]  /*12ac0*/  VIADD R0, R3, 0xffffffe1 ;  /* 0xffffffe103007836 */ /* 0x000fe20000000000 */
[----:B------:R-:W-:Y:S02]  /*12ad0*/  FSEL R40, R24, -INF , !P1 ;  /* 0xff80000018287808 */ /* 0x000fe40004800000 */
[----:B------:R-:W-:-:S02]  /*12ae0*/  FSEL R24, R27, -INF , !P0 ;  /* 0xff8000001b187808 */ /* 0x000fc40004000000 */
[C---:B--2---:R-:W-:Y:S01]  /*12af0*/  HMMA.16816.F32 R76, R36.reuse, R10, R76 ;  /* 0x0000000a244c723c */ /* 0x044fe2000000184c */
[----:B------:R-:W-:Y:S02]  /*12b00*/  FSEL R42, R25, -INF , !P0 ;  /* 0xff800000192a7808 */ /* 0x000fe40004000000 */
[-C--:B------:R-:W-:Y:S01]  /*12b10*/  ISETP.GE.AND P0, PT, R0, R57.reuse, PT ;  /* 0x000000390000720c */ /* 0x080fe20003f06270 */
[C---:B------:R-:W-:Y:S01]  /*12b20*/  VIADD R0, R3.reuse, 0xffffffe8 ;  /* 0xffffffe803007836 */ /* 0x040fe20000000000 */
[----:B------:R-:W-:Y:S01]  /*12b30*/  FSEL R26, R26, -INF , !P1 ;  /* 0xff8000001a1a7808 */ /* 0x000fe20004800000 */
[----:B------:R-:W-:Y:S01]  /*12b40*/  HMMA.16816.F32 R16, R36, R46, R16 ;  /* 0x0000002e2410723c */ /* 0x000fe20000001810 */
[C---:B------:R-:W-:Y:S01]  /*12b50*/  VIADD R10, R3.reuse, 0xfffffff9 ;  /* 0xfffffff9030a7836 */ /* 0x040fe20000000000 */
[----:B------:R-:W-:Y:S01]  /*12b60*/  ISETP.GE.AND P1, PT, R6, R57, PT ;  /* 0x000000390600720c */ /* 0x000fe20003f26270 */
[----:B------:R-:W-:-:S03]  /*12b70*/  VIADD R6, R3, 0xffffffe9 ;  /* 0xffffffe903067836 */ /* 0x000fc60000000000 */
[C---:B------:R-:W-:Y:S01]  /*12b80*/  HMMA.16816.F32 R68, R36.reuse, R14, R68 ;  /* 0x0000000e2444723c */ /* 0x040fe20000001844 */
[----:B------:R-:W-:Y:S02]  /*12b90*/  FSEL R22, R22, -INF , !P6 ;  /* 0xff80000016167808 */ /* 0x000fe40007000000 */
[----:B------:R-:W-:Y:S02]  /*12ba0*/  FSEL R20, R20, -INF , !P6 ;  /* 0xff80000014147808 */ /* 0x000fe40007000000 */
[-C--:B------:R-:W-:Y:S01]  /*12bb0*/  ISETP.GE.AND P6, PT, R0, R57.reuse, PT ;  /* 0x000000390000720c */ /* 0x080fe20003fc6270 */
[----:B------:R-:W-:Y:S01]  /*12bc0*/  HMMA.16816.F32 R64, R36, R8, R64 ;  /* 0x000000082440723c */ /* 0x000fe20000001840 */
[----:B------:R-:W-:Y:S01]  /*12bd0*/  FSEL R212, R87, -INF , !P0 ;  /* 0xff80000057d47808 */ /* 0x000fe20004000000 */
[----:B------:R-:W-:Y:S01]  /*12be0*/  VIADD R14, R3, 0xfffffff1 ;  /* 0xfffffff1030e7836 */ /* 0x000fe20000000000 */
[----:B------:R-:W-:Y:S02]  /*12bf0*/  FSEL R216, R85, -INF , !P0 ;  /* 0xff80000055d87808 */ /* 0x000fe40004000000 */
[----:B------:R-:W-:-:S02]  /*12c00*/  ISETP.GE.AND P0, PT, R10, R57, PT ;  /* 0x000000390a00720c */ /* 0x000fc40003f06270 */
[----:B------:R-:W-:Y:S02]  /*12c10*/  FSEL R12, R23, -INF , !P5 ;  /* 0xff800000170c7808 */ /* 0x000fe40006800000 */
[----:B------:R-:W-:Y:S02]  /*12c20*/  FSEL R0, R21, -INF , !P5 ;  /* 0xff80000015007808 */ /* 0x000fe40006800000 */
[----:B------:R-:W-:Y:S01]  /*12c30*/  ISETP.GE.AND P5, PT, R6, R57, PT ;  /* 0x000000390600720c */ /* 0x000fe20003fa6270 */
[----:B------:R-:W-:Y:S01]  /*12c40*/  VIADD R6, R3, 0xfffffff0 ;  /* 0xfffffff003067836 */ /* 0x000fe20000000000 */
[----:B------:R-:W-:Y:S02]  /*12c50*/  FSEL R158, R79, -INF , !P0 ;  /* 0xff8000004f9e7808 */ /* 0x000fe40004000000 */
[----:B------:R-:W-:Y:S02]  /*12c60*/  FSEL R169, R77, -INF , !P0 ;  /* 0xff8000004da97808 */ /* 0x000fe40004000000 */
[----:B------:R-:W-:-:S02]  /*12c70*/  ISETP.GE.AND P0, PT, R133, 0x2, PT ;  /* 0x000000028500780c */ /* 0x000fc40003f06270 */
[----:B------:R-:W-:Y:S02]  /*12c80*/  FSEL R18, R18, -INF , !P4 ;  /* 0xff80000012127808 */ /* 0x000fe40006000000 */
[----:B------:R-:W-:Y:S02]  /*12c90*/  FSEL R16, R16, -INF , !P4 ;  /* 0xff80000010107808 */ /* 0x000fe40006000000 */
[-C--:B------:R-:W-:Y:S02]  /*12ca0*/  ISETP.GE.AND P4, PT, R6, R57.reuse, PT ;  /* 0x000000390600720c */ /* 0x080fe40003f86270 */
[----:B------:R-:W-:Y:S02]  /*12cb0*/  FSEL R6, R19, -INF , !P2 ;  /* 0xff80000013067808 */ /* 0x000fe40005000000 */
[----:B------:R-:W-:Y:S02]  /*12cc0*/  FSEL R8, R17, -INF , !P2 ;  /* 0xff80000011087808 */ /* 0x000fe40005000000 */
[----:B------:R-:W-:Y:S01]  /*12cd0*/  ISETP.GE.AND P2, PT, R14, R57, PT ;  /* 0x000000390e00720c */ /* 0x000fe20003f46270 */
[----:B------:R-:W-:Y:S01]  /*12ce0*/  VIADD R14, R3, 0xfffffff8 ;  /* 0xfffffff8030e7836 */ /* 0x000fe20000000000 */
[----:B------:R-:W-:-:S02]  /*12cf0*/  FSEL R160, R86, -INF , !P1 ;  /* 0xff80000056a07808 */ /* 0x000fc40004800000 */
[----:B------:R-:W-:Y:S02]  /*12d00*/  FSEL R154, R84, -INF , !P1 ;  /* 0xff800000549a7808 */ /* 0x000fe40004800000 */
        /* <DEDUP_REMOVED lines=14> */
[C---:B------:R-:W-:Y:S01]  /*12df0*/  VIADD R36, R4.reuse, 0xffffffc0 ;  /* 0xffffffc004247836 */ /* 0x040fe20000000000 */
[----:B------:R-:W-:Y:S01]  /*12e00*/  IABS R13, R4 ;  /* 0x00000004000d7213 */ /* 0x000fe20000000000 */
[----:B------:R-:W-:Y:S01]  /*12e10*/  ULDC.64 UR10, c[0x0][0x248] ;  /* 0x00009200000a7ab9 */ /* 0x000fe20000000a00 */
[----:B------:R-:W-:Y:S02]  /*12e20*/  ULDC.64 UR8, c[0x0][0x230] ;  /* 0x00008c0000087ab9 */ /* 0x000fe40000000a00 */
[----:B------:R-:W-:Y:S02]  /*12e30*/  IABS R11, R36 ;  /* 0x00000024000b7213 */ /* 0x000fe40000000000 */
[-C--:B-1----:R-:W-:Y:S02]  /*12e40*/  IABS R3, R9.reuse ;  /* 0x0000000900037213 */ /* 0x082fe40000000000 */
[----:B------:R-:W-:-:S02]  /*12e50*/  LOP3.LUT R4, R4, R9, RZ, 0x3c, !PT ;  /* 0x0000000904047212 */ /* 0x000fc400078e3cff */
[----:B------:R-:W1:Y:S01]  /*12e60*/  I2F.RP R17, R3 ;  /* 0x0000000300117306 */ /* 0x000e620000209400 */
[----:B------:R-:W-:Y:S02]  /*12e70*/  LOP3.LUT R36, R36, R9, RZ, 0x3c, !PT ;  /* 0x0000000924247212 */ /* 0x000fe400078e3cff */
[----:B------:R-:W-:-:S05]  /*12e80*/  ISETP.GE.AND P4, PT, R4, RZ, PT ;  /* 0x000000ff0400720c */ /* 0x000fca0003f86270 */
        /* <DEDUP_REMOVED lines=21> */
[----:B------:R-:W-:-:S02]  /*12fe0*/  @!P2 IADD3 R15, R15, 0x1, RZ ;  /* 0x000000010f0fa810 */ /* 0x000fc40007ffe0ff */
[----:B------:R-:W-:Y:S02]  /*12ff0*/  ISETP.NE.AND P2, PT, R9, RZ, PT ;  /* 0x000000ff0900720c */ /* 0x000fe40003f45270 */
        /* <DEDUP_REMOVED lines=16> */
[----:B------:R-:W-:-:S04]  /*13100*/  IMAD R10, R9, UR11, R10 ;  /* 0x0000000b090a7c24 */ /* 0x000fc8000f8e020a */
[----:B------:R-:W-:Y:S01]  /*13110*/  IMAD.IADD R15, R15, 0x1, R10 ;  /* 0x000000010f0f7824 */ /* 0x000fe200078e020a */
[----:B--2---:R-:W-:-:S04]  /*13120*/  IADD3 R4, -R11, R4, RZ ;  /* 0x000000040b047210 */ /* 0x004fc80007ffe1ff */
[----:B------:R-:W-:Y:S01]  /*13130*/  SHF.R.S32.HI R3, RZ, 0x1f, R4 ;  /* 0x0000001fff037819 */ /* 0x000fe20000011404 */
[----:B------:R-:W-:-:S04]  /*13140*/  IMAD.WIDE.U32 R14, R4, UR8, R14 ;  /* 0x00000008040e7c25 */ /* 0x000fc8000f8e000e */
[----:B------:R-:W-:Y:S02]  /*13150*/  IMAD R3, R3, UR8, RZ ;  /* 0x0000000803037c24 */ /* 0x000fe4000f8e02ff */
[----:B------:R-:W-:Y:S02]  /*13160*/  IMAD.MOV.U32 R9, RZ, RZ, R14 ;  /* 0x000000ffff097224 */ /* 0x000fe400078e000e */
[----:B------:R-:W-:-:S05]  /*13170*/  IMAD R3, R4, UR9, R3 ;  /* 0x0000000904037c24 */ /* 0x000fca000f8e0203 */
[----:B------:R-:W-:Y:S01]  /*13180*/  IADD3 R3, R15, R3, RZ ;  /* 0x000000030f037210 */ /* 0x000fe20007ffe0ff */
[----:B------:R-:W-:Y:S06]  /*13190*/  BRA `(.L_x_3688) ;  /* 0x0000000000107947 */ /* 0x000fec0003800000 */
.L_x_3687:
[----:B------:R-:W-:Y:S02]  /*131a0*/  ULDC UR10, c[0x0][0x248] ;  /* 0x00009200000a7ab9 */ /* 0x000fe40000000800 */
[----:B------:R-:W-:-:S06]  /*131b0*/  USHF.L.U32 UR5, UR10, 0x6, URZ ;  /* 0x000000060a057899 */ /* 0x000fcc000800063f */
[----:B------:R-:W-:-:S04]  /*131c0*/  IADD3 R9, RZ, -UR5, RZ ;  /* 0x80000005ff097c10 */ /* 0x000fc8000fffe0ff */
[----:B------:R-:W-:-:S07]  /*131d0*/  SHF.R.S32.HI R3, RZ, 0x1f, R9 ;  /* 0x0000001fff037819 */ /* 0x000fce0000011409 */
.L_x_3688:
[----:B------:R-:W-:Y:S01]  /*131e0*/  IADD3 R54, P2, P1, R134, R9, R54 ;  /* 0x0000000986367210 */ /* 0x000fe2000795e036 */
[----:B------:R-:W-:Y:S01]  /*131f0*/  ULDC.64 UR8, c[0x0][0x218] ;  /* 0x0000860000087ab9 */ /* 0x000fe20000000a00 */
[C---:B------:R-:W-:Y:S01]  /*13200*/  LEA R200, P5, R9.reuse, R200, 0x1 ;  /* 0x000000c809c87211 */ /* 0x040fe200078a08ff */
[----:B------:R-:W-:Y:S01]  /*13210*/  USHF.L.U32 UR11, UR10, 0x5, URZ ;  /* 0x000000050a0b7899 */ /* 0x000fe2000800063f */
[C---:B------:R-:W-:Y:S01]  /*13220*/  IADD3 R134, P4, R9.reuse, R134, RZ ;  /* 0x0000008609867210 */ /* 0x040fe20007f9e0ff */
[----:B------:R-:W-:Y:S01]  /*13230*/  ULDC UR5, c[0x0][0x24c] ;  /* 0x0000930000057ab9 */ /* 0x000fe20000000800 */
[----:B------:R-:W-:Y:S01]  /*13240*/  LEA.HI.X R199, R9, R199, R3, 0x1, P5 ;  /* 0x000000c709c77211 */ /* 0x000fe200028f0c03 */
[----:B------:R-:W-:Y:S01]  /*13250*/  USHF.L.U64.HI UR5, UR10, 0x5, UR5 ;  /* 0x000000050a057899 */ /* 0x000fe20008010205 */
[----:B------:R-:W-:Y:S01]  /*13260*/  IADD3.X R53, R52, R3, R53, P2, P1 ;  /* 0x0000000334357210 */ /* 0x000fe200017e2435 */
[----:B------:R-:W-:Y:S01]  /*13270*/  IMAD.X R3, R3, 0x1, R52, P4 ;  /* 0x0000000103037824 */ /* 0x000fe200020e0634 */
[----:B------:R-:W-:Y:S01]  /*13280*/  LEA R14, P2, R134, UR8, 0x1 ;  /* 0x00000008860e7c11 */ /* 0x000fe2000f8408ff */
[----:B------:R-:W-:Y:S01]  /*13290*/  IMAD.MOV.U32 R201, RZ, RZ, R199 ;  /* 0x000000ffffc97224 */ /* 0x000fe200078e00c7 */
[----:B------:R-:W-:-:S02]  /*132a0*/  LEA R10, P1, R54, UR8, 0x1 ;  /* 0x00000008360a7c11 */ /* 0x000fc4000f8208ff */
[----:B------:R-:W-:Y:S02]  /*132b0*/  LEA.HI.X R15, R134, UR9, R3, 0x1, P2 ;  /* 0x00000009860f7c11 */ /* 0x000fe400090f0c03 */
[----:B------:R-:W-:Y:S01]  /*132c0*/  IADD3 R36, P2, R200, UR11, RZ ;  /* 0x0000000bc8247c10 */ /* 0x000fe2000ff5e0ff */
[----:B------:R-:W-:Y:S01]  /*132d0*/  @!PT LDS RZ, [RZ] ;  /* 0x00000000fffff984 */ /* 0x000fe20000000800 */
[----:B------:R-:W-:Y:S01]  /*132e0*/  @!PT LDS RZ, [RZ] ;  /* 0x00000000fffff984 */ /* 0x000fe20000000800 */
[----:B------:R-:W-:Y:S01]  /*132f0*/  @!PT LDS RZ, [RZ] ;  /* 0x00000000fffff984 */ /* 0x000fe20000000800 */
[----:B------:R1:W-:Y:S01]  /*13300*/  LDGSTS.E.BYPASS.LTC128B.128 [R211+0x6000], desc[UR6][R200.64] ;  /* 0x06000000c8d37fae */ /* 0x0003e2000b901d46 */
[----:B------:R-:W-:Y:S02]  /*13310*/  LEA.HI.X R11, R54, UR9, R53, 0x1, P1 ;  /* 0x00000009360b7c11 */ /* 0x000fe400088f0c35 */
[----:B------:R-:W-:Y:S01]  /*13320*/  IADD3.X R37, R199, UR5, RZ, P2, !PT ;  /* 0x00000005c7257c10 */ /* 0x000fe200097fe4ff */
[----:B------:R1:W-:Y:S01]  /*13330*/  LDGSTS.E.BYPASS.LTC128B.128 [R211+0x8000], desc[UR6][R14.64+0x80] ;  /* 0x080000800ed37fae */ /* 0x0003e2000b901d46 */
[----:B------:R-:W-:Y:S02]  /*13340*/  IADD3 R44, P2, R36, UR11, RZ ;  /* 0x0000000b242c7c10 */ /* 0x000fe4000ff5e0ff */
[----:B------:R-:W-:Y:S01]  /*13350*/  IADD3 R38, P1, R10, UR11, RZ ;  /* 0x0000000b0a267c10 */ /* 0x000fe2000ff3e0ff */
[----:B------:R1:W-:Y:S01]  /*13360*/  LDGSTS.E.BYPASS.LTC128B.128 [R211+0xa000], desc[UR6][R14.64+0x100] ;  /* 0x0a0001000ed37fae */ /* 0x0003e2000b901d46 */
[----:B------:R-:W-:-:S02]  /*13370*/  IADD3.X R45, R37, UR5, RZ, P2, !PT ;  /* 0x00000005252d7c10 */ /* 0x000fc400097fe4ff */
[----:B------:R-:W-:Y:S01]  /*13380*/  IADD3.X R39, R11, UR5, RZ, P1, !PT ;  /* 0x000000050b277c10 */ /* 0x000fe20008ffe4ff */
[----:B------:R1:W-:Y:S01]  /*13390*/  LDGSTS.E.BYPASS.LTC128B.128 [R211+0x6800], desc[UR6][R36.64] ;  /* 0x0680000024d37fae */ /* 0x0003e2000b901d46 */
[----:B------:R-:W-:Y:S02]  /*133a0*/  IADD3 R46, P2, R44, UR11, RZ ;  /* 0x0000000b2c2e7c10 */ /* 0x000fe4000ff5e0ff */
[----:B------:R-:W-:Y:S01]  /*133b0*/  IADD3 R48, P1, R38, UR11, RZ ;  /* 0x0000000b26307c10 */ /* 0x000fe2000ff3e0ff */
[----:B------:R1:W-:Y:S01]  /*133c0*/  LDGSTS.E.BYPASS.LTC128B.128 [R211+0x8800], desc[UR6][R10.64+0x80] ;  /* 0x088000800ad37fae */ /* 0x0003e2000b901d46 */
[----:B------:R-:W-:Y:S02]  /*133d0*/  IADD3.X R47, R45, UR5, RZ, P2, !PT ;  /* 0x000000052d2f7c10 */ /* 0x000fe400097fe4ff */
[----:B------:R-:W-:Y:S01]  /*133e0*/  IADD3.X R49, R39, UR5, RZ, P1, !PT ;  /* 0x0000000527317c10 */ /* 0x000fe20008ffe4ff */
        /* <DEDUP_REMOVED lines=8> */
.L_x_3686:
        /* <DEDUP_REMOVED lines=31> */
[----:B------:R-:W-:Y:S01]  /*13660*/  IADD3 R192, R59, R2, RZ ;  /* 0x000000023bc07210 */ /* 0x000fe20007ffe0ff */
[----:B------:R-:W1:Y:S03]  /*13670*/  SHFL.BFLY PT, R9, R10, 0x2, 0x1f ;  /* 0x0c401f000a097f89 */ /* 0x000e6600000e0000 */
[----:B------:R-:W-:Y:S01]  /*13680*/  LEA R192, R192, UR4, 0x1 ;  /* 0x00000004c0c07c11 */ /* 0x000fe2000f8e08ff */
[----:B------:R-:W2:Y:S03]  /*13690*/  SHFL.BFLY PT, R4, R11, 0x2, 0x1f ;  /* 0x0c401f000b047f89 */ /* 0x000ea600000e0000 */
[-C--:B------:R-:W-:Y:S01]  /*136a0*/  LEA R190, R7, R192.reuse, 0x1 ;  /* 0x000000c007be7211 */ /* 0x080fe200078e08ff */
[----:B------:R-:W-:Y:S01]  /*136b0*/  LDSM.16.MT88.4 R68, [R192+0xe000] ;  /* 0x00e00000c044783b */ /* 0x000fe20000004200 */
[----:B------:R-:W-:-:S02]  /*136c0*/  LEA R189, R5, R192, 0x1 ;  /* 0x000000c005bd7211 */ /* 0x000fc400078e08ff */
[----:B------:R-:W-:Y:S01]  /*136d0*/  LEA R188, R5, R190, 0x1 ;  /* 0x000000be05bc7211 */ /* 0x000fe200078e08ff */
        /* <DEDUP_REMOVED lines=34> */
[----:B------:R-:W-:Y:S01]  /*13900*/  FFMA.FTZ R134, R12, UR5, -R165 ;  /* 0x000000050c867c23 */ /* 0x000fe200080108a5 */
[----:B------:R-:W-:Y:S01]  /*13910*/  LDSM.16.MT88.4 R8, [R192+0xe800] ;  /* 0x00e80000c008783b */ /* 0x000fe20000004200 */
[--C-:B------:R-:W-:Y:S01]  /*13920*/  FFMA.FTZ R149, R20, UR5, -R171.reuse ;  /* 0x0000000514957c23 */ /* 0x100fe200080108ab */
[----:B------:R-:W-:Y:S01]  /*13930*/  FFMA.FTZ R145, R16, UR5, -R171 ;  /* 0x0000000510917c23 */ /* 0x000fe200080108ab */
[--C-:B------:R-:W-:Y:S01]  /*13940*/  FFMA.FTZ R147, R22, UR5, -R165.reuse ;  /* 0x0000000516937c23 */ /* 0x100fe200080108a5 */
[----:B------:R-:W1:Y:S01]  /*13950*/  LDSM.16.MT88.4 R12, [R190+0xc800] ;  /* 0x00c80000be0c783b */ /* 0x000e620000004200 */
[----:B------:R-:W2:Y:S01]  /*13960*/  MUFU.EX2 R150, R150 ;  /* 0x0000009600967308 */ /* 0x000ea20000000800 */
[--C-:B------:R-:W-:Y:S01]  /*13970*/  FFMA.FTZ R135, R18, UR5, -R165.reuse ;  /* 0x0000000512877c23 */ /* 0x100fe200080108a5 */
[----:B------:R-:W-:Y:S01]  /*13980*/  FFMA.FTZ R2, R6, UR5, -R165 ;  /* 0x0000000506027c23 */ /* 0x000fe200080108a5 */
[----:B------:R-:W4:Y:S01]  /*13990*/  LDSM.16.MT88.4 R20, [R189+0xe800] ;  /* 0x00e80000bd14783b */ /* 0x000f220000004200 */
[--C-:B------:R-:W-:Y:S01]  /*139a0*/  FFMA.FTZ R154, R154, UR5, -R171.reuse ;  /* 0x000000059a9a7c23 */ /* 0x100fe200080108ab */
[--C-:B------:R-:W-:Y:S01]  /*139b0*/  FFMA.FTZ R159, R216, UR5, -R171.reuse ;  /* 0x00000005d89f7c23 */ /* 0x100fe200080108ab */
[--C-:B------:R-:W-:Y:S01]  /*139c0*/  FFMA.FTZ R156, R156, UR5, -R171.reuse ;  /* 0x000000059c9c7c23 */ /* 0x100fe200080108ab */
[----:B------:R-:W5:Y:S01]  /*139d0*/  LDSM.16.MT88.4 R16, [R188+0xe800] ;  /* 0x00e80000bc10783b */ /* 0x000f620000004200 */
[----:B------:R-:W-:Y:S01]  /*139e0*/  MUFU.EX2 R151, R151 ;  /* 0x0000009700977308 */ /* 0x000fe20000000800 */
[----:B------:R-:W-:Y:S01]  /*139f0*/  FFMA.FTZ R161, R214, UR5, -R171 ;  /* 0x00000005d6a17c23 */ /* 0x000fe200080108ab */
[--C-:B------:R-:W-:Y:S01]  /*13a00*/  FFMA.FTZ R160, R160, UR5, -R165.reuse ;  /* 0x00000005a0a07c23 */ /* 0x100fe200080108a5 */
[----:B------:R-:W-:Y:S01]  /*13a10*/  LDSM.16.MT88.4 R32, [R189+0xc800] ;  /* 0x00c80000bd20783b */ /* 0x000fe20000004200 */
[--C-:B------:R-:W-:Y:S01]  /*13a20*/  FFMA.FTZ R163, R212, UR5, -R165.reuse ;  /* 0x00000005d4a37c23 */ /* 0x100fe200080108a5 */
[--C-:B------:R-:W-:Y:S01]  /*13a30*/  FFMA.FTZ R166, R166, UR5, -R165.reuse ;  /* 0x00000005a6a67c23 */ /* 0x100fe200080108a5 */
[----:B------:R-:W-:Y:S01]  /*13a40*/  FFMA.FTZ R167, R210, UR5, -R165 ;  /* 0x00000005d2a77c23 */ /* 0x000fe200080108a5 */
[----:B------:R-:W-:Y:S01]  /*13a50*/  LDSM.16.MT88.4 R136, [R192+0xc800] ;  /* 0x00c80000c088783b */ /* 0x000fe20000004200 */
[----:B------:R-:W3:Y:S01]  /*13a60*/  MUFU.EX2 R146, R146 ;  /* 0x0000009200927308 */ /* 0x000ee20000000800 */
[----:B--2---:R-:W-:Y:S01]  /*13a70*/  F2FP.F16.F32.PACK_AB R116, R150, R155 ;  /* 0x0000009b9674723e */ /* 0x004fe200000000ff */
        /* <DEDUP_REMOVED lines=11> */
[----:B------:R-:W-:-:S03]  /*13b30*/  FADD.FTZ R150, R155, R150 ;  /* 0x000000969b967221 */ /* 0x000fc60000010000 */
[----:B------:R-:W2:Y:S01]  /*13b40*/  MUFU.EX2 R157, R157 ;  /* 0x0000009d009d7308 */ /* 0x000ea20000000800 */
[----:B---3--:R-:W-:Y:S01]  /*13b50*/  F2FP.F16.F32.PACK_AB R118, R146, R151 ;  /* 0x000000979276723e */ /* 0x008fe200000000ff */
[----:B------:R-:W-:-:S04]  /*13b60*/  FADD.FTZ R151, R151, R150 ;  /* 0x0000009697977221 */ /* 0x000fc80000010000 */
[----:B------:R-:W-:Y:S02]  /*13b70*/  FADD.FTZ R146, R146, R151 ;  /* 0x0000009792927221 */ /* 0x000fe40000010000 */
        /* <DEDUP_REMOVED lines=45> */
[C---:B------:R-:W-:Y:S05]  /*13e50*/  HMMA.16816.F32 R64, R4.reuse, R8, R64 ;  /* 0x000000080440723c */ /* 0x040fea0000001840 */
[----:B------:R-:W-:Y:S01]  /*13e60*/  MUFU.EX2 R160, R160 ;  /* 0x000000a000a07308 */ /* 0x000fe20000000800 */
[----:B------:R-:W-:Y:S01]  /*13e70*/  HMMA.16816.F32 R68, R4, R10, R68 ;  /* 0x0000000a0444723c */ /* 0x000fe20000001844 */
[----:B------:R-:W3:Y:S05]  /*13e80*/  LDSM.16.MT88.4 R8, [R190+0x10800] ;  /* 0x01080000be08783b */ /* 0x000eea0000004200 */
        /* <DEDUP_REMOVED lines=76> */
[C---:B-----5:R-:W-:Y:S06]  /*14350*/  HMMA.16816.F32 R96, R4.reuse, R16, R96 ;  /* 0x000000100460723c */ /* 0x060fec0000001860 */
        /* <DEDUP_REMOVED lines=67> */
[----:B------:R-:W-:Y:S01]  /*14790*/  ULDC.64 UR4, c[0x0][0x250] ;  /* 0x0000940000047ab9 */ /* 0x000fe20000000a00 */
[----:B------:R-:W-:Y:S01]  /*147a0*/  ULDC UR8, c[0x0][0x250] ;  /* 0x0000940000087ab9 */ /* 0x000fe20000000800 */
[----:B------:R-:W-:Y:S01]  /*147b0*/  USHF.L.U64.HI UR12, UR4, 0x5, UR5 ;  /* 0x00000005040c7899 */ /* 0x000fe20008010205 */
[----:B------:R-:W-:Y:S01]  /*147c0*/  IADD3 R213, R133, -0x2, RZ ;  /* 0xfffffffe85d57810 */ /* 0x000fe20007ffe0ff */
[----:B------:R-:W-:Y:S01]  /*147d0*/  USHF.L.U32 UR13, UR4, 0x5, URZ ;  /* 0x00000005040d7899 */ /* 0x000fe2000800063f */
[----:B------:R-:W-:Y:S01]  /*147e0*/  MOV R0, R3 ;  /* 0x0000000300007202 */ /* 0x000fe20000000f00 */
[----:B------:R-:W-:Y:S01]  /*147f0*/  ULEA UR4, -UR8, URZ, 0x6 ;  /* 0x0000003f08047291 */ /* 0x000fe2000f8e313f */
[----:B------:R-:W-:Y:S01]  /*14800*/  IMAD.MOV.U32 R133, RZ, RZ, R132 ;  /* 0x000000ffff857224 */ /* 0x000fe200078e0084 */
[----:B------:R-:W-:Y:S01]  /*14810*/  ULDC UR11, c[0x0][0x248] ;  /* 0x00009200000b7ab9 */ /* 0x000fe20000000800 */
[----:B------:R-:W-:Y:S01]  /*14820*/  ULDC UR8, c[0x0][0x24c] ;  /* 0x0000930000087ab9 */ /* 0x000fe20000000800 */
[----:B------:R-:W-:-:S02]  /*14830*/  USHF.R.S32.HI UR9, URZ, 0x1f, UR4 ;  /* 0x0000001f3f097899 */ /* 0x000fc40008011404 */
[----:B------:R-:W-:Y:S01]  /*14840*/  MOV R212, UR4 ;  /* 0x0000000400d47c02 */ /* 0x000fe20008000f00 */
[----:B------:R-:W-:Y:S02]  /*14850*/  USHF.L.U64.HI UR8, UR11, 0x5, UR8 ;  /* 0x000000050b087899 */ /* 0x000fe40008010208 */
[----:B------:R-:W-:Y:S01]  /*14860*/  USHF.L.U32 UR5, UR11, 0x5, URZ ;  /* 0x000000050b057899 */ /* 0x000fe2000800063f */
[----:B------:R-:W-:Y:S01]  /*14870*/  IMAD.U32 R210, RZ, RZ, UR9 ;  /* 0x00000009ffd27e24 */ /* 0x000fe2000f8e00ff */
[----:B------:R-:W-:-:S10]  /*14880*/  ULDC UR4, c[0x0][0x2ec] ;  /* 0x0000bb0000047ab9 */ /* 0x000fd40000000800 */
.L_x_3693:
        /* <DEDUP_REMOVED lines=66> */
.L_x_3690:
        /* <DEDUP_REMOVED lines=8> */
[----:B------:R-:W-:Y:S01]  /*14d30*/  IADD3 R4, P0, R6, UR13, RZ ;  /* 0x0000000d06047c10 */ /* 0x000fe2000ff1e0ff */
[----:B------:R-:W-:Y:S03]  /*14d40*/  LDGSTS.E.BYPASS.LTC128B.128 [R211+0xe000], desc[UR6][R202.64+0x80] ;  /* 0x0e000080cad37fae */ /* 0x000fe6000b901d46 */
[----:B------:R-:W-:Y:S01]  /*14d50*/  IADD3.X R5, R7, UR12, RZ, P0, !PT ;  /* 0x0000000c07057c10 */ /* 0x000fe200087fe4ff */
[----:B------:R-:W-:Y:S01]  /*14d60*/  LDGSTS.E.BYPASS.LTC128B.128 [R211+0x10000], desc[UR6][R202.64+0x100] ;  /* 0x10000100cad37fae */ /* 0x000fe2000b901d46 */
[----:B------:R-:W-:Y:S03]  /*14d70*/  IADD3 R2, P0, R4, UR13, RZ ;  /* 0x0000000d04027c10 */ /* 0x000fe6000ff1e0ff */
[----:B------:R-:W-:Y:S01]  /*14d80*/  LDGSTS.E.BYPASS.LTC128B.128 [R211+0xc800], desc[UR6][R6.64] ;  /* 0x0c80000006d37fae */ /* 0x000fe2000b901d46 */
[----:B------:R-:W-:Y:S02]  /*14d90*/  IADD3.X R3, R5, UR12, RZ, P0, !PT ;  /* 0x0000000c05037c10 */ /* 0x000fe400087fe4ff */
[----:B------:R-:W-:Y:S01]  /*14da0*/  ISETP.GE.AND P0, PT, R213, 0x1, PT ;  /* 0x00000001d500780c */ /* 0x000fe20003f06270 */
[----:B------:R-:W-:Y:S04]  /*14db0*/  LDGSTS.E.BYPASS.LTC128B.128 [R211+0xe800], desc[UR6][R6.64+0x80] ;  /* 0x0e80008006d37fae */ /* 0x000fe8000b901d46 */
[----:B------:R-:W-:Y:S04]  /*14dc0*/  LDGSTS.E.BYPASS.LTC128B.128 [R211+0x10800], desc[UR6][R6.64+0x100] ;  /* 0x1080010006d37fae */ /* 0x000fe8000b901d46 */
[----:B------:R-:W-:Y:S04]  /*14dd0*/  LDGSTS.E.BYPASS.LTC128B.128 [R211+0xd000], desc[UR6][R4.64] ;  /* 0x0d00000004d37fae */ /* 0x000fe8000b901d46 */
[----:B------:R-:W-:Y:S04]  /*14de0*/  LDGSTS.E.BYPASS.LTC128B.128 [R211+0xf000], desc[UR6][R4.64+0x80] ;  /* 0x0f00008004d37fae */ /* 0x000fe8000b901d46 */
[----:B------:R1:W-:Y:S04]  /*14df0*/  LDGSTS.E.BYPASS.LTC128B.128 [R211+0x11000], desc[UR6][R4.64+0x100] ;  /* 0x1100010004d37fae */ /* 0x0003e8000b901d46 */
[----:B------:R2:W-:Y:S04]  /*14e00*/  LDGSTS.E.BYPASS.LTC128B.128 [R211+0xd800], desc[UR6][R2.64] ;  /* 0x0d80000002d37fae */ /* 0x0005e8000b901d46 */
[----:B------:R2:W-:Y:S04]  /*14e10*/  LDGSTS.E.BYPASS.LTC128B.128 [R211+0xf800], desc[UR6][R2.64+0x80] ;  /* 0x0f80008002d37fae */ /* 0x0005e8000b901d46 */
[----:B------:R2:W-:Y:S04]  /*14e20*/  LDGSTS.E.BYPASS.LTC128B.128 [R211+0x11800], desc[UR6][R2.64+0x100] ;  /* 0x1180010002d37fae */ /* 0x0005e8000b901d46 */
[----:B------:R-:W-:Y:S04]  /*14e30*/  LDSM.16.M88.4 R32, [R198] ;  /* 0x00000000c620783b */ /* 0x000fe80000000200 */
[----:B------:R-:W1:Y:S04]  /*14e40*/  LDSM.16.M88.4 R8, [R197+0x6000] ;  /* 0x00600000c508783b */ /* 0x000e680000000200 */
[----:B------:R-:W3:Y:S04]  /*14e50*/  LDSM.16.M88.4 R16, [R197+0x6800] ;  /* 0x00680000c510783b */ /* 0x000ee80000000200 */
[----:B------:R-:W4:Y:S04]  /*14e60*/  LDSM.16.M88.4 R24, [R197+0x7000] ;  /* 0x00700000c518783b */ /* 0x000f280000000200 */
[----:B------:R-:W5:Y:S04]  /*14e70*/  LDSM.16.M88.4 R136, [R197+0x7800] ;  /* 0x00780000c588783b */ /* 0x000f680000000200 */
[----:B------:R-:W0:Y:S04]  /*14e80*/  LDGDEPBAR ;  /* 0x00000000000079af */ /* 0x000e280000000000 */
[----:B------:R-:W-:Y:S04]  /*14e90*/  LDSM.16.M88.4 R140, [R196] ;  /* 0x00000000c48c783b */ /* 0x000fe80000000200 */
[----:B------:R-:W2:Y:S04]  /*14ea0*/  LDSM.16.M88.4 R144, [R195] ;  /* 0x00000000c390783b */ /* 0x000ea80000000200 */
[----:B------:R-:W2:Y:S04]  /*14eb0*/  LDSM.16.M88.4 R148, [R187] ;  /* 0x00000000bb94783b */ /* 0x000ea80000000200 */
[----:B------:R-:W2:Y:S04]  /*14ec0*/  LDSM.16.M88.4 R152, [R186] ;  /* 0x00000000ba98783b */ /* 0x000ea80000000200 */
[----:B------:R-:W2:Y:S01]  /*14ed0*/  LDSM.16.M88.4 R156, [R185] ;  /* 0x00000000b99c783b */ /* 0x000ea20000000200 */
        /* <DEDUP_REMOVED lines=15> */
[----:B------:R-:W-:Y:S05]  /*14fd0*/  LDSM.16.M88.4 R144, [R193] ;  /* 0x00000000c190783b */ /* 0x000fea0000000200 */
[C---:B------:R-:W-:Y:S06]  /*14fe0*/  HMMA.16816.F32 R12, R140.reuse, R148, R12 ;  /* 0x000000948c0c723c */ /* 0x040fec000000180c */
[C---:B------:R-:W-:Y:S01]  /*14ff0*/  HMMA.16816.F32 R16, R140.reuse, R150, R16 ;  /* 0x000000968c10723c */ /* 0x040fe20000001810 */
[----:B------:R-:W2:Y:S05]  /*15000*/  LDSM.16.M88.4 R148, [R184] ;  /* 0x00000000b894783b */ /* 0x000eaa0000000200 */
        /* <DEDUP_REMOVED lines=16> */
[C---:B------:R-:W-:Y:S06]  /*15110*/  HMMA.16816.F32 R28, R160.reuse, R172, R28 ;  /* 0x000000aca01c723c */ /* 0x040fec000000181c */
[----:B------:R-:W-:Y:S01]  /*15120*/  HMMA.16816.F32 R32, R160, R174, R32 ;  /* 0x000000aea020723c */ /* 0x000fe20000001820 */
[----:B------:R-:W3:Y:S04]  /*15130*/  LDSM.16.M88.4 R160, [R197+0x9000] ;  /* 0x00900000c5a0783b */ /* 0x000ee80000000200 */
[----:B------:R-:W3:Y:S01]  /*15140*/  LDSM.16.M88.4 R172, [R197+0x9800] ;  /* 0x00980000c5ac783b */ /* 0x000ee20000000200 */
[C---:B--2---:R-:W-:Y:S06]  /*15150*/  HMMA.16816.F32 R4, R144.reuse, R148, R4 ;  /* 0x000000949004723c */ /* 0x044fec0000001804 */
[C---:B------:R-:W-:Y:S01]  /*15160*/  HMMA.16816.F32 R8, R144.reuse, R150, R8 ;  /* 0x000000969008723c */ /* 0x040fe20000001808 */
[----:B------:R-:W-:Y:S05]  /*15170*/  LDSM.16.M88.4 R148, [R183] ;  /* 0x00000000b794783b */ /* 0x000fea0000000200 */
[C---:B----4-:R-:W-:Y:S06]  /*15180*/  HMMA.16816.F32 R12, R144.reuse, R152, R12 ;  /* 0x00000098900c723c */ /* 0x050fec000000180c */
[C---:B------:R-:W-:Y:S01]  /*15190*/  HMMA.16816.F32 R16, R144.reuse, R154, R16 ;  /* 0x0000009a9010723c */ /* 0x040fe20000001810 */
[----:B------:R-:W-:Y:S05]  /*151a0*/  LDSM.16.M88.4 R152, [R182] ;  /* 0x00000000b698783b */ /* 0x000fea0000000200 */
[C---:B-----5:R-:W-:Y:S06]  /*151b0*/  HMMA.16816.F32 R20, R144.reuse, R140, R20 ;  /* 0x0000008c9014723c */ /* 0x060fec0000001814 */
[C---:B------:R-:W-:Y:S01]  /*151c0*/  HMMA.16816.F32 R24, R144.reuse, R142, R24 ;  /* 0x0000008e9018723c */ /* 0x040fe20000001818 */
[----:B------:R-:W2:Y:S05]  /*151d0*/  LDSM.16.M88.4 R140, [R196+0x2000] ;  /* 0x00200000c48c783b */ /* 0x000eaa0000000200 */
        /* <DEDUP_REMOVED lines=22> */
[----:B------:R-:W-:Y:S05]  /*15340*/  LDSM.16.M88.4 R152, [R184+0x2800] ;  /* 0x00280000b898783b */ /* 0x000fea0000000200 */
[C---:B----4-:R-:W-:Y:S06]  /*15350*/  HMMA.16816.F32 R20, R140.reuse, R144, R20 ;  /* 0x000000908c14723c */ /* 0x050fec0000001814 */
[C---:B------:R-:W-:Y:S01]  /*15360*/  HMMA.16816.F32 R24, R140.reuse, R146, R24 ;  /* 0x000000928c18723c */ /* 0x040fe20000001818 */
[----:B------:R-:W2:Y:S05]  /*15370*/  LDSM.16.M88.4 R144, [R193+0x2000] ;  /* 0x00200000c190783b */ /* 0x000eaa0000000200 */
        /* <DEDUP_REMOVED lines=20> */
[C---:B------:R-:W-:Y:S06]  /*154c0*/  HMMA.16816.F32 R12, R144.reuse, R152, R12 ;  /* 0x00000098900c723c */ /* 0x040fec000000180c */
[C---:B------:R-:W-:Y:S01]  /*154d0*/  HMMA.16816.F32 R16, R144.reuse, R154, R16 ;  /* 0x0000009a9010723c */ /* 0x040fe20000001810 */
[----:B------:R-:W-:Y:S05]  /*154e0*/  LDSM.16.M88.4 R152, [R178] ;  /* 0x00000000b298783b */ /* 0x000fea0000000200 */
[C---:B----4-:R-:W-:Y:S06]  /*154f0*/  HMMA.16816.F32 R20, R144.reuse, R140, R20 ;  /* 0x0000008c9014723c */ /* 0x050fec0000001814 */
[C---:B------:R-:W-:Y:S01]  /*15500*/  HMMA.16816.F32 R24, R144.reuse, R142, R24 ;  /* 0x0000008e9018723c */ /* 0x040fe20000001818 */
[----:B------:R-:W2:Y:S05]  /*15510*/  LDSM.16.M88.4 R140, [R196+0x4000] ;  /* 0x00400000c48c783b */ /* 0x000eaa0000000200 */
        /* <DEDUP_REMOVED lines=36> */
[C---:B---3--:R-:W-:Y:S06]  /*15760*/  HMMA.16816.F32 R20, R160.reuse, R136, R20 ;  /* 0x00000088a014723c */ /* 0x048fec0000001814 */
[C---:B------:R-:W-:Y:S06]  /*15770*/  HMMA.16816.F32 R24, R160.reuse, R138, R24 ;  /* 0x0000008aa018723c */ /* 0x040fec0000001818 */
[C---:B------:R-:W-:Y:S06]  /*15780*/  HMMA.16816.F32 R28, R160.reuse, R172, R28 ;  /* 0x000000aca01c723c */ /* 0x040fec000000181c */
[----:B------:R-:W-:Y:S06]  /*15790*/  HMMA.16816.F32 R32, R160, R174, R32 ;  /* 0x000000aea020723c */ /* 0x000fec0000001820 */
[C---:B--2---:R-:W-:Y:S06]  /*157a0*/  HMMA.16816.F32 R4, R144.reuse, R148, R4 ;  /* 0x000000949004723c */ /* 0x044fec0000001804 */
        /* <DEDUP_REMOVED lines=76> */
.L_x_3692:
[C---:B------:R-:W-:Y:S04]  /*15c70*/  LEA R200, P0, R140.reuse, R200, 0x1 ;  /* 0x000000c88cc87211 */ /* 0x040fe800078008ff */
[----:B------:R-:W-:Y:S02]  /*15c80*/  LEA.HI.X R199, R140, R199, R132, 0x1, P0 ;  /* 0x000000c78cc77211 */ /* 0x000fe400000f0c84 */
[----:B------:R-:W-:Y:S03]  /*15c90*/  IADD3 R136, P0, R200, UR5, RZ ;  /* 0x00000005c8887c10 */ /* 0x000fe6000ff1e0ff */
[----:B------:R-:W-:Y:S01]  /*15ca0*/  IMAD.MOV.U32 R201, RZ, RZ, R199 ;  /* 0x000000ffffc97224 */ /* 0x000fe200078e00c7 */
[----:B------:R-:W-:Y:S02]  /*15cb0*/  IADD3.X R137, R199, UR8, RZ, P0, !PT ;  /* 0x00000008c7897c10 */ /* 0x000fe400087fe4ff */
[----:B------:R-:W-:Y:S02]  /*15cc0*/  IADD3 R134, P0, R136, UR5, RZ ;  /* 0x0000000588867c10 */ /* 0x000fe4000ff1e0ff */
[----:B------:R-:W-:Y:S01]  /*15cd0*/  @!PT LDS RZ, [RZ] ;  /* 0x00000000fffff984 */ /* 0x000fe20000000800 */
[----:B------:R-:W-:Y:S01]  /*15ce0*/  @!PT LDS RZ, [RZ] ;  /* 0x00000000fffff984 */ /* 0x000fe20000000800 */
[----:B------:R-:W-:Y:S01]  /*15cf0*/  @!PT LDS RZ, [RZ] ;  /* 0x00000000fffff984 */ /* 0x000fe20000000800 */
[----:B------:R1:W-:Y:S02]  /*15d00*/  LDGSTS.E.BYPASS.LTC128B.128 [R211+0x6000], desc[UR6][R200.64] ;  /* 0x06000000c8d37fae */ /* 0x0003e4000b901d46 */
[----:B------:R-:W-:Y:S02]  /*15d10*/  IADD3.X R135, R137, UR8, RZ, P0, !PT ;  /* 0x0000000889877c10 */ /* 0x000fe400087fe4ff */
        /* <DEDUP_REMOVED lines=14> */
.L_x_3691:
        /* <DEDUP_REMOVED lines=412> */
.L_x_3689:
        /* <DEDUP_REMOVED lines=255> */
[----:B---3--:R-:W1:Y:S01]  /*187b0*/  S2R R21, SR_CTAID.Y ;  /* 0x0000000000157919 */ /* 0x008e620000002600 */
        /* <DEDUP_REMOVED lines=8> */
.L_x_3694:
[----:B------:R-:W1:Y:S01]  /*18840*/  S2R R32, SR_CTAID.Z ;  /* 0x0000000000207919 */ /* 0x000e620000002700 */
[----:B------:R-:W1:Y:S01]  /*18850*/  LDC R3, c[0x0][0x270] ;  /* 0x00009c00ff037b82 */ /* 0x000e620000000800 */
[----:B---3--:R-:W1:Y:S07]  /*18860*/  S2R R21, SR_CTAID.Y ;  /* 0x0000000000157919 */ /* 0x008e6e0000002600 */
[----:B------:R-:W2:Y:S01]  /*18870*/  LDC R2, c[0x0][0x2c4] ;  /* 0x0000b100ff027b82 */ /* 0x000ea20000000800 */
[----:B-1----:R-:W-:-:S04]  /*18880*/  IMAD R3, R21, R3, R32 ;  /* 0x0000000315037224 */ /* 0x002fc800078e0220 */
[----:B--2---:R-:W-:-:S07]  /*18890*/  IMAD R2, R3, R2, RZ ;  /* 0x0000000203027224 */ /* 0x004fce00078e02ff */
.L_x_3695:
        /* <DEDUP_REMOVED lines=29> */
.L_x_3697:
[----:B------:R-:W-:Y:S05]  /*18a70*/  BSYNC B0 ;  /* 0x0000000000007941 */ /* 0x000fea0003800000 */
.L_x_3696:
[----:B------:R-:W3:Y:S01]  /*18a80*/  S2UR UR5, SR_CTAID.X ;  /* 0x00000000000579c3 */ /* 0x000ee20000002500 */
[----:B------:R-:W-:Y:S01]  /*18a90*/  LEA.HI R7, R7, R0, RZ, 0x3 ;  /* 0x0000000007077211 */ /* 0x000fe200078f18ff */
[----:B------:R4:W4:Y:S01]  /*18aa0*/  LDS.128 R12, [R211+0x1800] ;  /* 0x00180000d30c7984 */ /* 0x0009220000000c00 */
[----:B-12---:R-:W-:Y:S01]  /*18ab0*/  SHF.R.S32.HI R9, RZ, 0x1f, R6 ;  /* 0x0000001fff097819 */ /* 0x006fe20000011406 */
[----:B------:R-:W-:Y:S01]  /*18ac0*/  BSSY B0, `(.L_x_3698) ;  /* 0x0000038000007945 */ /* 0x000fe20003800000 */
[----:B------:R-:W-:Y:S01]  /*18ad0*/  LOP3.LUT R7, R7, 0xfffffff8, RZ, 0xc0, !PT ;  /* 0xfffffff807077812 */ /* 0x000fe200078ec0ff */
[----:B------:R1:W2:Y:S01]  /*18ae0*/  LDS.128 R16, [R211+0x5800] ;  /* 0x00580000d3107984 */ /* 0x0002a20000000c00 */
[----:B------:R-:W-:Y:S01]  /*18af0*/  LEA.HI R6, R9, R6, RZ, 0x3 ;  /* 0x0000000609067211 */ /* 0x000fe200078f18ff */
[----:B------:R-:W5:Y:S01]  /*18b00*/  LDC.64 R2, c[0x0][0x290] ;  /* 0x0000a400ff027b82 */ /* 0x000f620000000a00 */
[----:B------:R-:W-:Y:S01]  /*18b10*/  SHF.R.S32.HI R23, RZ, 0x1f, R21 ;  /* 0x0000001fff177819 */ /* 0x000fe20000011415 */
[----:B------:R-:W-:Y:S01]  /*18b20*/  IMAD.IADD R7, R0, 0x1, -R7 ;  /* 0x0000000100077824 */ /* 0x000fe200078e0a07 */
[----:B------:R-:W-:Y:S01]  /*18b30*/  SHF.R.S32.HI R0, RZ, 0x3, R6 ;  /* 0x00000003ff007819 */ /* 0x000fe20000011406 */
[----:B------:R1:W1:Y:S01]  /*18b40*/  LDS.128 R8, [R211+0x3800] ;  /* 0x00380000d3087984 */ /* 0x0002620000000c00 */
[----:B------:R-:W-:Y:S01]  /*18b50*/  ISETP.NE.AND P0, PT, R205, -0x1, PT ;  /* 0xffffffffcd00780c */ /* 0x000fe20003f05270 */
[----:B------:R-:W-:Y:S01]  /*18b60*/  IMAD.SHL.U32 R22, R7, 0x8, RZ ;  /* 0x0000000807167824 */ /* 0x000fe200078e00ff */
[----:B------:R-:W-:Y:S01]  /*18b70*/  SHF.R.S32.HI R7, RZ, 0x1f, R32 ;  /* 0x0000001fff077819 */ /* 0x000fe20000011420 */
[----:B------:R-:W4:Y:S01]  /*18b80*/  LDC.64 R4, c[0x0][0x298] ;  /* 0x0000a600ff047b82 */ /* 0x000f220000000a00 */
[----:B------:R-:W-:Y:S01]  /*18b90*/  VIADD R6, R0, 0x10 ;  /* 0x0000001000067836 */ /* 0x000fe20000000000 */
[----:B---3--:R-:W-:-:S04]  /*18ba0*/  USHF.L.U32 UR5, UR5, 0x6, URZ ;  /* 0x0000000605057899 */ /* 0x008fc8000800063f */
[----:B------:R-:W-:Y:S02]  /*18bb0*/  USHF.R.S32.HI UR4, URZ, 0x1f, UR5 ;  /* 0x0000001f3f047899 */ /* 0x000fe40008011405 */
[----:B------:R-:W-:Y:S01]  /*18bc0*/  IADD3 R25, R204, -UR5, RZ ;  /* 0x80000005cc197c10 */ /* 0x000fe2000fffe0ff */
[----:B-----5:R-:W-:-:S03]  /*18bd0*/  IMAD.WIDE.U32 R28, R21, R2, RZ ;  /* 0x00000002151c7225 */ /* 0x020fc600078e00ff */
[----:B------:R-:W-:Y:S01]  /*18be0*/  ISETP.GE.AND P3, PT, R6, R25, PT ;  /* 0x000000190600720c */ /* 0x000fe20003f66270 */
[----:B------:R-:W-:Y:S01]  /*18bf0*/  IMAD R6, R23, R2, RZ ;  /* 0x0000000217067224 */ /* 0x000fe200078e02ff */
[----:B------:R-:W-:Y:S01]  /*18c00*/  SHF.R.S32.HI R23, RZ, 0x1f, R22 ;  /* 0x0000001fff177819 */ /* 0x000fe20000011416 */
[----:B----4-:R-:W-:-:S04]  /*18c10*/  IMAD.WIDE.U32 R26, R205, R4, RZ ;  /* 0x00000004cd1a7225 */ /* 0x010fc800078e00ff */
[----:B------:R-:W-:Y:S01]  /*18c20*/  IMAD R3, R21, R3, R6 ;  /* 0x0000000315037224 */ /* 0x000fe200078e0206 */
[----:B------:R-:W-:Y:S01]  /*18c30*/  SEL R2, R28, R26, !P0 ;  /* 0x0000001a1c027207 */ /* 0x000fe20004000000 */
[----:B------:R-:W-:-:S04]  /*18c40*/  IMAD.WIDE.U32 R22, R4, UR5, R22 ;  /* 0x0000000504167c25 */ /* 0x000fc8000f8e0016 */
[----:B------:R-:W-:Y:S02]  /*18c50*/  IMAD R6, R4, UR4, RZ ;  /* 0x0000000404067c24 */ /* 0x000fe4000f8e02ff */
[----:B------:R-:W-:Y:S02]  /*18c60*/  IMAD R20, R205, R5, R27 ;  /* 0x00000005cd147224 */ /* 0x000fe400078e021b */
[----:B------:R-:W-:Y:S01]  /*18c70*/  @!P0 IMAD.IADD R20, R29, 0x1, R3 ;  /* 0x000000011d148824 */ /* 0x000fe200078e0203 */
[----:B------:R-:W-:Y:S01]  /*18c80*/  IADD3 R22, P0, R2, R22, RZ ;  /* 0x0000001602167210 */ /* 0x000fe20007f1e0ff */
[----:B------:R-:W-:Y:S01]  /*18c90*/  IMAD R3, R5, UR5, R6 ;  /* 0x0000000505037c24 */ /* 0x000fe2000f8e0206 */
[----:B------:R-:W-:Y:S01]  /*18ca0*/  ULDC.64 UR4, c[0x0][0x2a0] ;  /* 0x0000a80000047ab9 */ /* 0x000fe20000000a00 */
[C---:B------:R-:W-:Y:S01]  /*18cb0*/  VIADD R2, R0.reuse, 0x30 ;  /* 0x0000003000027836 */ /* 0x040fe20000000000 */
[----:B------:R-:W-:Y:S01]  /*18cc0*/  IADD3 R6, R0, 0x20, RZ ;  /* 0x0000002000067810 */ /* 0x000fe20007ffe0ff */
[----:B------:R-:W-:Y:S01]  /*18cd0*/  IMAD R7, R7, UR4, RZ ;  /* 0x0000000407077c24 */ /* 0x000fe2000f8e02ff */
[----:B------:R-:W-:Y:S01]  /*18ce0*/  IADD3.X R23, R20, R3, R23, P0, !PT ;  /* 0x0000000314177210 */ /* 0x000fe200007fe417 */
[----:B------:R3:W4:Y:S01]  /*18cf0*/  LDS.128 R28, [R211] ;  /* 0x00000000d31c7984 */ /* 0x0007220000000c00 */
[-C--:B------:R-:W-:Y:S01]  /*18d00*/  ISETP.GE.AND P2, PT, R6, R25.reuse, PT ;  /* 0x000000190600720c */ /* 0x080fe20003f46270 */
[----:B------:R-:W-:Y:S01]  /*18d10*/  IMAD R35, R32, UR5, R7 ;  /* 0x0000000520237c24 */ /* 0x000fe2000f8e0207 */
[-C--:B------:R-:W-:Y:S01]  /*18d20*/  ISETP.GE.AND P1, PT, R2, R25.reuse, PT ;  /* 0x000000190200720c */ /* 0x080fe20003f26270 */
[----:B------:R-:W-:Y:S01]  /*18d30*/  IMAD.WIDE.U32 R32, R32, UR4, R22 ;  /* 0x0000000420207c25 */ /* 0x000fe2000f8e0016 */
[----:B------:R-:W-:Y:S01]  /*18d40*/  ISETP.GE.AND P0, PT, R0, R25, PT ;  /* 0x000000190000720c */ /* 0x000fe20003f06270 */
[----:B------:R3:W1:Y:S03]  /*18d50*/  LDS.128 R20, [R211+0x4000] ;  /* 0x00400000d3147984 */ /* 0x0006660000000c00 */
[----:B------:R-:W-:Y:S01]  /*18d60*/  IADD3 R35, R35, R33, RZ ;  /* 0x0000002123237210 */ /* 0x000fe20007ffe0ff */
[----:B------:R3:W1:Y:S08]  /*18d70*/  LDS.128 R24, [R211+0x2000] ;  /* 0x00200000d3187984 */ /* 0x0006700000000c00 */
[----:B--2---:R-:W-:Y:S05]  /*18d80*/  @P0 BRA `(.L_x_3699) ;  /* 0x00000000002c0947 */ /* 0x004fea0003800000 */
        /* <DEDUP_REMOVED lines=8> */
[----:B----4-:R2:W-:Y:S04]  /*18e10*/  STG.E.128 desc[UR6][R36.64], R28 ;  /* 0x0000001c24007986 */ /* 0x0105e8000c101d06 */
[----:B-1----:R2:W-:Y:S04]  /*18e20*/  STG.E.128 desc[UR6][R36.64+0x80], R24 ;  /* 0x0000801824007986 */ /* 0x0025e8000c101d06 */
[----:B------:R2:W-:Y:S02]  /*18e30*/  STG.E.128 desc[UR6][R36.64+0x100], R20 ;  /* 0x0001001424007986 */ /* 0x0005e4000c101d06 */
.L_x_3699:
[----:B------:R-:W-:Y:S05]  /*18e40*/  BSYNC B0 ;  /* 0x0000000000007941 */ /* 0x000fea0003800000 */
.L_x_3698:
[----:B--2-4-:R2:W4:Y:S01]  /*18e50*/  LDS.128 R28, [R211+0x800] ;  /* 0x00080000d31c7984 */ /* 0x0145220000000c00 */
[----:B------:R-:W-:Y:S03]  /*18e60*/  BSSY B0, `(.L_x_3700) ;  /* 0x0000012000007945 */ /* 0x000fe60003800000 */
[----:B-1----:R2:W1:Y:S04]  /*18e70*/  LDS.128 R24, [R211+0x2800] ;  /* 0x00280000d3187984 */ /* 0x0024680000000c00 */
        /* <DEDUP_REMOVED lines=13> */
[----:B----4-:R4:W-:Y:S04]  /*18f50*/  STG.E.128 desc[UR6][R36.64], R28 ;  /* 0x0000001c24007986 */ /* 0x0109e8000c101d06 */
[----:B-1----:R4:W-:Y:S04]  /*18f60*/  STG.E.128 desc[UR6][R36.64+0x80], R24 ;  /* 0x0000801824007986 */ /* 0x0029e8000c101d06 */
[----:B------:R4:W-:Y:S02]  /*18f70*/  STG.E.128 desc[UR6][R36.64+0x100], R20 ;  /* 0x0001001424007986 */ /* 0x0009e4000c101d06 */
.L_x_3701:
[----:B------:R-:W-:Y:S05]  /*18f80*/  BSYNC B0 ;  /* 0x0000000000007941 */ /* 0x000fea0003800000 */
.L_x_3700:
[----:B-1--4-:R1:W4:Y:S01]  /*18f90*/  LDS.128 R24, [R211+0x1000] ;  /* 0x00100000d3187984 */ /* 0x0123220000000c00 */
        /* <DEDUP_REMOVED lines=18> */
.L_x_3703:
[----:B------:R-:W-:Y:S05]  /*190c0*/  BSYNC B0 ;  /* 0x0000000000007941 */ /* 0x000fea0003800000 */
.L_x_3702:
[----:B------:R-:W-:Y:S05]  /*190d0*/  @P1 EXIT ;  /* 0x000000000000194d */ /* 0x000fea0003800000 */
        /* <DEDUP_REMOVED lines=15> */
.L_x_3704:
        /* <DEDUP_REMOVED lines=11> */
.L_x_7468:


//--------------------- .text._ZN5flash24flash_fwd_splitkv_kernelI23Flash_fwd_kernel_traitsILi192ELi64ELi64ELi4ELb0ELb0EN7cutlass6half_tE19Flash_kernel_traitsILi192ELi64ELi64ELi4ES3_EELb0ELb0ELb0ELb0ELb1ELb1ELb0ELb1EEEvNS_16Flash_fwd_paramsE --------------------------
	.section	.text._ZN5flash24flash_fwd_splitkv_kernelI23Flash_fwd_kernel_traitsILi192ELi64ELi64ELi4ELb0ELb0EN7cutlass6half_tE19Flash_kernel_traitsILi192ELi64ELi64ELi4ES3_EELb0ELb0ELb0ELb0ELb1ELb1ELb0ELb1EEEvNS_16Flash_fwd_paramsE,"ax",@progbits
	.align	128
        .global         _ZN5flash24flash_fwd_splitkv_kernelI23Flash_fwd_kernel_traitsILi192ELi64ELi64ELi4ELb0ELb0EN7cutlass6half_tE19Flash_kernel_traitsILi192ELi64ELi64ELi4ES3_EELb0ELb0ELb0ELb0ELb1ELb1ELb0ELb1EEEvNS_16Flash_fwd_paramsE
        .type           _ZN5flash24flash_fwd_splitkv_kernelI23Flash_fwd_kernel_traitsILi192ELi64ELi64ELi4ELb0ELb0EN7cutlass6half_tE19Flash_kernel_traitsILi192ELi64ELi64ELi4ES3_EELb0ELb0ELb0ELb0ELb1ELb1ELb0ELb1EEEvNS_16Flash_fwd_paramsE,@function
        .size           _ZN5flash24flash_fwd_splitkv_kernelI23Flash_fwd_kernel_traitsILi192ELi64ELi64ELi4ELb0ELb0EN7cutlass6half_tE19Flash_kernel_traitsILi192ELi64ELi64ELi4ES3_EELb0ELb0ELb0ELb0ELb1ELb1ELb0ELb1EEEvNS_16Flash_fwd_paramsE,(.L_x_7469 - _ZN5flash24flash_fwd_splitkv_kernelI23Flash_fwd_kernel_traitsILi192ELi64ELi64ELi4ELb0ELb0EN7cutlass6half_tE19Flash_kernel_traitsILi192ELi64ELi64ELi4ES3_EELb0ELb0ELb0ELb0ELb1ELb1ELb0ELb1EEEvNS_16Flash_fwd_paramsE)
        .other          _ZN5flash24flash_fwd_splitkv_kernelI23Flash_fwd_kernel_traitsILi192ELi64ELi64ELi4ELb0ELb0EN7cutlass6half_tE19Flash_kernel_traitsILi192ELi64ELi64ELi4ES3_EELb0ELb0ELb0ELb0ELb1ELb1ELb0ELb1EEEvNS_16Flash_fwd_paramsE,@"STO_CUDA_ENTRY STV_DEFAULT"
_ZN5flash24flash_fwd_splitkv_kernelI23Flash_fwd_kernel_traitsILi192ELi64ELi64ELi4ELb0ELb0EN7cutlass6half_tE19Flash_kernel_traitsILi192ELi64ELi64ELi4ES3_EELb0ELb0ELb0ELb0ELb1ELb1ELb0ELb1EEEvNS_16Flash_fwd_paramsE:
.text._ZN5flash24flash_fwd_splitkv_kernelI23Flash_fwd_kernel_traitsILi192ELi64ELi64ELi4ELb0ELb0EN7cutlass6half_tE19Flash_kernel_traitsILi192ELi64ELi64ELi4ES3_EELb0ELb0ELb0ELb0ELb1ELb1ELb0ELb1EEEvNS_16Flash_fwd_paramsE:
        /* <DEDUP_REMOVED lines=41> */
.L_x_3705:
[----:B------:R-:W2:Y:S02]  /*0290*/  LDC R79, c[0x0][0x2c8] ;  /* 0x0000b200ff4f7b82 */ /* 0x000ea40000000800 */
.L_x_3706:
        /* <DEDUP_REMOVED lines=86> */
.L_x_3709:
[----:B------:R-:W-:Y:S05]  /*0800*/  BSYNC B0 ;  /* 0x0000000000007941 */ /* 0x000fea0003800000 */
.L_x_3708:
        /* <DEDUP_REMOVED lines=18> */
.L_x_3711:
[----:B------:R-:W-:Y:S05]  /*0930*/  BSYNC B0 ;  /* 0x0000000000007941 */ /* 0x000fea0003800000 */
.L_x_3710:
        /* <DEDUP_REMOVED lines=17> */
.L_x_3713:
[----:B------:R-:W-:Y:S05]  /*0a50*/  BSYNC B0 ;  /* 0x0000000000007941 */ /* 0x000fea0003800000 */
.L_x_3712:
        /* <DEDUP_REMOVED lines=15> */
.L_x_3715:
[----:B------:R-:W-:Y:S05]  /*0b50*/  BSYNC B0 ;  /* 0x0000000000007941 */ /* 0x000fea0003800000 */
.L_x_3714:
        /* <DEDUP_REMOVED lines=15> */
.L_x_3707:
        /* <DEDUP_REMOVED lines=22> */
.L_x_3716:
        /* <DEDUP_REMOVED lines=82> */
.L_x_3717:
        /* <DEDUP_REMOVED lines=48> */
.L_x_3719:
        /* <DEDUP_REMOVED lines=29> */
.L_x_3718:
        /* <DEDUP_REMOVED lines=242> */
.L_x_3766:
        /* <DEDUP_REMOVED lines=217> */
.L_x_3724:
[----:B------:R-:W-:Y:S05]  /*3450*/  BSYNC B0 ;  /* 0x0000000000007941 */ /* 0x000fea0003800000 */
.L_x_3723:
        /* <DEDUP_REMOVED lines=159> */
.L_x_3726:
[----:B------:R-:W-:Y:S05]  /*3e50*/  BSYNC B0 ;  /* 0x0000000000007941 */ /* 0x000fea0003800000 */
.L_x_3725:
        /* <DEDUP_REMOVED lines=167> */
.L_x_3728:
[----:B------:R-:W-:Y:S05]  /*48d0*/  BSYNC B0 ;  /* 0x0000000000007941 */ /* 0x000fea0003800000 */
.L_x_3727:
        /* <DEDUP_REMOVED lines=173> */
.L_x_3730:
[----:B------:R-:W-:Y:S05]  /*53b0*/  BSYNC B0 ;  /* 0x0000000000007941 */ /* 0x000fea0003800000 */
.L_x_3729:
[----:B-1----:R-:W-:Y:S01]  /*53c0*/  MOV R20, R49 ;  /* 0x0000003100147202 */ /* 0x002fe20000000f00 */
[----:B------:R-:W-:Y:S01]  /*53d0*/  IMAD.MOV.U32 R44, RZ, RZ, R51 ;  /* 0x000000ffff2c7224 */ /* 0x000fe200078e0033 */
[----:B------:R-:W-:Y:S01]  /*53e0*/  MOV R21, R48 ;  /* 0x0000003000157202 */ /* 0x000fe20000000f00 */
[----:B------:R-:W-:Y:S01]  /*53f0*/  IMAD.MOV.U32 R45, RZ, RZ, R50 ;  /* 0x000000ffff2d7224 */ /* 0x000fe200078e0032 */
[----:B------:R-:W-:Y:S01]  /*5400*/  UMOV UR4, UR19 ;  /* 0x0000001300047c82 */ /* 0x000fe20008000000 */
[----:B------:R-:W-:Y:S05]  /*5410*/  BRA `(.L_x_3731) ;  /* 0x0000004c00987947 */ /* 0x000fea0003800000 */
.L_x_3722:
        /* <DEDUP_REMOVED lines=95> */
.L_x_3735:
[----:B------:R-:W-:Y:S05]  /*5a10*/  BSYNC B0 ;  /* 0x0000000000007941 */ /* 0x000fea0003800000 */
.L_x_3734:
        /* <DEDUP_REMOVED lines=88> */
.L_x_3737:
[----:B------:R-:W-:Y:S05]  /*5fa0*/  BSYNC B0 ;  /* 0x0000000000007941 */ /* 0x000fea0003800000 */
.L_x_3736:
        /* <DEDUP_REMOVED lines=91> */
.L_x_3739:
[----:B------:R-:W-:Y:S05]  /*6560*/  BSYNC B0 ;  /* 0x0000000000007941 */ /* 0x000fea0003800000 */
.L_x_3738:
[----:B-----5:R1:W-:Y:S02]  /*6570*/  STG.E.128 desc[UR6][R84.64+0x100], R48 ;  /* 0x0001003054007986 */ /* 0x0203e4000c101d06 */
.L_x_3733:
[----:B------:R-:W-:Y:S05]  /*6580*/  BSYNC B1 ;  /* 0x0000000000017941 */ /* 0x000fea0003800000 */
.L_x_3732:
        /* <DEDUP_REMOVED lines=101> */
.L_x_3743:
[----:B------:R-:W-:Y:S05]  /*6be0*/  BSYNC B0 ;  /* 0x0000000000007941 */ /* 0x000fea0003800000 */
.L_x_3742:
        /* <DEDUP_REMOVED lines=92> */
.L_x_3745:
[----:B------:R-:W-:Y:S05]  /*71b0*/  BSYNC B0 ;  /* 0x0000000000007941 */ /* 0x000fea0003800000 */
.L_x_3744:
        /* <DEDUP_REMOVED lines=97> */
.L_x_3747:
[----:B------:R-:W-:Y:S05]  /*77d0*/  BSYNC B0 ;  /* 0x0000000000007941 */ /* 0x000fea0003800000 */
.L_x_3746:
[----:B-----5:R4:W-:Y:S02]  /*77e0*/  STG.E.128 desc[UR6][R146.64+0x100], R24 ;  /* 0x0001001892007986 */ /* 0x0209e4000c101d06 */
.L_x_3741:
[----:B------:R-:W-:Y:S05]  /*77f0*/  BSYNC B1 ;  /* 0x0000000000017941 */ /* 0x000fea0003800000 */
.L_x_3740:
        /* <DEDUP_REMOVED lines=104> */
.L_x_3751:
[----:B------:R-:W-:Y:S05]  /*7e80*/  BSYNC B0 ;  /* 0x0000000000007941 */ /* 0x000fea0003800000 */
.L_x_3750:
        /* <DEDUP_REMOVED lines=101> */
.L_x_3753:
[----:B------:R-:W-:Y:S05]  /*84e0*/  BSYNC B0 ;  /* 0x0000000000007941 */ /* 0x000fea0003800000 */
.L_x_3752:
        /* <DEDUP_REMOVED lines=98> */
.L_x_3755:
[----:B------:R-:W-:Y:S05]  /*8b10*/  BSYNC B0 ;  /* 0x0000000000007941 */ /* 0x000fea0003800000 */
.L_x_3754:
[----:B-----5:R4:W-:Y:S02]  /*8b20*/  STG.E.128 desc[UR6][R46.64], R8 ;  /* 0x000000082e007986 */ /* 0x0209e4000c101d06 */
.L_x_3749:
[----:B------:R-:W-:Y:S05]  /*8b30*/  BSYNC B1 ;  /* 0x0000000000017941 */ /* 0x000fea0003800000 */
.L_x_3748:
        /* <DEDUP_REMOVED lines=109> */
.L_x_3759:
[----:B------:R-:W-:Y:S05]  /*9210*/  BSYNC B0 ;  /* 0x0000000000007941 */ /* 0x000fea0003800000 */
.L_x_3758:
        /* <DEDUP_REMOVED lines=102> */
.L_x_3761:
[----:B------:R-:W-:Y:S05]  /*9880*/  BSYNC B0 ;  /* 0x0000000000007941 */ /* 0x000fea0003800000 */
.L_x_3760:
        /* <DEDUP_REMOVED lines=98> */
.L_x_3763:
[----:B------:R-:W-:Y:S05]  /*9eb0*/  BSYNC B0 ;  /* 0x0000000000007941 */ /* 0x000fea0003800000 */
.L_x_3762:
[----:B-----5:R2:W-:Y:S02]  /*9ec0*/  STG.E.128 desc[UR6][R46.64], R8 ;  /* 0x000000082e007986 */ /* 0x0205e4000c101d06 */
.L_x_3757:
[----:B------:R-:W-:Y:S05]  /*9ed0*/  BSYNC B1 ;  /* 0x0000000000017941 */ /* 0x000fea0003800000 */
.L_x_3756:
        /* <DEDUP_REMOVED lines=8> */
.L_x_3721:
        /* <DEDUP_REMOVED lines=50> */
.L_x_3731:
        /* <DEDUP_REMOVED lines=83> */
.L_x_3764:
        /* <DEDUP_REMOVED lines=9> */
.L_x_3765:
[----:B------:R-:W-:Y:S04]  /*a840*/  IADD3 R13, R13, -0x1, RZ ;  /* 0xffffffff0d0d7810 */ /* 0x000fe80007ffe0ff */
[----:B------:R-:W-:Y:S11]  /*a850*/  ISETP.GT.AND P0, PT, R13, R82, PT ;  /* 0x000000520d00720c */ /* 0x000ff60003f04270 */
[----:B------:R-:W-:Y:S02]  /*a860*/  @!UPT UIADD3 URZ, URZ, URZ, URZ ;  /* 0x0000003f3f3ff290 */ /* 0x000fe4000fffe03f */
[----:B------:R-:W-:Y:S05]  /*a870*/  @P0 BRA `(.L_x_3766) ;  /* 0xffffff7c00900947 */ /* 0x000fea000383ffff */
.L_x_3720:
        /* <DEDUP_REMOVED lines=103> */
.L_x_3773:
[----:B------:R-:W-:Y:S05]  /*aef0*/  BSYNC B0 ;  /* 0x0000000000007941 */ /* 0x000fea0003800000 */
.L_x_3772:
        /* <DEDUP_REMOVED lines=46> */
.L_x_3775:
[----:B------:R-:W-:Y:S05]  /*b1e0*/  BSYNC B0 ;  /* 0x0000000000007941 */ /* 0x000fea0003800000 */
.L_x_3774:
        /* <DEDUP_REMOVED lines=44> */
.L_x_3777:
[----:B------:R-:W-:Y:S05]  /*b4b0*/  BSYNC B0 ;  /* 0x0000000000007941 */ /* 0x000fea0003800000 */
.L_x_3776:
[----:B------:R4:W-:Y:S02]  /*b4c0*/  STS.128 [R219+0x4000], R8 ;  /* 0x00400008db007388 */ /* 0x0009e40000000c00 */
.L_x_3771:
[----:B------:R-:W-:Y:S05]  /*b4d0*/  BSYNC B1 ;  /* 0x0000000000017941 */ /* 0x000fea0003800000 */
.L_x_3770:
        /* <DEDUP_REMOVED lines=51> */
.L_x_3781:
[----:B------:R-:W-:Y:S05]  /*b810*/  BSYNC B0 ;  /* 0x0000000000007941 */ /* 0x000fea0003800000 */
.L_x_3780:
        /* <DEDUP_REMOVED lines=45> */
.L_x_3783:
[----:B------:R-:W-:Y:S05]  /*baf0*/  BSYNC B0 ;  /* 0x0000000000007941 */ /* 0x000fea0003800000 */
.L_x_3782:
        /* <DEDUP_REMOVED lines=44> */
.L_x_3785:
[----:B------:R-:W-:Y:S05]  /*bdc0*/  BSYNC B0 ;  /* 0x0000000000007941 */ /* 0x000fea0003800000 */
.L_x_3784:
[----:B------:R1:W-:Y:S02]  /*bdd0*/  STS.128 [R219+0x4800], R8 ;  /* 0x00480008db007388 */ /* 0x0003e40000000c00 */
.L_x_3779:
[----:B------:R-:W-:Y:S05]  /*bde0*/  BSYNC B1 ;  /* 0x0000000000017941 */ /* 0x000fea0003800000 */
.L_x_3778:
        /* <DEDUP_REMOVED lines=49> */
.L_x_3789:
[----:B------:R-:W-:Y:S05]  /*c100*/  BSYNC B0 ;  /* 0x0000000000007941 */ /* 0x000fea0003800000 */
.L_x_3788:
        /* <DEDUP_REMOVED lines=43> */
.L_x_3791:
[----:B------:R-:W-:Y:S05]  /*c3c0*/  BSYNC B0 ;  /* 0x0000000000007941 */ /* 0x000fea0003800000 */
.L_x_3790:
        /* <DEDUP_REMOVED lines=44> */
.L_x_3793:
[----:B------:R-:W-:Y:S05]  /*c690*/  BSYNC B0 ;  /* 0x0000000000007941 */ /* 0x000fea0003800000 */
.L_x_3792:
[----:B------:R4:W-:Y:S02]  /*c6a0*/  STS.128 [R219+0x5000], R8 ;  /* 0x00500008db007388 */ /* 0x0009e40000000c00 */
.L_x_3787:
[----:B------:R-:W-:Y:S05]  /*c6b0*/  BSYNC B1 ;  /* 0x0000000000017941 */ /* 0x000fea0003800000 */
.L_x_3786:
        /* <DEDUP_REMOVED lines=48> */
.L_x_3796:
[----:B------:R-:W-:Y:S05]  /*c9c0*/  BSYNC B0 ;  /* 0x0000000000007941 */ /* 0x000fea0003800000 */
.L_x_3795:
        /* <DEDUP_REMOVED lines=43> */
.L_x_3798:
[----:B------:R-:W-:Y:S05]  /*cc80*/  BSYNC B0 ;  /* 0x0000000000007941 */ /* 0x000fea0003800000 */
.L_x_3797:
        /* <DEDUP_REMOVED lines=43> */
.L_x_3800:
[----:B------:R-:W-:Y:S05]  /*cf40*/  BSYNC B0 ;  /* 0x0000000000007941 */ /* 0x000fea0003800000 */
.L_x_3799:
[----:B------:R4:W-:Y:S01]  /*cf50*/  STS.128 [R219+0x5800], R8 ;  /* 0x00580008db007388 */ /* 0x0009e20000000c00 */
[----:B------:R-:W-:Y:S05]  /*cf60*/  BRA `(.L_x_3794) ;  /* 0x0000004400d07947 */ /* 0x000fea0003800000 */
.L_x_3769:
        /* <DEDUP_REMOVED lines=90> */
.L_x_3804:
[----:B------:R-:W-:Y:S05]  /*d510*/  BSYNC B0 ;  /* 0x0000000000007941 */ /* 0x000fea0003800000 */
.L_x_3803:
        /* <DEDUP_REMOVED lines=87> */
.L_x_3806:
[----:B------:R-:W-:Y:S05]  /*da90*/  BSYNC B0 ;  /* 0x0000000000007941 */ /* 0x000fea0003800000 */
.L_x_3805:
        /* <DEDUP_REMOVED lines=87> */
.L_x_3808:
[----:B------:R-:W-:Y:S05]  /*e010*/  BSYNC B0 ;  /* 0x0000000000007941 */ /* 0x000fea0003800000 */
.L_x_3807:
[----:B------:R4:W-:Y:S02]  /*e020*/  STS.128 [R219+0x4000], R20 ;  /* 0x00400014db007388 */ /* 0x0009e40000000c00 */
.L_x_3802:
[----:B------:R-:W-:Y:S05]  /*e030*/  BSYNC B1 ;  /* 0x0000000000017941 */ /* 0x000fea0003800000 */
.L_x_3801:
        /* <DEDUP_REMOVED lines=94> */
.L_x_3812:
[----:B------:R-:W-:Y:S05]  /*e620*/  BSYNC B0 ;  /* 0x0000000000007941 */ /* 0x000fea0003800000 */
.L_x_3811:
        /* <DEDUP_REMOVED lines=88> */
.L_x_3814:
[----:B------:R-:W-:Y:S05]  /*ebb0*/  BSYNC B0 ;  /* 0x0000000000007941 */ /* 0x000fea0003800000 */
.L_x_3813:
        /* <DEDUP_REMOVED lines=88> */
.L_x_3816:
[----:B------:R-:W-:Y:S05]  /*f140*/  BSYNC B0 ;  /* 0x0000000000007941 */ /* 0x000fea0003800000 */
.L_x_3815:
[----:B------:R1:W-:Y:S02]  /*f150*/  STS.128 [R219+0x4800], R20 ;  /* 0x00480014db007388 */ /* 0x0003e40000000c00 */
.L_x_3810:
[----:B------:R-:W-:Y:S05]  /*f160*/  BSYNC B1 ;  /* 0x0000000000017941 */ /* 0x000fea0003800000 */
.L_x_3809:
        /* <DEDUP_REMOVED lines=96> */
.L_x_3820:
[----:B------:R-:W-:Y:S05]  /*f770*/  BSYNC B0 ;  /* 0x0000000000007941 */ /* 0x000fea0003800000 */
.L_x_3819:
        /* <DEDUP_REMOVED lines=89> */
.L_x_3822:
[----:B------:R-:W-:Y:S05]  /*fd10*/  BSYNC B0 ;  /* 0x0000000000007941 */ /* 0x000fea0003800000 */
.L_x_3821:
        /* <DEDUP_REMOVED lines=88> */
.L_x_3824:
[----:B------:R-:W-:Y:S05]  /*102a0*/  BSYNC B0 ;  /* 0x0000000000007941 */ /* 0x000fea0003800000 */
.L_x_3823:
[----:B------:R4:W-:Y:S02]  /*102b0*/  STS.128 [R219+0x5000], R20 ;  /* 0x00500014db007388 */ /* 0x0009e40000000c00 */
.L_x_3818:
[----:B------:R-:W-:Y:S05]  /*102c0*/  BSYNC B1 ;  /* 0x0000000000017941 */ /* 0x000fea0003800000 */
.L_x_3817:
        /* <DEDUP_REMOVED lines=93> */
.L_x_3826:
[----:B------:R-:W-:Y:S05]  /*108a0*/  BSYNC B0 ;  /* 0x0000000000007941 */ /* 0x000fea0003800000 */
.L_x_3825:
        /* <DEDUP_REMOVED lines=88> */
.L_x_3828:
[----:B------:R-:W-:Y:S05]  /*10e30*/  BSYNC B0 ;  /* 0x0000000000007941 */ /* 0x000fea0003800000 */
.L_x_3827:
        /* <DEDUP_REMOVED lines=89> */
.L_x_3830:
[----:B------:R-:W-:Y:S05]  /*113d0*/  BSYNC B0 ;  /* 0x0000000000007941 */ /* 0x000fea0003800000 */
.L_x_3829:
[----:B------:R4:W-:Y:S01]  /*113e0*/  STS.128 [R219+0x5800], R20 ;  /* 0x00580014db007388 */ /* 0x0009e20000000c00 */
[----:B------:R-:W-:Y:S05]  /*113f0*/  BRA `(.L_x_3794) ;  /* 0x0000000000ac7947 */ /* 0x000fea0003800000 */
.L_x_3768:
        /* <DEDUP_REMOVED lines=43> */
.L_x_3794:
[----:B------:R-:W-:Y:S05]  /*116b0*/  BSYNC B2 ;  /* 0x0000000000027941 */ /* 0x000fea0003800000 */
.L_x_3767:
[----:B------:R-:W-:Y:S01]  /*116c0*/  LEA R4, R133, 0xffffffc0, 0x6 ;  /* 0xffffffc085047811 */ /* 0x000fe200078e30ff */
[----:B------:R-:W-:Y:S01]  /*116d0*/  IMAD.SHL.U32 R59, R58, 0x40, RZ ;  /* 0x000000403a3b7824 */ /* 0x000fe200078e00ff */
[----:B------:R-:W-:Y:S01]  /*116e0*/  LOP3.LUT R2, R128, 0xfffffff0, RZ, 0xc0, !PT ;  /* 0xfffffff080027812 */ /* 0x000fe200078ec0ff */
[----:B------:R-:W-:Y:S01]  /*116f0*/  ULDC UR5, c[0x0][0x39c] ;  /* 0x0000e70000057ab9 */ /* 0x000fe20000000800 */
        /* <DEDUP_REMOVED lines=96> */
[----:B------:R-:W-:-:S03]  /*11d00*/  IMAD.MOV.U32 R7, RZ, RZ, 0x10 ;  /* 0x00000010ff077424 */ /* 0x000fc600078e00ff */
[----:B------:R-:W-:Y:S02]  /*11d10*/  @!P6 LDGSTS.E.BYPASS.LTC128B.128 [R219+0xe800], desc[UR6][R10.64+0x80] ;  /* 0x0e8000800adbefae */ /* 0x000fe4000b901d46 */
[----:B------:R-:W-:Y:S02]  /*11d20*/  SEL R7, R7, 0xfffffff0, !P1 ;  /* 0xfffffff007077807 */ /* 0x000fe40004800000 */
[----:B------:R-:W-:Y:S01]  /*11d30*/  @!P6 LDGSTS.E.BYPASS.LTC128B.128 [R219+0x10800], desc[UR6][R10.64+0x100] ;  /* 0x108001000adbefae */ /* 0x000fe2000b901d46 */
[----:B------:R-:W-:Y:S02]  /*11d40*/  R2P PR, R56, 0x6 ;  /* 0x0000000638007804 */ /* 0x000fe40000000000 */
[----:B------:R-:W-:Y:S01]  /*11d50*/  IMAD R204, R7, 0x2, R206 ;  /* 0x0000000207cc7824 */ /* 0x000fe200078e02ce */
[----:B------:R-:W-:Y:S03]  /*11d60*/  @P5 STS.128 [R219+0xd000], RZ ;  /* 0x00d000ffdb005388 */ /* 0x000fe60000000c00 */
[----:B------:R-:W-:Y:S01]  /*11d70*/  IMAD R201, R5, 0x2, R204 ;  /* 0x0000000205c97824 */ /* 0x000fe200078e02cc */
[----:B------:R-:W-:Y:S04]  /*11d80*/  @P5 STS.128 [R219+0xf000], RZ ;  /* 0x00f000ffdb005388 */ /* 0x000fe80000000c00 */
[----:B------:R-:W-:Y:S02]  /*11d90*/  @P5 STS.128 [R219+0x11000], RZ ;  /* 0x011000ffdb005388 */ /* 0x000fe40000000c00 */
[----:B------:R-:W-:-:S02]  /*11da0*/  @P1 VIADD R203, R0, 0xffffffe0 ;  /* 0xffffffe000cb1836 */ /* 0x000fc40000000000 */
[----:B------:R-:W-:Y:S01]  /*11db0*/  @!PT LDS RZ, [RZ] ;  /* 0x00000000fffff984 */ /* 0x000fe20000000800 */
[----:B------:R-:W-:Y:S01]  /*11dc0*/  @!PT LDS RZ, [RZ] ;  /* 0x00000000fffff984 */ /* 0x000fe20000000800 */
[----:B------:R-:W-:Y:S01]  /*11dd0*/  @!PT LDS RZ, [RZ] ;  /* 0x00000000fffff984 */ /* 0x000fe20000000800 */
[----:B------:R-:W-:Y:S01]  /*11de0*/  @!P5 LDGSTS.E.BYPASS.LTC128B.128 [R219+0xd000], desc[UR6][R12.64] ;  /* 0x0d0000000cdbdfae */ /* 0x000fe2000b901d46 */
[----:B------:R-:W-:Y:S02]  /*11df0*/  IMAD.MOV.U32 R0, RZ, RZ, 0x40 ;  /* 0x00000040ff007424 */ /* 0x000fe400078e00ff */
[C---:B------:R-:W-:Y:S01]  /*11e00*/  VIADD R195, R203.reuse, 0x800 ;  /* 0x00000800cbc37836 */ /* 0x040fe20000000000 */
[----:B------:R-:W-:Y:S01]  /*11e10*/  @!P5 LDGSTS.E.BYPASS.LTC128B.128 [R219+0xf000], desc[UR6][R12.64+0x80] ;  /* 0x0f0000800cdbdfae */ /* 0x000fe2000b901d46 */
[C---:B------:R-:W-:Y:S01]  /*11e20*/  VIADD R194, R203.reuse, 0x1000 ;  /* 0x00001000cbc27836 */ /* 0x040fe20000000000 */
[----:B------:R-:W-:Y:S01]  /*11e30*/  SEL R0, R0, 0xffffffc0, !P2 ;  /* 0xffffffc000007807 */ /* 0x000fe20005000000 */
[C---:B------:R-:W-:Y:S01]  /*11e40*/  VIADD R193, R203.reuse, 0x1800 ;  /* 0x00001800cbc17836 */ /* 0x040fe20000000000 */
[----:B------:R1:W-:Y:S01]  /*11e50*/  @!P5 LDGSTS.E.BYPASS.LTC128B.128 [R219+0x11000], desc[UR6][R12.64+0x100] ;  /* 0x110001000cdbdfae */ /* 0x0003e2000b901d46 */
[----:B------:R-:W-:Y:S02]  /*11e60*/  VIADD R191, R203, 0x2000 ;  /* 0x00002000cbbf7836 */ /* 0x000fe40000000000 */
[----:B------:R-:W-:Y:S01]  /*11e70*/  IMAD.IADD R199, R205, 0x1, R0 ;  /* 0x00000001cdc77824 */ /* 0x000fe200078e0200 */
[----:B------:R-:W-:Y:S01]  /*11e80*/  @P4 STS.128 [R219+0xd800], RZ ;  /* 0x00d800ffdb004388 */ /* 0x000fe20000000c00 */
[----:B------:R-:W-:-:S02]  /*11e90*/  IMAD.IADD R192, R0, 0x1, R203 ;  /* 0x0000000100c07824 */ /* 0x000fc400078e02cb */
[C---:B------:R-:W-:Y:S01]  /*11ea0*/  VIADD R190, R203.reuse, 0x2800 ;  /* 0x00002800cbbe7836 */ /* 0x040fe20000000000 */
[----:B------:R-:W-:Y:S01]  /*11eb0*/  @P4 STS.128 [R219+0xf800], RZ ;  /* 0x00f800ffdb004388 */ /* 0x000fe20000000c00 */
[C---:B------:R-:W-:Y:S02]  /*11ec0*/  VIADD R189, R203.reuse, 0x3000 ;  /* 0x00003000cbbd7836 */ /* 0x040fe40000000000 */
[C---:B------:R-:W-:Y:S01]  /*11ed0*/  VIADD R188, R203.reuse, 0x3800 ;  /* 0x00003800cbbc7836 */ /* 0x040fe20000000000 */
[----:B------:R-:W-:Y:S01]  /*11ee0*/  @P4 STS.128 [R219+0x11800], RZ ;  /* 0x011800ffdb004388 */ /* 0x000fe20000000c00 */
[C---:B------:R-:W-:Y:S02]  /*11ef0*/  VIADD R187, R203.reuse, 0x4000 ;  /* 0x00004000cbbb7836 */ /* 0x040fe40000000000 */
[C---:B------:R-:W-:Y:S01]  /*11f00*/  VIADD R186, R203.reuse, 0x4800 ;  /* 0x00004800cbba7836 */ /* 0x040fe20000000000 */
[----:B------:R-:W-:Y:S01]  /*11f10*/  @!PT LDS RZ, [RZ] ;  /* 0x00000000fffff984 */ /* 0x000fe20000000800 */
[----:B------:R-:W-:Y:S01]  /*11f20*/  @!PT LDS RZ, [RZ] ;  /* 0x00000000fffff984 */ /* 0x000fe20000000800 */
[----:B------:R-:W-:Y:S01]  /*11f30*/  @!PT LDS RZ, [RZ] ;  /* 0x00000000fffff984 */ /* 0x000fe20000000800 */
[----:B------:R-:W-:Y:S01]  /*11f40*/  @!P4 LDGSTS.E.BYPASS.LTC128B.128 [R219+0xd800], desc[UR6][R8.64] ;  /* 0x0d80000008dbcfae */ /* 0x000fe2000b901d46 */
[----:B------:R-:W-:-:S02]  /*11f50*/  VIADD R185, R203, 0x5000 ;  /* 0x00005000cbb97836 */ /* 0x000fc40000000000 */
[----:B------:R-:W-:Y:S01]  /*11f60*/  VIADD R184, R203, 0x5800 ;  /* 0x00005800cbb87836 */ /* 0x000fe20000000000 */
[----:B------:R-:W-:Y:S04]  /*11f70*/  @!P4 LDGSTS.E.BYPASS.LTC128B.128 [R219+0xf800], desc[UR6][R8.64+0x80] ;  /* 0x0f80008008dbcfae */ /* 0x000fe8000b901d46 */
[----:B------:R2:W-:Y:S04]  /*11f80*/  @!P4 LDGSTS.E.BYPASS.LTC128B.128 [R219+0x11800], desc[UR6][R8.64+0x100] ;  /* 0x1180010008dbcfae */ /* 0x0005e8000b901d46 */
[----:B-1----:R-:W-:Y:S04]  /*11f90*/  LDSM.16.M88.4 R12, [R206] ;  /* 0x00000000ce0c783b */ /* 0x002fe80000000200 */
[----:B------:R-:W1:Y:S04]  /*11fa0*/  LDSM.16.M88.4 R28, [R205+0x6000] ;  /* 0x00600000cd1c783b */ /* 0x000e680000000200 */
[----:B------:R-:W-:Y:S04]  /*11fb0*/  LDSM.16.M88.4 R76, [R204] ;  /* 0x00000000cc4c783b */ /* 0x000fe80000000200 */
[----:B------:R-:W-:Y:S04]  /*11fc0*/  LDSM.16.M88.4 R72, [R203] ;  /* 0x00000000cb48783b */ /* 0x000fe80000000200 */
[----:B------:R-:W4:Y:S04]  /*11fd0*/  LDSM.16.M88.4 R68, [R205+0x6800] ;  /* 0x00680000cd44783b */ /* 0x000f280000000200 */
[----:B------:R-:W5:Y:S04]  /*11fe0*/  LDSM.16.M88.4 R60, [R205+0x7000] ;  /* 0x00700000cd3c783b */ /* 0x000f680000000200 */
[----:B------:R-:W5:Y:S04]  /*11ff0*/  LDSM.16.M88.4 R36, [R205+0x7800] ;  /* 0x00780000cd24783b */ /* 0x000f680000000200 */
[----:B------:R-:W-:Y:S04]  /*12000*/  LDSM.16.M88.4 R84, [R202] ;  /* 0x00000000ca54783b */ /* 0x000fe80000000200 */
[----:B------:R-:W5:Y:S04]  /*12010*/  LDSM.16.M88.4 R96, [R199+0x6000] ;  /* 0x00600000c760783b */ /* 0x000f680000000200 */
[----:B---3--:R-:W3:Y:S04]  /*12020*/  LDSM.16.M88.4 R24, [R203+0x800] ;  /* 0x00080000cb18783b */ /* 0x008ee80000000200 */
[----:B------:R-:W3:Y:S01]  /*12030*/  LDSM.16.M88.4 R32, [R203+0x1000] ;  /* 0x00100000cb20783b */ /* 0x000ee20000000200 */
[C---:B-1----:R-:W-:Y:S03]  /*12040*/  HMMA.16816.F32 R16, R12.reuse, R28, RZ ;  /* 0x0000001c0c10723c */ /* 0x042fe600000018ff */
[----:B------:R-:W1:Y:S04]  /*12050*/  LDSM.16.M88.4 R48, [R203+0x1800] ;  /* 0x00180000cb30783b */ /* 0x000e680000000200 */
[----:B------:R-:W-:Y:S01]  /*12060*/  LDSM.16.M88.4 R20, [R201] ;  /* 0x00000000c914783b */ /* 0x000fe20000000200 */
[C---:B------:R-:W-:Y:S03]  /*12070*/  HMMA.16816.F32 R28, R12.reuse, R30, RZ ;  /* 0x0000001e0c1c723c */ /* 0x040fe600000018ff */
[----:B------:R-:W1:Y:S03]  /*12080*/  LDSM.16.M88.4 R92, [R192] ;  /* 0x00000000c05c783b */ /* 0x000e660000000200 */
[C---:B----4-:R-:W-:Y:S01]  /*12090*/  HMMA.16816.F32 R40, R12.reuse, R68, RZ ;  /* 0x000000440c28723c */ /* 0x050fe200000018ff */
[----:B--2---:R-:W2:Y:S04]  /*120a0*/  LDSM.16.M88.4 R8, [R199+0x6800] ;  /* 0x00680000c708783b */ /* 0x004ea80000000200 */
[----:B------:R-:W4:Y:S01]  /*120b0*/  LDSM.16.M88.4 R44, [R199+0x7000] ;  /* 0x00700000c72c783b */ /* 0x000f220000000200 */
[----:B-----5:R-:W-:Y:S03]  /*120c0*/  HMMA.16816.F32 R64, R12, R60, RZ ;  /* 0x0000003c0c40723c */ /* 0x020fe600000018ff */
[----:B------:R-:W5:Y:S03]  /*120d0*/  LDSM.16.M88.4 R80, [R199+0x7800] ;  /* 0x00780000c750783b */ /* 0x000f660000000200 */
[C---:B------:R-:W-:Y:S01]  /*120e0*/  HMMA.16816.F32 R16, R76.reuse, R72, R16 ;  /* 0x000000484c10723c */ /* 0x040fe20000001810 */
[----:B------:R-:W-:Y:S04]  /*120f0*/  LDSM.16.M88.4 R104, [R199+0x8800] ;  /* 0x00880000c768783b */ /* 0x000fe80000000200 */
[----:B------:R-:W-:Y:S01]  /*12100*/  LDSM.16.M88.4 R100, [R205+0xa000] ;  /* 0x00a00000cd64783b */ /* 0x000fe20000000200 */
[----:B------:R-:W-:Y:S03]  /*12110*/  HMMA.16816.F32 R28, R76, R74, R28 ;  /* 0x0000004a4c1c723c */ /* 0x000fe6000000181c */
[----:B------:R-:W-:Y:S03]  /*12120*/  LDSM.16.M88.4 R72, [R205+0x8000] ;  /* 0x00800000cd48783b */ /* 0x000fe60000000200 */
[C---:B------:R-:W-:Y:S01]  /*12130*/  HMMA.16816.F32 R68, R12.reuse, R70, RZ ;  /* 0x000000460c44723c */ /* 0x040fe200000018ff */
[----:B------:R-:W0:Y:S05]  /*12140*/  LDGDEPBAR ;  /* 0x00000000000079af */ /* 0x000e2a0000000000 */
[C---:B------:R-:W-:Y:S06]  /*12150*/  HMMA.16816.F32 R60, R12.reuse, R62, RZ ;  /* 0x0000003e0c3c723c */ /* 0x040fec00000018ff */
[C---:B------:R-:W-:Y:S06]  /*12160*/  HMMA.16816.F32 R88, R12.reuse, R36, RZ ;  /* 0x000000240c58723c */ /* 0x040fec00000018ff */
[----:B------:R-:W-:Y:S01]  /*12170*/  HMMA.16816.F32 R12, R12, R38, RZ ;  /* 0x000000260c0c723c */ /* 0x000fe200000018ff */
[----:B------:R-:W-:Y:S05]  /*12180*/  LDSM.16.M88.4 R36, [R192+0x800] ;  /* 0x00080000c024783b */ /* 0x000fea0000000200 */
        /* <DEDUP_REMOVED lines=19> */
[C---:B----4-:R-:W-:Y:S06]  /*122c0*/  HMMA.16816.F32 R64, R84.reuse, R44, R64 ;  /* 0x0000002c5440723c */ /* 0x050fec0000001840 */
        /* <DEDUP_REMOVED lines=39> */
[----:B------:R-:W-:Y:S01]  /*12540*/  HMMA.16816.F32 R68, R96, R22, R68 ;  /* 0x000000166044723c */ /* 0x000fe20000001844 */
[----:B------:R-:W1:Y:S05]  /*12550*/  LDSM.16.M88.4 R20, [R203+0x4000] ;  /* 0x00400000cb14783b */ /* 0x000e6a0000000200 */
[----:B------:R-:W-:Y:S06]  /*12560*/  HMMA.16816.F32 R40, R80, R104, R40 ;  /* 0x000000685028723c */ /* 0x000fec0000001828 */
[C---:B----4-:R-:W-:Y:S06]  /*12570*/  HMMA.16816.F32 R64, R96.reuse, R8, R64 ;  /* 0x000000086040723c */ /* 0x050fec0000001840 */
        /* <DEDUP_REMOVED lines=20> */
[C---:B------:R-:W-:Y:S06]  /*126c0*/  HMMA.16816.F32 R88, R80.reuse, R72, R88 ;  /* 0x000000485058723c */ /* 0x040fec0000001858 */
[----:B------:R-:W-:Y:S01]  /*126d0*/  HMMA.16816.F32 R84, R80, R74, R84 ;  /* 0x0000004a5054723c */ /* 0x000fe20000001854 */
[----:B------:R-:W4:Y:S05]  /*126e0*/  LDSM.16.M88.4 R72, [R192+0x3800] ;  /* 0x00380000c048783b */ /* 0x000f2a0000000200 */
[C---:B--2---:R-:W-:Y:S06]  /*126f0*/  HMMA.16816.F32 R104, R48.reuse, R92, R104 ;  /* 0x0000005c3068723c */ /* 0x044fec0000001868 */
[----:B------:R-:W-:Y:S06]  /*12700*/  HMMA.16816.F32 R60, R48, R94, R60 ;  /* 0x0000005e303c723c */ /* 0x000fec000000183c */
[C---:B------:R-:W-:Y:S06]  /*12710*/  HMMA.16816.F32 R16, R12.reuse, R8, R16 ;  /* 0x000000080c10723c */ /* 0x040fec0000001810 */
[----:B------:R-:W-:Y:S01]  /*12720*/  HMMA.16816.F32 R28, R12, R10, R28 ;  /* 0x0000000a0c1c723c */ /* 0x000fe2000000181c */
[----:B------:R-:W2:Y:S05]  /*12730*/  LDSM.16.M88.4 R8, [R203+0x5000] ;  /* 0x00500000cb08783b */ /* 0x000eaa0000000200 */
[----:B------:R-:W-:Y:S01]  /*12740*/  HMMA.16816.F32 R68, R36, R34, R68 ;  /* 0x000000222444723c */ /* 0x000fe20000001844 */
[----:B------:R-:W-:Y:S05]  /*12750*/  LDSM.16.M88.4 R32, [R192+0x4800] ;  /* 0x00480000c020783b */ /* 0x000fea0000000200 */
[----:B---3--:R-:W-:Y:S06]  /*12760*/  HMMA.16816.F32 R40, R24, R96, R40 ;  /* 0x000000601828723c */ /* 0x008fec0000001828 */
[C---:B-1----:R-:W-:Y:S06]  /*12770*/  HMMA.16816.F32 R104, R36.reuse, R20, R104 ;  /* 0x000000142468723c */ /* 0x042fec0000001868 */
[----:B------:R-:W-:Y:S01]  /*12780*/  HMMA.16816.F32 R60, R36, R22, R60 ;  /* 0x00000016243c723c */ /* 0x000fe2000000183c */
[----:B------:R-:W1:Y:S05]  /*12790*/  LDSM.16.M88.4 R20, [R205+0xb800] ;  /* 0x00b80000cd14783b */ /* 0x000e6a0000000200 */
[C---:B----4-:R-:W-:Y:S06]  /*127a0*/  HMMA.16816.F32 R88, R48.reuse, R72, R88 ;  /* 0x000000483058723c */ /* 0x050fec0000001858 */
[----:B------:R-:W-:Y:S06]  /*127b0*/  HMMA.16816.F32 R84, R48, R74, R84 ;  /* 0x0000004a3054723c */ /* 0x000fec0000001854 */
[----:B------:R-:W-:Y:S06]  /*127c0*/  HMMA.16816.F32 R28, R100, R66, R28 ;  /* 0x00000042641c723c */ /* 0x000fec000000181c */
[----:B------:R-:W-:Y:S06]  /*127d0*/  HMMA.16816.F32 R68, R24, R98, R68 ;  /* 0x000000621844723c */ /* 0x000fec0000001844 */
[----:B------:R-:W-:Y:S06]  /*127e0*/  HMMA.16816.F32 R40, R12, R44, R40 ;  /* 0x0000002c0c28723c */ /* 0x000fec0000001828 */
[C---:B--2---:R-:W-:Y:S06]  /*127f0*/  HMMA.16816.F32 R104, R24.reuse, R8, R104 ;  /* 0x000000081868723c */ /* 0x044fec0000001868 */
[----:B------:R-:W-:Y:S01]  /*12800*/  HMMA.16816.F32 R60, R24, R10, R60 ;  /* 0x0000000a183c723c */ /* 0x000fe2000000183c */
[----:B------:R-:W2:Y:S01]  /*12810*/  LDSM.16.M88.4 R8, [R203+0x5800] ;  /* 0x00580000cb08783b */ /* 0x000ea20000000200 */
[----:B------:R-:W-:Y:S01]  /*12820*/  FMUL.FTZ R28, R28, UR5 ;  /* 0x000000051c1c7c20 */ /* 0x000fe20008410000 */
[----:B------:R-:W-:Y:S01]  /*12830*/  FMUL.FTZ R29, R29, UR5 ;  /* 0x000000051d1d7c20 */ /* 0x000fe20008410000 */
[----:B------:R-:W-:-:S02]  /*12840*/  FMUL.FTZ R30, R30, UR5 ;  /* 0x000000051e1e7c20 */ /* 0x000fc40008410000 */
[----:B------:R-:W-:Y:S01]  /*12850*/  HMMA.16816.F32 R16, R100, R64, R16 ;  /* 0x000000406410723c */ /* 0x000fe20000001810 */
[----:B------:R-:W3:Y:S01]  /*12860*/  LDSM.16.M88.4 R64, [R199+0xb000] ;  /* 0x00b00000c740783b */ /* 0x000ee20000000200 */
[----:B------:R-:W-:Y:S04]  /*12870*/  MUFU.TANH R45, R30 ;  /* 0x0000001e002d7308 */ /* 0x000fe80000002400 */
[C---:B-1----:R-:W-:Y:S06]  /*12880*/  HMMA.16816.F32 R88, R36.reuse, R20, R88 ;  /* 0x000000142458723c */ /* 0x042fec0000001858 */
[----:B------:R-:W-:Y:S01]  /*12890*/  HMMA.16816.F32 R84, R36, R22, R84 ;  /* 0x000000162454723c */ /* 0x000fe20000001854 */
[----:B------:R-:W-:Y:S05]  /*128a0*/  LDSM.16.M88.4 R20, [R192+0x5800] ;  /* 0x00580000c014783b */ /* 0x000fea0000000200 */
[----:B------:R-:W-:Y:S06]  /*128b0*/  HMMA.16816.F32 R68, R12, R46, R68 ;  /* 0x0000002e0c44723c */ /* 0x000fec0000001844 */
[----:B------:R-:W-:Y:S01]  /*128c0*/  HMMA.16816.F32 R40, R100, R32, R40 ;  /* 0x000000206428723c */ /* 0x000fe20000001828 */
[----:B------:R-:W-:Y:S01]  /*128d0*/  MUFU.TANH R32, R28 ;  /* 0x0000001c00207308 */ /* 0x000fe20000002400 */
[----:B------:R-:W-:Y:S01]  /*128e0*/  FMUL.FTZ R46, R31, UR5 ;  /* 0x000000051f2e7c20 */ /* 0x000fe20008410000 */
[----:B------:R-:W-:Y:S01]  /*128f0*/  FMUL.FTZ R0, R16, UR5 ;  /* 0x0000000510007c20 */ /* 0x000fe20008410000 */
[----:B------:R-:W-:Y:S01]  /*12900*/  FMUL.FTZ R3, R17, UR5 ;  /* 0x0000000511037c20 */ /* 0x000fe20008410000 */
[----:B------:R-:W-:Y:S01]  /*12910*/  FMUL.FTZ R6, R18, UR5 ;  /* 0x0000000512067c20 */ /* 0x000fe20008410000 */
[----:B------:R-:W-:-:S02]  /*12920*/  FMUL.FTZ R44, R19, UR5 ;  /* 0x00000005132c7c20 */ /* 0x000fc40008410000 */
[----:B------:R-:W1:Y:S01]  /*12930*/  LDSM.16.M88.4 R16, [R192+0x5000] ;  /* 0x00500000c010783b */ /* 0x000e620000000200 */
[----:B------:R4:W-:Y:S01]  /*12940*/  MUFU.TANH R33, R29 ;  /* 0x0000001d00217308 */ /* 0x0009e20000002400 */
[C---:B--2---:R-:W-:Y:S06]  /*12950*/  HMMA.16816.F32 R88, R24.reuse, R8, R88 ;  /* 0x000000081858723c */ /* 0x044fec0000001858 */
[----:B------:R-:W-:Y:S01]  /*12960*/  HMMA.16816.F32 R84, R24, R10, R84 ;  /* 0x0000000a1854723c */ /* 0x000fe20000001854 */
[----:B------:R-:W2:Y:S05]  /*12970*/  MUFU.TANH R0, R0 ;  /* 0x0000000000007308 */ /* 0x000eaa0000002400 */
[----:B---3--:R-:W-:Y:S01]  /*12980*/  HMMA.16816.F32 R60, R12, R66, R60 ;  /* 0x000000420c3c723c */ /* 0x008fe2000000183c */
[----:B------:R-:W-:Y:S01]  /*12990*/  IMAD.SHL.U32 R10, R55, 0x2, RZ ;  /* 0x00000002370a7824 */ /* 0x000fe200078e00ff */
[----:B----4-:R-:W3:Y:S01]  /*129a0*/  LDSM.16.M88.4 R28, [R199+0xb800] ;  /* 0x00b80000c71c783b */ /* 0x010ee20000000200 */
[----:B------:R-:W-:Y:S01]  /*129b0*/  MUFU.TANH R3, R3 ;  /* 0x0000000300037308 */ /* 0x000fe20000002400 */
[----:B------:R-:W-:-:S04]  /*129c0*/  DEPBAR.LE SB0, 0x0 ;  /* 0x000080000000791a */ /* 0x000fc80000000000 */
[----:B------:R-:W-:Y:S01]  /*129d0*/  HMMA.16816.F32 R104, R12, R64, R104 ;  /* 0x000000400c68723c */ /* 0x000fe20000001868 */
[----:B------:R-:W-:Y:S02]  /*129e0*/  LOP3.LUT R10, R10, 0x6, RZ, 0xc0, !PT ;  /* 0x000000060a0a7812 */ /* 0x000fe400078ec0ff */
[----:B------:R-:W4:Y:S03]  /*129f0*/  MUFU.TANH R44, R44 ;  /* 0x0000002c002c7308 */ /* 0x000f260000002400 */
[----:B------:R-:W-:Y:S01]  /*12a00*/  IMAD R11, R133, 0x40, R10 ;  /* 0x00000040850b7824 */ /* 0x000fe200078e020a */
[C---:B------:R-:W-:Y:S03]  /*12a10*/  HMMA.16816.F32 R68, R100.reuse, R34, R68 ;  /* 0x000000226444723c */ /* 0x040fe60000001844 */
[----:B------:R-:W-:Y:S01]  /*12a20*/  VIADD R10, R11, 0xffffffc0 ;  /* 0xffffffc00b0a7836 */ /* 0x000fe20000000000 */
[----:B------:R-:W5:Y:S03]  /*12a30*/  MUFU.TANH R46, R46 ;  /* 0x0000002e002e7308 */ /* 0x000f660000002400 */
[----:B------:R-:W-:Y:S01]  /*12a40*/  FMUL.FTZ R34, R40, UR5 ;  /* 0x0000000528227c20 */ /* 0x000fe20008410000 */
[-C--:B------:R-:W-:Y:S01]  /*12a50*/  ISETP.GE.AND P5, PT, R10, R57.reuse, PT ;  /* 0x000000390a00720c */ /* 0x080fe20003fa6270 */
[C---:B-1----:R-:W-:Y:S01]  /*12a60*/  HMMA.16816.F32 R60, R100.reuse, R18, R60 ;  /* 0x00000012643c723c */ /* 0x042fe2000000183c */
[----:B------:R-:W-:Y:S01]  /*12a70*/  FMUL.FTZ R40, R42, UR5 ;  /* 0x000000052a287c20 */ /* 0x000fe20008410000 */
[----:B------:R-:W-:Y:S01]  /*12a80*/  FMUL.FTZ R35, R41, UR5 ;  /* 0x0000000529237c20 */ /* 0x000fe20008410000 */
[----:B--2---:R-:W-:Y:S01]  /*12a90*/  FSEL R26, R0, -INF , !P5 ;  /* 0xff800000001a7808 */ /* 0x004fe20006800000 */
[----:B------:R-:W-:Y:S01]  /*12aa0*/  VIADD R0, R11, 0xffffffd9 ;  /* 0xffffffd90b007836 */ /* 0x000fe20000000000 */
[----:B------:R-:W-:Y:S01]  /*12ab0*/  MUFU.TANH R34, R34 ;  /* 0x0000002200227308 */ /* 0x000fe20000002400 */
[----:B------:R-:W-:Y:S01]  /*12ac0*/  FMUL.FTZ R41, R43, UR5 ;  /* 0x000000052b297c20 */ /* 0x000fe20008410000 */
[C---:B------:R-:W-:Y:S01]  /*12ad0*/  VIADD R10, R11.reuse, 0xffffffd1 ;  /* 0xffffffd10b0a7836 */ /* 0x040fe20000000000 */
[----:B------:R-:W-:Y:S04]  /*12ae0*/  HMMA.16816.F32 R104, R100, R16, R104 ;  /* 0x000000106468723c */ /* 0x000fe80000001868 */
[----:B------:R-:W-:Y:S01]  /*12af0*/  ISETP.GE.AND P6, PT, R10, R57, PT ;  /* 0x000000390a00720c */ /* 0x000fe20003fc6270 */
[----:B------:R-:W-:Y:S01]  /*12b00*/  MUFU.TANH R40, R40 ;  /* 0x0000002800287308 */ /* 0x000fe20000002400 */
[----:B------:R-:W-:-:S02]  /*12b10*/  VIADD R10, R11, 0xffffffd8 ;  /* 0xffffffd80b0a7836 */ /* 0x000fc40000000000 */
[----:B------:R-:W-:Y:S01]  /*12b20*/  FMUL.FTZ R17, R68, UR5 ;  /* 0x0000000544117c20 */ /* 0x000fe20008410000 */
[----:B------:R-:W-:Y:S01]  /*12b30*/  FMUL.FTZ R8, R70, UR5 ;  /* 0x0000000546087c20 */ /* 0x000fe20008410000 */
[----:B------:R-:W-:Y:S01]  /*12b40*/  FMUL.FTZ R9, R69, UR5 ;  /* 0x0000000545097c20 */ /* 0x000fe20008410000 */
[C---:B---3--:R-:W-:Y:S01]  /*12b50*/  HMMA.16816.F32 R88, R12.reuse, R28, R88 ;  /* 0x0000001c0c58723c */ /* 0x048fe20000001858 */
[----:B------:R-:W-:Y:S01]  /*12b60*/  FMUL.FTZ R36, R71, UR5 ;  /* 0x0000000547247c20 */ /* 0x000fe20008410000 */
[----:B------:R-:W1:Y:S04]  /*12b70*/  MUFU.TANH R6, R6 ;  /* 0x0000000600067308 */ /* 0x000e680000002400 */
[----:B------:R-:W-:Y:S01]  /*12b80*/  HMMA.16816.F32 R84, R12, R30, R84 ;  /* 0x0000001e0c54723c */ /* 0x000fe20000001854 */
[----:B------:R-:W-:Y:S01]  /*12b90*/  FMUL.FTZ R60, R60, UR5 ;  /* 0x000000053c3c7c20 */ /* 0x000fe20008410000 */
[----:B------:R-:W-:Y:S01]  /*12ba0*/  FMUL.FTZ R62, R62, UR5 ;  /* 0x000000053e3e7c20 */ /* 0x000fe20008410000 */
[----:B------:R-:W-:Y:S01]  /*12bb0*/  FMUL.FTZ R61, R61, UR5 ;  /* 0x000000053d3d7c20 */ /* 0x000fe20008410000 */
[----:B------:R-:W-:Y:S01]  /*12bc0*/  FMUL.FTZ R63, R63, UR5 ;  /* 0x000000053f3f7c20 */ /* 0x000fe20008410000 */
[----:B------:R-:W-:Y:S02]  /*12bd0*/  MUFU.TANH R35, R35 ;  /* 0x0000002300237308 */ /* 0x000fe40000002400 */
[----:B------:R-:W-:-:S02]  /*12be0*/  VIADD R14, R11, 0xffffffc1 ;  /* 0xffffffc10b0e7836 */ /* 0x000fc40000000000 */
[----:B------:R-:W-:Y:S01]  /*12bf0*/  FMUL.FTZ R104, R104, UR5 ;  /* 0x0000000568687c20 */ /* 0x000fe20008410000 */
[----:B------:R-:W-:Y:S02]  /*12c00*/  VIADD R12, R11, 0xffffffc8 ;  /* 0xffffffc80b0c7836 */ /* 0x000fe40000000000 */
[----:B------:R-:W-:Y:S01]  /*12c10*/  FMUL.FTZ R106, R106, UR5 ;  /* 0x000000056a6a7c20 */ /* 0x000fe20008410000 */
[----:B------:R-:W-:Y:S01]  /*12c20*/  FMUL.FTZ R105, R105, UR5 ;  /* 0x0000000569697c20 */ /* 0x000fe20008410000 */
[-C--:B------:R-:W-:Y:S01]  /*12c30*/  ISETP.GE.AND P4, PT, R14, R57.reuse, PT ;  /* 0x000000390e00720c */ /* 0x080fe20003f86270 */
[C---:B------:R-:W-:Y:S01]  /*12c40*/  VIADD R14, R11.reuse, 0xffffffc9 ;  /* 0xffffffc90b0e7836 */ /* 0x040fe20000000000 */
[-C--:B------:R-:W-:Y:S01]  /*12c50*/  ISETP.GE.AND P2, PT, R12, R57.reuse, PT ;  /* 0x000000390c00720c */ /* 0x080fe20003f46270 */
[----:B------:R-:W2:Y:S01]  /*12c60*/  MUFU.TANH R41, R41 ;  /* 0x0000002900297308 */ /* 0x000ea20000002400 */
[----:B----4-:R-:W-:Y:S01]  /*12c70*/  FSEL R44, R44, -INF , !P4 ;  /* 0xff8000002c2c7808 */ /* 0x010fe20006000000 */
[----:B------:R-:W-:Y:S01]  /*12c80*/  VIADD R12, R11, 0xffffffd0 ;  /* 0xffffffd00b0c7836 */ /* 0x000fe20000000000 */
[----:B------:R-:W-:Y:S01]  /*12c90*/  FSEL R28, R3, -INF , !P4 ;  /* 0xff800000031c7808 */ /* 0x000fe20006000000 */
[C---:B------:R-:W-:Y:S01]  /*12ca0*/  HMMA.16816.F32 R88, R100.reuse, R20, R88 ;  /* 0x000000146458723c */ /* 0x040fe20000001858 */
[-C--:B------:R-:W-:Y:S01]  /*12cb0*/  ISETP.GE.AND P4, PT, R0, R57.reuse, PT ;  /* 0x000000390000720c */ /* 0x080fe20003f86270 */
[----:B------:R-:W-:Y:S01]  /*12cc0*/  VIADD R0, R11, 0xffffffe0 ;  /* 0xffffffe00b007836 */ /* 0x000fe20000000000 */
[----:B------:R-:W-:Y:S01]  /*12cd0*/  FSEL R32, R32, -INF , !P2 ;  /* 0xff80000020207808 */ /* 0x000fe20005000000 */
[----:B------:R-:W-:Y:S01]  /*12ce0*/  MUFU.TANH R17, R17 ;  /* 0x0000001100117308 */ /* 0x000fe20000002400 */
[-C--:B------:R-:W-:Y:S01]  /*12cf0*/  ISETP.GE.AND P1, PT, R14, R57.reuse, PT ;  /* 0x000000390e00720c */ /* 0x080fe20003f26270 */
[----:B------:R-:W-:Y:S01]  /*12d00*/  HMMA.16816.F32 R84, R100, R22, R84 ;  /* 0x000000166454723c */ /* 0x000fe20000001854 */
[----:B------:R-:W-:Y:S01]  /*12d10*/  FSEL R20, R45, -INF , !P2 ;  /* 0xff8000002d147808 */ /* 0x000fe20005000000 */
[----:B------:R-:W-:Y:S01]  /*12d20*/  FMUL.FTZ R107, R107, UR5 ;  /* 0x000000056b6b7c20 */ /* 0x000fe20008410000 */
[-C--:B------:R-:W-:Y:S01]  /*12d30*/  ISETP.GE.AND P2, PT, R0, R57.reuse, PT ;  /* 0x000000390000720c */ /* 0x080fe20003f46270 */
[----:B------:R-:W-:Y:S01]  /*12d40*/  VIADD R0, R11, 0xffffffe1 ;  /* 0xffffffe10b007836 */ /* 0x000fe20000000000 */
[----:B-----5:R-:W-:Y:S01]  /*12d50*/  FSEL R46, R46, -INF , !P1 ;  /* 0xff8000002e2e7808 */ /* 0x020fe20004800000 */
[----:B------:R-:W3:Y:S01]  /*12d60*/  MUFU.TANH R8, R8 ;  /* 0x0000000800087308 */ /* 0x000ee20000002400 */
[----:B------:R-:W-:Y:S01]  /*12d70*/  FSEL R22, R33, -INF , !P1 ;  /* 0xff80000021167808 */ /* 0x000fe20004800000 */
[C---:B------:R-:W-:Y:S01]  /*12d80*/  VIADD R30, R11.reuse, 0xfffffff1 ;  /* 0xfffffff10b1e7836 */ /* 0x040fe20000000000 */
[-C--:B------:R-:W-:Y:S01]  /*12d90*/  ISETP.GE.AND P1, PT, R0, R57.reuse, PT ;  /* 0x000000390000720c */ /* 0x080fe20003f26270 */
[----:B------:R-:W-:Y:S01]  /*12da0*/  VIADD R0, R11, 0xffffffe8 ;  /* 0xffffffe80b007836 */ /* 0x000fe20000000000 */
[----:B------:R-:W-:-:S02]  /*12db0*/  ISETP.GE.AND P0, PT, R12, R57, PT ;  /* 0x000000390c00720c */ /* 0x000fc40003f06270 */
[----:B-1----:R-:W-:Y:S01]  /*12dc0*/  FSEL R24, R6, -INF , !P5 ;  /* 0xff80000006187808 */ /* 0x002fe20006800000 */
[----:B------:R-:W-:Y:S01]  /*12dd0*/  MUFU.TANH R9, R9 ;  /* 0x0000000900097308 */ /* 0x000fe20000002400 */
[----:B------:R-:W-:Y:S02]  /*12de0*/  FSEL R12, R40, -INF , !P0 ;  /* 0xff800000280c7808 */ /* 0x000fe40004000000 */
[----:B------:R-:W-:Y:S01]  /*12df0*/  FSEL R18, R34, -INF , !P0 ;  /* 0xff80000022127808 */ /* 0x000fe20004000000 */
[----:B------:R-:W-:Y:S01]  /*12e00*/  FMUL.FTZ R88, R88, UR5 ;  /* 0x0000000558587c20 */ /* 0x000fe20008410000 */
[-C--:B------:R-:W-:Y:S01]  /*12e10*/  ISETP.GE.AND P0, PT, R0, R57.reuse, PT ;  /* 0x000000390000720c */ /* 0x080fe20003f06270 */
[----:B------:R-:W-:Y:S01]  /*12e20*/  VIADD R0, R11, 0xffffffe9 ;  /* 0xffffffe90b007836 */ /* 0x000fe20000000000 */
[-C--:B------:R-:W-:Y:S01]  /*12e30*/  ISETP.GE.AND P5, PT, R10, R57.reuse, PT ;  /* 0x000000390a00720c */ /* 0x080fe20003fa6270 */
[----:B------:R-:W1:Y:S01]  /*12e40*/  MUFU.TANH R36, R36 ;  /* 0x0000002400247308 */ /* 0x000e620000002400 */
[----:B--2---:R-:W-:Y:S01]  /*12e50*/  FSEL R10, R41, -INF , !P6 ;  /* 0xff800000290a7808 */ /* 0x004fe20007000000 */
[----:B------:R-:W-:Y:S01]  /*12e60*/  FMUL.FTZ R90, R90, UR5 ;  /* 0x000000055a5a7c20 */ /* 0x000fe20008410000 */
[----:B------:R-:W-:Y:S01]  /*12e70*/  FSEL R16, R35, -INF , !P6 ;  /* 0xff80000023107808 */ /* 0x000fe20007000000 */
[----:B------:R-:W-:Y:S01]  /*12e80*/  FMUL.FTZ R89, R89, UR5 ;  /* 0x0000000559597c20 */ /* 0x000fe20008410000 */
[----:B------:R-:W-:Y:S01]  /*12e90*/  ISETP.GE.AND P6, PT, R0, R57, PT ;  /* 0x000000390000720c */ /* 0x000fe20003fc6270 */
[----:B------:R-:W-:-:S02]  /*12ea0*/  VIADD R0, R11, 0xfffffff0 ;  /* 0xfffffff00b007836 */ /* 0x000fc40000000000 */
[----:B------:R-:W-:Y:S01]  /*12eb0*/  FMUL.FTZ R91, R91, UR5 ;  /* 0x000000055b5b7c20 */ /* 0x000fe20008410000 */
[----:B------:R-:W2:Y:S01]  /*12ec0*/  MUFU.TANH R156, R60 ;  /* 0x0000003c009c7308 */ /* 0x000ea20000002400 */
[----:B------:R-:W-:Y:S01]  /*12ed0*/  FMUL.FTZ R84, R84, UR5 ;  /* 0x0000000554547c20 */ /* 0x000fe20008410000 */
[----:B------:R-:W-:Y:S01]  /*12ee0*/  FMUL.FTZ R86, R86, UR5 ;  /* 0x0000000556567c20 */ /* 0x000fe20008410000 */
[----:B------:R-:W-:Y:S01]  /*12ef0*/  FMUL.FTZ R85, R85, UR5 ;  /* 0x0000000555557c20 */ /* 0x000fe20008410000 */
[----:B------:R-:W-:Y:S01]  /*12f00*/  FMUL.FTZ R87, R87, UR5 ;  /* 0x0000000557577c20 */ /* 0x000fe20008410000 */
[----:B---3--:R-:W-:Y:S02]  /*12f10*/  FSEL R8, R8, -INF , !P5 ;  /* 0xff80000008087808 */ /* 0x008fe40006800000 */
[----:B------:R-:W-:Y:S01]  /*12f20*/  FSEL R14, R17, -INF , !P5 ;  /* 0xff800000110e7808 */ /* 0x000fe20006800000 */
[----:B------:R-:W3:Y:S01]  /*12f30*/  MUFU.TANH R166, R62 ;  /* 0x0000003e00a67308 */ /* 0x000ee20000002400 */
[----:B------:R-:W-:-:S02]  /*12f40*/  ISETP.GE.AND P5, PT, R0, R57, PT ;  /* 0x000000390000720c */ /* 0x000fc40003fa6270 */
[----:B-1----:R-:W-:Y:S02]  /*12f50*/  FSEL R6, R36, -INF , !P4 ;  /* 0xff80000024067808 */ /* 0x002fe40006000000 */
[----:B------:R-:W-:Y:S02]  /*12f60*/  FSEL R0, R9, -INF , !P4 ;  /* 0xff80000009007808 */ /* 0x000fe40006000000 */
[----:B------:R-:W-:Y:S01]  /*12f70*/  ISETP.GE.AND P4, PT, R30, R57, PT ;  /* 0x000000391e00720c */ /* 0x000fe20003f86270 */
[----:B------:R-:W1:Y:S01]  /*12f80*/  MUFU.TANH R154, R104 ;  /* 0x00000068009a7308 */ /* 0x000e620000002400 */
[----:B--2---:R-:W-:Y:S01]  /*12f90*/  FSEL R156, R156, -INF , !P0 ;  /* 0xff8000009c9c7808 */ /* 0x004fe20004000000 */
[----:B------:R-:W-:-:S06]  /*12fa0*/  VIADD R30, R11, 0xfffffff8 ;  /* 0xfffffff80b1e7836 */ /* 0x000fcc0000000000 */
[----:B------:R-:W2:Y:S01]  /*12fb0*/  MUFU.TANH R160, R106 ;  /* 0x0000006a00a07308 */ /* 0x000ea20000002400 */
[----:B---3--:R-:W-:Y:S02]  /*12fc0*/  FSEL R166, R166, -INF , !P0 ;  /* 0xff800000a6a67808 */ /* 0x008fe40004000000 */
[----:B------:R-:W-:-:S05]  /*12fd0*/  ISETP.GE.AND P0, PT, R133, 0x2, PT ;  /* 0x000000028500780c */ /* 0x000fca0003f06270 */
[----:B------:R-:W3:Y:S01]  /*12fe0*/  MUFU.TANH R182, R105 ;  /* 0x0000006900b67308 */ /* 0x000ee20000002400 */
[----:B-1----:R-:W-:-:S07]  /*12ff0*/  FSEL R154, R154, -INF , !P2 ;  /* 0xff8000009a9a7808 */ /* 0x002fce0005000000 */
[----:B------:R-:W1:Y:S01]  /*13000*/  MUFU.TANH R178, R107 ;  /* 0x0000006b00b27308 */ /* 0x000e620000002400 */
[----:B--2---:R-:W-:Y:S02]  /*13010*/  FSEL R160, R160, -INF , !P2 ;  /* 0xff800000a0a07808 */ /* 0x004fe40005000000 */
[----:B------:R-:W-:Y:S01]  /*13020*/  ISETP.GE.AND P2, PT, R30, R57, PT ;  /* 0x000000391e00720c */ /* 0x000fe20003f46270 */
[----:B------:R-:W-:-:S04]  /*13030*/  VIADD R30, R11, 0xfffffff9 ;  /* 0xfffffff90b1e7836 */ /* 0x000fc80000000000 */
        /* <DEDUP_REMOVED lines=48> */
[C---:B------:R-:W-:Y:S01]  /*13340*/  IMAD R34, R3.reuse, R34, R13 ;  /* 0x0000002203227224 */ /* 0x040fe200078e020d */
[----:B------:R-:W-:Y:S01]  /*13350*/  LOP3.LUT R13, RZ, R9, RZ, 0x33, !PT ;  /* 0x00000009ff0d7212 */ /* 0x000fe200078e33ff */
        /* <DEDUP_REMOVED lines=10> */
[----:B------:R-:W-:-:S07]  /*13400*/  ISETP.NE.AND P2, PT, R9, RZ, PT ;  /* 0x000000ff0900720c */ /* 0x000fce0003f45270 */
        /* <DEDUP_REMOVED lines=25> */
.L_x_3832:
[----:B------:R-:W-:Y:S02]  /*135a0*/  ULDC UR10, c[0x0][0x248] ;  /* 0x00009200000a7ab9 */ /* 0x000fe40000000800 */
[----:B------:R-:W-:-:S06]  /*135b0*/  USHF.L.U32 UR5, UR10, 0x6, URZ ;  /* 0x000000060a057899 */ /* 0x000fcc000800063f */
[----:B------:R-:W-:-:S04]  /*135c0*/  IADD3 R9, RZ, -UR5, RZ ;  /* 0x80000005ff097c10 */ /* 0x000fc8000fffe0ff */
[----:B------:R-:W-:-:S07]  /*135d0*/  SHF.R.S32.HI R3, RZ, 0x1f, R9 ;  /* 0x0000001fff037819 */ /* 0x000fce0000011409 */
.L_x_3833:
        /* <DEDUP_REMOVED lines=41> */
.L_x_3831:
[----:B------:R-:W-:Y:S01]  /*13870*/  FMNMX.FTZ R3, R26, R28, !PT ;  /* 0x0000001c1a037209 */ /* 0x000fe20007810000 */
        /* <DEDUP_REMOVED lines=26> */
[----:B-1----:R-:W-:Y:S02]  /*13a20*/  FMNMX.FTZ R30, R170, R3, !PT ;  /* 0x00000003aa1e7209 */ /* 0x002fe40007810000 */
        /* <DEDUP_REMOVED lines=43> */
[----:B------:R-:W-:Y:S01]  /*13ce0*/  MUFU.EX2 R155, R155 ;  /* 0x0000009b009b7308 */ /* 0x000fe20000000800 */
[--C-:B------:R-:W-:Y:S01]  /*13cf0*/  FFMA.FTZ R147, R12, UR5, -R165.reuse ;  /* 0x000000050c937c23 */ /* 0x100fe200080108a5 */
[--C-:B------:R-:W-:Y:S01]  /*13d00*/  FFMA.FTZ R134, R10, UR5, -R165.reuse ;  /* 0x000000050a867c23 */ /* 0x100fe200080108a5 */
[----:B------:R-:W-:Y:S01]  /*13d10*/  FFMA.FTZ R135, R8, UR5, -R165 ;  /* 0x0000000508877c23 */ /* 0x000fe200080108a5 */
[----:B------:R-:W1:Y:S01]  /*13d20*/  LDSM.16.MT88.4 R12, [R198+0xc800] ;  /* 0x00c80000c60c783b */ /* 0x000e620000004200 */
[--C-:B------:R-:W-:Y:S01]  /*13d30*/  FFMA.FTZ R149, R18, UR5, -R171.reuse ;  /* 0x0000000512957c23 */ /* 0x100fe200080108ab */
[--C-:B------:R-:W-:Y:S01]  /*13d40*/  FFMA.FTZ R144, R16, UR5, -R171.reuse ;  /* 0x0000000510907c23 */ /* 0x100fe200080108ab */
[----:B------:R-:W-:Y:S01]  /*13d50*/  FFMA.FTZ R0, R0, UR5, -R171 ;  /* 0x0000000500007c23 */ /* 0x000fe200080108ab */
[----:B------:R-:W2:Y:S01]  /*13d60*/  MUFU.EX2 R150, R150 ;  /* 0x0000009600967308 */ /* 0x000ea20000000800 */
        /* <DEDUP_REMOVED lines=226> */
[----:B------:R-:W-:Y:S01]  /*14b90*/  ULDC UR4, c[0x0][0x250] ;  /* 0x0000940000047ab9 */ /* 0x000fe20000000800 */
[----:B------:R-:W-:Y:S01]  /*14ba0*/  ULDC.64 UR12, c[0x0][0x250] ;  /* 0x00009400000c7ab9 */ /* 0x000fe20000000a00 */
[----:B------:R-:W-:Y:S01]  /*14bb0*/  ULEA UR4, -UR4, URZ, 0x6 ;  /* 0x0000003f04047291 */ /* 0x000fe2000f8e313f */
[----:B------:R-:W-:Y:S01]  /*14bc0*/  IADD3 R221, R133, -0x2, RZ ;  /* 0xfffffffe85dd7810 */ /* 0x000fe20007ffe0ff */
[----:B------:R-:W-:Y:S01]  /*14bd0*/  IMAD.MOV.U32 R135, RZ, RZ, R132 ;  /* 0x000000ffff877224 */ /* 0x000fe200078e0084 */
[----:B------:R-:W-:Y:S01]  /*14be0*/  MOV R0, R3 ;  /* 0x0000000300007202 */ /* 0x000fe20000000f00 */
[----:B------:R-:W-:Y:S01]  /*14bf0*/  USHF.R.S32.HI UR9, URZ, 0x1f, UR4 ;  /* 0x0000001f3f097899 */ /* 0x000fe20008011404 */
[----:B------:R-:W-:Y:S01]  /*14c00*/  ULDC UR11, c[0x0][0x248] ;  /* 0x00009200000b7ab9 */ /* 0x000fe20000000800 */
[----:B------:R-:W-:Y:S01]  /*14c10*/  ULDC UR8, c[0x0][0x24c] ;  /* 0x0000930000087ab9 */ /* 0x000fe20000000800 */
[----:B------:R-:W-:Y:S01]  /*14c20*/  USHF.L.U64.HI UR13, UR12, 0x5, UR13 ;  /* 0x000000050c0d7899 */ /* 0x000fe2000801020d */
[----:B------:R-:W-:-:S02]  /*14c30*/  MOV R220, UR4 ;  /* 0x0000000400dc7c02 */ /* 0x000fc40008000f00 */
[----:B------:R-:W-:Y:S01]  /*14c40*/  IMAD.U32 R218, RZ, RZ, UR9 ;  /* 0x00000009ffda7e24 */ /* 0x000fe2000f8e00ff */
[----:B------:R-:W-:Y:S02]  /*14c50*/  USHF.L.U32 UR14, UR12, 0x5, URZ ;  /* 0x000000050c0e7899 */ /* 0x000fe4000800063f */
[----:B------:R-:W-:Y:S02]  /*14c60*/  USHF.L.U64.HI UR8, UR11, 0x5, UR8 ;  /* 0x000000050b087899 */ /* 0x000fe40008010208 */
[----:B------:R-:W-:Y:S01]  /*14c70*/  USHF.L.U32 UR5, UR11, 0x5, URZ ;  /* 0x000000050b057899 */ /* 0x000fe2000800063f */
[----:B------:R-:W-:Y:S01]  /*14c80*/  ULDC UR12, c[0x0][0x39c] ;  /* 0x0000e700000c7ab9 */ /* 0x000fe20000000800 */
[----:B------:R-:W-:-:S10]  /*14c90*/  ULDC UR4, c[0x0][0x2ec] ;  /* 0x0000bb0000047ab9 */ /* 0x000fd40000000800 */
.L_x_3838:
        /* <DEDUP_REMOVED lines=66> */
.L_x_3835:
        /* <DEDUP_REMOVED lines=17> */
[----:B------:R-:W-:Y:S05]  /*151d0*/  LDGSTS.E.BYPASS.LTC128B.128 [R219+0x10800], desc[UR6][R6.64+0x100] ;  /* 0x1080010006db7fae */ /* 0x000fea000b901d46 */
[----:B------:R-:W-:Y:S05]  /*151e0*/  LDGSTS.E.BYPASS.LTC128B.128 [R219+0xd000], desc[UR6][R4.64] ;  /* 0x0d00000004db7fae */ /* 0x000fea000b901d46 */
[----:B------:R-:W-:Y:S05]  /*151f0*/  LDGSTS.E.BYPASS.LTC128B.128 [R219+0xf000], desc[UR6][R4.64+0x80] ;  /* 0x0f00008004db7fae */ /* 0x000fea000b901d46 */
[----:B------:R1:W-:Y:S05]  /*15200*/  LDGSTS.E.BYPASS.LTC128B.128 [R219+0x11000], desc[UR6][R4.64+0x100] ;  /* 0x1100010004db7fae */ /* 0x0003ea000b901d46 */
[----:B------:R2:W-:Y:S05]  /*15210*/  LDGSTS.E.BYPASS.LTC128B.128 [R219+0xd800], desc[UR6][R2.64] ;  /* 0x0d80000002db7fae */ /* 0x0005ea000b901d46 */
[----:B------:R2:W-:Y:S05]  /*15220*/  LDGSTS.E.BYPASS.LTC128B.128 [R219+0xf800], desc[UR6][R2.64+0x80] ;  /* 0x0f80008002db7fae */ /* 0x0005ea000b901d46 */
[----:B------:R2:W-:Y:S05]  /*15230*/  LDGSTS.E.BYPASS.LTC128B.128 [R219+0x11800], desc[UR6][R2.64+0x100] ;  /* 0x1180010002db7fae */ /* 0x0005ea000b901d46 */
[----:B------:R-:W-:Y:S05]  /*15240*/  LDSM.16.M88.4 R32, [R206] ;  /* 0x00000000ce20783b */ /* 0x000fea0000000200 */
[----:B------:R-:W1:Y:S05]  /*15250*/  LDSM.16.M88.4 R8, [R205+0x6000] ;  /* 0x00600000cd08783b */ /* 0x000e6a0000000200 */
[----:B------:R-:W3:Y:S05]  /*15260*/  LDSM.16.M88.4 R16, [R205+0x6800] ;  /* 0x00680000cd10783b */ /* 0x000eea0000000200 */
[----:B------:R-:W4:Y:S05]  /*15270*/  LDSM.16.M88.4 R24, [R205+0x7000] ;  /* 0x00700000cd18783b */ /* 0x000f2a0000000200 */
[----:B------:R-:W5:Y:S05]  /*15280*/  LDSM.16.M88.4 R136, [R205+0x7800] ;  /* 0x00780000cd88783b */ /* 0x000f6a0000000200 */
[----:B------:R-:W0:Y:S05]  /*15290*/  LDGDEPBAR ;  /* 0x00000000000079af */ /* 0x000e2a0000000000 */
[----:B------:R-:W-:Y:S05]  /*152a0*/  LDSM.16.M88.4 R140, [R204] ;  /* 0x00000000cc8c783b */ /* 0x000fea0000000200 */
[----:B------:R-:W2:Y:S05]  /*152b0*/  LDSM.16.M88.4 R144, [R203] ;  /* 0x00000000cb90783b */ /* 0x000eaa0000000200 */
[----:B------:R-:W2:Y:S05]  /*152c0*/  LDSM.16.M88.4 R148, [R195] ;  /* 0x00000000c394783b */ /* 0x000eaa0000000200 */
[----:B------:R-:W2:Y:S01]  /*152d0*/  LDSM.16.M88.4 R152, [R194] ;  /* 0x00000000c298783b */ /* 0x000ea20000000200 */
[C---:B-1----:R-:W-:Y:S04]  /*152e0*/  HMMA.16816.F32 R4, R32.reuse, R8, RZ ;  /* 0x000000082004723c */ /* 0x042fe800000018ff */
[----:B------:R-:W1:Y:S02]  /*152f0*/  LDSM.16.M88.4 R156, [R193] ;  /* 0x00000000c19c783b */ /* 0x000e640000000200 */
[C---:B------:R-:W-:Y:S03]  /*15300*/  HMMA.16816.F32 R8, R32.reuse, R10, RZ ;  /* 0x0000000a2008723c */ /* 0x040fe600000018ff */
[----:B------:R-:W-:Y:S03]  /*15310*/  LDSM.16.M88.4 R160, [R202] ;  /* 0x00000000caa0783b */ /* 0x000fe60000000200 */
[C---:B---3--:R-:W-:Y:S02]  /*15320*/  HMMA.16816.F32 R12, R32.reuse, R16, RZ ;  /* 0x00000010200c723c */ /* 0x048fe400000018ff */
[----:B------:R-:W3:Y:S04]  /*15330*/  LDSM.16.M88.4 R164, [R199+0x6000] ;  /* 0x00600000c7a4783b */ /* 0x000ee80000000200 */
[C---:B------:R-:W-:Y:S01]  /*15340*/  HMMA.16816.F32 R16, R32.reuse, R18, RZ ;  /* 0x000000122010723c */ /* 0x040fe200000018ff */
[----:B------:R-:W-:Y:S05]  /*15350*/  LDSM.16.M88.4 R168, [R199+0x7000] ;  /* 0x00700000c7a8783b */ /* 0x000fea0000000200 */
[C---:B----4-:R-:W-:Y:S01]  /*15360*/  HMMA.16816.F32 R20, R32.reuse, R24, RZ ;  /* 0x000000182014723c */ /* 0x050fe200000018ff */
[----:B------:R-:W-:Y:S05]  /*15370*/  LDSM.16.M88.4 R172, [R199+0x7800] ;  /* 0x00780000c7ac783b */ /* 0x000fea0000000200 */
[C---:B------:R-:W-:Y:S01]  /*15380*/  HMMA.16816.F32 R24, R32.reuse, R26, RZ ;  /* 0x0000001a2018723c */ /* 0x040fe200000018ff */
[----:B------:R-:W-:Y:S05]  /*15390*/  LDSM.16.M88.4 R176, [R201] ;  /* 0x00000000c9b0783b */ /* 0x000fea0000000200 */
[C---:B-----5:R-:W-:Y:S01]  /*153a0*/  HMMA.16816.F32 R28, R32.reuse, R136, RZ ;  /* 0x00000088201c723c */ /* 0x060fe200000018ff */
[----:B------:R-:W-:Y:S05]  /*153b0*/  LDSM.16.M88.4 R180, [R192] ;  /* 0x00000000c0b4783b */ /* 0x000fea0000000200 */
[----:B------:R-:W-:Y:S01]  /*153c0*/  HMMA.16816.F32 R32, R32, R138, RZ ;  /* 0x0000008a2020723c */ /* 0x000fe200000018ff */
[----:B------:R-:W4:Y:S05]  /*153d0*/  LDSM.16.M88.4 R136, [R199+0x6800] ;  /* 0x00680000c788783b */ /* 0x000f2a0000000200 */
        /* <DEDUP_REMOVED lines=11> */
[----:B------:R-:W1:Y:S05]  /*15490*/  LDSM.16.M88.4 R140, [R192+0x800] ;  /* 0x00080000c08c783b */ /* 0x000e6a0000000200 */
[C---:B---3--:R-:W-:Y:S01]  /*154a0*/  HMMA.16816.F32 R4, R160.reuse, R164, R4 ;  /* 0x000000a4a004723c */ /* 0x048fe20000001804 */
[----:B------:R-:W2:Y:S05]  /*154b0*/  LDSM.16.M88.4 R156, [R205+0x8000] ;  /* 0x00800000cd9c783b */ /* 0x000eaa0000000200 */
[C---:B------:R-:W-:Y:S01]  /*154c0*/  HMMA.16816.F32 R8, R160.reuse, R166, R8 ;  /* 0x000000a6a008723c */ /* 0x040fe20000001808 */
[----:B------:R-:W-:Y:S05]  /*154d0*/  LDSM.16.M88.4 R164, [R205+0x9800] ;  /* 0x00980000cda4783b */ /* 0x000fea0000000200 */
[C---:B----4-:R-:W-:Y:S06]  /*154e0*/  HMMA.16816.F32 R12, R160.reuse, R136, R12 ;  /* 0x00000088a00c723c */ /* 0x050fec000000180c */
[C---:B------:R-:W-:Y:S01]  /*154f0*/  HMMA.16816.F32 R16, R160.reuse, R138, R16 ;  /* 0x0000008aa010723c */ /* 0x040fe20000001810 */
[----:B------:R-:W3:Y:S05]  /*15500*/  LDSM.16.M88.4 R136, [R205+0x8800] ;  /* 0x00880000cd88783b */ /* 0x000eea0000000200 */
[C---:B------:R-:W-:Y:S06]  /*15510*/  HMMA.16816.F32 R20, R160.reuse, R168, R20 ;  /* 0x000000a8a014723c */ /* 0x040fec0000001814 */
[C---:B------:R-:W-:Y:S01]  /*15520*/  HMMA.16816.F32 R24, R160.reuse, R170, R24 ;  /* 0x000000aaa018723c */ /* 0x040fe20000001818 */
[----:B------:R-:W-:Y:S05]  /*15530*/  LDSM.16.M88.4 R168, [R204+0x2000] ;  /* 0x00200000cca8783b */ /* 0x000fea0000000200 */
[C---:B------:R-:W-:Y:S06]  /*15540*/  HMMA.16816.F32 R28, R160.reuse, R172, R28 ;  /* 0x000000aca01c723c */ /* 0x040fec000000181c */
[----:B------:R-:W-:Y:S01]  /*15550*/  HMMA.16816.F32 R32, R160, R174, R32 ;  /* 0x000000aea020723c */ /* 0x000fe20000001820 */
[----:B------:R-:W4:Y:S05]  /*15560*/  LDSM.16.M88.4 R160, [R205+0x9000] ;  /* 0x00900000cda0783b */ /* 0x000f2a0000000200 */
[C---:B------:R-:W-:Y:S01]  /*15570*/  HMMA.16816.F32 R4, R176.reuse, R180, R4 ;  /* 0x000000b4b004723c */ /* 0x040fe20000001804 */
[----:B------:R-:W5:Y:S05]  /*15580*/  LDSM.16.M88.4 R172, [R191] ;  /* 0x00000000bfac783b */ /* 0x000f6a0000000200 */
        /* <DEDUP_REMOVED lines=10> */
[----:B------:R-:W1:Y:S05]  /*15630*/  LDSM.16.M88.4 R148, [R188] ;  /* 0x00000000bc94783b */ /* 0x000e6a0000000200 */
[C---:B--2---:R-:W-:Y:S01]  /*15640*/  HMMA.16816.F32 R4, R152.reuse, R156, R4 ;  /* 0x0000009c9804723c */ /* 0x044fe20000001804 */
[----:B------:R-:W2:Y:S05]  /*15650*/  LDSM.16.M88.4 R176, [R202+0x2000] ;  /* 0x00200000cab0783b */ /* 0x000eaa0000000200 */
[C---:B------:R-:W-:Y:S01]  /*15660*/  HMMA.16816.F32 R8, R152.reuse, R158, R8 ;  /* 0x0000009e9808723c */ /* 0x040fe20000001808 */
[----:B------:R-:W-:Y:S05]  /*15670*/  LDSM.16.M88.4 R156, [R199+0x9800] ;  /* 0x00980000c79c783b */ /* 0x000fea0000000200 */
[C---:B---3--:R-:W-:Y:S06]  /*15680*/  HMMA.16816.F32 R12, R152.reuse, R136, R12 ;  /* 0x00000088980c723c */ /* 0x048fec000000180c */
[C---:B------:R-:W-:Y:S01]  /*15690*/  HMMA.16816.F32 R16, R152.reuse, R138, R16 ;  /* 0x0000008a9810723c */ /* 0x040fe20000001810 */
[----:B------:R-:W3:Y:S05]  /*156a0*/  LDSM.16.M88.4 R136, [R199+0x8800] ;  /* 0x00880000c788783b */ /* 0x000eea0000000200 */
[C---:B----4-:R-:W-:Y:S06]  /*156b0*/  HMMA.16816.F32 R20, R152.reuse, R160, R20 ;  /* 0x000000a09814723c */ /* 0x050fec0000001814 */
[C---:B------:R-:W-:Y:S01]  /*156c0*/  HMMA.16816.F32 R24, R152.reuse, R162, R24 ;  /* 0x000000a29818723c */ /* 0x040fe20000001818 */
[----:B------:R-:W-:Y:S05]  /*156d0*/  LDSM.16.M88.4 R160, [R201+0x2000] ;  /* 0x00200000c9a0783b */ /* 0x000fea0000000200 */
[C---:B------:R-:W-:Y:S06]  /*156e0*/  HMMA.16816.F32 R28, R152.reuse, R164, R28 ;  /* 0x000000a4981c723c */ /* 0x040fec000000181c */
[----:B------:R-:W-:Y:S01]  /*156f0*/  HMMA.16816.F32 R32, R152, R166, R32 ;  /* 0x000000a69820723c */ /* 0x000fe20000001820 */
[----:B------:R-:W4:Y:S05]  /*15700*/  LDSM.16.M88.4 R152, [R199+0x9000] ;  /* 0x00900000c798783b */ /* 0x000f2a0000000200 */
[C---:B-----5:R-:W-:Y:S01]  /*15710*/  HMMA.16816.F32 R4, R168.reuse, R172, R4 ;  /* 0x000000aca804723c */ /* 0x060fe20000001804 */
[----:B------:R-:W5:Y:S05]  /*15720*/  LDSM.16.M88.4 R164, [R192+0x2000] ;  /* 0x00200000c0a4783b */ /* 0x000f6a0000000200 */
        /* <DEDUP_REMOVED lines=10> */
[----:B------:R-:W1:Y:S05]  /*157d0*/  LDSM.16.M88.4 R148, [R192+0x3800] ;  /* 0x00380000c094783b */ /* 0x000e6a0000000200 */
[C---:B--2---:R-:W-:Y:S01]  /*157e0*/  HMMA.16816.F32 R4, R176.reuse, R180, R4 ;  /* 0x000000b4b004723c */ /* 0x044fe20000001804 */
[----:B------:R-:W2:Y:S05]  /*157f0*/  LDSM.16.M88.4 R168, [R206+0x4000] ;  /* 0x00400000cea8783b */ /* 0x000eaa0000000200 */
[C---:B------:R-:W-:Y:S01]  /*15800*/  HMMA.16816.F32 R8, R176.reuse, R182, R8 ;  /* 0x000000b6b008723c */ /* 0x040fe20000001808 */
[----:B------:R-:W-:Y:S05]  /*15810*/  LDSM.16.M88.4 R180, [R187] ;  /* 0x00000000bbb4783b */ /* 0x000fea0000000200 */
[C---:B---3--:R-:W-:Y:S06]  /*15820*/  HMMA.16816.F32 R12, R176.reuse, R136, R12 ;  /* 0x00000088b00c723c */ /* 0x048fec000000180c */
[C---:B------:R-:W-:Y:S01]  /*15830*/  HMMA.16816.F32 R16, R176.reuse, R138, R16 ;  /* 0x0000008ab010723c */ /* 0x040fe20000001810 */
[----:B------:R-:W3:Y:S05]  /*15840*/  LDSM.16.M88.4 R136, [R205+0xa800] ;  /* 0x00a80000cd88783b */ /* 0x000eea0000000200 */
[C---:B----4-:R-:W-:Y:S06]  /*15850*/  HMMA.16816.F32 R20, R176.reuse, R152, R20 ;  /* 0x00000098b014723c */ /* 0x050fec0000001814 */
[C---:B------:R-:W-:Y:S01]  /*15860*/  HMMA.16816.F32 R24, R176.reuse, R154, R24 ;  /* 0x0000009ab018723c */ /* 0x040fe20000001818 */
[----:B------:R-:W4:Y:S05]  /*15870*/  LDSM.16.M88.4 R152, [R205+0xb000] ;  /* 0x00b00000cd98783b */ /* 0x000f2a0000000200 */
        /* <DEDUP_REMOVED lines=38> */
[C---:B--2---:R-:W-:Y:S06]  /*15ae0*/  HMMA.16816.F32 R4, R160.reuse, R164, R4 ;  /* 0x000000a4a004723c */ /* 0x044fec0000001804 */
[C---:B------:R-:W-:Y:S06]  /*15af0*/  HMMA.16816.F32 R8, R160.reuse, R166, R8 ;  /* 0x000000a6a008723c */ /* 0x040fec0000001808 */
[C---:B---3--:R-:W-:Y:S06]  /*15b00*/  HMMA.16816.F32 R12, R160.reuse, R136, R12 ;  /* 0x00000088a00c723c */ /* 0x048fec000000180c */
[C---:B------:R-:W-:Y:S01]  /*15b10*/  HMMA.16816.F32 R16, R160.reuse, R138, R16 ;  /* 0x0000008aa010723c */ /* 0x040fe20000001810 */
[----:B------:R-:W1:Y:S05]  /*15b20*/  LDSM.16.M88.4 R136, [R192+0x4800] ;  /* 0x00480000c088783b */ /* 0x000e6a0000000200 */
[C---:B----4-:R-:W-:Y:S06]  /*15b30*/  HMMA.16816.F32 R20, R160.reuse, R152, R20 ;  /* 0x00000098a014723c */ /* 0x050fec0000001814 */
        /* <DEDUP_REMOVED lines=88> */
[----:B--2---:R-:W1:Y:S02]  /*160c0*/  MUFU.RCP R3, R7 ;  /* 0x0000000700037308 */ /* 0x004e640000001000 */
        /* <DEDUP_REMOVED lines=20> */
[----:B------:R-:W1:Y:S02]  /*16210*/  LDC R5, c[0x0][0x24c] ;  /* 0x00009300ff057b82 */ /* 0x000e640000000800 */
        /* <DEDUP_REMOVED lines=26> */
[----:B------:R-:W-:Y:S04]  /*163c0*/  IMAD R4, R4, UR11, RZ ;  /* 0x0000000b04047c24 */ /* 0x000fe8000f8e02ff */
[C---:B-1----:R-:W-:Y:S02]  /*163d0*/  IMAD R4, R8.reuse, R5, R4 ;  /* 0x0000000508047224 */ /* 0x042fe400078e0204 */
[----:B------:R-:W-:Y:S04]  /*163e0*/  IMAD.WIDE.U32 R8, R8, UR11, RZ ;  /* 0x0000000b08087c25 */ /* 0x000fe8000f8e00ff */
[----:B------:R-:W-:Y:S01]  /*163f0*/  IMAD.IADD R9, R9, 0x1, R4 ;  /* 0x0000000109097824 */ /* 0x000fe200078e0204 */
[----:B--2---:R-:W-:Y:S04]  /*16400*/  IADD3 R6, -R7, R6, RZ ;  /* 0x0000000607067210 */ /* 0x004fe80007ffe1ff */
[----:B------:R-:W-:Y:S01]  /*16410*/  SHF.R.S32.HI R5, RZ, 0x1f, R6 ;  /* 0x0000001fff057819 */ /* 0x000fe20000011406 */
[CC--:B---3--:R-:W-:Y:S04]  /*16420*/  IMAD.WIDE.U32 R8, R6.reuse, R2.reuse, R8 ;  /* 0x0000000206087225 */ /* 0x0c8fe800078e0008 */
[----:B------:R-:W-:Y:S04]  /*16430*/  IMAD R5, R5, R2, RZ ;  /* 0x0000000205057224 */ /* 0x000fe800078e02ff */
[----:B------:R-:W-:Y:S05]  /*16440*/  IMAD R5, R6, R3, R5 ;  /* 0x0000000306057224 */ /* 0x000fea00078e0205 */
[----:B------:R-:W-:Y:S07]  /*16450*/  IADD3 R5, R9, R5, RZ ;  /* 0x0000000509057210 */ /* 0x000fee0007ffe0ff */
.L_x_3837:
        /* <DEDUP_REMOVED lines=25> */
.L_x_3836:
[----:B-12---:R-:W-:Y:S01]  /*165f0*/  FMNMX.FTZ R2, R173, R135, !PT ;  /* 0x00000087ad027209 */ /* 0x006fe20007810000 */
        /* <DEDUP_REMOVED lines=93> */
[--C-:B------:R-:W-:Y:S01]  /*16bd0*/  FFMA.FTZ R183, R163, UR4, -R144.reuse ;  /* 0x00000004a3b77c23 */ /* 0x100fe20008010890 */
[----:B------:R-:W-:Y:S03]  /*16be0*/  FFMA.FTZ R222, R157, UR4, -R144 ;  /* 0x000000049dde7c23 */ /* 0x000fe60008010890 */
[----:B------:R-:W4:Y:S01]  /*16bf0*/  MUFU.EX2 R166, R166 ;  /* 0x000000a600a67308 */ /* 0x000f220000000800 */
[----:B-1----:R-:W-:Y:S01]  /*16c00*/  F2FP.F16.F32.PACK_AB R128, R169, R173 ;  /* 0x000000ada980723e */ /* 0x002fe200000000ff */
[----:B------:R-:W1:Y:S01]  /*16c10*/  LDSM.16.MT88.4 R104, [R198+0xe000] ;  /* 0x00e00000c668783b */ /* 0x000e620000004200 */
[----:B------:R-:W-:Y:S01]  /*16c20*/  FFMA.FTZ R224, R153, UR4, -R148 ;  /* 0x0000000499e07c23 */ /* 0x000fe20008010894 */
[----:B------:R-:W-:Y:S01]  /*16c30*/  FFMA.FTZ R226, R149, UR4, -R144 ;  /* 0x0000000495e27c23 */ /* 0x000fe20008010890 */
[----:B------:R-:W-:Y:S01]  /*16c40*/  FFMA.FTZ R228, R146, UR4, -R148 ;  /* 0x0000000492e47c23 */ /* 0x000fe20008010894 */
[--C-:B------:R-:W-:Y:S01]  /*16c50*/  FFMA.FTZ R134, R134, UR4, -R144.reuse ;  /* 0x0000000486867c23 */ /* 0x100fe20008010890 */
[----:B------:R-:W-:Y:S03]  /*16c60*/  FFMA.FTZ R133, R133, UR4, -R144 ;  /* 0x0000000485857c23 */ /* 0x000fe60008010890 */
        /* <DEDUP_REMOVED lines=8> */
[----:B------:R-:W5:Y:S01]  /*16cf0*/  MUFU.EX2 R167, R167 ;  /* 0x000000a700a77308 */ /* 0x000f620000000800 */
[----:B----4-:R-:W-:Y:S01]  /*16d00*/  F2FP.F16.F32.PACK_AB R129, R166, R171 ;  /* 0x000000aba681723e */ /* 0x010fe200000000ff */
        /* <DEDUP_REMOVED lines=13> */
[C---:B------:R-:W-:Y:S03]  /*16de0*/  FMUL.FTZ R52, R2.reuse, R52 ;  /* 0x0000003402347220 */ /* 0x040fe60000410000 */
[----:B------:R-:W4:Y:S01]  /*16df0*/  MUFU.EX2 R164, R164 ;  /* 0x000000a400a47308 */ /* 0x000f220000000800 */
[----:B-----5:R-:W-:Y:S01]  /*16e00*/  F2FP.F16.F32.PACK_AB R130, R167, R168 ;  /* 0x000000a8a782723e */ /* 0x020fe200000000ff */
        /* <DEDUP_REMOVED lines=36> */
[----:B------:R-:W-:Y:S01]  /*17050*/  FMUL.FTZ R25, R2, R109 ;  /* 0x0000006d02197220 */ /* 0x000fe20000410000 */
[----:B------:R-:W-:Y:S01]  /*17060*/  FMUL.FTZ R75, R0, R75 ;  /* 0x0000004b004b7220 */ /* 0x000fe20000410000 */
[C---:B------:R-:W-:Y:S01]  /*17070*/  FMUL.FTZ R76, R2.reuse, R76 ;  /* 0x0000004c024c7220 */ /* 0x040fe20000410000 */
[C---:B------:R-:W-:Y:S03]  /*17080*/  HMMA.16816.F32 R16, R128.reuse, R26, R16 ;  /* 0x0000001a8010723c */ /* 0x040fe60000001810 */
[----:B------:R-:W-:Y:S01]  /*17090*/  FMUL.FTZ R77, R2, R77 ;  /* 0x0000004d024d7220 */ /* 0x000fe20000410000 */
[C---:B------:R-:W-:Y:S01]  /*170a0*/  FMUL.FTZ R78, R0.reuse, R78 ;  /* 0x0000004e004e7220 */ /* 0x040fe20000410000 */
[C---:B------:R-:W-:Y:S01]  /*170b0*/  FMUL.FTZ R79, R0.reuse, R79 ;  /* 0x0000004f004f7220 */ /* 0x040fe20000410000 */
[C---:B------:R-:W-:Y:S01]  /*170c0*/  HMMA.16816.F32 R20, R128.reuse, R32, R20 ;  /* 0x000000208014723c */ /* 0x040fe20000001814 */
[----:B------:R-:W-:Y:S04]  /*170d0*/  MUFU.EX2 R180, R180 ;  /* 0x000000b400b47308 */ /* 0x000fe80000000800 */
[C---:B------:R-:W-:Y:S01]  /*170e0*/  FMUL.FTZ R26, R0.reuse, R110 ;  /* 0x0000006e001a7220 */ /* 0x040fe20000410000 */
[----:B------:R-:W-:Y:S01]  /*170f0*/  FMUL.FTZ R27, R0, R111 ;  /* 0x0000006f001b7220 */ /* 0x000fe20000410000 */
[C---:B------:R-:W-:Y:S01]  /*17100*/  FMUL.FTZ R32, R2.reuse, R100 ;  /* 0x0000006402207220 */ /* 0x040fe20000410000 */
[----:B------:R-:W4:Y:S03]  /*17110*/  LDSM.16.MT88.4 R108, [R197+0xe000] ;  /* 0x00e00000c56c783b */ /* 0x000f260000004200 */
[----:B------:R-:W-:Y:S01]  /*17120*/  MUFU.EX2 R183, R183 ;  /* 0x000000b700b77308 */ /* 0x000fe20000000800 */
[C---:B------:R-:W-:Y:S01]  /*17130*/  FMUL.FTZ R33, R2.reuse, R101 ;  /* 0x0000006502217220 */ /* 0x040fe20000410000 */
[C---:B------:R-:W-:Y:S01]  /*17140*/  FMUL.FTZ R80, R2.reuse, R80 ;  /* 0x0000005002507220 */ /* 0x040fe20000410000 */
[C---:B------:R-:W-:Y:S03]  /*17150*/  HMMA.16816.F32 R24, R128.reuse, R34, R24 ;  /* 0x000000228018723c */ /* 0x040fe60000001818 */
[----:B------:R-:W-:Y:S01]  /*17160*/  FMUL.FTZ R81, R2, R81 ;  /* 0x0000005102517220 */ /* 0x000fe20000410000 */
[C---:B------:R-:W-:Y:S01]  /*17170*/  FMUL.FTZ R82, R0.reuse, R82 ;  /* 0x0000005200527220 */ /* 0x040fe20000410000 */
[C---:B------:R-:W-:Y:S01]  /*17180*/  FMUL.FTZ R83, R0.reuse, R83 ;  /* 0x0000005300537220 */ /* 0x040fe20000410000 */
[C---:B---3--:R-:W-:Y:S01]  /*17190*/  HMMA.16816.F32 R28, R128.reuse, R136, R28 ;  /* 0x00000088801c723c */ /* 0x048fe2000000181c */
[----:B------:R-:W-:Y:S04]  /*171a0*/  MUFU.EX2 R182, R182 ;  /* 0x000000b600b67308 */ /* 0x000fe80000000800 */
[C---:B------:R-:W-:Y:S01]  /*171b0*/  FMUL.FTZ R34, R0.reuse, R102 ;  /* 0x0000006600227220 */ /* 0x040fe20000410000 */
[----:B------:R-:W-:Y:S01]  /*171c0*/  FMUL.FTZ R35, R0, R103 ;  /* 0x0000006700237220 */ /* 0x000fe20000410000 */
[----:B------:R-:W-:Y:S01]  /*171d0*/  FFMA.FTZ R174, R181, UR4, -R148 ;  /* 0x00000004b5ae7c23 */ /* 0x000fe20008010894 */
[----:B------:R-:W3:Y:S03]  /*171e0*/  LDSM.16.MT88.4 R100, [R196+0xe000] ;  /* 0x00e00000c464783b */ /* 0x000ee60000004200 */
[----:B------:R-:W-:Y:S01]  /*171f0*/  MUFU.EX2 R222, R222 ;  /* 0x000000de00de7308 */ /* 0x000fe20000000800 */
[----:B------:R-:W-:Y:S01]  /*17200*/  FFMA.FTZ R181, R141, UR4, -R144 ;  /* 0x000000048db57c23 */ /* 0x000fe20008010890 */
[C---:B------:R-:W-:Y:S01]  /*17210*/  FMUL.FTZ R84, R2.reuse, R84 ;  /* 0x0000005402547220 */ /* 0x040fe20000410000 */
[C---:B------:R-:W-:Y:S02]  /*17220*/  HMMA.16816.F32 R32, R128.reuse, R138, R32 ;  /* 0x0000008a8020723c */ /* 0x040fe40000001820 */
[----:B------:R-:W-:Y:S01]  /*17230*/  LDSM.16.MT88.4 R136, [R198+0xe800] ;  /* 0x00e80000c688783b */ /* 0x000fe20000004200 */
[----:B------:R-:W-:Y:S01]  /*17240*/  FMUL.FTZ R85, R2, R85 ;  /* 0x0000005502557220 */ /* 0x000fe20000410000 */
[C---:B------:R-:W-:Y:S02]  /*17250*/  FMUL.FTZ R86, R0.reuse, R86 ;  /* 0x0000005600567220 */ /* 0x040fe40000410000 */
[C---:B--2---:R-:W-:Y:S01]  /*17260*/  HMMA.16816.F32 R36, R128.reuse, R120, R36 ;  /* 0x000000788024723c */ /* 0x044fe20000001824 */
[----:B------:R-:W-:Y:S03]  /*17270*/  MUFU.EX2 R174, R174 ;  /* 0x000000ae00ae7308 */ /* 0x000fe60000000800 */
[----:B------:R-:W-:Y:S02]  /*17280*/  LDSM.16.MT88.4 R140, [R197+0xe800] ;  /* 0x00e80000c58c783b */ /* 0x000fe40000004200 */
[C---:B------:R-:W-:Y:S05]  /*17290*/  HMMA.16816.F32 R40, R128.reuse, R122, R40 ;  /* 0x0000007a8028723c */ /* 0x040fea0000001828 */
[----:B------:R-:W-:Y:S01]  /*172a0*/  MUFU.EX2 R181, R181 ;  /* 0x000000b500b57308 */ /* 0x000fe20000000800 */
[----:B------:R-:W-:Y:S01]  /*172b0*/  FMUL.FTZ R87, R0, R87 ;  /* 0x0000005700577220 */ /* 0x000fe20000410000 */
[C---:B-1----:R-:W-:Y:S01]  /*172c0*/  HMMA.16816.F32 R44, R128.reuse, R104, R44 ;  /* 0x00000068802c723c */ /* 0x042fe2000000182c */
[----:B------:R-:W-:Y:S03]  /*172d0*/  LDSM.16.MT88.4 R120, [R196+0xc800] ;  /* 0x00c80000c478783b */ /* 0x000fe60000004200 */
[----:B------:R-:W-:Y:S02]  /*172e0*/  FFMA.FTZ R170, R233, UR4, -R148 ;  /* 0x00000004e9aa7c23 */ /* 0x000fe40008010894 */
[C---:B------:R-:W-:Y:S02]  /*172f0*/  HMMA.16816.F32 R48, R128.reuse, R106, R48 ;  /* 0x0000006a8030723c */ /* 0x040fe40000001830 */
[----:B------:R-:W-:Y:S01]  /*17300*/  MUFU.EX2 R224, R224 ;  /* 0x000000e000e07308 */ /* 0x000fe20000000800 */
[----:B------:R-:W1:Y:S02]  /*17310*/  LDSM.16.MT88.4 R104, [R198+0x10000] ;  /* 0x01000000c668783b */ /* 0x000e640000004200 */
[----:B------:R-:W-:Y:S01]  /*17320*/  FFMA.FTZ R233, R147, UR4, -R144 ;  /* 0x0000000493e97c23 */ /* 0x000fe20008010890 */
[C---:B----4-:R-:W-:Y:S06]  /*17330*/  HMMA.16816.F32 R52, R128.reuse, R108, R52 ;  /* 0x0000006c8034723c */ /* 0x050fec0000001834 */
[----:B------:R-:W-:Y:S01]  /*17340*/  MUFU.EX2 R170, R170 ;  /* 0x000000aa00aa7308 */ /* 0x000fe20000000800 */
[--C-:B------:R-:W-:Y:S01]  /*17350*/  FFMA.FTZ R179, R179, UR4, -R148.reuse ;  /* 0x00000004b3b37c23 */ /* 0x100fe20008010894 */
[C---:B------:R-:W-:Y:S01]  /*17360*/  HMMA.16816.F32 R56, R128.reuse, R110, R56 ;  /* 0x0000006e8038723c */ /* 0x040fe20000001838 */
[----:B------:R-:W-:Y:S02]  /*17370*/  LDSM.16.MT88.4 R108, [R200+0xc800] ;  /* 0x00c80000c86c783b */ /* 0x000fe40000004200 */
[--C-:B------:R-:W-:Y:S03]  /*17380*/  FFMA.FTZ R231, R231, UR4, -R148.reuse ;  /* 0x00000004e7e77c23 */ /* 0x100fe60008010894 */
[C---:B---3--:R-:W-:Y:S02]  /*17390*/  HMMA.16816.F32 R60, R128.reuse, R100, R60 ;  /* 0x00000064803c723c */ /* 0x048fe4000000183c */
[----:B------:R-:W-:Y:S03]  /*173a0*/  MUFU.EX2 R179, R179 ;  /* 0x000000b300b37308 */ /* 0x000fe60000000800 */
[C---:B------:R-:W-:Y:S01]  /*173b0*/  FMUL.FTZ R88, R2.reuse, R88 ;  /* 0x0000005802587220 */ /* 0x040fe20000410000 */
[C---:B------:R-:W-:Y:S01]  /*173c0*/  HMMA.16816.F32 R64, R128.reuse, R102, R64 ;  /* 0x000000668040723c */ /* 0x040fe20000001840 */
[----:B------:R-:W2:Y:S05]  /*173d0*/  LDSM.16.MT88.4 R100, [R197+0x10000] ;  /* 0x01000000c564783b */ /* 0x000eaa0000004200 */
[----:B------:R3:W4:Y:S01]  /*173e0*/  MUFU.EX2 R175, R231 ;  /* 0x000000e700af7308 */ /* 0x0007220000000800 */
[----:B------:R-:W-:Y:S01]  /*173f0*/  FMUL.FTZ R89, R2, R89 ;  /* 0x0000005902597220 */ /* 0x000fe20000410000 */
[C---:B------:R-:W-:Y:S03]  /*17400*/  HMMA.16816.F32 R68, R128.reuse, R112, R68 ;  /* 0x000000708044723c */ /* 0x040fe60000001844 */
[C---:B------:R-:W-:Y:S03]  /*17410*/  FMUL.FTZ R90, R0.reuse, R90 ;  /* 0x0000005a005a7220 */ /* 0x040fe60000410000 */
[C---:B------:R-:W-:Y:S01]  /*17420*/  HMMA.16816.F32 R72, R128.reuse, R114, R72 ;  /* 0x000000728048723c */ /* 0x040fe20000001848 */
[----:B------:R-:W-:Y:S01]  /*17430*/  LDSM.16.MT88.4 R112, [R198+0xc800] ;  /* 0x00c80000c670783b */ /* 0x000fe20000004200 */
[----:B------:R-:W-:Y:S03]  /*17440*/  MUFU.EX2 R226, R226 ;  /* 0x000000e200e27308 */ /* 0x000fe60000000800 */
[----:B------:R-:W-:Y:S01]  /*17450*/  FMUL.FTZ R91, R0, R91 ;  /* 0x0000005b005b7220 */ /* 0x000fe20000410000 */
[C---:B------:R-:W-:Y:S01]  /*17460*/  FMUL.FTZ R92, R2.reuse, R92 ;  /* 0x0000005c025c7220 */ /* 0x040fe20000410000 */
[C---:B-1----:R-:W-:Y:S05]  /*17470*/  HMMA.16816.F32 R76, R128.reuse, R104, R76 ;  /* 0x00000068804c723c */ /* 0x042fea000000184c */
[----:B------:R-:W-:Y:S01]  /*17480*/  MUFU.EX2 R233, R233 ;  /* 0x000000e900e97308 */ /* 0x000fe20000000800 */
[--C-:B---3--:R-:W-:Y:S01]  /*17490*/  FFMA.FTZ R231, R151, UR4, -R148.reuse ;  /* 0x0000000497e77c23 */ /* 0x108fe20008010894 */
[----:B------:R-:W-:Y:S01]  /*174a0*/  FMUL.FTZ R93, R2, R93 ;  /* 0x0000005d025d7220 */ /* 0x000fe20000410000 */
[C---:B------:R-:W-:Y:S01]  /*174b0*/  HMMA.16816.F32 R80, R128.reuse, R106, R80 ;  /* 0x0000006a8050723c */ /* 0x040fe20000001850 */
[----:B------:R-:W1:Y:S02]  /*174c0*/  LDSM.16.MT88.4 R104, [R196+0x10000] ;  /* 0x01000000c468783b */ /* 0x000e640000004200 */
[C---:B------:R-:W-:Y:S01]  /*174d0*/  FMUL.FTZ R94, R0.reuse, R94 ;  /* 0x0000005e005e7220 */ /* 0x040fe20000410000 */
[----:B------:R-:W-:Y:S01]  /*174e0*/  FMUL.FTZ R95, R0, R95 ;  /* 0x0000005f005f7220 */ /* 0x000fe20000410000 */
[C---:B------:R-:W-:Y:S01]  /*174f0*/  FMUL.FTZ R96, R2.reuse, R96 ;  /* 0x0000006002607220 */ /* 0x040fe20000410000 */
[----:B------:R-:W-:Y:S01]  /*17500*/  FMUL.FTZ R97, R2, R97 ;  /* 0x0000006102617220 */ /* 0x000fe20000410000 */
[----:B------:R-:W-:Y:S01]  /*17510*/  MUFU.EX2 R231, R231 ;  /* 0x000000e700e77308 */ /* 0x000fe20000000800 */
[C---:B------:R-:W-:Y:S03]  /*17520*/  FMUL.FTZ R98, R0.reuse, R98 ;  /* 0x0000006200627220 */ /* 0x040fe60000410000 */
[----:B------:R-:W-:Y:S01]  /*17530*/  FMUL.FTZ R99, R0, R99 ;  /* 0x0000006300637220 */ /* 0x000fe20000410000 */
[----:B------:R-:W-:Y:S01]  /*17540*/  FFMA.FTZ R178, R229, UR4, -R148 ;  /* 0x00000004e5b27c23 */ /* 0x000fe20008010894 */
[----:B------:R-:W-:Y:S01]  /*17550*/  FFMA.FTZ R229, R155, UR4, -R144 ;  /* 0x000000049be57c23 */ /* 0x000fe20008010890 */
[--C-:B------:R-:W-:Y:S01]  /*17560*/  FFMA.FTZ R209, R227, UR4, -R148.reuse ;  /* 0x00000004e3d17c23 */ /* 0x100fe20008010894 */
[C---:B--2---:R-:W-:Y:S01]  /*17570*/  HMMA.16816.F32 R84, R128.reuse, R100, R84 ;  /* 0x000000648054723c */ /* 0x044fe20000001854 */
[----:B------:R-:W-:Y:S01]  /*17580*/  LDSM.16.MT88.4 R152, [R197+0xf800] ;  /* 0x00f80000c598783b */ /* 0x000fe20000004200 */
[----:B------:R-:W-:Y:S01]  /*17590*/  MUFU.EX2 R228, R228 ;  /* 0x000000e400e47308 */ /* 0x000fe20000000800 */
[--C-:B------:R-:W-:Y:S01]  /*175a0*/  FFMA.FTZ R227, R159, UR4, -R148.reuse ;  /* 0x000000049fe37c23 */ /* 0x100fe20008010894 */
[----:B------:R-:W-:Y:S01]  /*175b0*/  FFMA.FTZ R148, R145, UR4, -R148 ;  /* 0x0000000491947c23 */ /* 0x000fe20008010894 */
[----:B------:R-:W-:Y:S01]  /*175c0*/  FFMA.FTZ R173, R2, R225, R173 ;  /* 0x000000e102ad7223 */ /* 0x000fe200000100ad */
[C---:B------:R-:W-:Y:S03]  /*175d0*/  HMMA.16816.F32 R88, R128.reuse, R102, R88 ;  /* 0x000000668058723c */ /* 0x040fe60000001858 */
[----:B------:R-:W-:Y:S03]  /*175e0*/  LDSM.16.MT88.4 R144, [R200+0xf800] ;  /* 0x00f80000c890783b */ /* 0x000fe60000004200 */
[----:B------:R2:W-:Y:S01]  /*175f0*/  MUFU.EX2 R235, R148 ;  /* 0x0000009400eb7308 */ /* 0x0005e20000000800 */
[----:B----4-:R-:W-:Y:S01]  /*17600*/  F2FP.F16.F32.PACK_AB R100, R175, R170 ;  /* 0x000000aaaf64723e */ /* 0x010fe200000000ff */
[----:B------:R-:W-:Y:S03]  /*17610*/  FFMA.FTZ R171, R0, R223, R171 ;  /* 0x000000df00ab7223 */ /* 0x000fe600000100ab */
[----:B------:R-:W-:Y:S01]  /*17620*/  F2FP.F16.F32.PACK_AB R101, R177, R172 ;  /* 0x000000acb165723e */ /* 0x000fe200000000ff */
[----:B------:R-:W-:Y:S01]  /*17630*/  FADD.FTZ R173, R169, R173 ;  /* 0x000000ada9ad7221 */ /* 0x000fe20000010000 */
[----:B------:R-:W-:Y:S01]  /*17640*/  LDSM.16.MT88.4 R156, [R196+0xf800] ;  /* 0x00f80000c49c783b */ /* 0x000fe20000004200 */
[----:B------:R-:W-:Y:S02]  /*17650*/  F2FP.F16.F32.PACK_AB R102, R179, R174 ;  /* 0x000000aeb366723e */ /* 0x000fe400000000ff */
[----:B------:R-:W-:Y:S01]  /*17660*/  MUFU.EX2 R178, R178 ;  /* 0x000000b200b27308 */ /* 0x000fe20000000800 */
[----:B------:R-:W-:Y:S01]  /*17670*/  F2FP.F16.F32.PACK_AB R103, R181, R176 ;  /* 0x000000b0b567723e */ /* 0x000fe200000000ff */
[----:B------:R-:W-:Y:S01]  /*17680*/  FADD.FTZ R166, R166, R171 ;  /* 0x000000aba6a67221 */ /* 0x000fe20000010000 */
[----:B------:R-:W-:Y:S01]  /*17690*/  IADD3 R0, R221, -0x1, RZ ;  /* 0xffffffffdd007810 */ /* 0x000fe20007ffe0ff */
[----:B------:R-:W-:Y:S01]  /*176a0*/  FADD.FTZ R168, R168, R173 ;  /* 0x000000ada8a87221 */ /* 0x000fe20000010000 */
[C---:B-1----:R-:W-:Y:S01]  /*176b0*/  HMMA.16816.F32 R92, R128.reuse, R104, R92 ;  /* 0x00000068805c723c */ /* 0x042fe2000000185c */
[----:B--2---:R-:W-:Y:S04]  /*176c0*/  LDSM.16.MT88.4 R148, [R198+0xf800] ;  /* 0x00f80000c694783b */ /* 0x004fe80000004200 */
[----:B------:R-:W1:Y:S01]  /*176d0*/  MUFU.EX2 R209, R209 ;  /* 0x000000d100d17308 */ /* 0x000e620000000800 */
[----:B------:R-:W-:Y:S01]  /*176e0*/  FADD.FTZ R165, R165, R166 ;  /* 0x000000a6a5a57221 */ /* 0x000fe20000010000 */
[----:B------:R-:W-:Y:S01]  /*176f0*/  FADD.FTZ R167, R167, R168 ;  /* 0x000000a8a7a77221 */ /* 0x000fe20000010000 */
[----:B------:R-:W-:Y:S01]  /*17700*/  HMMA.16816.F32 R96, R128, R106, R96 ;  /* 0x0000006a8060723c */ /* 0x000fe20000001860 */
[----:B------:R-:W2:Y:S06]  /*17710*/  LDSM.16.MT88.4 R104, [R196+0xe800] ;  /* 0x00e80000c468783b */ /* 0x000eac0000004200 */
        /* <DEDUP_REMOVED lines=17> */
[----:B------:R-:W5:Y:S04]  /*17830*/  LDSM.16.MT88.4 R116, [R197+0x10800] ;  /* 0x01080000c574783b */ /* 0x000f680000004200 */
        /* <DEDUP_REMOVED lines=14> */
[----:B------:R-:W-:Y:S04]  /*17920*/  LDSM.16.MT88.4 R136, [R200+0xf000] ;  /* 0x00f00000c888783b */ /* 0x000fe80000004200 */
[----:B------:R-:W-:Y:S01]  /*17930*/  MOV R0, R3 ;  /* 0x0000000300007202 */ /* 0x000fe20000000f00 */
        /* <DEDUP_REMOVED lines=103> */
.L_x_3834:
        /* <DEDUP_REMOVED lines=264> */
.L_x_3839:
[----:B------:R-:W1:Y:S01]  /*19030*/  S2R R32, SR_CTAID.Z ;  /* 0x0000000000207919 */ /* 0x000e620000002700 */
[----:B------:R-:W1:Y:S01]  /*19040*/  LDC R3, c[0x0][0x270] ;  /* 0x00009c00ff037b82 */ /* 0x000e620000000800 */
[----:B---3--:R-:W1:Y:S07]  /*19050*/  S2R R21, SR_CTAID.Y ;  /* 0x0000000000157919 */ /* 0x008e6e0000002600 */
[----:B------:R-:W2:Y:S01]  /*19060*/  LDC R2, c[0x0][0x2c4] ;  /* 0x0000b100ff027b82 */ /* 0x000ea20000000800 */
[----:B-1----:R-:W-:-:S04]  /*19070*/  IMAD R3, R21, R3, R32 ;  /* 0x0000000315037224 */ /* 0x002fc800078e0220 */
[----:B--2---:R-:W-:-:S07]  /*19080*/  IMAD R2, R3, R2, RZ ;  /* 0x0000000203027224 */ /* 0x004fce00078e02ff */
.L_x_3840:
        /* <DEDUP_REMOVED lines=29> */
.L_x_3842:
[----:B------:R-:W-:Y:S05]  /*19260*/  BSYNC B0 ;  /* 0x0000000000007941 */ /* 0x000fea0003800000 */
.L_x_3841:
        /* <DEDUP_REMOVED lines=60> */
.L_x_3844:
[----:B------:R-:W-:Y:S05]  /*19630*/  BSYNC B0 ;  /* 0x0000000000007941 */ /* 0x000fea0003800000 */
.L_x_3843:
        /* <DEDUP_REMOVED lines=19> */
.L_x_3846:
[----:B------:R-:W-:Y:S05]  /*19770*/  BSYNC B0 ;  /* 0x0000000000007941 */ /* 0x000fea0003800000 */
.L_x_3845:
        /* <DEDUP_REMOVED lines=19> */
.L_x_3848:
[----:B------:R-:W-:Y:S05]  /*198b0*/  BSYNC B0 ;  /* 0x0000000000007941 */ /* 0x000fea0003800000 */
.L_x_3847:
        /* <DEDUP_REMOVED lines=16> */
.L_x_3849:
        /* <DEDUP_REMOVED lines=12> */
.L_x_7469:


//--------------------- .text._ZN5flash24flash_fwd_splitkv_kernelI23Flash_fwd_kernel_traitsILi192ELi64ELi64ELi4ELb0ELb0EN7cutlass6half_tE19Flash_kernel_traitsILi192ELi64ELi64ELi4ES3_EELb0ELb0ELb1ELb0ELb0ELb0ELb0ELb1EEEvNS_16Flash_fwd_paramsE --------------------------
	.section	.text._ZN5flash24flash_fwd_splitkv_kernelI23Flash_fwd_kernel_traitsILi192ELi64ELi64ELi4ELb0ELb0EN7cutlass6half_tE19Flash_kernel_traitsILi192ELi64ELi64ELi4ES3_EELb0ELb0ELb1ELb0ELb0ELb0ELb0ELb1EEEvNS_16Flash_fwd_paramsE,"ax",@progbits
	.align	128
        .global         _ZN5flash24flash_fwd_splitkv_kernelI23Flash_fwd_kernel_traitsILi192ELi64ELi64ELi4ELb0ELb0EN7cutlass6half_tE19Flash_kernel_traitsILi192ELi64ELi64ELi4ES3_EELb0ELb0ELb1ELb0ELb0ELb0ELb0ELb1EEEvNS_16Flash_fwd_paramsE
        .type           _ZN5flash24flash_fwd_splitkv_kernelI23Flash_fwd_kernel_traitsILi192ELi64ELi64ELi4ELb0ELb0EN7cutlass6half_tE19Flash_kernel_traitsILi192ELi64ELi64ELi4ES3_EELb0ELb0ELb1ELb0ELb0ELb0ELb0ELb1EEEvNS_16Flash_fwd_paramsE,@function
        .size           _ZN5flash24flash_fwd_splitkv_kernelI23Flash_fwd_kernel_traitsILi192ELi64ELi64ELi4ELb0ELb0EN7cutlass6half_tE19Flash_kernel_traitsILi192ELi64ELi64ELi4ES3_EELb0ELb0ELb1ELb0ELb0ELb0ELb0ELb1EEEvNS_16Flash_fwd_paramsE,(.L_x_7470 - _ZN5flash24flash_fwd_splitkv_kernelI23Flash_fwd_kernel_traitsILi192ELi64ELi64ELi4ELb0ELb0EN7cutlass6half_tE19Flash_kernel_traitsILi192ELi64ELi64ELi4ES3_EELb0ELb0ELb1ELb0ELb0ELb0ELb0ELb1EEEvNS_16Flash_fwd_paramsE)
        .other          _ZN5flash24flash_fwd_splitkv_kernelI23Flash_fwd_kernel_traitsILi192ELi64ELi64ELi4ELb0ELb0EN7cutlass6half_tE19Flash_kernel_traitsILi192ELi64ELi64ELi4ES3_EELb0ELb0ELb1ELb0ELb0ELb0ELb0ELb1EEEvNS_16Flash_fwd_paramsE,@"STO_CUDA_ENTRY STV_DEFAULT"
_ZN5flash24flash_fwd_splitkv_kernelI23Flash_fwd_kernel_traitsILi192ELi64ELi64ELi4ELb0ELb0EN7cutlass6half_tE19Flash_kernel_traitsILi192ELi64ELi64ELi4ES3_EELb0ELb0ELb1ELb0ELb0ELb0ELb0ELb1EEEvNS_16Flash_fwd_paramsE:
.text._ZN5flash24flash_fwd_splitkv_kernelI23Flash_fwd_kernel_traitsILi192ELi64ELi64ELi4ELb0ELb0EN7cutlass6half_tE19Flash_kernel_traitsILi192ELi64ELi64ELi4ES3_EELb0ELb0ELb1ELb0ELb0ELb0ELb0ELb1EEEvNS_16Flash_fwd_paramsE:
        /* <DEDUP_REMOVED lines=15> */
[----:B------:R-:W4:Y:S01]  /*00f0*/  @P0 LDG.E R199, desc[UR6][R4.64+0x4] ;  /* 0x0000040604c70981 */ /* 0x000f22000c1e1900 */
        /* <DEDUP_REMOVED lines=25> */
.L_x_3850:
[----:B------:R-:W2:Y:S02]  /*0290*/  LDC R4, c[0x0][0x2c8] ;  /* 0x0000b200ff047b82 */ /* 0x000ea40000000800 */
.L_x_3851:
        /* <DEDUP_REMOVED lines=33> */
[----:B------:R-:W-:Y:S01]  /*04b0*/  SHF.R.S32.HI R7, RZ, 0x1f, R64 ;  /* 0x0000001fff077819 */ /* 0x000fe20000011440 */
[----:B------:R-:W-:Y:S01]  /*04c0*/  BSSY B0, `(.L_x_3853) ;  /* 0x0000037000007945 */ /* 0x000fe20003800000 */
[----:B------:R-:W-:Y:S02]  /*04d0*/  LEA.HI R6, R6, R61, RZ, 0x3 ;  /* 0x0000003d06067211 */ /* 0x000fe400078f18ff */
[----:B------:R-:W-:Y:S02]  /*04e0*/  IADD3 R199, -R64, R199, RZ ;  /* 0x000000c740c77210 */ /* 0x000fe40007ffe1ff */
[----:B------:R-:W-:-:S02]  /*04f0*/  LOP3.LUT R0, R6, 0xfffffff8, RZ, 0xc0, !PT ;  /* 0xfffffff806007812 */ /* 0x000fc400078ec0ff */
[----:B------:R-:W-:Y:S01]  /*0500*/  SHF.R.S32.HI R6, RZ, 0x3, R6 ;  /* 0x00000003ff067819 */ /* 0x000fe20000011406 */
[----:B------:R-:W2:Y:S02]  /*0510*/  @!P0 LDC.64 R2, c[0x0][0x290] ;  /* 0x0000a400ff028b82 */ /* 0x000ea40000000a00 */
[----:B------:R-:W-:-:S05]  /*0520*/  IMAD.IADD R0, R61, 0x1, -R0 ;  /* 0x000000013d007824 */ /* 0x000fca00078e0a00 */
[----:B------:R-:W-:Y:S01]  /*0530*/  ISETP.NE.AND P6, PT, R0, RZ, PT ;  /* 0x000000ff0000720c */ /* 0x000fe20003fc5270 */
[-C--:B-1----:R-:W-:Y:S02]  /*0540*/  IMAD R7, R7, R4.reuse, RZ ;  /* 0x0000000407077224 */ /* 0x082fe400078e02ff */
[----:B------:R-:W-:-:S04]  /*0550*/  @P0 IMAD.WIDE.U32 R10, R200, R4, RZ ;  /* 0x00000004c80a0225 */ /* 0x000fc800078e00ff */
[-C--:B------:R-:W-:Y:S02]  /*0560*/  IMAD R7, R64, R5.reuse, R7 ;  /* 0x0000000540077224 */ /* 0x080fe400078e0207 */
[----:B------:R-:W-:Y:S02]  /*0570*/  @P0 IMAD R200, R200, R5, R11 ;  /* 0x00000005c8c80224 */ /* 0x000fe400078e020b */
[-C--:B--2---:R-:W-:Y:S02]  /*0580*/  @!P0 IMAD R8, R91, R2.reuse, RZ ;  /* 0x000000025b088224 */ /* 0x084fe400078e02ff */
[----:B------:R-:W-:Y:S01]  /*0590*/  @!P0 IMAD.WIDE.U32 R14, R13, R2, RZ ;  /* 0x000000020d0e8225 */ /* 0x000fe200078e00ff */
[----:B------:R-:W-:-:S03]  /*05a0*/  SHF.R.S32.HI R2, RZ, 0x1f, R150 ;  /* 0x0000001fff027819 */ /* 0x000fc60000011496 */
[C---:B------:R-:W-:Y:S02]  /*05b0*/  @!P0 IMAD R3, R13.reuse, R3, R8 ;  /* 0x000000030d038224 */ /* 0x040fe400078e0208 */
[----:B------:R-:W-:Y:S02]  /*05c0*/  IMAD.SHL.U32 R8, R0, 0x8, RZ ;  /* 0x0000000800087824 */ /* 0x000fe400078e00ff */
[----:B------:R-:W-:Y:S01]  /*05d0*/  IMAD R13, R13, UR4, R150 ;  /* 0x000000040d0d7c24 */ /* 0x000fe2000f8e0296 */
[----:B------:R-:W-:Y:S01]  /*05e0*/  ULDC UR4, c[0x0][0x2c4] ;  /* 0x0000b10000047ab9 */ /* 0x000fe20000000800 */
[----:B------:R-:W-:Y:S01]  /*05f0*/  @!P0 IMAD.MOV.U32 R10, RZ, RZ, R14 ;  /* 0x000000ffff0a8224 */ /* 0x000fe200078e000e */
[----:B------:R-:W-:Y:S01]  /*0600*/  SHF.R.S32.HI R9, RZ, 0x1f, R8 ;  /* 0x0000001fff097819 */ /* 0x000fe20000011408 */
[----:B------:R-:W-:Y:S01]  /*0610*/  IMAD R13, R13, UR4, R64 ;  /* 0x000000040d0d7c24 */ /* 0x000fe2000f8e0240 */
[----:B------:R-:W-:Y:S01]  /*0620*/  @!P0 IADD3 R200, R15, R3, RZ ;  /* 0x000000030fc88210 */ /* 0x000fe20007ffe0ff */
[----:B------:R-:W-:Y:S01]  /*0630*/  ULDC.64 UR4, c[0x0][0x2a0] ;  /* 0x0000a80000047ab9 */ /* 0x000fe20000000a00 */
[----:B------:R-:W-:-:S02]  /*0640*/  VIADD R0, R6, 0x10 ;  /* 0x0000001006007836 */ /* 0x000fc40000000000 */
[----:B------:R-:W-:-:S03]  /*0650*/  IMAD.WIDE.U32 R64, R64, R4, R8 ;  /* 0x0000000440407225 */ /* 0x000fc600078e0008 */
[-C--:B------:R-:W-:Y:S01]  /*0660*/  ISETP.GE.AND P1, PT, R0, R199.reuse, PT ;  /* 0x000000c70000720c */ /* 0x080fe20003f26270 */
[----:B------:R-:W-:Y:S01]  /*0670*/  IMAD R17, R2, UR4, RZ ;  /* 0x0000000402117c24 */ /* 0x000fe2000f8e02ff */
[----:B------:R-:W-:Y:S02]  /*0680*/  IADD3 R10, P0, R10, R64, RZ ;  /* 0x000000400a0a7210 */ /* 0x000fe40007f1e0ff */
[----:B------:R-:W-:Y:S01]  /*0690*/  ISETP.GE.OR P4, PT, R0, R199, P6 ;  /* 0x000000c70000720c */ /* 0x000fe20003786670 */
[----:B------:R-:W-:Y:S01]  /*06a0*/  IMAD R17, R150, UR5, R17 ;  /* 0x0000000596117c24 */ /* 0x000fe2000f8e0211 */
[----:B------:R-:W-:Y:S02]  /*06b0*/  IADD3.X R11, R200, R65, R7, P0, !PT ;  /* 0x00000041c80b7210 */ /* 0x000fe400007fe407 */
[----:B------:R-:W-:Y:S02]  /*06c0*/  ISETP.GE.AND P0, PT, R6, R199, PT ;  /* 0x000000c70600720c */ /* 0x000fe40003f06270 */
[----:B------:R-:W-:Y:S01]  /*06d0*/  SHF.R.S32.HI R2, RZ, 0x1f, R6 ;  /* 0x0000001fff027819 */ /* 0x000fe20000011406 */
[----:B------:R-:W-:Y:S01]  /*06e0*/  IMAD.WIDE.U32 R150, R150, UR4, R10 ;  /* 0x0000000496967c25 */ /* 0x000fe2000f8e000a */
[----:B------:R-:W-:-:S02]  /*06f0*/  IADD3 R10, R6, 0x20, RZ ;  /* 0x00000020060a7810 */ /* 0x000fc40007ffe0ff */
[C---:B------:R-:W-:Y:S01]  /*0700*/  IADD3 R7, R8.reuse, 0x80, RZ ;  /* 0x0000008008077810 */ /* 0x040fe20007ffe0ff */
[----:B------:R-:W-:Y:S02]  /*0710*/  VIADD R11, R8, 0x40 ;  /* 0x00000040080b7836 */ /* 0x000fe40000000000 */
[----:B------:R-:W-:-:S04]  /*0720*/  IMAD.IADD R17, R151, 0x1, R17 ;  /* 0x0000000197117824 */ /* 0x000fc800078e0211 */
        /* <DEDUP_REMOVED lines=16> */
.L_x_3854:
[----:B------:R-:W-:Y:S05]  /*0830*/  BSYNC B0 ;  /* 0x0000000000007941 */ /* 0x000fea0003800000 */
.L_x_3853:
        /* <DEDUP_REMOVED lines=21> */
.L_x_3856:
[----:B------:R-:W-:Y:S05]  /*0990*/  BSYNC B0 ;  /* 0x0000000000007941 */ /* 0x000fea0003800000 */
.L_x_3855:
        /* <DEDUP_REMOVED lines=22> */
.L_x_3858:
[----:B------:R-:W-:Y:S05]  /*0b00*/  BSYNC B0 ;  /* 0x0000000000007941 */ /* 0x000fea0003800000 */
.L_x_3857:
        /* <DEDUP_REMOVED lines=22> */
.L_x_3860:
[----:B------:R-:W-:Y:S05]  /*0c70*/  BSYNC B0 ;  /* 0x0000000000007941 */ /* 0x000fea0003800000 */
.L_x_3859:
        /* <DEDUP_REMOVED lines=15> */
.L_x_3852:
[----:B------:R-:W1:Y:S01]  /*0d70*/  LDC.64 R2, c[0x0][0x368] ;  /* 0x0000da00ff027b82 */ /* 0x000e620000000a00 */
        /* <DEDUP_REMOVED lines=11> */
[----:B------:R-:W-:Y:S01]  /*0e30*/  R2UR UR13, R91 ;  /* 0x000000005b0d72ca */ /* 0x000fe200000e0000 */
[----:B------:R-:W-:Y:S01]  /*0e40*/  ULDC.64 UR4, c[0x0][0x378] ;  /* 0x0000de0000047ab9 */ /* 0x000fe20000000a00 */
[C---:B------:R-:W-:Y:S02]  /*0e50*/  R2UR UR14, R93.reuse ;  /* 0x000000005d0e72ca */ /* 0x040fe400000e0000 */
[----:B------:R-:W-:-:S09]  /*0e60*/  R2UR UR12, R93 ;  /* 0x000000005d0c72ca */ /* 0x000fd200000e0000 */
[----:B------:R-:W-:Y:S02]  /*0e70*/  UIMAD UR13, UR13, UR4, URZ ;  /* 0x000000040d0d72a4 */ /* 0x000fe4000f8e023f */
[----:B------:R-:W-:Y:S02]  /*0e80*/  UIMAD.WIDE.U32 UR14, UR14, UR4, URZ ;  /* 0x000000040e0e72a5 */ /* 0x000fe4000f8e003f */
[----:B------:R-:W-:Y:S02]  /*0e90*/  UIMAD UR5, UR12, UR5, UR13 ;  /* 0x000000050c0572a4 */ /* 0x000fe4000f8e020d */
[----:B------:R-:W-:Y:S02]  /*0ea0*/  ULEA UR10, UP1, UR14, UR10, 0x2 ;  /* 0x0000000a0e0a7291 */ /* 0x000fe4000f82103f */
[----:B------:R-:W-:Y:S02]  /*0eb0*/  UIADD3 UR5, UR15, UR5, URZ ;  /* 0x000000050f057290 */ /* 0x000fe4000fffe03f */
[----:B------:R-:W-:-:S02]  /*0ec0*/  UISETP.NE.U32.AND UP0, UPT, UR10, URZ, UPT ;  /* 0x0000003f0a00728c */ /* 0x000fc4000bf05070 */
[----:B------:R-:W-:Y:S01]  /*0ed0*/  USHF.L.U64.HI UR5, UR14, 0x2, UR5 ;  /* 0x000000020e057899 */ /* 0x000fe20008010205 */
[----:B------:R-:W-:-:S03]  /*0ee0*/  IMAD.U32 R202, RZ, RZ, UR10 ;  /* 0x0000000affca7e24 */ /* 0x000fc6000f8e00ff */
[----:B------:R-:W-:-:S04]  /*0ef0*/  UIADD3.X UR5, UR5, UR11, URZ, UP1, !UPT ;  /* 0x0000000b05057290 */ /* 0x000fc80008ffe43f */
[----:B------:R-:W-:Y:S02]  /*0f00*/  UISETP.NE.AND.EX UP0, UPT, UR5, URZ, UPT, UP0 ;  /* 0x0000003f0500728c */ /* 0x000fe4000bf05300 */
[----:B------:R-:W-:-:S09]  /*0f10*/  IMAD.U32 R203, RZ, RZ, UR5 ;  /* 0x00000005ffcb7e24 */ /* 0x000fd2000f8e00ff */
.L_x_3861:
[----:B------:R-:W-:-:S13]  /*0f20*/  PLOP3.LUT P0, PT, PT, PT, UP0, 0x40, 0x0 ;  /* 0x000000000000781c */ /* 0x000fda0003f0e808 */
[----:B------:R-:W-:Y:S05]  /*0f30*/  @P0 BRA `(.L_x_3862) ;  /* 0x00000004003c0947 */ /* 0x000fea0003800000 */
        /* <DEDUP_REMOVED lines=28> */
[----:B------:R-:W-:-:S06]  /*1100*/  IMAD.WIDE R4, R9, 0x4, R202 ;  /* 0x0000000409047825 */ /* 0x000fcc00078e02ca */
[----:B------:R1:W4:Y:S01]  /*1110*/  LDG.E R4, desc[UR6][R4.64] ;  /* 0x0000000604047981 */ /* 0x000322000c1e1900 */
[----:B--2---:R-:W-:Y:S02]  /*1120*/  IABS R2, R7 ;  /* 0x0000000700027213 */ /* 0x004fe40000000000 */
[----:B------:R-:W-:Y:S02]  /*1130*/  IADD3 R6, -R9, RZ, RZ ;  /* 0x000000ff09067210 */ /* 0x000fe40007ffe1ff */
[----:B------:R-:W2:Y:S03]  /*1140*/  I2F.RP R3, R2 ;  /* 0x0000000200037306 */ /* 0x000ea60000209400 */
[----:B------:R-:W-:-:S05]  /*1150*/  IMAD R17, R8, R6, R17 ;  /* 0x0000000608117224 */ /* 0x000fca00078e0211 */
[----:B------:R-:W-:-:S05]  /*1160*/  SHF.R.S32.HI R15, RZ, 0x1f, R17 ;  /* 0x0000001fff0f7819 */ /* 0x000fca0000011411 */
[----:B---3--:R-:W-:Y:S01]  /*1170*/  IMAD R6, R15, R160, RZ ;  /* 0x000000a00f067224 */ /* 0x008fe200078e02ff */
[----:B--2---:R-:W2:Y:S03]  /*1180*/  MUFU.RCP R10, R3 ;  /* 0x00000003000a7308 */ /* 0x004ea60000001000 */
[----:B------:R-:W-:Y:S01]  /*1190*/  IMAD R6, R17, R161, R6 ;  /* 0x000000a111067224 */ /* 0x000fe200078e0206 */
[----:B-1----:R-:W-:Y:S02]  /*11a0*/  IABS R5, R150 ;  /* 0x0000009600057213 */ /* 0x002fe40000000000 */
[----:B--2---:R-:W-:-:S04]  /*11b0*/  IADD3 R10, R10, 0xffffffe, RZ ;  /* 0x0ffffffe0a0a7810 */ /* 0x004fc80007ffe0ff */
[----:B------:R-:W1:Y:S02]  /*11c0*/  F2I.FTZ.U32.TRUNC.NTZ R11, R10 ;  /* 0x0000000a000b7305 */ /* 0x000e64000021f000 */
[----:B-1----:R-:W-:Y:S01]  /*11d0*/  IMAD.MOV R0, RZ, RZ, -R11 ;  /* 0x000000ffff007224 */ /* 0x002fe200078e0a0b */
[----:B------:R-:W-:-:S03]  /*11e0*/  MOV R10, RZ ;  /* 0x000000ff000a7202 */ /* 0x000fc60000000f00 */
[----:B------:R-:W-:-:S04]  /*11f0*/  IMAD R0, R0, R2, RZ ;  /* 0x0000000200007224 */ /* 0x000fc800078e02ff */
[----:B------:R-:W-:-:S06]  /*1200*/  IMAD.HI.U32 R0, R11, R0, R10 ;  /* 0x000000000b007227 */ /* 0x000fcc00078e000a */
        /* <DEDUP_REMOVED lines=21> */
[C---:B------:R-:W-:Y:S02]  /*1360*/  IMAD R3, R4.reuse, R3, R5 ;  /* 0x0000000304037224 */ /* 0x040fe400078e0205 */
[----:B------:R-:W-:Y:S02]  /*1370*/  IMAD.IADD R11, R11, 0x1, R9 ;  /* 0x000000010b0b7824 */ /* 0x000fe400078e0209 */
[----:B------:R-:W-:-:S04]  /*1380*/  IMAD.WIDE.U32 R26, R4, R2, RZ ;  /* 0x00000002041a7225 */ /* 0x000fc800078e00ff */
[----:B------:R-:W-:-:S04]  /*1390*/  IMAD.WIDE.U32 R8, R17, R160, R10 ;  /* 0x000000a011087225 */ /* 0x000fc800078e000a */
[----:B------:R-:W-:Y:S01]  /*13a0*/  IMAD.IADD R23, R27, 0x1, R3 ;  /* 0x000000011b177824 */ /* 0x000fe200078e0203 */
[----:B------:R-:W-:Y:S01]  /*13b0*/  IADD3 R11, R9, R6, RZ ;  /* 0x00000006090b7210 */ /* 0x000fe20007ffe0ff */
[----:B------:R-:W-:Y:S01]  /*13c0*/  IMAD R9, R7, UR4, RZ ;  /* 0x0000000407097c24 */ /* 0x000fe2000f8e02ff */
[----:B------:R-:W-:-:S03]  /*13d0*/  MOV R10, R8 ;  /* 0x00000008000a7202 */ /* 0x000fc60000000f00 */
[C---:B------:R-:W-:Y:S02]  /*13e0*/  IMAD R9, R0.reuse, UR5, R9 ;  /* 0x0000000500097c24 */ /* 0x040fe4000f8e0209 */
[----:B------:R-:W-:-:S05]  /*13f0*/  IMAD.WIDE.U32 R10, R0, UR4, R10 ;  /* 0x00000004000a7c25 */ /* 0x000fca000f8e000a */
[----:B------:R-:W-:Y:S02]  /*1400*/  IADD3 R11, R11, R9, RZ ;  /* 0x000000090b0b7210 */ /* 0x000fe40007ffe0ff */
[----:B------:R-:W-:Y:S01]  /*1410*/  MOV R8, R10 ;  /* 0x0000000a00087202 */ /* 0x000fe20000000f00 */
[----:B------:R-:W-:Y:S06]  /*1420*/  BRA `(.L_x_3863) ;  /* 0x0000000400307947 */ /* 0x000fec0003800000 */
.L_x_3862:
[----:B------:R-:W1:Y:S01]  /*1430*/  LDC R11, c[0x0][0x278] ;  /* 0x00009e00ff0b7b82 */ /* 0x000e620000000800 */
[----:B------:R-:W-:Y:S02]  /*1440*/  IABS R4, R150 ;  /* 0x0000009600047213 */ /* 0x000fe40000000000 */
        /* <DEDUP_REMOVED lines=12> */
[----:B------:R-:W-:-:S04]  /*1510*/  IMAD R5, R0, R3, RZ ;  /* 0x0000000300057224 */ /* 0x000fc800078e02ff */
[----:B------:R-:W-:Y:S01]  /*1520*/  IMAD.HI.U32 R5, R7, R5, R6 ;  /* 0x0000000507057227 */ /* 0x000fe200078e0006 */
[----:B------:R-:W-:-:S03]  /*1530*/  LOP3.LUT R6, R150, R11, RZ, 0x3c, !PT ;  /* 0x0000000b96067212 */ /* 0x000fc600078e3cff */
[----:B--2---:R-:W-:Y:S01]  /*1540*/  @P3 IMAD R7, R18, R161, RZ ;  /* 0x000000a112073224 */ /* 0x004fe200078e02ff */
[----:B------:R-:W-:Y:S01]  /*1550*/  ISETP.GE.AND P1, PT, R6, RZ, PT ;  /* 0x000000ff0600720c */ /* 0x000fe20003f26270 */
[----:B------:R-:W-:-:S04]  /*1560*/  IMAD.HI.U32 R0, R5, R4, RZ ;  /* 0x0000000405007227 */ /* 0x000fc800078e00ff */
[----:B------:R-:W-:Y:S02]  /*1570*/  IMAD.MOV R2, RZ, RZ, -R0 ;  /* 0x000000ffff027224 */ /* 0x000fe400078e0a00 */
[----:B------:R-:W-:-:S04]  /*1580*/  @P3 IMAD.WIDE.U32 R18, R18, R160, RZ ;  /* 0x000000a012123225 */ /* 0x000fc800078e00ff */
[----:B------:R-:W-:Y:S01]  /*1590*/  IMAD R2, R3, R2, R4 ;  /* 0x0000000203027224 */ /* 0x000fe200078e0204 */
[----:B------:R-:W-:Y:S01]  /*15a0*/  @P3 IADD3 R7, R19, R7, RZ ;  /* 0x0000000713073210 */ /* 0x000fe20007ffe0ff */
[----:B------:R-:W1:Y:S01]  /*15b0*/  @P3 LDC.64 R4, c[0x0][0x250] ;  /* 0x00009400ff043b82 */ /* 0x000e620000000a00 */
[----:B------:R-:W-:Y:S02]  /*15c0*/  @P3 MOV R10, R18 ;  /* 0x00000012000a3202 */ /* 0x000fe40000000f00 */
[----:B------:R-:W-:-:S13]  /*15d0*/  ISETP.GT.U32.AND P0, PT, R3, R2, PT ;  /* 0x000000020300720c */ /* 0x000fda0003f04070 */
        /* <DEDUP_REMOVED lines=21> */
.L_x_3864:
[----:B------:R-:W-:Y:S01]  /*1730*/  @!P0 LOP3.LUT R0, RZ, R11, RZ, 0x33, !PT ;  /* 0x0000000bff008212 */ /* 0x000fe200078e33ff */
[----:B------:R-:W-:Y:S01]  /*1740*/  IMAD R6, R15, R160, RZ ;  /* 0x000000a00f067224 */ /* 0x000fe200078e02ff */
[----:B------:R-:W-:Y:S02]  /*1750*/  MOV R11, R7 ;  /* 0x00000007000b7202 */ /* 0x000fe40000000f00 */
[----:B------:R-:W-:Y:S01]  /*1760*/  SHF.R.S32.HI R7, RZ, 0x1f, R0 ;  /* 0x0000001fff077819 */ /* 0x000fe20000011400 */
[-C--:B------:R-:W-:Y:S01]  /*1770*/  IMAD R6, R161, R17.reuse, R6 ;  /* 0x00000011a1067224 */ /* 0x080fe200078e0206 */
[----:B------:R-:W-:Y:S01]  /*1780*/  @P3 IADD3 R8, R9, R8, RZ ;  /* 0x0000000809083210 */ /* 0x000fe20007ffe0ff */
[----:B------:R-:W-:-:S04]  /*1790*/  IMAD.WIDE.U32 R10, R160, R17, R10 ;  /* 0x00000011a00a7225 */ /* 0x000fc800078e000a */
[----:B-1----:R-:W-:Y:S01]  /*17a0*/  @P3 IMAD.WIDE.U32 R26, R8, R4, RZ ;  /* 0x00000004081a3225 */ /* 0x002fe200078e00ff */
[----:B------:R-:W-:-:S03]  /*17b0*/  IADD3 R11, R11, R6, RZ ;  /* 0x000000060b0b7210 */ /* 0x000fc60007ffe0ff */
[-C--:B--2---:R-:W-:Y:S02]  /*17c0*/  IMAD R6, R7, R2.reuse, RZ ;  /* 0x0000000207067224 */ /* 0x084fe400078e02ff */
[----:B------:R-:W-:-:S04]  /*17d0*/  IMAD.WIDE.U32 R10, R0, R2, R10 ;  /* 0x00000002000a7225 */ /* 0x000fc800078e000a */
[----:B------:R-:W-:Y:S02]  /*17e0*/  IMAD R3, R0, R3, R6 ;  /* 0x0000000300037224 */ /* 0x000fe400078e0206 */
        /* <DEDUP_REMOVED lines=16> */
.L_x_3863:
[----:B------:R1:W5:Y:S01]  /*18f0*/  @P4 LDG.E R6, desc[UR6][R158.64] ;  /* 0x000000069e064981 */ /* 0x000362000c1e1900 */
[----:B------:R-:W-:Y:S01]  /*1900*/  SHF.R.S32.HI R14, RZ, 0x1f, R61 ;  /* 0x0000001fff0e7819 */ /* 0x000fe2000001143d */
[----:B------:R-:W-:Y:S01]  /*1910*/  ULDC.64 UR4, c[0x0][0x268] ;  /* 0x00009a0000047ab9 */ /* 0x000fe20000000a00 */
[----:B------:R-:W-:Y:S01]  /*1920*/  ISETP.NE.AND P0, PT, R200, -0x1, PT ;  /* 0xffffffffc800780c */ /* 0x000fe20003f05270 */
[----:B------:R-:W-:Y:S01]  /*1930*/  IMAD R19, R7, UR4, RZ ;  /* 0x0000000407137c24 */ /* 0x000fe2000f8e02ff */
[CC--:B------:R-:W-:Y:S01]  /*1940*/  LEA.HI R4, R14.reuse, R61.reuse, RZ, 0x3 ;  /* 0x0000003d0e047211 */ /* 0x0c0fe200078f18ff */
[----:B------:R-:W-:Y:S01]  /*1950*/  ULDC UR18, c[0x0][0x2d0] ;  /* 0x0000b40000127ab9 */ /* 0x000fe20000000800 */
[-C--:B------:R-:W-:Y:S01]  /*1960*/  LEA.HI R16, R14, R61.reuse, RZ, 0x4 ;  /* 0x0000003d0e107211 */ /* 0x080fe200078f20ff */
[----:B------:R-:W-:Y:S01]  /*1970*/  IMAD R146, R0, UR5, R19 ;  /* 0x0000000500927c24 */ /* 0x000fe2000f8e0213 */
[----:B------:R-:W-:Y:S01]  /*1980*/  SHF.R.S32.HI R152, RZ, 0x3, R4 ;  /* 0x00000003ff987819 */ /* 0x000fe20000011404 */
[----:B------:R-:W2:Y:S01]  /*1990*/  LDC R139, c[0x0][0x2e0] ;  /* 0x0000b800ff8b7b82 */ /* 0x000ea20000000800 */
[----:B------:R-:W-:Y:S01]  /*19a0*/  SHF.R.S32.HI R2, RZ, 0x4, R16 ;  /* 0x00000004ff027819 */ /* 0x000fe20000011410 */
[----:B------:R-:W-:Y:S01]  /*19b0*/  ULDC.64 UR10, c[0x0][0x258] ;  /* 0x00009600000a7ab9 */ /* 0x000fe20000000a00 */
[----:B------:R-:W-:Y:S01]  /*19c0*/  LOP3.LUT R4, R4, 0xfffffff8, RZ, 0xc0, !PT ;  /* 0xfffffff804047812 */ /* 0x000fe200078ec0ff */
[----:B------:R-:W-:Y:S01]  /*19d0*/  IMAD.SHL.U32 R141, R152, 0x40, RZ ;  /* 0x00000040988d7824 */ /* 0x000fe200078e00ff */
[C---:B------:R-:W-:Y:S01]  /*19e0*/  LEA.HI R65, R16.reuse, R2, RZ, 0x1 ;  /* 0x0000000210417211 */ /* 0x040fe200078f08ff */
[----:B------:R-:W-:Y:S01]  /*19f0*/  IMAD.MOV.U32 R45, RZ, RZ, 0x10 ;  /* 0x00000010ff2d7424 */ /* 0x000fe200078e00ff */
[----:B------:R-:W-:Y:S01]  /*1a00*/  LOP3.LUT R16, R16, 0xfffffff0, RZ, 0xc0, !PT ;  /* 0xfffffff010107812 */ /* 0x000fe200078ec0ff */
[----:B------:R-:W-:Y:S01]  /*1a10*/  IMAD.IADD R63, R61, 0x1, -R4 ;  /* 0x000000013d3f7824 */ /* 0x000fe200078e0a04 */
[----:B------:R-:W-:Y:S01]  /*1a20*/  LOP3.LUT R65, R65, 0xfffffffe, RZ, 0xc0, !PT ;  /* 0xfffffffe41417812 */ /* 0x000fe200078ec0ff */
[----:B------:R-:W3:Y:S01]  /*1a30*/  @!P0 LDC.64 R4, c[0x0][0x228] ;  /* 0x00008a00ff048b82 */ /* 0x000ee20000000a00 */
[----:B------:R-:W-:Y:S01]  /*1a40*/  LOP3.LUT R141, R141, 0x1c0, RZ, 0xc0, !PT ;  /* 0x000001c08d8d7812 */ /* 0x000fe200078ec0ff */
[----:B------:R-:W-:Y:S01]  /*1a50*/  IMAD.IADD R9, R61, 0x1, -R16 ;  /* 0x000000013d097824 */ /* 0x000fe200078e0a10 */
[----:B------:R-:W-:Y:S01]  /*1a60*/  LEA.HI R18, R14, R61, RZ, 0x6 ;  /* 0x0000003d0e127211 */ /* 0x000fe200078f30ff */
[----:B------:R-:W-:Y:S01]  /*1a70*/  IMAD.IADD R65, R2, 0x1, -R65 ;  /* 0x0000000102417824 */ /* 0x000fe200078e0a41 */
[--C-:B------:R-:W-:Y:S01]  /*1a80*/  SHF.R.S32.HI R153, RZ, 0x1f, R152.reuse ;  /* 0x0000001fff997819 */ /* 0x100fe20000011498 */
[----:B------:R-:W-:Y:S01]  /*1a90*/  IMAD.SHL.U32 R12, R63, 0x8, RZ ;  /* 0x000000083f0c7824 */ /* 0x000fe200078e00ff */
[----:B------:R-:W-:Y:S01]  /*1aa0*/  SHF.R.S32.HI R16, RZ, 0x1f, R9 ;  /* 0x0000001fff107819 */ /* 0x000fe20000011409 */
[----:B------:R-:W4:Y:S01]  /*1ab0*/  LDC.64 R2, c[0x0][0x240] ;  /* 0x00009000ff027b82 */ /* 0x000f220000000a00 */
[----:B------:R-:W-:Y:S01]  /*1ac0*/  IMAD.SHL.U32 R18, R18, 0x8, RZ ;  /* 0x0000000812127824 */ /* 0x000fe200078e00ff */
[----:B------:R-:W-:Y:S01]  /*1ad0*/  SHF.R.S32.HI R86, RZ, 0x1f, R89 ;  /* 0x0000001fff567819 */ /* 0x000fe20000011459 */
[----:B------:R-:W-:Y:S01]  /*1ae0*/  IMAD.WIDE R20, R21, 0x40, R152 ;  /* 0x0000004015147825 */ /* 0x000fe200078e0298 */
[----:B------:R-:W-:-:S02]  /*1af0*/  LOP3.LUT R10, R141, 0x38, R12, 0xf8, !PT ;  /* 0x000000388d0a7812 */ /* 0x000fc400078ef80c */
[----:B------:R-:W-:Y:S01]  /*1b00*/  SHF.R.U32.HI R141, RZ, 0x3, R141 ;  /* 0x00000003ff8d7819 */ /* 0x000fe2000001168d */
[----:B------:R-:W-:Y:S01]  /*1b10*/  IMAD R145, R153, R160, RZ ;  /* 0x000000a099917224 */ /* 0x000fe200078e02ff */
[----:B------:R-:W-:Y:S01]  /*1b20*/  LEA.HI R16, R16, R9, RZ, 0x3 ;  /* 0x0000000910107211 */ /* 0x000fe200078f18ff */
[----:B------:R-:W-:Y:S01]  /*1b30*/  IMAD.MOV.U32 R46, RZ, RZ, 0x20 ;  /* 0x00000020ff2e7424 */ /* 0x000fe200078e00ff */
[----:B------:R-:W-:Y:S01]  /*1b40*/  LOP3.LUT R141, R10, R141, RZ, 0x3c, !PT ;  /* 0x0000008d0a8d7212 */ /* 0x000fe200078e3cff */
[----:B------:R-:W-:Y:S01]  /*1b50*/  VIADD R10, R12, 0x40 ;  /* 0x000000400c0a7836 */ /* 0x000fe20000000000 */
[C---:B------:R-:W-:Y:S01]  /*1b60*/  LOP3.LUT R22, R16.reuse, 0xfffffff8, RZ, 0xc0, !PT ;  /* 0xfffffff810167812 */ /* 0x040fe200078ec0ff */
[----:B------:R-:W-:Y:S01]  /*1b70*/  IMAD.SHL.U32 R16, R16, 0x40, RZ ;  /* 0x0000004010107824 */ /* 0x000fe200078e00ff */
[----:B------:R-:W-:Y:S01]  /*1b80*/  LOP3.LUT R141, R141, 0xfffffe00, R18, 0xf8, !PT ;  /* 0xfffffe008d8d7812 */ /* 0x000fe200078ef812 */
[----:B------:R-:W-:Y:S01]  /*1b90*/  IMAD R145, R152, R161, R145 ;  /* 0x000000a198917224 */ /* 0x000fe200078e0291 */
[C---:B------:R-:W-:Y:S01]  /*1ba0*/  ISETP.GE.AND P2, PT, R12.reuse, UR18, PT ;  /* 0x000000120c007c0c */ /* 0x040fe2000bf46270 */
[----:B---3--:R-:W-:Y:S01]  /*1bb0*/  @!P0 IMAD R24, R91, R4, RZ ;  /* 0x000000045b188224 */ /* 0x008fe200078e02ff */
[----:B------:R-:W-:Y:S01]  /*1bc0*/  IADD3 R26, P1, R12, R26, RZ ;  /* 0x0000001a0c1a7210 */ /* 0x000fe20007f3e0ff */
[----:B------:R-:W-:Y:S01]  /*1bd0*/  IMAD.IADD R22, R9, 0x1, -R22 ;  /* 0x0000000109167824 */ /* 0x000fe200078e0a16 */
[----:B------:R-:W-:Y:S01]  /*1be0*/  SEL R9, RZ, 0x1, P2 ;  /* 0x00000001ff097807 */ /* 0x000fe20001000000 */
[C---:B------:R-:W-:Y:S01]  /*1bf0*/  @!P0 IMAD R5, R93.reuse, R5, R24 ;  /* 0x000000055d058224 */ /* 0x040fe200078e0218 */
[----:B-----5:R-:W-:Y:S01]  /*1c00*/  SHF.R.S32.HI R13, RZ, 0x1f, R12 ;  /* 0x0000001fff0d7819 */ /* 0x020fe2000001140c */
[----:B------:R-:W-:Y:S01]  /*1c10*/  @!P0 IMAD.WIDE.U32 R24, R93, R4, RZ ;  /* 0x000000045d188225 */ /* 0x000fe200078e00ff */
[----:B------:R-:W-:-:S02]  /*1c20*/  LOP3.LUT P3, RZ, R22, 0x4, RZ, 0xc0, !PT ;  /* 0x0000000416ff7812 */ /* 0x000fc4000786c0ff */
[----:B------:R-:W-:Y:S01]  /*1c30*/  LOP3.LUT P2, RZ, R22, 0x2, RZ, 0xc0, !PT ;  /* 0x0000000216ff7812 */ /* 0x000fe2000784c0ff */
[----:B----4-:R-:W-:Y:S01]  /*1c40*/  @P0 IMAD.WIDE.U32 R18, R200, R2, RZ ;  /* 0x00000002c8120225 */ /* 0x010fe200078e00ff */
[----:B------:R-:W-:Y:S02]  /*1c50*/  LEA.HI R86, R86, R89, RZ, 0x6 ;  /* 0x0000005956567211 */ /* 0x000fe400078f30ff */
[----:B------:R-:W-:Y:S01]  /*1c60*/  SHF.R.S32.HI R151, RZ, 0x1f, R150 ;  /* 0x0000001fff977819 */ /* 0x000fe20000011496 */
[----:B------:R-:W-:Y:S01]  /*1c70*/  @!P0 IMAD.MOV.U32 R18, RZ, RZ, R24 ;  /* 0x000000ffff128224 */ /* 0x000fe200078e0018 */
[----:B------:R-:W-:Y:S01]  /*1c80*/  SHF.R.S32.HI R86, RZ, 0x6, R86 ;  /* 0x00000006ff567819 */ /* 0x000fe20000011456 */
[----:B------:R-:W-:Y:S01]  /*1c90*/  @P0 IMAD R19, R200, R3, R19 ;  /* 0x00000003c8130224 */ /* 0x000fe200078e0213 */
[----:B------:R-:W-:Y:S01]  /*1ca0*/  LEA.HI R62, R14, R61, RZ, 0x5 ;  /* 0x0000003d0e3e7211 */ /* 0x000fe200078f28ff */
[----:B------:R-:W-:Y:S01]  /*1cb0*/  IMAD.SHL.U32 R47, R22, 0x40, RZ ;  /* 0x00000040162f7824 */ /* 0x000fe200078e00ff */
[----:B------:R-:W-:Y:S01]  /*1cc0*/  VIMNMX R86, RZ, R86, !PT ;  /* 0x00000056ff567248 */ /* 0x000fe20007fe0100 */
[----:B------:R-:W-:Y:S01]  /*1cd0*/  @!P0 IMAD.IADD R19, R25, 0x1, R5 ;  /* 0x0000000119138824 */ /* 0x000fe200078e0205 */
[----:B------:R-:W-:Y:S01]  /*1ce0*/  IADD3 R22, P0, R12, R18, RZ ;  /* 0x000000120c167210 */ /* 0x000fe20007f1e0ff */
[----:B------:R-:W-:Y:S01]  /*1cf0*/  IMAD.X R27, R13, 0x1, R23, P1 ;  /* 0x000000010d1b7824 */ /* 0x000fe200008e0617 */
[----:B------:R-:W-:Y:S01]  /*1d00*/  ISETP.GE.AND P1, PT, R10, UR18, PT ;  /* 0x000000120a007c0c */ /* 0x000fe2000bf26270 */
[----:B------:R-:W-:Y:S01]  /*1d10*/  IMAD.SHL.U32 R4, R65, 0x8, RZ ;  /* 0x0000000841047824 */ /* 0x000fe200078e00ff */
[----:B------:R-:W-:Y:S01]  /*1d20*/  LOP3.LUT R47, R47, 0x1c0, RZ, 0xc0, !PT ;  /* 0x000001c02f2f7812 */ /* 0x000fe200078ec0ff */
[----:B------:R-:W-:Y:S01]  /*1d30*/  IMAD.X R23, R13, 0x1, R19, P0 ;  /* 0x000000010d177824 */ /* 0x000fe200000e0613 */
[----:B------:R-:W-:Y:S01]  /*1d40*/  IADD3 R17, P0, R152, R17, RZ ;  /* 0x0000001198117210 */ /* 0x000fe20007f1e0ff */
[----:B------:R-:W-:Y:S01]  /*1d50*/  IMAD.WIDE.U32 R26, R0, UR4, R26 ;  /* 0x00000004001a7c25 */ /* 0x000fe2000f8e001a */
[----:B------:R-:W-:Y:S01]  /*1d60*/  SEL R140, RZ, 0xffffffff, P1 ;  /* 0xffffffffff8c7807 */ /* 0x000fe20000800000 */
[----:B------:R-:W-:Y:S01]  /*1d70*/  ULDC.64 UR4, c[0x0][0x250] ;  /* 0x0000940000047ab9 */ /* 0x000fe20000000a00 */
[----:B------:R-:W-:Y:S01]  /*1d80*/  LOP3.LUT R18, R47, 0x8, R4, 0xf8, !PT ;  /* 0x000000082f127812 */ /* 0x000fe200078ef804 */
[-C--:B------:R-:W-:Y:S01]  /*1d90*/  IMAD R4, R21, R2.reuse, RZ ;  /* 0x0000000215047224 */ /* 0x080fe200078e02ff */
[----:B------:R-:W-:Y:S01]  /*1da0*/  SHF.R.U32.HI R47, RZ, 0x3, R47 ;  /* 0x00000003ff2f7819 */ /* 0x000fe2000001162f */
[----:B------:R-:W-:Y:S01]  /*1db0*/  IMAD.WIDE.U32 R22, R20, R2, R22 ;  /* 0x0000000214167225 */ /* 0x000fe200078e0016 */
[----:B--2---:R-:W-:Y:S01]  /*1dc0*/  LEA.HI R139, R139, R139, RZ, 0x1 ;  /* 0x0000008b8b8b7211 */ /* 0x004fe200078f08ff */
[----:B------:R-:W-:Y:S01]  /*1dd0*/  USHF.L.U64.HI UR19, UR4, 0x4, UR5 ;  /* 0x0000000404137899 */ /* 0x000fe20008010205 */
[----:B------:R-:W-:Y:S01]  /*1de0*/  LOP3.LUT R47, R18, R47, RZ, 0x3c, !PT ;  /* 0x0000002f122f7212 */ /* 0x000fe200078e3cff */
[----:B------:R-:W-:Y:S01]  /*1df0*/  IMAD.X R2, R153, 0x1, R15, P0 ;  /* 0x0000000199027824 */ /* 0x000fe200000e060f */
[----:B------:R-:W-:Y:S01]  /*1e00*/  IADD3 R142, P0, R12, R8, RZ ;  /* 0x000000080c8e7210 */ /* 0x000fe20007f1e0ff */
[----:B------:R-:W-:Y:S01]  /*1e10*/  IMAD.SHL.U32 R140, R140, 0x2, RZ ;  /* 0x000000028c8c7824 */ /* 0x000fe200078e00ff */
[----:B------:R-:W-:Y:S01]  /*1e20*/  USHF.L.U32 UR20, UR4, 0x4, URZ ;  /* 0x0000000404147899 */ /* 0x000fe2000800063f */
[----:B------:R-:W-:Y:S01]  /*1e30*/  IMAD R4, R20, R3, R4 ;  /* 0x0000000314047224 */ /* 0x000fe200078e0204 */
[----:B------:R-:W-:Y:S01]  /*1e40*/  LOP3.LUT R47, R47, 0xfffffe00, R16, 0xf8, !PT ;  /* 0xfffffe002f2f7812 */ /* 0x000fe200078ef810 */
[----:B------:R-:W-:Y:S01]  /*1e50*/  IMAD.X R143, R13, 0x1, R11, P0 ;  /* 0x000000010d8f7824 */ /* 0x000fe200000e060b */
[----:B------:R-:W-:Y:S01]  /*1e60*/  ISETP.GT.AND P0, PT, R60, R86, PT ;  /* 0x000000563c00720c */ /* 0x000fe20003f04270 */
[----:B------:R-:W-:Y:S01]  /*1e70*/  IMAD.IADD R147, R27, 0x1, R146 ;  /* 0x000000011b937824 */ /* 0x000fe200078e0292 */
[----:B------:R-:W-:Y:S01]  /*1e80*/  LOP3.LUT R140, R140, 0x2, R9, 0xe2, !PT ;  /* 0x000000028c8c7812 */ /* 0x000fe200078ee209 */
[----:B------:R-:W-:Y:S01]  /*1e90*/  VIADD R9, R12, 0x80 ;  /* 0x000000800c097836 */ /* 0x000fe20000000000 */
[----:B------:R-:W-:Y:S01]  /*1ea0*/  SHF.L.U64.HI R197, R160, 0x4, R161 ;  /* 0x00000004a0c57819 */ /* 0x000fe200000102a1 */
[----:B------:R-:W-:Y:S01]  /*1eb0*/  IMAD.MOV.U32 R146, RZ, RZ, R26 ;  /* 0x000000ffff927224 */ /* 0x000fe200078e001a */
[----:B------:R-:W-:Y:S01]  /*1ec0*/  SHF.R.S32.HI R62, RZ, 0x5, R62 ;  /* 0x00000005ff3e7819 */ /* 0x000fe2000001143e */
[----:B------:R-:W-:Y:S01]  /*1ed0*/  IMAD R2, R2, UR4, RZ ;  /* 0x0000000402027c24 */ /* 0x000fe2000f8e02ff */
[----:B------:R-:W-:Y:S01]  /*1ee0*/  ISETP.GE.AND P1, PT, R9, UR18, PT ;  /* 0x0000001209007c0c */ /* 0x000fe2000bf26270 */
[----:B------:R-:W-:Y:S01]  /*1ef0*/  IMAD.IADD R23, R23, 0x1, R4 ;  /* 0x0000000117177824 */ /* 0x000fe200078e0204 */
[----:B------:R-:W-:Y:S01]  /*1f00*/  SHF.R.S32.HI R137, RZ, 0x1, R139 ;  /* 0x00000001ff897819 */ /* 0x000fe2000001148b */
[----:B------:R-:W-:Y:S01]  /*1f10*/  IMAD R157, R151, UR10, RZ ;  /* 0x0000000a979d7c24 */ /* 0x000fe2000f8e02ff */
[----:B------:R-:W-:Y:S01]  /*1f20*/  SEL R5, RZ, 0x4, P1 ;  /* 0x00000004ff057807 */ /* 0x000fe20000800000 */
[----:B------:R-:W-:Y:S01]  /*1f30*/  IMAD R149, R17, UR5, R2 ;  /* 0x0000000511957c24 */ /* 0x000fe2000f8e0202 */
[----:B------:R-:W-:Y:S01]  /*1f40*/  SEL R45, R45, 0xfffffff0, !P2 ;  /* 0xfffffff02d2d7807 */ /* 0x000fe20005000000 */
[----:B------:R-:W-:Y:S01]  /*1f50*/  IMAD.WIDE.U32 R146, R17, UR4, R146 ;  /* 0x0000000411927c25 */ /* 0x000fe2000f8e0092 */
[----:B------:R-:W-:-:S02]  /*1f60*/  LOP3.LUT R140, R140, R5, RZ, 0xfc, !PT ;  /* 0x000000058c8c7212 */ /* 0x000fc400078efcff */
[----:B------:R-:W-:Y:S01]  /*1f70*/  SEL R46, R46, 0xffffffe0, !P3 ;  /* 0xffffffe02e2e7807 */ /* 0x000fe20005800000 */
[C---:B------:R-:W-:Y:S02]  /*1f80*/  IMAD R157, R150.reuse, UR11, R157 ;  /* 0x0000000b969d7c24 */ /* 0x040fe4000f8e029d */
[----:B------:R-:W-:-:S04]  /*1f90*/  IMAD.WIDE.U32 R154, R150, UR10, R22 ;  /* 0x0000000a969a7c25 */ /* 0x000fc8000f8e0016 */
[----:B------:R-:W-:-:S04]  /*1fa0*/  IMAD.WIDE.U32 R142, R152, R160, R142 ;  /* 0x000000a0988e7225 */ /* 0x000fc800078e008e */
[----:B------:R-:W-:Y:S02]  /*1fb0*/  IMAD.SHL.U32 R198, R160, 0x10, RZ ;  /* 0x00000010a0c67824 */ /* 0x000fe400078e00ff */
[----:B------:R-:W-:Y:S02]  /*1fc0*/  IMAD.SHL.U32 R138, R63, 0x4, RZ ;  /* 0x000000043f8a7824 */ /* 0x000fe400078e00ff */
[----:B------:R-:W-:Y:S02]  /*1fd0*/  IMAD.IADD R145, R143, 0x1, R145 ;  /* 0x000000018f917824 */ /* 0x000fe400078e0291 */
[----:B------:R-:W-:Y:S02]  /*1fe0*/  IMAD.IADD R149, R147, 0x1, R149 ;  /* 0x0000000193957824 */ /* 0x000fe400078e0295 */
[----:B------:R-:W-:Y:S02]  /*1ff0*/  IMAD.IADD R157, R155, 0x1, R157 ;  /* 0x000000019b9d7824 */ /* 0x000fe400078e029d */
[----:B------:R-:W-:Y:S01]  /*2000*/  @!P4 IMAD.MOV.U32 R6, RZ, RZ, RZ ;  /* 0x000000ffff06c224 */ /* 0x000fe200078e00ff */
[----:B-1----:R-:W-:Y:S06]  /*2010*/  @!P0 BRA `(.L_x_3865) ;  /* 0x0000009400388947 */ /* 0x002fec0003800000 */
[----:B------:R-:W1:Y:S01]  /*2020*/  LDC.64 R2, c[0x0][0x338] ;  /* 0x0000ce00ff027b82 */ /* 0x000e620000000a00 */
[----:B------:R-:W-:Y:S01]  /*2030*/  ULDC.64 UR12, c[0x0][0x330] ;  /* 0x0000cc00000c7ab9 */ /* 0x000fe20000000a00 */
[----:B------:R-:W-:Y:S01]  /*2040*/  LEA R15, R60, 0xffffffc0, 0x6 ;  /* 0xffffffc03c0f7811 */ /* 0x000fe200078e30ff */
[----:B------:R-:W-:Y:S01]  /*2050*/  IMAD R4, R91, UR12, RZ ;  /* 0x0000000c5b047c24 */ /* 0x000fe2000f8e02ff */
[----:B------:R-:W-:Y:S01]  /*2060*/  SHF.R.S32.HI R14, RZ, 0x1f, R89 ;  /* 0x0000001fff0e7819 */ /* 0x000fe20000011459 */
[----:B------:R-:W-:Y:S01]  /*2070*/  ULDC.64 UR10, c[0x0][0x328] ;  /* 0x0000ca00000a7ab9 */ /* 0x000fe20000000a00 */
[----:B------:R-:W-:Y:S01]  /*2080*/  SHF.R.S32.HI R11, RZ, 0x1f, R15 ;  /* 0x0000001fff0b7819 */ /* 0x000fe2000001140f */
[----:B------:R-:W-:Y:S01]  /*2090*/  IMAD R5, R93, UR13, R4 ;  /* 0x0000000d5d057c24 */ /* 0x000fe2000f8e0204 */
[----:B------:R-:W-:Y:S01]  /*20a0*/  IADD3 R8, P1, P0, R15, R152, -R89 ;  /* 0x000000980f087210 */ /* 0x000fe2000783e859 */
[----:B------:R-:W-:Y:S01]  /*20b0*/  IMAD R4, R91, UR10, RZ ;  /* 0x0000000a5b047c24 */ /* 0x000fe2000f8e02ff */
[----:B------:R-:W-:Y:S01]  /*20c0*/  ULDC.64 UR16, c[0x0][0x340] ;  /* 0x0000d00000107ab9 */ /* 0x000fe20000000a00 */
[----:B------:R-:W-:Y:S01]  /*20d0*/  IMAD.WIDE.U32 R16, R93, UR12, R12 ;  /* 0x0000000c5d107c25 */ /* 0x000fe2000f8e000c */
[----:B------:R-:W-:Y:S01]  /*20e0*/  IADD3.X R11, R11, R153, ~R14, P1, P0 ;  /* 0x000000990b0b7210 */ /* 0x000fe20000fe0c0e */
[----:B------:R-:W-:Y:S01]  /*20f0*/  ULDC.64 UR12, c[0x0][0x350] ;  /* 0x0000d400000c7ab9 */ /* 0x000fe20000000a00 */
[----:B------:R-:W-:Y:S01]  /*2100*/  UIMAD.WIDE.U32 UR28, UR4, 0x20, URZ ;  /* 0x00000020041c78a5 */ /* 0x000fe2000f8e003f */
[C---:B------:R-:W-:Y:S01]  /*2110*/  IMAD.WIDE.U32 R18, R93.reuse, UR10, R12 ;  /* 0x0000000a5d127c25 */ /* 0x040fe2000f8e000c */
[----:B------:R-:W-:Y:S01]  /*2120*/  USHF.L.U32 UR24, UR5, 0x5, URZ ;  /* 0x0000000505187899 */ /* 0x000fe2000800063f */
[----:B------:R-:W-:Y:S01]  /*2130*/  LOP3.LUT R120, R140, 0xffff, RZ, 0xc0, !PT ;  /* 0x0000ffff8c787812 */ /* 0x000fe200078ec0ff */
[----:B------:R-:W-:Y:S01]  /*2140*/  UIMAD.WIDE.U32 UR22, UR4, 0x60, URZ ;  /* 0x00000060041678a5 */ /* 0x000fe2000f8e003f */
[----:B------:R-:W-:Y:S01]  /*2150*/  IMAD R4, R93, UR11, R4 ;  /* 0x0000000b5d047c24 */ /* 0x000fe2000f8e0204 */
[----:B------:R-:W-:Y:S01]  /*2160*/  ULDC.64 UR10, c[0x0][0x348] ;  /* 0x0000d200000a7ab9 */ /* 0x000fe20000000a00 */
[----:B------:R-:W-:Y:S01]  /*2170*/  IMAD.IADD R17, R17, 0x1, R5 ;  /* 0x0000000111117824 */ /* 0x000fe200078e0205 */
[----:B------:R-:W-:Y:S01]  /*2180*/  UIMAD UR21, UR5, 0x60, URZ ;  /* 0x00000060051578a4 */ /* 0x000fe2000f8e023f */
[----:B------:R-:W-:Y:S01]  /*2190*/  IMAD R5, R11, UR16, RZ ;  /* 0x000000100b057c24 */ /* 0x000fe2000f8e02ff */
[----:B------:R-:W-:Y:S01]  /*21a0*/  ULDC.64 UR14, c[0x0][0x218] ;  /* 0x00008600000e7ab9 */ /* 0x000fe20000000a00 */
[----:B------:R-:W-:Y:S01]  /*21b0*/  IMAD.IADD R19, R19, 0x1, R4 ;  /* 0x0000000113137824 */ /* 0x000fe200078e0204 */
[----:B------:R-:W-:Y:S01]  /*21c0*/  ULDC.64 UR4, c[0x0][0x318] ;  /* 0x0000c60000047ab9 */ /* 0x000fe20000000a00 */
[-C--:B-1----:R-:W-:Y:S01]  /*21d0*/  IMAD R11, R11, R2.reuse, RZ ;  /* 0x000000020b0b7224 */ /* 0x082fe200078e02ff */
[----:B------:R-:W-:Y:S01]  /*21e0*/  SHF.L.U64.HI R88, R2, 0x4, R3 ;  /* 0x0000000402587819 */ /* 0x000fe20000010203 */
[C---:B------:R-:W-:Y:S01]  /*21f0*/  IMAD R5, R8.reuse, UR17, R5 ;  /* 0x0000001108057c24 */ /* 0x040fe2000f8e0205 */
[----:B------:R-:W-:Y:S01]  /*2200*/  SHF.L.U32 R84, R137, 0x5, RZ ;  /* 0x0000000589547819 */ /* 0x000fe200000006ff */
[----:B------:R-:W-:Y:S01]  /*2210*/  IMAD.WIDE.U32 R16, R8, UR16, R16 ;  /* 0x0000001008107c25 */ /* 0x000fe2000f8e0010 */
[----:B------:R-:W-:Y:S01]  /*2220*/  USHF.L.U64.HI UR25, UR16, 0x5, UR17 ;  /* 0x0000000510197899 */ /* 0x000fe20008010211 */
[----:B------:R-:W-:Y:S01]  /*2230*/  LOP3.LUT R136, R120, 0x1, RZ, 0xc0, !PT ;  /* 0x0000000178887812 */ /* 0x000fe200078ec0ff */
[----:B------:R-:W-:Y:S01]  /*2240*/  USHF.L.U32 UR26, UR16, 0x5, URZ ;  /* 0x00000005101a7899 */ /* 0x000fe2000800063f */
[C---:B------:R-:W-:Y:S01]  /*2250*/  IMAD R11, R8.reuse, R3, R11 ;  /* 0x00000003080b7224 */ /* 0x040fe200078e020b */
[----:B------:R-:W-:Y:S01]  /*2260*/  USHF.L.U64.HI UR27, UR16, 0x4, UR17 ;  /* 0x00000004101b7899 */ /* 0x000fe20008010211 */
[----:B------:R-:W-:Y:S01]  /*2270*/  IMAD.WIDE.U32 R18, R8, R2, R18 ;  /* 0x0000000208127225 */ /* 0x000fe200078e0012 */
[----:B------:R-:W-:Y:S01]  /*2280*/  USHF.L.U32 UR30, UR16, 0x4, URZ ;  /* 0x00000004101e7899 */ /* 0x000fe2000800063f */
[----:B------:R-:W-:Y:S01]  /*2290*/  LOP3.LUT R135, R120, 0x2, RZ, 0xc0, !PT ;  /* 0x0000000278877812 */ /* 0x000fe200078ec0ff */
[----:B------:R-:W-:Y:S01]  /*22a0*/  UIMAD.WIDE.U32 UR32, UR16, 0x60, URZ ;  /* 0x00000060102078a5 */ /* 0x000fe2000f8e003f */
[----:B------:R-:W-:Y:S01]  /*22b0*/  IMAD.IADD R17, R17, 0x1, R5 ;  /* 0x0000000111117824 */ /* 0x000fe200078e0205 */
[----:B------:R-:W-:Y:S01]  /*22c0*/  SHF.L.U64.HI R90, R2, 0x5, R3 ;  /* 0x00000005025a7819 */ /* 0x000fe20000010203 */
[----:B------:R-:W-:Y:S01]  /*22d0*/  IMAD.IADD R6, R15, 0x1, R6 ;  /* 0x000000010f067824 */ /* 0x000fe200078e0206 */
[----:B------:R-:W-:Y:S01]  /*22e0*/  LOP3.LUT R120, R120, 0x4, RZ, 0xc0, !PT ;  /* 0x0000000478787812 */ /* 0x000fe200078ec0ff */
[----:B------:R-:W-:Y:S01]  /*22f0*/  IMAD.IADD R19, R19, 0x1, R11 ;  /* 0x0000000113137824 */ /* 0x000fe200078e020b */
[----:B------:R-:W-:Y:S01]  /*2300*/  SHF.R.S32.HI R83, RZ, 0x1f, R84 ;  /* 0x0000001fff537819 */ /* 0x000fe20000011454 */
[C---:B------:R-:W-:Y:S01]  /*2310*/  IMAD R127, R7.reuse, UR12, RZ ;  /* 0x0000000c077f7c24 */ /* 0x040fe2000f8e02ff */
[----:B------:R-:W-:Y:S01]  /*2320*/  USHF.L.U64.HI UR27, UR30, 0x1, UR27 ;  /* 0x000000011e1b7899 */ /* 0x000fe2000801021b */
[----:B------:R-:W-:Y:S01]  /*2330*/  IMAD R129, R7, UR10, RZ ;  /* 0x0000000a07817c24 */ /* 0x000fe2000f8e02ff */
[----:B------:R-:W-:Y:S01]  /*2340*/  USHF.L.U64.HI UR25, UR26, 0x1, UR25 ;  /* 0x000000011a197899 */ /* 0x000fe20008010219 */
[----:B------:R-:W-:Y:S01]  /*2350*/  IMAD R7, R152, R137, R138 ;  /* 0x0000008998077224 */ /* 0x000fe200078e028a */
[----:B------:R-:W-:Y:S01]  /*2360*/  ULDC.U8 UR34, c[0x0][0x3c3] ;  /* 0x0000f0c000227ab9 */ /* 0x000fe20000000000 */
[C---:B------:R-:W-:Y:S01]  /*2370*/  IMAD R127, R0.reuse, UR13, R127 ;  /* 0x0000000d007f7c24 */ /* 0x040fe2000f8e027f */
[----:B------:R-:W-:Y:S01]  /*2380*/  ULDC UR31, c[0x0][0x2e0] ;  /* 0x0000b800001f7ab9 */ /* 0x000fe20000000800 */
[----:B------:R-:W-:Y:S01]  /*2390*/  IMAD.WIDE.U32 R14, R0, UR12, R16 ;  /* 0x0000000c000e7c25 */ /* 0x000fe2000f8e0010 */
[----:B------:R-:W-:Y:S01]  /*23a0*/  ULDC.64 UR12, c[0x0][0x220] ;  /* 0x00008800000c7ab9 */ /* 0x000fe20000000a00 */
[----:B------:R-:W-:-:S02]  /*23b0*/  UIADD3 UR21, UR23, UR21, URZ ;  /* 0x0000001517157290 */ /* 0x000fc4000fffe03f */
[C---:B------:R-:W-:Y:S01]  /*23c0*/  IMAD R129, R0.reuse, UR11, R129 ;  /* 0x0000000b00817c24 */ /* 0x040fe2000f8e0281 */
[----:B------:R-:W-:Y:S01]  /*23d0*/  USHF.L.U32 UR30, UR30, 0x1, URZ ;  /* 0x000000011e1e7899 */ /* 0x000fe2000800063f */
[----:B------:R-:W-:Y:S01]  /*23e0*/  IMAD.WIDE.U32 R4, R0, UR10, R18 ;  /* 0x0000000a00047c25 */ /* 0x000fe2000f8e0012 */
[----:B------:R-:W-:Y:S01]  /*23f0*/  ULDC.64 UR10, c[0x0][0x320] ;  /* 0x0000c800000a7ab9 */ /* 0x000fe20000000a00 */
[----:B------:R-:W-:Y:S02]  /*2400*/  USHF.L.U32 UR26, UR26, 0x1, URZ ;  /* 0x000000011a1a7899 */ /* 0x000fe4000800063f */
[----:B------:R-:W-:Y:S02]  /*2410*/  IMAD R132, R137, R6, RZ ;  /* 0x0000000689847224 */ /* 0x000fe400078e02ff */
[----:B------:R-:W-:Y:S02]  /*2420*/  IMAD.IADD R0, R138, 0x1, R7 ;  /* 0x000000018a007824 */ /* 0x000fe400078e0207 */
[----:B------:R-:W-:Y:S01]  /*2430*/  IMAD.IADD R127, R15, 0x1, R127 ;  /* 0x000000010f7f7824 */ /* 0x000fe200078e027f */
[----:B------:R-:W-:Y:S01]  /*2440*/  SHF.R.S32.HI R133, RZ, 0x1f, R132 ;  /* 0x0000001fff857819 */ /* 0x000fe20000011484 */
[----:B------:R-:W-:Y:S01]  /*2450*/  IMAD.IADD R129, R5, 0x1, R129 ;  /* 0x0000000105817824 */ /* 0x000fe200078e0281 */
[----:B------:R-:W-:Y:S01]  /*2460*/  IADD3 R48, P1, R132, R7, RZ ;  /* 0x0000000784307210 */ /* 0x000fe20007f3e0ff */
[----:B------:R-:W-:Y:S01]  /*2470*/  IMAD.SHL.U32 R95, R2, 0x10, RZ ;  /* 0x00000010025f7824 */ /* 0x000fe200078e00ff */
[----:B------:R-:W-:Y:S01]  /*2480*/  IADD3 R132, P0, R132, R0, RZ ;  /* 0x0000000084847210 */ /* 0x000fe20007f1e0ff */
[----:B------:R-:W-:Y:S01]  /*2490*/  IMAD.SHL.U32 R87, R137, 0x10, RZ ;  /* 0x0000001089577824 */ /* 0x000fe200078e00ff */
[-C--:B------:R-:W-:Y:S01]  /*24a0*/  LEA.HI.X.SX32 R7, R7, R133.reuse, 0x1, P1 ;  /* 0x0000008507077211 */ /* 0x080fe200008f0eff */
[----:B------:R-:W-:Y:S01]  /*24b0*/  IMAD.SHL.U32 R5, R161, 0x20, RZ ;  /* 0x00000020a1057824 */ /* 0x000fe200078e00ff */
[----:B------:R-:W-:Y:S01]  /*24c0*/  LEA.HI.X.SX32 R133, R0, R133, 0x1, P0 ;  /* 0x0000008500857211 */ /* 0x000fe200000f0eff */
[C---:B------:R-:W-:Y:S01]  /*24d0*/  VIADD R82, R87.reuse, 0x40 ;  /* 0x0000004057527836 */ /* 0x040fe20000000000 */
[----:B------:R-:W-:Y:S01]  /*24e0*/  LEA R118, P1, R14, UR10, 0x1 ;  /* 0x0000000a0e767c11 */ /* 0x000fe2000f8208ff */
[C---:B------:R-:W-:Y:S01]  /*24f0*/  VIADD R78, R87.reuse, 0x80 ;  /* 0x00000080574e7836 */ /* 0x040fe20000000000 */
[----:B------:R-:W-:Y:S01]  /*2500*/  LEA R128, P0, R4, UR4, 0x1 ;  /* 0x0000000404807c11 */ /* 0x000fe2000f8008ff */
[C---:B------:R-:W-:Y:S01]  /*2510*/  IMAD.IADD R76, R87.reuse, 0x1, R82 ;  /* 0x00000001574c7824 */ /* 0x040fe200078e0252 */
[----:B------:R-:W-:Y:S01]  /*2520*/  LEA.HI.X R127, R14, UR11, R127, 0x1, P1 ;  /* 0x0000000b0e7f7c11 */ /* 0x000fe200088f0c7f */
[----:B------:R-:W-:Y:S01]  /*2530*/  ULDC.64 UR10, c[0x0][0x360] ;  /* 0x0000d800000a7ab9 */ /* 0x000fe20000000a00 */
[C---:B------:R-:W-:Y:S01]  /*2540*/  SHF.L.U64.HI R0, R48.reuse, 0x1, R7 ;  /* 0x0000000130007819 */ /* 0x040fe20000010207 */
[----:B------:R-:W-:Y:S01]  /*2550*/  IMAD.SHL.U32 R48, R48, 0x2, RZ ;  /* 0x0000000230307824 */ /* 0x000fe200078e00ff */
[----:B------:R-:W-:Y:S01]  /*2560*/  LEA.HI.X R129, R4, UR5, R129, 0x1, P0 ;  /* 0x0000000504817c11 */ /* 0x000fe200080f0c81 */
[----:B------:R-:W-:Y:S01]  /*2570*/  ULDC.64 UR4, c[0x0][0x358] ;  /* 0x0000d60000047ab9 */ /* 0x000fe20000000a00 */
[----:B------:R-:W-:Y:S01]  /*2580*/  LEA R122, P1, R142, UR14, 0x1 ;  /* 0x0000000e8e7a7c11 */ /* 0x000fe2000f8208ff */
[----:B------:R-:W-:Y:S01]  /*2590*/  IMAD.IADD R74, R87, 0x1, R78 ;  /* 0x00000001574a7824 */ /* 0x000fe200078e024e */
[----:B------:R-:W-:Y:S01]  /*25a0*/  LEA R124, P0, R146, UR12, 0x1 ;  /* 0x0000000c927c7c11 */ /* 0x000fe2000f8008ff */
[----:B------:R-:W-:Y:S01]  /*25b0*/  IMAD R80, R137, 0x30, RZ ;  /* 0x0000003089507824 */ /* 0x000fe200078e02ff */
[----:B------:R-:W-:Y:S01]  /*25c0*/  LEA.HI.X R123, R142, UR15, R145, 0x1, P1 ;  /* 0x0000000f8e7b7c11 */ /* 0x000fe200088f0c91 */
[C---:B------:R-:W-:Y:S01]  /*25d0*/  IMAD.IADD R72, R87.reuse, 0x1, R76 ;  /* 0x0000000157487824 */ /* 0x040fe200078e024c */
[----:B------:R-:W-:Y:S01]  /*25e0*/  LEA.HI.X R125, R146, UR13, R149, 0x1, P0 ;  /* 0x0000000d927d7c11 */ /* 0x000fe200080f0c95 */
[----:B------:R-:W-:Y:S01]  /*25f0*/  IMAD.IADD R70, R87, 0x1, R74 ;  /* 0x0000000157467824 */ /* 0x000fe200078e024a */
[----:B------:R-:W-:Y:S01]  /*2600*/  IADD3 R16, P1, R48, UR10, RZ ;  /* 0x0000000a30107c10 */ /* 0x000fe2000ff3e0ff */
[----:B------:R-:W-:Y:S01]  /*2610*/  IMAD.WIDE.U32 R160, R160, 0x20, RZ ;  /* 0x00000020a0a07825 */ /* 0x000fe200078e00ff */
[----:B------:R-:W-:Y:S01]  /*2620*/  IADD3 R48, P0, R48, UR4, RZ ;  /* 0x0000000430307c10 */ /* 0x000fe2000ff1e0ff */
[----:B------:R-:W-:Y:S01]  /*2630*/  UIMAD UR12, UR17, 0x60, URZ ;  /* 0x00000060110c78a4 */ /* 0x000fe2000f8e023f */
[C---:B------:R-:W-:Y:S01]  /*2640*/  IADD3.X R17, R0.reuse, UR11, RZ, P1, !PT ;  /* 0x0000000b00117c10 */ /* 0x040fe20008ffe4ff */
[----:B------:R-:W-:Y:S01]  /*2650*/  UIADD3 UR13, UR29, UR24, URZ ;  /* 0x000000181d0d7290 */ /* 0x000fe2000fffe03f */
[----:B------:R-:W-:Y:S01]  /*2660*/  IADD3.X R49, R0, UR5, RZ, P0, !PT ;  /* 0x0000000500317c10 */ /* 0x000fe200087fe4ff */
[----:B------:R-:W-:Y:S01]  /*2670*/  IMAD.SHL.U32 R97, R2, 0x20, RZ ;  /* 0x0000002002617824 */ /* 0x000fe200078e00ff */
[----:B------:R-:W-:Y:S01]  /*2680*/  IADD3 R103, P1, R198, 0x40, RZ ;  /* 0x00000040c6677810 */ /* 0x000fe20007f3e0ff */
[----:B------:R-:W-:Y:S01]  /*2690*/  VIADD R68, R152, 0x10 ;  /* 0x0000001098447836 */ /* 0x000fe20000000000 */
[----:B------:R-:W-:Y:S01]  /*26a0*/  IADD3 R111, P0, R198, 0x80, RZ ;  /* 0x00000080c66f7810 */ /* 0x000fe20007f1e0ff */
[----:B------:R-:W-:Y:S01]  /*26b0*/  VIADD R67, R152, 0x20 ;  /* 0x0000002098437836 */ /* 0x000fe20000000000 */
[C---:B------:R-:W-:Y:S01]  /*26c0*/  SHF.L.U64.HI R133, R132.reuse, 0x1, R133 ;  /* 0x0000000184857819 */ /* 0x040fe20000010285 */
[--C-:B------:R-:W-:Y:S01]  /*26d0*/  IMAD.X R98, RZ, RZ, R197.reuse, P1 ;  /* 0x000000ffff627224 */ /* 0x100fe200008e06c5 */
[----:B------:R-:W-:Y:S01]  /*26e0*/  SHF.L.U32 R132, R132, 0x1, RZ ;  /* 0x0000000184847819 */ /* 0x000fe200000006ff */
[--C-:B------:R-:W-:Y:S01]  /*26f0*/  IMAD.X R106, RZ, RZ, R197.reuse, P0 ;  /* 0x000000ffff6a7224 */ /* 0x100fe200000e06c5 */
[-C--:B------:R-:W-:Y:S01]  /*2700*/  IADD3 R105, P1, R103, R198.reuse, RZ ;  /* 0x000000c667697210 */ /* 0x080fe20007f3e0ff */
[----:B------:R-:W-:Y:S01]  /*2710*/  VIADD R66, R152, 0x30 ;  /* 0x0000003098427836 */ /* 0x000fe20000000000 */
[-C--:B------:R-:W-:Y:S01]  /*2720*/  IADD3 R113, P0, R111, R198.reuse, RZ ;  /* 0x000000c66f717210 */ /* 0x080fe20007f1e0ff */
[----:B------:R-:W-:Y:S01]  /*2730*/  IMAD.MOV.U32 R11, RZ, RZ, R60 ;  /* 0x000000ffff0b7224 */ /* 0x000fe200078e003c */
[----:B------:R-:W-:Y:S01]  /*2740*/  IADD3 R130, P3, R132, UR10, RZ ;  /* 0x0000000a84827c10 */ /* 0x000fe2000ff7e0ff */
[----:B------:R-:W-:Y:S01]  /*2750*/  IMAD.X R100, R98, 0x1, R197, P1 ;  /* 0x0000000162647824 */ /* 0x000fe200008e06c5 */
[----:B------:R-:W-:Y:S01]  /*2760*/  IADD3 R132, P2, R132, UR4, RZ ;  /* 0x0000000484847c10 */ /* 0x000fe2000ff5e0ff */
[----:B------:R-:W-:Y:S01]  /*2770*/  IMAD.IADD R92, R161, 0x1, R5 ;  /* 0x00000001a15c7824 */ /* 0x000fe200078e0205 */
[----:B------:R-:W-:Y:S01]  /*2780*/  IADD3.X R108, R106, R197, RZ, P0, !PT ;  /* 0x000000c56a6c7210 */ /* 0x000fe200007fe4ff */
[----:B------:R-:W-:Y:S01]  /*2790*/  USHF.L.U32 UR24, UR28, 0x1, URZ ;  /* 0x000000011c187899 */ /* 0x000fe2000800063f */
[----:B------:R-:W-:Y:S01]  /*27a0*/  IADD3.X R131, R133, UR11, RZ, P3, !PT ;  /* 0x0000000b85837c10 */ /* 0x000fe20009ffe4ff */
[----:B------:R-:W-:Y:S01]  /*27b0*/  USHF.L.U64.HI UR28, UR28, 0x1, UR13 ;  /* 0x000000011c1c7899 */ /* 0x000fe2000801020d */
[-C--:B------:R-:W-:Y:S01]  /*27c0*/  IADD3 R117, P1, R105, R198.reuse, RZ ;  /* 0x000000c669757210 */ /* 0x080fe20007f3e0ff */
[----:B------:R-:W-:Y:S01]  /*27d0*/  UIADD3 UR35, UR33, UR12, URZ ;  /* 0x0000000c21237290 */ /* 0x000fe2000fffe03f */
[----:B------:R-:W-:Y:S01]  /*27e0*/  IADD3 R121, P0, R113, R198, RZ ;  /* 0x000000c671797210 */ /* 0x000fe20007f1e0ff */
[----:B------:R-:W-:Y:S01]  /*27f0*/  ULDC UR4, c[0x0][0x2e0] ;  /* 0x0000b80000047ab9 */ /* 0x000fe20000000800 */
[----:B------:R-:W-:Y:S01]  /*2800*/  IADD3.X R133, R133, UR5, RZ, P2, !PT ;  /* 0x0000000585857c10 */ /* 0x000fe200097fe4ff */
[--C-:B------:R-:W-:Y:S01]  /*2810*/  IMAD.X R112, R100, 0x1, R197.reuse, P1 ;  /* 0x0000000164707824 */ /* 0x100fe200008e06c5 */
[C---:B------:R-:W-:Y:S01]  /*2820*/  IADD3 R94, P3, R95.reuse, 0x40, RZ ;  /* 0x000000405f5e7810 */ /* 0x040fe20007f7e0ff */
[----:B------:R-:W-:Y:S01]  /*2830*/  IMAD.X R116, R108, 0x1, R197, P0 ;  /* 0x000000016c747824 */ /* 0x000fe200000e06c5 */
[----:B------:R-:W-:Y:S01]  /*2840*/  IADD3 R102, P2, R95, 0x80, RZ ;  /* 0x000000805f667810 */ /* 0x000fe20007f5e0ff */
[----:B------:R-:W-:Y:S01]  /*2850*/  ULDC UR5, c[0x0][0x2e0] ;  /* 0x0000b80000057ab9 */ /* 0x000fe20000000800 */
[-C--:B------:R-:W-:Y:S01]  /*2860*/  IADD3 R96, P1, R94, R95.reuse, RZ ;  /* 0x0000005f5e607210 */ /* 0x080fe20007f3e0ff */
[----:B------:R-:W-:Y:S01]  /*2870*/  ULDC.64 UR10, c[0x0][0x248] ;  /* 0x00009200000a7ab9 */ /* 0x000fe20000000a00 */
[-C--:B------:R-:W-:Y:S01]  /*2880*/  IADD3 R104, P0, R102, R95.reuse, RZ ;  /* 0x0000005f66687210 */ /* 0x080fe20007f1e0ff */
[--C-:B------:R-:W-:Y:S01]  /*2890*/  IMAD.X R107, RZ, RZ, R88.reuse, P2 ;  /* 0x000000ffff6b7224 */ /* 0x100fe200010e0658 */
[----:B------:R-:W-:Y:S01]  /*28a0*/  IADD3.X R99, RZ, R88, RZ, P3, !PT ;  /* 0x00000058ff637210 */ /* 0x000fe20001ffe4ff */
[----:B------:R-:W-:Y:S01]  /*28b0*/  ULDC.64 UR16, c[0x0][0x250] ;  /* 0x0000940000107ab9 */ /* 0x000fe20000000a00 */
[-C--:B------:R-:W-:Y:S01]  /*28c0*/  IADD3 R115, P3, R96, R95.reuse, RZ ;  /* 0x0000005f60737210 */ /* 0x080fe20007f7e0ff */
[--C-:B------:R-:W-:Y:S01]  /*28d0*/  IMAD.X R109, R107, 0x1, R88.reuse, P0 ;  /* 0x000000016b6d7824 */ /* 0x100fe200000e0658 */
[----:B------:R-:W-:Y:S01]  /*28e0*/  IADD3 R119, P2, R104, R95, RZ ;  /* 0x0000005f68777210 */ /* 0x000fe20007f5e0ff */
[----:B------:R-:W-:Y:S01]  /*28f0*/  IMAD.X R101, R99, 0x1, R88, P1 ;  /* 0x0000000163657824 */ /* 0x000fe200008e0658 */
[----:B------:R-:W-:Y:S01]  /*2900*/  SHF.R.S32.HI R85, RZ, 0x1f, R87 ;  /* 0x0000001fff557819 */ /* 0x000fe20000011457 */
[----:B------:R-:W-:Y:S01]  /*2910*/  ULDC.64 UR12, c[0x0][0x230] ;  /* 0x00008c00000c7ab9 */ /* 0x000fe20000000a00 */
[----:B------:R-:W-:Y:S01]  /*2920*/  SHF.R.S32.HI R79, RZ, 0x1f, R80 ;  /* 0x0000001fff4f7819 */ /* 0x000fe20000011450 */
[----:B------:R-:W-:Y:S01]  /*2930*/  IMAD.X R110, R101, 0x1, R88, P3 ;  /* 0x00000001656e7824 */ /* 0x000fe200018e0658 */
[----:B------:R-:W-:Y:S01]  /*2940*/  SHF.R.S32.HI R81, RZ, 0x1f, R82 ;  /* 0x0000001fff517819 */ /* 0x000fe20000011452 */
[----:B------:R-:W-:Y:S01]  /*2950*/  IMAD.X R114, R109, 0x1, R88, P2 ;  /* 0x000000016d727824 */ /* 0x000fe200010e0658 */
[----:B------:R-:W-:Y:S01]  /*2960*/  SHF.R.S32.HI R77, RZ, 0x1f, R78 ;  /* 0x0000001fff4d7819 */ /* 0x000fe2000001144e */
[----:B------:R-:W-:Y:S01]  /*2970*/  ULDC.64 UR14, c[0x0][0x238] ;  /* 0x00008e00000e7ab9 */ /* 0x000fe20000000a00 */
[----:B------:R-:W-:-:S02]  /*2980*/  SHF.R.S32.HI R75, RZ, 0x1f, R76 ;  /* 0x0000001fff4b7819 */ /* 0x000fc4000001144c */
[----:B------:R-:W-:Y:S02]  /*2990*/  SHF.R.S32.HI R73, RZ, 0x1f, R74 ;  /* 0x0000001fff497819 */ /* 0x000fe4000001144a */
[----:B------:R-:W-:Y:S02]  /*29a0*/  SHF.R.S32.HI R71, RZ, 0x1f, R72 ;  /* 0x0000001fff477819 */ /* 0x000fe40000011448 */
[----:B------:R-:W-:-:S07]  /*29b0*/  SHF.R.S32.HI R69, RZ, 0x1f, R70 ;  /* 0x0000001fff457819 */ /* 0x000fce0000011446 */
.L_x_3958:
[----:B------:R-:W-:Y:S01]  /*29c0*/  IMAD.SHL.U32 R15, R11, 0x40, RZ ;  /* 0x000000400b0f7824 */ /* 0x000fe200078e00ff */
[----:B------:R-:W1:Y:S01]  /*29d0*/  LDC R0, c[0x0][0x340] ;  /* 0x0000d000ff007b82 */ /* 0x000e620000000800 */
[----:B------:R-:W-:Y:S01]  /*29e0*/  BSSY B0, `(.L_x_3866) ;  /* 0x0000015000007945 */ /* 0x000fe20003800000 */
[----:B------:R-:W-:Y:S02]  /*29f0*/  IMAD.MOV.U32 R126, RZ, RZ, R118 ;  /* 0x000000ffff7e7224 */ /* 0x000fe400078e0076 */
[----:B------:R-:W-:Y:S04]  /*2a00*/  VIADD R14, R15, 0xffffffc0 ;  /* 0xffffffc00f0e7836 */ /* 0x000fe80000000000 */
[--C-:B------:R-:W-:Y:S02]  /*2a10*/  IMAD.IADD R165, R134, 0x1, -R14.reuse ;  /* 0x0000000186a57824 */ /* 0x100fe400078e0a0e */
[----:B------:R-:W-:Y:S03]  /*2a20*/  IMAD.IADD R163, R89, 0x1, -R14 ;  /* 0x0000000159a37824 */ /* 0x000fe600078e0a0e */
[-C--:B------:R-:W-:Y:S02]  /*2a30*/  ISETP.GE.AND P2, PT, R152, R165.reuse, PT ;  /* 0x000000a59800720c */ /* 0x080fe40003f46270 */
[----:B------:R-:W-:Y:S02]  /*2a40*/  ISETP.GE.AND P3, PT, R68, R165, PT ;  /* 0x000000a54400720c */ /* 0x000fe40003f66270 */
[----:B------:R-:W-:Y:S02]  /*2a50*/  ISETP.GE.AND P2, PT, R152, R163, !P2 ;  /* 0x000000a39800720c */ /* 0x000fe40005746270 */
[-C--:B------:R-:W-:Y:S02]  /*2a60*/  ISETP.GE.AND P0, PT, R67, R165.reuse, PT ;  /* 0x000000a54300720c */ /* 0x080fe40003f06270 */
[----:B------:R-:W-:Y:S02]  /*2a70*/  ISETP.GE.AND P1, PT, R66, R165, PT ;  /* 0x000000a54200720c */ /* 0x000fe40003f26270 */
[----:B------:R-:W-:Y:S07]  /*2a80*/  ISETP.GE.AND P3, PT, R68, R163, !P3 ;  /* 0x000000a34400720c */ /* 0x000fee0005f66270 */
[----:B--234-:R-:W-:Y:S06]  /*2a90*/  @!P2 BRA `(.L_x_3867) ;  /* 0x000000000024a947 */ /* 0x01cfec0003800000 */
        /* <DEDUP_REMOVED lines=9> */
.L_x_3867:
[----:B------:R-:W-:Y:S05]  /*2b30*/  BSYNC B0 ;  /* 0x0000000000007941 */ /* 0x000fea0003800000 */
.L_x_3866:
[----:B------:R-:W-:Y:S04]  /*2b40*/  BSSY B0, `(.L_x_3868) ;  /* 0x0000012000007945 */ /* 0x000fe80003800000 */
[----:B------:R-:W-:Y:S05]  /*2b50*/  @!P3 BRA `(.L_x_3869) ;  /* 0x000000000040b947 */ /* 0x000fea0003800000 */
[----:B------:R-:W-:Y:S01]  /*2b60*/  ISETP.NE.AND P4, PT, R136, RZ, PT ;  /* 0x000000ff8800720c */ /* 0x000fe20003f85270 */
[----:B--2---:R-:W-:Y:S01]  /*2b70*/  IMAD.U32 R5, RZ, RZ, UR20 ;  /* 0x00000014ff057e24 */ /* 0x004fe2000f8e00ff */
[----:B------:R-:W-:Y:S01]  /*2b80*/  IADD3 R28, P3, R126, UR30, RZ ;  /* 0x0000001e7e1c7c10 */ /* 0x000fe2000ff7e0ff */
[----:B------:R-:W-:Y:S02]  /*2b90*/  IMAD.U32 R3, RZ, RZ, UR20 ;  /* 0x00000014ff037e24 */ /* 0x000fe4000f8e00ff */
[----:B------:R-:W-:Y:S01]  /*2ba0*/  IMAD.U32 R2, RZ, RZ, UR19 ;  /* 0x00000013ff027e24 */ /* 0x000fe2000f8e00ff */
[----:B------:R-:W-:Y:S02]  /*2bb0*/  IADD3.X R29, R127, UR27, RZ, P3, !PT ;  /* 0x0000001b7f1d7c10 */ /* 0x000fe40009ffe4ff */
[----:B------:R-:W-:Y:S02]  /*2bc0*/  ISETP.NE.AND P3, PT, R135, RZ, PT ;  /* 0x000000ff8700720c */ /* 0x000fe40003f65270 */
[----:B------:R-:W-:Y:S03]  /*2bd0*/  LEA R18, P5, R5, R124, 0x1 ;  /* 0x0000007c05127211 */ /* 0x000fe600078a08ff */
[----:B------:R-:W2:Y:S01]  /*2be0*/  @P4 LDG.E.128 R24, desc[UR6][R28.64] ;  /* 0x000000061c184981 */ /* 0x000ea2000c1e1d00 */
[----:B------:R-:W-:Y:S05]  /*2bf0*/  LEA.HI.X R19, R3, R125, R2, 0x1, P5 ;  /* 0x0000007d03137211 */ /* 0x000fea00028f0c02 */
[----:B--2---:R3:W-:Y:S01]  /*2c00*/  @P4 STG.E.128 desc[UR6][R18.64], R24 ;  /* 0x0000001812004986 */ /* 0x0047e2000c101d06 */
[----:B------:R-:W-:Y:S03]  /*2c10*/  ISETP.NE.AND P4, PT, R120, RZ, PT ;  /* 0x000000ff7800720c */ /* 0x000fe60003f85270 */
[----:B------:R-:W2:Y:S04]  /*2c20*/  @P3 LDG.E.128 R20, desc[UR6][R28.64+0x80] ;  /* 0x000080061c143981 */ /* 0x000ea8000c1e1d00 */
[----:B--2---:R3:W-:Y:S06]  /*2c30*/  @P3 STG.E.128 desc[UR6][R18.64+0x80], R20 ;  /* 0x0000801412003986 */ /* 0x0047ec000c101d06 */
[----:B------:R-:W2:Y:S04]  /*2c40*/  @P4 LDG.E.128 R4, desc[UR6][R28.64+0x100] ;  /* 0x000100061c044981 */ /* 0x000ea8000c1e1d00 */
[----:B--2---:R3:W-:Y:S02]  /*2c50*/  @P4 STG.E.128 desc[UR6][R18.64+0x100], R4 ;  /* 0x0001000412004986 */ /* 0x0047e4000c101d06 */
.L_x_3869:
[----:B------:R-:W-:Y:S05]  /*2c60*/  BSYNC B0 ;  /* 0x0000000000007941 */ /* 0x000fea0003800000 */
.L_x_3868:
[-C--:B------:R-:W-:Y:S01]  /*2c70*/  ISETP.GE.AND P0, PT, R67, R163.reuse, !P0 ;  /* 0x000000a34300720c */ /* 0x080fe20004706270 */
[----:B------:R-:W-:Y:S01]  /*2c80*/  BSSY B0, `(.L_x_3870) ;  /* 0x0000012000007945 */ /* 0x000fe20003800000 */
[----:B------:R-:W-:Y:S01]  /*2c90*/  ISETP.NE.AND P5, PT, RZ, UR4, PT ;  /* 0x00000004ff007c0c */ /* 0x000fe2000bfa5270 */
[----:B-1----:R-:W-:Y:S01]  /*2ca0*/  IMAD.U32 R3, R0, -0x40, RZ ;  /* 0xffffffc000037824 */ /* 0x002fe200078e00ff */
[----:B------:R-:W-:Y:S09]  /*2cb0*/  ISETP.GE.AND P1, PT, R66, R163, !P1 ;  /* 0x000000a34200720c */ /* 0x000ff20004f26270 */
[----:B------:R-:W-:Y:S05]  /*2cc0*/  @!P0 BRA `(.L_x_3871) ;  /* 0x0000000000348947 */ /* 0x000fea0003800000 */
[----:B------:R-:W-:Y:S02]  /*2cd0*/  ISETP.NE.AND P3, PT, R136, RZ, PT ;  /* 0x000000ff8800720c */ /* 0x000fe40003f65270 */
[----:B------:R-:W-:Y:S02]  /*2ce0*/  IADD3 R28, P0, R126, UR26, RZ ;  /* 0x0000001a7e1c7c10 */ /* 0x000fe4000ff1e0ff */
[----:B---3--:R-:W-:Y:S02]  /*2cf0*/  IADD3 R18, P4, R124, UR24, RZ ;  /* 0x000000187c127c10 */ /* 0x008fe4000ff9e0ff */
[----:B------:R-:W-:Y:S02]  /*2d00*/  IADD3.X R29, R127, UR25, RZ, P0, !PT ;  /* 0x000000197f1d7c10 */ /* 0x000fe400087fe4ff */
[----:B------:R-:W-:Y:S02]  /*2d10*/  ISETP.NE.AND P0, PT, R135, RZ, PT ;  /* 0x000000ff8700720c */ /* 0x000fe40003f05270 */
[----:B------:R-:W-:Y:S03]  /*2d20*/  IADD3.X R19, R125, UR28, RZ, P4, !PT ;  /* 0x0000001c7d137c10 */ /* 0x000fe6000a7fe4ff */
[----:B--2---:R-:W2:Y:S04]  /*2d30*/  @P3 LDG.E.128 R24, desc[UR6][R28.64] ;  /* 0x000000061c183981 */ /* 0x004ea8000c1e1d00 */
[----:B--2---:R1:W-:Y:S01]  /*2d40*/  @P3 STG.E.128 desc[UR6][R18.64], R24 ;  /* 0x0000001812003986 */ /* 0x0043e2000c101d06 */
[----:B------:R-:W-:Y:S03]  /*2d50*/  ISETP.NE.AND P3, PT, R120, RZ, PT ;  /* 0x000000ff7800720c */ /* 0x000fe60003f65270 */
[----:B------:R-:W2:Y:S04]  /*2d60*/  @P0 LDG.E.128 R20, desc[UR6][R28.64+0x80] ;  /* 0x000080061c140981 */ /* 0x000ea8000c1e1d00 */
[----:B--2---:R1:W-:Y:S06]  /*2d70*/  @P0 STG.E.128 desc[UR6][R18.64+0x80], R20 ;  /* 0x0000801412000986 */ /* 0x0043ec000c101d06 */
[----:B------:R-:W2:Y:S04]  /*2d80*/  @P3 LDG.E.128 R4, desc[UR6][R28.64+0x100] ;  /* 0x000100061c043981 */ /* 0x000ea8000c1e1d00 */
[----:B--2---:R1:W-:Y:S02]  /*2d90*/  @P3 STG.E.128 desc[UR6][R18.64+0x100], R4 ;  /* 0x0001000412003986 */ /* 0x0043e4000c101d06 */
.L_x_3871:
[----:B------:R-:W-:Y:S05]  /*2da0*/  BSYNC B0 ;  /* 0x0000000000007941 */ /* 0x000fea0003800000 */
.L_x_3870:
[----:B------:R-:W-:Y:S01]  /*2db0*/  LEA R118, P0, R3, R126, 0x1 ;  /* 0x0000007e03767211 */ /* 0x000fe200078008ff */
[----:B------:R-:W-:Y:S04]  /*2dc0*/  BSSY B0, `(.L_x_3872) ;  /* 0x000000f000007945 */ /* 0x000fe80003800000 */
[----:B------:R-:W-:Y:S08]  /*2dd0*/  @!P1 BRA `(.L_x_3873) ;  /* 0x0000000000349947 */ /* 0x000ff00003800000 */
[----:B------:R-:W-:Y:S02]  /*2de0*/  ISETP.NE.AND P3, PT, R136, RZ, PT ;  /* 0x000000ff8800720c */ /* 0x000fe40003f65270 */
[----:B------:R-:W-:Y:S02]  /*2df0*/  IADD3 R28, P1, R126, UR32, RZ ;  /* 0x000000207e1c7c10 */ /* 0x000fe4000ff3e0ff */
[----:B-1-3--:R-:W-:Y:S02]  /*2e00*/  IADD3 R18, P4, R124, UR22, RZ ;  /* 0x000000167c127c10 */ /* 0x00afe4000ff9e0ff */
        /* <DEDUP_REMOVED lines=10> */
.L_x_3873:
[----:B------:R-:W-:Y:S05]  /*2eb0*/  BSYNC B0 ;  /* 0x0000000000007941 */ /* 0x000fea0003800000 */
.L_x_3872:
[----:B------:R-:W-:Y:S01]  /*2ec0*/  LEA.HI.X.SX32 R127, R3, R127, 0x1, P0 ;  /* 0x0000007f037f7211 */ /* 0x000fe200000f0eff */
[----:B------:R-:W-:Y:S06]  /*2ed0*/  @!P5 BRA `(.L_x_3874) ;  /* 0x000000780088d947 */ /* 0x000fec0003800000 */
[----:B------:R-:W-:Y:S11]  /*2ee0*/  ISETP.NE.AND P0, PT, RZ, UR34, PT ;  /* 0x00000022ff007c0c */ /* 0x000ff6000bf05270 */
[----:B------:R-:W-:Y:S02]  /*2ef0*/  @!UPT UIADD3 URZ, URZ, URZ, URZ ;  /* 0x0000003f3f3ff290 */ /* 0x000fe4000fffe03f */
[----:B------:R-:W-:Y:S05]  /*2f00*/  @!P0 BRA `(.L_x_3875) ;  /* 0x0000002c004c8947 */ /* 0x000fea0003800000 */
[----:B------:R-:W-:Y:S04]  /*2f10*/  BSSY B1, `(.L_x_3876) ;  /* 0x00000a3000017945 */ /* 0x000fe80003800000 */
[----:B------:R-:W-:Y:S05]  /*2f20*/  @!P2 BRA `(.L_x_3877) ;  /* 0x000000080084a947 */ /* 0x000fea0003800000 */
[----:B------:R-:W5:Y:S01]  /*2f30*/  LDC R3, c[0x0][0x2d0] ;  /* 0x0000b400ff037b82 */ /* 0x000f620000000800 */
[----:B------:R-:W-:Y:S01]  /*2f40*/  BSSY B0, `(.L_x_3878) ;  /* 0x0000037000007945 */ /* 0x000fe20003800000 */
[-C--:B-----5:R-:W-:Y:S02]  /*2f50*/  ISETP.GE.AND P0, PT, R12, R3.reuse, PT ;  /* 0x000000030c00720c */ /* 0x0a0fe40003f06270 */
[-C--:B------:R-:W-:Y:S02]  /*2f60*/  ISETP.GE.AND P2, PT, R10, R3.reuse, PT ;  /* 0x000000030a00720c */ /* 0x080fe40003f46270 */
[----:B------:R-:W-:Y:S09]  /*2f70*/  ISETP.GE.AND P1, PT, R9, R3, PT ;  /* 0x000000030900720c */ /* 0x000ff20003f26270 */
        /* <DEDUP_REMOVED lines=51> */
.L_x_3879:
[----:B------:R-:W-:Y:S05]  /*32b0*/  BSYNC B0 ;  /* 0x0000000000007941 */ /* 0x000fea0003800000 */
.L_x_3878:
[----:B------:R-:W-:Y:S04]  /*32c0*/  BSSY B0, `(.L_x_3880) ;  /* 0x0000034000007945 */ /* 0x000fe80003800000 */
        /* <DEDUP_REMOVED lines=51> */
.L_x_3881:
[----:B------:R-:W-:Y:S05]  /*3600*/  BSYNC B0 ;  /* 0x0000000000007941 */ /* 0x000fea0003800000 */
.L_x_3880:
        /* <DEDUP_REMOVED lines=51> */
.L_x_3877:
[----:B------:R-:W-:Y:S05]  /*3940*/  BSYNC B1 ;  /* 0x0000000000017941 */ /* 0x000fea0003800000 */
.L_x_3876:
[C---:B------:R-:W-:Y:S01]  /*3950*/  ISETP.GE.AND P0, PT, R68.reuse, R165, PT ;  /* 0x000000a54400720c */ /* 0x040fe20003f06270 */
[----:B------:R-:W-:Y:S03]  /*3960*/  BSSY B1, `(.L_x_3882) ;  /* 0x00000b4000017945 */ /* 0x000fe60003800000 */
[----:B------:R-:W-:Y:S11]  /*3970*/  ISETP.GE.AND P0, PT, R68, R163, !P0 ;  /* 0x000000a34400720c */ /* 0x000ff60004706270 */
[----:B------:R-:W-:Y:S02]  /*3980*/  @!UPT UIADD3 URZ, URZ, URZ, URZ ;  /* 0x0000003f3f3ff290 */ /* 0x000fe4000fffe03f */
[----:B------:R-:W-:Y:S05]  /*3990*/  @!P0 BRA `(.L_x_3883) ;  /* 0x0000000800c08947 */ /* 0x000fea0003800000 */
[C---:B-1234-:R-:W-:Y:S01]  /*39a0*/  SHF.L.U64.HI R5, R87.reuse, 0x1, R85 ;  /* 0x0000000157057819 */ /* 0x05efe20000010255 */
        /* <DEDUP_REMOVED lines=15> */
[----:B------:R-:W2:Y:S08]  /*3aa0*/  LDG.E.128 R20, desc[UR6][R36.64] ;  /* 0x0000000624147981 */ /* 0x000eb0000c1e1d00 */
        /* <DEDUP_REMOVED lines=48> */
.L_x_3885:
[----:B------:R-:W-:Y:S05]  /*3db0*/  BSYNC B0 ;  /* 0x0000000000007941 */ /* 0x000fea0003800000 */
.L_x_3884:
[----:B------:R-:W-:Y:S04]  /*3dc0*/  BSSY B0, `(.L_x_3886) ;  /* 0x0000037000007945 */ /* 0x000fe80003800000 */
[----:B------:R-:W-:Y:S05]  /*3dd0*/  @P2 BRA `(.L_x_3887) ;  /* 0x0000000000d42947 */ /* 0x000fea0003800000 */
[----:B------:R-:W-:Y:S02]  /*3de0*/  LEA R36, P2, R94, R128, 0x1 ;  /* 0x000000805e247211 */ /* 0x000fe400078408ff */
[----:B------:R-:W-:Y:S02]  /*3df0*/  ISETP.GE.AND P0, PT, R10, UR4, PT ;  /* 0x000000040a007c0c */ /* 0x000fe4000bf06270 */
[----:B------:R-:W-:Y:S02]  /*3e00*/  LEA.HI.X R37, R94, R129, R99, 0x1, P2 ;  /* 0x000000815e257211 */ /* 0x000fe400010f0c63 */
[----:B-1----:R-:W-:Y:S03]  /*3e10*/  LEA R38, P2, R103, R122, 0x1 ;  /* 0x0000007a67267211 */ /* 0x002fe600078408ff */
        /* <DEDUP_REMOVED lines=49> */
.L_x_3887:
[----:B------:R-:W-:Y:S05]  /*4130*/  BSYNC B0 ;  /* 0x0000000000007941 */ /* 0x000fea0003800000 */
.L_x_3886:
[----:B------:R-:W-:Y:S05]  /*4140*/  @P1 BRA `(.L_x_3883) ;  /* 0x0000000000d41947 */ /* 0x000fea0003800000 */
[C---:B------:R-:W-:Y:S02]  /*4150*/  LEA R36, P1, R102.reuse, R128, 0x1 ;  /* 0x0000008066247211 */ /* 0x040fe400078208ff */
[----:B------:R-:W-:Y:S02]  /*4160*/  ISETP.GE.AND P0, PT, R9, UR4, PT ;  /* 0x0000000409007c0c */ /* 0x000fe4000bf06270 */
[----:B------:R-:W-:Y:S02]  /*4170*/  LEA.HI.X R37, R102, R129, R107, 0x1, P1 ;  /* 0x0000008166257211 */ /* 0x000fe400008f0c6b */
[----:B-12---:R-:W-:Y:S03]  /*4180*/  LEA R38, P1, R111, R122, 0x1 ;  /* 0x0000007a6f267211 */ /* 0x006fe600078208ff */
[----:B------:R-:W2:Y:S08]  /*4190*/  LDG.E.128 R20, desc[UR6][R36.64] ;  /* 0x0000000624147981 */ /* 0x000eb0000c1e1d00 */
        /* <DEDUP_REMOVED lines=48> */
.L_x_3883:
[----:B------:R-:W-:Y:S05]  /*44a0*/  BSYNC B1 ;  /* 0x0000000000017941 */ /* 0x000fea0003800000 */
.L_x_3882:
        /* <DEDUP_REMOVED lines=70> */
.L_x_3891:
[----:B------:R-:W-:Y:S05]  /*4910*/  BSYNC B0 ;  /* 0x0000000000007941 */ /* 0x000fea0003800000 */
.L_x_3890:
        /* <DEDUP_REMOVED lines=55> */
.L_x_3893:
[----:B------:R-:W-:Y:S05]  /*4c90*/  BSYNC B0 ;  /* 0x0000000000007941 */ /* 0x000fea0003800000 */
.L_x_3892:
        /* <DEDUP_REMOVED lines=54> */
.L_x_3889:
[----:B------:R-:W-:Y:S05]  /*5000*/  BSYNC B1 ;  /* 0x0000000000017941 */ /* 0x000fea0003800000 */
.L_x_3888:
        /* <DEDUP_REMOVED lines=75> */
.L_x_3897:
[----:B------:R-:W-:Y:S05]  /*54c0*/  BSYNC B0 ;  /* 0x0000000000007941 */ /* 0x000fea0003800000 */
.L_x_3896:
[----:B------:R-:W-:Y:S04]  /*54d0*/  BSSY B0, `(.L_x_3898) ;  /* 0x0000037000007945 */ /* 0x000fe80003800000 */
[----:B------:R-:W-:Y:S05]  /*54e0*/  @P2 BRA `(.L_x_3899) ;  /* 0x0000000000d42947 */ /* 0x000fea0003800000 */
[C---:B------:R-:W-:Y:S02]  /*54f0*/  LEA R36, P2, R115.reuse, R128, 0x1 ;  /* 0x0000008073247211 */ /* 0x040fe400078408ff */
[----:B------:R-:W-:Y:S02]  /*5500*/  ISETP.GE.AND P0, PT, R10, UR4, PT ;  /* 0x000000040a007c0c */ /* 0x000fe4000bf06270 */
[----:B------:R-:W-:Y:S02]  /*5510*/  LEA.HI.X R37, R115, R129, R110, 0x1, P2 ;  /* 0x0000008173257211 */ /* 0x000fe400010f0c6e */
[----:B------:R-:W-:Y:S03]  /*5520*/  LEA R38, P2, R117, R122, 0x1 ;  /* 0x0000007a75267211 */ /* 0x000fe600078408ff */
[----:B-1----:R-:W2:Y:S08]  /*5530*/  LDG.E.128 R20, desc[UR6][R36.64] ;  /* 0x0000000624147981 */ /* 0x002eb0000c1e1d00 */
        /* <DEDUP_REMOVED lines=48> */
.L_x_3899:
[----:B------:R-:W-:Y:S05]  /*5840*/  BSYNC B0 ;  /* 0x0000000000007941 */ /* 0x000fea0003800000 */
.L_x_3898:
[----:B------:R-:W-:Y:S05]  /*5850*/  @P1 BRA `(.L_x_3895) ;  /* 0x0000000000d41947 */ /* 0x000fea0003800000 */
[----:B------:R-:W-:Y:S02]  /*5860*/  LEA R36, P1, R119, R128, 0x1 ;  /* 0x0000008077247211 */ /* 0x000fe400078208ff */
[----:B------:R-:W-:Y:S02]  /*5870*/  ISETP.GE.AND P0, PT, R9, UR4, PT ;  /* 0x0000000409007c0c */ /* 0x000fe4000bf06270 */
[----:B------:R-:W-:Y:S02]  /*5880*/  LEA.HI.X R37, R119, R129, R114, 0x1, P1 ;  /* 0x0000008177257211 */ /* 0x000fe400008f0c72 */
[----:B--2---:R-:W-:Y:S03]  /*5890*/  LEA R38, P1, R121, R122, 0x1 ;  /* 0x0000007a79267211 */ /* 0x004fe600078208ff */
[----:B-1----:R-:W2:Y:S08]  /*58a0*/  LDG.E.128 R20, desc[UR6][R36.64] ;  /* 0x0000000624147981 */ /* 0x002eb0000c1e1d00 */
        /* <DEDUP_REMOVED lines=48> */
.L_x_3895:
[----:B------:R-:W-:Y:S05]  /*5bb0*/  BSYNC B1 ;  /* 0x0000000000017941 */ /* 0x000fea0003800000 */
.L_x_3894:
        /* <DEDUP_REMOVED lines=8> */
.L_x_3875:
[----:B------:R-:W-:Y:S04]  /*5c40*/  BSSY B2, `(.L_x_3901) ;  /* 0x0000123000027945 */ /* 0x000fe80003800000 */
[----:B------:R-:W-:Y:S05]  /*5c50*/  @!P2 BRA `(.L_x_3902) ;  /* 0x000000100084a947 */ /* 0x000fea0003800000 */
[----:B------:R-:W5:Y:S01]  /*5c60*/  LDC R167, c[0x0][0x2d0] ;  /* 0x0000b400ffa77b82 */ /* 0x000f620000000800 */
[----:B------:R-:W-:Y:S01]  /*5c70*/  BSSY B1, `(.L_x_3903) ;  /* 0x000005f000017945 */ /* 0x000fe20003800000 */
[----:B-----5:R-:W-:Y:S11]  /*5c80*/  ISETP.GE.AND P0, PT, R12, R167, PT ;  /* 0x000000a70c00720c */ /* 0x020ff60003f06270 */
        /* <DEDUP_REMOVED lines=23> */
[----:B-1234-:R-:W-:Y:S02]  /*5e00*/  LEA R20, P1, R169, R128, 0x1 ;  /* 0x00000080a9147211 */ /* 0x01efe400078208ff */
        /* <DEDUP_REMOVED lines=67> */
.L_x_3906:
[----:B------:R-:W-:Y:S05]  /*6240*/  BSYNC B0 ;  /* 0x0000000000007941 */ /* 0x000fea0003800000 */
.L_x_3905:
[----:B-----5:R1:W-:Y:S02]  /*6250*/  STG.E.128 desc[UR6][R122.64], R52 ;  /* 0x000000347a007986 */ /* 0x0203e4000c101d06 */
.L_x_3904:
[----:B------:R-:W-:Y:S05]  /*6260*/  BSYNC B1 ;  /* 0x0000000000017941 */ /* 0x000fea0003800000 */
.L_x_3903:
[----:B------:R-:W-:Y:S01]  /*6270*/  ISETP.GE.AND P0, PT, R10, R167, PT ;  /* 0x000000a70a00720c */ /* 0x000fe20003f06270 */
[----:B------:R-:W-:Y:S11]  /*6280*/  BSSY B1, `(.L_x_3907) ;  /* 0x000005f000017945 */ /* 0x000ff60003800000 */
[----:B------:R-:W-:Y:S01]  /*6290*/  @!UPT UIADD3 URZ, URZ, URZ, URZ ;  /* 0x0000003f3f3ff290 */ /* 0x000fe2000fffe03f */
[----:B------:R-:W-:Y:S05]  /*62a0*/  @P0 BRA `(.L_x_3908) ;  /* 0x0000000400700947 */ /* 0x000fea0003800000 */
[----:B------:R-:W-:Y:S01]  /*62b0*/  ISETP.GE.AND P0, PT, R10, UR4, PT ;  /* 0x000000040a007c0c */ /* 0x000fe2000bf06270 */
[----:B-1----:R1:W5:Y:S01]  /*62c0*/  LDG.E.128 R52, desc[UR6][R128.64+0x80] ;  /* 0x0000800680347981 */ /* 0x002362000c1e1d00 */
        /* <DEDUP_REMOVED lines=20> */
[C---:B--234-:R-:W-:Y:S02]  /*6410*/  LEA R20, P1, R50.reuse, R168, 0x1 ;  /* 0x000000a832147211 */ /* 0x05cfe400078208ff */
        /* <DEDUP_REMOVED lines=67> */
.L_x_3910:
[----:B------:R-:W-:Y:S05]  /*6850*/  BSYNC B0 ;  /* 0x0000000000007941 */ /* 0x000fea0003800000 */
.L_x_3909:
[----:B-----5:R1:W-:Y:S02]  /*6860*/  STG.E.128 desc[UR6][R122.64+0x80], R52 ;  /* 0x000080347a007986 */ /* 0x0203e4000c101d06 */
.L_x_3908:
[----:B------:R-:W-:Y:S05]  /*6870*/  BSYNC B1 ;  /* 0x0000000000017941 */ /* 0x000fea0003800000 */
.L_x_3907:
[----:B------:R-:W-:Y:S11]  /*6880*/  ISETP.GE.AND P0, PT, R9, R167, PT ;  /* 0x000000a70900720c */ /* 0x000ff60003f06270 */
[----:B------:R-:W-:Y:S02]  /*6890*/  @!UPT UIADD3 URZ, URZ, URZ, URZ ;  /* 0x0000003f3f3ff290 */ /* 0x000fe4000fffe03f */
        /* <DEDUP_REMOVED lines=91> */
.L_x_3912:
[----:B------:R-:W-:Y:S05]  /*6e50*/  BSYNC B0 ;  /* 0x0000000000007941 */ /* 0x000fea0003800000 */
.L_x_3911:
[----:B-----5:R1:W-:Y:S02]  /*6e60*/  STG.E.128 desc[UR6][R122.64+0x100], R52 ;  /* 0x000100347a007986 */ /* 0x0203e4000c101d06 */
.L_x_3902:
[----:B------:R-:W-:Y:S05]  /*6e70*/  BSYNC B2 ;  /* 0x0000000000027941 */ /* 0x000fea0003800000 */
.L_x_3901:
        /* <DEDUP_REMOVED lines=29> */
[C---:B-1-34-:R-:W-:Y:S02]  /*7050*/  LEA R18, P0, R164.reuse, R168, 0x1 ;  /* 0x000000a8a4127211 */ /* 0x05afe400078008ff */
[C---:B------:R-:W-:Y:S02]  /*7060*/  IADD3 R126, P2, R87.reuse, R162, RZ ;  /* 0x000000a2577e7210 */ /* 0x040fe40007f5e0ff */
[----:B------:R-:W-:Y:S02]  /*7070*/  LEA.HI.X.SX32 R19, R164, R169, 0x1, P0 ;  /* 0x000000a9a4137211 */ /* 0x000fe400000f0eff */
[----:B------:R-:W-:Y:S02]  /*7080*/  LEA R168, P0, R126, R130, 0x1 ;  /* 0x000000827ea87211 */ /* 0x000fe400078008ff */
[----:B------:R-:W-:Y:S01]  /*7090*/  LEA.HI.X.SX32 R162, R162, R85, 0x1, P2 ;  /* 0x00000055a2a27211 */ /* 0x000fe200010f0eff */
[----:B------:R-:W3:Y:S03]  /*70a0*/  LDG.E.128 R28, desc[UR6][R18.64] ;  /* 0x00000006121c7981 */ /* 0x000ee6000c1e1d00 */
        /* <DEDUP_REMOVED lines=8> */
[----:B------:R1:W4:Y:S02]  /*7130*/  LDG.E.128 R52, desc[UR6][R36.64] ;  /* 0x0000000624347981 */ /* 0x000324000c1e1d00 */
[----:B-1----:R-:W-:Y:S02]  /*7140*/  HADD2.F32 R37, -RZ, R56.H1_H1 ;  /* 0x30000038ff257230 */ /* 0x002fe40000004100 */
[--C-:B---3--:R-:W-:Y:S01]  /*7150*/  HADD2.F32 R34, -RZ, R28.reuse.H0_H0 ;  /* 0x2000001cff227230 */ /* 0x108fe20000004100 */
[----:B--2---:R-:W-:Y:S01]  /*7160*/  MOV R26, R30 ;  /* 0x0000001e001a7202 */ /* 0x004fe20000000f00 */
        /* <DEDUP_REMOVED lines=57> */
.L_x_3918:
[----:B------:R-:W-:Y:S05]  /*7500*/  BSYNC B0 ;  /* 0x0000000000007941 */ /* 0x000fea0003800000 */
.L_x_3917:
[----:B-----5:R1:W-:Y:S02]  /*7510*/  STG.E.128 desc[UR6][R172.64], R56 ;  /* 0x00000038ac007986 */ /* 0x0203e4000c101d06 */
.L_x_3916:
[----:B------:R-:W-:Y:S05]  /*7520*/  BSYNC B1 ;  /* 0x0000000000017941 */ /* 0x000fea0003800000 */
.L_x_3915:
        /* <DEDUP_REMOVED lines=23> */
[----:B---34-:R-:W-:Y:S02]  /*76a0*/  LEA R18, P0, R164, R168, 0x1 ;  /* 0x000000a8a4127211 */ /* 0x018fe400078008ff */
[----:B------:R-:W-:Y:S02]  /*76b0*/  IADD3 R126, P2, R82, R162, RZ ;  /* 0x000000a2527e7210 */ /* 0x000fe40007f5e0ff */
[----:B------:R-:W-:Y:S02]  /*76c0*/  LEA.HI.X.SX32 R19, R164, R169, 0x1, P0 ;  /* 0x000000a9a4137211 */ /* 0x000fe400000f0eff */
[----:B-1----:R-:W-:Y:S02]  /*76d0*/  LEA R168, P0, R126, R130, 0x1 ;  /* 0x000000827ea87211 */ /* 0x002fe400078008ff */
        /* <DEDUP_REMOVED lines=71> */
.L_x_3922:
[----:B------:R-:W-:Y:S05]  /*7b50*/  BSYNC B0 ;  /* 0x0000000000007941 */ /* 0x000fea0003800000 */
.L_x_3921:
[----:B-----5:R1:W-:Y:S02]  /*7b60*/  STG.E.128 desc[UR6][R172.64], R56 ;  /* 0x00000038ac007986 */ /* 0x0203e4000c101d06 */
.L_x_3920:
[----:B------:R-:W-:Y:S05]  /*7b70*/  BSYNC B1 ;  /* 0x0000000000017941 */ /* 0x000fea0003800000 */
.L_x_3919:
        /* <DEDUP_REMOVED lines=97> */
.L_x_3924:
[----:B------:R-:W-:Y:S05]  /*8190*/  BSYNC B0 ;  /* 0x0000000000007941 */ /* 0x000fea0003800000 */
.L_x_3923:
[----:B-----5:R1:W-:Y:S02]  /*81a0*/  STG.E.128 desc[UR6][R166.64], R56 ;  /* 0x00000038a6007986 */ /* 0x0203e4000c101d06 */
.L_x_3914:
[----:B------:R-:W-:Y:S05]  /*81b0*/  BSYNC B2 ;  /* 0x0000000000027941 */ /* 0x000fea0003800000 */
.L_x_3913:
        /* <DEDUP_REMOVED lines=104> */
.L_x_3930:
[----:B------:R-:W-:Y:S05]  /*8840*/  BSYNC B0 ;  /* 0x0000000000007941 */ /* 0x000fea0003800000 */
.L_x_3929:
[----:B-----5:R1:W-:Y:S02]  /*8850*/  STG.E.128 desc[UR6][R172.64], R56 ;  /* 0x00000038ac007986 */ /* 0x0203e4000c101d06 */
.L_x_3928:
[----:B------:R-:W-:Y:S05]  /*8860*/  BSYNC B1 ;  /* 0x0000000000017941 */ /* 0x000fea0003800000 */
.L_x_3927:
        /* <DEDUP_REMOVED lines=98> */
.L_x_3934:
[----:B------:R-:W-:Y:S05]  /*8e90*/  BSYNC B0 ;  /* 0x0000000000007941 */ /* 0x000fea0003800000 */
.L_x_3933:
[----:B-----5:R1:W-:Y:S02]  /*8ea0*/  STG.E.128 desc[UR6][R172.64], R56 ;  /* 0x00000038ac007986 */ /* 0x0203e4000c101d06 */
.L_x_3932:
[----:B------:R-:W-:Y:S05]  /*8eb0*/  BSYNC B1 ;  /* 0x0000000000017941 */ /* 0x000fea0003800000 */
.L_x_3931:
        /* <DEDUP_REMOVED lines=97> */
.L_x_3936:
[----:B------:R-:W-:Y:S05]  /*94d0*/  BSYNC B0 ;  /* 0x0000000000007941 */ /* 0x000fea0003800000 */
.L_x_3935:
[----:B-----5:R1:W-:Y:S02]  /*94e0*/  STG.E.128 desc[UR6][R166.64], R56 ;  /* 0x00000038a6007986 */ /* 0x0203e4000c101d06 */
.L_x_3926:
[----:B------:R-:W-:Y:S05]  /*94f0*/  BSYNC B2 ;  /* 0x0000000000027941 */ /* 0x000fea0003800000 */
.L_x_3925:
        /* <DEDUP_REMOVED lines=108> */
.L_x_3942:
[----:B------:R-:W-:Y:S05]  /*9bc0*/  BSYNC B0 ;  /* 0x0000000000007941 */ /* 0x000fea0003800000 */
.L_x_3941:
[----:B-----5:R1:W-:Y:S02]  /*9bd0*/  STG.E.128 desc[UR6][R168.64], R56 ;  /* 0x00000038a8007986 */ /* 0x0203e4000c101d06 */
.L_x_3940:
[----:B------:R-:W-:Y:S05]  /*9be0*/  BSYNC B1 ;  /* 0x0000000000017941 */ /* 0x000fea0003800000 */
.L_x_3939:
        /* <DEDUP_REMOVED lines=98> */
.L_x_3946:
[----:B------:R-:W-:Y:S05]  /*a210*/  BSYNC B0 ;  /* 0x0000000000007941 */ /* 0x000fea0003800000 */
.L_x_3945:
[----:B-----5:R1:W-:Y:S02]  /*a220*/  STG.E.128 desc[UR6][R168.64], R56 ;  /* 0x00000038a8007986 */ /* 0x0203e4000c101d06 */
.L_x_3944:
[----:B------:R-:W-:Y:S05]  /*a230*/  BSYNC B1 ;  /* 0x0000000000017941 */ /* 0x000fea0003800000 */
.L_x_3943:
        /* <DEDUP_REMOVED lines=22> */
[C---:B---34-:R-:W-:Y:S02]  /*a3a0*/  LEA R18, P0, R165.reuse, R166, 0x1 ;  /* 0x000000a6a5127211 */ /* 0x058fe400078008ff */
[----:B------:R-:W-:Y:S02]  /*a3b0*/  IADD3 R126, P2, R70, R164, RZ ;  /* 0x000000a4467e7210 */ /* 0x000fe40007f5e0ff */
[----:B------:R-:W-:Y:S02]  /*a3c0*/  LEA.HI.X.SX32 R19, R165, R167, 0x1, P0 ;  /* 0x000000a7a5137211 */ /* 0x000fe400000f0eff */
[----:B------:R-:W-:Y:S02]  /*a3d0*/  LEA.HI.X.SX32 R164, R164, R69, 0x1, P2 ;  /* 0x00000045a4a47211 */ /* 0x000fe400010f0eff */
[C---:B-1----:R-:W-:Y:S01]  /*a3e0*/  LEA R166, P0, R126.reuse, R130, 0x1 ;  /* 0x000000827ea67211 */ /* 0x042fe200078008ff */
        /* <DEDUP_REMOVED lines=70> */
.L_x_3948:
[----:B------:R-:W-:Y:S05]  /*a850*/  BSYNC B0 ;  /* 0x0000000000007941 */ /* 0x000fea0003800000 */
.L_x_3947:
[----:B-----5:R1:W-:Y:S02]  /*a860*/  STG.E.128 desc[UR6][R162.64], R56 ;  /* 0x00000038a2007986 */ /* 0x0203e4000c101d06 */
.L_x_3938:
[----:B------:R-:W-:Y:S05]  /*a870*/  BSYNC B2 ;  /* 0x0000000000027941 */ /* 0x000fea0003800000 */
.L_x_3937:
        /* <DEDUP_REMOVED lines=8> */
.L_x_3874:
        /* <DEDUP_REMOVED lines=11> */
[----:B-1234-:R-:W2:Y:S04]  /*a9b0*/  @P2 LDG.E.128 R24, desc[UR6][R128.64] ;  /* 0x0000000680182981 */ /* 0x01eea8000c1e1d00 */
[----:B--2---:R1:W-:Y:S01]  /*a9c0*/  @P2 STG.E.128 desc[UR6][R122.64], R24 ;  /* 0x000000187a002986 */ /* 0x0043e2000c101d06 */
[----:B------:R-:W-:Y:S03]  /*a9d0*/  ISETP.NE.AND P2, PT, R120, RZ, PT ;  /* 0x000000ff7800720c */ /* 0x000fe60003f45270 */
[----:B------:R-:W2:Y:S04]  /*a9e0*/  @P4 LDG.E.128 R20, desc[UR6][R128.64+0x80] ;  /* 0x0000800680144981 */ /* 0x000ea8000c1e1d00 */
[----:B--2---:R1:W-:Y:S06]  /*a9f0*/  @P4 STG.E.128 desc[UR6][R122.64+0x80], R20 ;  /* 0x000080147a004986 */ /* 0x0043ec000c101d06 */
[----:B------:R-:W2:Y:S04]  /*aa00*/  @P2 LDG.E.128 R4, desc[UR6][R128.64+0x100] ;  /* 0x0001000680042981 */ /* 0x000ea8000c1e1d00 */
[----:B--2---:R1:W-:Y:S02]  /*aa10*/  @P2 STG.E.128 desc[UR6][R122.64+0x100], R4 ;  /* 0x000100047a002986 */ /* 0x0043e4000c101d06 */
.L_x_3950:
[----:B------:R-:W-:Y:S05]  /*aa20*/  BSYNC B0 ;  /* 0x0000000000007941 */ /* 0x000fea0003800000 */
.L_x_3949:
        /* <DEDUP_REMOVED lines=24> */
.L_x_3952:
[----:B------:R-:W-:Y:S05]  /*abb0*/  BSYNC B0 ;  /* 0x0000000000007941 */ /* 0x000fea0003800000 */
.L_x_3951:
        /* <DEDUP_REMOVED lines=24> */
.L_x_3954:
[----:B------:R-:W-:Y:S05]  /*ad40*/  BSYNC B0 ;  /* 0x0000000000007941 */ /* 0x000fea0003800000 */
.L_x_3953:
[----:B------:R-:W-:Y:S01]  /*ad50*/  UMOV UR4, URZ ;  /* 0x0000003f00047c82 */ /* 0x000fe20008000000 */
[----:B------:R-:W-:Y:S04]  /*ad60*/  BSSY B0, `(.L_x_3900) ;  /* 0x000001b000007945 */ /* 0x000fe80003800000 */
[----:B------:R-:W-:Y:S05]  /*ad70*/  @!P0 BRA `(.L_x_3955) ;  /* 0x0000000000648947 */ /* 0x000fea0003800000 */
[----:B------:R-:W-:Y:S02]  /*ad80*/  ISETP.NE.AND P1, PT, R136, RZ, PT ;  /* 0x000000ff8800720c */ /* 0x000fe40003f25270 */
[----:B------:R-:W-:Y:S11]  /*ad90*/  ISETP.NE.AND P3, PT, R135, RZ, PT ;  /* 0x000000ff8700720c */ /* 0x000ff60003f65270 */
[----:B------:R-:W2:Y:S02]  /*ada0*/  @P1 LDC.64 R2, c[0x0][0x338] ;  /* 0x0000ce00ff021b82 */ /* 0x000ea40000000a00 */
[----:B------:R-:W-:Y:S02]  /*adb0*/  @P3 LEA R28, P0, R115, R128, 0x1 ;  /* 0x00000080731c3211 */ /* 0x000fe400078008ff */
[----:B-1----:R-:W-:Y:S02]  /*adc0*/  @P3 LEA R30, P2, R117, R122, 0x1 ;  /* 0x0000007a751e3211 */ /* 0x002fe400078408ff */
[----:B------:R-:W-:Y:S02]  /*add0*/  @P3 LEA.HI.X R29, R115, R129, R110, 0x1, P0 ;  /* 0x00000081731d3211 */ /* 0x000fe400000f0c6e */
[----:B------:R-:W-:Y:S01]  /*ade0*/  @P3 LEA.HI.X R31, R117, R123, R112, 0x1, P2 ;  /* 0x0000007b751f3211 */ /* 0x000fe200010f0c70 */
[----:B--234-:R-:W-:Y:S04]  /*adf0*/  @P1 IMAD.WIDE.U32 R4, R2, 0x60, R128 ;  /* 0x0000006002041825 */ /* 0x01cfe800078e0080 */
        /* <DEDUP_REMOVED lines=17> */
.L_x_3955:
[----:B------:R-:W-:Y:S05]  /*af10*/  BSYNC B0 ;  /* 0x0000000000007941 */ /* 0x000fea0003800000 */
.L_x_3900:
[----:B------:R-:W-:Y:S01]  /*af20*/  PLOP3.LUT P0, PT, PT, PT, UP0, 0x40, 0x0 ;  /* 0x000000000000781c */ /* 0x000fe20003f0e808 */
[----:B------:R-:W5:Y:S02]  /*af30*/  LDC R0, c[0x0][0x338] ;  /* 0x0000ce00ff007b82 */ /* 0x000f640000000800 */
[----:B-----5:R-:W-:Y:S05]  /*af40*/  IMAD.U32 R3, R0, -0x40, RZ ;  /* 0xffffffc000037824 */ /* 0x020fea00078e00ff */
[C---:B-1----:R-:W-:Y:S04]  /*af50*/  LEA R128, P1, R3.reuse, R128, 0x1 ;  /* 0x0000008003807211 */ /* 0x042fe800078208ff */
[----:B------:R-:W-:Y:S01]  /*af60*/  LEA.HI.X.SX32 R129, R3, R129, 0x1, P1 ;  /* 0x0000008103817211 */ /* 0x000fe200008f0eff */
[----:B------:R-:W-:Y:S08]  /*af70*/  @P0 BRA `(.L_x_3956) ;  /* 0x0000000400300947 */ /* 0x000ff00003800000 */
[----:B------:R-:W-:Y:S04]  /*af80*/  IADD3 R3, R11, -0x1, RZ ;  /* 0xffffffff0b037810 */ /* 0x000fe80007ffe0ff */
[----:B------:R-:W-:Y:S11]  /*af90*/  ISETP.GT.AND P0, PT, R3, R86, PT ;  /* 0x000000560300720c */ /* 0x000ff60003f04270 */
[----:B------:R-:W-:Y:S02]  /*afa0*/  @!UPT UIADD3 URZ, URZ, URZ, URZ ;  /* 0x0000003f3f3ff290 */ /* 0x000fe4000fffe03f */
[----:B------:R-:W-:Y:S05]  /*afb0*/  @!P0 BRA `(.L_x_3957) ;  /* 0x0000000400408947 */ /* 0x000fea0003800000 */
[----:B--234-:R-:W-:Y:S01]  /*afc0*/  IMAD.MOV.U32 R22, RZ, RZ, RZ ;  /* 0x000000ffff167224 */ /* 0x01cfe200078e00ff */
        /* <DEDUP_REMOVED lines=71> */
.L_x_3956:
[----:B------:R-:W1:Y:S08]  /*b440*/  LDC R2, c[0x0][0x250] ;  /* 0x00009400ff027b82 */ /* 0x000e700000000800 */
[----:B------:R-:W2:Y:S02]  /*b450*/  LDC R0, c[0x0][0x248] ;  /* 0x00009200ff007b82 */ /* 0x000ea40000000800 */
[----:B--234-:R-:W-:Y:S02]  /*b460*/  IMAD.U32 R5, R0, -0x40, RZ ;  /* 0xffffffc000057824 */ /* 0x01cfe400078e00ff */
[----:B-1----:R-:W-:Y:S03]  /*b470*/  IMAD.U32 R3, R2, -0x40, RZ ;  /* 0xffffffc002037824 */ /* 0x002fe600078e00ff */
[----:B------:R-:W-:Y:S02]  /*b480*/  LEA R122, P0, R5, R122, 0x1 ;  /* 0x0000007a057a7211 */ /* 0x000fe400078008ff */
[----:B------:R-:W-:Y:S02]  /*b490*/  LEA R124, P1, R3, R124, 0x1 ;  /* 0x0000007c037c7211 */ /* 0x000fe400078208ff */
[----:B------:R-:W-:Y:S02]  /*b4a0*/  LEA.HI.X.SX32 R123, R5, R123, 0x1, P0 ;  /* 0x0000007b057b7211 */ /* 0x000fe400000f0eff */
[----:B------:R-:W-:Y:S09]  /*b4b0*/  LEA.HI.X.SX32 R125, R3, R125, 0x1, P1 ;  /* 0x0000007d037d7211 */ /* 0x000ff200008f0eff */
.L_x_3957:
[----:B------:R-:W-:Y:S04]  /*b4c0*/  IADD3 R11, R11, -0x1, RZ ;  /* 0xffffffff0b0b7810 */ /* 0x000fe80007ffe0ff */
[----:B------:R-:W-:Y:S11]  /*b4d0*/  ISETP.GT.AND P0, PT, R11, R86, PT ;  /* 0x000000560b00720c */ /* 0x000ff60003f04270 */
[----:B------:R-:W-:Y:S02]  /*b4e0*/  @!UPT UIADD3 URZ, URZ, URZ, URZ ;  /* 0x0000003f3f3ff290 */ /* 0x000fe4000fffe03f */
[----:B------:R-:W-:Y:S05]  /*b4f0*/  @P0 BRA `(.L_x_3958) ;  /* 0xffffff7400300947 */ /* 0x000fea000383ffff */
.L_x_3865:
[----:B------:R-:W1:Y:S01]  /*b500*/  S2UR UR5, SR_CgaCtaId ;  /* 0x00000000000579c3 */ /* 0x000e620000008800 */
[----:B------:R-:W-:Y:S01]  /*b510*/  ULDC UR4, c[0x0][0x2e0] ;  /* 0x0000b80000047ab9 */ /* 0x000fe20000000800 */
[----:B------:R-:W-:-:S06]  /*b520*/  UMOV UR10, 0x400 ;  /* 0x00000400000a7882 */ /* 0x000fcc0000000000 */
[----:B------:R-:W-:Y:S01]  /*b530*/  BAR.SYNC.DEFER_BLOCKING 0x0 ;  /* 0x0000000000007b1d */ /* 0x000fe20000010000 */
[----:B------:R-:W-:Y:S02]  /*b540*/  ISETP.NE.AND P2, PT, RZ, UR4, PT ;  /* 0x00000004ff007c0c */ /* 0x000fe4000bf45270 */
[----:B------:R-:W-:Y:S02]  /*b550*/  ISETP.GE.AND P1, PT, R9, UR18, PT ;  /* 0x0000001209007c0c */ /* 0x000fe4000bf26270 */
[----:B------:R-:W-:-:S03]  /*b560*/  ISETP.GE.AND P0, PT, R10, UR18, PT ;  /* 0x000000120a007c0c */ /* 0x000fc6000bf06270 */
[----:B--234-:R-:W2:Y:S01]  /*b570*/  LDC.64 R4, c[0x0][0x240] ;  /* 0x00009000ff047b82 */ /* 0x01cea20000000a00 */
        /* <DEDUP_REMOVED lines=16> */
[--C-:B------:R-:W-:Y:S01]  /*b680*/  IMAD.X R6, R11, 0x1, R157.reuse, P3 ;  /* 0x000000010b067824 */ /* 0x100fe200018e069d */
[----:B------:R-:W-:Y:S01]  /*b690*/  LEA R32, P3, R15, UR8, 0x1 ;  /* 0x000000080f207c11 */ /* 0x000fe2000f8608ff */
[C---:B------:R-:W-:Y:S01]  /*b6a0*/  IMAD.WIDE.U32 R16, R4.reuse, 0x30, R156 ;  /* 0x0000003004107825 */ /* 0x040fe200078e009c */
[----:B------:R-:W-:Y:S02]  /*b6b0*/  LEA.HI.X R7, R4, R157, R5, 0x5, P2 ;  /* 0x0000009d04077211 */ /* 0x000fe400010f2c05 */
[----:B------:R-:W-:Y:S01]  /*b6c0*/  LEA R14, P2, R2, UR8, 0x1 ;  /* 0x00000008020e7c11 */ /* 0x000fe2000f8408ff */
[----:B------:R-:W-:Y:S01]  /*b6d0*/  IMAD.IADD R3, R199, 0x1, -R64 ;  /* 0x00000001c7037824 */ /* 0x000fe200078e0a40 */
[----:B------:R-:W-:-:S02]  /*b6e0*/  LEA.HI.X R33, R15, UR9, R6, 0x1, P3 ;  /* 0x000000090f217c11 */ /* 0x000fc400098f0c06 */
[----:B------:R-:W-:Y:S01]  /*b6f0*/  LEA.HI.X R15, R2, UR9, R7, 0x1, P2 ;  /* 0x00000009020f7c11 */ /* 0x000fe200090f0c07 */
[----:B------:R-:W-:Y:S01]  /*b700*/  IMAD R7, R5, 0x30, RZ ;  /* 0x0000003005077824 */ /* 0x000fe200078e02ff */
[----:B------:R-:W-:Y:S02]  /*b710*/  ISETP.NE.AND P2, PT, RZ, UR10, PT ;  /* 0x0000000aff007c0c */ /* 0x000fe4000bf45270 */
[----:B------:R-:W-:Y:S01]  /*b720*/  LEA.HI.X R21, R154, UR9, R157, 0x1, P4 ;  /* 0x000000099a157c11 */ /* 0x000fe2000a0f0c9d */
[----:B------:R-:W-:Y:S01]  /*b730*/  IMAD.IADD R2, R17, 0x1, R7 ;  /* 0x0000000111027824 */ /* 0x000fe200078e0207 */
[----:B------:R-:W-:Y:S02]  /*b740*/  LEA R22, P4, R16, UR8, 0x1 ;  /* 0x0000000810167c11 */ /* 0x000fe4000f8808ff */
[----:B------:R-:W-:Y:S02]  /*b750*/  ISETP.GE.AND P3, PT, R152, R3, PT ;  /* 0x000000039800720c */ /* 0x000fe40003f66270 */
[----:B------:R-:W-:-:S02]  /*b760*/  LEA.HI.X R23, R16, UR9, R2, 0x1, P4 ;  /* 0x0000000910177c11 */ /* 0x000fc4000a0f0c02 */
        /* <DEDUP_REMOVED lines=30> */
[----:B-----5:R-:W-:Y:S01]  /*b950*/  MOV R25, R31 ;  /* 0x0000001f00197202 */ /* 0x020fe20000000f00 */
[--C-:B------:R-:W-:Y:S02]  /*b960*/  HADD2.F32 R24, -RZ, R29.reuse.H0_H0 ;  /* 0x2000001dff187230 */ /* 0x100fe40000004100 */
[----:B------:R-:W-:Y:S02]  /*b970*/  HADD2.F32 R31, -RZ, R29.H1_H1 ;  /* 0x3000001dff1f7230 */ /* 0x000fe40000004100 */
[----:B------:R-:W-:-:S02]  /*b980*/  HADD2.F32 R29, -RZ, R25.H0_H0 ;  /* 0x20000019ff1d7230 */ /* 0x000fc40000004100 */
[----:B------:R-:W-:Y:S02]  /*b990*/  HADD2.F32 R25, -RZ, R25.H1_H1 ;  /* 0x30000019ff197230 */ /* 0x000fe40000004100 */
[----:B---3--:R-:W-:Y:S02]  /*b9a0*/  HADD2.F32 R0, -RZ, R5.H1_H1 ;  /* 0x30000005ff007230 */ /* 0x008fe40000004100 */
[----:B------:R-:W-:Y:S02]  /*b9b0*/  HADD2.F32 R8, -RZ, R4.H1_H1 ;  /* 0x30000004ff087230 */ /* 0x000fe40000004100 */
        /* <DEDUP_REMOVED lines=32> */
.L_x_3967:
[----:B------:R-:W-:Y:S05]  /*bbc0*/  BSYNC B0 ;  /* 0x0000000000007941 */ /* 0x000fea0003800000 */
.L_x_3966:
[----:B-----5:R3:W-:Y:S02]  /*bbd0*/  STS.128 [R201], R28 ;  /* 0x0000001cc9007388 */ /* 0x0207e40000000c00 */
.L_x_3965:
[----:B------:R-:W-:Y:S05]  /*bbe0*/  BSYNC B1 ;  /* 0x0000000000017941 */ /* 0x000fea0003800000 */
.L_x_3964:
        /* <DEDUP_REMOVED lines=9> */
[----:B-----5:R-:W-:Y:S01]  /*bc80*/  MOV R25, R31 ;  /* 0x0000001f00197202 */ /* 0x020fe20000000f00 */
[--C-:B------:R-:W-:Y:S02]  /*bc90*/  HADD2.F32 R24, -RZ, R29.reuse.H0_H0 ;  /* 0x2000001dff187230 */ /* 0x100fe40000004100 */
[----:B------:R-:W-:Y:S02]  /*bca0*/  HADD2.F32 R31, -RZ, R29.H1_H1 ;  /* 0x3000001dff1f7230 */ /* 0x000fe40000004100 */
        /* <DEDUP_REMOVED lines=36> */
.L_x_3971:
[----:B------:R-:W-:Y:S05]  /*bef0*/  BSYNC B0 ;  /* 0x0000000000007941 */ /* 0x000fea0003800000 */
.L_x_3970:
[----:B-----5:R1:W-:Y:S02]  /*bf00*/  STS.128 [R201+0x2000], R28 ;  /* 0x0020001cc9007388 */ /* 0x0203e40000000c00 */
.L_x_3969:
[----:B------:R-:W-:Y:S05]  /*bf10*/  BSYNC B1 ;  /* 0x0000000000017941 */ /* 0x000fea0003800000 */
.L_x_3968:
        /* <DEDUP_REMOVED lines=8> */
[--C-:B-12--5:R-:W-:Y:S02]  /*bfa0*/  HADD2.F32 R21, -RZ, R31.reuse.H1_H1 ;  /* 0x3000001fff157230 */ /* 0x126fe40000004100 */
[----:B------:R-:W-:Y:S02]  /*bfb0*/  HADD2.F32 R25, -RZ, R31.H0_H0 ;  /* 0x2000001fff197230 */ /* 0x000fe40000004100 */
[--C-:B------:R-:W-:Y:S02]  /*bfc0*/  HADD2.F32 R20, -RZ, R29.reuse.H0_H0 ;  /* 0x2000001dff147230 */ /* 0x100fe40000004100 */
[----:B------:R-:W-:-:S02]  /*bfd0*/  HADD2.F32 R29, -RZ, R29.H1_H1 ;  /* 0x3000001dff1d7230 */ /* 0x000fc40000004100 */
[----:B---3--:R-:W-:Y:S02]  /*bfe0*/  HADD2.F32 R0, -RZ, R5.H1_H1 ;  /* 0x30000005ff007230 */ /* 0x008fe40000004100 */
        /* <DEDUP_REMOVED lines=32> */
.L_x_3973:
[----:B------:R-:W-:Y:S05]  /*c1f0*/  BSYNC B0 ;  /* 0x0000000000007941 */ /* 0x000fea0003800000 */
.L_x_3972:
[----:B-----5:R3:W-:Y:S02]  /*c200*/  STS.128 [R201+0x4000], R28 ;  /* 0x0040001cc9007388 */ /* 0x0207e40000000c00 */
.L_x_3963:
[----:B------:R-:W-:Y:S05]  /*c210*/  BSYNC B2 ;  /* 0x0000000000027941 */ /* 0x000fea0003800000 */
.L_x_3962:
        /* <DEDUP_REMOVED lines=52> */
[----:B------:R-:W-:Y:S02]  /*c560*/  MOV R29, R8 ;  /* 0x00000008001d7202 */ /* 0x000fe40000000f00 */
.L_x_3979:
[----:B------:R-:W-:Y:S05]  /*c570*/  BSYNC B0 ;  /* 0x0000000000007941 */ /* 0x000fea0003800000 */
.L_x_3978:
[----:B-----5:R3:W-:Y:S02]  /*c580*/  STS.128 [R201+0x800], R28 ;  /* 0x0008001cc9007388 */ /* 0x0207e40000000c00 */
.L_x_3977:
[----:B------:R-:W-:Y:S05]  /*c590*/  BSYNC B1 ;  /* 0x0000000000017941 */ /* 0x000fea0003800000 */
.L_x_3976:
        /* <DEDUP_REMOVED lines=9> */
[--C-:B-----5:R-:W-:Y:S02]  /*c630*/  HADD2.F32 R24, -RZ, R29.reuse.H0_H0 ;  /* 0x2000001dff187230 */ /* 0x120fe40000004100 */
[----:B------:R-:W-:Y:S02]  /*c640*/  HADD2.F32 R16, -RZ, R29.H1_H1 ;  /* 0x3000001dff107230 */ /* 0x000fe40000004100 */
[--C-:B------:R-:W-:Y:S02]  /*c650*/  HADD2.F32 R25, -RZ, R31.reuse.H1_H1 ;  /* 0x3000001fff197230 */ /* 0x100fe40000004100 */
        /* <DEDUP_REMOVED lines=34> */
.L_x_3983:
[----:B------:R-:W-:Y:S05]  /*c880*/  BSYNC B0 ;  /* 0x0000000000007941 */ /* 0x000fea0003800000 */
.L_x_3982:
[----:B-----5:R1:W-:Y:S02]  /*c890*/  STS.128 [R201+0x2800], R28 ;  /* 0x0028001cc9007388 */ /* 0x0203e40000000c00 */
.L_x_3981:
[----:B------:R-:W-:Y:S05]  /*c8a0*/  BSYNC B1 ;  /* 0x0000000000017941 */ /* 0x000fea0003800000 */
.L_x_3980:
        /* <DEDUP_REMOVED lines=8> */
[----:B-----5:R-:W-:Y:S02]  /*c930*/  HADD2.F32 R16, -RZ, R33.H1_H1 ;  /* 0x30000021ff107230 */ /* 0x020fe40000004100 */
[----:B------:R-:W-:Y:S02]  /*c940*/  HADD2.F32 R25, -RZ, R35.H1_H1 ;  /* 0x30000023ff197230 */ /* 0x000fe40000004100 */
[----:B------:R-:W-:Y:S02]  /*c950*/  HADD2.F32 R24, -RZ, R33.H0_H0 ;  /* 0x20000021ff187230 */ /* 0x000fe40000004100 */
[----:B-1----:R-:W-:-:S02]  /*c960*/  HADD2.F32 R29, -RZ, R35.H0_H0 ;  /* 0x20000023ff1d7230 */ /* 0x002fc40000004100 */
        /* <DEDUP_REMOVED lines=32> */
.L_x_3985:
[----:B------:R-:W-:Y:S05]  /*cb70*/  BSYNC B0 ;  /* 0x0000000000007941 */ /* 0x000fea0003800000 */
.L_x_3984:
[----:B-----5:R2:W-:Y:S02]  /*cb80*/  STS.128 [R201+0x4800], R32 ;  /* 0x00480020c9007388 */ /* 0x0205e40000000c00 */
.L_x_3975:
[----:B------:R-:W-:Y:S05]  /*cb90*/  BSYNC B2 ;  /* 0x0000000000027941 */ /* 0x000fea0003800000 */
.L_x_3974:
        /* <DEDUP_REMOVED lines=24> */
[CC--:B------:R-:W-:Y:S01]  /*cd20*/  FMUL.FTZ R21, R17.reuse, R16.reuse ;  /* 0x0000001011157220 */ /* 0x0c0fe20000410000 */
[----:B------:R-:W-:Y:S02]  /*cd30*/  HADD2.F32 R2, -RZ, R7.H1_H1 ;  /* 0x30000007ff027230 */ /* 0x000fe40000004100 */
[C---:B------:R-:W-:Y:S01]  /*cd40*/  FMUL.FTZ R11, R0.reuse, R25 ;  /* 0x00000019000b7220 */ /* 0x040fe20000410000 */
[----:B------:R-:W-:Y:S01]  /*cd50*/  FMUL.FTZ R17, R17, R31 ;  /* 0x0000001f11117220 */ /* 0x000fe20000410000 */
[----:B------:R-:W-:Y:S01]  /*cd60*/  FMUL.FTZ R0, R0, R29 ;  /* 0x0000001d00007220 */ /* 0x000fe20000410000 */
        /* <DEDUP_REMOVED lines=25> */
.L_x_3991:
[----:B------:R-:W-:Y:S05]  /*cf00*/  BSYNC B0 ;  /* 0x0000000000007941 */ /* 0x000fea0003800000 */
.L_x_3990:
[----:B-----5:R3:W-:Y:S02]  /*cf10*/  STS.128 [R201+0x1000], R28 ;  /* 0x0010001cc9007388 */ /* 0x0207e40000000c00 */
.L_x_3989:
[----:B------:R-:W-:Y:S05]  /*cf20*/  BSYNC B1 ;  /* 0x0000000000017941 */ /* 0x000fea0003800000 */
.L_x_3988:
        /* <DEDUP_REMOVED lines=47> */
.L_x_3995:
[----:B------:R-:W-:Y:S05]  /*d220*/  BSYNC B0 ;  /* 0x0000000000007941 */ /* 0x000fea0003800000 */
.L_x_3994:
[----:B-----5:R3:W-:Y:S02]  /*d230*/  STS.128 [R201+0x3000], R28 ;  /* 0x0030001cc9007388 */ /* 0x0207e40000000c00 */
.L_x_3993:
[----:B------:R-:W-:Y:S05]  /*d240*/  BSYNC B1 ;  /* 0x0000000000017941 */ /* 0x000fea0003800000 */
.L_x_3992:
        /* <DEDUP_REMOVED lines=8> */
[----:B-1---5:R-:W-:Y:S02]  /*d2d0*/  HADD2.F32 R14, -RZ, R29.H1_H1 ;  /* 0x3000001dff0e7230 */ /* 0x022fe40000004100 */
[----:B------:R-:W-:Y:S02]  /*d2e0*/  HADD2.F32 R21, -RZ, R31.H1_H1 ;  /* 0x3000001fff157230 */ /* 0x000fe40000004100 */
[----:B------:R-:W-:Y:S02]  /*d2f0*/  HADD2.F32 R16, -RZ, R29.H0_H0 ;  /* 0x2000001dff107230 */ /* 0x000fe40000004100 */
        /* <DEDUP_REMOVED lines=33> */
.L_x_3997:
[----:B------:R-:W-:Y:S05]  /*d510*/  BSYNC B0 ;  /* 0x0000000000007941 */ /* 0x000fea0003800000 */
.L_x_3996:
[----:B-----5:R3:W-:Y:S02]  /*d520*/  STS.128 [R201+0x5000], R28 ;  /* 0x0050001cc9007388 */ /* 0x0207e40000000c00 */
.L_x_3987:
[----:B------:R-:W-:Y:S05]  /*d530*/  BSYNC B2 ;  /* 0x0000000000027941 */ /* 0x000fea0003800000 */
.L_x_3986:
        /* <DEDUP_REMOVED lines=15> */
[--C-:B-----5:R-:W-:Y:S02]  /*d630*/  HADD2.F32 R13, -RZ, R31.reuse.H1_H1 ;  /* 0x3000001fff0d7230 */ /* 0x120fe40000004100 */
[----:B------:R-:W-:Y:S02]  /*d640*/  HADD2.F32 R15, -RZ, R31.H0_H0 ;  /* 0x2000001fff0f7230 */ /* 0x000fe40000004100 */
[--C-:B------:R-:W-:Y:S02]  /*d650*/  HADD2.F32 R17, -RZ, R29.reuse.H1_H1 ;  /* 0x3000001dff117230 */ /* 0x100fe40000004100 */
[----:B------:R-:W-:-:S02]  /*d660*/  HADD2.F32 R14, -RZ, R29.H0_H0 ;  /* 0x2000001dff0e7230 */ /* 0x000fc40000004100 */
        /* <DEDUP_REMOVED lines=32> */
.L_x_4002:
[----:B------:R-:W-:Y:S05]  /*d870*/  BSYNC B0 ;  /* 0x0000000000007941 */ /* 0x000fea0003800000 */
.L_x_4001:
[----:B-----5:R3:W-:Y:S02]  /*d880*/  STS.128 [R201+0x1800], R28 ;  /* 0x0018001cc9007388 */ /* 0x0207e40000000c00 */
.L_x_4000:
[----:B------:R-:W-:Y:S05]  /*d890*/  BSYNC B1 ;  /* 0x0000000000017941 */ /* 0x000fea0003800000 */
.L_x_3999:
        /* <DEDUP_REMOVED lines=8> */
[----:B------:R-:W3:Y:S01]  /*d920*/  LDG.E.64 R4, desc[UR6][R26.64+0x40] ;  /* 0x000040061a047981 */ /* 0x000ee2000c1e1b00 */
[----:B-----5:R-:W-:Y:S02]  /*d930*/  MOV R17, R13 ;  /* 0x0000000d00117202 */ /* 0x020fe40000000f00 */
[----:B------:R-:W-:-:S03]  /*d940*/  MOV R13, R15 ;  /* 0x0000000f000d7202 */ /* 0x000fc60000000f00 */
[----:B------:R-:W-:Y:S02]  /*d950*/  HADD2.F32 R21, -RZ, R17.H0_H0 ;  /* 0x20000011ff157230 */ /* 0x000fe40000004100 */
[--C-:B------:R-:W-:Y:S02]  /*d960*/  HADD2.F32 R15, -RZ, R13.reuse.H0_H0 ;  /* 0x2000000dff0f7230 */ /* 0x100fe40000004100 */
[----:B------:R-:W-:Y:S02]  /*d970*/  HADD2.F32 R13, -RZ, R13.H1_H1 ;  /* 0x3000000dff0d7230 */ /* 0x000fe40000004100 */
[----:B------:R-:W-:Y:S02]  /*d980*/  HADD2.F32 R17, -RZ, R17.H1_H1 ;  /* 0x30000011ff117230 */ /* 0x000fe40000004100 */
[----:B--2---:R-:W-:Y:S02]  /*d990*/  HADD2.F32 R0, -RZ, R3.H1_H1 ;  /* 0x30000003ff007230 */ /* 0x004fe40000004100 */
[----:B------:R-:W-:-:S02]  /*d9a0*/  HADD2.F32 R8, -RZ, R2.H1_H1 ;  /* 0x30000002ff087230 */ /* 0x000fc40000004100 */
        /* <DEDUP_REMOVED lines=30> */
.L_x_4006:
[----:B------:R-:W-:Y:S05]  /*db90*/  BSYNC B0 ;  /* 0x0000000000007941 */ /* 0x000fea0003800000 */
.L_x_4005:
[----:B-----5:R1:W-:Y:S02]  /*dba0*/  STS.128 [R201+0x3800], R12 ;  /* 0x0038000cc9007388 */ /* 0x0203e40000000c00 */
.L_x_4004:
[----:B------:R-:W-:Y:S05]  /*dbb0*/  BSYNC B1 ;  /* 0x0000000000017941 */ /* 0x000fea0003800000 */
.L_x_4003:
        /* <DEDUP_REMOVED lines=8> */
[----:B-----5:R-:W-:Y:S01]  /*dc40*/  MOV R11, R15 ;  /* 0x0000000f000b7202 */ /* 0x020fe20000000f00 */
[--C-:B------:R-:W-:Y:S02]  /*dc50*/  HADD2.F32 R17, -RZ, R13.reuse.H0_H0 ;  /* 0x2000000dff117230 */ /* 0x100fe40000004100 */
[----:B------:R-:W-:Y:S02]  /*dc60*/  HADD2.F32 R15, -RZ, R13.H1_H1 ;  /* 0x3000000dff0f7230 */ /* 0x000fe40000004100 */
[----:B------:R-:W-:-:S02]  /*dc70*/  HADD2.F32 R13, -RZ, R11.H0_H0 ;  /* 0x2000000bff0d7230 */ /* 0x000fc40000004100 */
[----:B------:R-:W-:Y:S02]  /*dc80*/  HADD2.F32 R11, -RZ, R11.H1_H1 ;  /* 0x3000000bff0b7230 */ /* 0x000fe40000004100 */
[----:B--2---:R-:W-:Y:S02]  /*dc90*/  HADD2.F32 R0, -RZ, R3.H1_H1 ;  /* 0x30000003ff007230 */ /* 0x004fe40000004100 */
[----:B------:R-:W-:Y:S02]  /*dca0*/  HADD2.F32 R8, -RZ, R2.H1_H1 ;  /* 0x30000002ff087230 */ /* 0x000fe40000004100 */
[----:B---3--:R-:W-:Y:S02]  /*dcb0*/  HADD2.F32 R6, -RZ, R5.H1_H1 ;  /* 0x30000005ff067230 */ /* 0x008fe40000004100 */
[C---:B------:R-:W-:Y:S01]  /*dcc0*/  FMUL.FTZ R9, R0.reuse, R11 ;  /* 0x0000000b00097220 */ /* 0x040fe20000410000 */
[----:B------:R-:W-:Y:S01]  /*dcd0*/  FMUL.FTZ R0, R0, R13 ;  /* 0x0000000d00007220 */ /* 0x000fe20000410000 */
[----:B------:R-:W-:-:S02]  /*dce0*/  HADD2.F32 R7, -RZ, R4.H1_H1 ;  /* 0x30000004ff077230 */ /* 0x000fc40000004100 */
[----:B------:R-:W-:Y:S01]  /*dcf0*/  FMUL.FTZ R10, R8, R15 ;  /* 0x0000000f080a7220 */ /* 0x000fe20000410000 */
[C---:B------:R-:W-:Y:S01]  /*dd00*/  FFMA.FTZ R9, R6.reuse, R13, -R9 ;  /* 0x0000000d06097223 */ /* 0x040fe20000010809 */
[----:B------:R-:W-:Y:S01]  /*dd10*/  FFMA.FTZ R0, R6, R11, R0 ;  /* 0x0000000b06007223 */ /* 0x000fe20000010000 */
[-C--:B------:R-:W-:Y:S01]  /*dd20*/  FMUL.FTZ R8, R8, R17.reuse ;  /* 0x0000001108087220 */ /* 0x080fe20000410000 */
[----:B------:R-:W-:Y:S02]  /*dd30*/  HADD2.F32 R2, -RZ, R2.H0_H0 ;  /* 0x20000002ff027230 */ /* 0x000fe40000004100 */
[C---:B------:R-:W-:Y:S01]  /*dd40*/  FFMA.FTZ R10, R7.reuse, R17, -R10 ;  /* 0x00000011070a7223 */ /* 0x040fe2000001080a */
[--C-:B------:R-:W-:Y:S02]  /*dd50*/  HADD2.F32 R11, -RZ, R12.reuse.H0_H0 ;  /* 0x2000000cff0b7230 */ /* 0x100fe40000004100 */
[----:B------:R-:W-:Y:S01]  /*dd60*/  FFMA.FTZ R7, R7, R15, R8 ;  /* 0x0000000f07077223 */ /* 0x000fe20000010008 */
[----:B------:R-:W-:Y:S01]  /*dd70*/  HADD2.F32 R13, -RZ, R12.H1_H1 ;  /* 0x3000000cff0d7230 */ /* 0x000fe20000004100 */
[----:B------:R-:W-:Y:S01]  /*dd80*/  F2FP.F16.F32.PACK_AB R0, R0, R9 ;  /* 0x000000090000723e */ /* 0x000fe200000000ff */
[----:B------:R-:W-:-:S02]  /*dd90*/  HADD2.F32 R6, -RZ, R14.H0_H0 ;  /* 0x2000000eff067230 */ /* 0x000fc40000004100 */
[C---:B------:R-:W-:Y:S01]  /*dda0*/  FMUL.FTZ R8, R2.reuse, R11 ;  /* 0x0000000b02087220 */ /* 0x040fe20000410000 */
[----:B------:R-:W-:Y:S02]  /*ddb0*/  HADD2.F32 R3, -RZ, R3.H0_H0 ;  /* 0x20000003ff037230 */ /* 0x000fe40000004100 */
[----:B------:R-:W-:Y:S01]  /*ddc0*/  FMUL.FTZ R15, R2, R13 ;  /* 0x0000000d020f7220 */ /* 0x000fe20000410000 */
[----:B------:R-:W-:Y:S02]  /*ddd0*/  HADD2.F32 R14, -RZ, R14.H1_H1 ;  /* 0x3000000eff0e7230 */ /* 0x000fe40000004100 */
        /* <DEDUP_REMOVED lines=12> */
.L_x_4008:
[----:B------:R-:W-:Y:S05]  /*dea0*/  BSYNC B0 ;  /* 0x0000000000007941 */ /* 0x000fea0003800000 */
.L_x_4007:
[----:B-----5:R1:W-:Y:S01]  /*deb0*/  STS.128 [R201+0x5800], R12 ;  /* 0x0058000cc9007388 */ /* 0x0203e20000000c00 */
[----:B------:R-:W-:Y:S05]  /*dec0*/  BRA `(.L_x_3998) ;  /* 0x0000004c00f07947 */ /* 0x000fea0003800000 */
.L_x_3961:
        /* <DEDUP_REMOVED lines=45> */
[----:B------:R-:W-:Y:S02]  /*e1a0*/  HADD2.F32 R38, -RZ, R25.H1_H1 ;  /* 0x30000019ff267230 */ /* 0x000fe40000004100 */
[----:B------:R-:W-:Y:S02]  /*e1b0*/  HADD2.F32 R40, -RZ, R27.H1_H1 ;  /* 0x3000001bff287230 */ /* 0x000fe40000004100 */
[----:B------:R-:W-:-:S02]  /*e1c0*/  HADD2.F32 R6, -RZ, R6.H1_H1 ;  /* 0x30000006ff067230 */ /* 0x000fc40000004100 */
[----:B------:R-:W-:Y:S01]  /*e1d0*/  FMUL.FTZ R36, R36, R5 ;  /* 0x0000000524247220 */ /* 0x000fe20000410000 */
[----:B------:R-:W-:Y:S02]  /*e1e0*/  HADD2.F32 R37, -RZ, R25.H0_H0 ;  /* 0x20000019ff257230 */ /* 0x000fe40000004100 */
[----:B------:R-:W-:Y:S01]  /*e1f0*/  FMUL.FTZ R38, R38, R11 ;  /* 0x0000000b26267220 */ /* 0x000fe20000410000 */
[----:B------:R-:W-:Y:S01]  /*e200*/  FMUL.FTZ R40, R40, R7 ;  /* 0x0000000728287220 */ /* 0x000fe20000410000 */
[----:B------:R-:W-:Y:S02]  /*e210*/  HADD2.F32 R5, -RZ, R26.H1_H1 ;  /* 0x3000001aff057230 */ /* 0x000fe40000004100 */
        /* <DEDUP_REMOVED lines=11> */
[----:B--2---:R-:W-:Y:S02]  /*e2d0*/  HADD2.F32 R5, -RZ, R17.H0_H0 ;  /* 0x20000011ff057230 */ /* 0x004fe40000004100 */
[----:B------:R-:W-:-:S02]  /*e2e0*/  HADD2.F32 R29, -RZ, R29.H1_H1 ;  /* 0x3000001dff1d7230 */ /* 0x000fc40000004100 */
[----:B------:R-:W-:Y:S02]  /*e2f0*/  HADD2.F32 R7, -RZ, R31.H0_H0 ;  /* 0x2000001fff077230 */ /* 0x000fe40000004100 */
[----:B------:R-:W-:Y:S02]  /*e300*/  HADD2.F32 R17, -RZ, R17.H1_H1 ;  /* 0x30000011ff117230 */ /* 0x000fe40000004100 */
[----:B------:R-:W-:Y:S02]  /*e310*/  HADD2.F32 R11, -RZ, R19.H0_H0 ;  /* 0x20000013ff0b7230 */ /* 0x000fe40000004100 */
[----:B------:R-:W-:Y:S01]  /*e320*/  @!P2 FADD.FTZ R35, -R35, -RZ ;  /* 0x800000ff2323a221 */ /* 0x000fe20000010100 */
[----:B------:R-:W-:Y:S02]  /*e330*/  HADD2.F32 R24, -RZ, R24.H1_H1 ;  /* 0x30000018ff187230 */ /* 0x000fe40000004100 */
[----:B------:R-:W-:Y:S01]  /*e340*/  FFMA.FTZ R38, R29, R17, R38 ;  /* 0x000000111d267223 */ /* 0x000fe20000010026 */
[----:B------:R-:W-:-:S02]  /*e350*/  HADD2.F32 R25, -RZ, R16.H0_H0 ;  /* 0x20000010ff197230 */ /* 0x000fc40000004100 */
[----:B------:R-:W-:Y:S01]  /*e360*/  FFMA.FTZ R7, R7, R11, R36 ;  /* 0x0000000b07077223 */ /* 0x000fe20000010024 */
[--C-:B------:R-:W-:Y:S02]  /*e370*/  HADD2.F32 R27, -RZ, R18.reuse.H0_H0 ;  /* 0x20000012ff1b7230 */ /* 0x100fe40000004100 */
[----:B------:R-:W-:Y:S02]  /*e380*/  HADD2.F32 R39, -RZ, R18.H1_H1 ;  /* 0x30000012ff277230 */ /* 0x000fe40000004100 */
[----:B------:R-:W-:Y:S02]  /*e390*/  HADD2.F32 R11, -RZ, R28.H0_H0 ;  /* 0x2000001cff0b7230 */ /* 0x000fe40000004100 */
[--C-:B------:R-:W-:Y:S02]  /*e3a0*/  HADD2.F32 R17, -RZ, R30.reuse.H0_H0 ;  /* 0x2000001eff117230 */ /* 0x100fe40000004100 */
[----:B------:R-:W-:Y:S02]  /*e3b0*/  HADD2.F32 R29, -RZ, R30.H1_H1 ;  /* 0x3000001eff1d7230 */ /* 0x000fe40000004100 */
[----:B------:R-:W-:Y:S01]  /*e3c0*/  FMUL.FTZ R35, R24, R35 ;  /* 0x0000002318237220 */ /* 0x000fe20000410000 */
[----:B------:R-:W-:-:S02]  /*e3d0*/  HADD2.F32 R19, -RZ, R19.H1_H1 ;  /* 0x30000013ff137230 */ /* 0x000fc40000004100 */
[----:B------:R-:W-:Y:S01]  /*e3e0*/  FFMA.FTZ R5, R8, R5, R37 ;  /* 0x0000000508057223 */ /* 0x000fe20000010025 */
        /* <DEDUP_REMOVED lines=13> */
.L_x_4014:
[----:B------:R-:W-:Y:S05]  /*e4c0*/  BSYNC B0 ;  /* 0x0000000000007941 */ /* 0x000fea0003800000 */
.L_x_4013:
[----:B-----5:R3:W-:Y:S02]  /*e4d0*/  STS.128 [R201], R28 ;  /* 0x0000001cc9007388 */ /* 0x0207e40000000c00 */
.L_x_4012:
[----:B------:R-:W-:Y:S05]  /*e4e0*/  BSYNC B1 ;  /* 0x0000000000017941 */ /* 0x000fea0003800000 */
.L_x_4011:
        /* <DEDUP_REMOVED lines=60> */
[----:B---3--:R-:W-:Y:S02]  /*e8b0*/  HADD2.F32 R5, -RZ, R17.H0_H0 ;  /* 0x20000011ff057230 */ /* 0x008fe40000004100 */
        /* <DEDUP_REMOVED lines=30> */
.L_x_4018:
[----:B------:R-:W-:Y:S05]  /*eaa0*/  BSYNC B0 ;  /* 0x0000000000007941 */ /* 0x000fea0003800000 */
.L_x_4017:
[----:B-----5:R1:W-:Y:S02]  /*eab0*/  STS.128 [R201+0x2000], R28 ;  /* 0x0020001cc9007388 */ /* 0x0203e40000000c00 */
.L_x_4016:
[----:B------:R-:W-:Y:S05]  /*eac0*/  BSYNC B1 ;  /* 0x0000000000017941 */ /* 0x000fea0003800000 */
.L_x_4015:
        /* <DEDUP_REMOVED lines=89> */
.L_x_4020:
[----:B------:R-:W-:Y:S05]  /*f060*/  BSYNC B0 ;  /* 0x0000000000007941 */ /* 0x000fea0003800000 */
.L_x_4019:
[----:B-----5:R3:W-:Y:S02]  /*f070*/  STS.128 [R201+0x4000], R28 ;  /* 0x0040001cc9007388 */ /* 0x0207e40000000c00 */
.L_x_4010:
[----:B------:R-:W-:Y:S05]  /*f080*/  BSYNC B2 ;  /* 0x0000000000027941 */ /* 0x000fea0003800000 */
.L_x_4009:
        /* <DEDUP_REMOVED lines=49> */
[----:B------:R-:W-:Y:S01]  /*f3a0*/  @!P2 FADD.FTZ R7, -R7, -RZ ;  /* 0x800000ff0707a221 */ /* 0x000fe20000010100 */
[----:B------:R-:W-:-:S02]  /*f3b0*/  HADD2.F32 R38, -RZ, R25.H1_H1 ;  /* 0x30000019ff267230 */ /* 0x000fc40000004100 */
[----:B------:R-:W-:Y:S02]  /*f3c0*/  HADD2.F32 R40, -RZ, R27.H1_H1 ;  /* 0x3000001bff287230 */ /* 0x000fe40000004100 */
[----:B------:R-:W-:Y:S02]  /*f3d0*/  HADD2.F32 R6, -RZ, R6.H1_H1 ;  /* 0x30000006ff067230 */ /* 0x000fe40000004100 */
[----:B------:R-:W-:Y:S01]  /*f3e0*/  FMUL.FTZ R35, R35, R8 ;  /* 0x0000000823237220 */ /* 0x000fe20000410000 */
[----:B------:R-:W-:Y:S01]  /*f3f0*/  FMUL.FTZ R36, R36, R5 ;  /* 0x0000000524247220 */ /* 0x000fe20000410000 */
[----:B------:R-:W-:Y:S01]  /*f400*/  FMUL.FTZ R38, R38, R11 ;  /* 0x0000000b26267220 */ /* 0x000fe20000410000 */
[----:B------:R-:W-:Y:S01]  /*f410*/  FMUL.FTZ R40, R40, R7 ;  /* 0x0000000728287220 */ /* 0x000fe20000410000 */
[----:B------:R-:W-:Y:S02]  /*f420*/  HADD2.F32 R8, -RZ, R24.H0_H0 ;  /* 0x20000018ff087230 */ /* 0x000fe40000004100 */
[----:B------:R-:W-:Y:S01]  /*f430*/  @!P2 FADD.FTZ R21, -R21, -RZ ;  /* 0x800000ff1515a221 */ /* 0x000fe20000010100 */
[----:B------:R-:W-:-:S02]  /*f440*/  HADD2.F32 R5, -RZ, R26.H1_H1 ;  /* 0x3000001aff057230 */ /* 0x000fc40000004100 */
[----:B------:R-:W-:Y:S01]  /*f450*/  @!P2 FADD.FTZ R6, -R6, -RZ ;  /* 0x800000ff0606a221 */ /* 0x000fe20000010100 */
[----:B------:R-:W-:Y:S02]  /*f460*/  HADD2.F32 R11, -RZ, R24.H1_H1 ;  /* 0x30000018ff0b7230 */ /* 0x000fe40000004100 */
[----:B------:R-:W-:Y:S01]  /*f470*/  @!P2 FADD.FTZ R34, -R34, -RZ ;  /* 0x800000ff2222a221 */ /* 0x000fe20000010100 */
[----:B------:R-:W-:Y:S02]  /*f480*/  HADD2.F32 R7, -RZ, R26.H0_H0 ;  /* 0x2000001aff077230 */ /* 0x000fe40000004100 */
[----:B------:R-:W-:Y:S01]  /*f490*/  @!P2 FADD.FTZ R4, -R4, -RZ ;  /* 0x800000ff0404a221 */ /* 0x000fe20000010100 */
[----:B------:R-:W-:Y:S01]  /*f4a0*/  FMUL.FTZ R21, R8, R21 ;  /* 0x0000001508157220 */ /* 0x000fe20000410000 */
[----:B------:R-:W-:Y:S01]  /*f4b0*/  FMUL.FTZ R6, R5, R6 ;  /* 0x0000000605067220 */ /* 0x000fe20000410000 */
[----:B------:R-:W-:Y:S01]  /*f4c0*/  FMUL.FTZ R34, R11, R34 ;  /* 0x000000220b227220 */ /* 0x000fe20000410000 */
[----:B------:R-:W-:Y:S01]  /*f4d0*/  FMUL.FTZ R4, R7, R4 ;  /* 0x0000000407047220 */ /* 0x000fe20000410000 */
[----:B-----5:R-:W-:-:S02]  /*f4e0*/  HADD2.F32 R8, -RZ, R29.H0_H0 ;  /* 0x2000001dff087230 */ /* 0x020fc40000004100 */
[----:B--2---:R-:W-:Y:S02]  /*f4f0*/  HADD2.F32 R5, -RZ, R17.H0_H0 ;  /* 0x20000011ff057230 */ /* 0x004fe40000004100 */
[----:B------:R-:W-:Y:S02]  /*f500*/  HADD2.F32 R29, -RZ, R29.H1_H1 ;  /* 0x3000001dff1d7230 */ /* 0x000fe40000004100 */
[----:B------:R-:W-:Y:S02]  /*f510*/  HADD2.F32 R7, -RZ, R31.H0_H0 ;  /* 0x2000001fff077230 */ /* 0x000fe40000004100 */
[----:B------:R-:W-:Y:S02]  /*f520*/  HADD2.F32 R17, -RZ, R17.H1_H1 ;  /* 0x30000011ff117230 */ /* 0x000fe40000004100 */
        /* <DEDUP_REMOVED lines=24> */
.L_x_4026:
[----:B------:R-:W-:Y:S05]  /*f6b0*/  BSYNC B0 ;  /* 0x0000000000007941 */ /* 0x000fea0003800000 */
.L_x_4025:
[----:B-----5:R3:W-:Y:S02]  /*f6c0*/  STS.128 [R201+0x800], R28 ;  /* 0x0008001cc9007388 */ /* 0x0207e40000000c00 */
.L_x_4024:
[----:B------:R-:W-:Y:S05]  /*f6d0*/  BSYNC B1 ;  /* 0x0000000000017941 */ /* 0x000fea0003800000 */
.L_x_4023:
        /* <DEDUP_REMOVED lines=63> */
[----:B---3--:R-:W-:Y:S02]  /*fad0*/  HADD2.F32 R5, -RZ, R17.H0_H0 ;  /* 0x20000011ff057230 */ /* 0x008fe40000004100 */
        /* <DEDUP_REMOVED lines=27> */
.L_x_4030:
[----:B------:R-:W-:Y:S05]  /*fc90*/  BSYNC B0 ;  /* 0x0000000000007941 */ /* 0x000fea0003800000 */
.L_x_4029:
[----:B-----5:R1:W-:Y:S02]  /*fca0*/  STS.128 [R201+0x2800], R28 ;  /* 0x0028001cc9007388 */ /* 0x0203e40000000c00 */
.L_x_4028:
[----:B------:R-:W-:Y:S05]  /*fcb0*/  BSYNC B1 ;  /* 0x0000000000017941 */ /* 0x000fea0003800000 */
.L_x_4027:
        /* <DEDUP_REMOVED lines=15> */
[----:B-1-3--:R-:W-:Y:S01]  /*fdb0*/  IMAD.WIDE R28, R11, 0x2, R32 ;  /* 0x000000020b1c7825 */ /* 0x00afe200078e0220 */
        /* <DEDUP_REMOVED lines=73> */
.L_x_4032:
[----:B------:R-:W-:Y:S05]  /*10250*/  BSYNC B0 ;  /* 0x0000000000007941 */ /* 0x000fea0003800000 */
.L_x_4031:
[----:B-----5:R1:W-:Y:S02]  /*10260*/  STS.128 [R201+0x4800], R24 ;  /* 0x00480018c9007388 */ /* 0x0203e40000000c00 */
.L_x_4022:
[----:B------:R-:W-:Y:S05]  /*10270*/  BSYNC B2 ;  /* 0x0000000000027941 */ /* 0x000fea0003800000 */
.L_x_4021:
        /* <DEDUP_REMOVED lines=56> */
[--C-:B------:R-:W-:Y:S02]  /*10600*/  HADD2.F32 R5, -RZ, R30.reuse.H1_H1 ;  /* 0x3000001eff057230 */ /* 0x100fe40000004100 */
        /* <DEDUP_REMOVED lines=40> */
.L_x_4038:
[----:B------:R-:W-:Y:S05]  /*10890*/  BSYNC B0 ;  /* 0x0000000000007941 */ /* 0x000fea0003800000 */
.L_x_4037:
[----:B-----5:R3:W-:Y:S02]  /*108a0*/  STS.128 [R201+0x1000], R32 ;  /* 0x00100020c9007388 */ /* 0x0207e40000000c00 */
.L_x_4036:
[----:B------:R-:W-:Y:S05]  /*108b0*/  BSYNC B1 ;  /* 0x0000000000017941 */ /* 0x000fea0003800000 */
.L_x_4035:
        /* <DEDUP_REMOVED lines=90> */
.L_x_4042:
[----:B------:R-:W-:Y:S05]  /*10e60*/  BSYNC B0 ;  /* 0x0000000000007941 */ /* 0x000fea0003800000 */
.L_x_4041:
[----:B-----5:R3:W-:Y:S02]  /*10e70*/  STS.128 [R201+0x3000], R32 ;  /* 0x00300020c9007388 */ /* 0x0207e40000000c00 */
.L_x_4040:
[----:B------:R-:W-:Y:S05]  /*10e80*/  BSYNC B1 ;  /* 0x0000000000017941 */ /* 0x000fea0003800000 */
.L_x_4039:
        /* <DEDUP_REMOVED lines=89> */
.L_x_4044:
[----:B------:R-:W-:Y:S05]  /*11420*/  BSYNC B0 ;  /* 0x0000000000007941 */ /* 0x000fea0003800000 */
.L_x_4043:
[----:B-----5:R1:W-:Y:S02]  /*11430*/  STS.128 [R201+0x5000], R28 ;  /* 0x0050001cc9007388 */ /* 0x0203e40000000c00 */
.L_x_4034:
[----:B------:R-:W-:Y:S05]  /*11440*/  BSYNC B2 ;  /* 0x0000000000027941 */ /* 0x000fea0003800000 */
.L_x_4033:
        /* <DEDUP_REMOVED lines=21> */
[----:B--2---:R-:W-:Y:S01]  /*115a0*/  IMAD.WIDE R32, R7, 0x2, R22 ;  /* 0x0000000207207825 */ /* 0x004fe200078e0216 */
        /* <DEDUP_REMOVED lines=43> */
[----:B----4-:R-:W-:Y:S02]  /*11860*/  HADD2.F32 R4, -RZ, R12.H0_H0 ;  /* 0x2000000cff047230 */ /* 0x010fe40000004100 */
[----:B------:R-:W-:Y:S01]  /*11870*/  @!P2 FADD.FTZ R17, -R17, -RZ ;  /* 0x800000ff1111a221 */ /* 0x000fe20000010100 */
[----:B------:R-:W-:-:S02]  /*11880*/  HADD2.F32 R34, -RZ, R34.H1_H1 ;  /* 0x30000022ff227230 */ /* 0x000fc40000004100 */
[----:B------:R-:W-:Y:S02]  /*11890*/  HADD2.F32 R8, -RZ, R29.H0_H0 ;  /* 0x2000001dff087230 */ /* 0x000fe40000004100 */
[----:B------:R-:W-:Y:S02]  /*118a0*/  HADD2.F32 R11, -RZ, R13.H0_H0 ;  /* 0x2000000dff0b7230 */ /* 0x000fe40000004100 */
[----:B------:R-:W-:Y:S01]  /*118b0*/  FFMA.FTZ R3, R3, R4, R18 ;  /* 0x0000000403037223 */ /* 0x000fe20000010012 */
[----:B------:R-:W-:Y:S01]  /*118c0*/  FMUL.FTZ R17, R34, R17 ;  /* 0x0000001122117220 */ /* 0x000fe20000410000 */
[----:B------:R-:W-:Y:S02]  /*118d0*/  HADD2.F32 R32, -RZ, R14.H0_H0 ;  /* 0x2000000eff207230 */ /* 0x000fe40000004100 */
[----:B------:R-:W-:Y:S01]  /*118e0*/  FFMA.FTZ R8, R8, R11, R19 ;  /* 0x0000000b08087223 */ /* 0x000fe20000010013 */
[----:B------:R-:W-:Y:S02]  /*118f0*/  HADD2.F32 R4, -RZ, R30.H0_H0 ;  /* 0x2000001eff047230 */ /* 0x000fe40000004100 */
[----:B------:R-:W-:-:S02]  /*11900*/  HADD2.F32 R28, -RZ, R28.H1_H1 ;  /* 0x3000001cff1c7230 */ /* 0x000fc40000004100 */
[----:B------:R-:W-:Y:S02]  /*11910*/  HADD2.F32 R12, -RZ, R12.H1_H1 ;  /* 0x3000000cff0c7230 */ /* 0x000fe40000004100 */
[----:B------:R-:W-:Y:S02]  /*11920*/  HADD2.F32 R13, -RZ, R13.H1_H1 ;  /* 0x3000000dff0d7230 */ /* 0x000fe40000004100 */
[----:B------:R-:W-:Y:S02]  /*11930*/  HADD2.F32 R14, -RZ, R14.H1_H1 ;  /* 0x3000000eff0e7230 */ /* 0x000fe40000004100 */
[--C-:B------:R-:W-:Y:S02]  /*11940*/  HADD2.F32 R25, -RZ, R15.reuse.H0_H0 ;  /* 0x2000000fff197230 */ /* 0x100fe40000004100 */
        /* <DEDUP_REMOVED lines=15> */
.L_x_4048:
[----:B------:R-:W-:Y:S05]  /*11a40*/  BSYNC B0 ;  /* 0x0000000000007941 */ /* 0x000fea0003800000 */
.L_x_4047:
[----:B-----5:R3:W-:Y:S02]  /*11a50*/  STS.128 [R201+0x1800], R28 ;  /* 0x0018001cc9007388 */ /* 0x0207e40000000c00 */
.L_x_4046:
[----:B------:R-:W-:Y:S05]  /*11a60*/  BSYNC B1 ;  /* 0x0000000000017941 */ /* 0x000fea0003800000 */
.L_x_4045:
        /* <DEDUP_REMOVED lines=62> */
[----:B------:R-:W-:Y:S02]  /*11e50*/  HADD2.F32 R8, -RZ, R29.H0_H0 ;  /* 0x2000001dff087230 */ /* 0x000fe40000004100 */
[--C-:B------:R-:W-:Y:S02]  /*11e60*/  HADD2.F32 R10, -RZ, R13.reuse.H0_H0 ;  /* 0x2000000dff0a7230 */ /* 0x100fe40000004100 */
[----:B------:R-:W-:Y:S01]  /*11e70*/  FMUL.FTZ R11, R34, R11 ;  /* 0x0000000b220b7220 */ /* 0x000fe20000410000 */
[----:B------:R-:W-:Y:S02]  /*11e80*/  HADD2.F32 R32, -RZ, R13.H1_H1 ;  /* 0x3000000dff207230 */ /* 0x000fe40000004100 */
        /* <DEDUP_REMOVED lines=23> */
.L_x_4052:
[----:B------:R-:W-:Y:S05]  /*12000*/  BSYNC B0 ;  /* 0x0000000000007941 */ /* 0x000fea0003800000 */
.L_x_4051:
[----:B-----5:R3:W-:Y:S02]  /*12010*/  STS.128 [R201+0x3800], R28 ;  /* 0x0038001cc9007388 */ /* 0x0207e40000000c00 */
.L_x_4050:
[----:B------:R-:W-:Y:S05]  /*12020*/  BSYNC B1 ;  /* 0x0000000000017941 */ /* 0x000fea0003800000 */
.L_x_4049:
[----:B------:R1:W-:Y:S01]  /*12030*/  @P1 STS.128 [R201+0x5800], RZ ;  /* 0x005800ffc9001388 */ /* 0x0003e20000000c00 */
[----:B------:R-:W-:Y:S05]  /*12040*/  @P1 BRA `(.L_x_3998) ;  /* 0x0000000c00901947 */ /* 0x000fea0003800000 */
[----:B--23--:R2:W5:Y:S01]  /*12050*/  LDG.E.128 R12, desc[UR6][R22.64+0x100] ;  /* 0x00010006160c7981 */ /* 0x00c562000c1e1d00 */
        /* <DEDUP_REMOVED lines=19> */
[----:B------:R-:W3:Y:S01]  /*12190*/  LDG.E.128 R28, desc[UR6][R28.64] ;  /* 0x000000061c1c7981 */ /* 0x000ee2000c1e1d00 */
[----:B------:R-:W-:Y:S01]  /*121a0*/  LEA.HI.X R19, R5, UR9, R4, 0x1, P1 ;  /* 0x0000000905137c11 */ /* 0x000fe200088f0c04 */
[----:B------:R-:W-:Y:S01]  /*121b0*/  ULDC.64 UR8, c[0x0][0x358] ;  /* 0x0000d60000087ab9 */ /* 0x000fe20000000a00 */
[----:B------:R-:W-:-:S03]  /*121c0*/  @P0 IADD3 R3, -R139, RZ, RZ ;  /* 0x000000ff8b030210 */ /* 0x000fc60007ffe1ff */
[----:B------:R3:W4:Y:S01]  /*121d0*/  LDG.E.128 R4, desc[UR6][R18.64] ;  /* 0x0000000612047981 */ /* 0x000722000c1e1d00 */
        /* <DEDUP_REMOVED lines=8> */
[----:B------:R-:W-:Y:S02]  /*12260*/  HADD2.F32 R2, -RZ, R4.H0_H0 ;  /* 0x20000004ff027230 */ /* 0x000fe40000004100 */
[----:B------:R-:W-:Y:S02]  /*12270*/  HADD2.F32 R5, -RZ, R5.H1_H1 ;  /* 0x30000005ff057230 */ /* 0x000fe40000004100 */
[----:B------:R-:W-:Y:S01]  /*12280*/  @!P0 FADD.FTZ R0, -R0, -RZ ;  /* 0x800000ff00008221 */ /* 0x000fe20000010100 */
[----:B------:R-:W-:-:S02]  /*12290*/  HADD2.F32 R3, -RZ, R6.H0_H0 ;  /* 0x20000006ff037230 */ /* 0x000fc40000004100 */
[----:B------:R-:W-:Y:S01]  /*122a0*/  @!P0 FADD.FTZ R2, -R2, -RZ ;  /* 0x800000ff02028221 */ /* 0x000fe20000010100 */
[----:B------:R-:W-:Y:S02]  /*122b0*/  HADD2.F32 R17, -RZ, R6.H1_H1 ;  /* 0x30000006ff117230 */ /* 0x000fe40000004100 */
[--C-:B------:R-:W-:Y:S02]  /*122c0*/  HADD2.F32 R6, -RZ, R7.reuse.H0_H0 ;  /* 0x20000007ff067230 */ /* 0x100fe40000004100 */
[----:B------:R-:W-:Y:S01]  /*122d0*/  @!P0 FADD.FTZ R5, -R5, -RZ ;  /* 0x800000ff05058221 */ /* 0x000fe20000010100 */
[----:B------:R-:W-:Y:S02]  /*122e0*/  HADD2.F32 R7, -RZ, R7.H1_H1 ;  /* 0x30000007ff077230 */ /* 0x000fe40000004100 */
        /* <DEDUP_REMOVED lines=9> */
[----:B--2---:R-:W-:Y:S02]  /*12380*/  HADD2.F32 R23, -RZ, R28.H1_H1 ;  /* 0x3000001cff177230 */ /* 0x004fe40000004100 */
[----:B------:R-:W-:Y:S01]  /*12390*/  @!P0 FADD.FTZ R4, -R4, -RZ ;  /* 0x800000ff04048221 */ /* 0x000fe20000010100 */
[----:B------:R-:W-:-:S02]  /*123a0*/  HADD2.F32 R5, -RZ, R31.H0_H0 ;  /* 0x2000001fff057230 */ /* 0x000fc40000004100 */
[----:B------:R-:W-:Y:S01]  /*123b0*/  @!P0 FADD.FTZ R6, -R6, -RZ ;  /* 0x800000ff06068221 */ /* 0x000fe20000010100 */
[----:B------:R-:W-:Y:S01]  /*123c0*/  FMUL.FTZ R3, R2, R3 ;  /* 0x0000000302037220 */ /* 0x000fe20000410000 */
[----:B------:R-:W-:Y:S01]  /*123d0*/  FMUL.FTZ R7, R0, R7 ;  /* 0x0000000700077220 */ /* 0x000fe20000410000 */
[----:B-----5:R-:W-:Y:S02]  /*123e0*/  HADD2.F32 R0, -RZ, R13.H0_H0 ;  /* 0x2000000dff007230 */ /* 0x020fe40000004100 */
[----:B------:R-:W-:Y:S01]  /*123f0*/  FMUL.FTZ R23, R23, R4 ;  /* 0x0000000417177220 */ /* 0x000fe20000410000 */
[----:B------:R-:W-:Y:S02]  /*12400*/  HADD2.F32 R2, -RZ, R9.H0_H0 ;  /* 0x20000009ff027230 */ /* 0x000fe40000004100 */
[----:B------:R-:W-:Y:S01]  /*12410*/  FMUL.FTZ R6, R5, R6 ;  /* 0x0000000605067220 */ /* 0x000fe20000410000 */
[----:B------:R-:W-:Y:S02]  /*12420*/  HADD2.F32 R13, -RZ, R13.H1_H1 ;  /* 0x3000000dff0d7230 */ /* 0x000fe40000004100 */
[----:B------:R-:W-:-:S02]  /*12430*/  HADD2.F32 R9, -RZ, R9.H1_H1 ;  /* 0x30000009ff097230 */ /* 0x000fc40000004100 */
[----:B------:R-:W-:Y:S02]  /*12440*/  HADD2.F32 R4, -RZ, R12.H0_H0 ;  /* 0x2000000cff047230 */ /* 0x000fe40000004100 */
        /* <DEDUP_REMOVED lines=26> */
.L_x_4054:
[----:B------:R-:W-:Y:S05]  /*125f0*/  BSYNC B0 ;  /* 0x0000000000007941 */ /* 0x000fea0003800000 */
.L_x_4053:
[----:B-----5:R3:W-:Y:S01]  /*12600*/  STS.128 [R201+0x5800], R12 ;  /* 0x0058000cc9007388 */ /* 0x0207e20000000c00 */
[----:B------:R-:W-:Y:S05]  /*12610*/  BRA `(.L_x_3998) ;  /* 0x00000008001c7947 */ /* 0x000fea0003800000 */
.L_x_3960:
[----:B------:R-:W-:Y:S01]  /*12620*/  IMAD.IADD R3, R199, 0x1, -R64 ;  /* 0x00000001c7037824 */ /* 0x000fe200078e0a40 */
[----:B------:R-:W-:Y:S01]  /*12630*/  BSSY B0, `(.L_x_4055) ;  /* 0x0000024000007945 */ /* 0x000fe20003800000 */
[C---:B------:R-:W-:Y:S02]  /*12640*/  VIADD R20, R152.reuse, 0x10 ;  /* 0x0000001098147836 */ /* 0x040fe40000000000 */
[C---:B------:R-:W-:Y:S01]  /*12650*/  VIADD R24, R152.reuse, 0x20 ;  /* 0x0000002098187836 */ /* 0x040fe20000000000 */
[CC--:B------:R-:W-:Y:S01]  /*12660*/  ISETP.GE.AND P2, PT, R152.reuse, R3.reuse, PT ;  /* 0x000000039800720c */ /* 0x0c0fe20003f46270 */
[----:B------:R-:W-:Y:S01]  /*12670*/  VIADD R16, R152, 0x30 ;  /* 0x0000003098107836 */ /* 0x000fe20000000000 */
[-C--:B------:R-:W-:Y:S02]  /*12680*/  ISETP.GE.AND P6, PT, R20, R3.reuse, PT ;  /* 0x000000031400720c */ /* 0x080fe40003fc6270 */
[-C--:B------:R-:W-:Y:S02]  /*12690*/  ISETP.GE.AND P5, PT, R24, R3.reuse, PT ;  /* 0x000000031800720c */ /* 0x080fe40003fa6270 */
[----:B------:R-:W-:-:S07]  /*126a0*/  ISETP.GE.AND P4, PT, R16, R3, PT ;  /* 0x000000031000720c */ /* 0x000fce0003f86270 */
[----:B------:R-:W-:Y:S06]  /*126b0*/  @P2 BRA `(.L_x_4056) ;  /* 0x00000000006c2947 */ /* 0x000fec0003800000 */
        /* <DEDUP_REMOVED lines=27> */
.L_x_4056:
[----:B------:R-:W-:Y:S05]  /*12870*/  BSYNC B0 ;  /* 0x0000000000007941 */ /* 0x000fea0003800000 */
.L_x_4055:
[----:B------:R-:W-:Y:S04]  /*12880*/  BSSY B0, `(.L_x_4057) ;  /* 0x000001f000007945 */ /* 0x000fe80003800000 */
[----:B------:R-:W-:Y:S05]  /*12890*/  @P6 BRA `(.L_x_4058) ;  /* 0x0000000000746947 */ /* 0x000fea0003800000 */
[----:B------:R-:W-:Y:S01]  /*128a0*/  ULDC UR4, c[0x0][0x2d0] ;  /* 0x0000b40000047ab9 */ /* 0x000fe20000000800 */
[----:B-1-3--:R-:W1:Y:S01]  /*128b0*/  @!P0 LDC.64 R2, c[0x0][0x210] ;  /* 0x00008400ff028b82 */ /* 0x00ae620000000a00 */
[----:B------:R-:W-:Y:S02]  /*128c0*/  ISETP.GE.AND P3, PT, R12, UR4, PT ;  /* 0x000000040c007c0c */ /* 0x000fe4000bf66270 */
[----:B------:R-:W-:-:S05]  /*128d0*/  IADD3 R15, P2, R15, R154, RZ ;  /* 0x0000009a0f0f7210 */ /* 0x000fca0007f5e0ff */
[----:B------:R-:W-:-:S06]  /*128e0*/  IMAD.X R0, R11, 0x1, R157, P2 ;  /* 0x000000010b007824 */ /* 0x000fcc00010e069d */
        /* <DEDUP_REMOVED lines=24> */
.L_x_4058:
[----:B------:R-:W-:Y:S05]  /*12a70*/  BSYNC B0 ;  /* 0x0000000000007941 */ /* 0x000fea0003800000 */
.L_x_4057:
        /* <DEDUP_REMOVED lines=31> */
.L_x_4060:
[----:B------:R-:W-:Y:S05]  /*12c70*/  BSYNC B0 ;  /* 0x0000000000007941 */ /* 0x000fea0003800000 */
.L_x_4059:
        /* <DEDUP_REMOVED lines=33> */
.L_x_3998:
[----:B------:R-:W-:Y:S05]  /*12e90*/  BSYNC B3 ;  /* 0x0000000000037941 */ /* 0x000fea0003800000 */
.L_x_3959:
[----:B-1234-:R-:W-:Y:S01]  /*12ea0*/  LEA R3, R60, 0xffffffc0, 0x6 ;  /* 0xffffffc03c037811 */ /* 0x01efe200078e30ff */
[----:B------:R-:W-:Y:S01]  /*12eb0*/  ULDC.64 UR10, c[0x0][0x218] ;  /* 0x00008600000a7ab9 */ /* 0x000fe20000000a00 */
[----:B------:R-:W-:Y:S01]  /*12ec0*/  BSSY B0, `(.L_x_4061) ;  /* 0x000001d000007945 */ /* 0x000fe20003800000 */
[----:B------:R-:W-:Y:S02]  /*12ed0*/  LEA R204, P0, R142, UR10, 0x1 ;  /* 0x0000000a8ecc7c11 */ /* 0x000fe4000f8008ff */
[----:B------:R-:W-:Y:S01]  /*12ee0*/  IMAD.IADD R9, R134, 0x1, -R3 ;  /* 0x0000000186097824 */ /* 0x000fe200078e0a03 */
        /* <DEDUP_REMOVED lines=25> */
.L_x_4063:
[----:B------:R3:W-:Y:S02]  /*13080*/  STS.128 [R201+0xa000], RZ ;  /* 0x00a000ffc9007388 */ /* 0x0007e40000000c00 */
.L_x_4062:
[----:B------:R-:W-:Y:S05]  /*13090*/  BSYNC B0 ;  /* 0x0000000000007941 */ /* 0x000fea0003800000 */
.L_x_4061:
        /* <DEDUP_REMOVED lines=8> */
[C---:B------:R-:W-:Y:S02]  /*13120*/  @P0 LEA R6, P2, R5.reuse, UR10, 0x1 ;  /* 0x0000000a05060c11 */ /* 0x040fe4000f8408ff */
        /* <DEDUP_REMOVED lines=22> */
.L_x_4066:
[----:B------:R4:W-:Y:S02]  /*13290*/  STS.128 [R201+0xa800], RZ ;  /* 0x00a800ffc9007388 */ /* 0x0009e40000000c00 */
.L_x_4065:
[----:B------:R-:W-:Y:S05]  /*132a0*/  BSYNC B0 ;  /* 0x0000000000007941 */ /* 0x000fea0003800000 */
.L_x_4064:
        /* <DEDUP_REMOVED lines=34> */
.L_x_4069:
[----:B------:R4:W-:Y:S02]  /*134d0*/  STS.128 [R201+0xb000], RZ ;  /* 0x00b000ffc9007388 */ /* 0x0009e40000000c00 */
.L_x_4068:
[----:B------:R-:W-:Y:S05]  /*134e0*/  BSYNC B0 ;  /* 0x0000000000007941 */ /* 0x000fea0003800000 */
.L_x_4067:
[----:B-1----:R-:W1:Y:S01]  /*134f0*/  LDC.64 R6, c[0x0][0x3c8] ;  /* 0x0000f200ff067b82 */ /* 0x002e620000000a00 */
[----:B------:R-:W-:Y:S01]  /*13500*/  ISETP.GE.AND P0, PT, R16, R9, PT ;  /* 0x000000091000720c */ /* 0x000fe20003f06270 */
[----:B------:R-:W-:-:S12]  /*13510*/  BSSY B0, `(.L_x_4070) ;  /* 0x0000021000007945 */ /* 0x000fd80003800000 */
[----:B------:R-:W-:Y:S05]  /*13520*/  @P0 BRA `(.L_x_4071) ;  /* 0x00000000007c0947 */ /* 0x000fea0003800000 */
[----:B----4-:R-:W4:Y:S01]  /*13530*/  LDC.64 R4, c[0x0][0x248] ;  /* 0x00009200ff047b82 */ /* 0x010f220000000a00 */
[C---:B------:R-:W-:Y:S01]  /*13540*/  LOP3.LUT R0, R2.reuse, 0x1, RZ, 0xc0, !PT ;  /* 0x0000000102007812 */ /* 0x040fe200078ec0ff */
[----:B------:R-:W-:Y:S01]  /*13550*/  IMAD.MOV.U32 R144, RZ, RZ, R142 ;  /* 0x000000ffff907224 */ /* 0x000fe200078e008e */
[----:B------:R-:W-:Y:S02]  /*13560*/  LOP3.LUT P2, RZ, R2, 0x2, RZ, 0xc0, !PT ;  /* 0x0000000202ff7812 */ /* 0x000fe4000784c0ff */
        /* <DEDUP_REMOVED lines=27> */
.L_x_4071:
[----:B------:R-:W-:Y:S05]  /*13720*/  BSYNC B0 ;  /* 0x0000000000007941 */ /* 0x000fea0003800000 */
.L_x_4070:
[----:B------:R-:W-:Y:S01]  /*13730*/  ULDC.64 UR8, c[0x0][0x3d0] ;  /* 0x0000f40000087ab9 */ /* 0x000fe20000000a00 */
[----:B------:R-:W0:Y:S01]  /*13740*/  LDGDEPBAR ;  /* 0x00000000000079af */ /* 0x000e220000000000 */
[----:B------:R-:W-:Y:S01]  /*13750*/  IMAD R0, R91, UR8, RZ ;  /* 0x000000085b007c24 */ /* 0x000fe2000f8e02ff */
[----:B------:R-:W-:Y:S01]  /*13760*/  ULDC UR4, c[0x0][0x2e8] ;  /* 0x0000ba0000047ab9 */ /* 0x000fe20000000800 */
[----:B------:R-:W-:-:S04]  /*13770*/  IMAD.WIDE.U32 R150, R93, UR8, R150 ;  /* 0x000000085d967c25 */ /* 0x000fc8000f8e0096 */
[----:B------:R-:W-:Y:S01]  /*13780*/  IMAD R0, R93, UR9, R0 ;  /* 0x000000095d007c24 */ /* 0x000fe2000f8e0200 */
[----:B-1----:R-:W-:Y:S01]  /*13790*/  LEA R6, P0, R150, R6, 0x2 ;  /* 0x0000000696067211 */ /* 0x002fe200078010ff */
[----:B------:R-:W-:Y:S02]  /*137a0*/  ULDC.64 UR8, c[0x0][0x220] ;  /* 0x0000880000087ab9 */ /* 0x000fe40000000a00 */
[----:B------:R-:W-:-:S05]  /*137b0*/  IMAD.IADD R0, R151, 0x1, R0 ;  /* 0x0000000197007824 */ /* 0x000fca00078e0200 */
[----:B------:R-:W-:-:S05]  /*137c0*/  LEA.HI.X R7, R150, R7, R0, 0x2, P0 ;  /* 0x0000000796077211 */ /* 0x000fca00000f1400 */
[----:B----4-:R-:W4:Y:S01]  /*137d0*/  LDG.E R5, desc[UR6][R6.64] ;  /* 0x0000000606057981 */ /* 0x010f22000c1e1900 */
[----:B------:R-:W-:Y:S01]  /*137e0*/  ISETP.GE.AND P1, PT, R152, R9, PT ;  /* 0x000000099800720c */ /* 0x000fe20003f26270 */
[----:B------:R-:W4:Y:S01]  /*137f0*/  MUFU.RCP R0, UR4 ;  /* 0x0000000400007d08 */ /* 0x000f220008001000 */
[----:B------:R-:W-:-:S04]  /*13800*/  DEPBAR.LE SB0, 0x0 ;  /* 0x000080000000791a */ /* 0x000fc80000000000 */
[----:B------:R-:W-:Y:S01]  /*13810*/  BAR.SYNC.DEFER_BLOCKING 0x0 ;  /* 0x0000000000007b1d */ /* 0x000fe20000010000 */
[----:B------:R-:W-:-:S04]  /*13820*/  LEA R160, P0, R146, UR8, 0x1 ;  /* 0x0000000892a07c11 */ /* 0x000fc8000f8008ff */
[----:B------:R-:W-:Y:S01]  /*13830*/  LEA.HI.X R161, R146, UR9, R149, 0x1, P0 ;  /* 0x0000000992a17c11 */ /* 0x000fe200080f0c95 */
[----:B------:R-:W-:Y:S01]  /*13840*/  BSSY B0, `(.L_x_4072) ;  /* 0x000001d000007945 */ /* 0x000fe20003800000 */
[----:B------:R1:W-:Y:S04]  /*13850*/  @P1 STS.128 [R201+0xc000], RZ ;  /* 0x00c000ffc9001388 */ /* 0x0003e80000000c00 */
[----:B------:R1:W-:Y:S04]  /*13860*/  @P1 STS.128 [R201+0xe000], RZ ;  /* 0x00e000ffc9001388 */ /* 0x0003e80000000c00 */
[----:B------:R1:W-:Y:S01]  /*13870*/  @P1 STS.128 [R201+0x10000], RZ ;  /* 0x010000ffc9001388 */ /* 0x0003e20000000c00 */
[----:B----4-:R-:W-:-:S05]  /*13880*/  FMUL.FTZ R0, R5, R0 ;  /* 0x0000000005007220 */ /* 0x010fca0000410000 */
[----:B------:R-:W-:Y:S01]  /*13890*/  R2UR UR4, R0 ;  /* 0x00000000000472ca */ /* 0x000fe200000e0000 */
[----:B-1----:R-:W-:-:S14]  /*138a0*/  @P1 BRA `(.L_x_4073) ;  /* 0x0000000000581947 */ /* 0x002fdc0003800000 */
        /* <DEDUP_REMOVED lines=21> */
.L_x_4074:
[----:B------:R4:W-:Y:S02]  /*13a00*/  STS.128 [R201+0x10000], RZ ;  /* 0x010000ffc9007388 */ /* 0x0009e40000000c00 */
.L_x_4073:
[----:B------:R-:W-:Y:S05]  /*13a10*/  BSYNC B0 ;  /* 0x0000000000007941 */ /* 0x000fea0003800000 */
.L_x_4072:
[----:B------:R-:W-:Y:S01]  /*13a20*/  ISETP.GE.AND P0, PT, R20, R9, PT ;  /* 0x000000091400720c */ /* 0x000fe20003f06270 */
[----:B------:R-:W-:-:S12]  /*13a30*/  BSSY B0, `(.L_x_4075) ;  /* 0x0000025000007945 */ /* 0x000fd80003800000 */
[----:B------:R1:W-:Y:S04]  /*13a40*/  @P0 STS.128 [R201+0xc800], RZ ;  /* 0x00c800ffc9000388 */ /* 0x0003e80000000c00 */
[----:B------:R1:W-:Y:S04]  /*13a50*/  @P0 STS.128 [R201+0xe800], RZ ;  /* 0x00e800ffc9000388 */ /* 0x0003e80000000c00 */
[----:B------:R1:W-:Y:S01]  /*13a60*/  @P0 STS.128 [R201+0x10800], RZ ;  /* 0x010800ffc9000388 */ /* 0x0003e20000000c00 */
[----:B------:R-:W-:Y:S05]  /*13a70*/  @P0 BRA `(.L_x_4076) ;  /* 0x0000000000800947 */ /* 0x000fea0003800000 */
[C---:B------:R-:W-:Y:S01]  /*13a80*/  LOP3.LUT R0, R2.reuse, 0x1, RZ, 0xc0, !PT ;  /* 0x0000000102007812 */ /* 0x040fe200078ec0ff */
[----:B-1----:R-:W-:Y:S01]  /*13a90*/  IMAD.U32 R5, RZ, RZ, UR20 ;  /* 0x00000014ff057e24 */ /* 0x002fe2000f8e00ff */
[----:B------:R-:W-:Y:S01]  /*13aa0*/  LOP3.LUT P0, RZ, R2, 0x2, RZ, 0xc0, !PT ;  /* 0x0000000202ff7812 */ /* 0x000fe2000780c0ff */
[----:B------:R-:W-:Y:S01]  /*13ab0*/  IMAD.U32 R4, RZ, RZ, UR20 ;  /* 0x00000014ff047e24 */ /* 0x000fe2000f8e00ff */
[----:B------:R-:W-:Y:S01]  /*13ac0*/  ISETP.NE.U32.AND P1, PT, R0, 0x1, PT ;  /* 0x000000010000780c */ /* 0x000fe20003f25070 */
[----:B------:R-:W-:Y:S01]  /*13ad0*/  IMAD.U32 R0, RZ, RZ, UR19 ;  /* 0x00000013ff007e24 */ /* 0x000fe2000f8e00ff */
[----:B------:R-:W-:-:S04]  /*13ae0*/  IADD3 R7, P2, R146, UR20, RZ ;  /* 0x0000001492077c10 */ /* 0x000fc8000ff5e0ff */
[----:B------:R-:W-:-:S05]  /*13af0*/  IADD3.X R6, R149, UR19, RZ, P2, !PT ;  /* 0x0000001395067c10 */ /* 0x000fca00097fe4ff */
        /* <DEDUP_REMOVED lines=23> */
.L_x_4077:
[----:B------:R1:W-:Y:S02]  /*13c70*/  STS.128 [R201+0x10800], RZ ;  /* 0x010800ffc9007388 */ /* 0x0003e40000000c00 */
.L_x_4076:
[----:B------:R-:W-:Y:S05]  /*13c80*/  BSYNC B0 ;  /* 0x0000000000007941 */ /* 0x000fea0003800000 */
.L_x_4075:
        /* <DEDUP_REMOVED lines=37> */
.L_x_4080:
[----:B------:R1:W-:Y:S02]  /*13ee0*/  STS.128 [R201+0x11000], RZ ;  /* 0x011000ffc9007388 */ /* 0x0003e40000000c00 */
.L_x_4079:
[----:B------:R-:W-:Y:S05]  /*13ef0*/  BSYNC B0 ;  /* 0x0000000000007941 */ /* 0x000fea0003800000 */
.L_x_4078:
[----:B------:R-:W-:Y:S01]  /*13f00*/  ISETP.GE.AND P0, PT, R16, R9, PT ;  /* 0x000000091000720c */ /* 0x000fe20003f06270 */
[----:B------:R-:W-:Y:S01]  /*13f10*/  IMAD.SHL.U32 R0, R63, 0x40, RZ ;  /* 0x000000403f007824 */ /* 0x000fe200078e00ff */
[----:B------:R-:W-:Y:S01]  /*13f20*/  BSSY B0, `(.L_x_4081) ;  /* 0x000002d000007945 */ /* 0x000fe20003800000 */
[----:B------:R-:W-:Y:S02]  /*13f30*/  IMAD.SHL.U32 R152, R152, 0x8, RZ ;  /* 0x0000000898987824 */ /* 0x000fe400078e00ff */
[----:B------:R-:W-:Y:S01]  /*13f40*/  IMAD R196, R62, 0x400, R47 ;  /* 0x000004003ec47824 */ /* 0x000fe200078e022f */
[----:B-1----:R-:W-:-:S04]  /*13f50*/  LOP3.LUT R5, R0, 0x1c0, RZ, 0xc0, !PT ;  /* 0x000001c000057812 */ /* 0x002fc800078ec0ff */
[----:B------:R-:W-:Y:S02]  /*13f60*/  LOP3.LUT R0, R5, 0x8, R152, 0xf8, !PT ;  /* 0x0000000805007812 */ /* 0x000fe400078ef898 */
[----:B------:R-:W-:Y:S01]  /*13f70*/  SHF.R.U32.HI R5, RZ, 0x3, R5 ;  /* 0x00000003ff057819 */ /* 0x000fe20000011605 */
[----:B------:R1:W-:Y:S01]  /*13f80*/  @P0 STS.128 [R201+0xd800], RZ ;  /* 0x00d800ffc9000388 */ /* 0x0003e20000000c00 */
[----:B------:R-:W-:Y:S02]  /*13f90*/  LEA R196, R196, UR5, 0x1 ;  /* 0x00000005c4c47c11 */ /* 0x000fe4000f8e08ff */
[----:B------:R-:W-:Y:S01]  /*13fa0*/  LOP3.LUT R0, R0, R5, RZ, 0x3c, !PT ;  /* 0x0000000500007212 */ /* 0x000fe200078e3cff */
[----:B------:R1:W-:Y:S04]  /*13fb0*/  @P0 STS.128 [R201+0xf800], RZ ;  /* 0x00f800ffc9000388 */ /* 0x0003e80000000c00 */
[----:B------:R1:W-:Y:S01]  /*13fc0*/  @P0 STS.128 [R201+0x11800], RZ ;  /* 0x011800ffc9000388 */ /* 0x0003e20000000c00 */
[----:B------:R-:W-:-:S05]  /*13fd0*/  IMAD R195, R65, 0x200, R0 ;  /* 0x0000020041c37824 */ /* 0x000fca00078e0200 */
[----:B------:R-:W-:Y:S01]  /*13fe0*/  LEA R195, R195, UR5, 0x1 ;  /* 0x00000005c3c37c11 */ /* 0x000fe2000f8e08ff */
[----:B------:R-:W-:Y:S06]  /*13ff0*/  @P0 BRA `(.L_x_4082) ;  /* 0x00000000007c0947 */ /* 0x000fec0003800000 */
[----:B------:R-:W5:Y:S01]  /*14000*/  LDC.64 R4, c[0x0][0x250] ;  /* 0x00009400ff047b82 */ /* 0x000f620000000a00 */
[C---:B------:R-:W-:Y:S01]  /*14010*/  LOP3.LUT R0, R2.reuse, 0x1, RZ, 0xc0, !PT ;  /* 0x0000000102007812 */ /* 0x040fe200078ec0ff */
[----:B------:R-:W-:Y:S01]  /*14020*/  IMAD.MOV.U32 R148, RZ, RZ, R146 ;  /* 0x000000ffff947224 */ /* 0x000fe200078e0092 */
[----:B------:R-:W-:Y:S02]  /*14030*/  LOP3.LUT P2, RZ, R2, 0x2, RZ, 0xc0, !PT ;  /* 0x0000000202ff7812 */ /* 0x000fe4000784c0ff */
[----:B------:R-:W-:Y:S02]  /*14040*/  ISETP.NE.U32.AND P3, PT, R0, 0x1, PT ;  /* 0x000000010000780c */ /* 0x000fe40003f65070 */
[----:B------:R-:W-:Y:S01]  /*14050*/  LOP3.LUT P1, RZ, R2, 0x4, RZ, 0xc0, !PT ;  /* 0x0000000402ff7812 */ /* 0x000fe2000782c0ff */
[----:B-----5:R-:W-:-:S04]  /*14060*/  IMAD.WIDE.U32 R148, R4, 0x30, R148 ;  /* 0x0000003004947825 */ /* 0x020fc800078e0094 */
        /* <DEDUP_REMOVED lines=24> */
.L_x_4082:
[----:B------:R-:W-:Y:S05]  /*141f0*/  BSYNC B0 ;  /* 0x0000000000007941 */ /* 0x000fea0003800000 */
.L_x_4081:
[----:B------:R-:W-:Y:S01]  /*14200*/  LDSM.16.M88.4 R72, [R196] ;  /* 0x00000000c448783b */ /* 0x000fe20000000200 */
[----:B------:R-:W-:Y:S01]  /*14210*/  R2P PR, R63, 0x6 ;  /* 0x000000063f007804 */ /* 0x000fe20000000000 */
[C---:B------:R-:W-:Y:S01]  /*14220*/  VIADD R0, R195.reuse, 0x6000 ;  /* 0x00006000c3007836 */ /* 0x040fe20000000000 */
[----:B------:R-:W-:Y:S01]  /*14230*/  ISETP.GE.AND P3, PT, R60, 0x2, PT ;  /* 0x000000023c00780c */ /* 0x000fe20003f66270 */
[----:B------:R-:W5:Y:S01]  /*14240*/  LDSM.16.M88.4 R12, [R195+0x6000] ;  /* 0x00600000c30c783b */ /* 0x000f620000000200 */
[----:B------:R-:W-:Y:S02]  /*14250*/  VIADD R194, R195, 0x6020 ;  /* 0x00006020c3c27836 */ /* 0x000fe40000000000 */
[--C-:B------:R-:W-:Y:S01]  /*14260*/  IMAD R65, R45, 0x2, R196.reuse ;  /* 0x000000022d417824 */ /* 0x100fe200078e02c4 */
[----:B-1----:R-:W1:Y:S01]  /*14270*/  LDSM.16.M88.4 R4, [R195+0x6800] ;  /* 0x00680000c304783b */ /* 0x002e620000000200 */
        /* <DEDUP_REMOVED lines=8> */
[----:B------:R-:W-:Y:S01]  /*14300*/  VIADD R187, R194, 0x1000 ;  /* 0x00001000c2bb7836 */ /* 0x000fe20000000000 */
[----:B------:R-:W-:Y:S01]  /*14310*/  SEL R0, R0, 0xffffffc0, !P2 ;  /* 0xffffffc000007807 */ /* 0x000fe20005000000 */
[C---:B------:R-:W-:Y:S01]  /*14320*/  VIADD R186, R194.reuse, 0x1800 ;  /* 0x00001800c2ba7836 */ /* 0x040fe20000000000 */
[----:B------:R-:W4:Y:S01]  /*14330*/  LDSM.16.M88.4 R20, [R194] ;  /* 0x00000000c214783b */ /* 0x000f220000000200 */
[----:B------:R-:W-:Y:S02]  /*14340*/  VIADD R184, R194, 0x2000 ;  /* 0x00002000c2b87836 */ /* 0x000fe40000000000 */
[----:B------:R-:W-:Y:S01]  /*14350*/  IMAD.IADD R192, R195, 0x1, R0 ;  /* 0x00000001c3c07824 */ /* 0x000fe200078e0200 */
[----:B------:R-:W4:Y:S01]  /*14360*/  LDSM.16.M88.4 R56, [R194+0x800] ;  /* 0x00080000c238783b */ /* 0x000f220000000200 */
[----:B------:R-:W-:Y:S01]  /*14370*/  IMAD.IADD R185, R0, 0x1, R194 ;  /* 0x0000000100b97824 */ /* 0x000fe200078e02c2 */
[----:B------:R-:W-:Y:S01]  /*14380*/  SHF.R.S32.HI R0, RZ, 0x1f, R61 ;  /* 0x0000001fff007819 */ /* 0x000fe2000001143d */
[C---:B------:R-:W-:Y:S01]  /*14390*/  VIADD R183, R194.reuse, 0x2800 ;  /* 0x00002800c2b77836 */ /* 0x040fe20000000000 */
[----:B------:R-:W4:Y:S01]  /*143a0*/  LDSM.16.M88.4 R52, [R194+0x1000] ;  /* 0x00100000c234783b */ /* 0x000f220000000200 */
[----:B------:R-:W-:Y:S01]  /*143b0*/  VIADD R182, R194, 0x3000 ;  /* 0x00003000c2b67836 */ /* 0x000fe20000000000 */
[----:B------:R-:W-:Y:S01]  /*143c0*/  LEA.HI R0, R0, R61, RZ, 0x5 ;  /* 0x0000003d00007211 */ /* 0x000fe200078f28ff */
[C---:B------:R-:W-:Y:S01]  /*143d0*/  VIADD R181, R194.reuse, 0x3800 ;  /* 0x00003800c2b57836 */ /* 0x040fe20000000000 */
[----:B------:R-:W4:Y:S01]  /*143e0*/  LDSM.16.M88.4 R48, [R194+0x1800] ;  /* 0x00180000c230783b */ /* 0x000f220000000200 */
[----:B------:R-:W-:Y:S01]  /*143f0*/  VIADD R180, R194, 0x4000 ;  /* 0x00004000c2b47836 */ /* 0x000fe20000000000 */
[----:B------:R-:W-:Y:S01]  /*14400*/  LOP3.LUT R0, R0, 0xffffffe0, RZ, 0xc0, !PT ;  /* 0xffffffe000007812 */ /* 0x000fe200078ec0ff */
[C---:B------:R-:W-:Y:S01]  /*14410*/  VIADD R179, R194.reuse, 0x4800 ;  /* 0x00004800c2b37836 */ /* 0x040fe20000000000 */
[----:B------:R-:W-:Y:S01]  /*14420*/  LDSM.16.M88.4 R36, [R63] ;  /* 0x000000003f24783b */ /* 0x000fe20000000200 */
[----:B------:R-:W-:-:S02]  /*14430*/  VIADD R178, R194, 0x5000 ;  /* 0x00005000c2b27836 */ /* 0x000fc40000000000 */
[----:B------:R-:W-:Y:S01]  /*14440*/  IMAD.IADD R0, R61, 0x1, -R0 ;  /* 0x000000013d007824 */ /* 0x000fe200078e0a00 */
[----:B-----5:R-:W-:Y:S01]  /*14450*/  HMMA.16816.F32 R16, R72, R12, RZ ;  /* 0x0000000c4810723c */ /* 0x020fe200000018ff */
[----:B------:R-:W5:Y:S01]  /*14460*/  LDSM.16.M88.4 R32, [R192+0x6000] ;  /* 0x00600000c020783b */ /* 0x000f620000000200 */
[----:B------:R-:W-:-:S03]  /*14470*/  VIADD R177, R194, 0x5800 ;  /* 0x00005800c2b17836 */ /* 0x000fc60000000000 */
[----:B------:R-:W5:Y:S01]  /*14480*/  LDSM.16.M88.4 R28, [R192+0x6800] ;  /* 0x00680000c01c783b */ /* 0x000f620000000200 */
[C---:B------:R-:W-:Y:S03]  /*14490*/  HMMA.16816.F32 R12, R72.reuse, R14, RZ ;  /* 0x0000000e480c723c */ /* 0x040fe600000018ff */
[----:B------:R-:W-:Y:S03]  /*144a0*/  LDSM.16.M88.4 R68, [R44] ;  /* 0x000000002c44783b */ /* 0x000fe60000000200 */
[C---:B-1----:R-:W-:Y:S01]  /*144b0*/  HMMA.16816.F32 R8, R72.reuse, R4, RZ ;  /* 0x000000044808723c */ /* 0x042fe200000018ff */
[----:B------:R-:W0:Y:S05]  /*144c0*/  LDGDEPBAR ;  /* 0x00000000000079af */ /* 0x000e2a0000000000 */
[C---:B--2---:R-:W-:Y:S06]  /*144d0*/  HMMA.16816.F32 R84, R72.reuse, R80, RZ ;  /* 0x000000504854723c */ /* 0x044fec00000018ff */
[C---:B------:R-:W-:Y:S06]  /*144e0*/  HMMA.16816.F32 R4, R72.reuse, R6, RZ ;  /* 0x000000064804723c */ /* 0x040fec00000018ff */
[C---:B------:R-:W-:Y:S06]  /*144f0*/  HMMA.16816.F32 R80, R72.reuse, R82, RZ ;  /* 0x000000524850723c */ /* 0x040fec00000018ff */
[C---:B---3--:R-:W-:Y:S06]  /*14500*/  HMMA.16816.F32 R76, R72.reuse, R24, RZ ;  /* 0x00000018484c723c */ /* 0x048fec00000018ff */
[----:B------:R-:W-:Y:S01]  /*14510*/  HMMA.16816.F32 R72, R72, R26, RZ ;  /* 0x0000001a4848723c */ /* 0x000fe200000018ff */
[----:B------:R-:W1:Y:S05]  /*14520*/  LDSM.16.M88.4 R24, [R192+0x7000] ;  /* 0x00700000c018783b */ /* 0x000e6a0000000200 */
[C---:B----4-:R-:W-:Y:S06]  /*14530*/  HMMA.16816.F32 R16, R40.reuse, R20, R16 ;  /* 0x000000142810723c */ /* 0x050fec0000001810 */
[C---:B------:R-:W-:Y:S01]  /*14540*/  HMMA.16816.F32 R12, R40.reuse, R22, R12 ;  /* 0x00000016280c723c */ /* 0x040fe2000000180c */
[----:B------:R-:W2:Y:S05]  /*14550*/  LDSM.16.M88.4 R20, [R192+0x7800] ;  /* 0x00780000c014783b */ /* 0x000eaa0000000200 */
        /* <DEDUP_REMOVED lines=8> */
[----:B------:R-:W4:Y:S04]  /*145e0*/  LDSM.16.M88.4 R48, [R185+0x1000] ;  /* 0x00100000b930783b */ /* 0x000f280000000200 */
[----:B------:R-:W4:Y:S01]  /*145f0*/  LDSM.16.M88.4 R40, [R185+0x1800] ;  /* 0x00180000b928783b */ /* 0x000f220000000200 */
[C---:B-----5:R-:W-:Y:S06]  /*14600*/  HMMA.16816.F32 R16, R36.reuse, R32, R16 ;  /* 0x000000202410723c */ /* 0x060fec0000001810 */
        /* <DEDUP_REMOVED lines=15> */
[C---:B----4-:R-:W-:Y:S06]  /*14700*/  HMMA.16816.F32 R8, R68.reuse, R52, R8 ;  /* 0x000000344408723c */ /* 0x050fec0000001808 */
        /* <DEDUP_REMOVED lines=8> */
[----:B------:R-:W-:Y:S01]  /*14790*/  LDSM.16.M88.4 R68, [R185+0x2800] ;  /* 0x00280000b944783b */ /* 0x000fe20000000200 */
[C---:B-1----:R-:W-:Y:S06]  /*147a0*/  HMMA.16816.F32 R16, R28.reuse, R24, R16 ;  /* 0x000000181c10723c */ /* 0x042fec0000001810 */
[C---:B------:R-:W-:Y:S01]  /*147b0*/  HMMA.16816.F32 R12, R28.reuse, R26, R12 ;  /* 0x0000001a1c0c723c */ /* 0x040fe2000000180c */
[----:B------:R-:W1:Y:S05]  /*147c0*/  LDSM.16.M88.4 R24, [R194+0x2800] ;  /* 0x00280000c218783b */ /* 0x000e6a0000000200 */
[C---:B------:R-:W-:Y:S06]  /*147d0*/  HMMA.16816.F32 R8, R28.reuse, R32, R8 ;  /* 0x000000201c08723c */ /* 0x040fec0000001808 */
[C---:B------:R-:W-:Y:S01]  /*147e0*/  HMMA.16816.F32 R4, R28.reuse, R34, R4 ;  /* 0x000000221c04723c */ /* 0x040fe20000001804 */
[----:B------:R-:W4:Y:S05]  /*147f0*/  LDSM.16.M88.4 R32, [R194+0x3800] ;  /* 0x00380000c220783b */ /* 0x000f2a0000000200 */
[C---:B--2---:R-:W-:Y:S06]  /*14800*/  HMMA.16816.F32 R84, R28.reuse, R20, R84 ;  /* 0x000000141c54723c */ /* 0x044fec0000001854 */
[C---:B------:R-:W-:Y:S01]  /*14810*/  HMMA.16816.F32 R80, R28.reuse, R22, R80 ;  /* 0x000000161c50723c */ /* 0x040fe20000001850 */
[----:B------:R-:W2:Y:S05]  /*14820*/  LDSM.16.M88.4 R20, [R192+0x8000] ;  /* 0x00800000c014783b */ /* 0x000eaa0000000200 */
[C---:B-----5:R-:W-:Y:S06]  /*14830*/  HMMA.16816.F32 R76, R28.reuse, R36, R76 ;  /* 0x000000241c4c723c */ /* 0x060fec000000184c */
[----:B------:R-:W-:Y:S01]  /*14840*/  HMMA.16816.F32 R72, R28, R38, R72 ;  /* 0x000000261c48723c */ /* 0x000fe20000001848 */
[----:B------:R-:W5:Y:S04]  /*14850*/  LDSM.16.M88.4 R28, [R192+0x8800] ;  /* 0x00880000c01c783b */ /* 0x000f680000000200 */
[----:B------:R-:W5:Y:S01]  /*14860*/  LDSM.16.M88.4 R36, [R192+0x9000] ;  /* 0x00900000c024783b */ /* 0x000f620000000200 */
[C---:B---3--:R-:W-:Y:S06]  /*14870*/  HMMA.16816.F32 R16, R48.reuse, R40, R16 ;  /* 0x000000283010723c */ /* 0x048fec0000001810 */
[C---:B------:R-:W-:Y:S01]  /*14880*/  HMMA.16816.F32 R12, R48.reuse, R42, R12 ;  /* 0x0000002a300c723c */ /* 0x040fe2000000180c */
[----:B------:R-:W-:Y:S05]  /*14890*/  LDSM.16.M88.4 R40, [R185+0x2000] ;  /* 0x00200000b928783b */ /* 0x000fea0000000200 */
[C---:B-1----:R-:W-:Y:S06]  /*148a0*/  HMMA.16816.F32 R8, R48.reuse, R24, R8 ;  /* 0x000000183008723c */ /* 0x042fec0000001808 */
[C---:B------:R-:W-:Y:S01]  /*148b0*/  HMMA.16816.F32 R4, R48.reuse, R26, R4 ;  /* 0x0000001a3004723c */ /* 0x040fe20000001804 */
[----:B------:R-:W1:Y:S05]  /*148c0*/  LDSM.16.M88.4 R24, [R192+0x9800] ;  /* 0x00980000c018783b */ /* 0x000e6a0000000200 */
[C---:B------:R-:W-:Y:S06]  /*148d0*/  HMMA.16816.F32 R84, R48.reuse, R52, R84 ;  /* 0x000000343054723c */ /* 0x040fec0000001854 */
[C---:B------:R-:W-:Y:S01]  /*148e0*/  HMMA.16816.F32 R80, R48.reuse, R54, R80 ;  /* 0x000000363050723c */ /* 0x040fe20000001850 */
[----:B------:R-:W3:Y:S05]  /*148f0*/  LDSM.16.M88.4 R52, [R44+0x2000] ;  /* 0x002000002c34783b */ /* 0x000eea0000000200 */
[C---:B----4-:R-:W-:Y:S06]  /*14900*/  HMMA.16816.F32 R76, R48.reuse, R32, R76 ;  /* 0x00000020304c723c */ /* 0x050fec000000184c */
[----:B------:R-:W-:Y:S01]  /*14910*/  HMMA.16816.F32 R72, R48, R34, R72 ;  /* 0x000000223048723c */ /* 0x000fe20000001848 */
[----:B------:R-:W4:Y:S04]  /*14920*/  LDSM.16.M88.4 R32, [R185+0x3000] ;  /* 0x00300000b920783b */ /* 0x000f280000000200 */
[----:B------:R-:W-:Y:S01]  /*14930*/  LDSM.16.M88.4 R48, [R196+0x4000] ;  /* 0x00400000c430783b */ /* 0x000fe20000000200 */
[C---:B--2---:R-:W-:Y:S06]  /*14940*/  HMMA.16816.F32 R16, R56.reuse, R20, R16 ;  /* 0x000000143810723c */ /* 0x044fec0000001810 */
[C---:B------:R-:W-:Y:S01]  /*14950*/  HMMA.16816.F32 R12, R56.reuse, R22, R12 ;  /* 0x00000016380c723c */ /* 0x040fe2000000180c */
[----:B------:R-:W2:Y:S05]  /*14960*/  LDSM.16.M88.4 R20, [R185+0x3800] ;  /* 0x00380000b914783b */ /* 0x000eaa0000000200 */
[C---:B-----5:R-:W-:Y:S06]  /*14970*/  HMMA.16816.F32 R8, R56.reuse, R28, R8 ;  /* 0x0000001c3808723c */ /* 0x060fec0000001808 */
[C---:B------:R-:W-:Y:S01]  /*14980*/  HMMA.16816.F32 R4, R56.reuse, R30, R4 ;  /* 0x0000001e3804723c */ /* 0x040fe20000001804 */
[----:B------:R-:W5:Y:S05]  /*14990*/  LDSM.16.M88.4 R28, [R195+0xa000] ;  /* 0x00a00000c31c783b */ /* 0x000f6a0000000200 */
[C---:B------:R-:W-:Y:S06]  /*149a0*/  HMMA.16816.F32 R84, R56.reuse, R36, R84 ;  /* 0x000000243854723c */ /* 0x040fec0000001854 */
[C---:B------:R-:W-:Y:S01]  /*149b0*/  HMMA.16816.F32 R80, R56.reuse, R38, R80 ;  /* 0x000000263850723c */ /* 0x040fe20000001850 */
[----:B------:R-:W-:Y:S05]  /*149c0*/  LDSM.16.M88.4 R36, [R195+0xb000] ;  /* 0x00b00000c324783b */ /* 0x000fea0000000200 */
[C---:B-1----:R-:W-:Y:S06]  /*149d0*/  HMMA.16816.F32 R76, R56.reuse, R24, R76 ;  /* 0x00000018384c723c */ /* 0x042fec000000184c */
[----:B------:R-:W-:Y:S01]  /*149e0*/  HMMA.16816.F32 R72, R56, R26, R72 ;  /* 0x0000001a3848723c */ /* 0x000fe20000001848 */
[----:B------:R-:W1:Y:S04]  /*149f0*/  LDSM.16.M88.4 R24, [R195+0xa800] ;  /* 0x00a80000c318783b */ /* 0x000e680000000200 */
[----:B------:R-:W-:Y:S01]  /*14a00*/  LDSM.16.M88.4 R56, [R65+0x4000] ;  /* 0x004000004138783b */ /* 0x000fe20000000200 */
[C---:B---3--:R-:W-:Y:S06]  /*14a10*/  HMMA.16816.F32 R16, R52.reuse, R40, R16 ;  /* 0x000000283410723c */ /* 0x048fec0000001810 */
        /* <DEDUP_REMOVED lines=11> */
[----:B------:R-:W-:Y:S01]  /*14ad0*/  LDSM.16.M88.4 R52, [R63+0x4000] ;  /* 0x004000003f34783b */ /* 0x000fe20000000200 */
[C---:B-----5:R-:W-:Y:S06]  /*14ae0*/  HMMA.16816.F32 R16, R48.reuse, R28, R16 ;  /* 0x0000001c3010723c */ /* 0x060fec0000001810 */
[C---:B------:R-:W-:Y:S01]  /*14af0*/  HMMA.16816.F32 R12, R48.reuse, R30, R12 ;  /* 0x0000001e300c723c */ /* 0x040fe2000000180c */
[----:B------:R-:W-:Y:S05]  /*14b00*/  LDSM.16.M88.4 R28, [R194+0x5000] ;  /* 0x00500000c21c783b */ /* 0x000fea0000000200 */
[C---:B-1----:R-:W-:Y:S06]  /*14b10*/  HMMA.16816.F32 R8, R48.reuse, R24, R8 ;  /* 0x000000183008723c */ /* 0x042fec0000001808 */
[----:B------:R-:W-:Y:S01]  /*14b20*/  HMMA.16816.F32 R4, R48, R26, R4 ;  /* 0x0000001a3004723c */ /* 0x000fe20000001804 */
[----:B------:R-:W1:Y:S05]  /*14b30*/  LDSM.16.M88.4 R24, [R194+0x5800] ;  /* 0x00580000c218783b */ /* 0x000e6a0000000200 */
[C---:B---3--:R-:W-:Y:S06]  /*14b40*/  HMMA.16816.F32 R16, R56.reuse, R32, R16 ;  /* 0x000000203810723c */ /* 0x048fec0000001810 */
[----:B------:R-:W-:Y:S01]  /*14b50*/  HMMA.16816.F32 R12, R56, R34, R12 ;  /* 0x00000022380c723c */ /* 0x000fe2000000180c */
[----:B------:R-:W3:Y:S05]  /*14b60*/  LDSM.16.M88.4 R32, [R192+0xa800] ;  /* 0x00a80000c020783b */ /* 0x000eea0000000200 */
[C---:B------:R-:W-:Y:S06]  /*14b70*/  HMMA.16816.F32 R76, R48.reuse, R40, R76 ;  /* 0x00000028304c723c */ /* 0x040fec000000184c */
[C---:B------:R-:W-:Y:S06]  /*14b80*/  HMMA.16816.F32 R84, R48.reuse, R36, R84 ;  /* 0x000000243054723c */ /* 0x040fec0000001854 */
[----:B------:R-:W-:Y:S01]  /*14b90*/  HMMA.16816.F32 R80, R48, R38, R80 ;  /* 0x000000263050723c */ /* 0x000fe20000001850 */
[----:B------:R-:W4:Y:S05]  /*14ba0*/  LDSM.16.M88.4 R36, [R192+0xa000] ;  /* 0x00a00000c024783b */ /* 0x000f2a0000000200 */
[----:B--2---:R-:W-:Y:S06]  /*14bb0*/  HMMA.16816.F32 R8, R56, R20, R8 ;  /* 0x000000143808723c */ /* 0x004fec0000001808 */
[----:B------:R-:W-:Y:S01]  /*14bc0*/  HMMA.16816.F32 R72, R48, R42, R72 ;  /* 0x0000002a3048723c */ /* 0x000fe20000001848 */
[----:B------:R-:W2:Y:S04]  /*14bd0*/  LDSM.16.M88.4 R48, [R192+0xb800] ;  /* 0x00b80000c030783b */ /* 0x000ea80000000200 */
[----:B------:R-:W-:Y:S01]  /*14be0*/  LDSM.16.M88.4 R40, [R44+0x4000] ;  /* 0x004000002c28783b */ /* 0x000fe20000000200 */
[C---:B------:R-:W-:Y:S03]  /*14bf0*/  HMMA.16816.F32 R4, R56.reuse, R22, R4 ;  /* 0x000000163804723c */ /* 0x040fe60000001804 */
[----:B------:R-:W5:Y:S03]  /*14c00*/  LDSM.16.M88.4 R20, [R192+0xb000] ;  /* 0x00b00000c014783b */ /* 0x000f660000000200 */
[C---:B-1----:R-:W-:Y:S06]  /*14c10*/  HMMA.16816.F32 R76, R56.reuse, R24, R76 ;  /* 0x00000018384c723c */ /* 0x042fec000000184c */
[----:B------:R-:W-:Y:S06]  /*14c20*/  HMMA.16816.F32 R84, R56, R28, R84 ;  /* 0x0000001c3854723c */ /* 0x000fec0000001854 */
[C---:B---3--:R-:W-:Y:S06]  /*14c30*/  HMMA.16816.F32 R8, R52.reuse, R32, R8 ;  /* 0x000000203408723c */ /* 0x048fec0000001808 */
[----:B------:R-:W-:Y:S01]  /*14c40*/  HMMA.16816.F32 R32, R52, R34, R4 ;  /* 0x000000223420723c */ /* 0x000fe20000001804 */
[----:B------:R-:W1:Y:S05]  /*14c50*/  LDSM.16.M88.4 R4, [R185+0x5800] ;  /* 0x00580000b904783b */ /* 0x000e6a0000000200 */
[C---:B------:R-:W-:Y:S01]  /*14c60*/  HMMA.16816.F32 R80, R56.reuse, R30, R80 ;  /* 0x0000001e3850723c */ /* 0x040fe20000001850 */
[----:B------:R-:W3:Y:S05]  /*14c70*/  LDSM.16.M88.4 R28, [R185+0x4800] ;  /* 0x00480000b91c783b */ /* 0x000eea0000000200 */
[----:B------:R-:W-:Y:S01]  /*14c80*/  HMMA.16816.F32 R72, R56, R26, R72 ;  /* 0x0000001a3848723c */ /* 0x000fe20000001848 */
[----:B------:R-:W3:Y:S01]  /*14c90*/  LDSM.16.M88.4 R24, [R185+0x5000] ;  /* 0x00500000b918783b */ /* 0x000ee20000000200 */
[----:B------:R-:W-:-:S04]  /*14ca0*/  DEPBAR.LE SB0, 0x0 ;  /* 0x000080000000791a */ /* 0x000fc80000000000 */
[C---:B----4-:R-:W-:Y:S06]  /*14cb0*/  HMMA.16816.F32 R16, R52.reuse, R36, R16 ;  /* 0x000000243410723c */ /* 0x050fec0000001810 */
[C---:B--2---:R-:W-:Y:S06]  /*14cc0*/  HMMA.16816.F32 R76, R52.reuse, R48, R76 ;  /* 0x00000030344c723c */ /* 0x044fec000000184c */
[C---:B------:R-:W-:Y:S06]  /*14cd0*/  HMMA.16816.F32 R12, R52.reuse, R38, R12 ;  /* 0x00000026340c723c */ /* 0x040fec000000180c */
[C---:B-----5:R-:W-:Y:S06]  /*14ce0*/  HMMA.16816.F32 R84, R52.reuse, R20, R84 ;  /* 0x000000143454723c */ /* 0x060fec0000001854 */
[----:B------:R-:W-:Y:S01]  /*14cf0*/  HMMA.16816.F32 R80, R52, R22, R80 ;  /* 0x000000163450723c */ /* 0x000fe20000001850 */
[----:B------:R-:W-:-:S04]  /*14d00*/  SHF.R.S32.HI R21, RZ, 0x1f, R0 ;  /* 0x0000001fff157819 */ /* 0x000fc80000011400 */
[----:B------:R-:W-:Y:S01]  /*14d10*/  LEA.HI R0, R21, R0, RZ, 0x2 ;  /* 0x0000000015007211 */ /* 0x000fe200078f10ff */
[----:B------:R-:W-:Y:S01]  /*14d20*/  HMMA.16816.F32 R72, R52, R50, R72 ;  /* 0x000000323448723c */ /* 0x000fe20000001848 */
[----:B------:R-:W-:Y:S02]  /*14d30*/  IMAD.SHL.U32 R23, R61, 0x2, RZ ;  /* 0x000000023d177824 */ /* 0x000fe400078e00ff */
[----:B------:R-:W-:-:S03]  /*14d40*/  SHF.R.S32.HI R21, RZ, 0x2, R0 ;  /* 0x00000002ff157819 */ /* 0x000fc60000011400 */
[----:B------:R-:W-:Y:S01]  /*14d50*/  LOP3.LUT R23, R23, 0x6, RZ, 0xc0, !PT ;  /* 0x0000000617177812 */ /* 0x000fe200078ec0ff */
[----:B------:R-:W-:Y:S01]  /*14d60*/  HMMA.16816.F32 R16, R40, R68, R16 ;  /* 0x000000442810723c */ /* 0x000fe20000001810 */
[----:B------:R-:W-:-:S04]  /*14d70*/  IMAD R21, R62, 0x10, R21 ;  /* 0x000000103e157824 */ /* 0x000fc800078e0215 */
[----:B------:R-:W-:Y:S01]  /*14d80*/  IMAD.IADD R0, R64, 0x1, R21 ;  /* 0x0000000140007824 */ /* 0x000fe200078e0215 */
[C---:B-1----:R-:W-:Y:S04]  /*14d90*/  HMMA.16816.F32 R76, R40.reuse, R4, R76 ;  /* 0x00000004284c723c */ /* 0x042fe8000000184c */
[----:B------:R-:W-:Y:S02]  /*14da0*/  IADD3 R20, R134, R0, -R199 ;  /* 0x0000000086147210 */ /* 0x000fe40007ffe8c7 */
[----:B------:R-:W-:Y:S01]  /*14db0*/  HMMA.16816.F32 R12, R40, R70, R12 ;  /* 0x00000046280c723c */ /* 0x000fe2000000180c */
[----:B------:R-:W-:-:S04]  /*14dc0*/  IMAD R4, R60, 0x40, R23 ;  /* 0x000000403c047824 */ /* 0x000fc800078e0217 */
[C---:B------:R-:W-:Y:S01]  /*14dd0*/  VIADD R49, R4.reuse, 0xffffffc0 ;  /* 0xffffffc004317836 */ /* 0x040fe20000000000 */
[C---:B---3--:R-:W-:Y:S01]  /*14de0*/  HMMA.16816.F32 R8, R40.reuse, R28, R8 ;  /* 0x0000001c2808723c */ /* 0x048fe20000001808 */
[----:B------:R-:W-:Y:S02]  /*14df0*/  VIADD R39, R4, 0xffffffc9 ;  /* 0xffffffc904277836 */ /* 0x000fe40000000000 */
[----:B------:R-:W-:Y:S01]  /*14e00*/  IMAD.IADD R21, R20, 0x1, -R49 ;  /* 0x0000000114157824 */ /* 0x000fe200078e0a31 */
[-C--:B------:R-:W-:Y:S01]  /*14e10*/  ISETP.GE.AND P4, PT, R49, R134.reuse, PT ;  /* 0x000000863100720c */ /* 0x080fe20003f86270 */
[C---:B------:R-:W-:Y:S01]  /*14e20*/  VIADD R37, R4.reuse, 0xffffffd0 ;  /* 0xffffffd004257836 */ /* 0x040fe20000000000 */
[C---:B------:R-:W-:Y:S01]  /*14e30*/  HMMA.16816.F32 R32, R40.reuse, R30, R32 ;  /* 0x0000001e2820723c */ /* 0x040fe20000001820 */
[----:B------:R-:W-:Y:S01]  /*14e40*/  VIADD R23, R4, 0xffffffe1 ;  /* 0xffffffe104177836 */ /* 0x000fe20000000000 */
[----:B------:R-:W-:Y:S01]  /*14e50*/  IABS R21, R21 ;  /* 0x0000001500157213 */ /* 0x000fe20000000000 */
[----:B------:R-:W-:Y:S01]  /*14e60*/  IMAD.IADD R5, R20, 0x1, -R37 ;  /* 0x0000000114057824 */ /* 0x000fe200078e0a25 */
[----:B------:R-:W-:Y:S01]  /*14e70*/  ISETP.GE.AND P0, PT, R39, R134, PT ;  /* 0x000000862700720c */ /* 0x000fe20003f06270 */
[C---:B------:R-:W-:Y:S01]  /*14e80*/  VIADD R29, R4.reuse, 0xffffffd8 ;  /* 0xffffffd8041d7836 */ /* 0x040fe20000000000 */
[----:B------:R-:W-:Y:S01]  /*14e90*/  HMMA.16816.F32 R84, R40, R24, R84 ;  /* 0x000000182854723c */ /* 0x000fe20000001854 */
[----:B------:R-:W-:Y:S01]  /*14ea0*/  I2FP.F32.S32 R21, R21 ;  /* 0x0000001500157245 */ /* 0x000fe20000201400 */
[----:B------:R-:W-:Y:S01]  /*14eb0*/  VIADD R31, R4, 0xffffffd1 ;  /* 0xffffffd1041f7836 */ /* 0x000fe20000000000 */
[----:B------:R-:W-:-:S02]  /*14ec0*/  IABS R5, R5 ;  /* 0x0000000500057213 */ /* 0x000fc40000000000 */
[----:B------:R-:W-:Y:S01]  /*14ed0*/  ISETP.GE.AND P6, PT, R37, R134, PT ;  /* 0x000000862500720c */ /* 0x000fe20003fc6270 */
[C---:B------:R-:W-:Y:S01]  /*14ee0*/  HMMA.16816.F32 R80, R40.reuse, R26, R80 ;  /* 0x0000001a2850723c */ /* 0x040fe20000001850 */
[----:B------:R-:W-:Y:S02]  /*14ef0*/  VIADD R25, R4, 0xffffffe0 ;  /* 0xffffffe004197836 */ /* 0x000fe40000000000 */
[----:B------:R-:W-:Y:S01]  /*14f00*/  FFMA.FTZ R16, R21, -UR4, R16 ;  /* 0x8000000415107c23 */ /* 0x000fe20008010010 */
[----:B------:R-:W-:Y:S01]  /*14f10*/  I2FP.F32.S32 R5, R5 ;  /* 0x0000000500057245 */ /* 0x000fe20000201400 */
[----:B------:R-:W-:Y:S01]  /*14f20*/  IMAD.IADD R24, R20, 0x1, -R31 ;  /* 0x0000000114187824 */ /* 0x000fe200078e0a1f */
[----:B------:R-:W-:Y:S01]  /*14f30*/  BAR.SYNC.DEFER_BLOCKING 0x0 ;  /* 0x0000000000007b1d */ /* 0x000fe20000010000 */
[----:B------:R-:W-:Y:S01]  /*14f40*/  HMMA.16816.F32 R72, R40, R6, R72 ;  /* 0x000000062848723c */ /* 0x000fe20000001848 */
[----:B------:R-:W-:Y:S02]  /*14f50*/  VIADD R27, R4, 0xffffffd9 ;  /* 0xffffffd9041b7836 */ /* 0x000fe40000000000 */
[----:B------:R-:W-:Y:S01]  /*14f60*/  FFMA.FTZ R8, R5, -UR4, R8 ;  /* 0x8000000405087c23 */ /* 0x000fe20008010008 */
[----:B------:R-:W-:Y:S01]  /*14f70*/  IMAD.IADD R21, R20, 0x1, -R25 ;  /* 0x0000000114157824 */ /* 0x000fe200078e0a19 */
[----:B------:R-:W-:-:S02]  /*14f80*/  IABS R24, R24 ;  /* 0x0000001800187213 */ /* 0x000fc40000000000 */
[----:B------:R-:W-:Y:S01]  /*14f90*/  ISETP.GE.AND P5, PT, R31, R134, PT ;  /* 0x000000861f00720c */ /* 0x000fe20003fa6270 */
[----:B------:R-:W-:Y:S01]  /*14fa0*/  VIADD R43, R4, 0xffffffc1 ;  /* 0xffffffc1042b7836 */ /* 0x000fe20000000000 */
[----:B------:R-:W-:Y:S01]  /*14fb0*/  IABS R21, R21 ;  /* 0x0000001500157213 */ /* 0x000fe20000000000 */
[C---:B------:R-:W-:Y:S01]  /*14fc0*/  IMAD.IADD R6, R20.reuse, 0x1, -R39 ;  /* 0x0000000114067824 */ /* 0x040fe200078e0a27 */
[----:B------:R-:W-:Y:S01]  /*14fd0*/  I2FP.F32.S32 R24, R24 ;  /* 0x0000001800187245 */ /* 0x000fe20000201400 */
[----:B------:R-:W-:Y:S01]  /*14fe0*/  IMAD.IADD R22, R20, 0x1, -R43 ;  /* 0x0000000114167824 */ /* 0x000fe200078e0a2b */
[----:B------:R-:W-:Y:S01]  /*14ff0*/  I2FP.F32.S32 R21, R21 ;  /* 0x0000001500157245 */ /* 0x000fe20000201400 */
[----:B------:R-:W-:Y:S01]  /*15000*/  VIADD R41, R4, 0xffffffc8 ;  /* 0xffffffc804297836 */ /* 0x000fe20000000000 */
[----:B------:R-:W-:Y:S01]  /*15010*/  IABS R6, R6 ;  /* 0x0000000600067213 */ /* 0x000fe20000000000 */
[----:B------:R-:W-:Y:S01]  /*15020*/  FFMA.FTZ R9, R24, -UR4, R9 ;  /* 0x8000000418097c23 */ /* 0x000fe20008010009 */
[----:B------:R-:W-:Y:S01]  /*15030*/  IABS R22, R22 ;  /* 0x0000001600167213 */ /* 0x000fe20000000000 */
[----:B------:R-:W-:Y:S01]  /*15040*/  FFMA.FTZ R84, R21, -UR4, R84 ;  /* 0x8000000415547c23 */ /* 0x000fe20008010054 */
[----:B------:R-:W-:Y:S01]  /*15050*/  I2FP.F32.S32 R6, R6 ;  /* 0x0000000600067245 */ /* 0x000fe20000201400 */
[C---:B------:R-:W-:Y:S01]  /*15060*/  VIADD R21, R20.reuse, 0x8 ;  /* 0x0000000814157836 */ /* 0x040fe20000000000 */
[----:B------:R-:W-:Y:S01]  /*15070*/  I2FP.F32.S32 R22, R22 ;  /* 0x0000001600167245 */ /* 0x000fe20000201400 */
[----:B------:R-:W-:Y:S01]  /*15080*/  IMAD.IADD R7, R20, 0x1, -R41 ;  /* 0x0000000114077824 */ /* 0x000fe200078e0a29 */
[----:B------:R-:W-:Y:S01]  /*15090*/  ISETP.GE.AND P1, PT, R41, R134, PT ;  /* 0x000000862900720c */ /* 0x000fe20003f26270 */
[----:B------:R-:W-:Y:S01]  /*150a0*/  FFMA.FTZ R13, R6, -UR4, R13 ;  /* 0x80000004060d7c23 */ /* 0x000fe2000801000d */
[----:B------:R-:W-:-:S02]  /*150b0*/  IMAD.IADD R6, R20, 0x1, -R23 ;  /* 0x0000000114067824 */ /* 0x000fc400078e0a17 */
[----:B------:R-:W-:Y:S01]  /*150c0*/  FFMA.FTZ R17, R22, -UR4, R17 ;  /* 0x8000000416117c23 */ /* 0x000fe20008010011 */
[----:B------:R-:W-:Y:S01]  /*150d0*/  IMAD.IADD R22, R20, 0x1, -R27 ;  /* 0x0000000114167824 */ /* 0x000fe200078e0a1b */
[----:B------:R-:W-:Y:S01]  /*150e0*/  IABS R7, R7 ;  /* 0x0000000700077213 */ /* 0x000fe20000000000 */
[C---:B------:R-:W-:Y:S01]  /*150f0*/  IMAD.IADD R49, R21.reuse, 0x1, -R49 ;  /* 0x0000000115317824 */ /* 0x040fe200078e0a31 */
[----:B------:R-:W-:Y:S01]  /*15100*/  IABS R6, R6 ;  /* 0x0000000600067213 */ /* 0x000fe20000000000 */
[C---:B------:R-:W-:Y:S01]  /*15110*/  IMAD.IADD R41, R21.reuse, 0x1, -R41 ;  /* 0x0000000115297824 */ /* 0x040fe200078e0a29 */
[----:B------:R-:W-:Y:S01]  /*15120*/  IABS R22, R22 ;  /* 0x0000001600167213 */ /* 0x000fe20000000000 */
[C---:B------:R-:W-:Y:S01]  /*15130*/  IMAD.IADD R26, R21.reuse, 0x1, -R27 ;  /* 0x00000001151a7824 */ /* 0x040fe200078e0a1b */
[----:B------:R-:W-:Y:S01]  /*15140*/  I2FP.F32.S32 R6, R6 ;  /* 0x0000000600067245 */ /* 0x000fe20000201400 */
[----:B------:R-:W-:Y:S01]  /*15150*/  IMAD.IADD R24, R21, 0x1, -R23 ;  /* 0x0000000115187824 */ /* 0x000fe200078e0a17 */
[----:B------:R-:W-:-:S02]  /*15160*/  I2FP.F32.S32 R22, R22 ;  /* 0x0000001600167245 */ /* 0x000fc40000201400 */
[----:B------:R-:W-:Y:S01]  /*15170*/  I2FP.F32.S32 R7, R7 ;  /* 0x0000000700077245 */ /* 0x000fe20000201400 */
[----:B------:R-:W-:Y:S01]  /*15180*/  FFMA.FTZ R85, R6, -UR4, R85 ;  /* 0x8000000406557c23 */ /* 0x000fe20008010055 */
[C---:B------:R-:W-:Y:S02]  /*15190*/  IMAD.IADD R6, R21.reuse, 0x1, -R39 ;  /* 0x0000000115067824 */ /* 0x040fe400078e0a27 */
[----:B------:R-:W-:Y:S01]  /*151a0*/  FFMA.FTZ R5, R22, -UR4, R33 ;  /* 0x8000000416057c23 */ /* 0x000fe20008010021 */
[C---:B------:R-:W-:Y:S01]  /*151b0*/  IMAD.IADD R22, R21.reuse, 0x1, -R43 ;  /* 0x0000000115167824 */ /* 0x040fe200078e0a2b */
[----:B------:R-:W-:Y:S01]  /*151c0*/  IABS R39, R49 ;  /* 0x0000003100277213 */ /* 0x000fe20000000000 */
[----:B------:R-:W-:Y:S01]  /*151d0*/  IMAD.IADD R33, R21, 0x1, -R37 ;  /* 0x0000000115217824 */ /* 0x000fe200078e0a25 */
[----:B------:R-:W-:Y:S01]  /*151e0*/  IABS R6, R6 ;  /* 0x0000000600067213 */ /* 0x000fe20000000000 */
[----:B------:R-:W-:Y:S01]  /*151f0*/  FFMA.FTZ R12, R7, -UR4, R12 ;  /* 0x80000004070c7c23 */ /* 0x000fe2000801000c */
[----:B------:R-:W-:Y:S01]  /*15200*/  IABS R22, R22 ;  /* 0x0000001600167213 */ /* 0x000fe20000000000 */
[----:B------:R-:W-:Y:S01]  /*15210*/  IMAD.IADD R7, R20, 0x1, -R29 ;  /* 0x0000000114077824 */ /* 0x000fe200078e0a1d */
[----:B------:R-:W-:-:S02]  /*15220*/  I2FP.F32.S32 R39, R39 ;  /* 0x0000002700277245 */ /* 0x000fc40000201400 */
[----:B------:R-:W-:Y:S02]  /*15230*/  I2FP.F32.S32 R22, R22 ;  /* 0x0000001600167245 */ /* 0x000fe40000201400 */
[----:B------:R-:W-:Y:S01]  /*15240*/  IABS R37, R41 ;  /* 0x0000002900257213 */ /* 0x000fe20000000000 */
[----:B------:R-:W-:Y:S01]  /*15250*/  FFMA.FTZ R18, R39, -UR4, R18 ;  /* 0x8000000427127c23 */ /* 0x000fe20008010012 */
[----:B------:R-:W-:Y:S01]  /*15260*/  I2FP.F32.S32 R6, R6 ;  /* 0x0000000600067245 */ /* 0x000fe20000201400 */
[----:B------:R-:W-:Y:S01]  /*15270*/  FFMA.FTZ R22, R22, -UR4, R19 ;  /* 0x8000000416167c23 */ /* 0x000fe20008010013 */
[----:B------:R-:W-:Y:S02]  /*15280*/  I2FP.F32.S32 R37, R37 ;  /* 0x0000002500257245 */ /* 0x000fe40000201400 */
[----:B------:R-:W-:Y:S01]  /*15290*/  ISETP.GE.AND P2, PT, R43, R134, PT ;  /* 0x000000862b00720c */ /* 0x000fe20003f46270 */
[----:B------:R-:W-:Y:S01]  /*152a0*/  FFMA.FTZ R6, R6, -UR4, R15 ;  /* 0x8000000406067c23 */ /* 0x000fe2000801000f */
[----:B------:R-:W-:Y:S01]  /*152b0*/  FSEL R19, R16, -INF , !P4 ;  /* 0xff80000010137808 */ /* 0x000fe20006000000 */
[----:B------:R-:W-:Y:S01]  /*152c0*/  FFMA.FTZ R14, R37, -UR4, R14 ;  /* 0x80000004250e7c23 */ /* 0x000fe2000801000e */
[----:B------:R-:W-:-:S02]  /*152d0*/  FSEL R18, R18, -INF , !P4 ;  /* 0xff80000012127808 */ /* 0x000fc40006000000 */
[----:B------:R-:W-:Y:S01]  /*152e0*/  FSEL R16, R22, -INF , !P2 ;  /* 0xff80000016107808 */ /* 0x000fe20005000000 */
[----:B------:R-:W-:Y:S01]  /*152f0*/  IMAD.IADD R22, R21, 0x1, -R31 ;  /* 0x0000000115167824 */ /* 0x000fe200078e0a1f */
[----:B------:R-:W-:Y:S01]  /*15300*/  FSEL R15, R12, -INF , !P1 ;  /* 0xff8000000c0f7808 */ /* 0x000fe20004800000 */
[----:B------:R-:W-:Y:S01]  /*15310*/  VIADD R31, R4, 0xffffffe8 ;  /* 0xffffffe8041f7836 */ /* 0x000fe20000000000 */
[----:B------:R-:W-:Y:S01]  /*15320*/  ISETP.GE.AND P4, PT, R29, R134, PT ;  /* 0x000000861d00720c */ /* 0x000fe20003f86270 */
[C---:B------:R-:W-:Y:S01]  /*15330*/  IMAD.IADD R29, R21.reuse, 0x1, -R29 ;  /* 0x00000001151d7824 */ /* 0x040fe200078e0a1d */
[----:B------:R-:W-:Y:S01]  /*15340*/  FSEL R12, R6, -INF , !P0 ;  /* 0xff800000060c7808 */ /* 0x000fe20004000000 */
[----:B------:R-:W-:Y:S01]  /*15350*/  IMAD.IADD R6, R21, 0x1, -R25 ;  /* 0x0000000115067824 */ /* 0x000fe200078e0a19 */
[----:B------:R-:W-:Y:S02]  /*15360*/  FSEL R14, R14, -INF , !P1 ;  /* 0xff8000000e0e7808 */ /* 0x000fe40004800000 */
[----:B------:R-:W-:-:S02]  /*15370*/  FSEL R13, R13, -INF , !P0 ;  /* 0xff8000000d0d7808 */ /* 0x000fc40004000000 */
[-C--:B------:R-:W-:Y:S02]  /*15380*/  ISETP.GE.AND P1, PT, R25, R134.reuse, PT ;  /* 0x000000861900720c */ /* 0x080fe40003f26270 */
[----:B------:R-:W-:Y:S02]  /*15390*/  ISETP.GE.AND P0, PT, R23, R134, PT ;  /* 0x000000861700720c */ /* 0x000fe40003f06270 */
[----:B------:R-:W-:Y:S02]  /*153a0*/  IABS R22, R22 ;  /* 0x0000001600167213 */ /* 0x000fe40000000000 */
[----:B------:R-:W-:Y:S02]  /*153b0*/  IABS R26, R26 ;  /* 0x0000001a001a7213 */ /* 0x000fe40000000000 */
[----:B------:R-:W-:Y:S01]  /*153c0*/  IABS R25, R29 ;  /* 0x0000001d00197213 */ /* 0x000fe20000000000 */
[----:B------:R-:W-:Y:S01]  /*153d0*/  VIADD R29, R4, 0xffffffe9 ;  /* 0xffffffe9041d7836 */ /* 0x000fe20000000000 */
[----:B------:R-:W-:-:S02]  /*153e0*/  IABS R23, R6 ;  /* 0x0000000600177213 */ /* 0x000fc40000000000 */
[----:B------:R-:W-:Y:S01]  /*153f0*/  IABS R33, R33 ;  /* 0x0000002100217213 */ /* 0x000fe20000000000 */
[----:B------:R-:W-:Y:S01]  /*15400*/  IMAD.IADD R28, R20, 0x1, -R29 ;  /* 0x00000001141c7824 */ /* 0x000fe200078e0a1d */
[----:B------:R-:W-:Y:S02]  /*15410*/  I2FP.F32.S32 R22, R22 ;  /* 0x0000001600167245 */ /* 0x000fe40000201400 */
[----:B------:R-:W-:Y:S02]  /*15420*/  I2FP.F32.S32 R26, R26 ;  /* 0x0000001a001a7245 */ /* 0x000fe40000201400 */
[----:B------:R-:W-:Y:S01]  /*15430*/  IABS R7, R7 ;  /* 0x0000000700077213 */ /* 0x000fe20000000000 */
[----:B------:R-:W-:Y:S01]  /*15440*/  FFMA.FTZ R22, R22, -UR4, R11 ;  /* 0x8000000416167c23 */ /* 0x000fe2000801000b */
[----:B------:R-:W-:Y:S01]  /*15450*/  IABS R24, R24 ;  /* 0x0000001800187213 */ /* 0x000fe20000000000 */
[----:B------:R-:W-:Y:S01]  /*15460*/  FFMA.FTZ R35, R26, -UR4, R35 ;  /* 0x800000041a237c23 */ /* 0x000fe20008010023 */
[----:B------:R-:W-:-:S02]  /*15470*/  I2FP.F32.S32 R25, R25 ;  /* 0x0000001900197245 */ /* 0x000fc40000201400 */
[----:B------:R-:W-:Y:S02]  /*15480*/  I2FP.F32.S32 R23, R23 ;  /* 0x0000001700177245 */ /* 0x000fe40000201400 */
[----:B------:R-:W-:Y:S01]  /*15490*/  I2FP.F32.S32 R33, R33 ;  /* 0x0000002100217245 */ /* 0x000fe20000201400 */
[----:B------:R-:W-:Y:S01]  /*154a0*/  FFMA.FTZ R6, R25, -UR4, R34 ;  /* 0x8000000419067c23 */ /* 0x000fe20008010022 */
[----:B------:R-:W-:Y:S01]  /*154b0*/  I2FP.F32.S32 R7, R7 ;  /* 0x0000000700077245 */ /* 0x000fe20000201400 */
[----:B------:R-:W-:Y:S01]  /*154c0*/  FFMA.FTZ R86, R23, -UR4, R86 ;  /* 0x8000000417567c23 */ /* 0x000fe20008010056 */
[----:B------:R-:W-:Y:S01]  /*154d0*/  FSEL R17, R17, -INF , !P2 ;  /* 0xff80000011117808 */ /* 0x000fe20005000000 */
[----:B------:R-:W-:Y:S01]  /*154e0*/  FFMA.FTZ R10, R33, -UR4, R10 ;  /* 0x80000004210a7c23 */ /* 0x000fe2000801000a */
[----:B------:R-:W-:Y:S01]  /*154f0*/  I2FP.F32.S32 R24, R24 ;  /* 0x0000001800187245 */ /* 0x000fe20000201400 */
[C---:B------:R-:W-:Y:S01]  /*15500*/  VIADD R25, R4.reuse, 0xfffffff1 ;  /* 0xfffffff104197836 */ /* 0x040fe20000000000 */
[----:B------:R-:W-:Y:S01]  /*15510*/  ISETP.GE.AND P2, PT, R27, R134, PT ;  /* 0x000000861b00720c */ /* 0x000fe20003f46270 */
[----:B------:R-:W-:Y:S01]  /*15520*/  VIADD R27, R4, 0xfffffff0 ;  /* 0xfffffff0041b7836 */ /* 0x000fe20000000000 */
[----:B------:R-:W-:Y:S01]  /*15530*/  FSEL R11, R8, -INF , !P6 ;  /* 0xff800000080b7808 */ /* 0x000fe20007000000 */
[----:B------:R-:W-:-:S02]  /*15540*/  VIADD R23, R4, 0xfffffff8 ;  /* 0xfffffff804177836 */ /* 0x000fc40000000000 */
[----:B------:R-:W-:Y:S01]  /*15550*/  FFMA.FTZ R7, R7, -UR4, R32 ;  /* 0x8000000407077c23 */ /* 0x000fe20008010020 */
[----:B------:R-:W-:Y:S02]  /*15560*/  VIADD R33, R4, 0xfffffff9 ;  /* 0xfffffff904217836 */ /* 0x000fe40000000000 */
[----:B------:R-:W-:Y:S01]  /*15570*/  FFMA.FTZ R87, R24, -UR4, R87 ;  /* 0x8000000418577c23 */ /* 0x000fe20008010057 */
[----:B------:R-:W-:Y:S01]  /*15580*/  FSEL R8, R22, -INF , !P5 ;  /* 0xff80000016087808 */ /* 0x000fe20006800000 */
[C---:B------:R-:W-:Y:S01]  /*15590*/  IMAD.IADD R26, R20.reuse, 0x1, -R27 ;  /* 0x00000001141a7824 */ /* 0x040fe200078e0a1b */
[----:B------:R-:W-:Y:S01]  /*155a0*/  FSEL R4, R35, -INF , !P2 ;  /* 0xff80000023047808 */ /* 0x000fe20005000000 */
[----:B------:R-:W-:Y:S01]  /*155b0*/  IMAD.IADD R35, R20, 0x1, -R31 ;  /* 0x0000000114237824 */ /* 0x000fe200078e0a1f */
[----:B------:R-:W-:Y:S01]  /*155c0*/  FSEL R10, R10, -INF , !P6 ;  /* 0xff8000000a0a7808 */ /* 0x000fe20007000000 */
[C---:B------:R-:W-:Y:S01]  /*155d0*/  IMAD.IADD R24, R20.reuse, 0x1, -R25 ;  /* 0x0000000114187824 */ /* 0x040fe200078e0a19 */
[----:B------:R-:W-:Y:S01]  /*155e0*/  FSEL R9, R9, -INF , !P5 ;  /* 0xff80000009097808 */ /* 0x000fe20006800000 */
[C---:B------:R-:W-:Y:S01]  /*155f0*/  IMAD.IADD R22, R20.reuse, 0x1, -R23 ;  /* 0x0000000114167824 */ /* 0x040fe200078e0a17 */
[----:B------:R-:W-:Y:S01]  /*15600*/  FSEL R7, R7, -INF , !P4 ;  /* 0xff80000007077808 */ /* 0x000fe20006000000 */
[----:B------:R-:W-:Y:S01]  /*15610*/  IMAD.IADD R20, R20, 0x1, -R33 ;  /* 0x0000000114147824 */ /* 0x000fe200078e0a21 */
[----:B------:R-:W-:-:S02]  /*15620*/  FSEL R6, R6, -INF , !P4 ;  /* 0xff80000006067808 */ /* 0x000fc40006000000 */
[----:B------:R-:W-:Y:S02]  /*15630*/  FSEL R5, R5, -INF , !P2 ;  /* 0xff80000005057808 */ /* 0x000fe40005000000 */
[----:B------:R-:W-:Y:S02]  /*15640*/  FSEL R157, R84, -INF , !P1 ;  /* 0xff800000549d7808 */ /* 0x000fe40004800000 */
[----:B------:R-:W-:Y:S02]  /*15650*/  FSEL R206, R86, -INF , !P1 ;  /* 0xff80000056ce7808 */ /* 0x000fe40004800000 */
[-C--:B------:R-:W-:Y:S01]  /*15660*/  ISETP.GE.AND P6, PT, R31, R134.reuse, PT ;  /* 0x000000861f00720c */ /* 0x080fe20003fc6270 */
[----:B------:R-:W-:Y:S01]  /*15670*/  IMAD.IADD R31, R21, 0x1, -R31 ;  /* 0x00000001151f7824 */ /* 0x000fe200078e0a1f */
[-C--:B------:R-:W-:Y:S01]  /*15680*/  ISETP.GE.AND P5, PT, R29, R134.reuse, PT ;  /* 0x000000861d00720c */ /* 0x080fe20003fa6270 */
[----:B------:R-:W-:Y:S01]  /*15690*/  IMAD.IADD R29, R21, 0x1, -R29 ;  /* 0x00000001151d7824 */ /* 0x000fe200078e0a1d */
[-C--:B------:R-:W-:Y:S01]  /*156a0*/  ISETP.GE.AND P4, PT, R27, R134.reuse, PT ;  /* 0x000000861b00720c */ /* 0x080fe20003f86270 */
[----:B------:R-:W-:Y:S01]  /*156b0*/  IMAD.IADD R27, R21, 0x1, -R27 ;  /* 0x00000001151b7824 */ /* 0x000fe200078e0a1b */
[-C--:B------:R-:W-:Y:S01]  /*156c0*/  ISETP.GE.AND P2, PT, R25, R134.reuse, PT ;  /* 0x000000861900720c */ /* 0x080fe20003f46270 */
[----:B------:R-:W-:Y:S01]  /*156d0*/  IMAD.IADD R25, R21, 0x1, -R25 ;  /* 0x0000000115197824 */ /* 0x000fe200078e0a19 */
[----:B------:R-:W-:Y:S01]  /*156e0*/  ISETP.GE.AND P1, PT, R23, R134, PT ;  /* 0x000000861700720c */ /* 0x000fe20003f26270 */
[C---:B------:R-:W-:Y:S01]  /*156f0*/  IMAD.IADD R23, R21.reuse, 0x1, -R23 ;  /* 0x0000000115177824 */ /* 0x040fe200078e0a17 */
[----:B------:R-:W-:Y:S01]  /*15700*/  IABS R35, R35 ;  /* 0x0000002300237213 */ /* 0x000fe20000000000 */
[----:B------:R-:W-:Y:S01]  /*15710*/  IMAD.IADD R21, R21, 0x1, -R33 ;  /* 0x0000000115157824 */ /* 0x000fe200078e0a21 */
[----:B------:R-:W-:-:S02]  /*15720*/  IABS R24, R24 ;  /* 0x0000001800187213 */ /* 0x000fc40000000000 */
[----:B------:R-:W-:Y:S02]  /*15730*/  IABS R20, R20 ;  /* 0x0000001400147213 */ /* 0x000fe40000000000 */
[----:B------:R-:W-:Y:S02]  /*15740*/  I2FP.F32.S32 R35, R35 ;  /* 0x0000002300237245 */ /* 0x000fe40000201400 */
[----:B------:R-:W-:Y:S02]  /*15750*/  I2FP.F32.S32 R24, R24 ;  /* 0x0000001800187245 */ /* 0x000fe40000201400 */
[----:B------:R-:W-:Y:S01]  /*15760*/  I2FP.F32.S32 R20, R20 ;  /* 0x0000001400147245 */ /* 0x000fe20000201400 */
[----:B------:R-:W-:Y:S01]  /*15770*/  FFMA.FTZ R80, R35, -UR4, R80 ;  /* 0x8000000423507c23 */ /* 0x000fe20008010050 */
[----:B------:R-:W-:Y:S01]  /*15780*/  IABS R22, R22 ;  /* 0x0000001600167213 */ /* 0x000fe20000000000 */
[----:B------:R-:W-:Y:S01]  /*15790*/  FFMA.FTZ R77, R24, -UR4, R77 ;  /* 0x80000004184d7c23 */ /* 0x000fe2000801004d */
[----:B------:R-:W-:Y:S01]  /*157a0*/  IABS R28, R28 ;  /* 0x0000001c001c7213 */ /* 0x000fe20000000000 */
[----:B------:R-:W-:Y:S01]  /*157b0*/  FFMA.FTZ R73, R20, -UR4, R73 ;  /* 0x8000000414497c23 */ /* 0x000fe20008010049 */
[----:B------:R-:W-:-:S02]  /*157c0*/  IABS R26, R26 ;  /* 0x0000001a001a7213 */ /* 0x000fc40000000000 */
[----:B------:R-:W-:Y:S02]  /*157d0*/  IABS R31, R31 ;  /* 0x0000001f001f7213 */ /* 0x000fe40000000000 */
[----:B------:R-:W-:Y:S02]  /*157e0*/  IABS R29, R29 ;  /* 0x0000001d001d7213 */ /* 0x000fe40000000000 */
[----:B------:R-:W-:Y:S02]  /*157f0*/  IABS R27, R27 ;  /* 0x0000001b001b7213 */ /* 0x000fe40000000000 */
[----:B------:R-:W-:Y:S02]  /*15800*/  IABS R25, R25 ;  /* 0x0000001900197213 */ /* 0x000fe40000000000 */
[----:B------:R-:W-:Y:S02]  /*15810*/  IABS R23, R23 ;  /* 0x0000001700177213 */ /* 0x000fe40000000000 */
[----:B------:R-:W-:-:S02]  /*15820*/  IABS R21, R21 ;  /* 0x0000001500157213 */ /* 0x000fc40000000000 */
[----:B------:R-:W-:Y:S02]  /*15830*/  FSEL R169, R85, -INF , !P0 ;  /* 0xff80000055a97808 */ /* 0x000fe40004000000 */
[----:B------:R-:W-:Y:S02]  /*15840*/  FSEL R164, R87, -INF , !P0 ;  /* 0xff80000057a47808 */ /* 0x000fe40004000000 */
[----:B------:R-:W-:Y:S02]  /*15850*/  ISETP.GE.AND P0, PT, R33, R134, PT ;  /* 0x000000862100720c */ /* 0x000fe40003f06270 */
[----:B------:R-:W-:Y:S02]  /*15860*/  I2FP.F32.S32 R35, R22 ;  /* 0x0000001600237245 */ /* 0x000fe40000201400 */
[----:B------:R-:W-:Y:S02]  /*15870*/  I2FP.F32.S32 R28, R28 ;  /* 0x0000001c001c7245 */ /* 0x000fe40000201400 */
        /* <DEDUP_REMOVED lines=91> */
.L_x_4084:
[----:B------:R-:W1:Y:S02]  /*15e30*/  LDC R23, c[0x0][0x248] ;  /* 0x00009200ff177b82 */ /* 0x000e640000000800 */
[----:B-1----:R-:W-:-:S04]  /*15e40*/  LEA R23, -R23, RZ, 0x6 ;  /* 0x000000ff17177211 */ /* 0x002fc800078e31ff */
[----:B------:R-:W-:-:S07]  /*15e50*/  SHF.R.S32.HI R20, RZ, 0x1f, R23 ;  /* 0x0000001fff147819 */ /* 0x000fce0000011417 */
.L_x_4085:
[C---:B------:R-:W-:Y:S02]  /*15e60*/  LOP3.LUT P2, RZ, R2.reuse, 0x2, RZ, 0xc0, !PT ;  /* 0x0000000202ff7812 */ /* 0x040fe4000784c0ff */
[C---:B------:R-:W-:Y:S02]  /*15e70*/  LOP3.LUT P1, RZ, R2.reuse, 0x4, RZ, 0xc0, !PT ;  /* 0x0000000402ff7812 */ /* 0x040fe4000782c0ff */
[C---:B------:R-:W-:Y:S02]  /*15e80*/  IADD3 R3, P0, R23.reuse, R142, RZ ;  /* 0x0000008e17037210 */ /* 0x040fe40007f1e0ff */
[----:B------:R-:W-:Y:S02]  /*15e90*/  LOP3.LUT P6, RZ, R2, 0x1, RZ, 0xc0, !PT ;  /* 0x0000000102ff7812 */ /* 0x000fe400078cc0ff */
[----:B------:R-:W-:Y:S01]  /*15ea0*/  LEA R34, P5, R23, R204, 0x1 ;  /* 0x000000cc17227211 */ /* 0x000fe200078a08ff */
[----:B------:R-:W-:-:S03]  /*15eb0*/  IMAD.X R2, R20, 0x1, R145, P0 ;  /* 0x0000000114027824 */ /* 0x000fc600000e0691 */
[-C--:B------:R-:W-:Y:S02]  /*15ec0*/  LEA.HI.X R35, R23, R205.reuse, R20, 0x1, P5 ;  /* 0x000000cd17237211 */ /* 0x080fe400028f0c14 */
        /* <DEDUP_REMOVED lines=12> */
[----:B------:R-:W-:Y:S01]  /*15f90*/  @P6 LEA R30, P4, R21, R204, 0x1 ;  /* 0x000000cc151e6211 */ /* 0x000fe200078808ff */
[----:B------:R-:W-:Y:S01]  /*15fa0*/  @!PT LDS RZ, [RZ] ;  /* 0x00000000fffff984 */ /* 0x000fe20000000800 */
[----:B------:R-:W-:Y:S01]  /*15fb0*/  @!PT LDS RZ, [RZ] ;  /* 0x00000000fffff984 */ /* 0x000fe20000000800 */
[----:B------:R-:W-:Y:S01]  /*15fc0*/  @!PT LDS RZ, [RZ] ;  /* 0x00000000fffff984 */ /* 0x000fe20000000800 */
[----:B------:R1:W-:Y:S01]  /*15fd0*/  @P2 LDGSTS.E.BYPASS.LTC128B.128 [R201+0x8000], desc[UR6][R32.64+0x80] ;  /* 0x0800008020c92fae */ /* 0x0003e2000b901d46 */
[----:B------:R-:W-:Y:S01]  /*15fe0*/  @P2 LEA R28, P5, R23, UR10, 0x1 ;  /* 0x0000000a171c2c11 */ /* 0x000fe2000f8a08ff */
[----:B------:R-:W-:Y:S01]  /*15ff0*/  @P2 IMAD.X R2, R144, 0x1, R145, P0 ;  /* 0x0000000190022824 */ /* 0x000fe200000e0691 */
[C---:B------:R-:W-:Y:S01]  /*16000*/  @P6 LEA.HI.X R31, R21.reuse, R205, R144, 0x1, P4 ;  /* 0x000000cd151f6211 */ /* 0x040fe200020f0c90 */
[----:B------:R1:W-:Y:S01]  /*16010*/  @!P2 STS.128 [R201+0x8000], RZ ;  /* 0x008000ffc900a388 */ /* 0x0003e20000000c00 */
[----:B------:R-:W-:-:S02]  /*16020*/  @P1 IADD3 R3, P0, R21, R142, RZ ;  /* 0x0000008e15031210 */ /* 0x000fc40007f1e0ff */
[----:B------:R-:W-:Y:S01]  /*16030*/  IADD3 R21, P4, R21, R198, RZ ;  /* 0x000000c615157210 */ /* 0x000fe20007f9e0ff */
[----:B------:R-:W-:Y:S01]  /*16040*/  @!PT LDS RZ, [RZ] ;  /* 0x00000000fffff984 */ /* 0x000fe20000000800 */
[----:B------:R-:W-:Y:S01]  /*16050*/  @!PT LDS RZ, [RZ] ;  /* 0x00000000fffff984 */ /* 0x000fe20000000800 */
[----:B------:R-:W-:Y:S01]  /*16060*/  @!PT LDS RZ, [RZ] ;  /* 0x00000000fffff984 */ /* 0x000fe20000000800 */
[----:B------:R1:W-:Y:S01]  /*16070*/  @P1 LDGSTS.E.BYPASS.LTC128B.128 [R201+0xa000], desc[UR6][R26.64+0x100] ;  /* 0x0a0001001ac91fae */ /* 0x0003e2000b901d46 */
[----:B------:R-:W-:Y:S01]  /*16080*/  @P2 LEA.HI.X R29, R23, UR11, R2, 0x1, P5 ;  /* 0x0000000b171d2c11 */ /* 0x000fe2000a8f0c02 */
[C---:B------:R-:W-:Y:S01]  /*16090*/  @P1 IMAD.X R2, R144.reuse, 0x1, R145, P0 ;  /* 0x0000000190021824 */ /* 0x040fe200000e0691 */
[----:B------:R-:W-:Y:S01]  /*160a0*/  @P1 LEA R24, P0, R3, UR10, 0x1 ;  /* 0x0000000a03181c11 */ /* 0x000fe2000f8008ff */
[----:B------:R-:W-:Y:S01]  /*160b0*/  IMAD.X R144, R144, 0x1, R197, P4 ;  /* 0x0000000190907824 */ /* 0x000fe200020e06c5 */
[-C--:B------:R-:W-:Y:S01]  /*160c0*/  @P2 IADD3 R20, P4, R21, R142.reuse, RZ ;  /* 0x0000008e15142210 */ /* 0x080fe20007f9e0ff */
[----:B------:R1:W-:Y:S01]  /*160d0*/  @!P1 STS.128 [R201+0xa000], RZ ;  /* 0x00a000ffc9009388 */ /* 0x0003e20000000c00 */
[----:B------:R-:W-:Y:S02]  /*160e0*/  @P1 LEA.HI.X R25, R3, UR11, R2, 0x1, P0 ;  /* 0x0000000b03191c11 */ /* 0x000fe400080f0c02 */
[C---:B------:R-:W-:Y:S01]  /*160f0*/  @P1 IADD3 R2, P0, R21.reuse, R142, RZ ;  /* 0x0000008e15021210 */ /* 0x040fe20007f1e0ff */
[----:B------:R-:W-:Y:S01]  /*16100*/  @P2 IMAD.X R3, R144, 0x1, R145, P4 ;  /* 0x0000000190032824 */ /* 0x000fe200020e0691 */
[C---:B------:R-:W-:Y:S01]  /*16110*/  @P2 LEA R36, P4, R20.reuse, UR10, 0x1 ;  /* 0x0000000a14242c11 */ /* 0x040fe2000f8808ff */
[----:B------:R-:W-:Y:S01]  /*16120*/  @!PT LDS RZ, [RZ] ;  /* 0x00000000fffff984 */ /* 0x000fe20000000800 */
[----:B------:R-:W-:Y:S01]  /*16130*/  @!PT LDS RZ, [RZ] ;  /* 0x00000000fffff984 */ /* 0x000fe20000000800 */
[----:B------:R-:W-:Y:S01]  /*16140*/  @!PT LDS RZ, [RZ] ;  /* 0x00000000fffff984 */ /* 0x000fe20000000800 */
[----:B------:R1:W-:Y:S03]  /*16150*/  @P6 LDGSTS.E.BYPASS.LTC128B.128 [R201+0x6800], desc[UR6][R30.64] ;  /* 0x068000001ec96fae */ /* 0x0003e6000b901d46 */
[----:B------:R-:W-:Y:S01]  /*16160*/  @P2 LEA.HI.X R37, R20, UR11, R3, 0x1, P4 ;  /* 0x0000000b14252c11 */ /* 0x000fe2000a0f0c03 */
[----:B------:R-:W-:Y:S01]  /*16170*/  @P1 IMAD.X R3, R144, 0x1, R145, P0 ;  /* 0x0000000190031824 */ /* 0x000fe200000e0691 */
[C---:B------:R-:W-:Y:S01]  /*16180*/  @P6 LEA R20, P5, R21.reuse, R204, 0x1 ;  /* 0x000000cc15146211 */ /* 0x040fe200078a08ff */
[----:B------:R1:W-:Y:S01]  /*16190*/  @!P6 STS.128 [R201+0x6800], RZ ;  /* 0x006800ffc900e388 */ /* 0x0003e20000000c00 */
[----:B------:R-:W-:-:S02]  /*161a0*/  IADD3 R23, P4, R21, R198, RZ ;  /* 0x000000c615177210 */ /* 0x000fc40007f9e0ff */
[----:B------:R-:W-:Y:S01]  /*161b0*/  @P1 LEA R38, P0, R2, UR10, 0x1 ;  /* 0x0000000a02261c11 */ /* 0x000fe2000f8008ff */
[----:B------:R-:W-:Y:S01]  /*161c0*/  @!PT LDS RZ, [RZ] ;  /* 0x00000000fffff984 */ /* 0x000fe20000000800 */
[----:B------:R-:W-:Y:S01]  /*161d0*/  @!PT LDS RZ, [RZ] ;  /* 0x00000000fffff984 */ /* 0x000fe20000000800 */
[----:B------:R-:W-:Y:S01]  /*161e0*/  @!PT LDS RZ, [RZ] ;  /* 0x00000000fffff984 */ /* 0x000fe20000000800 */
[----:B------:R1:W-:Y:S01]  /*161f0*/  @P2 LDGSTS.E.BYPASS.LTC128B.128 [R201+0x8800], desc[UR6][R28.64+0x80] ;  /* 0x088000801cc92fae */ /* 0x0003e2000b901d46 */
[-C--:B------:R-:W-:Y:S01]  /*16200*/  @P6 LEA.HI.X R21, R21, R205.reuse, R144, 0x1, P5 ;  /* 0x000000cd15156211 */ /* 0x080fe200028f0c90 */
[----:B------:R-:W-:Y:S01]  /*16210*/  IMAD.X R144, R144, 0x1, R197, P4 ;  /* 0x0000000190907824 */ /* 0x000fe200020e06c5 */
[----:B------:R-:W-:Y:S01]  /*16220*/  @P1 LEA.HI.X R39, R2, UR11, R3, 0x1, P0 ;  /* 0x0000000b02271c11 */ /* 0x000fe200080f0c03 */
[----:B------:R1:W-:Y:S01]  /*16230*/  @!P2 STS.128 [R201+0x8800], RZ ;  /* 0x008800ffc900a388 */ /* 0x0003e20000000c00 */
[CC--:B------:R-:W-:Y:S02]  /*16240*/  @P2 IADD3 R2, P4, R23.reuse, R142.reuse, RZ ;  /* 0x0000008e17022210 */ /* 0x0c0fe40007f9e0ff */
[C---:B------:R-:W-:Y:S01]  /*16250*/  @P1 IADD3 R142, P0, R23.reuse, R142, RZ ;  /* 0x0000008e178e1210 */ /* 0x040fe20007f1e0ff */
[----:B------:R-:W-:Y:S01]  /*16260*/  @!PT LDS RZ, [RZ] ;  /* 0x00000000fffff984 */ /* 0x000fe20000000800 */
[----:B------:R-:W-:Y:S01]  /*16270*/  @!PT LDS RZ, [RZ] ;  /* 0x00000000fffff984 */ /* 0x000fe20000000800 */
[----:B------:R-:W-:Y:S01]  /*16280*/  @!PT LDS RZ, [RZ] ;  /* 0x00000000fffff984 */ /* 0x000fe20000000800 */
[----:B------:R1:W-:Y:S01]  /*16290*/  @P1 LDGSTS.E.BYPASS.LTC128B.128 [R201+0xa800], desc[UR6][R24.64+0x100] ;  /* 0x0a80010018c91fae */ /* 0x0003e2000b901d46 */
[C---:B------:R-:W-:Y:S01]  /*162a0*/  @P6 LEA R22, P5, R23.reuse, R204, 0x1 ;  /* 0x000000cc17166211 */ /* 0x040fe200078a08ff */
[--C-:B------:R-:W-:Y:S01]  /*162b0*/  @P2 IMAD.X R3, R144, 0x1, R145.reuse, P4 ;  /* 0x0000000190032824 */ /* 0x100fe200020e0691 */
[----:B------:R-:W-:Y:S01]  /*162c0*/  @P2 LEA R42, P4, R2, UR10, 0x1 ;  /* 0x0000000a022a2c11 */ /* 0x000fe2000f8808ff */
[----:B------:R1:W-:Y:S01]  /*162d0*/  @!P1 STS.128 [R201+0xa800], RZ ;  /* 0x00a800ffc9009388 */ /* 0x0003e20000000c00 */
[----:B------:R-:W-:Y:S01]  /*162e0*/  @P1 IMAD.X R145, R144, 0x1, R145, P0 ;  /* 0x0000000190911824 */ /* 0x000fe200000e0691 */
[----:B------:R-:W-:Y:S01]  /*162f0*/  @P6 LEA.HI.X R23, R23, R205, R144, 0x1, P5 ;  /* 0x000000cd17176211 */ /* 0x000fe200028f0c90 */
[----:B------:R-:W-:Y:S01]  /*16300*/  IMAD.MOV.U32 R204, RZ, RZ, R34 ;  /* 0x000000ffffcc7224 */ /* 0x000fe200078e0022 */
[----:B------:R-:W-:Y:S01]  /*16310*/  @!PT LDS RZ, [RZ] ;  /* 0x00000000fffff984 */ /* 0x000fe20000000800 */
[----:B------:R-:W-:Y:S01]  /*16320*/  @!PT LDS RZ, [RZ] ;  /* 0x00000000fffff984 */ /* 0x000fe20000000800 */
[----:B------:R-:W-:Y:S01]  /*16330*/  @!PT LDS RZ, [RZ] ;  /* 0x00000000fffff984 */ /* 0x000fe20000000800 */
[----:B------:R1:W-:Y:S01]  /*16340*/  @P6 LDGSTS.E.BYPASS.LTC128B.128 [R201+0x7000], desc[UR6][R20.64] ;  /* 0x0700000014c96fae */ /* 0x0003e2000b901d46 */
[----:B------:R-:W-:Y:S01]  /*16350*/  @P1 LEA R40, P0, R142, UR10, 0x1 ;  /* 0x0000000a8e281c11 */ /* 0x000fe2000f8008ff */
[----:B------:R-:W-:Y:S01]  /*16360*/  IMAD.MOV.U32 R205, RZ, RZ, R35 ;  /* 0x000000ffffcd7224 */ /* 0x000fe200078e0023 */
[----:B------:R-:W-:Y:S01]  /*16370*/  @P2 LEA.HI.X R43, R2, UR11, R3, 0x1, P4 ;  /* 0x0000000b022b2c11 */ /* 0x000fe2000a0f0c03 */
        /* <DEDUP_REMOVED lines=28> */
.L_x_4083:
        /* <DEDUP_REMOVED lines=79> */
[----:B------:R-:W4:Y:S01]  /*16a30*/  LDSM.16.MT88.4 R8, [R193+0xe800] ;  /* 0x00e80000c108783b */ /* 0x000f220000004200 */
[--C-:B------:R-:W-:Y:S01]  /*16a40*/  FFMA.FTZ R133, R4, UR6, -R167.reuse ;  /* 0x0000000604857c23 */ /* 0x100fe200080108a7 */
[--C-:B------:R-:W-:Y:S01]  /*16a50*/  FFMA.FTZ R158, R169, UR6, -R174.reuse ;  /* 0x00000006a99e7c23 */ /* 0x100fe200080108ae */
[--C-:B------:R-:W-:Y:S01]  /*16a60*/  FFMA.FTZ R162, R163, UR6, -R174.reuse ;  /* 0x00000006a3a27c23 */ /* 0x100fe200080108ae */
[----:B------:R-:W5:Y:S01]  /*16a70*/  LDSM.16.MT88.4 R16, [R189+0xe800] ;  /* 0x00e80000bd10783b */ /* 0x000f620000004200 */
[--C-:B------:R-:W-:Y:S01]  /*16a80*/  FFMA.FTZ R157, R157, UR6, -R174.reuse ;  /* 0x000000069d9d7c23 */ /* 0x100fe200080108ae */
[--C-:B------:R-:W-:Y:S01]  /*16a90*/  FFMA.FTZ R159, R159, UR6, -R174.reuse ;  /* 0x000000069f9f7c23 */ /* 0x100fe200080108ae */
[----:B------:R-:W-:Y:S01]  /*16aa0*/  MUFU.EX2 R152, R152 ;  /* 0x0000009800987308 */ /* 0x000fe20000000800 */
[----:B------:R-:W-:Y:S01]  /*16ab0*/  LDSM.16.MT88.4 R140, [R189+0x10000] ;  /* 0x01000000bd8c783b */ /* 0x000fe20000004200 */
[--C-:B------:R-:W-:Y:S01]  /*16ac0*/  FFMA.FTZ R163, R206, UR6, -R167.reuse ;  /* 0x00000006cea37c23 */ /* 0x100fe200080108a7 */
[--C-:B------:R-:W-:Y:S01]  /*16ad0*/  FFMA.FTZ R164, R164, UR6, -R167.reuse ;  /* 0x00000006a4a47c23 */ /* 0x100fe200080108a7 */
[--C-:B------:R-:W-:Y:S01]  /*16ae0*/  FFMA.FTZ R168, R168, UR6, -R167.reuse ;  /* 0x00000006a8a87c23 */ /* 0x100fe200080108a7 */
[----:B------:R-:W-:Y:S01]  /*16af0*/  LDSM.16.MT88.4 R32, [R190+0xc800] ;  /* 0x00c80000be20783b */ /* 0x000fe20000004200 */
[--C-:B------:R-:W-:Y:S01]  /*16b00*/  FFMA.FTZ R169, R176, UR6, -R167.reuse ;  /* 0x00000006b0a97c23 */ /* 0x100fe200080108a7 */
        /* <DEDUP_REMOVED lines=212> */
[----:B------:R-:W1:Y:S01]  /*17850*/  LDC R7, c[0x0][0x2c8] ;  /* 0x0000b200ff077b82 */ /* 0x000e620000000800 */
[----:B------:R-:W2:Y:S01]  /*17860*/  S2R R176, SR_TID.X ;  /* 0x0000000000b07919 */ /* 0x000ea20000002100 */
[----:B------:R-:W-:Y:S01]  /*17870*/  VIADD R5, R134, 0x3f ;  /* 0x0000003f86057836 */ /* 0x000fe20000000000 */
[----:B------:R-:W-:Y:S01]  /*17880*/  ULDC UR6, c[0x0][0x250] ;  /* 0x0000940000067ab9 */ /* 0x000fe20000000800 */
[----:B------:R-:W-:Y:S01]  /*17890*/  IMAD.MOV.U32 R133, RZ, RZ, R132 ;  /* 0x000000ffff857224 */ /* 0x000fe200078e0084 */
[----:B------:R-:W-:Y:S02]  /*178a0*/  ULEA UR6, -UR6, URZ, 0x6 ;  /* 0x0000003f06067291 */ /* 0x000fe4000f8e313f */
[----:B------:R-:W-:Y:S01]  /*178b0*/  SHF.R.S32.HI R2, RZ, 0x1f, R5 ;  /* 0x0000001fff027819 */ /* 0x000fe20000011405 */
[----:B------:R-:W-:Y:S01]  /*178c0*/  ULDC UR9, c[0x0][0x2d0] ;  /* 0x0000b40000097ab9 */ /* 0x000fe20000000800 */
[----:B------:R-:W-:Y:S02]  /*178d0*/  USHF.R.S32.HI UR5, URZ, 0x1f, UR6 ;  /* 0x0000001f3f057899 */ /* 0x000fe40008011406 */
[----:B------:R-:W-:Y:S01]  /*178e0*/  LEA.HI R2, R2, R5, RZ, 0x6 ;  /* 0x0000000502027211 */ /* 0x000fe200078f30ff */
[----:B------:R-:W-:Y:S01]  /*178f0*/  IMAD.U32 R207, RZ, RZ, UR6 ;  /* 0x00000006ffcf7e24 */ /* 0x000fe2000f8e00ff */
[----:B------:R-:W-:Y:S01]  /*17900*/  ULDC UR8, c[0x0][0x248] ;  /* 0x0000920000087ab9 */ /* 0x000fe20000000800 */
[----:B------:R-:W-:Y:S01]  /*17910*/  ULDC.64 UR10, c[0x0][0x208] ;  /* 0x00008200000a7ab9 */ /* 0x000fe20000000a00 */
[----:B------:R-:W-:Y:S01]  /*17920*/  SHF.R.S32.HI R2, RZ, 0x6, R2 ;  /* 0x00000006ff027819 */ /* 0x000fe20000011402 */
[----:B------:R-:W-:Y:S01]  /*17930*/  IMAD.U32 R206, RZ, RZ, UR5 ;  /* 0x00000005ffce7e24 */ /* 0x000fe2000f8e00ff */
[----:B------:R-:W-:Y:S01]  /*17940*/  ULDC UR5, c[0x0][0x2ec] ;  /* 0x0000bb0000057ab9 */ /* 0x000fe20000000800 */
[----:B-1----:R-:W-:-:S05]  /*17950*/  VIADD R7, R7, 0x3f ;  /* 0x0000003f07077836 */ /* 0x002fca0000000000 */
[----:B------:R-:W-:-:S04]  /*17960*/  SHF.R.S32.HI R4, RZ, 0x1f, R7 ;  /* 0x0000001fff047819 */ /* 0x000fc80000011407 */
[----:B------:R-:W-:Y:S02]  /*17970*/  LEA.HI R4, R4, R7, RZ, 0x6 ;  /* 0x0000000704047211 */ /* 0x000fe400078f30ff */
[----:B--2---:R-:W-:Y:S02]  /*17980*/  LOP3.LUT R9, R176, 0x3, RZ, 0xc0, !PT ;  /* 0x00000003b0097812 */ /* 0x004fe400078ec0ff */
[----:B------:R-:W-:-:S03]  /*17990*/  SHF.R.S32.HI R209, RZ, 0x6, R4 ;  /* 0x00000006ffd17819 */ /* 0x000fc60000011404 */
[----:B------:R-:W-:Y:S01]  /*179a0*/  IMAD R9, R9, -0x2, R0 ;  /* 0xfffffffe09097824 */ /* 0x000fe200078e0200 */
[----:B------:R-:W-:Y:S01]  /*179b0*/  VIMNMX R209, R209, R2, PT ;  /* 0x00000002d1d17248 */ /* 0x000fe20003fe0100 */
[----:B------:R-:W-:-:S03]  /*179c0*/  IMAD.MOV.U32 R0, RZ, RZ, R3 ;  /* 0x000000ffff007224 */ /* 0x000fc600078e0003 */
[----:B------:R-:W-:Y:S01]  /*179d0*/  IADD3 R208, R134, R9, -R199 ;  /* 0x0000000986d07210 */ /* 0x000fe20007ffe8c7 */
[----:B------:R-:W-:-:S07]  /*179e0*/  VIADD R209, R209, 0xfffffffe ;  /* 0xfffffffed1d17836 */ /* 0x000fce0000000000 */
.L_x_4090:
[----:B------:R-:W-:Y:S01]  /*179f0*/  SHF.R.S32.HI R3, RZ, 0x1f, R176 ;  /* 0x0000001fff037819 */ /* 0x000fe200000114b0 */
[----:B------:R-:W-:Y:S04]  /*17a00*/  DEPBAR.LE SB0, 0x0 ;  /* 0x000080000000791a */ /* 0x000fe80000000000 */
[----:B------:R-:W-:Y:S01]  /*17a10*/  LEA.HI R5, R3, R176, RZ, 0x3 ;  /* 0x000000b003057211 */ /* 0x000fe200078f18ff */
[----:B------:R-:W-:Y:S01]  /*17a20*/  IMAD.MOV.U32 R12, RZ, RZ, R207 ;  /* 0x000000ffff0c7224 */ /* 0x000fe200078e00cf */
[----:B------:R-:W-:Y:S01]  /*17a30*/  BAR.SYNC.DEFER_BLOCKING 0x0 ;  /* 0x0000000000007b1d */ /* 0x000fe20000010000 */
[----:B------:R-:W-:Y:S01]  /*17a40*/  PLOP3.LUT P0, PT, PT, PT, UP0, 0x40, 0x0 ;  /* 0x000000000000781c */ /* 0x000fe20003f0e808 */
[----:B------:R-:W-:Y:S01]  /*17a50*/  IMAD.MOV.U32 R6, RZ, RZ, R206 ;  /* 0x000000ffff067224 */ /* 0x000fe200078e00ce */
[----:B------:R-:W-:Y:S05]  /*17a60*/  LOP3.LUT R5, R5, 0xfffffff8, RZ, 0xc0, !PT ;  /* 0xfffffff805057812 */ /* 0x000fea00078ec0ff */
[----:B------:R-:W-:Y:S04]  /*17a70*/  IMAD.IADD R134, R176, 0x1, -R5 ;  /* 0x00000001b0867824 */ /* 0x000fe800078e0a05 */
[----:B------:R-:W-:Y:S04]  /*17a80*/  IMAD.SHL.U32 R134, R134, 0x8, RZ ;  /* 0x0000000886867824 */ /* 0x000fe800078e00ff */
[C---:B------:R-:W-:Y:S01]  /*17a90*/  VIADD R2, R134.reuse, 0x80 ;  /* 0x0000008086027836 */ /* 0x040fe20000000000 */
[C---:B------:R-:W-:Y:S01]  /*17aa0*/  ISETP.GE.AND P1, PT, R134.reuse, UR9, PT ;  /* 0x0000000986007c0c */ /* 0x040fe2000bf26270 */
[----:B------:R-:W-:Y:S03]  /*17ab0*/  VIADD R134, R134, 0x40 ;  /* 0x0000004086867836 */ /* 0x000fe60000000000 */
[----:B------:R-:W-:Y:S04]  /*17ac0*/  ISETP.GE.AND P2, PT, R2, UR18, PT ;  /* 0x0000001202007c0c */ /* 0x000fe8000bf46270 */
[----:B------:R-:W-:Y:S01]  /*17ad0*/  SEL R2, RZ, 0x3fffc, P2 ;  /* 0x0003fffcff027807 */ /* 0x000fe20001000000 */
[----:B------:R-:W-:Y:S08]  /*17ae0*/  @P0 BRA `(.L_x_4087) ;  /* 0x0000000000f40947 */ /* 0x000ff00003800000 */
        /* <DEDUP_REMOVED lines=61> */
.L_x_4087:
[----:B------:R-:W-:Y:S01]  /*17ec0*/  LEA R214, P4, R12, R160, 0x1 ;  /* 0x000000a00cd67211 */ /* 0x000fe200078808ff */
[----:B------:R-:W-:Y:S01]  /*17ed0*/  IMAD.MOV.U32 R135, RZ, RZ, 0x20 ;  /* 0x00000020ff877424 */ /* 0x000fe200078e00ff */
[----:B------:R-:W-:Y:S02]  /*17ee0*/  ISETP.GE.AND P0, PT, R134, UR18, PT ;  /* 0x0000001286007c0c */ /* 0x000fe4000bf06270 */
[-C--:B------:R-:W-:Y:S02]  /*17ef0*/  LEA.HI.X R215, R12, R161.reuse, R6, 0x1, P4 ;  /* 0x000000a10cd77211 */ /* 0x080fe400020f0c06 */
[----:B------:R-:W-:Y:S02]  /*17f00*/  LOP3.LUT P2, RZ, R2, 0x4, RZ, 0xc0, !PT ;  /* 0x0000000402ff7812 */ /* 0x000fe4000784c0ff */
[----:B------:R-:W-:Y:S01]  /*17f10*/  IADD3 R7, P3, R12, UR20, RZ ;  /* 0x000000140c077c10 */ /* 0x000fe2000ff7e0ff */
[----:B------:R-:W-:Y:S01]  /*17f20*/  @!PT LDS RZ, [RZ] ;  /* 0x00000000fffff984 */ /* 0x000fe20000000800 */
[----:B------:R-:W-:Y:S01]  /*17f30*/  @!PT LDS RZ, [RZ] ;  /* 0x00000000fffff984 */ /* 0x000fe20000000800 */
[----:B------:R-:W-:Y:S01]  /*17f40*/  @!PT LDS RZ, [RZ] ;  /* 0x00000000fffff984 */ /* 0x000fe20000000800 */
[----:B------:R-:W-:Y:S01]  /*17f50*/  @!P1 LDGSTS.E.BYPASS.LTC128B.128 [R201+0xc000], desc[UR10][R214.64] ;  /* 0x0c000000d6c99fae */ /* 0x000fe2000b901d4a */
[----:B------:R-:W-:Y:S02]  /*17f60*/  LEA.HI R3, R3, R176, RZ, 0x4 ;  /* 0x000000b003037211 */ /* 0x000fe400078f20ff */
[CC--:B------:R-:W-:Y:S01]  /*17f70*/  @!P1 LEA R12, P6, R7.reuse, R160.reuse, 0x1 ;  /* 0x000000a0070c9211 */ /* 0x0c0fe200078c08ff */
[----:B------:R-:W-:Y:S01]  /*17f80*/  @P1 STS.128 [R201+0xc000], RZ ;  /* 0x00c000ffc9001388 */ /* 0x000fe20000000c00 */
[----:B------:R-:W-:Y:S02]  /*17f90*/  IADD3.X R6, R6, UR19, RZ, P3, !PT ;  /* 0x0000001306067c10 */ /* 0x000fe40009ffe4ff */
[CC--:B------:R-:W-:Y:S01]  /*17fa0*/  @!P0 LEA R10, P4, R7.reuse, R160.reuse, 0x1 ;  /* 0x000000a0070a8211 */ /* 0x0c0fe200078808ff */
[----:B------:R-:W-:Y:S01]  /*17fb0*/  @!PT LDS RZ, [RZ] ;  /* 0x00000000fffff984 */ /* 0x000fe20000000800 */
[----:B------:R-:W-:Y:S01]  /*17fc0*/  @!PT LDS RZ, [RZ] ;  /* 0x00000000fffff984 */ /* 0x000fe20000000800 */
[----:B------:R-:W-:Y:S01]  /*17fd0*/  @!PT LDS RZ, [RZ] ;  /* 0x00000000fffff984 */ /* 0x000fe20000000800 */
[----:B------:R-:W-:Y:S01]  /*17fe0*/  @!P0 LDGSTS.E.BYPASS.LTC128B.128 [R201+0xe000], desc[UR10][R214.64+0x80] ;  /* 0x0e000080d6c98fae */ /* 0x000fe2000b901d4a */
[CCC-:B------:R-:W-:Y:S02]  /*17ff0*/  @!P1 LEA.HI.X R13, R7.reuse, R161.reuse, R6.reuse, 0x1, P6 ;  /* 0x000000a1070d9211 */ /* 0x1c0fe400030f0c06 */
[C---:B------:R-:W-:Y:S01]  /*18000*/  IADD3 R5, P3, R7.reuse, UR20, RZ ;  /* 0x0000001407057c10 */ /* 0x040fe2000ff7e0ff */
[----:B------:R-:W-:Y:S01]  /*18010*/  @P0 STS.128 [R201+0xe000], RZ ;  /* 0x00e000ffc9000388 */ /* 0x000fe20000000c00 */
[CCC-:B------:R-:W-:Y:S02]  /*18020*/  @!P0 LEA.HI.X R11, R7.reuse, R161.reuse, R6.reuse, 0x1, P4 ;  /* 0x000000a1070b8211 */ /* 0x1c0fe400020f0c06 */
[----:B------:R-:W-:Y:S01]  /*18030*/  IADD3.X R4, R6, UR19, RZ, P3, !PT ;  /* 0x0000001306047c10 */ /* 0x000fe20009ffe4ff */
[----:B------:R-:W-:Y:S01]  /*18040*/  @!PT LDS RZ, [RZ] ;  /* 0x00000000fffff984 */ /* 0x000fe20000000800 */
[----:B------:R-:W-:Y:S01]  /*18050*/  @!PT LDS RZ, [RZ] ;  /* 0x00000000fffff984 */ /* 0x000fe20000000800 */
[----:B------:R-:W-:Y:S01]  /*18060*/  @!PT LDS RZ, [RZ] ;  /* 0x00000000fffff984 */ /* 0x000fe20000000800 */
[----:B------:R-:W-:Y:S01]  /*18070*/  @P2 LDGSTS.E.BYPASS.LTC128B.128 [R201+0x10000], desc[UR10][R214.64+0x100] ;  /* 0x10000100d6c92fae */ /* 0x000fe2000b901d4a */
[-C--:B------:R-:W-:Y:S02]  /*18080*/  @P2 LEA R8, P3, R7, R160.reuse, 0x1 ;  /* 0x000000a007082211 */ /* 0x080fe400078608ff */
[-C--:B------:R-:W-:Y:S01]  /*18090*/  @!P1 LEA R24, P4, R5, R160.reuse, 0x1 ;  /* 0x000000a005189211 */ /* 0x080fe200078808ff */
[----:B------:R-:W-:Y:S01]  /*180a0*/  @!P2 STS.128 [R201+0x10000], RZ ;  /* 0x010000ffc900a388 */ /* 0x000fe20000000c00 */
[-C--:B------:R-:W-:Y:S02]  /*180b0*/  @P2 LEA.HI.X R9, R7, R161.reuse, R6, 0x1, P3 ;  /* 0x000000a107092211 */ /* 0x080fe400018f0c06 */
[CCC-:B------:R-:W-:Y:S01]  /*180c0*/  @!P1 LEA.HI.X R25, R5.reuse, R161.reuse, R4.reuse, 0x1, P4 ;  /* 0x000000a105199211 */ /* 0x1c0fe200020f0c04 */
[----:B------:R-:W-:Y:S01]  /*180d0*/  @!PT LDS RZ, [RZ] ;  /* 0x00000000fffff984 */ /* 0x000fe20000000800 */
[----:B------:R-:W-:Y:S01]  /*180e0*/  @!PT LDS RZ, [RZ] ;  /* 0x00000000fffff984 */ /* 0x000fe20000000800 */
[----:B------:R-:W-:Y:S01]  /*180f0*/  @!PT LDS RZ, [RZ] ;  /* 0x00000000fffff984 */ /* 0x000fe20000000800 */
[----:B------:R-:W-:Y:S01]  /*18100*/  @!P1 LDGSTS.E.BYPASS.LTC128B.128 [R201+0xc800], desc[UR10][R12.64] ;  /* 0x0c8000000cc99fae */ /* 0x000fe2000b901d4a */
[CC--:B------:R-:W-:Y:S02]  /*18110*/  @!P0 LEA R18, P3, R5.reuse, R160.reuse, 0x1 ;  /* 0x000000a005128211 */ /* 0x0c0fe400078608ff */
[C---:B------:R-:W-:Y:S01]  /*18120*/  IADD3 R2, P5, R5.reuse, UR20, RZ ;  /* 0x0000001405027c10 */ /* 0x040fe2000ffbe0ff */
[----:B------:R-:W-:Y:S01]  /*18130*/  @P1 STS.128 [R201+0xc800], RZ ;  /* 0x00c800ffc9001388 */ /* 0x000fe20000000c00 */
[CCC-:B------:R-:W-:Y:S02]  /*18140*/  @!P0 LEA.HI.X R19, R5.reuse, R161.reuse, R4.reuse, 0x1, P3 ;  /* 0x000000a105138211 */ /* 0x1c0fe400018f0c04 */
[----:B------:R-:W-:Y:S01]  /*18150*/  IADD3.X R6, R4, UR19, RZ, P5, !PT ;  /* 0x0000001304067c10 */ /* 0x000fe2000affe4ff */
[----:B------:R-:W-:Y:S01]  /*18160*/  @!PT LDS RZ, [RZ] ;  /* 0x00000000fffff984 */ /* 0x000fe20000000800 */
[----:B------:R-:W-:Y:S01]  /*18170*/  @!PT LDS RZ, [RZ] ;  /* 0x00000000fffff984 */ /* 0x000fe20000000800 */
[----:B------:R-:W-:Y:S01]  /*18180*/  @!PT LDS RZ, [RZ] ;  /* 0x00000000fffff984 */ /* 0x000fe20000000800 */
[----:B------:R-:W-:Y:S01]  /*18190*/  @!P0 LDGSTS.E.BYPASS.LTC128B.128 [R201+0xe800], desc[UR10][R10.64+0x80] ;  /* 0x0e8000800ac98fae */ /* 0x000fe2000b901d4a */
[CC--:B------:R-:W-:Y:S02]  /*181a0*/  @P2 LEA R16, P5, R5.reuse, R160.reuse, 0x1 ;  /* 0x000000a005102211 */ /* 0x0c0fe400078a08ff */
[CC--:B------:R-:W-:Y:S01]  /*181b0*/  @!P1 LEA R22, P6, R2.reuse, R160.reuse, 0x1 ;  /* 0x000000a002169211 */ /* 0x0c0fe200078c08ff */
[----:B------:R-:W-:Y:S01]  /*181c0*/  @P0 STS.128 [R201+0xe800], RZ ;  /* 0x00e800ffc9000388 */ /* 0x000fe20000000c00 */
[-C--:B------:R-:W-:Y:S02]  /*181d0*/  @P2 LEA.HI.X R17, R5, R161.reuse, R4, 0x1, P5 ;  /* 0x000000a105112211 */ /* 0x080fe400028f0c04 */
[CCC-:B------:R-:W-:Y:S01]  /*181e0*/  @!P1 LEA.HI.X R23, R2.reuse, R161.reuse, R6.reuse, 0x1, P6 ;  /* 0x000000a102179211 */ /* 0x1c0fe200030f0c06 */
[----:B------:R-:W-:Y:S01]  /*181f0*/  @!PT LDS RZ, [RZ] ;  /* 0x00000000fffff984 */ /* 0x000fe20000000800 */
[----:B------:R-:W-:Y:S01]  /*18200*/  @!PT LDS RZ, [RZ] ;  /* 0x00000000fffff984 */ /* 0x000fe20000000800 */
[----:B------:R-:W-:Y:S01]  /*18210*/  @!PT LDS RZ, [RZ] ;  /* 0x00000000fffff984 */ /* 0x000fe20000000800 */
[----:B------:R1:W-:Y:S01]  /*18220*/  @P2 LDGSTS.E.BYPASS.LTC128B.128 [R201+0x10800], desc[UR10][R8.64+0x100] ;  /* 0x1080010008c92fae */ /* 0x0003e2000b901d4a */
[CC--:B------:R-:W-:Y:S02]  /*18230*/  @!P0 LEA R14, P4, R2.reuse, R160.reuse, 0x1 ;  /* 0x000000a0020e8211 */ /* 0x0c0fe400078808ff */
[C---:B------:R-:W-:Y:S01]  /*18240*/  @P2 LEA R20, P3, R2.reuse, R160, 0x1 ;  /* 0x000000a002142211 */ /* 0x040fe200078608ff */
[----:B------:R-:W-:Y:S01]  /*18250*/  @!P2 STS.128 [R201+0x10800], RZ ;  /* 0x010800ffc900a388 */ /* 0x000fe20000000c00 */
[CCC-:B------:R-:W-:Y:S02]  /*18260*/  @!P0 LEA.HI.X R15, R2.reuse, R161.reuse, R6.reuse, 0x1, P4 ;  /* 0x000000a1020f8211 */ /* 0x1c0fe400020f0c06 */
[----:B------:R-:W-:Y:S01]  /*18270*/  @P2 LEA.HI.X R21, R2, R161, R6, 0x1, P3 ;  /* 0x000000a102152211 */ /* 0x000fe200018f0c06 */
[----:B------:R-:W-:Y:S01]  /*18280*/  @!PT LDS RZ, [RZ] ;  /* 0x00000000fffff984 */ /* 0x000fe20000000800 */
[----:B------:R-:W-:Y:S01]  /*18290*/  @!PT LDS RZ, [RZ] ;  /* 0x00000000fffff984 */ /* 0x000fe20000000800 */
[----:B------:R-:W-:Y:S01]  /*182a0*/  @!PT LDS RZ, [RZ] ;  /* 0x00000000fffff984 */ /* 0x000fe20000000800 */
[----:B------:R-:W-:Y:S01]  /*182b0*/  @!P1 LDGSTS.E.BYPASS.LTC128B.128 [R201+0xd000], desc[UR10][R24.64] ;  /* 0x0d00000018c99fae */ /* 0x000fe2000b901d4a */
[----:B------:R-:W-:Y:S03]  /*182c0*/  LOP3.LUT R3, R3, 0xfffffff0, RZ, 0xc0, !PT ;  /* 0xfffffff003037812 */ /* 0x000fe600078ec0ff */
[----:B------:R-:W-:Y:S02]  /*182d0*/  @P1 STS.128 [R201+0xd000], RZ ;  /* 0x00d000ffc9001388 */ /* 0x000fe40000000c00 */
        /* <DEDUP_REMOVED lines=17> */
[----:B------:R-:W-:Y:S01]  /*183f0*/  @!P1 LDGSTS.E.BYPASS.LTC128B.128 [R201+0xd800], desc[UR10][R22.64] ;  /* 0x0d80000016c99fae */ /* 0x000fe2000b901d4a */
[----:B------:R-:W-:Y:S02]  /*18400*/  IMAD.IADD R2, R3, 0x1, -R2 ;  /* 0x0000000103027824 */ /* 0x000fe400078e0a02 */
[----:B------:R-:W-:Y:S01]  /*18410*/  IMAD.MOV.U32 R3, RZ, RZ, 0x10 ;  /* 0x00000010ff037424 */ /* 0x000fe200078e00ff */
[----:B------:R-:W-:Y:S04]  /*18420*/  @P1 STS.128 [R201+0xd800], RZ ;  /* 0x00d800ffc9001388 */ /* 0x000fe80000000c00 */
[----:B------:R-:W-:Y:S01]  /*18430*/  @!PT LDS RZ, [RZ] ;  /* 0x00000000fffff984 */ /* 0x000fe20000000800 */
[----:B------:R-:W-:Y:S01]  /*18440*/  @!PT LDS RZ, [RZ] ;  /* 0x00000000fffff984 */ /* 0x000fe20000000800 */
[----:B------:R-:W-:Y:S01]  /*18450*/  @!PT LDS RZ, [RZ] ;  /* 0x00000000fffff984 */ /* 0x000fe20000000800 */
[----:B------:R3:W-:Y:S04]  /*18460*/  @!P0 LDGSTS.E.BYPASS.LTC128B.128 [R201+0xf800], desc[UR10][R14.64+0x80] ;  /* 0x0f8000800ec98fae */ /* 0x0007e8000b901d4a */
[----:B------:R-:W-:Y:S01]  /*18470*/  @P0 STS.128 [R201+0xf800], RZ ;  /* 0x00f800ffc9000388 */ /* 0x000fe20000000c00 */
[C---:B------:R-:W-:Y:S03]  /*18480*/  LOP3.LUT P0, RZ, R2.reuse, 0x2, RZ, 0xc0, !PT ;  /* 0x0000000202ff7812 */ /* 0x040fe6000780c0ff */
[----:B------:R-:W-:Y:S01]  /*18490*/  @!PT LDS RZ, [RZ] ;  /* 0x00000000fffff984 */ /* 0x000fe20000000800 */
[----:B------:R-:W-:Y:S01]  /*184a0*/  @!PT LDS RZ, [RZ] ;  /* 0x00000000fffff984 */ /* 0x000fe20000000800 */
[----:B------:R-:W-:Y:S01]  /*184b0*/  @!PT LDS RZ, [RZ] ;  /* 0x00000000fffff984 */ /* 0x000fe20000000800 */
[----:B------:R4:W-:Y:S01]  /*184c0*/  @P2 LDGSTS.E.BYPASS.LTC128B.128 [R201+0x11800], desc[UR10][R20.64+0x100] ;  /* 0x1180010014c92fae */ /* 0x0009e2000b901d4a */
[----:B------:R-:W-:Y:S02]  /*184d0*/  SEL R3, R3, 0xfffffff0, !P0 ;  /* 0xfffffff003037807 */ /* 0x000fe40004000000 */
[----:B------:R-:W-:Y:S01]  /*184e0*/  LOP3.LUT P0, RZ, R2, 0x4, RZ, 0xc0, !PT ;  /* 0x0000000402ff7812 */ /* 0x000fe2000780c0ff */
[----:B------:R-:W-:Y:S02]  /*184f0*/  @!P2 STS.128 [R201+0x11800], RZ ;  /* 0x011800ffc900a388 */ /* 0x000fe40000000c00 */
[--C-:B------:R-:W-:Y:S01]  /*18500*/  IMAD R132, R3, 0x2, R196.reuse ;  /* 0x0000000203847824 */ /* 0x100fe200078e02c4 */
[----:B------:R-:W-:Y:S01]  /*18510*/  SEL R135, R135, 0xffffffe0, !P0 ;  /* 0xffffffe087877807 */ /* 0x000fe20004000000 */
[----:B------:R-:W-:Y:S01]  /*18520*/  LDSM.16.M88.4 R136, [R196] ;  /* 0x00000000c488783b */ /* 0x000fe20000000200 */
[----:B------:R-:W-:Y:S03]  /*18530*/  ISETP.GE.AND P0, PT, R209, 0x1, PT ;  /* 0x00000001d100780c */ /* 0x000fe60003f06270 */
[----:B-1----:R-:W1:Y:S01]  /*18540*/  LDSM.16.M88.4 R8, [R195+0x6000] ;  /* 0x00600000c308783b */ /* 0x002e620000000200 */
[C---:B------:R-:W-:Y:S02]  /*18550*/  IMAD R3, R135.reuse, 0x2, R196 ;  /* 0x0000000287037824 */ /* 0x040fe400078e02c4 */
[----:B------:R-:W-:Y:S01]  /*18560*/  IMAD R2, R135, 0x2, R132 ;  /* 0x0000000287027824 */ /* 0x000fe200078e0284 */
        /* <DEDUP_REMOVED lines=162> */
[----:B------:R-:W-:Y:S01]  /*18f90*/  PLOP3.LUT P3, PT, PT, PT, UP0, 0x40, 0x0 ;  /* 0x000000000000781c */ /* 0x000fe20003f6e808 */
[----:B------:R-:W-:Y:S01]  /*18fa0*/  ULEA UR7, -UR8, URZ, 0x6 ;  /* 0x0000003f08077291 */ /* 0x000fe2000f8e313f */
[----:B------:R-:W-:Y:S03]  /*18fb0*/  ISETP.GE.AND P0, PT, R134, UR18, PT ;  /* 0x0000001286007c0c */ /* 0x000fe6000bf06270 */
[----:B------:R-:W-:Y:S02]  /*18fc0*/  USHF.R.S32.HI UR6, URZ, 0x1f, UR7 ;  /* 0x0000001f3f067899 */ /* 0x000fe40008011407 */
[----:B------:R-:W-:Y:S04]  /*18fd0*/  IMAD.U32 R140, RZ, RZ, UR7 ;  /* 0x00000007ff8c7e24 */ /* 0x000fe8000f8e00ff */
[----:B------:R-:W-:Y:S02]  /*18fe0*/  IMAD.U32 R132, RZ, RZ, UR6 ;  /* 0x00000006ff847e24 */ /* 0x000fe4000f8e00ff */
        /* <DEDUP_REMOVED lines=62> */
.L_x_4089:
[C---:B------:R-:W-:Y:S02]  /*193d0*/  LEA R150, P4, R140.reuse, R204, 0x1 ;  /* 0x000000cc8c967211 */ /* 0x040fe400078808ff */
        /* <DEDUP_REMOVED lines=8> */
[----:B------:R1:W-:Y:S01]  /*19460*/  @!P1 LDGSTS.E.BYPASS.LTC128B.128 [R201+0x6000], desc[UR10][R150.64] ;  /* 0x0600000096c99fae */ /* 0x0003e2000b901d4a */
[C---:B------:R-:W-:Y:S02]  /*19470*/  @P2 LEA R140, P3, R3.reuse, R204, 0x1 ;  /* 0x000000cc038c2211 */ /* 0x040fe400078608ff */
[CCC-:B------:R-:W-:Y:S01]  /*19480*/  @!P1 LEA.HI.X R149, R3.reuse, R205.reuse, R132.reuse, 0x1, P6 ;  /* 0x000000cd03959211 */ /* 0x1c0fe200030f0c84 */
[----:B------:R1:W-:Y:S01]  /*19490*/  @P1 STS.128 [R201+0x6000], RZ ;  /* 0x006000ffc9001388 */ /* 0x0003e20000000c00 */
[CCC-:B------:R-:W-:Y:S02]  /*194a0*/  @!P0 LEA.HI.X R143, R3.reuse, R205.reuse, R132.reuse, 0x1, P4 ;  /* 0x000000cd038f8211 */ /* 0x1c0fe400020f0c84 */
[CC--:B------:R-:W-:Y:S01]  /*194b0*/  @P2 LEA.HI.X R141, R3.reuse, R205.reuse, R132, 0x1, P3 ;  /* 0x000000cd038d2211 */ /* 0x0c0fe200018f0c84 */
[----:B------:R-:W-:Y:S01]  /*194c0*/  @!PT LDS RZ, [RZ] ;  /* 0x00000000fffff984 */ /* 0x000fe20000000800 */
[----:B------:R-:W-:Y:S01]  /*194d0*/  @!PT LDS RZ, [RZ] ;  /* 0x00000000fffff984 */ /* 0x000fe20000000800 */
[----:B------:R-:W-:Y:S01]  /*194e0*/  @!PT LDS RZ, [RZ] ;  /* 0x00000000fffff984 */ /* 0x000fe20000000800 */
[----:B------:R1:W-:Y:S01]  /*194f0*/  @!P0 LDGSTS.E.BYPASS.LTC128B.128 [R201+0x8000], desc[UR10][R150.64+0x80] ;  /* 0x0800008096c98fae */ /* 0x0003e2000b901d4a */
[----:B------:R-:W-:Y:S03]  /*19500*/  IADD3 R135, P5, R3, R198, RZ ;  /* 0x000000c603877210 */ /* 0x000fe60007fbe0ff */
[----:B------:R1:W-:Y:S01]  /*19510*/  @P0 STS.128 [R201+0x8000], RZ ;  /* 0x008000ffc9000388 */ /* 0x0003e20000000c00 */
[CC--:B------:R-:W-:Y:S01]  /*19520*/  @!P1 LEA R146, P4, R135.reuse, R204.reuse, 0x1 ;  /* 0x000000cc87929211 */ /* 0x0c0fe200078808ff */
[--C-:B------:R-:W-:Y:S01]  /*19530*/  IMAD.X R132, R132, 0x1, R197.reuse, P5 ;  /* 0x0000000184847824 */ /* 0x100fe200028e06c5 */
[CC--:B------:R-:W-:Y:S01]  /*19540*/  @!P0 LEA R138, P3, R135.reuse, R204.reuse, 0x1 ;  /* 0x000000cc878a8211 */ /* 0x0c0fe200078608ff */
[----:B------:R-:W-:Y:S01]  /*19550*/  @!PT LDS RZ, [RZ] ;  /* 0x00000000fffff984 */ /* 0x000fe20000000800 */
[----:B------:R-:W-:Y:S01]  /*19560*/  @!PT LDS RZ, [RZ] ;  /* 0x00000000fffff984 */ /* 0x000fe20000000800 */
[----:B------:R-:W-:Y:S01]  /*19570*/  @!PT LDS RZ, [RZ] ;  /* 0x00000000fffff984 */ /* 0x000fe20000000800 */
[----:B------:R1:W-:Y:S01]  /*19580*/  @P2 LDGSTS.E.BYPASS.LTC128B.128 [R201+0xa000], desc[UR10][R150.64+0x100] ;  /* 0x0a00010096c92fae */ /* 0x0003e2000b901d4a */
[C---:B------:R-:W-:Y:S02]  /*19590*/  @P2 LEA R136, P5, R135.reuse, R204, 0x1 ;  /* 0x000000cc87882211 */ /* 0x040fe400078a08ff */
[CCC-:B------:R-:W-:Y:S01]  /*195a0*/  @!P1 LEA.HI.X R147, R135.reuse, R205.reuse, R132.reuse, 0x1, P4 ;  /* 0x000000cd87939211 */ /* 0x1c0fe200020f0c84 */
[----:B------:R1:W-:Y:S01]  /*195b0*/  @!P2 STS.128 [R201+0xa000], RZ ;  /* 0x00a000ffc900a388 */ /* 0x0003e20000000c00 */
        /* <DEDUP_REMOVED lines=15> */
[C---:B------:R-:W-:Y:S01]  /*196b0*/  @P2 LEA R152, P3, R3.reuse, R204, 0x1 ;  /* 0x000000cc03982211 */ /* 0x040fe200078608ff */
[----:B------:R-:W-:Y:S01]  /*196c0*/  IMAD.MOV.U32 R204, RZ, RZ, R150 ;  /* 0x000000ffffcc7224 */ /* 0x000fe200078e0096 */
        /* <DEDUP_REMOVED lines=41> */
.L_x_4088:
        /* <DEDUP_REMOVED lines=250> */
[C---:B------:R-:W-:Y:S01]  /*1a900*/  FMUL.FTZ R88, R2.reuse, R88 ;  /* 0x0000005802587220 */ /* 0x040fe20000410000 */
        /* <DEDUP_REMOVED lines=216> */
[----:B------:R-:W-:Y:S01]  /*1b690*/  F2FP.F16.F32.PACK_AB R20, R215, R212 ;  /* 0x000000d4d714723e */ /* 0x000fe200000000ff */
        /* <DEDUP_REMOVED lines=45> */
.L_x_4086:
        /* <DEDUP_REMOVED lines=255> */
[----:B------:R-:W4:Y:S01]  /*1c960*/  S2R R17, SR_CTAID.Y ;  /* 0x0000000000117919 */ /* 0x000f220000002600 */
[----:B------:R-:W4:Y:S01]  /*1c970*/  LDC R2, c[0x0][0x2c4] ;  /* 0x0000b100ff027b82 */ /* 0x000f220000000800 */
[----:B------:R-:W-:Y:S01]  /*1c980*/  ISETP.NE.AND P0, PT, R200, -0x1, PT ;  /* 0xffffffffc800780c */ /* 0x000fe20003f05270 */
[----:B------:R-:W1:Y:S06]  /*1c990*/  S2R R32, SR_CTAID.Z ;  /* 0x0000000000207919 */ /* 0x000e6c0000002700 */
[----:B------:R-:W1:Y:S01]  /*1c9a0*/  LDC R3, c[0x0][0x2e4] ;  /* 0x0000b900ff037b82 */ /* 0x000e620000000800 */
[----:B----4-:R-:W-:-:S05]  /*1c9b0*/  IMAD R5, R17, R2, RZ ;  /* 0x0000000211057224 */ /* 0x010fca00078e02ff */
[----:B------:R-:W-:-:S05]  /*1c9c0*/  SEL R2, R5, R200, !P0 ;  /* 0x000000c805027207 */ /* 0x000fca0004000000 */
[----:B-1----:R-:W-:Y:S01]  /*1c9d0*/  IMAD R3, R32, R3, R2 ;  /* 0x0000000320037224 */ /* 0x002fe200078e0202 */
[----:B------:R-:W-:Y:S06]  /*1c9e0*/  BRA `(.L_x_4092) ;  /* 0x0000000000187947 */ /* 0x000fec0003800000 */
.L_x_4091:
[----:B------:R-:W1:Y:S01]  /*1c9f0*/  S2R R32, SR_CTAID.Z ;  /* 0x0000000000207919 */ /* 0x000e620000002700 */
[----:B------:R-:W1:Y:S01]  /*1ca00*/  LDC R2, c[0x0][0x270] ;  /* 0x00009c00ff027b82 */ /* 0x000e620000000800 */
[----:B------:R-:W1:Y:S07]  /*1ca10*/  S2R R17, SR_CTAID.Y ;  /* 0x0000000000117919 */ /* 0x000e6e0000002600 */
[----:B------:R-:W2:Y:S01]  /*1ca20*/  LDC R3, c[0x0][0x2c4] ;  /* 0x0000b100ff037b82 */ /* 0x000ea20000000800 */
[----:B-1----:R-:W-:-:S04]  /*1ca30*/  IMAD R2, R17, R2, R32 ;  /* 0x0000000211027224 */ /* 0x002fc800078e0220 */
[----:B--2---:R-:W-:-:S07]  /*1ca40*/  IMAD R3, R2, R3, RZ ;  /* 0x0000000302037224 */ /* 0x004fce00078e02ff */
.L_x_4092:
        /* <DEDUP_REMOVED lines=34> */
.L_x_4094:
[----:B------:R-:W-:Y:S05]  /*1cc70*/  BSYNC B0 ;  /* 0x0000000000007941 */ /* 0x000fea0003800000 */
.L_x_4093:
[----:B------:R-:W2:Y:S01]  /*1cc80*/  S2UR UR5, SR_CTAID.X ;  /* 0x00000000000579c3 */ /* 0x000ea20000002500 */
[----:B------:R-:W-:Y:S01]  /*1cc90*/  LEA.HI R7, R7, R0, RZ, 0x3 ;  /* 0x0000000007077211 */ /* 0x000fe200078f18ff */
[----:B-1----:R1:W3:Y:S01]  /*1cca0*/  LDS.128 R12, [R201+0x1800] ;  /* 0x00180000c90c7984 */ /* 0x0022e20000000c00 */
[----:B------:R-:W-:Y:S01]  /*1ccb0*/  ISETP.NE.AND P0, PT, R200, -0x1, PT ;  /* 0xffffffffc800780c */ /* 0x000fe20003f05270 */
[----:B------:R-:W-:Y:S01]  /*1ccc0*/  BSSY B0, `(.L_x_4095) ;  /* 0x0000041000007945 */ /* 0x000fe20003800000 */
[----:B------:R-:W-:Y:S01]  /*1ccd0*/  LOP3.LUT R7, R7, 0xfffffff8, RZ, 0xc0, !PT ;  /* 0xfffffff807077812 */ /* 0x000fe200078ec0ff */
[----:B------:R1:W4:Y:S01]  /*1cce0*/  LDS.128 R24, [R201] ;  /* 0x00000000c9187984 */ /* 0x0003220000000c00 */
[----:B------:R-:W-:Y:S01]  /*1ccf0*/  SHF.R.S32.HI R10, RZ, 0x1f, R9 ;  /* 0x0000001fff0a7819 */ /* 0x000fe20000011409 */
[----:B------:R-:W5:Y:S02]  /*1cd00*/  LDC.64 R2, c[0x0][0x290] ;  /* 0x0000a400ff027b82 */ /* 0x000f640000000a00 */
[----:B------:R-:W-:Y:S01]  /*1cd10*/  IMAD.IADD R28, R0, 0x1, -R7 ;  /* 0x00000001001c7824 */ /* 0x000fe200078e0a07 */
[----:B------:R-:W-:-:S02]  /*1cd20*/  SHF.R.S32.HI R7, RZ, 0x1f, R17 ;  /* 0x0000001fff077819 */ /* 0x000fc40000011411 */
[----:B------:R-:W-:Y:S01]  /*1cd30*/  LEA.HI R10, R10, R9, RZ, 0x3 ;  /* 0x000000090a0a7211 */ /* 0x000fe200078f18ff */
[----:B------:R-:W-:Y:S02]  /*1cd40*/  IMAD.SHL.U32 R28, R28, 0x8, RZ ;  /* 0x000000081c1c7824 */ /* 0x000fe400078e00ff */
[----:B------:R-:W1:Y:S01]  /*1cd50*/  LDC.64 R4, c[0x0][0x298] ;  /* 0x0000a600ff047b82 */ /* 0x000e620000000a00 */
[----:B------:R-:W-:Y:S02]  /*1cd60*/  SHF.R.S32.HI R6, RZ, 0x3, R10 ;  /* 0x00000003ff067819 */ /* 0x000fe4000001140a */
[----:B------:R-:W-:Y:S02]  /*1cd70*/  SHF.R.S32.HI R29, RZ, 0x1f, R28 ;  /* 0x0000001fff1d7819 */ /* 0x000fe4000001141c */
[----:B------:R-:W-:Y:S01]  /*1cd80*/  LOP3.LUT R10, R10, 0xfffffff8, RZ, 0xc0, !PT ;  /* 0xfffffff80a0a7812 */ /* 0x000fe200078ec0ff */
[----:B------:R-:W-:Y:S01]  /*1cd90*/  VIADD R8, R6, 0x10 ;  /* 0x0000001006087836 */ /* 0x000fe20000000000 */
[----:B--2---:R-:W-:-:S02]  /*1cda0*/  USHF.L.U32 UR5, UR5, 0x6, URZ ;  /* 0x0000000605057899 */ /* 0x004fc4000800063f */
[----:B------:R-:W-:Y:S02]  /*1cdb0*/  IADD3 R0, -R10, R9, RZ ;  /* 0x000000090a007210 */ /* 0x000fe40007ffe1ff */
[----:B------:R-:W-:Y:S02]  /*1cdc0*/  USHF.R.S32.HI UR4, URZ, 0x1f, UR5 ;  /* 0x0000001f3f047899 */ /* 0x000fe40008011405 */
[----:B------:R-:W-:Y:S02]  /*1cdd0*/  VIADD R199, R199, -UR5 ;  /* 0x80000005c7c77c36 */ /* 0x000fe40008000000 */
[-C--:B-----5:R-:W-:Y:S01]  /*1cde0*/  IMAD R16, R7, R2.reuse, RZ ;  /* 0x0000000207107224 */ /* 0x0a0fe200078e02ff */
[----:B------:R-:W-:Y:S01]  /*1cdf0*/  SHF.R.S32.HI R7, RZ, 0x1f, R32 ;  /* 0x0000001fff077819 */ /* 0x000fe20000011420 */
[C---:B------:R-:W-:Y:S01]  /*1ce00*/  IMAD.WIDE.U32 R22, R17.reuse, R2, RZ ;  /* 0x0000000211167225 */ /* 0x040fe200078e00ff */
[----:B------:R-:W-:Y:S02]  /*1ce10*/  ISETP.GE.AND P6, PT, R8, R199, PT ;  /* 0x000000c70800720c */ /* 0x000fe40003fc6270 */
[----:B------:R2:W2:Y:S01]  /*1ce20*/  LDS.128 R8, [R201+0x3800] ;  /* 0x00380000c9087984 */ /* 0x0004a20000000c00 */
[----:B------:R-:W-:-:S02]  /*1ce30*/  IMAD R3, R17, R3, R16 ;  /* 0x0000000311037224 */ /* 0x000fc400078e0210 */
        /* <DEDUP_REMOVED lines=11> */
[----:B------:R1:W1:Y:S01]  /*1cef0*/  LDS.128 R20, [R201+0x2000] ;  /* 0x00200000c9147984 */ /* 0x0002620000000c00 */
[----:B------:R-:W-:Y:S01]  /*1cf00*/  IADD3.X R19, R200, R19, R3, P0, !PT ;  /* 0x00000013c8137210 */ /* 0x000fe200007fe403 */
[----:B------:R-:W-:Y:S01]  /*1cf10*/  VIADD R2, R6, 0x30 ;  /* 0x0000003006027836 */ /* 0x000fe20000000000 */
[-C--:B------:R-:W-:Y:S01]  /*1cf20*/  ISETP.GE.AND P5, PT, R16, R199.reuse, PT ;  /* 0x000000c71000720c */ /* 0x080fe20003fa6270 */
[----:B------:R-:W-:Y:S01]  /*1cf30*/  IMAD R35, R32, UR5, R7 ;  /* 0x0000000520237c24 */ /* 0x000fe2000f8e0207 */
[-C--:B------:R-:W-:Y:S01]  /*1cf40*/  ISETP.GE.AND P0, PT, R6, R199.reuse, PT ;  /* 0x000000c70600720c */ /* 0x080fe20003f06270 */
[----:B------:R-:W-:Y:S01]  /*1cf50*/  IMAD.WIDE.U32 R32, R32, UR4, R18 ;  /* 0x0000000420207c25 */ /* 0x000fe2000f8e0012 */
[----:B------:R-:W-:Y:S01]  /*1cf60*/  ISETP.GE.AND P4, PT, R2, R199, PT ;  /* 0x000000c70200720c */ /* 0x000fe20003f86270 */
[----:B------:R1:W1:Y:S01]  /*1cf70*/  LDS.128 R16, [R201+0x4000] ;  /* 0x00400000c9107984 */ /* 0x0002620000000c00 */
[----:B------:R-:W-:Y:S01]  /*1cf80*/  SHF.R.S32.HI R3, RZ, 0x1f, R6 ;  /* 0x0000001fff037819 */ /* 0x000fe20000011406 */
[----:B------:R-:W-:Y:S01]  /*1cf90*/  IMAD.SHL.U32 R0, R0, 0x8, RZ ;  /* 0x0000000800007824 */ /* 0x000fe200078e00ff */
[----:B------:R-:W-:-:S04]  /*1cfa0*/  IADD3 R35, R35, R33, RZ ;  /* 0x0000002123237210 */ /* 0x000fc80007ffe0ff */
[C---:B------:R-:W-:Y:S01]  /*1cfb0*/  IADD3 R2, R0.reuse, 0x80, RZ ;  /* 0x0000008000027810 */ /* 0x040fe20007ffe0ff */
[----:B------:R-:W-:Y:S02]  /*1cfc0*/  VIADD R0, R0, 0x40 ;  /* 0x0000004000007836 */ /* 0x000fe40000000000 */
[----:B---34-:R-:W-:Y:S05]  /*1cfd0*/  @P0 BRA `(.L_x_4096) ;  /* 0x00000000003c0947 */ /* 0x018fea0003800000 */
        /* <DEDUP_REMOVED lines=13> */
[----:B-1----:R3:W-:Y:S04]  /*1d0b0*/  @!P1 STG.E.128 desc[UR6][R36.64+0x80], R20 ;  /* 0x0000801424009986 */ /* 0x0027e8000c101d06 */
[----:B------:R3:W-:Y:S02]  /*1d0c0*/  @!P0 STG.E.128 desc[UR6][R36.64+0x100], R16 ;  /* 0x0001001024008986 */ /* 0x0007e4000c101d06 */
.L_x_4096:
[----:B------:R-:W-:Y:S05]  /*1d0d0*/  BSYNC B0 ;  /* 0x0000000000007941 */ /* 0x000fea0003800000 */
.L_x_4095:
[----:B---3--:R3:W4:Y:S01]  /*1d0e0*/  LDS.128 R24, [R201+0x800] ;  /* 0x00080000c9187984 */ /* 0x0087220000000c00 */
        /* <DEDUP_REMOVED lines=22> */
.L_x_4098:
[----:B------:R-:W-:Y:S05]  /*1d250*/  BSYNC B0 ;  /* 0x0000000000007941 */ /* 0x000fea0003800000 */
.L_x_4097:
        /* <DEDUP_REMOVED lines=23> */
.L_x_4100:
[----:B------:R-:W-:Y:S05]  /*1d3d0*/  BSYNC B0 ;  /* 0x0000000000007941 */ /* 0x000fea0003800000 */
.L_x_4099:
        /* <DEDUP_REMOVED lines=22> */
.L_x_4101:
        /* <DEDUP_REMOVED lines=12> */
.L_x_7470:


//--------------------- .text._ZN5flash24flash_fwd_splitkv_kernelI23Flash_fwd_kernel_traitsILi192ELi64ELi64ELi4ELb0ELb0EN7cutlass6half_tE19Flash_kernel_traitsILi192ELi64ELi64ELi4ES3_EELb0ELb0ELb1ELb0ELb0ELb1ELb0ELb1EEEvNS_16Flash_fwd_paramsE --------------------------
	.section	.text._ZN5flash24flash_fwd_splitkv_kernelI23Flash_fwd_kernel_traitsILi192ELi64ELi64ELi4ELb0ELb0EN7cutlass6half_tE19Flash_kernel_traitsILi192ELi64ELi64ELi4ES3_EELb0ELb0ELb1ELb0ELb0ELb1ELb0ELb1EEEvNS_16Flash_fwd_paramsE,"ax",@progbits
	.align	128
        .global         _ZN5flash24flash_fwd_splitkv_kernelI23Flash_fwd_kernel_traitsILi192ELi64ELi64ELi4ELb0ELb0EN7cutlass6half_tE19Flash_kernel_traitsILi192ELi64ELi64ELi4ES3_EELb0ELb0ELb1ELb0ELb0ELb1ELb0ELb1EEEvNS_16Flash_fwd_paramsE
        .type           _ZN5flash24flash_fwd_splitkv_kernelI23Flash_fwd_kernel_traitsILi192ELi64ELi64ELi4ELb0ELb0EN7cutlass6half_tE19Flash_kernel_traitsILi192ELi64ELi64ELi4ES3_EELb0ELb0ELb1ELb0ELb0ELb1ELb0ELb1EEEvNS_16Flash_fwd_paramsE,@function
        .size           _ZN5flash24flash_fwd_splitkv_kernelI23Flash_fwd_kernel_traitsILi192ELi64ELi64ELi4ELb0ELb0EN7cutlass6half_tE19Flash_kernel_traitsILi192ELi64ELi64ELi4ES3_EELb0ELb0ELb1ELb0ELb0ELb1ELb0ELb1EEEvNS_16Flash_fwd_paramsE,(.L_x_7471 - _ZN5flash24flash_fwd_splitkv_kernelI23Flash_fwd_kernel_traitsILi192ELi64ELi64ELi4ELb0ELb0EN7cutlass6half_tE19Flash_kernel_traitsILi192ELi64ELi64ELi4ES3_EELb0ELb0ELb1ELb0ELb0ELb1ELb0ELb1EEEvNS_16Flash_fwd_paramsE)
        .other          _ZN5flash24flash_fwd_splitkv_kernelI23Flash_fwd_kernel_traitsILi192ELi64ELi64ELi4ELb0ELb0EN7cutlass6half_tE19Flash_kernel_traitsILi192ELi64ELi64ELi4ES3_EELb0ELb0ELb1ELb0ELb0ELb1ELb0ELb1EEEvNS_16Flash_fwd_paramsE,@"STO_CUDA_ENTRY STV_DEFAULT"
_ZN5flash24flash_fwd_splitkv_kernelI23Flash_fwd_kernel_traitsILi192ELi64ELi64ELi4ELb0ELb0EN7cutlass6half_tE19Flash_kernel_traitsILi192ELi64ELi64ELi4ES3_EELb0ELb0ELb1ELb0ELb0ELb1ELb0ELb1EEEvNS_16Flash_fwd_paramsE:
.text._ZN5flash24flash_fwd_splitkv_kernelI23Flash_fwd_kernel_traitsILi192ELi64ELi64ELi4ELb0ELb0EN7cutlass6half_tE19Flash_kernel_traitsILi192ELi64ELi64ELi4ES3_EELb0ELb0ELb1ELb0ELb0ELb1ELb0ELb1EEEvNS_16Flash_fwd_paramsE:
        /* <DEDUP_REMOVED lines=41> */
.L_x_4102:
[----:B------:R-:W2:Y:S02]  /*0290*/  LDC R4, c[0x0][0x2c8] ;  /* 0x0000b200ff047b82 */ /* 0x000ea40000000800 */
.L_x_4103:
        /* <DEDUP_REMOVED lines=89> */
.L_x_4106:
[----:B------:R-:W-:Y:S05]  /*0830*/  BSYNC B0 ;  /* 0x0000000000007941 */ /* 0x000fea0003800000 */
.L_x_4105:
        /* <DEDUP_REMOVED lines=21> */
.L_x_4108:
[----:B------:R-:W-:Y:S05]  /*0990*/  BSYNC B0 ;  /* 0x0000000000007941 */ /* 0x000fea0003800000 */
.L_x_4107:
        /* <DEDUP_REMOVED lines=22> */
.L_x_4110:
[----:B------:R-:W-:Y:S05]  /*0b00*/  BSYNC B0 ;  /* 0x0000000000007941 */ /* 0x000fea0003800000 */
.L_x_4109:
        /* <DEDUP_REMOVED lines=22> */
.L_x_4112:
[----:B------:R-:W-:Y:S05]  /*0c70*/  BSYNC B0 ;  /* 0x0000000000007941 */ /* 0x000fea0003800000 */
.L_x_4111:
        /* <DEDUP_REMOVED lines=15> */
.L_x_4104:
        /* <DEDUP_REMOVED lines=27> */
.L_x_4113:
        /* <DEDUP_REMOVED lines=81> */
.L_x_4114:
        /* <DEDUP_REMOVED lines=48> */
.L_x_4116:
        /* <DEDUP_REMOVED lines=28> */
.L_x_4115:
        /* <DEDUP_REMOVED lines=269> */
.L_x_4210:
        /* <DEDUP_REMOVED lines=23> */
.L_x_4119:
[----:B------:R-:W-:Y:S05]  /*2b30*/  BSYNC B0 ;  /* 0x0000000000007941 */ /* 0x000fea0003800000 */
.L_x_4118:
        /* <DEDUP_REMOVED lines=18> */
.L_x_4121:
[----:B------:R-:W-:Y:S05]  /*2c60*/  BSYNC B0 ;  /* 0x0000000000007941 */ /* 0x000fea0003800000 */
.L_x_4120:
        /* <DEDUP_REMOVED lines=19> */
.L_x_4123:
[----:B------:R-:W-:Y:S05]  /*2da0*/  BSYNC B0 ;  /* 0x0000000000007941 */ /* 0x000fea0003800000 */
.L_x_4122:
        /* <DEDUP_REMOVED lines=16> */
.L_x_4125:
[----:B------:R-:W-:Y:S05]  /*2eb0*/  BSYNC B0 ;  /* 0x0000000000007941 */ /* 0x000fea0003800000 */
.L_x_4124:
        /* <DEDUP_REMOVED lines=63> */
.L_x_4131:
[----:B------:R-:W-:Y:S05]  /*32b0*/  BSYNC B0 ;  /* 0x0000000000007941 */ /* 0x000fea0003800000 */
.L_x_4130:
        /* <DEDUP_REMOVED lines=52> */
.L_x_4133:
[----:B------:R-:W-:Y:S05]  /*3600*/  BSYNC B0 ;  /* 0x0000000000007941 */ /* 0x000fea0003800000 */
.L_x_4132:
        /* <DEDUP_REMOVED lines=51> */
.L_x_4129:
[----:B------:R-:W-:Y:S05]  /*3940*/  BSYNC B1 ;  /* 0x0000000000017941 */ /* 0x000fea0003800000 */
.L_x_4128:
        /* <DEDUP_REMOVED lines=70> */
.L_x_4137:
[----:B------:R-:W-:Y:S05]  /*3db0*/  BSYNC B0 ;  /* 0x0000000000007941 */ /* 0x000fea0003800000 */
.L_x_4136:
        /* <DEDUP_REMOVED lines=55> */
.L_x_4139:
[----:B------:R-:W-:Y:S05]  /*4130*/  BSYNC B0 ;  /* 0x0000000000007941 */ /* 0x000fea0003800000 */
.L_x_4138:
        /* <DEDUP_REMOVED lines=54> */
.L_x_4135:
[----:B------:R-:W-:Y:S05]  /*44a0*/  BSYNC B1 ;  /* 0x0000000000017941 */ /* 0x000fea0003800000 */
.L_x_4134:
        /* <DEDUP_REMOVED lines=70> */
.L_x_4143:
[----:B------:R-:W-:Y:S05]  /*4910*/  BSYNC B0 ;  /* 0x0000000000007941 */ /* 0x000fea0003800000 */
.L_x_4142:
        /* <DEDUP_REMOVED lines=55> */
.L_x_4145:
[----:B------:R-:W-:Y:S05]  /*4c90*/  BSYNC B0 ;  /* 0x0000000000007941 */ /* 0x000fea0003800000 */
.L_x_4144:
        /* <DEDUP_REMOVED lines=54> */
.L_x_4141:
[----:B------:R-:W-:Y:S05]  /*5000*/  BSYNC B1 ;  /* 0x0000000000017941 */ /* 0x000fea0003800000 */
.L_x_4140:
        /* <DEDUP_REMOVED lines=75> */
.L_x_4149:
[----:B------:R-:W-:Y:S05]  /*54c0*/  BSYNC B0 ;  /* 0x0000000000007941 */ /* 0x000fea0003800000 */
.L_x_4148:
        /* <DEDUP_REMOVED lines=55> */
.L_x_4151:
[----:B------:R-:W-:Y:S05]  /*5840*/  BSYNC B0 ;  /* 0x0000000000007941 */ /* 0x000fea0003800000 */
.L_x_4150:
        /* <DEDUP_REMOVED lines=54> */
.L_x_4147:
[----:B------:R-:W-:Y:S05]  /*5bb0*/  BSYNC B1 ;  /* 0x0000000000017941 */ /* 0x000fea0003800000 */
.L_x_4146:
        /* <DEDUP_REMOVED lines=8> */
.L_x_4127:
        /* <DEDUP_REMOVED lines=96> */
.L_x_4158:
[----:B------:R-:W-:Y:S05]  /*6240*/  BSYNC B0 ;  /* 0x0000000000007941 */ /* 0x000fea0003800000 */
.L_x_4157:
[----:B-----5:R1:W-:Y:S02]  /*6250*/  STG.E.128 desc[UR6][R122.64], R52 ;  /* 0x000000347a007986 */ /* 0x0203e4000c101d06 */
.L_x_4156:
[----:B------:R-:W-:Y:S05]  /*6260*/  BSYNC B1 ;  /* 0x0000000000017941 */ /* 0x000fea0003800000 */
.L_x_4155:
        /* <DEDUP_REMOVED lines=94> */
.L_x_4162:
[----:B------:R-:W-:Y:S05]  /*6850*/  BSYNC B0 ;  /* 0x0000000000007941 */ /* 0x000fea0003800000 */
.L_x_4161:
[----:B-----5:R1:W-:Y:S02]  /*6860*/  STG.E.128 desc[UR6][R122.64+0x80], R52 ;  /* 0x000080347a007986 */ /* 0x0203e4000c101d06 */
.L_x_4160:
[----:B------:R-:W-:Y:S05]  /*6870*/  BSYNC B1 ;  /* 0x0000000000017941 */ /* 0x000fea0003800000 */
.L_x_4159:
        /* <DEDUP_REMOVED lines=93> */
.L_x_4164:
[----:B------:R-:W-:Y:S05]  /*6e50*/  BSYNC B0 ;  /* 0x0000000000007941 */ /* 0x000fea0003800000 */
.L_x_4163:
[----:B-----5:R1:W-:Y:S02]  /*6e60*/  STG.E.128 desc[UR6][R122.64+0x100], R52 ;  /* 0x000100347a007986 */ /* 0x0203e4000c101d06 */
.L_x_4154:
[----:B------:R-:W-:Y:S05]  /*6e70*/  BSYNC B2 ;  /* 0x0000000000027941 */ /* 0x000fea0003800000 */
.L_x_4153:
        /* <DEDUP_REMOVED lines=104> */
.L_x_4170:
[----:B------:R-:W-:Y:S05]  /*7500*/  BSYNC B0 ;  /* 0x0000000000007941 */ /* 0x000fea0003800000 */
.L_x_4169:
[----:B-----5:R1:W-:Y:S02]  /*7510*/  STG.E.128 desc[UR6][R172.64], R56 ;  /* 0x00000038ac007986 */ /* 0x0203e4000c101d06 */
.L_x_4168:
[----:B------:R-:W-:Y:S05]  /*7520*/  BSYNC B1 ;  /* 0x0000000000017941 */ /* 0x000fea0003800000 */
.L_x_4167:
        /* <DEDUP_REMOVED lines=98> */
.L_x_4174:
[----:B------:R-:W-:Y:S05]  /*7b50*/  BSYNC B0 ;  /* 0x0000000000007941 */ /* 0x000fea0003800000 */
.L_x_4173:
[----:B-----5:R1:W-:Y:S02]  /*7b60*/  STG.E.128 desc[UR6][R172.64], R56 ;  /* 0x00000038ac007986 */ /* 0x0203e4000c101d06 */
.L_x_4172:
[----:B------:R-:W-:Y:S05]  /*7b70*/  BSYNC B1 ;  /* 0x0000000000017941 */ /* 0x000fea0003800000 */
.L_x_4171:
        /* <DEDUP_REMOVED lines=97> */
.L_x_4176:
[----:B------:R-:W-:Y:S05]  /*8190*/  BSYNC B0 ;  /* 0x0000000000007941 */ /* 0x000fea0003800000 */
.L_x_4175:
[----:B-----5:R1:W-:Y:S02]  /*81a0*/  STG.E.128 desc[UR6][R166.64], R56 ;  /* 0x00000038a6007986 */ /* 0x0203e4000c101d06 */
.L_x_4166:
[----:B------:R-:W-:Y:S05]  /*81b0*/  BSYNC B2 ;  /* 0x0000000000027941 */ /* 0x000fea0003800000 */
.L_x_4165:
        /* <DEDUP_REMOVED lines=104> */
.L_x_4182:
[----:B------:R-:W-:Y:S05]  /*8840*/  BSYNC B0 ;  /* 0x0000000000007941 */ /* 0x000fea0003800000 */
.L_x_4181:
[----:B-----5:R1:W-:Y:S02]  /*8850*/  STG.E.128 desc[UR6][R172.64], R56 ;  /* 0x00000038ac007986 */ /* 0x0203e4000c101d06 */
.L_x_4180:
[----:B------:R-:W-:Y:S05]  /*8860*/  BSYNC B1 ;  /* 0x0000000000017941 */ /* 0x000fea0003800000 */
.L_x_4179:
        /* <DEDUP_REMOVED lines=98> */
.L_x_4186:
[----:B------:R-:W-:Y:S05]  /*8e90*/  BSYNC B0 ;  /* 0x0000000000007941 */ /* 0x000fea0003800000 */
.L_x_4185:
[----:B-----5:R1:W-:Y:S02]  /*8ea0*/  STG.E.128 desc[UR6][R172.64], R56 ;  /* 0x00000038ac007986 */ /* 0x0203e4000c101d06 */
.L_x_4184:
[----:B------:R-:W-:Y:S05]  /*8eb0*/  BSYNC B1 ;  /* 0x0000000000017941 */ /* 0x000fea0003800000 */
.L_x_4183:
        /* <DEDUP_REMOVED lines=97> */
.L_x_4188:
[----:B------:R-:W-:Y:S05]  /*94d0*/  BSYNC B0 ;  /* 0x0000000000007941 */ /* 0x000fea0003800000 */
.L_x_4187:
[----:B-----5:R1:W-:Y:S02]  /*94e0*/  STG.E.128 desc[UR6][R166.64], R56 ;  /* 0x00000038a6007986 */ /* 0x0203e4000c101d06 */
.L_x_4178:
[----:B------:R-:W-:Y:S05]  /*94f0*/  BSYNC B2 ;  /* 0x0000000000027941 */ /* 0x000fea0003800000 */
.L_x_4177:
        /* <DEDUP_REMOVED lines=108> */
.L_x_4194:
[----:B------:R-:W-:Y:S05]  /*9bc0*/  BSYNC B0 ;  /* 0x0000000000007941 */ /* 0x000fea0003800000 */
.L_x_4193:
[----:B-----5:R1:W-:Y:S02]  /*9bd0*/  STG.E.128 desc[UR6][R168.64], R56 ;  /* 0x00000038a8007986 */ /* 0x0203e4000c101d06 */
.L_x_4192:
[----:B------:R-:W-:Y:S05]  /*9be0*/  BSYNC B1 ;  /* 0x0000000000017941 */ /* 0x000fea0003800000 */
.L_x_4191:
        /* <DEDUP_REMOVED lines=98> */
.L_x_4198:
[----:B------:R-:W-:Y:S05]  /*a210*/  BSYNC B0 ;  /* 0x0000000000007941 */ /* 0x000fea0003800000 */
.L_x_4197:
[----:B-----5:R1:W-:Y:S02]  /*a220*/  STG.E.128 desc[UR6][R168.64], R56 ;  /* 0x00000038a8007986 */ /* 0x0203e4000c101d06 */
.L_x_4196:
[----:B------:R-:W-:Y:S05]  /*a230*/  BSYNC B1 ;  /* 0x0000000000017941 */ /* 0x000fea0003800000 */
.L_x_4195:
        /* <DEDUP_REMOVED lines=97> */
.L_x_4200:
[----:B------:R-:W-:Y:S05]  /*a850*/  BSYNC B0 ;  /* 0x0000000000007941 */ /* 0x000fea0003800000 */
.L_x_4199:
[----:B-----5:R1:W-:Y:S02]  /*a860*/  STG.E.128 desc[UR6][R162.64], R56 ;  /* 0x00000038a2007986 */ /* 0x0203e4000c101d06 */
.L_x_4190:
[----:B------:R-:W-:Y:S05]  /*a870*/  BSYNC B2 ;  /* 0x0000000000027941 */ /* 0x000fea0003800000 */
.L_x_4189:
        /* <DEDUP_REMOVED lines=8> */
.L_x_4126:
        /* <DEDUP_REMOVED lines=18> */
.L_x_4202:
[----:B------:R-:W-:Y:S05]  /*aa20*/  BSYNC B0 ;  /* 0x0000000000007941 */ /* 0x000fea0003800000 */
.L_x_4201:
        /* <DEDUP_REMOVED lines=24> */
.L_x_4204:
[----:B------:R-:W-:Y:S05]  /*abb0*/  BSYNC B0 ;  /* 0x0000000000007941 */ /* 0x000fea0003800000 */
.L_x_4203:
        /* <DEDUP_REMOVED lines=24> */
.L_x_4206:
[----:B------:R-:W-:Y:S05]  /*ad40*/  BSYNC B0 ;  /* 0x0000000000007941 */ /* 0x000fea0003800000 */
.L_x_4205:
        /* <DEDUP_REMOVED lines=28> */
.L_x_4207:
[----:B------:R-:W-:Y:S05]  /*af10*/  BSYNC B0 ;  /* 0x0000000000007941 */ /* 0x000fea0003800000 */
.L_x_4152:
        /* <DEDUP_REMOVED lines=82> */
.L_x_4208:
        /* <DEDUP_REMOVED lines=8> */
.L_x_4209:
[----:B------:R-:W-:Y:S04]  /*b4c0*/  IADD3 R11, R11, -0x1, RZ ;  /* 0xffffffff0b0b7810 */ /* 0x000fe80007ffe0ff */
[----:B------:R-:W-:Y:S11]  /*b4d0*/  ISETP.GT.AND P0, PT, R11, R86, PT ;  /* 0x000000560b00720c */ /* 0x000ff60003f04270 */
[----:B------:R-:W-:Y:S02]  /*b4e0*/  @!UPT UIADD3 URZ, URZ, URZ, URZ ;  /* 0x0000003f3f3ff290 */ /* 0x000fe4000fffe03f */
[----:B------:R-:W-:Y:S05]  /*b4f0*/  @P0 BRA `(.L_x_4210) ;  /* 0xffffff7400300947 */ /* 0x000fea000383ffff */
.L_x_4117:
        /* <DEDUP_REMOVED lines=108> */
.L_x_4219:
[----:B------:R-:W-:Y:S05]  /*bbc0*/  BSYNC B0 ;  /* 0x0000000000007941 */ /* 0x000fea0003800000 */
.L_x_4218:
[----:B-----5:R3:W-:Y:S02]  /*bbd0*/  STS.128 [R209], R28 ;  /* 0x0000001cd1007388 */ /* 0x0207e40000000c00 */
.L_x_4217:
[----:B------:R-:W-:Y:S05]  /*bbe0*/  BSYNC B1 ;  /* 0x0000000000017941 */ /* 0x000fea0003800000 */
.L_x_4216:
        /* <DEDUP_REMOVED lines=48> */
.L_x_4223:
[----:B------:R-:W-:Y:S05]  /*bef0*/  BSYNC B0 ;  /* 0x0000000000007941 */ /* 0x000fea0003800000 */
.L_x_4222:
[----:B-----5:R1:W-:Y:S02]  /*bf00*/  STS.128 [R209+0x2000], R28 ;  /* 0x0020001cd1007388 */ /* 0x0203e40000000c00 */
.L_x_4221:
[----:B------:R-:W-:Y:S05]  /*bf10*/  BSYNC B1 ;  /* 0x0000000000017941 */ /* 0x000fea0003800000 */
.L_x_4220:
        /* <DEDUP_REMOVED lines=45> */
.L_x_4225:
[----:B------:R-:W-:Y:S05]  /*c1f0*/  BSYNC B0 ;  /* 0x0000000000007941 */ /* 0x000fea0003800000 */
.L_x_4224:
[----:B-----5:R3:W-:Y:S02]  /*c200*/  STS.128 [R209+0x4000], R28 ;  /* 0x0040001cd1007388 */ /* 0x0207e40000000c00 */
.L_x_4215:
[----:B------:R-:W-:Y:S05]  /*c210*/  BSYNC B2 ;  /* 0x0000000000027941 */ /* 0x000fea0003800000 */
.L_x_4214:
        /* <DEDUP_REMOVED lines=53> */
.L_x_4231:
[----:B------:R-:W-:Y:S05]  /*c570*/  BSYNC B0 ;  /* 0x0000000000007941 */ /* 0x000fea0003800000 */
.L_x_4230:
[----:B-----5:R3:W-:Y:S02]  /*c580*/  STS.128 [R209+0x800], R28 ;  /* 0x0008001cd1007388 */ /* 0x0207e40000000c00 */
.L_x_4229:
[----:B------:R-:W-:Y:S05]  /*c590*/  BSYNC B1 ;  /* 0x0000000000017941 */ /* 0x000fea0003800000 */
.L_x_4228:
        /* <DEDUP_REMOVED lines=46> */
.L_x_4235:
[----:B------:R-:W-:Y:S05]  /*c880*/  BSYNC B0 ;  /* 0x0000000000007941 */ /* 0x000fea0003800000 */
.L_x_4234:
[----:B-----5:R1:W-:Y:S02]  /*c890*/  STS.128 [R209+0x2800], R28 ;  /* 0x0028001cd1007388 */ /* 0x0203e40000000c00 */
.L_x_4233:
[----:B------:R-:W-:Y:S05]  /*c8a0*/  BSYNC B1 ;  /* 0x0000000000017941 */ /* 0x000fea0003800000 */
.L_x_4232:
        /* <DEDUP_REMOVED lines=44> */
.L_x_4237:
[----:B------:R-:W-:Y:S05]  /*cb70*/  BSYNC B0 ;  /* 0x0000000000007941 */ /* 0x000fea0003800000 */
.L_x_4236:
[----:B-----5:R2:W-:Y:S02]  /*cb80*/  STS.128 [R209+0x4800], R32 ;  /* 0x00480020d1007388 */ /* 0x0205e40000000c00 */
.L_x_4227:
[----:B------:R-:W-:Y:S05]  /*cb90*/  BSYNC B2 ;  /* 0x0000000000027941 */ /* 0x000fea0003800000 */
.L_x_4226:
        /* <DEDUP_REMOVED lines=54> */
.L_x_4243:
[----:B------:R-:W-:Y:S05]  /*cf00*/  BSYNC B0 ;  /* 0x0000000000007941 */ /* 0x000fea0003800000 */
.L_x_4242:
[----:B-----5:R3:W-:Y:S02]  /*cf10*/  STS.128 [R209+0x1000], R28 ;  /* 0x0010001cd1007388 */ /* 0x0207e40000000c00 */
.L_x_4241:
[----:B------:R-:W-:Y:S05]  /*cf20*/  BSYNC B1 ;  /* 0x0000000000017941 */ /* 0x000fea0003800000 */
.L_x_4240:
        /* <DEDUP_REMOVED lines=47> */
.L_x_4247:
[----:B------:R-:W-:Y:S05]  /*d220*/  BSYNC B0 ;  /* 0x0000000000007941 */ /* 0x000fea0003800000 */
.L_x_4246:
[----:B-----5:R3:W-:Y:S02]  /*d230*/  STS.128 [R209+0x3000], R28 ;  /* 0x0030001cd1007388 */ /* 0x0207e40000000c00 */
.L_x_4245:
[----:B------:R-:W-:Y:S05]  /*d240*/  BSYNC B1 ;  /* 0x0000000000017941 */ /* 0x000fea0003800000 */
.L_x_4244:
        /* <DEDUP_REMOVED lines=44> */
.L_x_4249:
[----:B------:R-:W-:Y:S05]  /*d510*/  BSYNC B0 ;  /* 0x0000000000007941 */ /* 0x000fea0003800000 */
.L_x_4248:
[----:B-----5:R3:W-:Y:S02]  /*d520*/  STS.128 [R209+0x5000], R28 ;  /* 0x0050001cd1007388 */ /* 0x0207e40000000c00 */
.L_x_4239:
[----:B------:R-:W-:Y:S05]  /*d530*/  BSYNC B2 ;  /* 0x0000000000027941 */ /* 0x000fea0003800000 */
.L_x_4238:
        /* <DEDUP_REMOVED lines=51> */
.L_x_4254:
[----:B------:R-:W-:Y:S05]  /*d870*/  BSYNC B0 ;  /* 0x0000000000007941 */ /* 0x000fea0003800000 */
.L_x_4253:
[----:B-----5:R3:W-:Y:S02]  /*d880*/  STS.128 [R209+0x1800], R28 ;  /* 0x0018001cd1007388 */ /* 0x0207e40000000c00 */
.L_x_4252:
[----:B------:R-:W-:Y:S05]  /*d890*/  BSYNC B1 ;  /* 0x0000000000017941 */ /* 0x000fea0003800000 */
.L_x_4251:
        /* <DEDUP_REMOVED lines=47> */
.L_x_4258:
[----:B------:R-:W-:Y:S05]  /*db90*/  BSYNC B0 ;  /* 0x0000000000007941 */ /* 0x000fea0003800000 */
.L_x_4257:
[----:B-----5:R1:W-:Y:S02]  /*dba0*/  STS.128 [R209+0x3800], R12 ;  /* 0x0038000cd1007388 */ /* 0x0203e40000000c00 */
.L_x_4256:
[----:B------:R-:W-:Y:S05]  /*dbb0*/  BSYNC B1 ;  /* 0x0000000000017941 */ /* 0x000fea0003800000 */
.L_x_4255:
        /* <DEDUP_REMOVED lines=46> */
.L_x_4260:
[----:B------:R-:W-:Y:S05]  /*dea0*/  BSYNC B0 ;  /* 0x0000000000007941 */ /* 0x000fea0003800000 */
.L_x_4259:
[----:B-----5:R1:W-:Y:S01]  /*deb0*/  STS.128 [R209+0x5800], R12 ;  /* 0x0058000cd1007388 */ /* 0x0203e20000000c00 */
[----:B------:R-:W-:Y:S05]  /*dec0*/  BRA `(.L_x_4250) ;  /* 0x0000004c00f07947 */ /* 0x000fea0003800000 */
.L_x_4213:
        /* <DEDUP_REMOVED lines=95> */
.L_x_4266:
[----:B------:R-:W-:Y:S05]  /*e4c0*/  BSYNC B0 ;  /* 0x0000000000007941 */ /* 0x000fea0003800000 */
.L_x_4265:
[----:B-----5:R3:W-:Y:S02]  /*e4d0*/  STS.128 [R209], R28 ;  /* 0x0000001cd1007388 */ /* 0x0207e40000000c00 */
.L_x_4264:
[----:B------:R-:W-:Y:S05]  /*e4e0*/  BSYNC B1 ;  /* 0x0000000000017941 */ /* 0x000fea0003800000 */
.L_x_4263:
        /* <DEDUP_REMOVED lines=91> */
.L_x_4270:
[----:B------:R-:W-:Y:S05]  /*eaa0*/  BSYNC B0 ;  /* 0x0000000000007941 */ /* 0x000fea0003800000 */
.L_x_4269:
[----:B-----5:R1:W-:Y:S02]  /*eab0*/  STS.128 [R209+0x2000], R28 ;  /* 0x0020001cd1007388 */ /* 0x0203e40000000c00 */
.L_x_4268:
[----:B------:R-:W-:Y:S05]  /*eac0*/  BSYNC B1 ;  /* 0x0000000000017941 */ /* 0x000fea0003800000 */
.L_x_4267:
        /* <DEDUP_REMOVED lines=89> */
.L_x_4272:
[----:B------:R-:W-:Y:S05]  /*f060*/  BSYNC B0 ;  /* 0x0000000000007941 */ /* 0x000fea0003800000 */
.L_x_4271:
[----:B-----5:R3:W-:Y:S02]  /*f070*/  STS.128 [R209+0x4000], R28 ;  /* 0x0040001cd1007388 */ /* 0x0207e40000000c00 */
.L_x_4262:
[----:B------:R-:W-:Y:S05]  /*f080*/  BSYNC B2 ;  /* 0x0000000000027941 */ /* 0x000fea0003800000 */
.L_x_4261:
        /* <DEDUP_REMOVED lines=98> */
.L_x_4278:
[----:B------:R-:W-:Y:S05]  /*f6b0*/  BSYNC B0 ;  /* 0x0000000000007941 */ /* 0x000fea0003800000 */
.L_x_4277:
[----:B-----5:R3:W-:Y:S02]  /*f6c0*/  STS.128 [R209+0x800], R28 ;  /* 0x0008001cd1007388 */ /* 0x0207e40000000c00 */
.L_x_4276:
[----:B------:R-:W-:Y:S05]  /*f6d0*/  BSYNC B1 ;  /* 0x0000000000017941 */ /* 0x000fea0003800000 */
.L_x_4275:
        /* <DEDUP_REMOVED lines=91> */
.L_x_4282:
[----:B------:R-:W-:Y:S05]  /*fc90*/  BSYNC B0 ;  /* 0x0000000000007941 */ /* 0x000fea0003800000 */
.L_x_4281:
[----:B-----5:R1:W-:Y:S02]  /*fca0*/  STS.128 [R209+0x2800], R28 ;  /* 0x0028001cd1007388 */ /* 0x0203e40000000c00 */
.L_x_4280:
[----:B------:R-:W-:Y:S05]  /*fcb0*/  BSYNC B1 ;  /* 0x0000000000017941 */ /* 0x000fea0003800000 */
.L_x_4279:
        /* <DEDUP_REMOVED lines=89> */
.L_x_4284:
[----:B------:R-:W-:Y:S05]  /*10250*/  BSYNC B0 ;  /* 0x0000000000007941 */ /* 0x000fea0003800000 */
.L_x_4283:
[----:B-----5:R1:W-:Y:S02]  /*10260*/  STS.128 [R209+0x4800], R24 ;  /* 0x00480018d1007388 */ /* 0x0203e40000000c00 */
.L_x_4274:
[----:B------:R-:W-:Y:S05]  /*10270*/  BSYNC B2 ;  /* 0x0000000000027941 */ /* 0x000fea0003800000 */
.L_x_4273:
        /* <DEDUP_REMOVED lines=97> */
.L_x_4290:
[----:B------:R-:W-:Y:S05]  /*10890*/  BSYNC B0 ;  /* 0x0000000000007941 */ /* 0x000fea0003800000 */
.L_x_4289:
[----:B-----5:R3:W-:Y:S02]  /*108a0*/  STS.128 [R209+0x1000], R32 ;  /* 0x00100020d1007388 */ /* 0x0207e40000000c00 */
.L_x_4288:
[----:B------:R-:W-:Y:S05]  /*108b0*/  BSYNC B1 ;  /* 0x0000000000017941 */ /* 0x000fea0003800000 */
.L_x_4287:
        /* <DEDUP_REMOVED lines=90> */
.L_x_4294:
[----:B------:R-:W-:Y:S05]  /*10e60*/  BSYNC B0 ;  /* 0x0000000000007941 */ /* 0x000fea0003800000 */
.L_x_4293:
[----:B-----5:R3:W-:Y:S02]  /*10e70*/  STS.128 [R209+0x3000], R32 ;  /* 0x00300020d1007388 */ /* 0x0207e40000000c00 */
.L_x_4292:
[----:B------:R-:W-:Y:S05]  /*10e80*/  BSYNC B1 ;  /* 0x0000000000017941 */ /* 0x000fea0003800000 */
.L_x_4291:
        /* <DEDUP_REMOVED lines=89> */
.L_x_4296:
[----:B------:R-:W-:Y:S05]  /*11420*/  BSYNC B0 ;  /* 0x0000000000007941 */ /* 0x000fea0003800000 */
.L_x_4295:
[----:B-----5:R1:W-:Y:S02]  /*11430*/  STS.128 [R209+0x5000], R28 ;  /* 0x0050001cd1007388 */ /* 0x0203e40000000c00 */
.L_x_4286:
[----:B------:R-:W-:Y:S05]  /*11440*/  BSYNC B2 ;  /* 0x0000000000027941 */ /* 0x000fea0003800000 */
.L_x_4285:
        /* <DEDUP_REMOVED lines=95> */
.L_x_4300:
[----:B------:R-:W-:Y:S05]  /*11a40*/  BSYNC B0 ;  /* 0x0000000000007941 */ /* 0x000fea0003800000 */
.L_x_4299:
[----:B-----5:R3:W-:Y:S02]  /*11a50*/  STS.128 [R209+0x1800], R28 ;  /* 0x0018001cd1007388 */ /* 0x0207e40000000c00 */
.L_x_4298:
[----:B------:R-:W-:Y:S05]  /*11a60*/  BSYNC B1 ;  /* 0x0000000000017941 */ /* 0x000fea0003800000 */
.L_x_4297:
        /* <DEDUP_REMOVED lines=89> */
.L_x_4304:
[----:B------:R-:W-:Y:S05]  /*12000*/  BSYNC B0 ;  /* 0x0000000000007941 */ /* 0x000fea0003800000 */
.L_x_4303:
[----:B-----5:R3:W-:Y:S02]  /*12010*/  STS.128 [R209+0x3800], R28 ;  /* 0x0038001cd1007388 */ /* 0x0207e40000000c00 */
.L_x_4302:
[----:B------:R-:W-:Y:S05]  /*12020*/  BSYNC B1 ;  /* 0x0000000000017941 */ /* 0x000fea0003800000 */
.L_x_4301:
        /* <DEDUP_REMOVED lines=92> */
.L_x_4306:
[----:B------:R-:W-:Y:S05]  /*125f0*/  BSYNC B0 ;  /* 0x0000000000007941 */ /* 0x000fea0003800000 */
.L_x_4305:
[----:B-----5:R3:W-:Y:S01]  /*12600*/  STS.128 [R209+0x5800], R12 ;  /* 0x0058000cd1007388 */ /* 0x0207e20000000c00 */
[----:B------:R-:W-:Y:S05]  /*12610*/  BRA `(.L_x_4250) ;  /* 0x00000008001c7947 */ /* 0x000fea0003800000 */
.L_x_4212:
        /* <DEDUP_REMOVED lines=37> */
.L_x_4308:
[----:B------:R-:W-:Y:S05]  /*12870*/  BSYNC B0 ;  /* 0x0000000000007941 */ /* 0x000fea0003800000 */
.L_x_4307:
        /* <DEDUP_REMOVED lines=31> */
.L_x_4310:
[----:B------:R-:W-:Y:S05]  /*12a70*/  BSYNC B0 ;  /* 0x0000000000007941 */ /* 0x000fea0003800000 */
.L_x_4309:
        /* <DEDUP_REMOVED lines=31> */
.L_x_4312:
[----:B------:R-:W-:Y:S05]  /*12c70*/  BSYNC B0 ;  /* 0x0000000000007941 */ /* 0x000fea0003800000 */
.L_x_4311:
        /* <DEDUP_REMOVED lines=33> */
.L_x_4250:
[----:B------:R-:W-:Y:S05]  /*12e90*/  BSYNC B3 ;  /* 0x0000000000037941 */ /* 0x000fea0003800000 */
.L_x_4211:
        /* <DEDUP_REMOVED lines=30> */
.L_x_4315:
[----:B------:R3:W-:Y:S02]  /*13080*/  STS.128 [R209+0xa000], RZ ;  /* 0x00a000ffd1007388 */ /* 0x0007e40000000c00 */
.L_x_4314:
[----:B------:R-:W-:Y:S05]  /*13090*/  BSYNC B0 ;  /* 0x0000000000007941 */ /* 0x000fea0003800000 */
.L_x_4313:
        /* <DEDUP_REMOVED lines=31> */
.L_x_4318:
[----:B------:R4:W-:Y:S02]  /*13290*/  STS.128 [R209+0xa800], RZ ;  /* 0x00a800ffd1007388 */ /* 0x0009e40000000c00 */
.L_x_4317:
[----:B------:R-:W-:Y:S05]  /*132a0*/  BSYNC B0 ;  /* 0x0000000000007941 */ /* 0x000fea0003800000 */
.L_x_4316:
        /* <DEDUP_REMOVED lines=34> */
.L_x_4321:
[----:B------:R4:W-:Y:S02]  /*134d0*/  STS.128 [R209+0xb000], RZ ;  /* 0x00b000ffd1007388 */ /* 0x0009e40000000c00 */
.L_x_4320:
[----:B------:R-:W-:Y:S05]  /*134e0*/  BSYNC B0 ;  /* 0x0000000000007941 */ /* 0x000fea0003800000 */
.L_x_4319:
        /* <DEDUP_REMOVED lines=35> */
.L_x_4323:
[----:B------:R-:W-:Y:S05]  /*13720*/  BSYNC B0 ;  /* 0x0000000000007941 */ /* 0x000fea0003800000 */
.L_x_4322:
        /* <DEDUP_REMOVED lines=45> */
.L_x_4326:
[----:B------:R4:W-:Y:S02]  /*13a00*/  STS.128 [R209+0x10000], RZ ;  /* 0x010000ffd1007388 */ /* 0x0009e40000000c00 */
.L_x_4325:
[----:B------:R-:W-:Y:S05]  /*13a10*/  BSYNC B0 ;  /* 0x0000000000007941 */ /* 0x000fea0003800000 */
.L_x_4324:
        /* <DEDUP_REMOVED lines=37> */
.L_x_4329:
[----:B------:R1:W-:Y:S02]  /*13c70*/  STS.128 [R209+0x10800], RZ ;  /* 0x010800ffd1007388 */ /* 0x0003e40000000c00 */
.L_x_4328:
[----:B------:R-:W-:Y:S05]  /*13c80*/  BSYNC B0 ;  /* 0x0000000000007941 */ /* 0x000fea0003800000 */
.L_x_4327:
        /* <DEDUP_REMOVED lines=37> */
.L_x_4332:
[----:B------:R1:W-:Y:S02]  /*13ee0*/  STS.128 [R209+0x11000], RZ ;  /* 0x011000ffd1007388 */ /* 0x0003e40000000c00 */
.L_x_4331:
[----:B------:R-:W-:Y:S05]  /*13ef0*/  BSYNC B0 ;  /* 0x0000000000007941 */ /* 0x000fea0003800000 */
.L_x_4330:
        /* <DEDUP_REMOVED lines=47> */
.L_x_4334:
[----:B------:R-:W-:Y:S05]  /*141f0*/  BSYNC B0 ;  /* 0x0000000000007941 */ /* 0x000fea0003800000 */
.L_x_4333:
[----:B------:R-:W-:Y:S01]  /*14200*/  LDSM.16.M88.4 R68, [R204] ;  /* 0x00000000cc44783b */ /* 0x000fe20000000200 */
[----:B------:R-:W-:Y:S01]  /*14210*/  R2P PR, R63, 0x6 ;  /* 0x000000063f007804 */ /* 0x000fe20000000000 */
[C---:B------:R-:W-:Y:S01]  /*14220*/  VIADD R0, R203.reuse, 0x6000 ;  /* 0x00006000cb007836 */ /* 0x040fe20000000000 */
[----:B------:R-:W-:Y:S01]  /*14230*/  ISETP.GE.AND P3, PT, R60, 0x2, PT ;  /* 0x000000023c00780c */ /* 0x000fe20003f66270 */
[----:B------:R-:W5:Y:S01]  /*14240*/  LDSM.16.M88.4 R36, [R203+0x6000] ;  /* 0x00600000cb24783b */ /* 0x000f620000000200 */
[----:B------:R-:W-:Y:S01]  /*14250*/  VIADD R202, R203, 0x6020 ;  /* 0x00006020cbca7836 */ /* 0x000fe20000000000 */
[----:B------:R-:W-:Y:S01]  /*14260*/  ULDC UR8, c[0x0][0x39c] ;  /* 0x0000e70000087ab9 */ /* 0x000fe20000000800 */
[--C-:B------:R-:W-:Y:S01]  /*14270*/  IMAD R65, R45, 0x2, R204.reuse ;  /* 0x000000022d417824 */ /* 0x100fe200078e02cc */
[----:B------:R-:W2:Y:S01]  /*14280*/  LDSM.16.M88.4 R28, [R203+0x6800] ;  /* 0x00680000cb1c783b */ /* 0x000ea20000000200 */
[C---:B------:R-:W-:Y:S02]  /*14290*/  IMAD R63, R46.reuse, 0x2, R204 ;  /* 0x000000022e3f7824 */ /* 0x040fe400078e02cc */
[----:B------:R-:W-:Y:S01]  /*142a0*/  IMAD R44, R46, 0x2, R65 ;  /* 0x000000022e2c7824 */ /* 0x000fe200078e0241 */
[----:B------:R-:W3:Y:S02]  /*142b0*/  LDSM.16.M88.4 R20, [R203+0x7000] ;  /* 0x00700000cb14783b */ /* 0x000ee40000000200 */
[----:B------:R-:W-:-:S02]  /*142c0*/  @P1 VIADD R202, R0, 0xffffffe0 ;  /* 0xffffffe000ca1836 */ /* 0x000fc40000000000 */
[----:B------:R-:W4:Y:S01]  /*142d0*/  LDSM.16.M88.4 R48, [R203+0x7800] ;  /* 0x00780000cb30783b */ /* 0x000f220000000200 */
[----:B------:R-:W-:Y:S02]  /*142e0*/  IMAD.MOV.U32 R0, RZ, RZ, 0x40 ;  /* 0x00000040ff007424 */ /* 0x000fe400078e00ff */
[C---:B------:R-:W-:Y:S01]  /*142f0*/  VIADD R196, R202.reuse, 0x800 ;  /* 0x00000800cac47836 */ /* 0x040fe20000000000 */
[----:B------:R-:W-:Y:S01]  /*14300*/  LDSM.16.M88.4 R52, [R65] ;  /* 0x000000004134783b */ /* 0x000fe20000000200 */
[----:B------:R-:W-:Y:S01]  /*14310*/  VIADD R195, R202, 0x1000 ;  /* 0x00001000cac37836 */ /* 0x000fe20000000000 */
[----:B------:R-:W-:Y:S01]  /*14320*/  SEL R0, R0, 0xffffffc0, !P2 ;  /* 0xffffffc000007807 */ /* 0x000fe20005000000 */
[C---:B------:R-:W-:Y:S01]  /*14330*/  VIADD R194, R202.reuse, 0x1800 ;  /* 0x00001800cac27836 */ /* 0x040fe20000000000 */
[----:B-1----:R-:W1:Y:S01]  /*14340*/  LDSM.16.M88.4 R4, [R202] ;  /* 0x00000000ca04783b */ /* 0x002e620000000200 */
[----:B------:R-:W-:Y:S01]  /*14350*/  VIADD R192, R202, 0x2000 ;  /* 0x00002000cac07836 */ /* 0x000fe20000000000 */
[----:B------:R-:W-:Y:S01]  /*14360*/  IADD3 R193, R0, R202, RZ ;  /* 0x000000ca00c17210 */ /* 0x000fe20007ffe0ff */
[----:B------:R-:W-:Y:S01]  /*14370*/  IMAD.IADD R200, R203, 0x1, R0 ;  /* 0x00000001cbc87824 */ /* 0x000fe200078e0200 */
[----:B------:R-:W1:Y:S01]  /*14380*/  LDSM.16.M88.4 R56, [R202+0x800] ;  /* 0x00080000ca38783b */ /* 0x000e620000000200 */
[----:B------:R-:W-:Y:S01]  /*14390*/  SHF.R.S32.HI R0, RZ, 0x1f, R61 ;  /* 0x0000001fff007819 */ /* 0x000fe2000001143d */
[C---:B------:R-:W-:Y:S01]  /*143a0*/  VIADD R191, R202.reuse, 0x2800 ;  /* 0x00002800cabf7836 */ /* 0x040fe20000000000 */
[----:B------:R-:W-:Y:S01]  /*143b0*/  IADD3 R190, R202, 0x3000, RZ ;  /* 0x00003000cabe7810 */ /* 0x000fe20007ffe0ff */
[----:B------:R-:W1:Y:S01]  /*143c0*/  LDSM.16.M88.4 R12, [R202+0x1000] ;  /* 0x00100000ca0c783b */ /* 0x000e620000000200 */
[----:B------:R-:W-:Y:S01]  /*143d0*/  LEA.HI R0, R0, R61, RZ, 0x5 ;  /* 0x0000003d00007211 */ /* 0x000fe200078f28ff */
[----:B------:R-:W-:-:S02]  /*143e0*/  VIADD R189, R202, 0x3800 ;  /* 0x00003800cabd7836 */ /* 0x000fc40000000000 */
[----:B------:R-:W1:Y:S01]  /*143f0*/  LDSM.16.M88.4 R72, [R202+0x1800] ;  /* 0x00180000ca48783b */ /* 0x000e620000000200 */
[----:B------:R-:W-:Y:S01]  /*14400*/  LOP3.LUT R0, R0, 0xffffffe0, RZ, 0xc0, !PT ;  /* 0xffffffe000007812 */ /* 0x000fe200078ec0ff */
[C---:B------:R-:W-:Y:S02]  /*14410*/  VIADD R188, R202.reuse, 0x4000 ;  /* 0x00004000cabc7836 */ /* 0x040fe40000000000 */
[----:B------:R-:W-:Y:S01]  /*14420*/  LDSM.16.M88.4 R76, [R63] ;  /* 0x000000003f4c783b */ /* 0x000fe20000000200 */
[C---:B------:R-:W-:Y:S02]  /*14430*/  VIADD R187, R202.reuse, 0x4800 ;  /* 0x00004800cabb7836 */ /* 0x040fe40000000000 */
[----:B------:R-:W-:Y:S01]  /*14440*/  IMAD.IADD R0, R61, 0x1, -R0 ;  /* 0x000000013d007824 */ /* 0x000fe200078e0a00 */
[----:B-----5:R-:W-:Y:S01]  /*14450*/  HMMA.16816.F32 R40, R68, R36, RZ ;  /* 0x000000244428723c */ /* 0x020fe200000018ff */
[----:B------:R-:W5:Y:S01]  /*14460*/  LDSM.16.M88.4 R8, [R200+0x6000] ;  /* 0x00600000c808783b */ /* 0x000f620000000200 */
[----:B------:R-:W-:-:S02]  /*14470*/  VIADD R186, R202, 0x5000 ;  /* 0x00005000caba7836 */ /* 0x000fc40000000000 */
[----:B------:R-:W-:Y:S01]  /*14480*/  VIADD R185, R202, 0x5800 ;  /* 0x00005800cab97836 */ /* 0x000fe20000000000 */
[----:B------:R-:W-:Y:S01]  /*14490*/  LDSM.16.M88.4 R80, [R200+0x7800] ;  /* 0x00780000c850783b */ /* 0x000fe20000000200 */
[C---:B------:R-:W-:Y:S03]  /*144a0*/  HMMA.16816.F32 R36, R68.reuse, R38, RZ ;  /* 0x000000264424723c */ /* 0x040fe600000018ff */
[----:B------:R-:W-:Y:S03]  /*144b0*/  LDSM.16.M88.4 R84, [R202+0x5800] ;  /* 0x00580000ca54783b */ /* 0x000fe60000000200 */
[C---:B--2---:R-:W-:Y:S01]  /*144c0*/  HMMA.16816.F32 R32, R68.reuse, R28, RZ ;  /* 0x0000001c4420723c */ /* 0x044fe200000018ff */
[----:B------:R-:W0:Y:S05]  /*144d0*/  LDGDEPBAR ;  /* 0x00000000000079af */ /* 0x000e2a0000000000 */
[C---:B---3--:R-:W-:Y:S06]  /*144e0*/  HMMA.16816.F32 R24, R68.reuse, R20, RZ ;  /* 0x000000144418723c */ /* 0x048fec00000018ff */
[C---:B------:R-:W-:Y:S06]  /*144f0*/  HMMA.16816.F32 R28, R68.reuse, R30, RZ ;  /* 0x0000001e441c723c */ /* 0x040fec00000018ff */
[C---:B------:R-:W-:Y:S06]  /*14500*/  HMMA.16816.F32 R20, R68.reuse, R22, RZ ;  /* 0x000000164414723c */ /* 0x040fec00000018ff */
[C---:B----4-:R-:W-:Y:S06]  /*14510*/  HMMA.16816.F32 R16, R68.reuse, R48, RZ ;  /* 0x000000304410723c */ /* 0x050fec00000018ff */
[----:B------:R-:W-:Y:S01]  /*14520*/  HMMA.16816.F32 R68, R68, R50, RZ ;  /* 0x000000324444723c */ /* 0x000fe200000018ff */
[----:B------:R-:W2:Y:S05]  /*14530*/  LDSM.16.M88.4 R48, [R200+0x6800] ;  /* 0x00680000c830783b */ /* 0x000eaa0000000200 */
[C---:B-1----:R-:W-:Y:S06]  /*14540*/  HMMA.16816.F32 R40, R52.reuse, R4, R40 ;  /* 0x000000043428723c */ /* 0x042fec0000001828 */
[C---:B------:R-:W-:Y:S01]  /*14550*/  HMMA.16816.F32 R36, R52.reuse, R6, R36 ;  /* 0x000000063424723c */ /* 0x040fe20000001824 */
[----:B------:R-:W1:Y:S05]  /*14560*/  LDSM.16.M88.4 R4, [R200+0x7000] ;  /* 0x00700000c804783b */ /* 0x000e6a0000000200 */
        /* <DEDUP_REMOVED lines=13> */
[C---:B--2---:R-:W-:Y:S06]  /*14640*/  HMMA.16816.F32 R32, R76.reuse, R48, R32 ;  /* 0x000000304c20723c */ /* 0x044fec0000001820 */
        /* <DEDUP_REMOVED lines=21> */
[----:B------:R-:W-:Y:S01]  /*147a0*/  LDSM.16.M88.4 R72, [R202+0x3800] ;  /* 0x00380000ca48783b */ /* 0x000fe20000000200 */
        /* <DEDUP_REMOVED lines=29> */
[C---:B---3--:R-:W-:Y:S06]  /*14980*/  HMMA.16816.F32 R32, R68.reuse, R48, R32 ;  /* 0x000000304420723c */ /* 0x048fec0000001820 */
[C---:B------:R-:W-:Y:S01]  /*14990*/  HMMA.16816.F32 R28, R68.reuse, R50, R28 ;  /* 0x00000032441c723c */ /* 0x040fe2000000181c */
[----:B------:R-:W-:Y:S05]  /*149a0*/  LDSM.16.M88.4 R48, [R204+0x4000] ;  /* 0x00400000cc30783b */ /* 0x000fea0000000200 */
[C---:B----4-:R-:W-:Y:S06]  /*149b0*/  HMMA.16816.F32 R24, R68.reuse, R8, R24 ;  /* 0x000000084418723c */ /* 0x050fec0000001818 */
[C---:B------:R-:W-:Y:S01]  /*149c0*/  HMMA.16816.F32 R20, R68.reuse, R10, R20 ;  /* 0x0000000a4414723c */ /* 0x040fe20000001814 */
[----:B------:R-:W3:Y:S05]  /*149d0*/  LDSM.16.M88.4 R8, [R203+0xa000] ;  /* 0x00a00000cb08783b */ /* 0x000eea0000000200 */
[C---:B------:R-:W-:Y:S06]  /*149e0*/  HMMA.16816.F32 R16, R68.reuse, R80, R16 ;  /* 0x000000504410723c */ /* 0x040fec0000001810 */
[----:B------:R-:W-:Y:S01]  /*149f0*/  HMMA.16816.F32 R76, R68, R82, R76 ;  /* 0x00000052444c723c */ /* 0x000fe2000000184c */
[----:B------:R-:W4:Y:S04]  /*14a00*/  LDSM.16.M88.4 R68, [R203+0xa800] ;  /* 0x00a80000cb44783b */ /* 0x000f280000000200 */
[----:B------:R-:W-:Y:S01]  /*14a10*/  LDSM.16.M88.4 R80, [R65+0x4000] ;  /* 0x004000004150783b */ /* 0x000fe20000000200 */
[C---:B-1----:R-:W-:Y:S06]  /*14a20*/  HMMA.16816.F32 R40, R4.reuse, R56, R40 ;  /* 0x000000380428723c */ /* 0x042fec0000001828 */
[C---:B------:R-:W-:Y:S01]  /*14a30*/  HMMA.16816.F32 R36, R4.reuse, R58, R36 ;  /* 0x0000003a0424723c */ /* 0x040fe20000001824 */
[----:B------:R-:W1:Y:S05]  /*14a40*/  LDSM.16.M88.4 R56, [R203+0xb000] ;  /* 0x00b00000cb38783b */ /* 0x000e6a0000000200 */
[C---:B-----5:R-:W-:Y:S06]  /*14a50*/  HMMA.16816.F32 R32, R4.reuse, R52, R32 ;  /* 0x000000340420723c */ /* 0x060fec0000001820 */
[C---:B------:R-:W-:Y:S01]  /*14a60*/  HMMA.16816.F32 R28, R4.reuse, R54, R28 ;  /* 0x00000036041c723c */ /* 0x040fe2000000181c */
[----:B------:R-:W5:Y:S05]  /*14a70*/  LDSM.16.M88.4 R52, [R203+0xb800] ;  /* 0x00b80000cb34783b */ /* 0x000f6a0000000200 */
[C---:B--2---:R-:W-:Y:S06]  /*14a80*/  HMMA.16816.F32 R24, R4.reuse, R12, R24 ;  /* 0x0000000c0418723c */ /* 0x044fec0000001818 */
[C---:B------:R-:W-:Y:S01]  /*14a90*/  HMMA.16816.F32 R20, R4.reuse, R14, R20 ;  /* 0x0000000e0414723c */ /* 0x040fe20000001814 */
[----:B------:R-:W2:Y:S05]  /*14aa0*/  LDSM.16.M88.4 R12, [R202+0x4000] ;  /* 0x00400000ca0c783b */ /* 0x000eaa0000000200 */
        /* <DEDUP_REMOVED lines=29> */
[C---:B----4-:R-:W-:Y:S06]  /*14c80*/  HMMA.16816.F32 R40, R72.reuse, R68, R40 ;  /* 0x000000444828723c */ /* 0x050fec0000001828 */
[C---:B-1----:R-:W-:Y:S06]  /*14c90*/  HMMA.16816.F32 R32, R72.reuse, R56, R32 ;  /* 0x000000384820723c */ /* 0x042fec0000001820 */
[----:B------:R-:W-:Y:S01]  /*14ca0*/  HMMA.16816.F32 R56, R72, R58, R28 ;  /* 0x0000003a4838723c */ /* 0x000fe2000000181c */
[----:B------:R-:W1:Y:S01]  /*14cb0*/  LDSM.16.M88.4 R28, [R193+0x5800] ;  /* 0x00580000c11c783b */ /* 0x000e620000000200 */
[----:B------:R-:W-:-:S04]  /*14cc0*/  DEPBAR.LE SB0, 0x0 ;  /* 0x000080000000791a */ /* 0x000fc80000000000 */
[C---:B-----5:R-:W-:Y:S06]  /*14cd0*/  HMMA.16816.F32 R24, R72.reuse, R52, R24 ;  /* 0x000000344818723c */ /* 0x060fec0000001818 */
[----:B------:R-:W-:Y:S06]  /*14ce0*/  HMMA.16816.F32 R20, R72, R54, R20 ;  /* 0x000000364814723c */ /* 0x000fec0000001814 */
[----:B--2---:R-:W-:Y:S06]  /*14cf0*/  HMMA.16816.F32 R40, R4, R12, R40 ;  /* 0x0000000c0428723c */ /* 0x004fec0000001828 */
[C---:B------:R-:W-:Y:S06]  /*14d00*/  HMMA.16816.F32 R16, R72.reuse, R48, R16 ;  /* 0x000000304810723c */ /* 0x040fec0000001810 */
[C---:B------:R-:W-:Y:S06]  /*14d10*/  HMMA.16816.F32 R36, R72.reuse, R70, R36 ;  /* 0x000000464824723c */ /* 0x040fec0000001824 */
[----:B------:R-:W-:Y:S06]  /*14d20*/  HMMA.16816.F32 R76, R72, R50, R76 ;  /* 0x00000032484c723c */ /* 0x000fec000000184c */
[----:B---3--:R-:W-:Y:S01]  /*14d30*/  HMMA.16816.F32 R32, R4, R8, R32 ;  /* 0x000000080420723c */ /* 0x008fe20000001820 */
[----:B------:R-:W-:Y:S01]  /*14d40*/  FMUL.FTZ R40, R40, UR8 ;  /* 0x0000000828287c20 */ /* 0x000fe20008410000 */
[----:B------:R-:W-:Y:S01]  /*14d50*/  FMUL.FTZ R42, R42, UR8 ;  /* 0x000000082a2a7c20 */ /* 0x000fe20008410000 */
[----:B------:R-:W-:-:S03]  /*14d60*/  FMUL.FTZ R43, R43, UR8 ;  /* 0x000000082b2b7c20 */ /* 0x000fc60008410000 */
[C---:B------:R-:W-:Y:S01]  /*14d70*/  HMMA.16816.F32 R56, R4.reuse, R10, R56 ;  /* 0x0000000a0438723c */ /* 0x040fe20000001838 */
[----:B------:R-:W-:Y:S01]  /*14d80*/  SHF.R.S32.HI R9, RZ, 0x1f, R0 ;  /* 0x0000001fff097819 */ /* 0x000fe20000011400 */
[----:B------:R-:W-:Y:S01]  /*14d90*/  FMUL.FTZ R8, R41, UR8 ;  /* 0x0000000829087c20 */ /* 0x000fe20008410000 */
[----:B------:R-:W-:Y:S02]  /*14da0*/  MUFU.TANH R42, R42 ;  /* 0x0000002a002a7308 */ /* 0x000fe40000002400 */
[----:B------:R-:W-:Y:S01]  /*14db0*/  LEA.HI R9, R9, R0, RZ, 0x2 ;  /* 0x0000000009097211 */ /* 0x000fe200078f10ff */
[C---:B------:R-:W-:Y:S01]  /*14dc0*/  HMMA.16816.F32 R24, R4.reuse, R80, R24 ;  /* 0x000000500418723c */ /* 0x040fe20000001818 */
[----:B------:R-:W-:Y:S02]  /*14dd0*/  IMAD.SHL.U32 R11, R61, 0x2, RZ ;  /* 0x000000023d0b7824 */ /* 0x000fe400078e00ff */
[----:B------:R-:W-:Y:S02]  /*14de0*/  SHF.R.S32.HI R9, RZ, 0x2, R9 ;  /* 0x00000002ff097819 */ /* 0x000fe40000011409 */
[----:B------:R-:W-:Y:S01]  /*14df0*/  MUFU.TANH R8, R8 ;  /* 0x0000000800087308 */ /* 0x000fe20000002400 */
[----:B------:R-:W-:Y:S01]  /*14e00*/  HMMA.16816.F32 R20, R4, R82, R20 ;  /* 0x000000520414723c */ /* 0x000fe20000001814 */
[----:B------:R-:W-:Y:S01]  /*14e10*/  LOP3.LUT R11, R11, 0x6, RZ, 0xc0, !PT ;  /* 0x000000060b0b7812 */ /* 0x000fe200078ec0ff */
[----:B------:R-:W-:-:S04]  /*14e20*/  IMAD R9, R62, 0x10, R9 ;  /* 0x000000103e097824 */ /* 0x000fc800078e0209 */
[----:B------:R-:W-:Y:S01]  /*14e30*/  IMAD.IADD R0, R64, 0x1, R9 ;  /* 0x0000000140007824 */ /* 0x000fe200078e0209 */
[C---:B-1----:R-:W-:Y:S01]  /*14e40*/  HMMA.16816.F32 R16, R4.reuse, R28, R16 ;  /* 0x0000001c0410723c */ /* 0x042fe20000001810 */
[----:B------:R-:W-:Y:S02]  /*14e50*/  IMAD R60, R60, 0x40, R11 ;  /* 0x000000403c3c7824 */ /* 0x000fe400078e020b */
[----:B------:R-:W-:Y:S01]  /*14e60*/  FMUL.FTZ R32, R32, UR8 ;  /* 0x0000000820207c20 */ /* 0x000fe20008410000 */
[----:B------:R-:W-:Y:S01]  /*14e70*/  FMUL.FTZ R33, R33, UR8 ;  /* 0x0000000821217c20 */ /* 0x000fe20008410000 */
[----:B------:R-:W-:Y:S01]  /*14e80*/  FMUL.FTZ R34, R34, UR8 ;  /* 0x0000000822227c20 */ /* 0x000fe20008410000 */
[----:B------:R-:W-:Y:S01]  /*14e90*/  VIADD R11, R60, 0xffffffe0 ;  /* 0xffffffe03c0b7836 */ /* 0x000fe20000000000 */
[C---:B------:R-:W-:Y:S01]  /*14ea0*/  HMMA.16816.F32 R36, R4.reuse, R14, R36 ;  /* 0x0000000e0424723c */ /* 0x040fe20000001824 */
[----:B------:R-:W-:Y:S01]  /*14eb0*/  IADD3 R28, R134, R0, -R207 ;  /* 0x00000000861c7210 */ /* 0x000fe20007ffe8cf */
[----:B------:R-:W-:Y:S01]  /*14ec0*/  MUFU.TANH R10, R32 ;  /* 0x00000020000a7308 */ /* 0x000fe20000002400 */
[C---:B------:R-:W-:Y:S01]  /*14ed0*/  VIADD R49, R60.reuse, 0xffffffc8 ;  /* 0xffffffc83c317836 */ /* 0x040fe20000000000 */
[----:B------:R-:W-:Y:S01]  /*14ee0*/  IADD3 R51, R60, -0x3f, RZ ;  /* 0xffffffc13c337810 */ /* 0x000fe20007ffe0ff */
[----:B------:R-:W-:Y:S01]  /*14ef0*/  FMUL.FTZ R24, R24, UR8 ;  /* 0x0000000818187c20 */ /* 0x000fe20008410000 */
[----:B------:R-:W-:Y:S01]  /*14f00*/  HMMA.16816.F32 R76, R4, R30, R76 ;  /* 0x0000001e044c723c */ /* 0x000fe2000000184c */
[----:B------:R-:W-:Y:S01]  /*14f10*/  FMUL.FTZ R12, R25, UR8 ;  /* 0x00000008190c7c20 */ /* 0x000fe20008410000 */
[----:B------:R-:W-:Y:S01]  /*14f20*/  IADD3 R157, R28, -R11, RZ ;  /* 0x8000000b1c9d7210 */ /* 0x000fe20007ffe0ff */
[----:B------:R-:W-:Y:S01]  /*14f30*/  FMUL.FTZ R57, R57, UR8 ;  /* 0x0000000839397c20 */ /* 0x000fe20008410000 */
[----:B------:R-:W1:Y:S01]  /*14f40*/  MUFU.TANH R4, R40 ;  /* 0x0000002800047308 */ /* 0x000e620000002400 */
[----:B------:R-:W-:Y:S01]  /*14f50*/  FMUL.FTZ R25, R23, UR8 ;  /* 0x0000000817197c20 */ /* 0x000fe20008410000 */
[C---:B------:R-:W-:Y:S01]  /*14f60*/  VIADD R23, R60.reuse, 0xffffffd0 ;  /* 0xffffffd03c177836 */ /* 0x040fe20000000000 */
[----:B------:R-:W-:Y:S01]  /*14f70*/  IABS R157, R157 ;  /* 0x0000009d009d7213 */ /* 0x000fe20000000000 */
[----:B------:R-:W-:-:S02]  /*14f80*/  VIADD R5, R60, 0xffffffc0 ;  /* 0xffffffc03c057836 */ /* 0x000fc40000000000 */
[----:B------:R-:W-:Y:S01]  /*14f90*/  FMUL.FTZ R7, R21, UR8 ;  /* 0x0000000815077c20 */ /* 0x000fe20008410000 */
[----:B------:R-:W-:Y:S01]  /*14fa0*/  VIADD R41, R60, 0xffffffc9 ;  /* 0xffffffc93c297836 */ /* 0x000fe20000000000 */
[----:B------:R-:W-:Y:S01]  /*14fb0*/  I2FP.F32.S32 R157, R157 ;  /* 0x0000009d009d7245 */ /* 0x000fe20000201400 */
[----:B------:R-:W-:Y:S01]  /*14fc0*/  IMAD.IADD R6, R28, 0x1, -R5 ;  /* 0x000000011c067824 */ /* 0x000fe200078e0a05 */
[----:B------:R-:W2:Y:S01]  /*14fd0*/  MUFU.TANH R24, R24 ;  /* 0x0000001800187308 */ /* 0x000ea20000002400 */
[----:B------:R-:W-:Y:S01]  /*14fe0*/  FMUL.FTZ R29, R22, UR8 ;  /* 0x00000008161d7c20 */ /* 0x000fe20008410000 */
[C---:B------:R-:W-:Y:S01]  /*14ff0*/  IMAD.IADD R21, R28.reuse, 0x1, -R51 ;  /* 0x000000011c157824 */ /* 0x040fe200078e0a33 */
[----:B------:R-:W-:Y:S01]  /*15000*/  ISETP.GE.AND P4, PT, R5, R134, PT ;  /* 0x000000860500720c */ /* 0x000fe20003f86270 */
[----:B------:R-:W-:Y:S01]  /*15010*/  IMAD.IADD R22, R28, 0x1, -R41 ;  /* 0x000000011c167824 */ /* 0x000fe200078e0a29 */
[----:B------:R-:W-:Y:S01]  /*15020*/  IABS R6, R6 ;  /* 0x0000000600067213 */ /* 0x000fe20000000000 */
[----:B------:R-:W-:Y:S01]  /*15030*/  FMUL.FTZ R13, R37, UR8 ;  /* 0x00000008250d7c20 */ /* 0x000fe20008410000 */
[----:B------:R-:W-:Y:S01]  /*15040*/  IADD3 R37, R60, -0x2f, RZ ;  /* 0xffffffd13c257810 */ /* 0x000fe20007ffe0ff */
[----:B------:R-:W-:Y:S01]  /*15050*/  MUFU.TANH R12, R12 ;  /* 0x0000000c000c7308 */ /* 0x000fe20000002400 */
[----:B------:R-:W-:Y:S01]  /*15060*/  I2FP.F32.S32 R9, R6 ;  /* 0x0000000600097245 */ /* 0x000fe20000201400 */
[----:B------:R-:W-:Y:S01]  /*15070*/  FMUL.FTZ R6, R20, UR8 ;  /* 0x0000000814067c20 */ /* 0x000fe20008410000 */
[----:B------:R-:W-:Y:S01]  /*15080*/  FMUL.FTZ R39, R39, UR8 ;  /* 0x0000000827277c20 */ /* 0x000fe20008410000 */
[----:B------:R-:W-:Y:S01]  /*15090*/  FMUL.FTZ R15, R36, UR8 ;  /* 0x00000008240f7c20 */ /* 0x000fe20008410000 */
[----:B------:R-:W-:Y:S01]  /*150a0*/  FMUL.FTZ R38, R38, UR8 ;  /* 0x0000000826267c20 */ /* 0x000fe20008410000 */
[----:B-1----:R-:W-:Y:S01]  /*150b0*/  FFMA.FTZ R14, R9, -UR4, R4 ;  /* 0x80000004090e7c23 */ /* 0x002fe20008010004 */
[C---:B------:R-:W-:Y:S01]  /*150c0*/  IMAD.IADD R9, R28.reuse, 0x1, -R23 ;  /* 0x000000011c097824 */ /* 0x040fe200078e0a17 */
[----:B------:R-:W1:Y:S01]  /*150d0*/  MUFU.TANH R13, R13 ;  /* 0x0000000d000d7308 */ /* 0x000e620000002400 */
[----:B------:R-:W-:-:S02]  /*150e0*/  IMAD.IADD R4, R28, 0x1, -R49 ;  /* 0x000000011c047824 */ /* 0x000fc400078e0a31 */
[----:B--2---:R-:W-:Y:S01]  /*150f0*/  FFMA.FTZ R157, R157, -UR4, R24 ;  /* 0x800000049d9d7c23 */ /* 0x004fe20008010018 */
[----:B------:R-:W-:Y:S01]  /*15100*/  VIADD R24, R28, 0x8 ;  /* 0x000000081c187836 */ /* 0x000fe20000000000 */
[----:B------:R-:W-:Y:S01]  /*15110*/  IABS R9, R9 ;  /* 0x0000000900097213 */ /* 0x000fe20000000000 */
[----:B------:R-:W-:Y:S01]  /*15120*/  FMUL.FTZ R35, R35, UR8 ;  /* 0x0000000823237c20 */ /* 0x000fe20008410000 */
[----:B------:R-:W-:Y:S01]  /*15130*/  IABS R32, R4 ;  /* 0x0000000400207213 */ /* 0x000fe20000000000 */
[C---:B------:R-:W-:Y:S01]  /*15140*/  IMAD.IADD R5, R24.reuse, 0x1, -R5 ;  /* 0x0000000118057824 */ /* 0x040fe200078e0a05 */
[----:B------:R-:W-:Y:S01]  /*15150*/  I2FP.F32.S32 R9, R9 ;  /* 0x0000000900097245 */ /* 0x000fe20000201400 */
[----:B------:R-:W2:Y:S01]  /*15160*/  MUFU.TANH R20, R33 ;  /* 0x0000002100147308 */ /* 0x000ea20000002400 */
[----:B------:R-:W-:Y:S01]  /*15170*/  ISETP.GE.AND P6, PT, R23, R134, PT ;  /* 0x000000861700720c */ /* 0x000fe20003fc6270 */
[----:B------:R-:W-:Y:S01]  /*15180*/  IMAD.IADD R23, R24, 0x1, -R23 ;  /* 0x0000000118177824 */ /* 0x000fe200078e0a17 */
[----:B------:R-:W-:Y:S01]  /*15190*/  IABS R21, R21 ;  /* 0x0000001500157213 */ /* 0x000fe20000000000 */
[----:B------:R-:W-:Y:S01]  /*151a0*/  FFMA.FTZ R10, R9, -UR4, R10 ;  /* 0x80000004090a7c23 */ /* 0x000fe2000801000a */
[----:B------:R-:W-:Y:S01]  /*151b0*/  VIADD R9, R60, 0xffffffe1 ;  /* 0xffffffe13c097836 */ /* 0x000fe20000000000 */
[----:B------:R-:W-:Y:S01]  /*151c0*/  IABS R22, R22 ;  /* 0x0000001600167213 */ /* 0x000fe20000000000 */
[----:B------:R-:W-:Y:S01]  /*151d0*/  FMUL.FTZ R27, R27, UR8 ;  /* 0x000000081b1b7c20 */ /* 0x000fe20008410000 */
[----:B------:R3:W-:Y:S01]  /*151e0*/  MUFU.TANH R4, R57 ;  /* 0x0000003900047308 */ /* 0x0007e20000002400 */
[----:B------:R-:W-:Y:S01]  /*151f0*/  IMAD.IADD R167, R28, 0x1, -R9 ;  /* 0x000000011ca77824 */ /* 0x000fe200078e0a09 */
[-C--:B------:R-:W-:Y:S01]  /*15200*/  ISETP.GE.AND P2, PT, R51, R134.reuse, PT ;  /* 0x000000863300720c */ /* 0x080fe20003f46270 */
[C---:B------:R-:W-:Y:S01]  /*15210*/  IMAD.IADD R51, R24.reuse, 0x1, -R51 ;  /* 0x0000000118337824 */ /* 0x040fe200078e0a33 */
[-C--:B------:R-:W-:Y:S01]  /*15220*/  ISETP.GE.AND P0, PT, R41, R134.reuse, PT ;  /* 0x000000862900720c */ /* 0x080fe20003f06270 */
[----:B------:R-:W-:Y:S01]  /*15230*/  IMAD.IADD R41, R24, 0x1, -R41 ;  /* 0x0000000118297824 */ /* 0x000fe200078e0a29 */
[----:B------:R-:W-:Y:S01]  /*15240*/  IABS R167, R167 ;  /* 0x000000a700a77213 */ /* 0x000fe20000000000 */
[----:B------:R-:W-:Y:S01]  /*15250*/  FMUL.FTZ R58, R58, UR8 ;  /* 0x000000083a3a7c20 */ /* 0x000fe20008410000 */
[----:B------:R-:W4:Y:S01]  /*15260*/  MUFU.TANH R34, R34 ;  /* 0x0000002200227308 */ /* 0x000f220000002400 */
[----:B------:R-:W-:Y:S01]  /*15270*/  IABS R5, R5 ;  /* 0x0000000500057213 */ /* 0x000fe20000000000 */
[----:B------:R-:W-:Y:S01]  /*15280*/  FMUL.FTZ R30, R56, UR8 ;  /* 0x00000008381e7c20 */ /* 0x000fe20008410000 */
[----:B------:R-:W-:Y:S01]  /*15290*/  ISETP.GE.AND P1, PT, R49, R134, PT ;  /* 0x000000863100720c */ /* 0x000fe20003f26270 */
[----:B------:R-:W-:Y:S01]  /*152a0*/  IMAD.IADD R49, R24, 0x1, -R49 ;  /* 0x0000000118317824 */ /* 0x000fe200078e0a31 */
[----:B------:R-:W-:Y:S01]  /*152b0*/  I2FP.F32.S32 R21, R21 ;  /* 0x0000001500157245 */ /* 0x000fe20000201400 */
[----:B------:R-:W-:Y:S01]  /*152c0*/  FMUL.FTZ R26, R26, UR8 ;  /* 0x000000081a1a7c20 */ /* 0x000fe20008410000 */
[----:B------:R-:W-:Y:S01]  /*152d0*/  I2FP.F32.S32 R22, R22 ;  /* 0x0000001600167245 */ /* 0x000fe20000201400 */
[----:B------:R-:W5:Y:S01]  /*152e0*/  MUFU.TANH R43, R43 ;  /* 0x0000002b002b7308 */ /* 0x000f620000002400 */
[----:B---3--:R-:W-:Y:S01]  /*152f0*/  IMAD.IADD R57, R28, 0x1, -R37 ;  /* 0x000000011c397824 */ /* 0x008fe200078e0a25 */
[----:B------:R-:W-:Y:S01]  /*15300*/  I2FP.F32.S32 R167, R167 ;  /* 0x000000a700a77245 */ /* 0x000fe20000201400 */
[----:B------:R-:W-:Y:S01]  /*15310*/  FFMA.FTZ R21, R21, -UR4, R8 ;  /* 0x8000000415157c23 */ /* 0x000fe20008010008 */
[----:B------:R-:W-:Y:S01]  /*15320*/  IABS R23, R23 ;  /* 0x0000001700177213 */ /* 0x000fe20000000000 */
[----:B-1----:R-:W-:Y:S01]  /*15330*/  FFMA.FTZ R13, R22, -UR4, R13 ;  /* 0x80000004160d7c23 */ /* 0x002fe2000801000d */
[----:B------:R-:W-:Y:S01]  /*15340*/  IABS R57, R57 ;  /* 0x0000003900397213 */ /* 0x000fe20000000000 */
[----:B------:R-:W-:Y:S01]  /*15350*/  FFMA.FTZ R167, R167, -UR4, R12 ;  /* 0x80000004a7a77c23 */ /* 0x000fe2000801000c */
[----:B------:R-:W1:Y:S01]  /*15360*/  MUFU.TANH R39, R39 ;  /* 0x0000002700277308 */ /* 0x000e620000002400 */
[----:B------:R-:W-:Y:S01]  /*15370*/  I2FP.F32.S32 R5, R5 ;  /* 0x0000000500057245 */ /* 0x000fe20000201400 */
[C---:B------:R-:W-:Y:S01]  /*15380*/  VIADD R33, R60.reuse, 0xffffffd8 ;  /* 0xffffffd83c217836 */ /* 0x040fe20000000000 */
[----:B------:R-:W-:Y:S01]  /*15390*/  I2FP.F32.S32 R57, R57 ;  /* 0x0000003900397245 */ /* 0x000fe20000201400 */
[----:B------:R-:W-:Y:S01]  /*153a0*/  FMUL.FTZ R59, R59, UR8 ;  /* 0x000000083b3b7c20 */ /* 0x000fe20008410000 */
[----:B------:R-:W-:Y:S01]  /*153b0*/  IABS R51, R51 ;  /* 0x0000003300337213 */ /* 0x000fe20000000000 */
[----:B------:R-:W-:Y:S01]  /*153c0*/  FFMA.FTZ R22, R5, -UR4, R42 ;  /* 0x8000000405167c23 */ /* 0x000fe2000801002a */
[----:B------:R-:W-:Y:S01]  /*153d0*/  IABS R41, R41 ;  /* 0x0000002900297213 */ /* 0x000fe20000000000 */
[----:B------:R-:W3:Y:S01]  /*153e0*/  MUFU.TANH R15, R15 ;  /* 0x0000000f000f7308 */ /* 0x000ee20000002400 */
[----:B------:R-:W-:Y:S01]  /*153f0*/  IABS R49, R49 ;  /* 0x0000003100317213 */ /* 0x000fe20000000000 */
[----:B--2---:R-:W-:Y:S01]  /*15400*/  FFMA.FTZ R8, R57, -UR4, R20 ;  /* 0x8000000439087c23 */ /* 0x004fe20008010014 */
[----:B------:R-:W-:Y:S01]  /*15410*/  I2FP.F32.S32 R23, R23 ;  /* 0x0000001700177245 */ /* 0x000fe20000201400 */
[----:B------:R-:W-:Y:S01]  /*15420*/  VIADD R31, R60, 0xffffffd9 ;  /* 0xffffffd93c1f7836 */ /* 0x000fe20000000000 */
[----:B------:R-:W-:Y:S01]  /*15430*/  I2FP.F32.S32 R12, R51 ;  /* 0x00000033000c7245 */ /* 0x000fe20000201400 */
[----:B------:R-:W-:Y:S01]  /*15440*/  IMAD.IADD R55, R28, 0x1, -R33 ;  /* 0x000000011c377824 */ /* 0x000fe200078e0a21 */
[----:B------:R-:W-:Y:S01]  /*15450*/  I2FP.F32.S32 R20, R41 ;  /* 0x0000002900147245 */ /* 0x000fe20000201400 */
[----:B------:R-:W2:Y:S01]  /*15460*/  MUFU.TANH R38, R38 ;  /* 0x0000002600267308 */ /* 0x000ea20000002400 */
[----:B------:R-:W-:Y:S01]  /*15470*/  I2FP.F32.S32 R32, R32 ;  /* 0x0000002000207245 */ /* 0x000fe20000201400 */
[----:B----4-:R-:W-:Y:S01]  /*15480*/  FFMA.FTZ R5, R23, -UR4, R34 ;  /* 0x8000000417057c23 */ /* 0x010fe20008010022 */
[----:B------:R-:W-:Y:S01]  /*15490*/  I2FP.F32.S32 R49, R49 ;  /* 0x0000003100317245 */ /* 0x000fe20000201400 */
[----:B-----5:R-:W-:Y:S01]  /*154a0*/  FFMA.FTZ R43, R12, -UR4, R43 ;  /* 0x800000040c2b7c23 */ /* 0x020fe2000801002b */
[----:B------:R-:W-:Y:S01]  /*154b0*/  FSEL R23, R14, -INF , !P4 ;  /* 0xff8000000e177808 */ /* 0x000fe20006000000 */
[----:B-1----:R-:W-:Y:S01]  /*154c0*/  FFMA.FTZ R12, R20, -UR4, R39 ;  /* 0x80000004140c7c23 */ /* 0x002fe20008010027 */
[----:B------:R-:W-:Y:S01]  /*154d0*/  FSEL R22, R22, -INF , !P4 ;  /* 0xff80000016167808 */ /* 0x000fe20006000000 */
[----:B------:R-:W1:Y:S01]  /*154e0*/  MUFU.TANH R35, R35 ;  /* 0x0000002300237308 */ /* 0x000e620000002400 */
[----:B------:R-:W-:Y:S01]  /*154f0*/  ISETP.GE.AND P4, PT, R33, R134, PT ;  /* 0x000000862100720c */ /* 0x000fe20003f86270 */
[----:B------:R-:W-:Y:S01]  /*15500*/  IMAD.IADD R162, R24, 0x1, -R9 ;  /* 0x0000000118a27824 */ /* 0x000fe200078e0a09 */
[C---:B------:R-:W-:Y:S01]  /*15510*/  IADD3 R36, -R37.reuse, R24, RZ ;  /* 0x0000001825247210 */ /* 0x040fe20007ffe1ff */
[----:B---3--:R-:W-:Y:S01]  /*15520*/  FFMA.FTZ R15, R32, -UR4, R15 ;  /* 0x80000004200f7c23 */ /* 0x008fe2000801000f */
[C---:B------:R-:W-:Y:S01]  /*15530*/  IMAD.IADD R33, R24.reuse, 0x1, -R33 ;  /* 0x0000000118217824 */ /* 0x040fe200078e0a21 */
[----:B------:R-:W-:Y:S01]  /*15540*/  ISETP.GE.AND P5, PT, R37, R134, PT ;  /* 0x000000862500720c */ /* 0x000fe20003fa6270 */
[----:B------:R-:W-:Y:S01]  /*15550*/  IMAD.IADD R32, R24, 0x1, -R11 ;  /* 0x0000000118207824 */ /* 0x000fe200078e0a0b */
[----:B------:R-:W3:Y:S01]  /*15560*/  MUFU.TANH R27, R27 ;  /* 0x0000001b001b7308 */ /* 0x000ee20000002400 */
[----:B--2---:R-:W-:Y:S01]  /*15570*/  FFMA.FTZ R38, R49, -UR4, R38 ;  /* 0x8000000431267c23 */ /* 0x004fe20008010026 */
[--C-:B------:R-:W-:Y:S01]  /*15580*/  IMAD.IADD R53, R28, 0x1, -R31.reuse ;  /* 0x000000011c357824 */ /* 0x100fe200078e0a1f */
[----:B------:R-:W-:Y:S01]  /*15590*/  FSEL R21, R21, -INF , !P2 ;  /* 0xff80000015157808 */ /* 0x000fe20005000000 */
[----:B------:R-:W-:Y:S01]  /*155a0*/  IMAD.IADD R37, R24, 0x1, -R31 ;  /* 0x0000000118257824 */ /* 0x000fe200078e0a1f */
[----:B------:R-:W-:Y:S01]  /*155b0*/  FSEL R20, R43, -INF , !P2 ;  /* 0xff8000002b147808 */ /* 0x000fe20005000000 */
[----:B------:R-:W-:Y:S01]  /*155c0*/  FMUL.FTZ R18, R18, UR8 ;  /* 0x0000000812127c20 */ /* 0x000fe20008410000 */
[----:B------:R-:W-:Y:S01]  /*155d0*/  IABS R36, R36 ;  /* 0x0000002400247213 */ /* 0x000fe20000000000 */
[----:B------:R-:W2:Y:S01]  /*155e0*/  MUFU.TANH R58, R58 ;  /* 0x0000003a003a7308 */ /* 0x000ea20000002400 */
[----:B------:R-:W-:Y:S01]  /*155f0*/  ISETP.GE.AND P2, PT, R31, R134, PT ;  /* 0x000000861f00720c */ /* 0x000fe20003f46270 */
[----:B------:R-:W-:Y:S01]  /*15600*/  FMUL.FTZ R19, R19, UR8 ;  /* 0x0000000813137c20 */ /* 0x000fe20008410000 */
[----:B------:R-:W-:Y:S01]  /*15610*/  FSEL R13, R13, -INF , !P0 ;  /* 0xff8000000d0d7808 */ /* 0x000fe20004000000 */
[----:B------:R-:W-:Y:S01]  /*15620*/  FMUL.FTZ R77, R77, UR8 ;  /* 0x000000084d4d7c20 */ /* 0x000fe20008410000 */
[----:B------:R-:W-:Y:S01]  /*15630*/  FSEL R12, R12, -INF , !P0 ;  /* 0xff8000000c0c7808 */ /* 0x000fe20004000000 */
[----:B------:R-:W-:Y:S01]  /*15640*/  FMUL.FTZ R78, R78, UR8 ;  /* 0x000000084e4e7c20 */ /* 0x000fe20008410000 */
[----:B------:R-:W-:Y:S01]  /*15650*/  IABS R162, R162 ;  /* 0x000000a200a27213 */ /* 0x000fe20000000000 */
[----:B------:R-:W4:Y:S01]  /*15660*/  MUFU.TANH R178, R26 ;  /* 0x0000001a00b27308 */ /* 0x000f220000002400 */
[----:B------:R-:W-:Y:S01]  /*15670*/  ISETP.GE.AND P0, PT, R9, R134, PT ;  /* 0x000000860900720c */ /* 0x000fe20003f06270 */
[----:B------:R-:W-:Y:S01]  /*15680*/  FMUL.FTZ R79, R79, UR8 ;  /* 0x000000084f4f7c20 */ /* 0x000fe20008410000 */
[----:B------:R-:W-:Y:S01]  /*15690*/  IABS R31, R33 ;  /* 0x00000021001f7213 */ /* 0x000fe20000000000 */
[C---:B------:R-:W-:Y:S01]  /*156a0*/  VIADD R33, R60.reuse, 0xfffffff8 ;  /* 0xfffffff83c217836 */ /* 0x040fe20000000000 */
[----:B------:R-:W-:Y:S01]  /*156b0*/  FSEL R15, R15, -INF , !P1 ;  /* 0xff8000000f0f7808 */ /* 0x000fe20004800000 */
[----:B------:R-:W-:Y:S01]  /*156c0*/  VIADD R39, R60, 0xfffffff9 ;  /* 0xfffffff93c277836 */ /* 0x000fe20000000000 */
[----:B------:R-:W-:Y:S01]  /*156d0*/  FSEL R14, R38, -INF , !P1 ;  /* 0xff800000260e7808 */ /* 0x000fe20004800000 */
[----:B------:R-:W5:Y:S01]  /*156e0*/  MUFU.TANH R30, R30 ;  /* 0x0000001e001e7308 */ /* 0x000f620000002400 */
[----:B------:R-:W-:Y:S01]  /*156f0*/  IABS R9, R32 ;  /* 0x0000002000097213 */ /* 0x000fe20000000000 */
[----:B------:R-:W-:Y:S01]  /*15700*/  FMUL.FTZ R41, R17, UR8 ;  /* 0x0000000811297c20 */ /* 0x000fe20008410000 */
[----:B------:R-:W-:Y:S01]  /*15710*/  IABS R53, R53 ;  /* 0x0000003500357213 */ /* 0x000fe20000000000 */
[----:B------:R-:W-:Y:S01]  /*15720*/  FMUL.FTZ R76, R76, UR8 ;  /* 0x000000084c4c7c20 */ /* 0x000fe20008410000 */
[----:B------:R-:W-:Y:S01]  /*15730*/  ISETP.GE.AND P1, PT, R11, R134, PT ;  /* 0x000000860b00720c */ /* 0x000fe20003f26270 */
[----:B------:R-:W-:Y:S01]  /*15740*/  IMAD.IADD R38, R28, 0x1, -R39 ;  /* 0x000000011c267824 */ /* 0x000fe200078e0a27 */
[----:B------:R-:W-:Y:S01]  /*15750*/  I2FP.F32.S32 R36, R36 ;  /* 0x0000002400247245 */ /* 0x000fe20000201400 */
[----:B------:R-:W5:Y:S01]  /*15760*/  MUFU.TANH R34, R59 ;  /* 0x0000003b00227308 */ /* 0x000f620000002400 */
[----:B------:R-:W-:-:S02]  /*15770*/  IABS R55, R55 ;  /* 0x0000003700377213 */ /* 0x000fc40000000000 */
[----:B------:R-:W-:Y:S01]  /*15780*/  IABS R11, R37 ;  /* 0x00000025000b7213 */ /* 0x000fe20000000000 */
[----:B-1----:R-:W-:Y:S01]  /*15790*/  FFMA.FTZ R36, R36, -UR4, R35 ;  /* 0x8000000424247c23 */ /* 0x002fe20008010023 */
[----:B------:R-:W-:Y:S01]  /*157a0*/  I2FP.F32.S32 R162, R162 ;  /* 0x000000a200a27245 */ /* 0x000fe20000201400 */
[----:B------:R-:W-:Y:S01]  /*157b0*/  VIADD R35, R60, 0xfffffff1 ;  /* 0xfffffff13c237836 */ /* 0x000fe20000000000 */
[----:B------:R-:W-:Y:S01]  /*157c0*/  I2FP.F32.S32 R31, R31 ;  /* 0x0000001f001f7245 */ /* 0x000fe20000201400 */
[----:B------:R1:W1:Y:S01]  /*157d0*/  MUFU.TANH R26, R6 ;  /* 0x00000006001a7308 */ /* 0x0002620000002400 */
[----:B------:R-:W-:Y:S01]  /*157e0*/  I2FP.F32.S32 R9, R9 ;  /* 0x0000000900097245 */ /* 0x000fe20000201400 */
[----:B---3--:R-:W-:Y:S01]  /*157f0*/  FFMA.FTZ R162, R162, -UR4, R27 ;  /* 0x80000004a2a27c23 */ /* 0x008fe2000801001b */
[----:B------:R-:W-:Y:S01]  /*15800*/  I2FP.F32.S32 R53, R53 ;  /* 0x0000003500357245 */ /* 0x000fe20000201400 */
[----:B--2---:R-:W-:Y:S01]  /*15810*/  FFMA.FTZ R58, R31, -UR4, R58 ;  /* 0x800000041f3a7c23 */ /* 0x004fe2000801003a */
[----:B------:R-:W-:Y:S01]  /*15820*/  I2FP.F32.S32 R55, R55 ;  /* 0x0000003700377245 */ /* 0x000fe20000201400 */
[C---:B------:R-:W-:Y:S01]  /*15830*/  VIADD R27, R60.reuse, 0xffffffe9 ;  /* 0xffffffe93c1b7836 */ /* 0x040fe20000000000 */
[----:B------:R-:W-:Y:S01]  /*15840*/  I2FP.F32.S32 R11, R11 ;  /* 0x0000000b000b7245 */ /* 0x000fe20000201400 */
[----:B----4-:R-:W-:Y:S01]  /*15850*/  FFMA.FTZ R178, R9, -UR4, R178 ;  /* 0x8000000409b27c23 */ /* 0x010fe200080100b2 */
[----:B------:R-:W-:-:S02]  /*15860*/  VIADD R31, R60, 0xffffffe8 ;  /* 0xffffffe83c1f7836 */ /* 0x000fc40000000000 */
[----:B------:R-:W-:Y:S01]  /*15870*/  FFMA.FTZ R4, R53, -UR4, R4 ;  /* 0x8000000435047c23 */ /* 0x000fe20008010004 */
[----:B------:R-:W-:Y:S01]  /*15880*/  FSEL R9, R8, -INF , !P5 ;  /* 0xff80000008097808 */ /* 0x000fe20006800000 */
[----:B-----5:R-:W-:Y:S01]  /*15890*/  FFMA.FTZ R30, R55, -UR4, R30 ;  /* 0x80000004371e7c23 */ /* 0x020fe2000801001e */
[----:B------:R-:W-:Y:S01]  /*158a0*/  FFMA.FTZ R34, R11, -UR4, R34 ;  /* 0x800000040b227c23 */ /* 0x000fe20008010022 */
[----:B------:R-:W-:Y:S01]  /*158b0*/  FSEL R8, R36, -INF , !P5 ;  /* 0xff80000024087808 */ /* 0x000fe20006800000 */
[----:B------:R2:W3:Y:S01]  /*158c0*/  MUFU.TANH R32, R7 ;  /* 0x0000000700207308 */ /* 0x0004e20000002400 */
[----:B------:R-:W-:Y:S01]  /*158d0*/  IADD3 R37, R60, -0x10, RZ ;  /* 0xfffffff03c257810 */ /* 0x000fe20007ffe0ff */
[----:B------:R-:W-:Y:S01]  /*158e0*/  FMUL.FTZ R36, R16, UR8 ;  /* 0x0000000810247c20 */ /* 0x000fe20008410000 */
[----:B------:R-:W-:Y:S01]  /*158f0*/  FSEL R11, R10, -INF , !P6 ;  /* 0xff8000000a0b7808 */ /* 0x000fe20007000000 */
[C---:B------:R-:W-:Y:S01]  /*15900*/  IMAD.IADD R40, R28.reuse, 0x1, -R27 ;  /* 0x000000011c287824 */ /* 0x040fe200078e0a1b */
[----:B------:R-:W-:Y:S01]  /*15910*/  FSEL R10, R5, -INF , !P6 ;  /* 0xff800000050a7808 */ /* 0x000fe20007000000 */
[C---:B------:R-:W-:Y:S01]  /*15920*/  IMAD.IADD R42, R28.reuse, 0x1, -R31 ;  /* 0x000000011c2a7824 */ /* 0x040fe200078e0a1f */
[----:B------:R-:W-:Y:S01]  /*15930*/  ISETP.GE.AND P6, PT, R31, R134, PT ;  /* 0x000000861f00720c */ /* 0x000fe20003fc6270 */
[----:B------:R-:W4:Y:S01]  /*15940*/  MUFU.TANH R29, R29 ;  /* 0x0000001d001d7308 */ /* 0x000f220000002400 */
[----:B------:R-:W-:Y:S01]  /*15950*/  IMAD.IADD R16, R28, 0x1, -R33 ;  /* 0x000000011c107824 */ /* 0x000fe200078e0a21 */
[----:B------:R-:W-:Y:S01]  /*15960*/  FSEL R5, R4, -INF , !P2 ;  /* 0xff80000004057808 */ /* 0x000fe20005000000 */
[----:B------:R-:W-:Y:S01]  /*15970*/  IMAD.IADD R31, R24, 0x1, -R31 ;  /* 0x00000001181f7824 */ /* 0x000fe200078e0a1f */
[----:B------:R-:W-:Y:S01]  /*15980*/  FSEL R4, R34, -INF , !P2 ;  /* 0xff80000022047808 */ /* 0x000fe20005000000 */
[----:B------:R-:W-:Y:S01]  /*15990*/  IMAD.IADD R34, R28, 0x1, -R37 ;  /* 0x000000011c227824 */ /* 0x000fe200078e0a25 */
[----:B------:R-:W-:-:S02]  /*159a0*/  IABS R17, R40 ;  /* 0x0000002800117213 */ /* 0x000fc40000000000 */
[----:B-1----:R-:W-:Y:S01]  /*159b0*/  FSEL R6, R58, -INF , !P4 ;  /* 0xff8000003a067808 */ /* 0x002fe20006000000 */
[----:B------:R-:W-:Y:S01]  /*159c0*/  MUFU.TANH R25, R25 ;  /* 0x0000001900197308 */ /* 0x000fe20000002400 */
[----:B--2---:R-:W-:Y:S02]  /*159d0*/  FSEL R7, R30, -INF , !P4 ;  /* 0xff8000001e077808 */ /* 0x004fe40006000000 */
[----:B------:R-:W-:Y:S02]  /*159e0*/  IADD3 R30, R28, -R35, RZ ;  /* 0x800000231c1e7210 */ /* 0x000fe40007ffe0ff */
[----:B------:R-:W-:Y:S02]  /*159f0*/  FSEL R157, R157, -INF , !P1 ;  /* 0xff8000009d9d7808 */ /* 0x000fe40004800000 */
[----:B------:R-:W-:Y:S01]  /*15a00*/  FSEL R178, R178, -INF , !P1 ;  /* 0xff800000b2b27808 */ /* 0x000fe20004800000 */
[----:B------:R-:W-:Y:S01]  /*15a10*/  MUFU.TANH R36, R36 ;  /* 0x0000002400247308 */ /* 0x000fe20000002400 */
[----:B------:R-:W-:-:S02]  /*15a20*/  IABS R28, R42 ;  /* 0x0000002a001c7213 */ /* 0x000fc40000000000 */
[-C--:B------:R-:W-:Y:S01]  /*15a30*/  ISETP.GE.AND P5, PT, R27, R134.reuse, PT ;  /* 0x000000861b00720c */ /* 0x080fe20003fa6270 */
[C---:B------:R-:W-:Y:S01]  /*15a40*/  IMAD.IADD R27, R24.reuse, 0x1, -R27 ;  /* 0x00000001181b7824 */ /* 0x040fe200078e0a1b */
[-C--:B------:R-:W-:Y:S01]  /*15a50*/  ISETP.GE.AND P4, PT, R37, R134.reuse, PT ;  /* 0x000000862500720c */ /* 0x080fe20003f86270 */
[C---:B------:R-:W-:Y:S01]  /*15a60*/  IMAD.IADD R37, R24.reuse, 0x1, -R37 ;  /* 0x0000000118257824 */ /* 0x040fe200078e0a25 */
[-C--:B------:R-:W-:Y:S01]  /*15a70*/  ISETP.GE.AND P2, PT, R35, R134.reuse, PT ;  /* 0x000000862300720c */ /* 0x080fe20003f46270 */
[----:B------:R-:W-:Y:S01]  /*15a80*/  MUFU.TANH R40, R41 ;  /* 0x0000002900287308 */ /* 0x000fe20000002400 */
[----:B------:R-:W-:Y:S01]  /*15a90*/  ISETP.GE.AND P1, PT, R33, R134, PT ;  /* 0x000000862100720c */ /* 0x000fe20003f26270 */
[----:B------:R-:W-:Y:S01]  /*15aa0*/  IMAD.IADD R35, R24, 0x1, -R35 ;  /* 0x0000000118237824 */ /* 0x000fe200078e0a23 */
[----:B------:R-:W-:Y:S02]  /*15ab0*/  IABS R16, R16 ;  /* 0x0000001000107213 */ /* 0x000fe40000000000 */
[----:B------:R-:W-:-:S02]  /*15ac0*/  FSEL R167, R167, -INF , !P0 ;  /* 0xff800000a7a77808 */ /* 0x000fc40004000000 */
[----:B------:R-:W-:Y:S01]  /*15ad0*/  FSEL R162, R162, -INF , !P0 ;  /* 0xff800000a2a27808 */ /* 0x000fe20004000000 */
[----:B------:R-:W-:Y:S01]  /*15ae0*/  MUFU.TANH R18, R18 ;  /* 0x0000001200127308 */ /* 0x000fe20000002400 */
[----:B------:R-:W-:Y:S01]  /*15af0*/  IADD3 R33, -R33, R24, RZ ;  /* 0x0000001821217210 */ /* 0x000fe20007ffe1ff */
[----:B------:R-:W-:Y:S01]  /*15b00*/  IMAD.IADD R24, R24, 0x1, -R39 ;  /* 0x0000000118187824 */ /* 0x000fe200078e0a27 */
[----:B------:R-:W-:Y:S02]  /*15b10*/  IABS R31, R31 ;  /* 0x0000001f001f7213 */ /* 0x000fe40000000000 */
[----:B------:R-:W-:Y:S02]  /*15b20*/  ISETP.GE.AND P0, PT, R39, R134, PT ;  /* 0x000000862700720c */ /* 0x000fe40003f06270 */
[----:B------:R-:W-:Y:S01]  /*15b30*/  I2FP.F32.S32 R39, R28 ;  /* 0x0000001c00277245 */ /* 0x000fe20000201400 */
[----:B------:R-:W1:Y:S01]  /*15b40*/  MUFU.TANH R173, R76 ;  /* 0x0000004c00ad7308 */ /* 0x000e620000002400 */
[----:B------:R-:W-:-:S02]  /*15b50*/  I2FP.F32.S32 R28, R16 ;  /* 0x00000010001c7245 */ /* 0x000fc40000201400 */
[----:B------:R-:W-:Y:S01]  /*15b60*/  I2FP.F32.S32 R17, R17 ;  /* 0x0000001100117245 */ /* 0x000fe20000201400 */
[----:B------:R-:W-:Y:S01]  /*15b70*/  FFMA.FTZ R26, R39, -UR4, R26 ;  /* 0x80000004271a7c23 */ /* 0x000fe2000801001a */
[----:B------:R-:W-:Y:S02]  /*15b80*/  I2FP.F32.S32 R16, R31 ;  /* 0x0000001f00107245 */ /* 0x000fe40000201400 */
[----:B------:R-:W-:Y:S01]  /*15b90*/  IABS R34, R34 ;  /* 0x0000002200227213 */ /* 0x000fe20000000000 */
[----:B------:R-:W2:Y:S01]  /*15ba0*/  MUFU.TANH R77, R77 ;  /* 0x0000004d004d7308 */ /* 0x000ea20000002400 */
[----:B------:R-:W-:Y:S01]  /*15bb0*/  IABS R30, R30 ;  /* 0x0000001e001e7213 */ /* 0x000fe20000000000 */
[----:B---3--:R-:W-:Y:S01]  /*15bc0*/  FFMA.FTZ R32, R17, -UR4, R32 ;  /* 0x8000000411207c23 */ /* 0x008fe20008010020 */
[----:B------:R-:W-:Y:S01]  /*15bd0*/  IABS R38, R38 ;  /* 0x0000002600267213 */ /* 0x000fe20000000000 */
[----:B----4-:R-:W-:Y:S01]  /*15be0*/  FFMA.FTZ R29, R16, -UR4, R29 ;  /* 0x80000004101d7c23 */ /* 0x010fe2000801001d */
[----:B------:R-:W-:-:S02]  /*15bf0*/  IABS R27, R27 ;  /* 0x0000001b001b7213 */ /* 0x000fc40000000000 */
[----:B------:R-:W-:Y:S01]  /*15c00*/  IABS R37, R37 ;  /* 0x0000002500257213 */ /* 0x000fe20000000000 */
[----:B------:R-:W3:Y:S01]  /*15c10*/  MUFU.TANH R19, R19 ;  /* 0x0000001300137308 */ /* 0x000ee20000002400 */
[----:B------:R-:W-:Y:S01]  /*15c20*/  IABS R35, R35 ;  /* 0x0000002300237213 */ /* 0x000fe20000000000 */
[----:B-1----:R-:W-:Y:S01]  /*15c30*/  FFMA.FTZ R173, R28, -UR4, R173 ;  /* 0x800000041cad7c23 */ /* 0x002fe200080100ad */
[----:B------:R-:W-:Y:S02]  /*15c40*/  IABS R33, R33 ;  /* 0x0000002100217213 */ /* 0x000fe40000000000 */
[----:B------:R-:W-:Y:S02]  /*15c50*/  IABS R24, R24 ;  /* 0x0000001800187213 */ /* 0x000fe40000000000 */
[----:B------:R-:W-:Y:S01]  /*15c60*/  I2FP.F32.S32 R17, R34 ;  /* 0x0000002200117245 */ /* 0x000fe20000201400 */
[----:B------:R-:W1:Y:S01]  /*15c70*/  MUFU.TANH R78, R78 ;  /* 0x0000004e004e7308 */ /* 0x000e620000002400 */
[----:B------:R-:W-:-:S02]  /*15c80*/  I2FP.F32.S32 R39, R30 ;  /* 0x0000001e00277245 */ /* 0x000fc40000201400 */
[----:B------:R-:W-:Y:S01]  /*15c90*/  I2FP.F32.S32 R38, R38 ;  /* 0x0000002600267245 */ /* 0x000fe20000201400 */
[----:B------:R-:W-:Y:S01]  /*15ca0*/  FFMA.FTZ R36, R17, -UR4, R36 ;  /* 0x8000000411247c23 */ /* 0x000fe20008010024 */
[----:B------:R-:W-:Y:S01]  /*15cb0*/  I2FP.F32.S32 R16, R27 ;  /* 0x0000001b00107245 */ /* 0x000fe20000201400 */
[----:B------:R-:W-:Y:S01]  /*15cc0*/  FFMA.FTZ R40, R39, -UR4, R40 ;  /* 0x8000000427287c23 */ /* 0x000fe20008010028 */
[----:B------:R-:W-:Y:S01]  /*15cd0*/  I2FP.F32.S32 R37, R37 ;  /* 0x0000002500257245 */ /* 0x000fe20000201400 */
[----:B------:R-:W4:Y:S01]  /*15ce0*/  MUFU.TANH R79, R79 ;  /* 0x0000004f004f7308 */ /* 0x000f220000002400 */
[----:B------:R-:W-:Y:S01]  /*15cf0*/  I2FP.F32.S32 R170, R35 ;  /* 0x0000002300aa7245 */ /* 0x000fe20000201400 */
[----:B--2---:R-:W-:Y:S01]  /*15d00*/  FFMA.FTZ R171, R38, -UR4, R77 ;  /* 0x8000000426ab7c23 */ /* 0x004fe2000801004d */
[----:B------:R-:W-:Y:S01]  /*15d10*/  I2FP.F32.S32 R33, R33 ;  /* 0x0000002100217245 */ /* 0x000fe20000201400 */
[----:B------:R-:W-:Y:S01]  /*15d20*/  FFMA.FTZ R25, R16, -UR4, R25 ;  /* 0x8000000410197c23 */ /* 0x000fe20008010019 */
[----:B------:R-:W-:Y:S01]  /*15d30*/  I2FP.F32.S32 R24, R24 ;  /* 0x0000001800187245 */ /* 0x000fe20000201400 */
[----:B------:R-:W-:Y:S01]  /*15d40*/  FFMA.FTZ R18, R37, -UR4, R18 ;  /* 0x8000000425127c23 */ /* 0x000fe20008010012 */
[----:B---3--:R-:W-:Y:S01]  /*15d50*/  FFMA.FTZ R170, R170, -UR4, R19 ;  /* 0x80000004aaaa7c23 */ /* 0x008fe20008010013 */
[----:B------:R-:W-:Y:S01]  /*15d60*/  FSEL R159, R26, -INF , !P6 ;  /* 0xff8000001a9f7808 */ /* 0x000fe20007000000 */
[----:B-1----:R-:W-:Y:S01]  /*15d70*/  FFMA.FTZ R164, R33, -UR4, R78 ;  /* 0x8000000421a47c23 */ /* 0x002fe2000801004e */
[----:B------:R-:W-:-:S02]  /*15d80*/  FSEL R166, R29, -INF , !P6 ;  /* 0xff8000001da67808 */ /* 0x000fc40007000000 */
[----:B------:R-:W-:Y:S02]  /*15d90*/  FSEL R161, R32, -INF , !P5 ;  /* 0xff80000020a17808 */ /* 0x000fe40006800000 */
[----:B------:R-:W-:Y:S02]  /*15da0*/  FSEL R176, R25, -INF , !P5 ;  /* 0xff80000019b07808 */ /* 0x000fe40006800000 */
[----:B------:R-:W-:Y:S01]  /*15db0*/  FSEL R177, R36, -INF , !P4 ;  /* 0xff80000024b17808 */ /* 0x000fe20006000000 */
[----:B----4-:R-:W-:Y:S01]  /*15dc0*/  FFMA.FTZ R163, R24, -UR4, R79 ;  /* 0x8000000418a37c23 */ /* 0x010fe2000801004f */
[----:B------:R-:W-:Y:S02]  /*15dd0*/  FSEL R172, R18, -INF , !P4 ;  /* 0xff80000012ac7808 */ /* 0x000fe40006000000 */
[----:B------:R-:W-:Y:S02]  /*15de0*/  FSEL R175, R40, -INF , !P2 ;  /* 0xff80000028af7808 */ /* 0x000fe40005000000 */
[----:B------:R-:W-:-:S02]  /*15df0*/  FSEL R170, R170, -INF , !P2 ;  /* 0xff800000aaaa7808 */ /* 0x000fc40005000000 */
[----:B------:R-:W-:Y:S02]  /*15e00*/  FSEL R173, R173, -INF , !P1 ;  /* 0xff800000adad7808 */ /* 0x000fe40004800000 */
[----:B------:R-:W-:Y:S02]  /*15e10*/  FSEL R164, R164, -INF , !P1 ;  /* 0xff800000a4a47808 */ /* 0x000fe40004800000 */
[----:B------:R-:W-:Y:S02]  /*15e20*/  FSEL R171, R171, -INF , !P0 ;  /* 0xff800000abab7808 */ /* 0x000fe40004000000 */
[----:B------:R-:W-:Y:S01]  /*15e30*/  FSEL R163, R163, -INF , !P0 ;  /* 0xff800000a3a37808 */ /* 0x000fe20004000000 */
[----:B------:R-:W-:Y:S06]  /*15e40*/  BAR.SYNC.DEFER_BLOCKING 0x0 ;  /* 0x0000000000007b1d */ /* 0x000fec0000010000 */
[----:B------:R-:W-:Y:S05]  /*15e50*/  @!P3 BRA `(.L_x_4335) ;  /* 0x0000000800bcb947 */ /* 0x000fea0003800000 */
        /* <DEDUP_REMOVED lines=62> */
.L_x_4336:
[----:B------:R-:W1:Y:S02]  /*16240*/  LDC R19, c[0x0][0x248] ;  /* 0x00009200ff137b82 */ /* 0x000e640000000800 */
[----:B-1----:R-:W-:-:S04]  /*16250*/  LEA R19, -R19, RZ, 0x6 ;  /* 0x000000ff13137211 */ /* 0x002fc800078e31ff */
[----:B------:R-:W-:-:S07]  /*16260*/  SHF.R.S32.HI R16, RZ, 0x1f, R19 ;  /* 0x0000001fff107819 */ /* 0x000fce0000011413 */
.L_x_4337:
        /* <DEDUP_REMOVED lines=110> */
.L_x_4335:
        /* <DEDUP_REMOVED lines=317> */
[----:B------:R-:W-:Y:S01]  /*17d20*/  ULDC UR9, c[0x0][0x39c] ;  /* 0x0000e70000097ab9 */ /* 0x000fe20000000800 */
[----:B------:R-:W-:Y:S01]  /*17d30*/  SHF.R.S32.HI R2, RZ, 0x6, R2 ;  /* 0x00000006ff027819 */ /* 0x000fe20000011402 */
[----:B------:R-:W-:Y:S01]  /*17d40*/  IMAD.U32 R214, RZ, RZ, UR5 ;  /* 0x00000005ffd67e24 */ /* 0x000fe2000f8e00ff */
[----:B------:R-:W-:Y:S01]  /*17d50*/  ULDC UR5, c[0x0][0x2ec] ;  /* 0x0000bb0000057ab9 */ /* 0x000fe20000000800 */
[----:B------:R-:W-:Y:S01]  /*17d60*/  ULDC.64 UR12, c[0x0][0x208] ;  /* 0x00008200000c7ab9 */ /* 0x000fe20000000a00 */
        /* <DEDUP_REMOVED lines=10> */
.L_x_4342:
        /* <DEDUP_REMOVED lines=77> */
.L_x_4339:
        /* <DEDUP_REMOVED lines=11> */
[CC--:B------:R-:W-:Y:S02]  /*18390*/  @!P1 LEA R22, P6, R9.reuse, R168.reuse, 0x1 ;  /* 0x000000a809169211 */ /* 0x0c0fe400078c08ff */
[----:B------:R-:W-:Y:S01]  /*183a0*/  @P1 STS.128 [R209+0xc000], RZ ;  /* 0x00c000ffd1001388 */ /* 0x000fe20000000c00 */
[----:B------:R-:W-:Y:S02]  /*183b0*/  IADD3.X R2, R6, UR19, RZ, P3, !PT ;  /* 0x0000001306027c10 */ /* 0x000fe40009ffe4ff */
[CC--:B------:R-:W-:Y:S02]  /*183c0*/  @!P0 LEA R20, P4, R9.reuse, R168.reuse, 0x1 ;  /* 0x000000a809148211 */ /* 0x0c0fe400078808ff */
[----:B------:R-:W-:Y:S01]  /*183d0*/  @!PT LDS RZ, [RZ] ;  /* 0x00000000fffff984 */ /* 0x000fe20000000800 */
[----:B------:R-:W-:Y:S01]  /*183e0*/  @!PT LDS RZ, [RZ] ;  /* 0x00000000fffff984 */ /* 0x000fe20000000800 */
[----:B------:R-:W-:Y:S01]  /*183f0*/  @!PT LDS RZ, [RZ] ;  /* 0x00000000fffff984 */ /* 0x000fe20000000800 */
[----:B------:R-:W-:Y:S01]  /*18400*/  @!P0 LDGSTS.E.BYPASS.LTC128B.128 [R209+0xe000], desc[UR12][R222.64+0x80] ;  /* 0x0e000080ded18fae */ /* 0x000fe2000b901d4c */
[CCC-:B------:R-:W-:Y:S02]  /*18410*/  @!P1 LEA.HI.X R23, R9.reuse, R169.reuse, R2.reuse, 0x1, P6 ;  /* 0x000000a909179211 */ /* 0x1c0fe400030f0c02 */
[C---:B------:R-:W-:Y:S02]  /*18420*/  IADD3 R5, P3, R9.reuse, UR20, RZ ;  /* 0x0000001409057c10 */ /* 0x040fe4000ff7e0ff */
[----:B------:R-:W-:Y:S01]  /*18430*/  @P0 STS.128 [R209+0xe000], RZ ;  /* 0x00e000ffd1000388 */ /* 0x000fe20000000c00 */
[CCC-:B------:R-:W-:Y:S02]  /*18440*/  @!P0 LEA.HI.X R21, R9.reuse, R169.reuse, R2.reuse, 0x1, P4 ;  /* 0x000000a909158211 */ /* 0x1c0fe400020f0c02 */
[----:B------:R-:W-:Y:S02]  /*18450*/  IADD3.X R8, R2, UR19, RZ, P3, !PT ;  /* 0x0000001302087c10 */ /* 0x000fe40009ffe4ff */
[----:B------:R-:W-:Y:S01]  /*18460*/  @!PT LDS RZ, [RZ] ;  /* 0x00000000fffff984 */ /* 0x000fe20000000800 */
[----:B------:R-:W-:Y:S01]  /*18470*/  @!PT LDS RZ, [RZ] ;  /* 0x00000000fffff984 */ /* 0x000fe20000000800 */
[----:B------:R-:W-:Y:S01]  /*18480*/  @!PT LDS RZ, [RZ] ;  /* 0x00000000fffff984 */ /* 0x000fe20000000800 */
[----:B------:R-:W-:Y:S01]  /*18490*/  @P2 LDGSTS.E.BYPASS.LTC128B.128 [R209+0x10000], desc[UR12][R222.64+0x100] ;  /* 0x10000100ded12fae */ /* 0x000fe2000b901d4c */
[-C--:B------:R-:W-:Y:S02]  /*184a0*/  @P2 LEA R18, P3, R9, R168.reuse, 0x1 ;  /* 0x000000a809122211 */ /* 0x080fe400078608ff */
[-C--:B------:R-:W-:Y:S02]  /*184b0*/  @!P1 LEA R16, P4, R5, R168.reuse, 0x1 ;  /* 0x000000a805109211 */ /* 0x080fe400078808ff */
[----:B------:R-:W-:Y:S01]  /*184c0*/  @!P2 STS.128 [R209+0x10000], RZ ;  /* 0x010000ffd100a388 */ /* 0x000fe20000000c00 */
[-C--:B------:R-:W-:Y:S02]  /*184d0*/  @P2 LEA.HI.X R19, R9, R169.reuse, R2, 0x1, P3 ;  /* 0x000000a909132211 */ /* 0x080fe400018f0c02 */
[CCC-:B------:R-:W-:Y:S02]  /*184e0*/  @!P1 LEA.HI.X R17, R5.reuse, R169.reuse, R8.reuse, 0x1, P4 ;  /* 0x000000a905119211 */ /* 0x1c0fe400020f0c08 */
[----:B------:R-:W-:Y:S01]  /*184f0*/  @!PT LDS RZ, [RZ] ;  /* 0x00000000fffff984 */ /* 0x000fe20000000800 */
[----:B------:R-:W-:Y:S01]  /*18500*/  @!PT LDS RZ, [RZ] ;  /* 0x00000000fffff984 */ /* 0x000fe20000000800 */
[----:B------:R-:W-:Y:S01]  /*18510*/  @!PT LDS RZ, [RZ] ;  /* 0x00000000fffff984 */ /* 0x000fe20000000800 */
[----:B------:R-:W-:Y:S01]  /*18520*/  @!P1 LDGSTS.E.BYPASS.LTC128B.128 [R209+0xc800], desc[UR12][R22.64] ;  /* 0x0c80000016d19fae */ /* 0x000fe2000b901d4c */
[CC--:B------:R-:W-:Y:S02]  /*18530*/  @!P0 LEA R14, P3, R5.reuse, R168.reuse, 0x1 ;  /* 0x000000a8050e8211 */ /* 0x0c0fe400078608ff */
[C---:B------:R-:W-:Y:S02]  /*18540*/  IADD3 R7, P5, R5.reuse, UR20, RZ ;  /* 0x0000001405077c10 */ /* 0x040fe4000ffbe0ff */
[----:B------:R-:W-:Y:S01]  /*18550*/  @P1 STS.128 [R209+0xc800], RZ ;  /* 0x00c800ffd1001388 */ /* 0x000fe20000000c00 */
[CCC-:B------:R-:W-:Y:S02]  /*18560*/  @!P0 LEA.HI.X R15, R5.reuse, R169.reuse, R8.reuse, 0x1, P3 ;  /* 0x000000a9050f8211 */ /* 0x1c0fe400018f0c08 */
[----:B------:R-:W-:Y:S02]  /*18570*/  IADD3.X R2, R8, UR19, RZ, P5, !PT ;  /* 0x0000001308027c10 */ /* 0x000fe4000affe4ff */
[----:B------:R-:W-:Y:S01]  /*18580*/  @!PT LDS RZ, [RZ] ;  /* 0x00000000fffff984 */ /* 0x000fe20000000800 */
[----:B------:R-:W-:Y:S01]  /*18590*/  @!PT LDS RZ, [RZ] ;  /* 0x00000000fffff984 */ /* 0x000fe20000000800 */
[----:B------:R-:W-:Y:S01]  /*185a0*/  @!PT LDS RZ, [RZ] ;  /* 0x00000000fffff984 */ /* 0x000fe20000000800 */
[----:B------:R-:W-:Y:S01]  /*185b0*/  @!P0 LDGSTS.E.BYPASS.LTC128B.128 [R209+0xe800], desc[UR12][R20.64+0x80] ;  /* 0x0e80008014d18fae */ /* 0x000fe2000b901d4c */
[-C--:B------:R-:W-:Y:S02]  /*185c0*/  @P2 LEA R10, P5, R5, R168.reuse, 0x1 ;  /* 0x000000a8050a2211 */ /* 0x080fe400078a08ff */
[-C--:B------:R-:W-:Y:S02]  /*185d0*/  @!P1 LEA R12, P6, R7, R168.reuse, 0x1 ;  /* 0x000000a8070c9211 */ /* 0x080fe400078c08ff */
[----:B------:R-:W-:Y:S01]  /*185e0*/  @P0 STS.128 [R209+0xe800], RZ ;  /* 0x00e800ffd1000388 */ /* 0x000fe20000000c00 */
[-C--:B------:R-:W-:Y:S02]  /*185f0*/  @P2 LEA.HI.X R11, R5, R169.reuse, R8, 0x1, P5 ;  /* 0x000000a9050b2211 */ /* 0x080fe400028f0c08 */
[CCC-:B------:R-:W-:Y:S02]  /*18600*/  @!P1 LEA.HI.X R13, R7.reuse, R169.reuse, R2.reuse, 0x1, P6 ;  /* 0x000000a9070d9211 */ /* 0x1c0fe400030f0c02 */
[----:B------:R-:W-:Y:S01]  /*18610*/  @!PT LDS RZ, [RZ] ;  /* 0x00000000fffff984 */ /* 0x000fe20000000800 */
[----:B------:R-:W-:Y:S01]  /*18620*/  @!PT LDS RZ, [RZ] ;  /* 0x00000000fffff984 */ /* 0x000fe20000000800 */
[----:B------:R-:W-:Y:S01]  /*18630*/  @!PT LDS RZ, [RZ] ;  /* 0x00000000fffff984 */ /* 0x000fe20000000800 */
[----:B------:R-:W-:Y:S01]  /*18640*/  @P2 LDGSTS.E.BYPASS.LTC128B.128 [R209+0x10800], desc[UR12][R18.64+0x100] ;  /* 0x1080010012d12fae */ /* 0x000fe2000b901d4c */
[CC--:B------:R-:W-:Y:S02]  /*18650*/  @!P0 LEA R4, P4, R7.reuse, R168.reuse, 0x1 ;  /* 0x000000a807048211 */ /* 0x0c0fe400078808ff */
[C---:B------:R-:W-:Y:S02]  /*18660*/  @P2 LEA R6, P3, R7.reuse, R168, 0x1 ;  /* 0x000000a807062211 */ /* 0x040fe400078608ff */
[----:B------:R-:W-:Y:S01]  /*18670*/  @!P2 STS.128 [R209+0x10800], RZ ;  /* 0x010800ffd100a388 */ /* 0x000fe20000000c00 */
[CCC-:B------:R-:W-:Y:S02]  /*18680*/  @!P0 LEA.HI.X R5, R7.reuse, R169.reuse, R2.reuse, 0x1, P4 ;  /* 0x000000a907058211 */ /* 0x1c0fe400020f0c02 */
[----:B------:R-:W-:Y:S02]  /*18690*/  @P2 LEA.HI.X R7, R7, R169, R2, 0x1, P3 ;  /* 0x000000a907072211 */ /* 0x000fe400018f0c02 */
[----:B------:R-:W-:Y:S01]  /*186a0*/  @!PT LDS RZ, [RZ] ;  /* 0x00000000fffff984 */ /* 0x000fe20000000800 */
[----:B------:R-:W-:Y:S01]  /*186b0*/  @!PT LDS RZ, [RZ] ;  /* 0x00000000fffff984 */ /* 0x000fe20000000800 */
[----:B------:R-:W-:Y:S01]  /*186c0*/  @!PT LDS RZ, [RZ] ;  /* 0x00000000fffff984 */ /* 0x000fe20000000800 */
[----:B------:R-:W-:Y:S01]  /*186d0*/  @!P1 LDGSTS.E.BYPASS.LTC128B.128 [R209+0xd000], desc[UR12][R16.64] ;  /* 0x0d00000010d19fae */ /* 0x000fe2000b901d4c */
[----:B------:R-:W-:Y:S04]  /*186e0*/  LOP3.LUT R3, R3, 0xfffffff0, RZ, 0xc0, !PT ;  /* 0xfffffff003037812 */ /* 0x000fe800078ec0ff */
[----:B------:R-:W-:Y:S01]  /*186f0*/  @P1 STS.128 [R209+0xd000], RZ ;  /* 0x00d000ffd1001388 */ /* 0x000fe20000000c00 */
[----:B------:R-:W-:Y:S04]  /*18700*/  IMAD.IADD R3, R184, 0x1, -R3 ;  /* 0x00000001b8037824 */ /* 0x000fe800078e0a03 */
[----:B------:R-:W-:Y:S01]  /*18710*/  @!PT LDS RZ, [RZ] ;  /* 0x00000000fffff984 */ /* 0x000fe20000000800 */
[----:B------:R-:W-:Y:S01]  /*18720*/  @!PT LDS RZ, [RZ] ;  /* 0x00000000fffff984 */ /* 0x000fe20000000800 */
[----:B------:R-:W-:Y:S01]  /*18730*/  @!PT LDS RZ, [RZ] ;  /* 0x00000000fffff984 */ /* 0x000fe20000000800 */
[----:B------:R-:W-:Y:S01]  /*18740*/  @!P0 LDGSTS.E.BYPASS.LTC128B.128 [R209+0xf000], desc[UR12][R14.64+0x80] ;  /* 0x0f0000800ed18fae */ /* 0x000fe2000b901d4c */
[----:B------:R-:W-:Y:S04]  /*18750*/  SHF.R.S32.HI R2, RZ, 0x1f, R3 ;  /* 0x0000001fff027819 */ /* 0x000fe80000011403 */
[----:B------:R-:W-:Y:S01]  /*18760*/  @P0 STS.128 [R209+0xf000], RZ ;  /* 0x00f000ffd1000388 */ /* 0x000fe20000000c00 */
[----:B------:R-:W-:Y:S04]  /*18770*/  LEA.HI R2, R2, R3, RZ, 0x3 ;  /* 0x0000000302027211 */ /* 0x000fe800078f18ff */
[----:B------:R-:W-:Y:S01]  /*18780*/  @!PT LDS RZ, [RZ] ;  /* 0x00000000fffff984 */ /* 0x000fe20000000800 */
[----:B------:R-:W-:Y:S01]  /*18790*/  @!PT LDS RZ, [RZ] ;  /* 0x00000000fffff984 */ /* 0x000fe20000000800 */
[----:B------:R-:W-:Y:S01]  /*187a0*/  @!PT LDS RZ, [RZ] ;  /* 0x00000000fffff984 */ /* 0x000fe20000000800 */
[----:B------:R1:W-:Y:S01]  /*187b0*/  @P2 LDGSTS.E.BYPASS.LTC128B.128 [R209+0x11000], desc[UR12][R10.64+0x100] ;  /* 0x110001000ad12fae */ /* 0x0003e2000b901d4c */
[----:B------:R-:W-:Y:S04]  /*187c0*/  LOP3.LUT R2, R2, 0xfffffff8, RZ, 0xc0, !PT ;  /* 0xfffffff802027812 */ /* 0x000fe800078ec0ff */
[----:B------:R-:W-:Y:S05]  /*187d0*/  @!P2 STS.128 [R209+0x11000], RZ ;  /* 0x011000ffd100a388 */ /* 0x000fea0000000c00 */
[----:B------:R-:W-:Y:S01]  /*187e0*/  @!PT LDS RZ, [RZ] ;  /* 0x00000000fffff984 */ /* 0x000fe20000000800 */
[----:B------:R-:W-:Y:S01]  /*187f0*/  @!PT LDS RZ, [RZ] ;  /* 0x00000000fffff984 */ /* 0x000fe20000000800 */
[----:B------:R-:W-:Y:S01]  /*18800*/  @!PT LDS RZ, [RZ] ;  /* 0x00000000fffff984 */ /* 0x000fe20000000800 */
[----:B------:R-:W-:Y:S01]  /*18810*/  @!P1 LDGSTS.E.BYPASS.LTC128B.128 [R209+0xd800], desc[UR12][R12.64] ;  /* 0x0d8000000cd19fae */ /* 0x000fe2000b901d4c */
[----:B------:R-:W-:Y:S02]  /*18820*/  IMAD.IADD R2, R3, 0x1, -R2 ;  /* 0x0000000103027824 */ /* 0x000fe400078e0a02 */
[----:B------:R-:W-:Y:S02]  /*18830*/  IMAD.MOV.U32 R3, RZ, RZ, 0x10 ;  /* 0x00000010ff037424 */ /* 0x000fe400078e00ff */
[----:B------:R-:W-:Y:S05]  /*18840*/  @P1 STS.128 [R209+0xd800], RZ ;  /* 0x00d800ffd1001388 */ /* 0x000fea0000000c00 */
[----:B------:R-:W-:Y:S01]  /*18850*/  @!PT LDS RZ, [RZ] ;  /* 0x00000000fffff984 */ /* 0x000fe20000000800 */
[----:B------:R-:W-:Y:S01]  /*18860*/  @!PT LDS RZ, [RZ] ;  /* 0x00000000fffff984 */ /* 0x000fe20000000800 */
[----:B------:R-:W-:Y:S01]  /*18870*/  @!PT LDS RZ, [RZ] ;  /* 0x00000000fffff984 */ /* 0x000fe20000000800 */
[----:B------:R-:W-:Y:S05]  /*18880*/  @!P0 LDGSTS.E.BYPASS.LTC128B.128 [R209+0xf800], desc[UR12][R4.64+0x80] ;  /* 0x0f80008004d18fae */ /* 0x000fea000b901d4c */
[----:B------:R-:W-:Y:S01]  /*18890*/  @P0 STS.128 [R209+0xf800], RZ ;  /* 0x00f800ffd1000388 */ /* 0x000fe20000000c00 */
[C---:B------:R-:W-:Y:S04]  /*188a0*/  LOP3.LUT P0, RZ, R2.reuse, 0x2, RZ, 0xc0, !PT ;  /* 0x0000000202ff7812 */ /* 0x040fe8000780c0ff */
[----:B------:R-:W-:Y:S01]  /*188b0*/  @!PT LDS RZ, [RZ] ;  /* 0x00000000fffff984 */ /* 0x000fe20000000800 */
[----:B------:R-:W-:Y:S01]  /*188c0*/  @!PT LDS RZ, [RZ] ;  /* 0x00000000fffff984 */ /* 0x000fe20000000800 */
[----:B------:R-:W-:Y:S01]  /*188d0*/  @!PT LDS RZ, [RZ] ;  /* 0x00000000fffff984 */ /* 0x000fe20000000800 */
[----:B------:R2:W-:Y:S01]  /*188e0*/  @P2 LDGSTS.E.BYPASS.LTC128B.128 [R209+0x11800], desc[UR12][R6.64+0x100] ;  /* 0x1180010006d12fae */ /* 0x0005e2000b901d4c */
[----:B------:R-:W-:Y:S02]  /*188f0*/  SEL R3, R3, 0xfffffff0, !P0 ;  /* 0xfffffff003037807 */ /* 0x000fe40004000000 */
[----:B------:R-:W-:Y:S02]  /*18900*/  LOP3.LUT P0, RZ, R2, 0x4, RZ, 0xc0, !PT ;  /* 0x0000000402ff7812 */ /* 0x000fe4000780c0ff */
[----:B------:R-:W-:Y:S01]  /*18910*/  @!P2 STS.128 [R209+0x11800], RZ ;  /* 0x011800ffd100a388 */ /* 0x000fe20000000c00 */
[----:B------:R-:W-:Y:S02]  /*18920*/  LEA R132, R3, R204, 0x1 ;  /* 0x000000cc03847211 */ /* 0x000fe400078e08ff */
[----:B------:R-:W-:Y:S02]  /*18930*/  SEL R133, R133, 0xffffffe0, !P0 ;  /* 0xffffffe085857807 */ /* 0x000fe40004000000 */
[----:B------:R-:W-:Y:S01]  /*18940*/  LDSM.16.M88.4 R32, [R204] ;  /* 0x00000000cc20783b */ /* 0x000fe20000000200 */
[----:B------:R-:W-:Y:S02]  /*18950*/  ISETP.GE.AND P0, PT, R217, 0x1, PT ;  /* 0x00000001d900780c */ /* 0x000fe40003f06270 */
[C---:B------:R-:W-:Y:S01]  /*18960*/  LEA R2, R133.reuse, R132, 0x1 ;  /* 0x0000008485027211 */ /* 0x040fe200078e08ff */
[----:B------:R-:W-:Y:S01]  /*18970*/  IMAD R3, R133, 0x2, R204 ;  /* 0x0000000285037824 */ /* 0x000fe200078e02cc */
[----:B-1----:R-:W2:Y:S05]  /*18980*/  LDSM.16.M88.4 R8, [R203+0x6000] ;  /* 0x00600000cb08783b */ /* 0x002eaa0000000200 */
[----:B------:R-:W1:Y:S05]  /*18990*/  LDSM.16.M88.4 R16, [R203+0x6800] ;  /* 0x00680000cb10783b */ /* 0x000e6a0000000200 */
[----:B------:R-:W3:Y:S05]  /*189a0*/  LDSM.16.M88.4 R24, [R203+0x7000] ;  /* 0x00700000cb18783b */ /* 0x000eea0000000200 */
[----:B------:R-:W4:Y:S05]  /*189b0*/  LDSM.16.M88.4 R136, [R203+0x7800] ;  /* 0x00780000cb88783b */ /* 0x000f2a0000000200 */
[----:B------:R-:W0:Y:S05]  /*189c0*/  LDGDEPBAR ;  /* 0x00000000000079af */ /* 0x000e2a0000000000 */
[----:B------:R-:W-:Y:S05]  /*189d0*/  LDSM.16.M88.4 R140, [R132] ;  /* 0x00000000848c783b */ /* 0x000fea0000000200 */
[----:B------:R-:W5:Y:S05]  /*189e0*/  LDSM.16.M88.4 R144, [R202] ;  /* 0x00000000ca90783b */ /* 0x000f6a0000000200 */
[----:B------:R-:W5:Y:S05]  /*189f0*/  LDSM.16.M88.4 R148, [R196] ;  /* 0x00000000c494783b */ /* 0x000f6a0000000200 */
[----:B------:R-:W5:Y:S01]  /*18a00*/  LDSM.16.M88.4 R152, [R195] ;  /* 0x00000000c398783b */ /* 0x000f620000000200 */
[C---:B--2---:R-:W-:Y:S04]  /*18a10*/  HMMA.16816.F32 R4, R32.reuse, R8, RZ ;  /* 0x000000082004723c */ /* 0x044fe800000018ff */
[----:B------:R-:W2:Y:S02]  /*18a20*/  LDSM.16.M88.4 R156, [R194] ;  /* 0x00000000c29c783b */ /* 0x000ea40000000200 */
[C---:B------:R-:W-:Y:S03]  /*18a30*/  HMMA.16816.F32 R8, R32.reuse, R10, RZ ;  /* 0x0000000a2008723c */ /* 0x040fe600000018ff */
[----:B------:R-:W-:Y:S03]  /*18a40*/  LDSM.16.M88.4 R160, [R3] ;  /* 0x0000000003a0783b */ /* 0x000fe60000000200 */
[C---:B-1----:R-:W-:Y:S02]  /*18a50*/  HMMA.16816.F32 R12, R32.reuse, R16, RZ ;  /* 0x00000010200c723c */ /* 0x042fe400000018ff */
[----:B------:R-:W1:Y:S04]  /*18a60*/  LDSM.16.M88.4 R164, [R200+0x6000] ;  /* 0x00600000c8a4783b */ /* 0x000e680000000200 */
[C---:B------:R-:W-:Y:S01]  /*18a70*/  HMMA.16816.F32 R16, R32.reuse, R18, RZ ;  /* 0x000000122010723c */ /* 0x040fe200000018ff */
[----:B------:R-:W-:Y:S05]  /*18a80*/  LDSM.16.M88.4 R168, [R200+0x7000] ;  /* 0x00700000c8a8783b */ /* 0x000fea0000000200 */
[C---:B---3--:R-:W-:Y:S01]  /*18a90*/  HMMA.16816.F32 R20, R32.reuse, R24, RZ ;  /* 0x000000182014723c */ /* 0x048fe200000018ff */
[----:B------:R-:W-:Y:S05]  /*18aa0*/  LDSM.16.M88.4 R172, [R200+0x7800] ;  /* 0x00780000c8ac783b */ /* 0x000fea0000000200 */
[C---:B------:R-:W-:Y:S01]  /*18ab0*/  HMMA.16816.F32 R24, R32.reuse, R26, RZ ;  /* 0x0000001a2018723c */ /* 0x040fe200000018ff */
[----:B------:R-:W-:Y:S05]  /*18ac0*/  LDSM.16.M88.4 R176, [R2] ;  /* 0x0000000002b0783b */ /* 0x000fea0000000200 */
[C---:B----4-:R-:W-:Y:S01]  /*18ad0*/  HMMA.16816.F32 R28, R32.reuse, R136, RZ ;  /* 0x00000088201c723c */ /* 0x050fe200000018ff */
[----:B------:R-:W-:Y:S05]  /*18ae0*/  LDSM.16.M88.4 R180, [R193] ;  /* 0x00000000c1b4783b */ /* 0x000fea0000000200 */
[----:B------:R-:W-:Y:S01]  /*18af0*/  HMMA.16816.F32 R32, R32, R138, RZ ;  /* 0x0000008a2020723c */ /* 0x000fe200000018ff */
[----:B------:R-:W3:Y:S05]  /*18b00*/  LDSM.16.M88.4 R136, [R200+0x6800] ;  /* 0x00680000c888783b */ /* 0x000eea0000000200 */
        /* <DEDUP_REMOVED lines=9> */
[C---:B--2---:R-:W-:Y:S06]  /*18ba0*/  HMMA.16816.F32 R28, R140.reuse, R156, R28 ;  /* 0x0000009c8c1c723c */ /* 0x044fec000000181c */
[----:B------:R-:W-:Y:S01]  /*18bb0*/  HMMA.16816.F32 R32, R140, R158, R32 ;  /* 0x0000009e8c20723c */ /* 0x000fe20000001820 */
[----:B------:R-:W2:Y:S05]  /*18bc0*/  LDSM.16.M88.4 R140, [R193+0x800] ;  /* 0x00080000c18c783b */ /* 0x000eaa0000000200 */
[C---:B-1----:R-:W-:Y:S01]  /*18bd0*/  HMMA.16816.F32 R4, R160.reuse, R164, R4 ;  /* 0x000000a4a004723c */ /* 0x042fe20000001804 */
[----:B------:R-:W1:Y:S05]  /*18be0*/  LDSM.16.M88.4 R156, [R203+0x8000] ;  /* 0x00800000cb9c783b */ /* 0x000e6a0000000200 */
[C---:B------:R-:W-:Y:S01]  /*18bf0*/  HMMA.16816.F32 R8, R160.reuse, R166, R8 ;  /* 0x000000a6a008723c */ /* 0x040fe20000001808 */
[----:B------:R-:W-:Y:S05]  /*18c00*/  LDSM.16.M88.4 R164, [R203+0x9800] ;  /* 0x00980000cba4783b */ /* 0x000fea0000000200 */
[C---:B---3--:R-:W-:Y:S06]  /*18c10*/  HMMA.16816.F32 R12, R160.reuse, R136, R12 ;  /* 0x00000088a00c723c */ /* 0x048fec000000180c */
        /* <DEDUP_REMOVED lines=20> */
[----:B------:R-:W2:Y:S05]  /*18d60*/  LDSM.16.M88.4 R148, [R189] ;  /* 0x00000000bd94783b */ /* 0x000eaa0000000200 */
[C---:B-1----:R-:W-:Y:S01]  /*18d70*/  HMMA.16816.F32 R4, R152.reuse, R156, R4 ;  /* 0x0000009c9804723c */ /* 0x042fe20000001804 */
[----:B------:R-:W1:Y:S05]  /*18d80*/  LDSM.16.M88.4 R176, [R3+0x2000] ;  /* 0x0020000003b0783b */ /* 0x000e6a0000000200 */
        /* <DEDUP_REMOVED lines=23> */
[----:B------:R-:W2:Y:S05]  /*18f00*/  LDSM.16.M88.4 R148, [R193+0x3800] ;  /* 0x00380000c194783b */ /* 0x000eaa0000000200 */
[C---:B-1----:R-:W-:Y:S01]  /*18f10*/  HMMA.16816.F32 R4, R176.reuse, R180, R4 ;  /* 0x000000b4b004723c */ /* 0x042fe20000001804 */
[----:B------:R-:W1:Y:S05]  /*18f20*/  LDSM.16.M88.4 R168, [R204+0x4000] ;  /* 0x00400000cca8783b */ /* 0x000e6a0000000200 */
        /* <DEDUP_REMOVED lines=46> */
[C---:B-1----:R-:W-:Y:S06]  /*19210*/  HMMA.16816.F32 R4, R160.reuse, R164, R4 ;  /* 0x000000a4a004723c */ /* 0x042fec0000001804 */
        /* <DEDUP_REMOVED lines=40> */
[----:B------:R1:W1:Y:S01]  /*194a0*/  MUFU.TANH R136, R2 ;  /* 0x0000000200887308 */ /* 0x0002620000002400 */
        /* <DEDUP_REMOVED lines=15> */
[----:B------:R1:W1:Y:S04]  /*195a0*/  MUFU.TANH R142, R16 ;  /* 0x00000010008e7308 */ /* 0x0002680000002400 */
[----:B------:R-:W-:Y:S01]  /*195b0*/  IMAD.MOV.U32 R168, RZ, RZ, R222 ;  /* 0x000000ffffa87224 */ /* 0x000fe200078e00de */
[----:B------:R-:W-:Y:S05]  /*195c0*/  MOV R169, R223 ;  /* 0x000000df00a97202 */ /* 0x000fea0000000f00 */
        /* <DEDUP_REMOVED lines=96> */
.L_x_4341:
[C---:B-1----:R-:W-:Y:S02]  /*19bd0*/  LEA R22, P4, R8.reuse, R212, 0x1 ;  /* 0x000000d408167211 */ /* 0x042fe400078808ff */
        /* <DEDUP_REMOVED lines=88> */
.L_x_4340:
[----:B--2---:R-:W-:Y:S01]  /*1a160*/  IMAD R8, R217, -0x40, R216 ;  /* 0xffffffc0d9087824 */ /* 0x004fe200078e02d8 */
[----:B-1----:R-:W-:Y:S04]  /*1a170*/  LDSM.16.MT88.4 R24, [R199+0xc000] ;  /* 0x00c00000c718783b */ /* 0x002fe80000004200 */
[C---:B------:R-:W-:Y:S02]  /*1a180*/  IADD3 R18, R8.reuse, 0x8, RZ ;  /* 0x0000000808127810 */ /* 0x040fe40007ffe0ff */
[C---:B------:R-:W-:Y:S02]  /*1a190*/  IADD3 R19, R8.reuse, 0x7, RZ ;  /* 0x0000000708137810 */ /* 0x040fe40007ffe0ff */
[----:B------:R-:W-:Y:S01]  /*1a1a0*/  IADD3 R21, R8, -0x1, RZ ;  /* 0xffffffff08157810 */ /* 0x000fe20007ffe0ff */
[----:B------:R-:W-:Y:S01]  /*1a1b0*/  LDSM.16.MT88.4 R32, [R198+0xc000] ;  /* 0x00c00000c620783b */ /* 0x000fe20000004200 */
        /* <DEDUP_REMOVED lines=44> */
[C---:B------:R-:W-:Y:S02]  /*1a480*/  @!P5 IADD3 R10, -R8.reuse, 0x21, RZ ;  /* 0x00000021080ad810 */ /* 0x040fe40007ffe1ff */
[----:B------:R-:W-:Y:S01]  /*1a490*/  I2FP.F32.S32 R19, R19 ;  /* 0x0000001300137245 */ /* 0x000fe20000201400 */
[----:B------:R-:W-:Y:S01]  /*1a4a0*/  FFMA.FTZ R165, R9, -UR4, R165 ;  /* 0x8000000409a57c23 */ /* 0x000fe200080100a5 */
[----:B------:R-:W-:Y:S02]  /*1a4b0*/  I2FP.F32.S32 R21, R21 ;  /* 0x0000001500157245 */ /* 0x000fe40000201400 */
[C---:B------:R-:W-:Y:S01]  /*1a4c0*/  @!P4 IADD3 R7, -R8.reuse, 0x28, RZ ;  /* 0x000000280807c810 */ /* 0x040fe20007ffe1ff */
[----:B------:R-:W-:Y:S01]  /*1a4d0*/  FFMA.FTZ R136, R19, -UR4, R136 ;  /* 0x8000000413887c23 */ /* 0x000fe20008010088 */
[C---:B------:R-:W-:Y:S01]  /*1a4e0*/  @!P3 IADD3 R6, -R8.reuse, 0x29, RZ ;  /* 0x000000290806b810 */ /* 0x040fe20007ffe1ff */
[C---:B------:R-:W-:Y:S01]  /*1a4f0*/  FFMA.FTZ R144, R21.reuse, -UR4, R144 ;  /* 0x8000000415907c23 */ /* 0x040fe20008010090 */
[C---:B------:R-:W-:Y:S01]  /*1a500*/  @!P2 IADD3 R5, -R8.reuse, 0x30, RZ ;  /* 0x000000300805a810 */ /* 0x040fe20007ffe1ff */
[----:B------:R-:W-:Y:S01]  /*1a510*/  FFMA.FTZ R138, R21, -UR4, R138 ;  /* 0x80000004158a7c23 */ /* 0x000fe2000801008a */
[C---:B------:R-:W-:Y:S02]  /*1a520*/  @!P1 IADD3 R2, -R8.reuse, 0x31, RZ ;  /* 0x0000003108029810 */ /* 0x040fe40007ffe1ff */
[C---:B------:R-:W-:Y:S02]  /*1a530*/  @!P0 IADD3 R4, -R8.reuse, 0x38, RZ ;  /* 0x0000003808048810 */ /* 0x040fe40007ffe1ff */
[----:B------:R-:W-:Y:S01]  /*1a540*/  @!P6 IADD3 R3, -R8, 0x39, RZ ;  /* 0x000000390803e810 */ /* 0x000fe20007ffe1ff */
[----:B------:R-:W-:Y:S01]  /*1a550*/  FFMA.FTZ R8, R9, -UR4, R132 ;  /* 0x8000000409087c23 */ /* 0x000fe20008010084 */
[----:B------:R-:W-:Y:S01]  /*1a560*/  FFMA.FTZ R9, R18, -UR4, R149 ;  /* 0x8000000412097c23 */ /* 0x000fe20008010095 */
[----:B------:R-:W-:Y:S02]  /*1a570*/  I2FP.F32.S32 R18, R17 ;  /* 0x0000001100127245 */ /* 0x000fe40000201400 */
[----:B------:R-:W-:Y:S02]  /*1a580*/  I2FP.F32.S32 R16, R16 ;  /* 0x0000001000107245 */ /* 0x000fe40000201400 */
[----:B------:R-:W-:Y:S01]  /*1a590*/  FMNMX.FTZ R19, R8, R135, !PT ;  /* 0x0000008708137209 */ /* 0x000fe20007810000 */
[----:B------:R-:W-:Y:S01]  /*1a5a0*/  FFMA.FTZ R163, R18, -UR4, R163 ;  /* 0x8000000412a37c23 */ /* 0x000fe200080100a3 */
[----:B------:R-:W-:Y:S01]  /*1a5b0*/  I2FP.F32.S32 R17, R14 ;  /* 0x0000000e00117245 */ /* 0x000fe20000201400 */
[----:B------:R-:W-:Y:S01]  /*1a5c0*/  FFMA.FTZ R137, R16, -UR4, R137 ;  /* 0x8000000410897c23 */ /* 0x000fe20008010089 */
[----:B------:R-:W-:Y:S01]  /*1a5d0*/  FMNMX.FTZ R14, R144, R19, !PT ;  /* 0x00000013900e7209 */ /* 0x000fe20007810000 */
[----:B------:R-:W-:Y:S01]  /*1a5e0*/  FFMA.FTZ R161, R18, -UR4, R161 ;  /* 0x8000000412a17c23 */ /* 0x000fe200080100a1 */
[----:B------:R-:W-:Y:S01]  /*1a5f0*/  I2FP.F32.S32 R15, R15 ;  /* 0x0000000f000f7245 */ /* 0x000fe20000201400 */
[C---:B------:R-:W-:Y:S01]  /*1a600*/  FFMA.FTZ R162, R17.reuse, -UR4, R162 ;  /* 0x8000000411a27c23 */ /* 0x040fe200080100a2 */
[----:B------:R-:W-:Y:S01]  /*1a610*/  I2FP.F32.S32 R13, R13 ;  /* 0x0000000d000d7245 */ /* 0x000fe20000201400 */
[----:B------:R-:W-:Y:S01]  /*1a620*/  FFMA.FTZ R141, R17, -UR4, R141 ;  /* 0x80000004118d7c23 */ /* 0x000fe2000801008d */
[----:B------:R-:W-:Y:S01]  /*1a630*/  FMNMX.FTZ R14, R163, R14, !PT ;  /* 0x0000000ea30e7209 */ /* 0x000fe20007810000 */
[----:B------:R-:W-:Y:S01]  /*1a640*/  FFMA.FTZ R164, R15, -UR4, R164 ;  /* 0x800000040fa47c23 */ /* 0x000fe200080100a4 */
[----:B------:R-:W-:Y:S01]  /*1a650*/  FMNMX.FTZ R17, R9, R0, !PT ;  /* 0x0000000009117209 */ /* 0x000fe20007810000 */
[C---:B------:R-:W-:Y:S01]  /*1a660*/  FFMA.FTZ R142, R13.reuse, -UR4, R142 ;  /* 0x800000040d8e7c23 */ /* 0x040fe2000801008e */
[----:B------:R-:W-:Y:S01]  /*1a670*/  FFMA.FTZ R157, R13, -UR4, R157 ;  /* 0x800000040d9d7c23 */ /* 0x000fe2000801009d */
        /* <DEDUP_REMOVED lines=16> */
[----:B------:R-:W-:Y:S01]  /*1a780*/  FMNMX.FTZ R12, R161, R12, !PT ;  /* 0x0000000ca10c7209 */ /* 0x000fe20007810000 */
[----:B------:R-:W-:Y:S01]  /*1a790*/  LDSM.16.MT88.4 R16, [R201+0xc000] ;  /* 0x00c00000c910783b */ /* 0x000fe20000004200 */
        /* <DEDUP_REMOVED lines=34> */
[----:B------:R-:W-:Y:S02]  /*1a9c0*/  FMNMX.FTZ R5, R146, R13, !PT ;  /* 0x0000000d92057209 */ /* 0x000fe40007810000 */
[----:B------:R-:W-:Y:S03]  /*1a9d0*/  FMNMX.FTZ R3, R145, R12, !PT ;  /* 0x0000000c91037209 */ /* 0x000fe60007810000 */
[----:B------:R-:W-:Y:S01]  /*1a9e0*/  SHFL.BFLY PT, R6, R5, 0x2, 0x1f ;  /* 0x0c401f0005067f89 */ /* 0x000fe200000e0000 */
[----:B------:R-:W-:Y:S04]  /*1a9f0*/  FMNMX.FTZ R2, R134, R3, !PT ;  /* 0x0000000386027209 */ /* 0x000fe80007810000 */
        /* <DEDUP_REMOVED lines=8> */
[----:B------:R-:W-:Y:S01]  /*1aa80*/  FADD.FTZ R0, -R3, R0 ;  /* 0x0000000003007221 */ /* 0x000fe20000010100 */
[C---:B------:R-:W-:Y:S01]  /*1aa90*/  FSETP.NEU.FTZ.AND P0, PT, R132.reuse, -INF , PT ;  /* 0xff8000008400780b */ /* 0x040fe20003f1d000 */
[C---:B------:R-:W-:Y:S01]  /*1aaa0*/  FMUL.FTZ R149, R132.reuse, UR5 ;  /* 0x0000000584957c20 */ /* 0x040fe20008410000 */
[----:B------:R-:W-:Y:S01]  /*1aab0*/  FADD.FTZ R2, -R132, R135 ;  /* 0x0000008784027221 */ /* 0x000fe20000010100 */
[----:B------:R-:W-:Y:S03]  /*1aac0*/  FMUL.FTZ R6, R0, UR5 ;  /* 0x0000000500067c20 */ /* 0x000fe60008410000 */
[----:B------:R-:W-:Y:S01]  /*1aad0*/  FSEL R149, R149, RZ, P0 ;  /* 0x000000ff95957208 */ /* 0x000fe20000000000 */
[----:B------:R-:W-:Y:S01]  /*1aae0*/  FMUL.FTZ R5, R2, UR5 ;  /* 0x0000000502057c20 */ /* 0x000fe20008410000 */
[C---:B------:R-:W-:Y:S01]  /*1aaf0*/  FSETP.NEU.FTZ.AND P0, PT, R3.reuse, -INF , PT ;  /* 0xff8000000300780b */ /* 0x040fe20003f1d000 */
[----:B------:R-:W1:Y:S02]  /*1ab00*/  MUFU.EX2 R0, R6 ;  /* 0x0000000600007308 */ /* 0x000e640000000800 */
[--C-:B------:R-:W-:Y:S01]  /*1ab10*/  FFMA.FTZ R174, R144, UR5, -R149.reuse ;  /* 0x0000000590ae7c23 */ /* 0x100fe20008010895 */
[----:B------:R-:W-:Y:S01]  /*1ab20*/  FMUL.FTZ R144, R3, UR5 ;  /* 0x0000000503907c20 */ /* 0x000fe20008410000 */
[--C-:B------:R-:W-:Y:S01]  /*1ab30*/  FFMA.FTZ R173, R163, UR5, -R149.reuse ;  /* 0x00000005a3ad7c23 */ /* 0x100fe20008010895 */
[--C-:B------:R-:W-:Y:S01]  /*1ab40*/  FFMA.FTZ R172, R137, UR5, -R149.reuse ;  /* 0x0000000589ac7c23 */ /* 0x100fe20008010895 */
[--C-:B------:R-:W-:Y:S01]  /*1ab50*/  FFMA.FTZ R177, R8, UR5, -R149.reuse ;  /* 0x0000000508b17c23 */ /* 0x100fe20008010895 */
[--C-:B------:R-:W-:Y:S01]  /*1ab60*/  FFMA.FTZ R176, R164, UR5, -R149.reuse ;  /* 0x00000005a4b07c23 */ /* 0x100fe20008010895 */
[----:B------:R-:W-:Y:S02]  /*1ab70*/  FSEL R144, R144, RZ, P0 ;  /* 0x000000ff90907208 */ /* 0x000fe40000000000 */
        /* <DEDUP_REMOVED lines=13> */
[----:B------:R-:W1:Y:S01]  /*1ac50*/  LDSM.16.MT88.4 R136, [R197+0xc000] ;  /* 0x00c00000c588783b */ /* 0x000e620000004200 */
[C---:B------:R-:W-:Y:S01]  /*1ac60*/  FMUL.FTZ R14, R0.reuse, R126 ;  /* 0x0000007e000e7220 */ /* 0x040fe20000410000 */
[----:B------:R-:W-:Y:S03]  /*1ac70*/  FMUL.FTZ R15, R0, R127 ;  /* 0x0000007f000f7220 */ /* 0x000fe60000410000 */
[----:B------:R-:W3:Y:S01]  /*1ac80*/  MUFU.EX2 R174, R174 ;  /* 0x000000ae00ae7308 */ /* 0x000ee20000000800 */
[C---:B--2---:R-:W-:Y:S01]  /*1ac90*/  FMUL.FTZ R4, R2.reuse, R128 ;  /* 0x0000008002047220 */ /* 0x044fe20000410000 */
[C---:B------:R-:W-:Y:S01]  /*1aca0*/  FMUL.FTZ R5, R2.reuse, R129 ;  /* 0x0000008102057220 */ /* 0x040fe20000410000 */
[C---:B------:R-:W-:Y:S01]  /*1acb0*/  FMUL.FTZ R8, R2.reuse, R120 ;  /* 0x0000007802087220 */ /* 0x040fe20000410000 */
[C---:B------:R-:W-:Y:S01]  /*1acc0*/  FMUL.FTZ R9, R2.reuse, R121 ;  /* 0x0000007902097220 */ /* 0x040fe20000410000 */
[C---:B------:R-:W-:Y:S01]  /*1acd0*/  FMUL.FTZ R12, R2.reuse, R124 ;  /* 0x0000007c020c7220 */ /* 0x040fe20000410000 */
[C---:B------:R-:W-:Y:S01]  /*1ace0*/  FMUL.FTZ R13, R2.reuse, R125 ;  /* 0x0000007d020d7220 */ /* 0x040fe20000410000 */
[----:B------:R-:W2:Y:S03]  /*1acf0*/  LDSM.16.MT88.4 R120, [R201+0xe000] ;  /* 0x00e00000c978783b */ /* 0x000ea60000004200 */
        /* <DEDUP_REMOVED lines=8> */
[----:B------:R-:W4:Y:S01]  /*1ad80*/  MUFU.EX2 R172, R172 ;  /* 0x000000ac00ac7308 */ /* 0x000f220000000800 */
[----:B---3--:R-:W-:Y:S01]  /*1ad90*/  F2FP.F16.F32.PACK_AB R128, R174, R177 ;  /* 0x000000b1ae80723e */ /* 0x008fe200000000ff */
[----:B------:R-:W-:Y:S01]  /*1ada0*/  FMUL.FTZ R31, R0, R111 ;  /* 0x0000006f001f7220 */ /* 0x000fe20000410000 */
[----:B------:R-:W-:Y:S01]  /*1adb0*/  LDSM.16.MT88.4 R116, [R198+0xc800] ;  /* 0x00c80000c674783b */ /* 0x000fe20000004200 */
[--C-:B------:R-:W-:Y:S01]  /*1adc0*/  FFMA.FTZ R180, R161, UR5, -R144.reuse ;  /* 0x00000005a1b47c23 */ /* 0x100fe20008010890 */
[--C-:B------:R-:W-:Y:S01]  /*1add0*/  FFMA.FTZ R183, R159, UR5, -R144.reuse ;  /* 0x000000059fb77c23 */ /* 0x100fe20008010890 */
[--C-:B------:R-:W-:Y:S01]  /*1ade0*/  FFMA.FTZ R182, R143, UR5, -R144.reuse ;  /* 0x000000058fb67c23 */ /* 0x100fe20008010890 */
[--C-:B------:R-:W-:Y:S03]  /*1adf0*/  FFMA.FTZ R223, R141, UR5, -R144.reuse ;  /* 0x000000058ddf7c23 */ /* 0x100fe60008010890 */
        /* <DEDUP_REMOVED lines=9> */
[----:B----4-:R-:W-:Y:S01]  /*1ae90*/  F2FP.F16.F32.PACK_AB R130, R172, R173 ;  /* 0x000000adac82723e */ /* 0x010fe200000000ff */
[--C-:B------:R-:W-:Y:S01]  /*1aea0*/  FFMA.FTZ R224, R153, UR5, -R144.reuse ;  /* 0x0000000599e07c23 */ /* 0x100fe20008010890 */
        /* <DEDUP_REMOVED lines=10> */
[----:B------:R-:W-:Y:S01]  /*1af50*/  FFMA.FTZ R133, R133, UR5, -R144 ;  /* 0x0000000585857c23 */ /* 0x000fe20008010890 */
[----:B------:R-:W-:Y:S01]  /*1af60*/  FFMA.FTZ R149, R146, UR5, -R149 ;  /* 0x0000000592957c23 */ /* 0x000fe20008010895 */
[C---:B------:R-:W-:Y:S03]  /*1af70*/  FMUL.FTZ R36, R2.reuse, R36 ;  /* 0x0000002402247220 */ /* 0x040fe60000410000 */
[----:B------:R-:W4:Y:S01]  /*1af80*/  MUFU.EX2 R135, R135 ;  /* 0x0000008700877308 */ /* 0x000f220000000800 */
[----:B---3--:R-:W-:Y:S01]  /*1af90*/  F2FP.F16.F32.PACK_AB R129, R171, R175 ;  /* 0x000000afab81723e */ /* 0x008fe200000000ff */
[----:B------:R-:W-:Y:S01]  /*1afa0*/  FMUL.FTZ R37, R2, R37 ;  /* 0x0000002502257220 */ /* 0x000fe20000410000 */
[----:B------:R-:W-:Y:S01]  /*1afb0*/  LDSM.16.MT88.4 R144, [R197+0xd800] ;  /* 0x00d80000c590783b */ /* 0x000fe20000004200 */
[C---:B------:R-:W-:Y:S01]  /*1afc0*/  FMUL.FTZ R38, R0.reuse, R38 ;  /* 0x0000002600267220 */ /* 0x040fe20000410000 */
[----:B------:R-:W-:Y:S01]  /*1afd0*/  FMUL.FTZ R39, R0, R39 ;  /* 0x0000002700277220 */ /* 0x000fe20000410000 */
[C---:B------:R-:W-:Y:S01]  /*1afe0*/  FMUL.FTZ R40, R2.reuse, R40 ;  /* 0x0000002802287220 */ /* 0x040fe20000410000 */
[----:B------:R-:W-:Y:S03]  /*1aff0*/  FMUL.FTZ R41, R2, R41 ;  /* 0x0000002902297220 */ /* 0x000fe60000410000 */
[----:B------:R3:W-:Y:S01]  /*1b000*/  MUFU.EX2 R235, R149 ;  /* 0x0000009500eb7308 */ /* 0x0007e20000000800 */
[C---:B------:R-:W-:Y:S01]  /*1b010*/  FMUL.FTZ R42, R0.reuse, R42 ;  /* 0x0000002a002a7220 */ /* 0x040fe20000410000 */
[----:B------:R-:W-:Y:S01]  /*1b020*/  FMUL.FTZ R43, R0, R43 ;  /* 0x0000002b002b7220 */ /* 0x000fe20000410000 */
[----:B------:R-:W-:Y:S01]  /*1b030*/  LDSM.16.MT88.4 R152, [R199+0xf800] ;  /* 0x00f80000c798783b */ /* 0x000fe20000004200 */
[C---:B------:R-:W-:Y:S01]  /*1b040*/  FMUL.FTZ R44, R2.reuse, R44 ;  /* 0x0000002c022c7220 */ /* 0x040fe20000410000 */
[----:B------:R-:W-:Y:S01]  /*1b050*/  FMUL.FTZ R45, R2, R45 ;  /* 0x0000002d022d7220 */ /* 0x000fe20000410000 */
[C---:B------:R-:W-:Y:S01]  /*1b060*/  FMUL.FTZ R46, R0.reuse, R46 ;  /* 0x0000002e002e7220 */ /* 0x040fe20000410000 */
[----:B------:R-:W-:Y:S01]  /*1b070*/  FMUL.FTZ R47, R0, R47 ;  /* 0x0000002f002f7220 */ /* 0x000fe20000410000 */
[C---:B------:R-:W-:Y:S01]  /*1b080*/  FMUL.FTZ R48, R2.reuse, R48 ;  /* 0x0000003002307220 */ /* 0x040fe20000410000 */
[----:B----4-:R-:W-:Y:S01]  /*1b090*/  F2FP.F16.F32.PACK_AB R131, R135, R170 ;  /* 0x000000aa8783723e */ /* 0x010fe200000000ff */
[----:B------:R-:W-:Y:S01]  /*1b0a0*/  FMUL.FTZ R49, R2, R49 ;  /* 0x0000003102317220 */ /* 0x000fe20000410000 */
[----:B------:R-:W-:Y:S01]  /*1b0b0*/  LDSM.16.MT88.4 R156, [R198+0xf800] ;  /* 0x00f80000c69c783b */ /* 0x000fe20000004200 */
[C---:B------:R-:W-:Y:S01]  /*1b0c0*/  FMUL.FTZ R50, R0.reuse, R50 ;  /* 0x0000003200327220 */ /* 0x040fe20000410000 */
[----:B------:R-:W-:Y:S01]  /*1b0d0*/  FMUL.FTZ R51, R0, R51 ;  /* 0x0000003300337220 */ /* 0x000fe20000410000 */
[C---:B------:R-:W-:Y:S01]  /*1b0e0*/  FMUL.FTZ R52, R2.reuse, R52 ;  /* 0x0000003402347220 */ /* 0x040fe20000410000 */
[----:B------:R-:W-:Y:S01]  /*1b0f0*/  FMUL.FTZ R53, R2, R53 ;  /* 0x0000003502357220 */ /* 0x000fe20000410000 */
[C---:B------:R-:W-:Y:S01]  /*1b100*/  HMMA.16816.F32 R4, R128.reuse, R16, R4 ;  /* 0x000000108004723c */ /* 0x040fe20000001804 */
[----:B------:R-:W-:Y:S02]  /*1b110*/  MUFU.EX2 R176, R176 ;  /* 0x000000b000b07308 */ /* 0x000fe40000000800 */
[----:B---3--:R-:W-:Y:S02]  /*1b120*/  LDSM.16.MT88.4 R148, [R201+0xf800] ;  /* 0x00f80000c994783b */ /* 0x008fe40000004200 */
[----:B------:R-:W-:Y:S01]  /*1b130*/  FMUL.FTZ R54, R0, R54 ;  /* 0x0000003600367220 */ /* 0x000fe20000410000 */
[C---:B------:R-:W-:Y:S05]  /*1b140*/  HMMA.16816.F32 R8, R128.reuse, R18, R8 ;  /* 0x000000128008723c */ /* 0x040fea0000001808 */
[----:B------:R-:W3:Y:S01]  /*1b150*/  MUFU.EX2 R179, R179 ;  /* 0x000000b300b37308 */ /* 0x000ee20000000800 */
[----:B------:R-:W-:Y:S01]  /*1b160*/  ISETP.GT.AND P0, PT, R217, RZ, PT ;  /* 0x000000ffd900720c */ /* 0x000fe20003f04270 */
[C---:B------:R-:W-:Y:S01]  /*1b170*/  FMUL.FTZ R16, R2.reuse, R112 ;  /* 0x0000007002107220 */ /* 0x040fe20000410000 */
[C---:B------:R-:W-:Y:S01]  /*1b180*/  HMMA.16816.F32 R12, R128.reuse, R24, R12 ;  /* 0x00000018800c723c */ /* 0x040fe2000000180c */
[----:B------:R-:W-:Y:S02]  /*1b190*/  LDSM.16.MT88.4 R160, [R197+0xf800] ;  /* 0x00f80000c5a0783b */ /* 0x000fe40000004200 */
[----:B------:R-:W-:Y:S01]  /*1b1a0*/  FMUL.FTZ R17, R2, R113 ;  /* 0x0000007102117220 */ /* 0x000fe20000410000 */
[C---:B------:R-:W-:Y:S01]  /*1b1b0*/  FMUL.FTZ R18, R0.reuse, R114 ;  /* 0x0000007200127220 */ /* 0x040fe20000410000 */
[----:B------:R-:W-:Y:S02]  /*1b1c0*/  FMUL.FTZ R19, R0, R115 ;  /* 0x0000007300137220 */ /* 0x000fe40000410000 */
[C---:B------:R-:W-:Y:S02]  /*1b1d0*/  FMUL.FTZ R24, R2.reuse, R104 ;  /* 0x0000006802187220 */ /* 0x040fe40000410000 */
[----:B------:R-:W-:Y:S01]  /*1b1e0*/  LDSM.16.MT88.4 R112, [R201+0x10000] ;  /* 0x01000000c970783b */ /* 0x000fe20000004200 */
[----:B------:R-:W-:Y:S01]  /*1b1f0*/  MUFU.EX2 R178, R178 ;  /* 0x000000b200b27308 */ /* 0x000fe20000000800 */
[----:B------:R-:W-:Y:S01]  /*1b200*/  FMUL.FTZ R25, R2, R105 ;  /* 0x0000006902197220 */ /* 0x000fe20000410000 */
[----:B------:R-:W-:Y:S01]  /*1b210*/  FMUL.FTZ R55, R0, R55 ;  /* 0x0000003700377220 */ /* 0x000fe20000410000 */
[C---:B------:R-:W-:Y:S01]  /*1b220*/  FMUL.FTZ R56, R2.reuse, R56 ;  /* 0x0000003802387220 */ /* 0x040fe20000410000 */
[C---:B------:R-:W-:Y:S03]  /*1b230*/  HMMA.16816.F32 R16, R128.reuse, R26, R16 ;  /* 0x0000001a8010723c */ /* 0x040fe60000001810 */
[----:B------:R-:W-:Y:S01]  /*1b240*/  LDSM.16.MT88.4 R164, [R201+0x11800] ;  /* 0x01180000c9a4783b */ /* 0x000fe20000004200 */
[----:B------:R-:W-:Y:S01]  /*1b250*/  FMUL.FTZ R57, R2, R57 ;  /* 0x0000003902397220 */ /* 0x000fe20000410000 */
[C---:B------:R-:W-:Y:S01]  /*1b260*/  FMUL.FTZ R58, R0.reuse, R58 ;  /* 0x0000003a003a7220 */ /* 0x040fe20000410000 */
        /* <DEDUP_REMOVED lines=13> */
[C---:B-1----:R-:W-:Y:S01]  /*1b340*/  HMMA.16816.F32 R28, R128.reuse, R136, R28 ;  /* 0x00000088801c723c */ /* 0x042fe2000000181c */
[----:B------:R-:W1:Y:S04]  /*1b350*/  MUFU.EX2 R183, R183 ;  /* 0x000000b700b77308 */ /* 0x000e680000000800 */
[C---:B------:R-:W-:Y:S01]  /*1b360*/  FMUL.FTZ R34, R0.reuse, R102 ;  /* 0x0000006600227220 */ /* 0x040fe20000410000 */
[C---:B------:R-:W-:Y:S01]  /*1b370*/  FMUL.FTZ R35, R0.reuse, R103 ;  /* 0x0000006700237220 */ /* 0x040fe20000410000 */
[----:B------:R-:W-:Y:S01]  /*1b380*/  FMUL.FTZ R63, R0, R63 ;  /* 0x0000003f003f7220 */ /* 0x000fe20000410000 */
[----:B------:R-:W3:Y:S03]  /*1b390*/  LDSM.16.MT88.4 R100, [R197+0xe000] ;  /* 0x00e00000c564783b */ /* 0x000ee60000004200 */
        /* <DEDUP_REMOVED lines=14> */
[C---:B-----5:R-:W-:Y:S04]  /*1b480*/  HMMA.16816.F32 R44, R128.reuse, R104, R44 ;  /* 0x00000068802c723c */ /* 0x060fe8000000182c */
[C---:B------:R-:W-:Y:S02]  /*1b490*/  FMUL.FTZ R70, R0.reuse, R70 ;  /* 0x0000004600467220 */ /* 0x040fe40000410000 */
[C---:B------:R-:W-:Y:S01]  /*1b4a0*/  HMMA.16816.F32 R48, R128.reuse, R106, R48 ;  /* 0x0000006a8030723c */ /* 0x040fe20000001830 */
[----:B------:R-:W5:Y:S01]  /*1b4b0*/  LDSM.16.MT88.4 R104, [R199+0x10000] ;  /* 0x01000000c768783b */ /* 0x000f620000004200 */
        /* <DEDUP_REMOVED lines=8> */
[C---:B---3--:R-:W-:Y:S02]  /*1b540*/  HMMA.16816.F32 R60, R128.reuse, R100, R60 ;  /* 0x00000064803c723c */ /* 0x048fe4000000183c */
[----:B------:R-:W3:Y:S03]  /*1b550*/  MUFU.EX2 R227, R227 ;  /* 0x000000e300e37308 */ /* 0x000ee60000000800 */
[C---:B------:R-:W-:Y:S01]  /*1b560*/  FMUL.FTZ R74, R0.reuse, R74 ;  /* 0x0000004a004a7220 */ /* 0x040fe20000410000 */
[C---:B------:R-:W-:Y:S01]  /*1b570*/  HMMA.16816.F32 R64, R128.reuse, R102, R64 ;  /* 0x000000668040723c */ /* 0x040fe20000001840 */
[----:B------:R-:W4:Y:S05]  /*1b580*/  LDSM.16.MT88.4 R100, [R198+0x10000] ;  /* 0x01000000c664783b */ /* 0x000f2a0000004200 */
[----:B------:R-:W-:Y:S01]  /*1b590*/  MUFU.EX2 R222, R222 ;  /* 0x000000de00de7308 */ /* 0x000fe20000000800 */
[----:B------:R-:W-:Y:S01]  /*1b5a0*/  FMUL.FTZ R75, R0, R75 ;  /* 0x0000004b004b7220 */ /* 0x000fe20000410000 */
[C---:B------:R-:W-:Y:S03]  /*1b5b0*/  HMMA.16816.F32 R68, R128.reuse, R112, R68 ;  /* 0x000000708044723c */ /* 0x040fe60000001844 */
[C---:B------:R-:W-:Y:S03]  /*1b5c0*/  FMUL.FTZ R76, R2.reuse, R76 ;  /* 0x0000004c024c7220 */ /* 0x040fe60000410000 */
[C---:B------:R-:W-:Y:S01]  /*1b5d0*/  HMMA.16816.F32 R72, R128.reuse, R114, R72 ;  /* 0x000000728048723c */ /* 0x040fe20000001848 */
[----:B------:R-:W-:Y:S01]  /*1b5e0*/  LDSM.16.MT88.4 R112, [R199+0xc800] ;  /* 0x00c80000c770783b */ /* 0x000fe20000004200 */
[----:B------:R-:W3:Y:S03]  /*1b5f0*/  MUFU.EX2 R229, R229 ;  /* 0x000000e500e57308 */ /* 0x000ee60000000800 */
[----:B------:R-:W-:Y:S01]  /*1b600*/  FMUL.FTZ R77, R2, R77 ;  /* 0x0000004d024d7220 */ /* 0x000fe20000410000 */
[C---:B------:R-:W-:Y:S01]  /*1b610*/  FMUL.FTZ R78, R0.reuse, R78 ;  /* 0x0000004e004e7220 */ /* 0x040fe20000410000 */
[----:B------:R-:W-:Y:S01]  /*1b620*/  FMUL.FTZ R79, R0, R79 ;  /* 0x0000004f004f7220 */ /* 0x000fe20000410000 */
[C---:B------:R-:W-:Y:S04]  /*1b630*/  FMUL.FTZ R80, R2.reuse, R80 ;  /* 0x0000005002507220 */ /* 0x040fe80000410000 */
[----:B------:R-:W-:Y:S01]  /*1b640*/  MUFU.EX2 R224, R224 ;  /* 0x000000e000e07308 */ /* 0x000fe20000000800 */
[----:B------:R-:W-:Y:S01]  /*1b650*/  FMUL.FTZ R81, R2, R81 ;  /* 0x0000005102517220 */ /* 0x000fe20000410000 */
[C---:B------:R-:W-:Y:S01]  /*1b660*/  FMUL.FTZ R82, R0.reuse, R82 ;  /* 0x0000005200527220 */ /* 0x040fe20000410000 */
[----:B------:R-:W-:Y:S01]  /*1b670*/  FMUL.FTZ R83, R0, R83 ;  /* 0x0000005300537220 */ /* 0x000fe20000410000 */
[C---:B-----5:R-:W-:Y:S03]  /*1b680*/  HMMA.16816.F32 R76, R128.reuse, R104, R76 ;  /* 0x00000068804c723c */ /* 0x060fe6000000184c */
[C---:B------:R-:W-:Y:S01]  /*1b690*/  FMUL.FTZ R84, R2.reuse, R84 ;  /* 0x0000005402547220 */ /* 0x040fe20000410000 */
[----:B------:R-:W-:Y:S01]  /*1b6a0*/  FMUL.FTZ R85, R2, R85 ;  /* 0x0000005502557220 */ /* 0x000fe20000410000 */
[C---:B------:R-:W-:Y:S01]  /*1b6b0*/  FMUL.FTZ R86, R0.reuse, R86 ;  /* 0x0000005600567220 */ /* 0x040fe20000410000 */
[C---:B------:R-:W-:Y:S01]  /*1b6c0*/  HMMA.16816.F32 R80, R128.reuse, R106, R80 ;  /* 0x0000006a8050723c */ /* 0x040fe20000001850 */
[----:B------:R-:W5:Y:S01]  /*1b6d0*/  LDSM.16.MT88.4 R104, [R197+0x10000] ;  /* 0x01000000c568783b */ /* 0x000f620000004200 */
[----:B------:R-:W3:Y:S03]  /*1b6e0*/  MUFU.EX2 R231, R231 ;  /* 0x000000e700e77308 */ /* 0x000ee60000000800 */
[----:B------:R-:W-:Y:S01]  /*1b6f0*/  FMUL.FTZ R87, R0, R87 ;  /* 0x0000005700577220 */ /* 0x000fe20000410000 */
[C---:B------:R-:W-:Y:S01]  /*1b700*/  FMUL.FTZ R88, R2.reuse, R88 ;  /* 0x0000005802587220 */ /* 0x040fe20000410000 */
[----:B------:R-:W-:Y:S01]  /*1b710*/  FMUL.FTZ R89, R2, R89 ;  /* 0x0000005902597220 */ /* 0x000fe20000410000 */
[C---:B------:R-:W-:Y:S04]  /*1b720*/  FMUL.FTZ R90, R0.reuse, R90 ;  /* 0x0000005a005a7220 */ /* 0x040fe80000410000 */
[----:B------:R-:W-:Y:S01]  /*1b730*/  MUFU.EX2 R226, R226 ;  /* 0x000000e200e27308 */ /* 0x000fe20000000800 */
[----:B------:R-:W-:Y:S01]  /*1b740*/  FMUL.FTZ R91, R0, R91 ;  /* 0x0000005b005b7220 */ /* 0x000fe20000410000 */
[C---:B----4-:R-:W-:Y:S03]  /*1b750*/  HMMA.16816.F32 R84, R128.reuse, R100, R84 ;  /* 0x000000648054723c */ /* 0x050fe60000001854 */
[C---:B------:R-:W-:Y:S01]  /*1b760*/  FMUL.FTZ R92, R2.reuse, R92 ;  /* 0x0000005c025c7220 */ /* 0x040fe20000410000 */
[----:B------:R-:W-:Y:S01]  /*1b770*/  FMUL.FTZ R93, R2, R93 ;  /* 0x0000005d025d7220 */ /* 0x000fe20000410000 */
[C---:B------:R-:W-:Y:S01]  /*1b780*/  FMUL.FTZ R94, R0.reuse, R94 ;  /* 0x0000005e005e7220 */ /* 0x040fe20000410000 */
[C---:B------:R-:W-:Y:S02]  /*1b790*/  HMMA.16816.F32 R88, R128.reuse, R102, R88 ;  /* 0x000000668058723c */ /* 0x040fe40000001858 */
[----:B------:R-:W4:Y:S03]  /*1b7a0*/  MUFU.EX2 R233, R233 ;  /* 0x000000e900e97308 */ /* 0x000f260000000800 */
[----:B------:R-:W-:Y:S01]  /*1b7b0*/  FMUL.FTZ R95, R0, R95 ;  /* 0x0000005f005f7220 */ /* 0x000fe20000410000 */
[C---:B------:R-:W-:Y:S01]  /*1b7c0*/  FMUL.FTZ R96, R2.reuse, R96 ;  /* 0x0000006002607220 */ /* 0x040fe20000410000 */
[----:B------:R-:W-:Y:S01]  /*1b7d0*/  FMUL.FTZ R97, R2, R97 ;  /* 0x0000006102617220 */ /* 0x000fe20000410000 */
[C---:B------:R-:W-:Y:S04]  /*1b7e0*/  FMUL.FTZ R98, R0.reuse, R98 ;  /* 0x0000006200627220 */ /* 0x040fe80000410000 */
[----:B------:R-:W4:Y:S01]  /*1b7f0*/  MUFU.EX2 R228, R228 ;  /* 0x000000e400e47308 */ /* 0x000f220000000800 */
[----:B------:R-:W-:Y:S01]  /*1b800*/  FMUL.FTZ R99, R0, R99 ;  /* 0x0000006300637220 */ /* 0x000fe20000410000 */
[----:B------:R-:W-:Y:S01]  /*1b810*/  F2FP.F16.F32.PACK_AB R100, R179, R176 ;  /* 0x000000b0b364723e */ /* 0x000fe200000000ff */
[----:B------:R-:W-:Y:S01]  /*1b820*/  FFMA.FTZ R177, R2, R221, R177 ;  /* 0x000000dd02b17223 */ /* 0x000fe200000100b1 */
[----:B------:R-:W-:Y:S01]  /*1b830*/  F2FP.F16.F32.PACK_AB R102, R181, R178 ;  /* 0x000000b2b566723e */ /* 0x000fe200000000ff */
[----:B------:R-:W-:Y:S01]  /*1b840*/  FFMA.FTZ R175, R0, R219, R175 ;  /* 0x000000db00af7223 */ /* 0x000fe200000100af */
[----:B-1----:R-:W-:Y:S04]  /*1b850*/  F2FP.F16.F32.PACK_AB R101, R183, R180 ;  /* 0x000000b4b765723e */ /* 0x002fe800000000ff */
[----:B------:R-:W-:Y:S01]  /*1b860*/  MUFU.EX2 R230, R230 ;  /* 0x000000e600e67308 */ /* 0x000fe20000000800 */
[----:B--2---:R-:W-:Y:S01]  /*1b870*/  F2FP.F16.F32.PACK_AB R103, R223, R182 ;  /* 0x000000b6df67723e */ /* 0x004fe200000000ff */
[----:B------:R-:W-:Y:S01]  /*1b880*/  FADD.FTZ R174, R174, R177 ;  /* 0x000000b1aeae7221 */ /* 0x000fe20000010000 */
[----:B------:R-:W-:Y:S01]  /*1b890*/  IADD3 R0, R217, -0x1, RZ ;  /* 0xffffffffd9007810 */ /* 0x000fe20007ffe0ff */
[----:B------:R-:W-:Y:S01]  /*1b8a0*/  FADD.FTZ R175, R171, R175 ;  /* 0x000000afabaf7221 */ /* 0x000fe20000010000 */
[C---:B-----5:R-:W-:Y:S05]  /*1b8b0*/  HMMA.16816.F32 R92, R128.reuse, R104, R92 ;  /* 0x00000068805c723c */ /* 0x060fea000000185c */
[----:B------:R-:W1:Y:S01]  /*1b8c0*/  MUFU.EX2 R237, R237 ;  /* 0x000000ed00ed7308 */ /* 0x000e620000000800 */
[----:B------:R-:W-:Y:S01]  /*1b8d0*/  FADD.FTZ R170, R170, R175 ;  /* 0x000000afaaaa7221 */ /* 0x000fe20000010000 */
[----:B------:R-:W-:Y:S01]  /*1b8e0*/  MOV R217, R0 ;  /* 0x0000000000d97202 */ /* 0x000fe20000000f00 */
[----:B------:R-:W-:Y:S01]  /*1b8f0*/  HMMA.16816.F32 R96, R128, R106, R96 ;  /* 0x0000006a8060723c */ /* 0x000fe20000001860 */
[----:B------:R-:W2:Y:S06]  /*1b900*/  LDSM.16.MT88.4 R104, [R197+0xe800] ;  /* 0x00e80000c568783b */ /* 0x000eac0000004200 */
[----:B------:R-:W-:Y:S01]  /*1b910*/  MUFU.EX2 R134, R134 ;  /* 0x0000008600867308 */ /* 0x000fe20000000800 */
[----:B------:R-:W-:Y:S01]  /*1b920*/  FADD.FTZ R135, R135, R170 ;  /* 0x000000aa87877221 */ /* 0x000fe20000010000 */
[C---:B------:R-:W-:Y:S01]  /*1b930*/  HMMA.16816.F32 R4, R100.reuse, R108, R4 ;  /* 0x0000006c6404723c */ /* 0x040fe20000001804 */
[----:B------:R-:W-:Y:S04]  /*1b940*/  LDSM.16.MT88.4 R128, [R197+0xd000] ;  /* 0x00d00000c580783b */ /* 0x000fe80000004200 */
[----:B------:R-:W-:Y:S01]  /*1b950*/  FADD.FTZ R180, R180, R135 ;  /* 0x00000087b4b47221 */ /* 0x000fe20000010000 */
[C---:B------:R-:W-:Y:S02]  /*1b960*/  HMMA.16816.F32 R8, R100.reuse, R110, R8 ;  /* 0x0000006e6408723c */ /* 0x040fe40000001808 */
[----:B------:R-:W5:Y:S01]  /*1b970*/  MUFU.EX2 R133, R133 ;  /* 0x0000008500857308 */ /* 0x000f620000000800 */
[----:B------:R-:W3:Y:S03]  /*1b980*/  LDSM.16.MT88.4 R108, [R201+0x10800] ;  /* 0x01080000c96c783b */ /* 0x000ee60000004200 */
        /* <DEDUP_REMOVED lines=8> */
[----:B------:R-:W1:Y:S04]  /*1ba10*/  LDSM.16.MT88.4 R116, [R198+0x10800] ;  /* 0x01080000c674783b */ /* 0x000e680000004200 */
[----:B------:R-:W-:Y:S01]  /*1ba20*/  MOV R135, R132 ;  /* 0x0000008400877202 */ /* 0x000fe20000000f00 */
        /* <DEDUP_REMOVED lines=19> */
[C---:B----4-:R-:W-:Y:S05]  /*1bb60*/  HMMA.16816.F32 R76, R100.reuse, R112, R76 ;  /* 0x00000070644c723c */ /* 0x050fea000000184c */
        /* <DEDUP_REMOVED lines=19> */
[C---:B------:R-:W-:Y:S06]  /*1bca0*/  HMMA.16816.F32 R12, R108.reuse, R124, R12 ;  /* 0x0000007c6c0c723c */ /* 0x040fec000000180c */
[C---:B------:R-:W-:Y:S06]  /*1bcb0*/  HMMA.16816.F32 R16, R108.reuse, R126, R16 ;  /* 0x0000007e6c10723c */ /* 0x040fec0000001810 */
[C---:B---3--:R-:W-:Y:S06]  /*1bcc0*/  HMMA.16816.F32 R20, R108.reuse, R112, R20 ;  /* 0x000000706c14723c */ /* 0x048fec0000001814 */
[C---:B------:R-:W-:Y:S01]  /*1bcd0*/  HMMA.16816.F32 R24, R108.reuse, R114, R24 ;  /* 0x000000726c18723c */ /* 0x040fe20000001818 */
[----:B------:R-:W3:Y:S05]  /*1bce0*/  LDSM.16.MT88.4 R112, [R199+0x11000] ;  /* 0x01100000c770783b */ /* 0x000eea0000004200 */
[C---:B------:R-:W-:Y:S06]  /*1bcf0*/  HMMA.16816.F32 R28, R108.reuse, R128, R28 ;  /* 0x000000806c1c723c */ /* 0x040fec000000181c */
[C---:B------:R-:W-:Y:S06]  /*1bd00*/  HMMA.16816.F32 R32, R108.reuse, R130, R32 ;  /* 0x000000826c20723c */ /* 0x040fec0000001820 */
[C---:B------:R-:W-:Y:S06]  /*1bd10*/  HMMA.16816.F32 R36, R108.reuse, R136, R36 ;  /* 0x000000886c24723c */ /* 0x040fec0000001824 */
[C---:B------:R-:W-:Y:S05]  /*1bd20*/  HMMA.16816.F32 R40, R108.reuse, R138, R40 ;  /* 0x0000008a6c28723c */ /* 0x040fea0000001828 */
[----:B------:R-:W-:Y:S01]  /*1bd30*/  F2FP.F16.F32.PACK_AB R136, R233, R226 ;  /* 0x000000e2e988723e */ /* 0x000fe200000000ff */
[C---:B-1----:R-:W-:Y:S05]  /*1bd40*/  HMMA.16816.F32 R44, R108.reuse, R116, R44 ;  /* 0x000000746c2c723c */ /* 0x042fea000000182c */
[----:B------:R-:W-:Y:S01]  /*1bd50*/  F2FP.F16.F32.PACK_AB R138, R235, R228 ;  /* 0x000000e4eb8a723e */ /* 0x000fe200000000ff */
[C---:B------:R-:W-:Y:S01]  /*1bd60*/  HMMA.16816.F32 R48, R108.reuse, R118, R48 ;  /* 0x000000766c30723c */ /* 0x040fe20000001830 */
[----:B------:R-:W1:Y:S04]  /*1bd70*/  LDSM.16.MT88.4 R116, [R198+0x11000] ;  /* 0x01100000c674783b */ /* 0x000e680000004200 */
[----:B------:R-:W-:Y:S01]  /*1bd80*/  F2FP.F16.F32.PACK_AB R137, R237, R230 ;  /* 0x000000e6ed89723e */ /* 0x000fe200000000ff */
[C---:B------:R-:W-:Y:S05]  /*1bd90*/  HMMA.16816.F32 R52, R108.reuse, R140, R52 ;  /* 0x0000008c6c34723c */ /* 0x040fea0000001834 */
[----:B-----5:R-:W-:Y:S01]  /*1bda0*/  F2FP.F16.F32.PACK_AB R139, R133, R134 ;  /* 0x00000086858b723e */ /* 0x020fe200000000ff */
        /* <DEDUP_REMOVED lines=11> */
[----:B------:R-:W4:Y:S05]  /*1be60*/  LDSM.16.MT88.4 R104, [R199+0xd800] ;  /* 0x00d80000c768783b */ /* 0x000f2a0000004200 */
[C---:B---3--:R-:W-:Y:S06]  /*1be70*/  HMMA.16816.F32 R76, R108.reuse, R112, R76 ;  /* 0x000000706c4c723c */ /* 0x048fec000000184c */
[C---:B------:R-:W-:Y:S06]  /*1be80*/  HMMA.16816.F32 R80, R108.reuse, R114, R80 ;  /* 0x000000726c50723c */ /* 0x040fec0000001850 */
[C---:B-1----:R-:W-:Y:S06]  /*1be90*/  HMMA.16816.F32 R84, R108.reuse, R116, R84 ;  /* 0x000000746c54723c */ /* 0x042fec0000001854 */
        /* <DEDUP_REMOVED lines=47> */
.L_x_4338:
        /* <DEDUP_REMOVED lines=264> */
.L_x_4343:
[----:B------:R-:W1:Y:S01]  /*1d210*/  S2R R32, SR_CTAID.Z ;  /* 0x0000000000207919 */ /* 0x000e620000002700 */
[----:B------:R-:W1:Y:S01]  /*1d220*/  LDC R2, c[0x0][0x270] ;  /* 0x00009c00ff027b82 */ /* 0x000e620000000800 */
[----:B------:R-:W1:Y:S07]  /*1d230*/  S2R R17, SR_CTAID.Y ;  /* 0x0000000000117919 */ /* 0x000e6e0000002600 */
[----:B------:R-:W2:Y:S01]  /*1d240*/  LDC R3, c[0x0][0x2c4] ;  /* 0x0000b100ff037b82 */ /* 0x000ea20000000800 */
[----:B-1----:R-:W-:-:S04]  /*1d250*/  IMAD R2, R17, R2, R32 ;  /* 0x0000000211027224 */ /* 0x002fc800078e0220 */
[----:B--2---:R-:W-:-:S07]  /*1d260*/  IMAD R3, R2, R3, RZ ;  /* 0x0000000302037224 */ /* 0x004fce00078e02ff */
.L_x_4344:
        /* <DEDUP_REMOVED lines=34> */
.L_x_4346:
[----:B------:R-:W-:Y:S05]  /*1d490*/  BSYNC B0 ;  /* 0x0000000000007941 */ /* 0x000fea0003800000 */
.L_x_4345:
        /* <DEDUP_REMOVED lines=69> */
.L_x_4348:
[----:B------:R-:W-:Y:S05]  /*1d8f0*/  BSYNC B0 ;  /* 0x0000000000007941 */ /* 0x000fea0003800000 */
.L_x_4347:
        /* <DEDUP_REMOVED lines=23> */
.L_x_4350:
[----:B------:R-:W-:Y:S05]  /*1da70*/  BSYNC B0 ;  /* 0x0000000000007941 */ /* 0x000fea0003800000 */
.L_x_4349:
        /* <DEDUP_REMOVED lines=23> */
.L_x_4352:
[----:B------:R-:W-:Y:S05]  /*1dbf0*/  BSYNC B0 ;  /* 0x0000000000007941 */ /* 0x000fea0003800000 */
.L_x_4351:
        /* <DEDUP_REMOVED lines=22> */
.L_x_4353:
        /* <DEDUP_REMOVED lines=10> */
.L_x_7471:


//--------------------- .text._ZN5flash24flash_fwd_splitkv_kernelI23Flash_fwd_kernel_traitsILi192ELi64ELi64ELi4ELb0ELb0EN7cutlass6half_tE19Flash_kernel_traitsILi192ELi64ELi64ELi4ES3_EELb0ELb0ELb0ELb0ELb1ELb0ELb1ELb0EEEvNS_16Flash_fwd_paramsE --------------------------
	.section	.text._ZN5flash24flash_fwd_splitkv_kernelI23Flash_fwd_kernel_traitsILi192ELi64ELi64ELi4ELb0ELb0EN7cutlass6half_tE19Flash_kernel_traitsILi192ELi64ELi64ELi4ES3_EELb0ELb0ELb0ELb0ELb1ELb0ELb1ELb0EEEvNS_16Flash_fwd_paramsE,"ax",@progbits
	.align	128
        .global         _ZN5flash24flash_fwd_splitkv_kernelI23Flash_fwd_kernel_traitsILi192ELi64ELi64ELi4ELb0ELb0EN7cutlass6half_tE19Flash_kernel_traitsILi192ELi64ELi64ELi4ES3_EELb0ELb0ELb0ELb0ELb1ELb0ELb1ELb0EEEvNS_16Flash_fwd_paramsE
        .type           _ZN5flash24flash_fwd_splitkv_kernelI23Flash_fwd_kernel_traitsILi192ELi64ELi64ELi4ELb0ELb0EN7cutlass6half_tE19Flash_kernel_traitsILi192ELi64ELi64ELi4ES3_EELb0ELb0ELb0ELb0ELb1ELb0ELb1ELb0EEEvNS_16Flash_fwd_paramsE,@function
        .size           _ZN5flash24flash_fwd_splitkv_kernelI23Flash_fwd_kernel_traitsILi192ELi64ELi64ELi4ELb0ELb0EN7cutlass6half_tE19Flash_kernel_traitsILi192ELi64ELi64ELi4ES3_EELb0ELb0ELb0ELb0ELb1ELb0ELb1ELb0EEEvNS_16Flash_fwd_paramsE,(.L_x_7472 - _ZN5flash24flash_fwd_splitkv_kernelI23Flash_fwd_kernel_traitsILi192ELi64ELi64ELi4ELb0ELb0EN7cutlass6half_tE19Flash_kernel_traitsILi192ELi64ELi64ELi4ES3_EELb0ELb0ELb0ELb0ELb1ELb0ELb1ELb0EEEvNS_16Flash_fwd_paramsE)
        .other          _ZN5flash24flash_fwd_splitkv_kernelI23Flash_fwd_kernel_traitsILi192ELi64ELi64ELi4ELb0ELb0EN7cutlass6half_tE19Flash_kernel_traitsILi192ELi64ELi64ELi4ES3_EELb0ELb0ELb0ELb0ELb1ELb0ELb1ELb0EEEvNS_16Flash_fwd_paramsE,@"STO_CUDA_ENTRY STV_DEFAULT"
_ZN5flash24flash_fwd_splitkv_kernelI23Flash_fwd_kernel_traitsILi192ELi64ELi64ELi4ELb0ELb0EN7cutlass6half_tE19Flash_kernel_traitsILi192ELi64ELi64ELi4ES3_EELb0ELb0ELb0ELb0ELb1ELb0ELb1ELb0EEEvNS_16Flash_fwd_paramsE:
.text._ZN5flash24flash_fwd_splitkv_kernelI23Flash_fwd_kernel_traitsILi192ELi64ELi64ELi4ELb0ELb0EN7cutlass6half_tE19Flash_kernel_traitsILi192ELi64ELi64ELi4ES3_EELb0ELb0ELb0ELb0ELb1ELb0ELb1ELb0EEEvNS_16Flash_fwd_paramsE:
[----:B------:R-:W-:Y:S08]  /*0000*/  LDC R1, c[0x0][0x28] ;  /* 0x00000a00ff017b82 */ /* 0x000ff00000000800 */
[----:B------:R-:W1:Y:S01]  /*0010*/  LDC R5, c[0x0][0x270] ;  /* 0x00009c00ff057b82 */ /* 0x000e620000000800 */
[----:B------:R-:W-:Y:S01]  /*0020*/  MOV R2, RZ ;  /* 0x000000ff00027202 */ /* 0x000fe20000000f00 */
[----:B------:R-:W-:Y:S01]  /*0030*/  ULDC.64 UR4, c[0x0][0x2f0] ;  /* 0x0000bc0000047ab9 */ /* 0x000fe20000000a00 */
[----:B------:R-:W-:Y:S01]  /*0040*/  MOV R10, 0xffffffff ;  /* 0xffffffff000a7802 */ /* 0x000fe20000000f00 */
[----:B------:R-:W-:Y:S01]  /*0050*/  ULDC.64 UR12, c[0x0][0x208] ;  /* 0x00008200000c7ab9 */ /* 0x000fe20000000a00 */
[----:B------:R-:W-:-:S03]  /*0060*/  ISETP.NE.U32.AND P1, PT, RZ, UR4, PT ;  /* 0x00000004ff007c0c */ /* 0x000fc6000bf25070 */
        /* <DEDUP_REMOVED lines=8> */
[----:B-1----:R-:W-:-:S04]  /*00f0*/  IMAD.MOV R0, RZ, RZ, -R3 ;  /* 0x000000ffff007224 */ /* 0x002fc800078e0a03 */
[----:B------:R-:W-:-:S04]  /*0100*/  IMAD R7, R0, R5, RZ ;  /* 0x0000000500077224 */ /* 0x000fc800078e02ff */
[----:B------:R-:W-:Y:S02]  /*0110*/  IMAD.HI.U32 R7, R3, R7, R2 ;  /* 0x0000000703077227 */ /* 0x000fe400078e0002 */
[----:B------:R-:W1:Y:S04]  /*0120*/  LDC.64 R2, c[0x0][0x300] ;  /* 0x0000c000ff027b82 */ /* 0x000e680000000a00 */
[----:B--2---:R-:W-:-:S04]  /*0130*/  IMAD.HI.U32 R207, R7, UR6, RZ ;  /* 0x0000000607cf7c27 */ /* 0x004fc8000f8e00ff */
[----:B------:R-:W-:Y:S01]  /*0140*/  IMAD.MOV R0, RZ, RZ, -R207 ;  /* 0x000000ffff007224 */ /* 0x000fe200078e0acf */
[----:B------:R-:W2:Y:S03]  /*0150*/  LDC.64 R6, c[0x0][0x2f0] ;  /* 0x0000bc00ff067b82 */ /* 0x000ea60000000a00 */
[----:B------:R-:W-:-:S05]  /*0160*/  IMAD R0, R5, R0, UR6 ;  /* 0x0000000605007e24 */ /* 0x000fca000f8e0200 */
[----:B------:R-:W-:Y:S02]  /*0170*/  ISETP.GE.U32.AND P4, PT, R0, R5, PT ;  /* 0x000000050000720c */ /* 0x000fe40003f86070 */
[----:B-1----:R-:W-:-:S04]  /*0180*/  ISETP.NE.U32.AND P0, PT, R2, RZ, PT ;  /* 0x000000ff0200720c */ /* 0x002fc80003f05070 */
[----:B------:R-:W-:-:S07]  /*0190*/  ISETP.NE.AND.EX P0, PT, R3, RZ, PT, P0 ;  /* 0x000000ff0300720c */ /* 0x000fce0003f05300 */
[----:B------:R-:W-:Y:S01]  /*01a0*/  @P4 IMAD.IADD R0, R0, 0x1, -R5 ;  /* 0x0000000100004824 */ /* 0x000fe200078e0a05 */
[----:B------:R-:W-:Y:S01]  /*01b0*/  @P4 IADD3 R207, R207, 0x1, RZ ;  /* 0x00000001cfcf4810 */ /* 0x000fe20007ffe0ff */
[----:B------:R-:W1:Y:S03]  /*01c0*/  LDC.64 R2, c[0x0][0x2f8] ;  /* 0x0000be00ff027b82 */ /* 0x000e660000000a00 */
[----:B------:R-:W-:-:S05]  /*01d0*/  ISETP.GE.U32.AND P3, PT, R0, R5, PT ;  /* 0x000000050000720c */ /* 0x000fca0003f66070 */
[----:B------:R-:W4:Y:S08]  /*01e0*/  LDC.U8 R0, c[0x0][0x3c2] ;  /* 0x0000f080ff007b82 */ /* 0x000f300000000000 */
[----:B------:R-:W-:Y:S01]  /*01f0*/  @P3 VIADD R207, R207, 0x1 ;  /* 0x00000001cfcf3836 */ /* 0x000fe20000000000 */
[----:B------:R-:W-:Y:S01]  /*0200*/  @!P2 LOP3.LUT R207, RZ, R5, RZ, 0x33, !PT ;  /* 0x00000005ffcfa212 */ /* 0x000fe200078e33ff */
[----:B------:R-:W1:Y:S04]  /*0210*/  @P0 LDC.64 R8, c[0x0][0x300] ;  /* 0x0000c000ff080b82 */ /* 0x000e680000000a00 */
[----:B--2---:R-:W-:-:S05]  /*0220*/  IMAD.WIDE R16, R207, 0x4, R6 ;  /* 0x00000004cf107825 */ /* 0x004fca00078e0206 */
[----:B------:R-:W2:Y:S04]  /*0230*/  @P1 LDG.E R10, desc[UR12][R16.64] ;  /* 0x0000000c100a1981 */ /* 0x000ea8000c1e1900 */
[----:B------:R-:W2:Y:S01]  /*0240*/  @P1 LDG.E R199, desc[UR12][R16.64+0x4] ;  /* 0x0000040c10c71981 */ /* 0x000ea2000c1e1900 */
[----:B----4-:R-:W-:Y:S01]  /*0250*/  ISETP.NE.AND P3, PT, R0, RZ, PT ;  /* 0x000000ff0000720c */ /* 0x010fe20003f65270 */
[----:B---3--:R-:W-:Y:S01]  /*0260*/  IMAD.WIDE R14, R207, 0x4, R14 ;  /* 0x00000004cf0e7825 */ /* 0x008fe200078e020e */
[C---:B-1----:R-:W-:Y:S02]  /*0270*/  ISETP.EQ.U32.AND P2, PT, R2.reuse, RZ, PT ;  /* 0x000000ff0200720c */ /* 0x042fe40003f42070 */
[----:B------:R-:W-:Y:S01]  /*0280*/  MOV R7, 0xffffffff ;  /* 0xffffffff00077802 */ /* 0x000fe20000000f00 */
[----:B------:R-:W-:Y:S01]  /*0290*/  IMAD.MOV.U32 R12, RZ, RZ, RZ ;  /* 0x000000ffff0c7224 */ /* 0x000fe200078e00ff */
[----:B------:R-:W-:Y:S01]  /*02a0*/  ISETP.EQ.OR.EX P2, PT, R3, RZ, !P3, P2 ;  /* 0x000000ff0300720c */ /* 0x000fe20005f42720 */
[----:B------:R-:W-:Y:S01]  /*02b0*/  @P0 IMAD.WIDE R8, R207, 0x4, R8 ;  /* 0x00000004cf080825 */ /* 0x000fe200078e0208 */
[----:B------:R-:W1:Y:S04]  /*02c0*/  S2R R39, SR_CTAID.X ;  /* 0x0000000000277919 */ /* 0x000e680000002500 */
[----:B------:R3:W5:Y:S07]  /*02d0*/  @P0 LDG.E R12, desc[UR12][R8.64] ;  /* 0x0000000c080c0981 */ /* 0x00076e000c1e1900 */
[----:B------:R3:W5:Y:S01]  /*02e0*/  @!P2 LDG.E R7, desc[UR12][R14.64] ;  /* 0x0000000c0e07a981 */ /* 0x000762000c1e1900 */
[----:B------:R-:W-:-:S02]  /*02f0*/  ISETP.NE.U32.AND P0, PT, R2, RZ, PT ;  /* 0x000000ff0200720c */ /* 0x000fc40003f05070 */
[----:B------:R-:W-:Y:S01]  /*0300*/  IADD3 R34, -R207, RZ, RZ ;  /* 0x000000ffcf227210 */ /* 0x000fe20007ffe1ff */
[----:B------:R-:W4:Y:S01]  /*0310*/  S2R R4, SR_CTAID.Y ;  /* 0x0000000000047919 */ /* 0x000f220000002600 */
[----:B------:R-:W-:Y:S01]  /*0320*/  ISETP.NE.AND.EX P0, PT, R3, RZ, PT, P0 ;  /* 0x000000ff0300720c */ /* 0x000fe20003f05300 */
[----:B------:R-:W1:Y:S02]  /*0330*/  S2R R6, SR_TID.X ;  /* 0x0000000000067919 */ /* 0x000e640000002100 */
[----:B------:R-:W-:Y:S02]  /*0340*/  IMAD R34, R5, R34, UR6 ;  /* 0x0000000605227e24 */ /* 0x000fe4000f8e0222 */
[----:B--2---:R-:W-:-:S06]  /*0350*/  @P1 IMAD.IADD R199, R199, 0x1, -R10 ;  /* 0x00000001c7c71824 */ /* 0x004fcc00078e0a0a */
[----:B------:R-:W2:Y:S02]  /*0360*/  @!P1 LDC R199, c[0x0][0x2c4] ;  /* 0x0000b100ffc79b82 */ /* 0x000ea40000000800 */
[----:B-1-34-:R-:W-:Y:S05]  /*0370*/  @!P0 BRA `(.L_x_4354) ;  /* 0x0000000000108947 */ /* 0x01afea0003800000 */
[----:B------:R-:W3:Y:S02]  /*0380*/  @P3 LDG.E R0, desc[UR12][R14.64+0x4] ;  /* 0x0000040c0e003981 */ /* 0x000ee4000c1e1900 */
[----:B---3-5:R-:W-:-:S06]  /*0390*/  @P3 IADD3 R9, R0, -R7, RZ ;  /* 0x8000000700093210 */ /* 0x028fcc0007ffe0ff */
[----:B------:R3:W5:Y:S01]  /*03a0*/  @!P3 LDG.E R9, desc[UR12][R14.64] ;  /* 0x0000000c0e09b981 */ /* 0x000762000c1e1900 */
[----:B------:R-:W-:Y:S05]  /*03b0*/  BRA `(.L_x_4355) ;  /* 0x0000000000047947 */ /* 0x000fea0003800000 */
.L_x_4354:
[----:B------:R-:W1:Y:S02]  /*03c0*/  LDC R9, c[0x0][0x2c8] ;  /* 0x0000b200ff097b82 */ /* 0x000e640000000800 */
.L_x_4355:
[----:B------:R-:W4:Y:S02]  /*03d0*/  LDC.64 R2, c[0x0][0x308] ;  /* 0x0000c200ff027b82 */ /* 0x000f240000000a00 */
[----:B----4-:R-:W-:-:S04]  /*03e0*/  ISETP.NE.U32.AND P3, PT, R2, RZ, PT ;  /* 0x000000ff0200720c */ /* 0x010fc80003f65070 */
[----:B------:R-:W-:-:S13]  /*03f0*/  ISETP.NE.AND.EX P3, PT, R3, RZ, PT, P3 ;  /* 0x000000ff0300720c */ /* 0x000fda0003f65330 */
[----:B------:R-:W4:Y:S02]  /*0400*/  @P3 LDC.64 R2, c[0x0][0x308] ;  /* 0x0000c200ff023b82 */ /* 0x000f240000000a00 */
[----:B----4-:R-:W-:-:S05]  /*0410*/  @P3 IMAD.WIDE R2, R207, 0x4, R2 ;  /* 0x00000004cf023825 */ /* 0x010fca00078e0202 */
[----:B------:R4:W5:Y:S01]  /*0420*/  @P3 LDG.E R89, desc[UR12][R2.64] ;  /* 0x0000000c02593981 */ /* 0x000962000c1e1900 */
[----:B------:R-:W-:-:S05]  /*0430*/  IMAD.SHL.U32 R0, R39, 0x40, RZ ;  /* 0x0000004027007824 */ /* 0x000fca00078e00ff */
[----:B--2---:R-:W-:-:S13]  /*0440*/  ISETP.GT.AND P0, PT, R199, R0, PT ;  /* 0x00000000c700720c */ /* 0x004fda0003f04270 */
[----:B------:R-:W-:Y:S05]  /*0450*/  @!P0 EXIT ;  /* 0x000000000000894d */ /* 0x000fea0003800000 */
[----:B------:R-:W3:Y:S01]  /*0460*/  LDC R11, c[0x0][0x10] ;  /* 0x00000400ff0b7b82 */ /* 0x000ee20000000800 */
[----:B-----5:R-:W-:-:S07]  /*0470*/  @P3 IMAD.IADD R89, R89, 0x1, -R12 ;  /* 0x0000000159593824 */ /* 0x020fce00078e0a0c */
[----:B----4-:R-:W2:Y:S01]  /*0480*/  LDC R3, c[0x0][0x2c8] ;  /* 0x0000b200ff037b82 */ /* 0x010ea20000000800 */
[----:B---3--:R-:W-:-:S04]  /*0490*/  IABS R14, R11 ;  /* 0x0000000b000e7213 */ /* 0x008fc80000000000 */
[----:B------:R-:W3:Y:S01]  /*04a0*/  I2F.RP R2, R14 ;  /* 0x0000000e00027306 */ /* 0x000ee20000209400 */
[----:B--2---:R-:W-:-:S05]  /*04b0*/  VIADD R3, R3, 0x3f ;  /* 0x0000003f03037836 */ /* 0x004fca0000000000 */
[----:B------:R-:W-:-:S04]  /*04c0*/  SHF.R.S32.HI R16, RZ, 0x1f, R3 ;  /* 0x0000001fff107819 */ /* 0x000fc80000011403 */
[----:B------:R-:W-:Y:S01]  /*04d0*/  LEA.HI R16, R16, R3, RZ, 0x6 ;  /* 0x0000000310107211 */ /* 0x000fe200078f30ff */
[----:B---3--:R-:W2:Y:S03]  /*04e0*/  MUFU.RCP R18, R2 ;  /* 0x0000000200127308 */ /* 0x008ea60000001000 */
[----:B------:R-:W-:-:S05]  /*04f0*/  LEA.HI.SX32 R16, R16, R11, 0x1a ;  /* 0x0000000b10107211 */ /* 0x000fca00078fd2ff */
[----:B------:R-:W-:Y:S02]  /*0500*/  VIADD R16, R16, 0xffffffff ;  /* 0xffffffff10107836 */ /* 0x000fe40000000000 */
[----:B--2---:R-:W-:Y:S01]  /*0510*/  VIADD R18, R18, 0xffffffe ;  /* 0x0ffffffe12127836 */ /* 0x004fe20000000000 */
[----:B------:R-:W-:-:S03]  /*0520*/  IABS R2, R11 ;  /* 0x0000000b00027213 */ /* 0x000fc60000000000 */
[----:B------:R-:W2:Y:S02]  /*0530*/  F2I.FTZ.U32.TRUNC.NTZ R19, R18 ;  /* 0x0000001200137305 */ /* 0x000ea4000021f000 */
[----:B------:R-:W-:Y:S02]  /*0540*/  IMAD.MOV R2, RZ, RZ, -R2 ;  /* 0x000000ffff027224 */ /* 0x000fe400078e0a02 */
[--C-:B--2---:R-:W-:Y:S02]  /*0550*/  IMAD.MOV R3, RZ, RZ, -R19.reuse ;  /* 0x000000ffff037224 */ /* 0x104fe400078e0a13 */
[----:B------:R-:W-:Y:S02]  /*0560*/  IMAD.MOV.U32 R18, RZ, RZ, RZ ;  /* 0x000000ffff127224 */ /* 0x000fe400078e00ff */
[----:B------:R-:W-:Y:S01]  /*0570*/  IMAD R8, R3, R14, RZ ;  /* 0x0000000e03087224 */ /* 0x000fe200078e02ff */
[----:B------:R-:W-:Y:S02]  /*0580*/  IABS R3, R16 ;  /* 0x0000001000037213 */ /* 0x000fe40000000000 */
[----:B------:R-:W-:Y:S01]  /*0590*/  LOP3.LUT R16, R16, R11, RZ, 0x3c, !PT ;  /* 0x0000000b10107212 */ /* 0x000fe200078e3cff */
[----:B------:R-:W-:-:S03]  /*05a0*/  IMAD.HI.U32 R8, R19, R8, R18 ;  /* 0x0000000813087227 */ /* 0x000fc600078e0012 */
[----:B------:R-:W-:-:S03]  /*05b0*/  ISETP.GE.AND P0, PT, R16, RZ, PT ;  /* 0x000000ff1000720c */ /* 0x000fc60003f06270 */
        /* <DEDUP_REMOVED lines=27> */
[----:B------:R-:W-:Y:S01]  /*0770*/  IMAD.IADD R199, R199, 0x1, -R0 ;  /* 0x00000001c7c77824 */ /* 0x000fe200078e0a00 */
[----:B------:R-:W-:Y:S02]  /*0780*/  LOP3.LUT P6, RZ, R6, 0xf, RZ, 0xc0, !PT ;  /* 0x0000000f06ff7812 */ /* 0x000fe400078cc0ff */
[----:B------:R-:W-:-:S04]  /*0790*/  LEA.HI R7, R7, R6, RZ, 0x4 ;  /* 0x0000000607077211 */ /* 0x000fc800078f20ff */
[----:B------:R-:W-:-:S05]  /*07a0*/  LOP3.LUT R9, R7, 0x3ffffff0, RZ, 0xc0, !PT ;  /* 0x3ffffff007097812 */ /* 0x000fca00078ec0ff */
[----:B------:R-:W-:-:S04]  /*07b0*/  IMAD.IADD R9, R6, 0x1, -R9 ;  /* 0x0000000106097824 */ /* 0x000fc800078e0a09 */
[----:B------:R-:W-:Y:S02]  /*07c0*/  IMAD.SHL.U32 R8, R9, 0x4, RZ ;  /* 0x0000000409087824 */ /* 0x000fe400078e00ff */
[----:B-1----:R-:W-:-:S03]  /*07d0*/  IMAD R2, R4, R2, R207 ;  /* 0x0000000204027224 */ /* 0x002fc600078e02cf */
[----:B------:R-:W-:Y:S01]  /*07e0*/  SHF.R.S32.HI R9, RZ, 0x1f, R8 ;  /* 0x0000001fff097819 */ /* 0x000fe20000011408 */
[----:B------:R-:W-:-:S04]  /*07f0*/  IMAD R2, R2, R5, R34 ;  /* 0x0000000502027224 */ /* 0x000fc800078e0222 */
[----:B------:R-:W-:Y:S01]  /*0800*/  IMAD R3, R2, R3, R0 ;  /* 0x0000000302037224 */ /* 0x000fe200078e0200 */
[----:B------:R-:W-:-:S03]  /*0810*/  SHF.R.S32.HI R2, RZ, 0x4, R7 ;  /* 0x00000004ff027819 */ /* 0x000fc60000011407 */
[----:B------:R-:W-:Y:S01]  /*0820*/  IMAD R5, R3, UR4, RZ ;  /* 0x0000000403057c24 */ /* 0x000fe2000f8e02ff */
[C---:B------:R-:W-:Y:S01]  /*0830*/  ISETP.GE.AND P3, PT, R2.reuse, R199, PT ;  /* 0x000000c70200720c */ /* 0x040fe20003f66270 */
[----:B------:R-:W-:Y:S01]  /*0840*/  IMAD.WIDE R8, R2, 0xc0, R8 ;  /* 0x000000c002087825 */ /* 0x000fe200078e0208 */
[----:B------:R-:W-:-:S03]  /*0850*/  ULDC.64 UR4, c[0x0][0x288] ;  /* 0x0000a20000047ab9 */ /* 0x000fc60000000a00 */
[C---:B------:R-:W-:Y:S01]  /*0860*/  VIADD R10, R2.reuse, 0x18 ;  /* 0x00000018020a7836 */ /* 0x040fe20000000000 */
[C---:B------:R-:W-:Y:S01]  /*0870*/  IADD3 R4, P0, R5.reuse, R8, RZ ;  /* 0x0000000805047210 */ /* 0x040fe20007f1e0ff */
[C---:B------:R-:W-:Y:S02]  /*0880*/  VIADD R6, R2.reuse, 0x8 ;  /* 0x0000000802067836 */ /* 0x040fe40000000000 */
[C---:B------:R-:W-:Y:S01]  /*0890*/  VIADD R0, R2.reuse, 0x10 ;  /* 0x0000001002007836 */ /* 0x040fe20000000000 */
[----:B------:R-:W-:Y:S01]  /*08a0*/  LEA.HI.X.SX32 R5, R5, R9, 0x1, P0 ;  /* 0x0000000905057211 */ /* 0x000fe200000f0eff */
[----:B------:R-:W-:Y:S01]  /*08b0*/  VIADD R8, R2, 0x20 ;  /* 0x0000002002087836 */ /* 0x000fe20000000000 */
[----:B------:R-:W-:Y:S02]  /*08c0*/  LEA R12, P0, R4, UR4, 0x2 ;  /* 0x00000004040c7c11 */ /* 0x000fe4000f8010ff */
[-C--:B------:R-:W-:Y:S02]  /*08d0*/  ISETP.GE.AND P2, PT, R6, R199.reuse, PT ;  /* 0x000000c70600720c */ /* 0x080fe40003f46270 */
[----:B------:R-:W-:Y:S01]  /*08e0*/  LEA.HI.X R13, R4, UR5, R5, 0x2, P0 ;  /* 0x00000005040d7c11 */ /* 0x000fe200080f1405 */
[----:B------:R-:W-:Y:S01]  /*08f0*/  VIADD R4, R2, 0x30 ;  /* 0x0000003002047836 */ /* 0x000fe20000000000 */
[-C--:B------:R-:W-:Y:S01]  /*0900*/  ISETP.GE.AND P0, PT, R10, R199.reuse, PT ;  /* 0x000000c70a00720c */ /* 0x080fe20003f06270 */
[----:B------:R-:W-:Y:S01]  /*0910*/  ULDC.64 UR4, c[0x0][0x2b8] ;  /* 0x0000ae0000047ab9 */ /* 0x000fe20000000a00 */
[-C--:B------:R-:W-:Y:S01]  /*0920*/  ISETP.GE.AND P1, PT, R0, R199.reuse, PT ;  /* 0x000000c70000720c */ /* 0x080fe20003f26270 */
[----:B------:R-:W-:Y:S01]  /*0930*/  @!P3 STG.E.128 desc[UR12][R12.64], RZ ;  /* 0x000000ff0c00b986 */ /* 0x000fe2000c101d0c */
[-C--:B------:R-:W-:Y:S01]  /*0940*/  ISETP.GE.OR P5, PT, R6, R199.reuse, P6 ;  /* 0x000000c70600720c */ /* 0x080fe200037a6670 */
[----:B------:R-:W-:Y:S01]  /*0950*/  VIADD R6, R2, 0x28 ;  /* 0x0000002802067836 */ /* 0x000fe20000000000 */
[----:B------:R-:W-:Y:S01]  /*0960*/  ISETP.GE.OR P4, PT, R0, R199, P6 ;  /* 0x000000c70000720c */ /* 0x000fe20003786670 */
[----:B------:R-:W-:Y:S01]  /*0970*/  @!P3 STG.E.128 desc[UR12][R12.64+0x100], RZ ;  /* 0x000100ff0c00b986 */ /* 0x000fe2000c101d0c */
[----:B------:R-:W-:Y:S01]  /*0980*/  VIADD R0, R2, 0x38 ;  /* 0x0000003802007836 */ /* 0x000fe20000000000 */
[----:B------:R-:W-:-:S02]  /*0990*/  SHF.R.S32.HI R5, RZ, 0x1f, R3 ;  /* 0x0000001fff057819 */ /* 0x000fc40000011403 */
[----:B------:R-:W-:Y:S01]  /*09a0*/  @!P3 STG.E.128 desc[UR12][R12.64+0x200], RZ ;  /* 0x000200ff0c00b986 */ /* 0x000fe2000c101d0c */
[----:B------:R-:W-:-:S03]  /*09b0*/  ISETP.GE.AND P3, PT, R8, R199, PT ;  /* 0x000000c70800720c */ /* 0x000fc60003f66270 */
[----:B------:R-:W-:Y:S04]  /*09c0*/  @!P0 STG.E.128 desc[UR12][R12.64+0x4800], RZ ;  /* 0x004800ff0c008986 */ /* 0x000fe8000c101d0c */
[----:B------:R-:W-:Y:S01]  /*09d0*/  @!P0 STG.E.128 desc[UR12][R12.64+0x4900], RZ ;  /* 0x004900ff0c008986 */ /* 0x000fe2000c101d0c */
[----:B------:R-:W-:-:S03]  /*09e0*/  @!P4 IMAD.MOV.U32 R15, RZ, RZ, -0x800000 ;  /* 0xff800000ff0fc424 */ /* 0x000fc600078e00ff */
[----:B------:R-:W-:Y:S01]  /*09f0*/  @!P0 STG.E.128 desc[UR12][R12.64+0x4a00], RZ ;  /* 0x004a00ff0c008986 */ /* 0x000fe2000c101d0c */
[----:B------:R-:W-:-:S03]  /*0a00*/  IADD3 R3, P0, R3, R2, RZ ;  /* 0x0000000203037210 */ /* 0x000fc60007f1e0ff */
[----:B------:R-:W-:Y:S01]  /*0a10*/  @!P2 STG.E.128 desc[UR12][R12.64+0x1800], RZ ;  /* 0x001800ff0c00a986 */ /* 0x000fe2000c101d0c */
[----:B------:R-:W-:Y:S02]  /*0a20*/  LEA.HI.X.SX32 R14, R2, R5, 0x1, P0 ;  /* 0x00000005020e7211 */ /* 0x000fe400000f0eff */
[C---:B------:R-:W-:Y:S01]  /*0a30*/  LEA R16, P0, R3.reuse, UR4, 0x2 ;  /* 0x0000000403107c11 */ /* 0x040fe2000f8010ff */
[----:B------:R-:W-:Y:S03]  /*0a40*/  @!P2 STG.E.128 desc[UR12][R12.64+0x1900], RZ ;  /* 0x001900ff0c00a986 */ /* 0x000fe6000c101d0c */
[----:B------:R-:W-:Y:S01]  /*0a50*/  LEA.HI.X R17, R3, UR5, R14, 0x2, P0 ;  /* 0x0000000503117c11 */ /* 0x000fe200080f140e */
[----:B------:R-:W-:Y:S01]  /*0a60*/  @!P2 STG.E.128 desc[UR12][R12.64+0x1a00], RZ ;  /* 0x001a00ff0c00a986 */ /* 0x000fe2000c101d0c */
[-C--:B------:R-:W-:Y:S01]  /*0a70*/  ISETP.GE.AND P2, PT, R6, R199.reuse, PT ;  /* 0x000000c70600720c */ /* 0x080fe20003f46270 */
[----:B------:R-:W-:Y:S01]  /*0a80*/  @!P5 IMAD.MOV.U32 R3, RZ, RZ, -0x800000 ;  /* 0xff800000ff03d424 */ /* 0x000fe200078e00ff */
[CC--:B------:R-:W-:Y:S01]  /*0a90*/  ISETP.GE.OR P0, PT, R4.reuse, R199.reuse, P6 ;  /* 0x000000c70400720c */ /* 0x0c0fe20003706670 */
[----:B------:R-:W-:Y:S04]  /*0aa0*/  @!P1 STG.E.128 desc[UR12][R12.64+0x3000], RZ ;  /* 0x003000ff0c009986 */ /* 0x000fe8000c101d0c */
[----:B------:R-:W-:Y:S04]  /*0ab0*/  @!P1 STG.E.128 desc[UR12][R12.64+0x3100], RZ ;  /* 0x003100ff0c009986 */ /* 0x000fe8000c101d0c */
[----:B------:R-:W-:Y:S01]  /*0ac0*/  @!P1 STG.E.128 desc[UR12][R12.64+0x3200], RZ ;  /* 0x003200ff0c009986 */ /* 0x000fe2000c101d0c */
[----:B------:R-:W-:-:S03]  /*0ad0*/  ISETP.GE.AND P1, PT, R4, R199, PT ;  /* 0x000000c70400720c */ /* 0x000fc60003f26270 */
[----:B------:R-:W-:Y:S01]  /*0ae0*/  @!P3 STG.E.128 desc[UR12][R12.64+0x6000], RZ ;  /* 0x006000ff0c00b986 */ /* 0x000fe2000c101d0c */
[----:B------:R-:W-:-:S03]  /*0af0*/  @!P0 IMAD.MOV.U32 R5, RZ, RZ, -0x800000 ;  /* 0xff800000ff058424 */ /* 0x000fc600078e00ff */
[----:B------:R-:W-:Y:S04]  /*0b00*/  @!P3 STG.E.128 desc[UR12][R12.64+0x6100], RZ ;  /* 0x006100ff0c00b986 */ /* 0x000fe8000c101d0c */
[----:B------:R-:W-:Y:S01]  /*0b10*/  @!P3 STG.E.128 desc[UR12][R12.64+0x6200], RZ ;  /* 0x006200ff0c00b986 */ /* 0x000fe2000c101d0c */
[----:B------:R-:W-:-:S03]  /*0b20*/  ISETP.GE.AND P3, PT, R0, R199, PT ;  /* 0x000000c70000720c */ /* 0x000fc60003f66270 */
[----:B------:R-:W-:Y:S04]  /*0b30*/  @!P2 STG.E.128 desc[UR12][R12.64+0x7800], RZ ;  /* 0x007800ff0c00a986 */ /* 0x000fe8000c101d0c */
[----:B------:R-:W-:Y:S04]  /*0b40*/  @!P2 STG.E.128 desc[UR12][R12.64+0x7900], RZ ;  /* 0x007900ff0c00a986 */ /* 0x000fe8000c101d0c */
[----:B------:R-:W-:Y:S01]  /*0b50*/  @!P2 STG.E.128 desc[UR12][R12.64+0x7a00], RZ ;  /* 0x007a00ff0c00a986 */ /* 0x000fe2000c101d0c */
[----:B------:R-:W-:-:S03]  /*0b60*/  ISETP.GE.OR P2, PT, R10, R199, P6 ;  /* 0x000000c70a00720c */ /* 0x000fc60003746670 */
[----:B------:R-:W-:Y:S04]  /*0b70*/  @!P1 STG.E.128 desc[UR12][R12.64+0x9000], RZ ;  /* 0x009000ff0c009986 */ /* 0x000fe8000c101d0c */
[----:B------:R-:W-:Y:S04]  /*0b80*/  @!P1 STG.E.128 desc[UR12][R12.64+0x9100], RZ ;  /* 0x009100ff0c009986 */ /* 0x000fe8000c101d0c */
[----:B------:R-:W-:Y:S01]  /*0b90*/  @!P1 STG.E.128 desc[UR12][R12.64+0x9200], RZ ;  /* 0x009200ff0c009986 */ /* 0x000fe2000c101d0c */
[----:B------:R-:W-:Y:S01]  /*0ba0*/  ISETP.GE.OR P1, PT, R8, R199, P6 ;  /* 0x000000c70800720c */ /* 0x000fe20003726670 */
[----:B------:R-:W-:-:S02]  /*0bb0*/  @!P2 IMAD.MOV.U32 R11, RZ, RZ, -0x800000 ;  /* 0xff800000ff0ba424 */ /* 0x000fc400078e00ff */
[----:B------:R-:W-:Y:S04]  /*0bc0*/  @!P3 STG.E.128 desc[UR12][R12.64+0xa800], RZ ;  /* 0x00a800ff0c00b986 */ /* 0x000fe8000c101d0c */
[----:B------:R-:W-:Y:S04]  /*0bd0*/  @!P3 STG.E.128 desc[UR12][R12.64+0xa900], RZ ;  /* 0x00a900ff0c00b986 */ /* 0x000fe8000c101d0c */
[----:B------:R1:W-:Y:S01]  /*0be0*/  @!P3 STG.E.128 desc[UR12][R12.64+0xaa00], RZ ;  /* 0x00aa00ff0c00b986 */ /* 0x0003e2000c101d0c */
[----:B------:R-:W-:Y:S01]  /*0bf0*/  ISETP.GE.OR P3, PT, R6, R199, P6 ;  /* 0x000000c70600720c */ /* 0x000fe20003766670 */
[----:B------:R-:W-:-:S02]  /*0c00*/  @!P1 IMAD.MOV.U32 R9, RZ, RZ, -0x800000 ;  /* 0xff800000ff099424 */ /* 0x000fc400078e00ff */
[----:B------:R2:W-:Y:S01]  /*0c10*/  @!P5 STG.E desc[UR12][R16.64+0x20], R3 ;  /* 0x000020031000d986 */ /* 0x0005e2000c10190c */
[-C--:B------:R-:W-:Y:S02]  /*0c20*/  ISETP.GE.OR P5, PT, R2, R199.reuse, P6 ;  /* 0x000000c70200720c */ /* 0x080fe400037a6670 */
[----:B------:R-:W-:Y:S01]  /*0c30*/  ISETP.GE.OR P6, PT, R0, R199, P6 ;  /* 0x000000c70000720c */ /* 0x000fe200037c6670 */
[----:B------:R2:W-:Y:S04]  /*0c40*/  @!P4 STG.E desc[UR12][R16.64+0x40], R15 ;  /* 0x0000400f1000c986 */ /* 0x0005e8000c10190c */
[----:B------:R2:W-:Y:S02]  /*0c50*/  @!P2 STG.E desc[UR12][R16.64+0x60], R11 ;  /* 0x0000600b1000a986 */ /* 0x0005e4000c10190c */
[----:B------:R-:W-:-:S02]  /*0c60*/  @!P3 IMAD.MOV.U32 R7, RZ, RZ, -0x800000 ;  /* 0xff800000ff07b424 */ /* 0x000fc400078e00ff */
[----:B------:R2:W-:Y:S04]  /*0c70*/  @!P1 STG.E desc[UR12][R16.64+0x80], R9 ;  /* 0x0000800910009986 */ /* 0x0005e8000c10190c */
[----:B------:R2:W-:Y:S04]  /*0c80*/  @!P3 STG.E desc[UR12][R16.64+0xa0], R7 ;  /* 0x0000a0071000b986 */ /* 0x0005e8000c10190c */
[----:B------:R2:W-:Y:S01]  /*0c90*/  @!P0 STG.E desc[UR12][R16.64+0xc0], R5 ;  /* 0x0000c00510008986 */ /* 0x0005e2000c10190c */
[----:B-1----:R-:W-:-:S05]  /*0ca0*/  @!P5 IMAD.MOV.U32 R13, RZ, RZ, -0x800000 ;  /* 0xff800000ff0dd424 */ /* 0x002fca00078e00ff */
[----:B------:R2:W-:Y:S01]  /*0cb0*/  @!P5 STG.E desc[UR12][R16.64], R13 ;  /* 0x0000000d1000d986 */ /* 0x0005e2000c10190c */
[----:B------:R-:W-:Y:S05]  /*0cc0*/  @P6 EXIT ;  /* 0x000000000000694d */ /* 0x000fea0003800000 */
[----:B--2---:R-:W-:-:S05]  /*0cd0*/  MOV R3, 0xff800000 ;  /* 0xff80000000037802 */ /* 0x004fca0000000f00 */
[----:B------:R-:W-:Y:S01]  /*0ce0*/  STG.E desc[UR12][R16.64+0xe0], R3 ;  /* 0x0000e00310007986 */ /* 0x000fe2000c10190c */
[----:B------:R-:W-:Y:S05]  /*0cf0*/  EXIT ;  /* 0x000000000000794d */ /* 0x000fea0003800000 */
.L_x_4356:
        /* <DEDUP_REMOVED lines=24> */
.L_x_4357:
[----:B------:R-:W-:Y:S05]  /*0e80*/  @!P6 BRA `(.L_x_4358) ;  /* 0x000000040038e947 */ /* 0x000fea0003800000 */
[----:B------:R-:W2:Y:S01]  /*0e90*/  LDC R12, c[0x0][0x380] ;  /* 0x0000e000ff0c7b82 */ /* 0x000ea20000000800 */
[----:B------:R-:W-:Y:S01]  /*0ea0*/  LEA R27, R133, 0xffffffc0, 0x6 ;  /* 0xffffffc0851b7811 */ /* 0x000fe200078e30ff */
[----:B------:R-:W-:-:S03]  /*0eb0*/  ULDC.64 UR4, c[0x0][0x230] ;  /* 0x00008c0000047ab9 */ /* 0x000fc60000000a00 */
[----:B-1----:R-:W-:-:S03]  /*0ec0*/  IABS R2, R27 ;  /* 0x0000001b00027213 */ /* 0x002fc60000000000 */
[----:B------:R-:W1:Y:S01]  /*0ed0*/  LDC R7, c[0x0][0x278] ;  /* 0x00009e00ff077b82 */ /* 0x000e620000000800 */
[----:B------:R-:W-:-:S07]  /*0ee0*/  MOV R14, RZ ;  /* 0x000000ff000e7202 */ /* 0x000fce0000000f00 */
[----:B------:R-:W3:Y:S01]  /*0ef0*/  LDC.64 R80, c[0x0][0x248] ;  /* 0x00009200ff507b82 */ /* 0x000ee20000000a00 */
        /* <DEDUP_REMOVED lines=24> */
[----:B-1----:R-:W-:-:S04]  /*1080*/  IABS R2, R7 ;  /* 0x0000000700027213 */ /* 0x002fc80000000000 */
[----:B------:R-:W1:Y:S08]  /*1090*/  I2F.RP R8, R2 ;  /* 0x0000000200087306 */ /* 0x000e700000209400 */
[----:B-1----:R-:W1:Y:S02]  /*10a0*/  MUFU.RCP R15, R8 ;  /* 0x00000008000f7308 */ /* 0x002e640000001000 */
[----:B-1----:R-:W-:Y:S01]  /*10b0*/  IADD3 R15, R15, 0xffffffe, RZ ;  /* 0x0ffffffe0f0f7810 */ /* 0x002fe20007ffe0ff */
[----:B------:R-:W-:-:S04]  /*10c0*/  IMAD.MOV R8, RZ, RZ, -R9 ;  /* 0x000000ffff087224 */ /* 0x000fc800078e0a09 */
[----:B------:R-:W-:Y:S01]  /*10d0*/  IMAD R27, R12, R8, R27 ;  /* 0x000000080c1b7224 */ /* 0x000fe200078e021b */
[----:B------:R-:W1:Y:S04]  /*10e0*/  F2I.FTZ.U32.TRUNC.NTZ R15, R15 ;  /* 0x0000000f000f7305 */ /* 0x000e68000021f000 */
[----:B------:R-:W-:Y:S01]  /*10f0*/  SHF.R.S32.HI R25, RZ, 0x1f, R27 ;  /* 0x0000001fff197819 */ /* 0x000fe2000001141b */
[----:B-1----:R-:W-:-:S04]  /*1100*/  IMAD.MOV R3, RZ, RZ, -R15 ;  /* 0x000000ffff037224 */ /* 0x002fc800078e0a0f */
        /* <DEDUP_REMOVED lines=18> */
[----:B--2---:R-:W-:Y:S02]  /*1230*/  SHF.R.S32.HI R17, RZ, 0x1f, R19 ;  /* 0x0000001fff117819 */ /* 0x004fe40000011413 */
[----:B----4-:R-:W-:Y:S01]  /*1240*/  SHF.R.S32.HI R5, RZ, 0x1f, R4 ;  /* 0x0000001fff057819 */ /* 0x010fe20000011404 */
[----:B------:R-:W-:-:S04]  /*1250*/  IMAD.WIDE.U32 R12, R4, UR4, RZ ;  /* 0x00000004040c7c25 */ /* 0x000fc8000f8e00ff */
[C---:B------:R-:W-:Y:S02]  /*1260*/  IMAD R9, R5.reuse, UR4, RZ ;  /* 0x0000000405097c24 */ /* 0x040fe4000f8e02ff */
[-C--:B-1----:R-:W-:Y:S02]  /*1270*/  IMAD R5, R5, R2.reuse, RZ ;  /* 0x0000000205057224 */ /* 0x082fe400078e02ff */
[C---:B------:R-:W-:Y:S01]  /*1280*/  IMAD R8, R4.reuse, UR5, R9 ;  /* 0x0000000504087c24 */ /* 0x040fe2000f8e0209 */
[----:B------:R-:W-:Y:S01]  /*1290*/  ULDC.64 UR4, c[0x0][0x260] ;  /* 0x0000980000047ab9 */ /* 0x000fe20000000a00 */
[C---:B------:R-:W-:Y:S02]  /*12a0*/  IMAD R3, R4.reuse, R3, R5 ;  /* 0x0000000304037224 */ /* 0x040fe400078e0205 */
[----:B------:R-:W-:Y:S01]  /*12b0*/  IMAD.WIDE.U32 R28, R4, R2, RZ ;  /* 0x00000002041c7225 */ /* 0x000fe200078e00ff */
[----:B------:R-:W-:-:S03]  /*12c0*/  IADD3 R13, R13, R8, RZ ;  /* 0x000000080d0d7210 */ /* 0x000fc60007ffe0ff */
[----:B---3--:R-:W-:-:S04]  /*12d0*/  IMAD R8, R25, R80, RZ ;  /* 0x0000005019087224 */ /* 0x008fc800078e02ff */
[C---:B------:R-:W-:Y:S02]  /*12e0*/  IMAD R7, R27.reuse, R81, R8 ;  /* 0x000000511b077224 */ /* 0x040fe400078e0208 */
[----:B------:R-:W-:-:S04]  /*12f0*/  IMAD.WIDE.U32 R8, R27, R80, R12 ;  /* 0x000000501b087225 */ /* 0x000fc800078e000c */
[----:B------:R-:W-:Y:S01]  /*1300*/  IMAD.IADD R9, R9, 0x1, R7 ;  /* 0x0000000109097824 */ /* 0x000fe200078e0207 */
[----:B------:R-:W-:Y:S01]  /*1310*/  IADD3 R7, R29, R3, RZ ;  /* 0x000000031d077210 */ /* 0x000fe20007ffe0ff */
[----:B------:R-:W-:Y:S02]  /*1320*/  IMAD R12, R17, UR4, RZ ;  /* 0x00000004110c7c24 */ /* 0x000fe4000f8e02ff */
[----:B------:R-:W-:-:S04]  /*1330*/  IMAD.WIDE.U32 R82, R19, UR4, R8 ;  /* 0x0000000413527c25 */ /* 0x000fc8000f8e0008 */
[----:B------:R-:W-:-:S05]  /*1340*/  IMAD R12, R19, UR5, R12 ;  /* 0x00000005130c7c24 */ /* 0x000fca000f8e020c */
[----:B------:R-:W-:Y:S01]  /*1350*/  IADD3 R4, R83, R12, RZ ;  /* 0x0000000c53047210 */ /* 0x000fe20007ffe0ff */
[----:B------:R-:W-:Y:S06]  /*1360*/  BRA `(.L_x_4359) ;  /* 0x0000000400287947 */ /* 0x000fec0003800000 */
.L_x_4358:
[----:B------:R-:W1:Y:S01]  /*1370*/  LDC R13, c[0x0][0x278] ;  /* 0x00009e00ff0d7b82 */ /* 0x000e620000000800 */
[----:B------:R-:W-:Y:S02]  /*1380*/  ISETP.NE.AND P3, PT, R7, -0x1, PT ;  /* 0xffffffff0700780c */ /* 0x000fe40003f65270 */
[----:B------:R-:W-:-:S04]  /*1390*/  LEA R27, R133, 0xffffffc0, 0x6 ;  /* 0xffffffc0851b7811 */ /* 0x000fc800078e30ff */
[----:B------:R-:W-:-:S07]  /*13a0*/  SHF.R.S32.HI R25, RZ, 0x1f, R27 ;  /* 0x0000001fff197819 */ /* 0x000fce000001141b */
[----:B------:R-:W2:Y:S01]  /*13b0*/  @P3 LDC.64 R80, c[0x0][0x248] ;  /* 0x00009200ff503b82 */ /* 0x000ea20000000a00 */
[----:B------:R-:W-:Y:S02]  /*13c0*/  @P3 IADD3 R14, R12, R7, RZ ;  /* 0x000000070c0e3210 */ /* 0x000fe40007ffe0ff */
        /* <DEDUP_REMOVED lines=14> */
[C---:B--2---:R-:W-:Y:S01]  /*14b0*/  @P3 IMAD R9, R14.reuse, R81, RZ ;  /* 0x000000510e093224 */ /* 0x044fe200078e02ff */
        /* <DEDUP_REMOVED lines=15> */
[----:B------:R-:W-:Y:S02]  /*15b0*/  SHF.R.S32.HI R15, RZ, 0x1f, R12 ;  /* 0x0000001fff0f7819 */ /* 0x000fe4000001140c */
[----:B-----5:R-:W-:-:S05]  /*15c0*/  SHF.R.S32.HI R17, RZ, 0x1f, R11 ;  /* 0x0000001fff117819 */ /* 0x020fca000001140b */
[----:B------:R-:W4:Y:S01]  /*15d0*/  LDC.64 R8, c[0x0][0x230] ;  /* 0x00008c00ff087b82 */ /* 0x000f220000000a00 */
[-C--:B---3--:R-:W-:Y:S02]  /*15e0*/  IMAD R15, R15, R80.reuse, RZ ;  /* 0x000000500f0f7224 */ /* 0x088fe400078e02ff */
[----:B------:R-:W-:-:S04]  /*15f0*/  IMAD.WIDE.U32 R20, R12, R80, RZ ;  /* 0x000000500c147225 */ /* 0x000fc800078e00ff */
[----:B------:R-:W-:Y:S02]  /*1600*/  IMAD R15, R12, R81, R15 ;  /* 0x000000510c0f7224 */ /* 0x000fe400078e020f */
[----:B----4-:R-:W-:-:S03]  /*1610*/  IMAD R14, R17, R8, RZ ;  /* 0x00000008110e7224 */ /* 0x010fc600078e02ff */
[----:B------:R-:W-:Y:S01]  /*1620*/  IADD3 R21, R21, R15, RZ ;  /* 0x0000000f15157210 */ /* 0x000fe20007ffe0ff */
[C---:B------:R-:W-:Y:S02]  /*1630*/  IMAD R9, R11.reuse, R9, R14 ;  /* 0x000000090b097224 */ /* 0x040fe400078e020e */
[----:B------:R-:W-:-:S05]  /*1640*/  IMAD.WIDE.U32 R14, R11, R8, R20 ;  /* 0x000000080b0e7225 */ /* 0x000fca00078e0014 */
[----:B------:R-:W-:-:S07]  /*1650*/  IADD3 R9, R15, R9, RZ ;  /* 0x000000090f097210 */ /* 0x000fce0007ffe0ff */
.L_x_4360:
[----:B------:R-:W-:Y:S01]  /*1660*/  MOV R15, R9 ;  /* 0x00000009000f7202 */ /* 0x000fe20000000f00 */
[----:B------:R-:W-:Y:S01]  /*1670*/  IMAD R8, R25, R80, RZ ;  /* 0x0000005019087224 */ /* 0x000fe200078e02ff */
[----:B------:R-:W-:Y:S02]  /*1680*/  @!P0 LOP3.LUT R19, RZ, R13, RZ, 0x33, !PT ;  /* 0x0000000dff138212 */ /* 0x000fe400078e33ff */
[----:B------:R-:W-:Y:S01]  /*1690*/  @P3 IADD3 R7, R12, R7, RZ ;  /* 0x000000070c073210 */ /* 0x000fe20007ffe0ff */
[----:B------:R-:W-:Y:S01]  /*16a0*/  IMAD.WIDE.U32 R14, R80, R27, R14 ;  /* 0x0000001b500e7225 */ /* 0x000fe200078e000e */
[----:B------:R-:W-:-:S03]  /*16b0*/  SHF.R.S32.HI R17, RZ, 0x1f, R19 ;  /* 0x0000001fff117819 */ /* 0x000fc60000011413 */
[----:B------:R-:W-:Y:S02]  /*16c0*/  IMAD R9, R81, R27, R8 ;  /* 0x0000001b51097224 */ /* 0x000fe400078e0208 */
[----:B--2---:R-:W-:Y:S02]  /*16d0*/  IMAD R8, R17, R2, RZ ;  /* 0x0000000211087224 */ /* 0x004fe400078e02ff */
[----:B-1----:R-:W-:Y:S01]  /*16e0*/  @P3 IMAD.WIDE.U32 R28, R7, R4, RZ ;  /* 0x00000004071c3225 */ /* 0x002fe200078e00ff */
[----:B------:R-:W-:-:S03]  /*16f0*/  IADD3 R15, R15, R9, RZ ;  /* 0x000000090f0f7210 */ /* 0x000fc60007ffe0ff */
[C---:B------:R-:W-:Y:S02]  /*1700*/  IMAD R3, R19.reuse, R3, R8 ;  /* 0x0000000313037224 */ /* 0x040fe400078e0208 */
[----:B------:R-:W-:-:S04]  /*1710*/  IMAD.WIDE.U32 R82, R19, R2, R14 ;  /* 0x0000000213527225 */ /* 0x000fc800078e000e */
[----:B------:R-:W-:Y:S01]  /*1720*/  @P3 IMAD R7, R7, R5, R29 ;  /* 0x0000000507073224 */ /* 0x000fe200078e021d */
[----:B------:R-:W-:Y:S01]  /*1730*/  IADD3 R4, R83, R3, RZ ;  /* 0x0000000353047210 */ /* 0x000fe20007ffe0ff */
[----:B------:R-:W-:Y:S06]  /*1740*/  @P3 BRA `(.L_x_4359) ;  /* 0x0000000000303947 */ /* 0x000fec0003800000 */
[----:B------:R-:W1:Y:S01]  /*1750*/  LDC.64 R8, c[0x0][0x250] ;  /* 0x00009400ff087b82 */ /* 0x000e620000000a00 */
[----:B------:R-:W-:Y:S02]  /*1760*/  SHF.R.S32.HI R7, RZ, 0x1f, R12 ;  /* 0x0000001fff077819 */ /* 0x000fe4000001140c */
[----:B-----5:R-:W-:-:S05]  /*1770*/  SHF.R.S32.HI R5, RZ, 0x1f, R11 ;  /* 0x0000001fff057819 */ /* 0x020fca000001140b */
[----:B------:R-:W2:Y:S01]  /*1780*/  LDC.64 R2, c[0x0][0x238] ;  /* 0x00008e00ff027b82 */ /* 0x000ea20000000a00 */
[----:B-1----:R-:W-:-:S04]  /*1790*/  IMAD R7, R7, R8, RZ ;  /* 0x0000000807077224 */ /* 0x002fc800078e02ff */
[C---:B------:R-:W-:Y:S02]  /*17a0*/  IMAD R7, R12.reuse, R9, R7 ;  /* 0x000000090c077224 */ /* 0x040fe400078e0207 */
[----:B------:R-:W-:-:S04]  /*17b0*/  IMAD.WIDE.U32 R12, R12, R8, RZ ;  /* 0x000000080c0c7225 */ /* 0x000fc800078e00ff */
[----:B--2---:R-:W-:Y:S01]  /*17c0*/  IMAD R8, R5, R2, RZ ;  /* 0x0000000205087224 */ /* 0x004fe200078e02ff */
[----:B------:R-:W-:-:S03]  /*17d0*/  IADD3 R13, R13, R7, RZ ;  /* 0x000000070d0d7210 */ /* 0x000fc60007ffe0ff */
[C---:B------:R-:W-:Y:S02]  /*17e0*/  IMAD R3, R11.reuse, R3, R8 ;  /* 0x000000030b037224 */ /* 0x040fe400078e0208 */
[----:B------:R-:W-:-:S05]  /*17f0*/  IMAD.WIDE.U32 R28, R11, R2, R12 ;  /* 0x000000020b1c7225 */ /* 0x000fca00078e000c */
[----:B------:R-:W-:-:S07]  /*1800*/  IADD3 R7, R29, R3, RZ ;  /* 0x000000031d077210 */ /* 0x000fce0007ffe0ff */
.L_x_4359:
[----:B------:R-:W-:Y:S01]  /*1810*/  ISETP.NE.AND P0, PT, R10, -0x1, PT ;  /* 0xffffffff0a00780c */ /* 0x000fe20003f05270 */
[----:B------:R-:W-:Y:S01]  /*1820*/  IMAD.IADD R199, R199, 0x1, -R0 ;  /* 0x00000001c7c77824 */ /* 0x000fe200078e0a00 */
[----:B------:R-:W-:Y:S01]  /*1830*/  SHF.R.S32.HI R5, RZ, 0x1f, R6 ;  /* 0x0000001fff057819 */ /* 0x000fe20000011406 */
[----:B------:R-:W-:Y:S01]  /*1840*/  ULDC.64 UR4, c[0x0][0x258] ;  /* 0x0000960000047ab9 */ /* 0x000fe20000000a00 */
[----:B------:R-:W-:Y:S01]  /*1850*/  SHF.R.S32.HI R37, RZ, 0x1f, R34 ;  /* 0x0000001fff257819 */ /* 0x000fe20000011422 */
[----:B------:R-:W-:Y:S01]  /*1860*/  VIADD R135, R133, 0xffffffff ;  /* 0xffffffff85877836 */ /* 0x000fe20000000000 */
[----:B-----5:R-:W-:Y:S01]  /*1870*/  LEA.HI R11, R5, R6, RZ, 0x3 ;  /* 0x00000006050b7211 */ /* 0x020fe200078f18ff */
[----:B------:R-:W-:Y:S02]  /*1880*/  ULDC.64 UR6, c[0x0][0x268] ;  /* 0x00009a0000067ab9 */ /* 0x000fe40000000a00 */
[----:B------:R-:W-:Y:S01]  /*1890*/  IMAD R37, R37, UR4, RZ ;  /* 0x0000000425257c24 */ /* 0x000fe2000f8e02ff */
[----:B------:R-:W-:-:S02]  /*18a0*/  SHF.R.S32.HI R20, RZ, 0x3, R11 ;  /* 0x00000003ff147819 */ /* 0x000fc4000001140b */
[----:B------:R-:W-:Y:S01]  /*18b0*/  LOP3.LUT R11, R11, 0xfffffff8, RZ, 0xc0, !PT ;  /* 0xfffffff80b0b7812 */ /* 0x000fe200078ec0ff */
        /* <DEDUP_REMOVED lines=21> */
[----:B------:R-:W-:Y:S02]  /*1a10*/  IMAD.IADD R0, R6, 0x1, -R11 ;  /* 0x0000000106007824 */ /* 0x000fe400078e0a0b */
[----:B--2---:R-:W-:-:S04]  /*1a20*/  @P0 IMAD.WIDE.U32 R14, R10, R8, RZ ;  /* 0x000000080a0e0225 */ /* 0x004fc800078e00ff */
[----:B------:R-:W-:Y:S01]  /*1a30*/  @P0 IMAD R10, R10, R9, R15 ;  /* 0x000000090a0a0224 */ /* 0x000fe200078e020f */
[----:B------:R-:W-:Y:S01]  /*1a40*/  @!P2 MOV R15, 0x400 ;  /* 0x00000400000fa802 */ /* 0x000fe20000000f00 */
[----:B------:R-:W-:-:S04]  /*1a50*/  @!P0 IMAD.WIDE.U32 R8, R207, R2, RZ ;  /* 0x00000002cf088225 */ /* 0x000fc800078e00ff */
[----:B------:R-:W-:Y:S02]  /*1a60*/  IMAD.SHL.U32 R11, R0, 0x8, RZ ;  /* 0x00000008000b7824 */ /* 0x000fe400078e00ff */
[----:B------:R-:W-:Y:S02]  /*1a70*/  @P0 IMAD.MOV.U32 R12, RZ, RZ, R14 ;  /* 0x000000ffff0c0224 */ /* 0x000fe400078e000e */
[----:B------:R-:W-:Y:S01]  /*1a80*/  @!P0 IMAD.IADD R10, R9, 0x1, R3 ;  /* 0x00000001090a8824 */ /* 0x000fe200078e0203 */
[----:B------:R-:W-:Y:S01]  /*1a90*/  SHF.R.S32.HI R3, RZ, 0x1f, R11 ;  /* 0x0000001fff037819 */ /* 0x000fe2000001140b */
[----:B------:R-:W-:Y:S01]  /*1aa0*/  @!P0 IMAD.MOV.U32 R12, RZ, RZ, R8 ;  /* 0x000000ffff0c8224 */ /* 0x000fe200078e0008 */
[C---:B------:R-:W-:Y:S01]  /*1ab0*/  IADD3 R28, P0, R11.reuse, R28, RZ ;  /* 0x0000001c0b1c7210 */ /* 0x040fe20007f1e0ff */
[----:B------:R-:W-:Y:S01]  /*1ac0*/  IMAD.SHL.U32 R2, R20, 0x40, RZ ;  /* 0x0000004014027824 */ /* 0x000fe200078e00ff */
[----:B------:R-:W2:Y:S01]  /*1ad0*/  @!P4 LDC.64 R8, c[0x0][0x240] ;  /* 0x00009000ff08cb82 */ /* 0x000ea20000000a00 */
[----:B------:R-:W-:-:S02]  /*1ae0*/  IADD3 R82, P3, R11, R82, RZ ;  /* 0x000000520b527210 */ /* 0x000fc40007f7e0ff */
[----:B------:R-:W-:Y:S01]  /*1af0*/  IMAD.X R29, R3, 0x1, R7, P0 ;  /* 0x00000001031d7824 */ /* 0x000fe200000e0607 */
[----:B------:R-:W-:Y:S02]  /*1b00*/  LOP3.LUT R2, R2, 0x1c0, RZ, 0xc0, !PT ;  /* 0x000001c002027812 */ /* 0x000fe400078ec0ff */
[----:B------:R-:W-:Y:S01]  /*1b10*/  IADD3 R12, P0, R11, R12, RZ ;  /* 0x0000000c0b0c7210 */ /* 0x000fe20007f1e0ff */
[----:B------:R-:W-:Y:S01]  /*1b20*/  IMAD.X R83, R3, 0x1, R4, P3 ;  /* 0x0000000103537824 */ /* 0x000fe200018e0604 */
[----:B------:R-:W-:Y:S01]  /*1b30*/  LOP3.LUT R7, R2, 0x38, R11, 0xf8, !PT ;  /* 0x0000003802077812 */ /* 0x000fe200078ef80b */
[----:B------:R-:W-:Y:S01]  /*1b40*/  IMAD.WIDE.U32 R28, R19, UR6, R28 ;  /* 0x00000006131c7c25 */ /* 0x000fe2000f8e001c */
[----:B------:R-:W-:Y:S02]  /*1b50*/  @!P5 MOV R11, 0x400 ;  /* 0x00000400000bd802 */ /* 0x000fe40000000f00 */
[----:B------:R-:W-:Y:S01]  /*1b60*/  SHF.R.U32.HI R2, RZ, 0x3, R2 ;  /* 0x00000003ff027819 */ /* 0x000fe20000011602 */
[----:B------:R-:W-:Y:S01]  /*1b70*/  IMAD.X R13, R3, 0x1, R10, P0 ;  /* 0x00000001030d7824 */ /* 0x000fe200000e060a */
[----:B---3--:R-:W-:Y:S01]  /*1b80*/  @!P5 LEA R30, R30, R11, 0x18 ;  /* 0x0000000b1e1ed211 */ /* 0x008fe200078ec0ff */
[----:B------:R-:W-:Y:S01]  /*1b90*/  IMAD.WIDE.U32 R82, R20, R80, R82 ;  /* 0x0000005014527225 */ /* 0x000fe200078e0052 */
[----:B------:R-:W3:Y:S01]  /*1ba0*/  @!P4 LDC.64 R10, c[0x0][0x210] ;  /* 0x00008400ff0acb82 */ /* 0x000ee20000000a00 */
[----:B------:R-:W-:-:S02]  /*1bb0*/  LOP3.LUT R7, R7, R2, RZ, 0x3c, !PT ;  /* 0x0000000207077212 */ /* 0x000fc400078e3cff */
[----:B------:R-:W-:Y:S01]  /*1bc0*/  IMAD.WIDE.U32 R34, R34, UR4, R12 ;  /* 0x0000000422227c25 */ /* 0x000fe2000f8e000c */
[----:B------:R-:W-:Y:S02]  /*1bd0*/  LEA.HI R12, R5, R6, RZ, 0x6 ;  /* 0x00000006050c7211 */ /* 0x000fe400078f30ff */
[C---:B------:R-:W-:Y:S01]  /*1be0*/  @!P5 IADD3 R23, P0, R38.reuse, 0x10, RZ ;  /* 0x000000102617d810 */ /* 0x040fe20007f1e0ff */
[----:B------:R-:W-:Y:S01]  /*1bf0*/  IMAD.IADD R37, R35, 0x1, R37 ;  /* 0x0000000123257824 */ /* 0x000fe200078e0225 */
[----:B------:R-:W3:Y:S01]  /*1c00*/  S2UR UR4, SR_CgaCtaId ;  /* 0x00000000000479c3 */ /* 0x000ee20000008800 */
[-C--:B--2---:R-:W-:Y:S01]  /*1c10*/  @!P4 IMAD R4, R39, R8.reuse, RZ ;  /* 0x000000082704c224 */ /* 0x084fe200078e02ff */
[C---:B------:R-:W-:Y:S01]  /*1c20*/  @!P2 IADD3 R32, P3, R38.reuse, 0x20, RZ ;  /* 0x000000202620a810 */ /* 0x040fe20007f7e0ff */
[----:B------:R-:W-:Y:S01]  /*1c30*/  @!P4 IMAD.MOV.U32 R36, RZ, RZ, R34 ;  /* 0x000000ffff24c224 */ /* 0x000fe200078e0022 */
[----:B------:R-:W-:Y:S01]  /*1c40*/  @!P1 MOV R13, 0x400 ;  /* 0x00000400000d9802 */ /* 0x000fe20000000f00 */
[----:B------:R-:W-:Y:S01]  /*1c50*/  @!P4 IMAD R4, R38, R9, R4 ;  /* 0x000000092604c224 */ /* 0x000fe200078e0204 */
[----:B----4-:R-:W-:Y:S01]  /*1c60*/  @!P2 LEA R26, R26, R15, 0x18 ;  /* 0x0000000f1a1aa211 */ /* 0x010fe200078ec0ff */
[----:B------:R-:W-:Y:S01]  /*1c70*/  @!P4 IMAD.WIDE.U32 R40, R38, R8, R36 ;  /* 0x000000082628c225 */ /* 0x000fe200078e0024 */
[----:B------:R-:W2:Y:S01]  /*1c80*/  @!P5 LDC.64 R2, c[0x0][0x240] ;  /* 0x00009000ff02db82 */ /* 0x000ea20000000a00 */
[----:B-1----:R-:W-:-:S02]  /*1c90*/  @!P1 LEA R24, R24, R13, 0x18 ;  /* 0x0000000d18189211 */ /* 0x002fc400078ec0ff */
[----:B------:R-:W-:Y:S02]  /*1ca0*/  IMAD.SHL.U32 R12, R12, 0x8, RZ ;  /* 0x000000080c0c7824 */ /* 0x000fe400078e00ff */
[--C-:B------:R-:W-:Y:S01]  /*1cb0*/  @!P5 IMAD.X R35, RZ, RZ, R39.reuse, P0 ;  /* 0x000000ffff23d224 */ /* 0x100fe200000e0627 */
[----:B------:R-:W-:Y:S01]  /*1cc0*/  @!P1 IADD3 R33, P0, R38, 0x30, RZ ;  /* 0x0000003026219810 */ /* 0x000fe20007f1e0ff */
[----:B------:R-:W-:Y:S01]  /*1cd0*/  @!P2 IMAD.X R31, RZ, RZ, R39, P3 ;  /* 0x000000ffff1fa224 */ /* 0x000fe200018e0627 */
[----:B---3--:R-:W-:Y:S01]  /*1ce0*/  @!P4 LEA R38, P3, R40, R10, 0x1 ;  /* 0x0000000a2826c211 */ /* 0x008fe200078608ff */
[----:B------:R-:W-:Y:S01]  /*1cf0*/  @!P4 IMAD.IADD R4, R41, 0x1, R4 ;  /* 0x000000012904c824 */ /* 0x000fe200078e0204 */
[----:B------:R-:W-:Y:S01]  /*1d00*/  LOP3.LUT R7, R7, 0xfffffe00, R12, 0xf8, !PT ;  /* 0xfffffe0007077812 */ /* 0x000fe200078ef80c */
[----:B------:R-:W1:Y:S01]  /*1d10*/  @!P5 LDC.64 R14, c[0x0][0x210] ;  /* 0x00008400ff0edb82 */ /* 0x000e620000000a00 */
[--C-:B------:R-:W-:Y:S02]  /*1d20*/  @!P5 IMAD.MOV.U32 R41, RZ, RZ, R37.reuse ;  /* 0x000000ffff29d224 */ /* 0x100fe400078e0025 */
[----:B------:R-:W-:Y:S01]  /*1d30*/  @!P2 IMAD.MOV.U32 R44, RZ, RZ, R34 ;  /* 0x000000ffff2ca224 */ /* 0x000fe200078e0022 */
[----:B------:R-:W-:Y:S01]  /*1d40*/  ULEA UR4, UR4, UR5, 0x18 ;  /* 0x0000000504047291 */ /* 0x000fe2000f8ec03f */
[----:B------:R-:W-:-:S03]  /*1d50*/  @!P2 IMAD.MOV.U32 R45, RZ, RZ, R37 ;  /* 0x000000ffff2da224 */ /* 0x000fc600078e0025 */
[----:B------:R-:W3:Y:S01]  /*1d60*/  @!P2 LDC.64 R12, c[0x0][0x240] ;  /* 0x00009000ff0cab82 */ /* 0x000ee20000000a00 */
[C---:B------:R-:W-:Y:S01]  /*1d70*/  @!P2 IMAD R26, R7.reuse, 0x2, R26 ;  /* 0x00000002071aa824 */ /* 0x040fe200078e021a */
[C---:B------:R-:W-:Y:S01]  /*1d80*/  LEA R205, R7.reuse, UR4, 0x1 ;  /* 0x0000000407cd7c11 */ /* 0x040fe2000f8e08ff */
[----:B------:R-:W-:Y:S02]  /*1d90*/  @!P1 IMAD R24, R7, 0x2, R24 ;  /* 0x0000000207189824 */ /* 0x000fe400078e0218 */
[----:B--2---:R-:W-:Y:S02]  /*1da0*/  @!P5 IMAD R36, R35, R2, RZ ;  /* 0x000000022324d224 */ /* 0x004fe400078e02ff */
[----:B------:R-:W-:Y:S01]  /*1db0*/  @!P1 IMAD.X R35, RZ, RZ, R39, P0 ;  /* 0x000000ffff239224 */ /* 0x000fe200000e0627 */
[----:B------:R-:W-:Y:S01]  /*1dc0*/  @!P4 LEA.HI.X R39, R40, R11, R4, 0x1, P3 ;  /* 0x0000000b2827c211 */ /* 0x000fe200018f0c04 */
[----:B------:R-:W-:Y:S01]  /*1dd0*/  @!P5 IMAD.MOV.U32 R40, RZ, RZ, R34 ;  /* 0x000000ffff28d224 */ /* 0x000fe200078e0022 */
[----:B------:R-:W2:Y:S01]  /*1de0*/  @!P1 LDC.64 R8, c[0x0][0x240] ;  /* 0x00009000ff089b82 */ /* 0x000ea20000000a00 */
[----:B------:R-:W-:-:S02]  /*1df0*/  IMAD.SHL.U32 R4, R135, 0x40, RZ ;  /* 0x0000004087047824 */ /* 0x000fc400078e00ff */
[C---:B------:R-:W-:Y:S01]  /*1e00*/  @!P5 IMAD R36, R23.reuse, R3, R36 ;  /* 0x000000031724d224 */ /* 0x040fe200078e0224 */
[----:B------:R-:W-:Y:S01]  /*1e10*/  @!PT LDS RZ, [RZ] ;  /* 0x00000000fffff984 */ /* 0x000fe20000000800 */
[----:B------:R-:W-:Y:S01]  /*1e20*/  @!PT LDS RZ, [RZ] ;  /* 0x00000000fffff984 */ /* 0x000fe20000000800 */
[----:B------:R-:W-:Y:S01]  /*1e30*/  @!PT LDS RZ, [RZ] ;  /* 0x00000000fffff984 */ /* 0x000fe20000000800 */
[----:B------:R-:W-:Y:S01]  /*1e40*/  @!P4 LDGSTS.E.BYPASS.LTC128B.128 [R205], desc[UR12][R38.64] ;  /* 0x0000000026cdcfae */ /* 0x000fe2000b901d4c */
[----:B------:R-:W-:-:S03]  /*1e50*/  @!P5 IMAD.WIDE.U32 R40, R23, R2, R40 ;  /* 0x000000021728d225 */ /* 0x000fc600078e0028 */
[----:B------:R-:W-:Y:S01]  /*1e60*/  @!P4 LDGSTS.E.BYPASS.LTC128B.128 [R205+0x2000], desc[UR12][R38.64+0x80] ;  /* 0x0200008026cdcfae */ /* 0x000fe2000b901d4c */
[----:B------:R-:W-:Y:S01]  /*1e70*/  IMAD.IADD R23, R89, 0x1, -R4 ;  /* 0x0000000159177824 */ /* 0x000fe200078e0a04 */
[----:B------:R-:W4:Y:S01]  /*1e80*/  @!P2 LDC.64 R10, c[0x0][0x210] ;  /* 0x00008400ff0aab82 */ /* 0x000f220000000a00 */
[----:B-1----:R-:W-:Y:S01]  /*1e90*/  @!P5 LEA R42, P0, R40, R14, 0x1 ;  /* 0x0000000e282ad211 */ /* 0x002fe200078008ff */
[----:B------:R1:W-:Y:S01]  /*1ea0*/  @!P4 LDGSTS.E.BYPASS.LTC128B.128 [R205+0x4000], desc[UR12][R38.64+0x100] ;  /* 0x0400010026cdcfae */ /* 0x0003e2000b901d4c */
[-C--:B---3--:R-:W-:Y:S01]  /*1eb0*/  @!P2 IMAD R31, R31, R12.reuse, RZ ;  /* 0x0000000c1f1fa224 */ /* 0x088fe200078e02ff */
[-C--:B------:R-:W-:Y:S01]  /*1ec0*/  ISETP.GE.AND P4, PT, R20, R23.reuse, PT ;  /* 0x000000171400720c */ /* 0x080fe20003f86270 */
[----:B------:R-:W-:Y:S01]  /*1ed0*/  @!P2 IMAD.WIDE.U32 R44, R32, R12, R44 ;  /* 0x0000000c202ca225 */ /* 0x000fe200078e002c */
[----:B------:R-:W-:Y:S02]  /*1ee0*/  ISETP.GE.AND P3, PT, R22, R23, PT ;  /* 0x000000171600720c */ /* 0x000fe40003f66270 */
[----:B------:R-:W3:Y:S01]  /*1ef0*/  @!P1 LDC.64 R2, c[0x0][0x210] ;  /* 0x00008400ff029b82 */ /* 0x000ee20000000a00 */
[----:B------:R-:W-:-:S02]  /*1f00*/  @!P5 IMAD.IADD R36, R41, 0x1, R36 ;  /* 0x000000012924d824 */ /* 0x000fc400078e0224 */
[----:B------:R-:W-:Y:S02]  /*1f10*/  @!P2 IMAD R13, R32, R13, R31 ;  /* 0x0000000d200da224 */ /* 0x000fe400078e021f */
[----:B------:R-:W-:Y:S01]  /*1f20*/  IMAD.IADD R85, R83, 0x1, R85 ;  /* 0x0000000153557824 */ /* 0x000fe200078e0255 */
[----:B------:R-:W-:Y:S01]  /*1f30*/  @!P5 LEA.HI.X R43, R40, R15, R36, 0x1, P0 ;  /* 0x0000000f282bd211 */ /* 0x000fe200000f0c24 */
[----:B--2---:R-:W-:Y:S02]  /*1f40*/  @!P1 IMAD R14, R35, R8, RZ ;  /* 0x00000008230e9224 */ /* 0x004fe400078e02ff */
[----:B------:R-:W2:Y:S01]  /*1f50*/  @!P4 S2R R12, SR_CgaCtaId ;  /* 0x00000000000cc919 */ /* 0x000ea20000008800 */
[----:B------:R-:W-:Y:S02]  /*1f60*/  @!P2 IMAD.IADD R13, R45, 0x1, R13 ;  /* 0x000000012d0da824 */ /* 0x000fe400078e020d */
[----:B------:R-:W-:Y:S02]  /*1f70*/  @!P1 IMAD R14, R33, R9, R14 ;  /* 0x00000009210e9224 */ /* 0x000fe400078e020e */
[----:B------:R-:W-:Y:S01]  /*1f80*/  @!P5 IMAD R15, R7, 0x2, R30 ;  /* 0x00000002070fd824 */ /* 0x000fe200078e021e */
[----:B----4-:R-:W-:-:S04]  /*1f90*/  @!P2 LEA R10, P0, R44, R10, 0x1 ;  /* 0x0000000a2c0aa211 */ /* 0x010fc800078008ff */
[----:B------:R-:W-:Y:S01]  /*1fa0*/  @!P5 LDGSTS.E.BYPASS.LTC128B.128 [R15+0x800], desc[UR12][R42.64] ;  /* 0x008000002a0fdfae */ /* 0x000fe2000b901d4c */
[----:B------:R-:W-:Y:S01]  /*1fb0*/  @!P2 LEA.HI.X R11, R44, R11, R13, 0x1, P0 ;  /* 0x0000000b2c0ba211 */ /* 0x000fe200000f0c0d */
[----:B-1----:R-:W-:Y:S02]  /*1fc0*/  @!P1 IMAD.MOV.U32 R38, RZ, RZ, R34 ;  /* 0x000000ffff269224 */ /* 0x002fe400078e0022 */
[----:B------:R-:W-:Y:S01]  /*1fd0*/  @!P1 IMAD.MOV.U32 R39, RZ, RZ, R37 ;  /* 0x000000ffff279224 */ /* 0x000fe200078e0025 */
[----:B------:R-:W-:Y:S01]  /*1fe0*/  @!P5 LDGSTS.E.BYPASS.LTC128B.128 [R15+0x2800], desc[UR12][R42.64+0x80] ;  /* 0x028000802a0fdfae */ /* 0x000fe2000b901d4c */
[----:B------:R-:W-:-:S03]  /*1ff0*/  IMAD.WIDE.U32 R34, R80, 0x20, RZ ;  /* 0x0000002050227825 */ /* 0x000fc600078e00ff */
[----:B------:R-:W-:Y:S01]  /*2000*/  @!P5 LDGSTS.E.BYPASS.LTC128B.128 [R15+0x4800], desc[UR12][R42.64+0x100] ;  /* 0x048001002a0fdfae */ /* 0x000fe2000b901d4c */
[----:B------:R-:W-:Y:S01]  /*2010*/  @!P1 IMAD.WIDE.U32 R38, R33, R8, R38 ;  /* 0x0000000821269225 */ /* 0x000fe200078e0026 */
[----:B------:R-:W-:Y:S01]  /*2020*/  IADD3 R27, P5, R20, R27, RZ ;  /* 0x0000001b141b7210 */ /* 0x000fe20007fbe0ff */
[----:B------:R-:W1:Y:S01]  /*2030*/  @!P4 LDC.64 R8, c[0x0][0x218] ;  /* 0x00008600ff08cb82 */ /* 0x000e620000000a00 */
[----:B------:R-:W-:Y:S01]  /*2040*/  @!P2 LDGSTS.E.BYPASS.LTC128B.128 [R26+0x1000], desc[UR12][R10.64] ;  /* 0x010000000a1aafae */ /* 0x000fe2000b901d4c */
[----:B------:R-:W-:Y:S01]  /*2050*/  @!P1 IMAD.IADD R14, R39, 0x1, R14 ;  /* 0x00000001270e9824 */ /* 0x000fe200078e020e */
[----:B---3--:R-:W-:Y:S01]  /*2060*/  @!P1 LEA R32, P0, R38, R2, 0x1 ;  /* 0x0000000226209211 */ /* 0x008fe200078008ff */
[----:B------:R-:W-:Y:S01]  /*2070*/  IMAD.X R25, R21, 0x1, R25, P5 ;  /* 0x0000000115197824 */ /* 0x000fe200028e0619 */
[----:B------:R-:W-:Y:S01]  /*2080*/  @!P2 LDGSTS.E.BYPASS.LTC128B.128 [R26+0x3000], desc[UR12][R10.64+0x80] ;  /* 0x030000800a1aafae */ /* 0x000fe2000b901d4c */
[----:B------:R-:W-:Y:S02]  /*2090*/  ISETP.GE.AND P5, PT, R22, R23, PT ;  /* 0x000000171600720c */ /* 0x000fe40003fa6270 */
[----:B------:R-:W-:Y:S01]  /*20a0*/  @!P1 LEA.HI.X R33, R38, R3, R14, 0x1, P0 ;  /* 0x0000000326219211 */ /* 0x000fe200000f0c0e */
[----:B------:R3:W-:Y:S01]  /*20b0*/  @!P2 LDGSTS.E.BYPASS.LTC128B.128 [R26+0x5000], desc[UR12][R10.64+0x100] ;  /* 0x050001000a1aafae */ /* 0x0007e2000b901d4c */
[-C--:B------:R-:W-:Y:S01]  /*20c0*/  ISETP.GE.AND P0, PT, R18, R23.reuse, PT ;  /* 0x000000171200720c */ /* 0x080fe20003f06270 */
[----:B------:R-:W4:Y:S01]  /*20d0*/  @!P3 LDC.64 R2, c[0x0][0x218] ;  /* 0x00008600ff02bb82 */ /* 0x000f220000000a00 */
[----:B------:R-:W-:Y:S01]  /*20e0*/  ISETP.GE.AND P2, PT, R16, R23, PT ;  /* 0x000000171000720c */ /* 0x000fe20003f46270 */
[----:B------:R-:W2:Y:S01]  /*20f0*/  @!P3 S2R R13, SR_CgaCtaId ;  /* 0x00000000000db919 */ /* 0x000ea20000008800 */
[----:B------:R-:W-:Y:S01]  /*2100*/  @!P3 MOV R22, 0x400 ;  /* 0x000004000016b802 */ /* 0x000fe20000000f00 */
[----:B------:R-:W-:Y:S04]  /*2110*/  @!P1 LDGSTS.E.BYPASS.LTC128B.128 [R24+0x1800], desc[UR12][R32.64] ;  /* 0x0180000020189fae */ /* 0x000fe8000b901d4c */
[----:B------:R-:W-:Y:S04]  /*2120*/  @!P1 LDGSTS.E.BYPASS.LTC128B.128 [R24+0x3800], desc[UR12][R32.64+0x80] ;  /* 0x0380008020189fae */ /* 0x000fe8000b901d4c */
[----:B------:R2:W-:Y:S01]  /*2130*/  @!P1 LDGSTS.E.BYPASS.LTC128B.128 [R24+0x5800], desc[UR12][R32.64+0x100] ;  /* 0x0580010020189fae */ /* 0x0005e2000b901d4c */
[C---:B-1----:R-:W-:Y:S01]  /*2140*/  @!P4 LEA R30, P1, R82.reuse, R8, 0x1 ;  /* 0x00000008521ec211 */ /* 0x042fe200078208ff */
[----:B------:R-:W-:Y:S01]  /*2150*/  @!P2 IMAD.MOV.U32 R84, RZ, RZ, R82 ;  /* 0x000000ffff54a224 */ /* 0x000fe200078e0052 */
[----:B------:R-:W1:Y:S02]  /*2160*/  @!P0 S2R R14, SR_CgaCtaId ;  /* 0x00000000000e8919 */ /* 0x000e640000008800 */
[----:B------:R-:W-:-:S02]  /*2170*/  @!P4 LEA.HI.X R31, R82, R9, R85, 0x1, P1 ;  /* 0x00000009521fc211 */ /* 0x000fc400008f0c55 */
[----:B------:R-:W-:Y:S02]  /*2180*/  @!P3 LEA R9, P1, R80, R82, 0x4 ;  /* 0x000000525009b211 */ /* 0x000fe400078220ff */
[----:B---3--:R-:W-:-:S04]  /*2190*/  @!P4 MOV R11, 0x400 ;  /* 0x00000400000bc802 */ /* 0x008fc80000000f00 */
[----:B--2---:R-:W-:Y:S02]  /*21a0*/  @!P4 LEA R8, R12, R11, 0x18 ;  /* 0x0000000b0c08c211 */ /* 0x004fe400078ec0ff */
[----:B------:R-:W2:Y:S01]  /*21b0*/  @!P0 LDC.64 R10, c[0x0][0x218] ;  /* 0x00008600ff0a8b82 */ /* 0x000ea20000000a00 */
[----:B------:R-:W3:Y:S01]  /*21c0*/  @!P2 S2R R12, SR_CgaCtaId ;  /* 0x00000000000ca919 */ /* 0x000ee20000008800 */
[----:B------:R-:W-:Y:S02]  /*21d0*/  @!P3 LEA R22, R13, R22, 0x18 ;  /* 0x000000160d16b211 */ /* 0x000fe400078ec0ff */
[----:B------:R-:W-:Y:S02]  /*21e0*/  @!P3 LEA.HI.X R24, R80, R85, R81, 0x4, P1 ;  /* 0x000000555018b211 */ /* 0x000fe400008f2451 */
[----:B----4-:R-:W-:Y:S01]  /*21f0*/  @!P3 LEA R32, P1, R9, R2, 0x1 ;  /* 0x000000020920b211 */ /* 0x010fe200078208ff */
[----:B------:R-:W-:Y:S02]  /*2200*/  IMAD R2, R17, UR6, RZ ;  /* 0x0000000611027c24 */ /* 0x000fe4000f8e02ff */
[----:B------:R-:W-:Y:S01]  /*2210*/  @!P4 IMAD R17, R7, 0x2, R8 ;  /* 0x000000020711c824 */ /* 0x000fe200078e0208 */
[----:B------:R-:W-:Y:S01]  /*2220*/  @!P3 LEA.HI.X R33, R9, R3, R24, 0x1, P1 ;  /* 0x000000030921b211 */ /* 0x000fe200008f0c18 */
[----:B------:R-:W-:Y:S01]  /*2230*/  IMAD.SHL.U32 R3, R81, 0x20, RZ ;  /* 0x0000002051037824 */ /* 0x000fe200078e00ff */
[----:B------:R-:W-:Y:S01]  /*2240*/  @!P0 IADD3 R15, P1, R82, R34, RZ ;  /* 0x00000022520f8210 */ /* 0x000fe20007f3e0ff */
[----:B------:R-:W4:Y:S01]  /*2250*/  @!P2 LDC.64 R8, c[0x0][0x218] ;  /* 0x00008600ff08ab82 */ /* 0x000f220000000a00 */
[----:B------:R-:W-:Y:S01]  /*2260*/  IMAD R13, R19, UR7, R2 ;  /* 0x00000007130d7c24 */ /* 0x000fe2000f8e0202 */
[----:B------:R-:W-:Y:S01]  /*2270*/  @!P4 LDGSTS.E.BYPASS.LTC128B.128 [R17+0x6000], desc[UR12][R30.64] ;  /* 0x060000001e11cfae */ /* 0x000fe2000b901d4c */
[----:B------:R-:W-:Y:S01]  /*2280*/  @!P0 IADD3.X R34, R85, R35, R3, P1, !PT ;  /* 0x0000002355228210 */ /* 0x000fe20000ffe403 */
[----:B------:R-:W-:Y:S01]  /*2290*/  @!P3 IMAD R19, R7, 0x2, R22 ;  /* 0x000000020713b824 */ /* 0x000fe200078e0216 */
[----:B--2---:R-:W-:Y:S01]  /*22a0*/  @!P0 LEA R36, P1, R15, R10, 0x1 ;  /* 0x0000000a0f248211 */ /* 0x004fe200078208ff */
[----:B------:R-:W-:Y:S01]  /*22b0*/  @!P4 LDGSTS.E.BYPASS.LTC128B.128 [R17+0x8000], desc[UR12][R30.64+0x80] ;  /* 0x080000801e11cfae */ /* 0x000fe2000b901d4c */
[----:B------:R-:W-:Y:S01]  /*22c0*/  @!P2 IMAD R10, R81, 0x30, RZ ;  /* 0x00000030510aa824 */ /* 0x000fe200078e02ff */
[----:B------:R-:W2:Y:S01]  /*22d0*/  LDC.64 R2, c[0x0][0x250] ;  /* 0x00009400ff027b82 */ /* 0x000ea20000000a00 */
[----:B------:R-:W-:Y:S01]  /*22e0*/  @!P0 LEA.HI.X R37, R15, R11, R34, 0x1, P1 ;  /* 0x0000000b0f258211 */ /* 0x000fe200008f0c22 */
[----:B------:R4:W-:Y:S01]  /*22f0*/  @!P4 LDGSTS.E.BYPASS.LTC128B.128 [R17+0xa000], desc[UR12][R30.64+0x100] ;  /* 0x0a0001001e11cfae */ /* 0x0009e2000b901d4c */
[----:B------:R-:W-:Y:S01]  /*2300*/  @!P0 MOV R15, 0x400 ;  /* 0x00000400000f8802 */ /* 0x000fe20000000f00 */
[----:B------:R-:W-:Y:S01]  /*2310*/  IMAD.IADD R29, R29, 0x1, R13 ;  /* 0x000000011d1d7824 */ /* 0x000fe200078e020d */
[----:B------:R-:W-:Y:S01]  /*2320*/  @!P2 MOV R11, 0x400 ;  /* 0x00000400000ba802 */ /* 0x000fe20000000f00 */
[----:B------:R-:W-:Y:S01]  /*2330*/  @!P3 LDGSTS.E.BYPASS.LTC128B.128 [R19+0x6800], desc[UR12][R32.64] ;  /* 0x068000002013bfae */ /* 0x000fe2000b901d4c */
[----:B-1----:R-:W-:Y:S01]  /*2340*/  @!P0 LEA R14, R14, R15, 0x18 ;  /* 0x0000000f0e0e8211 */ /* 0x002fe200078ec0ff */
[----:B------:R-:W-:Y:S01]  /*2350*/  ULDC.64 UR6, c[0x0][0x220] ;  /* 0x0000880000067ab9 */ /* 0x000fe20000000a00 */
[----:B---3--:R-:W-:Y:S01]  /*2360*/  @!P2 LEA R12, R12, R11, 0x18 ;  /* 0x0000000b0c0ca211 */ /* 0x008fe200078ec0ff */
[----:B------:R-:W-:Y:S01]  /*2370*/  @!P3 LDGSTS.E.BYPASS.LTC128B.128 [R19+0x8800], desc[UR12][R32.64+0x80] ;  /* 0x088000802013bfae */ /* 0x000fe2000b901d4c */
[-C--:B------:R-:W-:Y:S01]  /*2380*/  ISETP.GE.AND P4, PT, R18, R23.reuse, PT ;  /* 0x000000171200720c */ /* 0x080fe20003f86270 */
[C---:B------:R-:W-:Y:S01]  /*2390*/  @!P0 IMAD R11, R7.reuse, 0x2, R14 ;  /* 0x00000002070b8824 */ /* 0x040fe200078e020e */
[-C--:B------:R-:W-:Y:S01]  /*23a0*/  ISETP.GE.AND P1, PT, R20, R23.reuse, PT ;  /* 0x000000171400720c */ /* 0x080fe20003f26270 */
[----:B------:R1:W-:Y:S01]  /*23b0*/  @!P3 LDGSTS.E.BYPASS.LTC128B.128 [R19+0xa800], desc[UR12][R32.64+0x100] ;  /* 0x0a8001002013bfae */ /* 0x0003e2000b901d4c */
[----:B------:R-:W-:Y:S01]  /*23c0*/  ISETP.GE.AND P3, PT, R16, R23, PT ;  /* 0x000000171000720c */ /* 0x000fe20003f66270 */
[----:B------:R-:W-:-:S02]  /*23d0*/  @!P2 IMAD R12, R7, 0x2, R12 ;  /* 0x00000002070ca824 */ /* 0x000fc400078e020c */
[----:B------:R-:W-:Y:S04]  /*23e0*/  @!P0 LDGSTS.E.BYPASS.LTC128B.128 [R11+0x7000], desc[UR12][R36.64] ;  /* 0x07000000240b8fae */ /* 0x000fe8000b901d4c */
[----:B------:R-:W-:Y:S01]  /*23f0*/  @!P0 LDGSTS.E.BYPASS.LTC128B.128 [R11+0x9000], desc[UR12][R36.64+0x80] ;  /* 0x09000080240b8fae */ /* 0x000fe2000b901d4c */
[----:B--2---:R-:W-:-:S03]  /*2400*/  IMAD R14, R25, R2, RZ ;  /* 0x00000002190e7224 */ /* 0x004fc600078e02ff */
[----:B------:R2:W-:Y:S01]  /*2410*/  @!P0 LDGSTS.E.BYPASS.LTC128B.128 [R11+0xb000], desc[UR12][R36.64+0x100] ;  /* 0x0b000100240b8fae */ /* 0x0005e2000b901d4c */
[----:B------:R-:W-:-:S04]  /*2420*/  IMAD.WIDE.U32 R28, R27, R2, R28 ;  /* 0x000000021b1c7225 */ /* 0x000fc800078e001c */
[----:B----4-:R-:W-:-:S04]  /*2430*/  @!P2 IMAD.WIDE.U32 R16, R80, 0x30, R84 ;  /* 0x000000305010a825 */ /* 0x010fc800078e0054 */
[----:B------:R-:W-:Y:S01]  /*2440*/  @!P2 IMAD.IADD R10, R17, 0x1, R10 ;  /* 0x00000001110aa824 */ /* 0x000fe200078e020a */
[C---:B------:R-:W-:Y:S01]  /*2450*/  @!P2 LEA R18, P0, R16.reuse, R8, 0x1 ;  /* 0x000000081012a211 */ /* 0x040fe200078008ff */
[----:B------:R-:W-:Y:S01]  /*2460*/  IMAD R14, R27, R3, R14 ;  /* 0x000000031b0e7224 */ /* 0x000fe200078e020e */
[----:B------:R-:W-:Y:S02]  /*2470*/  LEA.HI R8, R5, R6, RZ, 0x4 ;  /* 0x0000000605087211 */ /* 0x000fe400078f20ff */
[----:B-1----:R-:W-:Y:S01]  /*2480*/  @!P2 LEA.HI.X R19, R16, R9, R10, 0x1, P0 ;  /* 0x000000091013a211 */ /* 0x002fe200000f0c0a */
[----:B------:R-:W-:Y:S01]  /*2490*/  IMAD.IADD R14, R29, 0x1, R14 ;  /* 0x000000011d0e7824 */ /* 0x000fe200078e020e */
[----:B------:R-:W-:Y:S01]  /*24a0*/  LOP3.LUT R7, R8, 0xfffffff0, RZ, 0xc0, !PT ;  /* 0xfffffff008077812 */ /* 0x000fe200078ec0ff */
[----:B------:R-:W-:Y:S01]  /*24b0*/  IMAD.SHL.U32 R9, R0, 0x40, RZ ;  /* 0x0000004000097824 */ /* 0x000fe200078e00ff */
[----:B------:R-:W-:Y:S01]  /*24c0*/  LEA R202, P0, R28, UR6, 0x1 ;  /* 0x000000061cca7c11 */ /* 0x000fe2000f8008ff */
[----:B------:R-:W-:Y:S01]  /*24d0*/  @!P2 LDGSTS.E.BYPASS.LTC128B.128 [R12+0x7800], desc[UR12][R18.64] ;  /* 0x07800000120cafae */ /* 0x000fe2000b901d4c */
[----:B------:R-:W-:Y:S01]  /*24e0*/  SHF.R.S32.HI R8, RZ, 0x4, R8 ;  /* 0x00000004ff087819 */ /* 0x000fe20000011408 */
[----:B------:R-:W-:Y:S01]  /*24f0*/  IMAD.IADD R7, R6, 0x1, -R7 ;  /* 0x0000000106077824 */ /* 0x000fe200078e0a07 */
[----:B------:R-:W-:Y:S01]  /*2500*/  LEA.HI.X R201, R28, UR7, R14, 0x1, P0 ;  /* 0x000000071cc97c11 */ /* 0x000fe200080f0c0e */
[----:B------:R-:W-:Y:S01]  /*2510*/  @!P2 LDGSTS.E.BYPASS.LTC128B.128 [R12+0x9800], desc[UR12][R18.64+0x80] ;  /* 0x09800080120cafae */ /* 0x000fe2000b901d4c */
[----:B------:R-:W-:Y:S01]  /*2520*/  IMAD.SHL.U32 R14, R20, 0x8, RZ ;  /* 0x00000008140e7824 */ /* 0x000fe200078e00ff */
[----:B------:R-:W-:Y:S01]  /*2530*/  LOP3.LUT R9, R9, 0x1c0, RZ, 0xc0, !PT ;  /* 0x000001c009097812 */ /* 0x000fe200078ec0ff */
[----:B------:R-:W-:Y:S01]  /*2540*/  IMAD.SHL.U32 R10, R3, 0x20, RZ ;  /* 0x00000020030a7824 */ /* 0x000fe200078e00ff */
[----:B------:R1:W-:Y:S01]  /*2550*/  @!P2 LDGSTS.E.BYPASS.LTC128B.128 [R12+0xb800], desc[UR12][R18.64+0x100] ;  /* 0x0b800100120cafae */ /* 0x0003e2000b901d4c */
[----:B------:R-:W-:Y:S01]  /*2560*/  SHF.R.S32.HI R16, RZ, 0x1f, R7 ;  /* 0x0000001fff107819 */ /* 0x000fe20000011407 */
[----:B------:R-:W-:Y:S01]  /*2570*/  @!P1 IMAD.MOV.U32 R203, RZ, RZ, R201 ;  /* 0x000000ffffcb9224 */ /* 0x000fe200078e00c9 */
[----:B--2---:R-:W-:Y:S01]  /*2580*/  LEA.HI R11, R8, R8, RZ, 0x1 ;  /* 0x00000008080b7211 */ /* 0x004fe200078f08ff */
[----:B------:R-:W0:Y:S01]  /*2590*/  LDGDEPBAR ;  /* 0x00000000000079af */ /* 0x000e220000000000 */
[----:B------:R-:W-:-:S02]  /*25a0*/  LEA.HI R87, R16, R7, RZ, 0x3 ;  /* 0x0000000710577211 */ /* 0x000fc400078f18ff */
[----:B------:R-:W-:Y:S02]  /*25b0*/  LOP3.LUT R14, R9, 0x8, R14, 0xf8, !PT ;  /* 0x00000008090e7812 */ /* 0x000fe400078ef80e */
[C---:B------:R-:W-:Y:S01]  /*25c0*/  LOP3.LUT R16, R87.reuse, 0xfffffff8, RZ, 0xc0, !PT ;  /* 0xfffffff857107812 */ /* 0x040fe200078ec0ff */
[----:B------:R-:W-:Y:S01]  /*25d0*/  IMAD.SHL.U32 R87, R87, 0x40, RZ ;  /* 0x0000004057577824 */ /* 0x000fe200078e00ff */
[----:B------:R-:W-:Y:S02]  /*25e0*/  LOP3.LUT R11, R11, 0xfffffffe, RZ, 0xc0, !PT ;  /* 0xfffffffe0b0b7812 */ /* 0x000fe400078ec0ff */
[----:B------:R-:W-:Y:S01]  /*25f0*/  SHF.R.U32.HI R9, RZ, 0x3, R9 ;  /* 0x00000003ff097819 */ /* 0x000fe20000011609 */
[----:B------:R-:W-:Y:S01]  /*2600*/  IMAD.IADD R16, R7, 0x1, -R16 ;  /* 0x0000000107107824 */ /* 0x000fe200078e0a10 */
[----:B------:R-:W-:Y:S01]  /*2610*/  LOP3.LUT R87, R87, 0xfffffe00, RZ, 0xc0, !PT ;  /* 0xfffffe0057577812 */ /* 0x000fe200078ec0ff */
[----:B------:R-:W-:Y:S01]  /*2620*/  IMAD.IADD R8, R8, 0x1, -R11 ;  /* 0x0000000108087824 */ /* 0x000fe200078e0a0b */
[----:B------:R-:W-:Y:S01]  /*2630*/  LOP3.LUT R9, R14, R9, RZ, 0x3c, !PT ;  /* 0x000000090e097212 */ /* 0x000fe200078e3cff */
[----:B------:R-:W-:-:S02]  /*2640*/  IMAD.SHL.U32 R86, R16, 0x40, RZ ;  /* 0x0000004010567824 */ /* 0x000fc400078e00ff */
[----:B------:R-:W-:Y:S02]  /*2650*/  @!P3 IMAD R7, R3, 0x60, RZ ;  /* 0x000000600307b824 */ /* 0x000fe400078e02ff */
[----:B------:R-:W-:Y:S01]  /*2660*/  IMAD R197, R8, 0x200, R9 ;  /* 0x0000020008c57824 */ /* 0x000fe200078e0209 */
[----:B------:R-:W-:Y:S01]  /*2670*/  LOP3.LUT R86, R86, 0x1c0, RZ, 0xc0, !PT ;  /* 0x000001c056567812 */ /* 0x000fe200078ec0ff */
[----:B------:R-:W-:Y:S01]  /*2680*/  IMAD.SHL.U32 R9, R8, 0x8, RZ ;  /* 0x0000000808097824 */ /* 0x000fe200078e00ff */
[----:B------:R-:W-:Y:S01]  /*2690*/  LEA.HI R8, R5, R6, RZ, 0x5 ;  /* 0x0000000605087211 */ /* 0x000fe200078f28ff */
[----:B-1----:R-:W-:Y:S01]  /*26a0*/  IMAD.WIDE.U32 R12, R2, 0x20, RZ ;  /* 0x00000020020c7825 */ /* 0x002fe200078e00ff */
[----:B------:R-:W-:-:S04]  /*26b0*/  DEPBAR.LE SB0, 0x0 ;  /* 0x000080000000791a */ /* 0x000fc80000000000 */
[----:B------:R-:W-:Y:S01]  /*26c0*/  BAR.SYNC.DEFER_BLOCKING 0x0 ;  /* 0x0000000000007b1d */ /* 0x000fe20000010000 */
[----:B------:R-:W-:Y:S02]  /*26d0*/  @!P5 IADD3 R12, P0, R202, R12, RZ ;  /* 0x0000000cca0cd210 */ /* 0x000fe40007f1e0ff */
[----:B------:R-:W-:Y:S02]  /*26e0*/  LOP3.LUT R5, R86, 0x8, R9, 0xf8, !PT ;  /* 0x0000000856057812 */ /* 0x000fe400078ef809 */
[----:B------:R-:W-:Y:S02]  /*26f0*/  SHF.R.U32.HI R86, RZ, 0x3, R86 ;  /* 0x00000003ff567819 */ /* 0x000fe40000011656 */
[----:B------:R-:W-:Y:S02]  /*2700*/  SHF.R.S32.HI R8, RZ, 0x5, R8 ;  /* 0x00000005ff087819 */ /* 0x000fe40000011408 */
[----:B------:R-:W-:Y:S02]  /*2710*/  @!P5 IADD3.X R13, R201, R13, R10, P0, !PT ;  /* 0x0000000dc90dd210 */ /* 0x000fe400007fe40a */
[----:B------:R-:W-:Y:S01]  /*2720*/  LOP3.LUT R86, R5, R86, RZ, 0x3c, !PT ;  /* 0x0000005605567212 */ /* 0x000fe200078e3cff */
[----:B------:R-:W-:Y:S01]  /*2730*/  IMAD R5, R8, 0x400, R87 ;  /* 0x0000040008057824 */ /* 0x000fe200078e0257 */
[----:B------:R-:W-:-:S03]  /*2740*/  LEA R197, R197, UR4, 0x1 ;  /* 0x00000004c5c57c11 */ /* 0x000fc6000f8e08ff */
[----:B------:R-:W-:Y:S02]  /*2750*/  IMAD.IADD R198, R86, 0x1, R5 ;  /* 0x0000000156c67824 */ /* 0x000fe400078e0205 */
[----:B------:R-:W-:Y:S02]  /*2760*/  IMAD.MOV.U32 R5, RZ, RZ, 0x20 ;  /* 0x00000020ff057424 */ /* 0x000fe400078e00ff */
[----:B------:R-:W-:Y:S01]  /*2770*/  VIADD R195, R197, 0x6020 ;  /* 0x00006020c5c37836 */ /* 0x000fe20000000000 */
        /* <DEDUP_REMOVED lines=9> */
[----:B------:R1:W-:Y:S01]  /*2810*/  @!P1 LDGSTS.E.BYPASS.LTC128B.128 [R205+0x10000], desc[UR12][R202.64+0x100] ;  /* 0x10000100cacd9fae */ /* 0x0003e2000b901d4c */
[----:B------:R-:W-:-:S02]  /*2820*/  R2P PR, R16, 0x6 ;  /* 0x0000000610007804 */ /* 0x000fc40000000000 */
[C---:B------:R-:W-:Y:S01]  /*2830*/  @!P4 LEA R16, P0, R2.reuse, R202, 0x6 ;  /* 0x000000ca0210c211 */ /* 0x040fe200078030ff */
[----:B------:R-:W-:Y:S02]  /*2840*/  @P5 STS.128 [R205+0xc800], RZ ;  /* 0x00c800ffcd005388 */ /* 0x000fe40000000c00 */
[----:B------:R-:W-:Y:S02]  /*2850*/  SEL R5, R5, 0xffffffe0, !P2 ;  /* 0xffffffe005057807 */ /* 0x000fe40005000000 */
[----:B------:R-:W-:Y:S01]  /*2860*/  @!P4 LEA.HI.X R17, R2, R201, R3, 0x6, P0 ;  /* 0x000000c90211c211 */ /* 0x000fe200000f3403 */
[----:B------:R-:W-:Y:S01]  /*2870*/  @P5 STS.128 [R205+0xe800], RZ ;  /* 0x00e800ffcd005388 */ /* 0x000fe20000000c00 */
[----:B------:R-:W-:Y:S02]  /*2880*/  IMAD.SHL.U32 R3, R6, 0x2, RZ ;  /* 0x0000000206037824 */ /* 0x000fe400078e00ff */
[----:B------:R-:W-:Y:S01]  /*2890*/  IMAD R194, R5, 0x2, R198 ;  /* 0x0000000205c27824 */ /* 0x000fe200078e02c6 */
[----:B------:R-:W-:Y:S02]  /*28a0*/  @P5 STS.128 [R205+0x10800], RZ ;  /* 0x010800ffcd005388 */ /* 0x000fe40000000c00 */
[----:B------:R-:W-:-:S02]  /*28b0*/  LOP3.LUT R3, R3, 0x6, RZ, 0xc0, !PT ;  /* 0x0000000603037812 */ /* 0x000fc400078ec0ff */
[----:B------:R-:W-:Y:S01]  /*28c0*/  @!PT LDS RZ, [RZ] ;  /* 0x00000000fffff984 */ /* 0x000fe20000000800 */
[----:B------:R-:W-:Y:S01]  /*28d0*/  @!PT LDS RZ, [RZ] ;  /* 0x00000000fffff984 */ /* 0x000fe20000000800 */
[----:B------:R-:W-:Y:S01]  /*28e0*/  @!PT LDS RZ, [RZ] ;  /* 0x00000000fffff984 */ /* 0x000fe20000000800 */
[----:B------:R-:W-:Y:S04]  /*28f0*/  @!P5 LDGSTS.E.BYPASS.LTC128B.128 [R205+0xc800], desc[UR12][R12.64] ;  /* 0x0c8000000ccddfae */ /* 0x000fe8000b901d4c */
[----:B------:R-:W-:Y:S04]  /*2900*/  @!P5 LDGSTS.E.BYPASS.LTC128B.128 [R205+0xe800], desc[UR12][R12.64+0x80] ;  /* 0x0e8000800ccddfae */ /* 0x000fe8000b901d4c */
[----:B------:R-:W-:Y:S01]  /*2910*/  @!P5 LDGSTS.E.BYPASS.LTC128B.128 [R205+0x10800], desc[UR12][R12.64+0x100] ;  /* 0x108001000ccddfae */ /* 0x000fe2000b901d4c */
[----:B-1----:R-:W-:-:S03]  /*2920*/  @!P3 IMAD.MOV.U32 R203, RZ, RZ, R201 ;  /* 0x000000ffffcbb224 */ /* 0x002fc600078e00c9 */
[----:B------:R-:W-:Y:S01]  /*2930*/  @P4 STS.128 [R205+0xd000], RZ ;  /* 0x00d000ffcd004388 */ /* 0x000fe20000000c00 */
[----:B------:R-:W-:-:S03]  /*2940*/  @!P3 IMAD.WIDE.U32 R10, R2, 0x60, R202 ;  /* 0x00000060020ab825 */ /* 0x000fc600078e00ca */
[----:B------:R-:W-:Y:S01]  /*2950*/  @P4 STS.128 [R205+0xf000], RZ ;  /* 0x00f000ffcd004388 */ /* 0x000fe20000000c00 */
[----:B------:R-:W-:Y:S02]  /*2960*/  @!P3 IMAD.IADD R15, R11, 0x1, R7 ;  /* 0x000000010b0fb824 */ /* 0x000fe400078e0207 */
[----:B------:R-:W-:Y:S01]  /*2970*/  @!P3 IMAD.MOV.U32 R14, RZ, RZ, R10 ;  /* 0x000000ffff0eb224 */ /* 0x000fe200078e000a */
[----:B------:R-:W-:Y:S01]  /*2980*/  @P4 STS.128 [R205+0x11000], RZ ;  /* 0x011000ffcd004388 */ /* 0x000fe20000000c00 */
[----:B------:R-:W-:-:S03]  /*2990*/  IMAD.MOV.U32 R7, RZ, RZ, 0x10 ;  /* 0x00000010ff077424 */ /* 0x000fc600078e00ff */
[----:B------:R-:W-:Y:S01]  /*29a0*/  @!PT LDS RZ, [RZ] ;  /* 0x00000000fffff984 */ /* 0x000fe20000000800 */
[----:B------:R-:W-:Y:S01]  /*29b0*/  @!PT LDS RZ, [RZ] ;  /* 0x00000000fffff984 */ /* 0x000fe20000000800 */
[----:B------:R-:W-:Y:S01]  /*29c0*/  @!PT LDS RZ, [RZ] ;  /* 0x00000000fffff984 */ /* 0x000fe20000000800 */
[----:B------:R-:W-:Y:S02]  /*29d0*/  @!P4 LDGSTS.E.BYPASS.LTC128B.128 [R205+0xd000], desc[UR12][R16.64] ;  /* 0x0d00000010cdcfae */ /* 0x000fe4000b901d4c */
[----:B------:R-:W-:Y:S02]  /*29e0*/  SEL R7, R7, 0xfffffff0, !P1 ;  /* 0xfffffff007077807 */ /* 0x000fe40004800000 */
[----:B------:R-:W-:Y:S01]  /*29f0*/  @!P4 LDGSTS.E.BYPASS.LTC128B.128 [R205+0xf000], desc[UR12][R16.64+0x80] ;  /* 0x0f00008010cdcfae */ /* 0x000fe2000b901d4c */
[----:B------:R-:W-:Y:S01]  /*2a00*/  R2P PR, R0, 0x6 ;  /* 0x0000000600007804 */ /* 0x000fe20000000000 */
[----:B------:R-:W-:Y:S02]  /*2a10*/  VIADD R0, R197, 0x6000 ;  /* 0x00006000c5007836 */ /* 0x000fe40000000000 */
[----:B------:R1:W-:Y:S01]  /*2a20*/  @!P4 LDGSTS.E.BYPASS.LTC128B.128 [R205+0x11000], desc[UR12][R16.64+0x100] ;  /* 0x1100010010cdcfae */ /* 0x0003e2000b901d4c */
[----:B------:R-:W-:-:S03]  /*2a30*/  IMAD R196, R7, 0x2, R198 ;  /* 0x0000000207c47824 */ /* 0x000fc600078e02c6 */
[----:B------:R-:W-:Y:S01]  /*2a40*/  @P3 STS.128 [R205+0xd800], RZ ;  /* 0x00d800ffcd003388 */ /* 0x000fe20000000c00 */
[----:B------:R-:W-:-:S03]  /*2a50*/  IMAD R193, R5, 0x2, R196 ;  /* 0x0000000205c17824 */ /* 0x000fc600078e02c4 */
[----:B------:R-:W-:Y:S02]  /*2a60*/  @P3 STS.128 [R205+0xf800], RZ ;  /* 0x00f800ffcd003388 */ /* 0x000fe40000000c00 */
[----:B------:R-:W-:Y:S02]  /*2a70*/  @P1 VIADD R195, R0, 0xffffffe0 ;  /* 0xffffffe000c31836 */ /* 0x000fe40000000000 */
[----:B------:R-:W-:Y:S01]  /*2a80*/  @P3 STS.128 [R205+0x11800], RZ ;  /* 0x011800ffcd003388 */ /* 0x000fe20000000c00 */
[----:B------:R-:W-:Y:S02]  /*2a90*/  IMAD.MOV.U32 R0, RZ, RZ, 0x40 ;  /* 0x00000040ff007424 */ /* 0x000fe400078e00ff */
[C---:B------:R-:W-:Y:S01]  /*2aa0*/  VIADD R187, R195.reuse, 0x800 ;  /* 0x00000800c3bb7836 */ /* 0x040fe20000000000 */
[----:B------:R-:W-:Y:S01]  /*2ab0*/  @!PT LDS RZ, [RZ] ;  /* 0x00000000fffff984 */ /* 0x000fe20000000800 */
[----:B------:R-:W-:Y:S01]  /*2ac0*/  @!PT LDS RZ, [RZ] ;  /* 0x00000000fffff984 */ /* 0x000fe20000000800 */
[----:B------:R-:W-:Y:S01]  /*2ad0*/  @!PT LDS RZ, [RZ] ;  /* 0x00000000fffff984 */ /* 0x000fe20000000800 */
[----:B------:R-:W-:Y:S01]  /*2ae0*/  @!P3 LDGSTS.E.BYPASS.LTC128B.128 [R205+0xd800], desc[UR12][R14.64] ;  /* 0x0d8000000ecdbfae */ /* 0x000fe2000b901d4c */
[C---:B------:R-:W-:Y:S01]  /*2af0*/  VIADD R186, R195.reuse, 0x1000 ;  /* 0x00001000c3ba7836 */ /* 0x040fe20000000000 */
[----:B------:R-:W-:Y:S01]  /*2b00*/  SEL R0, R0, 0xffffffc0, !P2 ;  /* 0xffffffc000007807 */ /* 0x000fe20005000000 */
[C---:B------:R-:W-:Y:S01]  /*2b10*/  VIADD R185, R195.reuse, 0x1800 ;  /* 0x00001800c3b97836 */ /* 0x040fe20000000000 */
[----:B------:R-:W-:Y:S01]  /*2b20*/  @!P3 LDGSTS.E.BYPASS.LTC128B.128 [R205+0xf800], desc[UR12][R14.64+0x80] ;  /* 0x0f8000800ecdbfae */ /* 0x000fe2000b901d4c */
[----:B------:R-:W-:-:S02]  /*2b30*/  VIADD R183, R195, 0x2000 ;  /* 0x00002000c3b77836 */ /* 0x000fc40000000000 */
[----:B------:R-:W-:Y:S01]  /*2b40*/  IMAD.IADD R191, R197, 0x1, R0 ;  /* 0x00000001c5bf7824 */ /* 0x000fe200078e0200 */
[----:B------:R2:W-:Y:S01]  /*2b50*/  @!P3 LDGSTS.E.BYPASS.LTC128B.128 [R205+0x11800], desc[UR12][R14.64+0x100] ;  /* 0x118001000ecdbfae */ /* 0x0005e2000b901d4c */
[----:B------:R-:W-:Y:S02]  /*2b60*/  IMAD.IADD R184, R0, 0x1, R195 ;  /* 0x0000000100b87824 */ /* 0x000fe400078e02c3 */
[----:B------:R-:W-:Y:S01]  /*2b70*/  IMAD.IADD R0, R4, 0x1, R3 ;  /* 0x0000000104007824 */ /* 0x000fe200078e0203 */
[----:B------:R-:W-:Y:S01]  /*2b80*/  LDSM.16.M88.4 R8, [R198] ;  /* 0x00000000c608783b */ /* 0x000fe20000000200 */
[C---:B------:R-:W-:Y:S02]  /*2b90*/  VIADD R182, R195.reuse, 0x2800 ;  /* 0x00002800c3b67836 */ /* 0x040fe40000000000 */
[C---:B------:R-:W-:Y:S01]  /*2ba0*/  VIADD R6, R0.reuse, 0x1 ;  /* 0x0000000100067836 */ /* 0x040fe20000000000 */
[----:B-1----:R-:W1:Y:S01]  /*2bb0*/  LDSM.16.M88.4 R16, [R197+0x6800] ;  /* 0x00680000c510783b */ /* 0x002e620000000200 */
[----:B------:R-:W-:Y:S01]  /*2bc0*/  ISETP.GE.AND P5, PT, R0, R89, PT ;  /* 0x000000590000720c */ /* 0x000fe20003fa6270 */
[----:B------:R-:W-:-:S02]  /*2bd0*/  VIADD R181, R195, 0x3000 ;  /* 0x00003000c3b57836 */ /* 0x000fc40000000000 */
[----:B------:R-:W3:Y:S01]  /*2be0*/  LDSM.16.M88.4 R60, [R197+0x7000] ;  /* 0x00700000c53c783b */ /* 0x000ee20000000200 */
[-C--:B------:R-:W-:Y:S01]  /*2bf0*/  ISETP.GE.AND P4, PT, R6, R89.reuse, PT ;  /* 0x000000590600720c */ /* 0x080fe20003f86270 */
[----:B------:R-:W-:Y:S02]  /*2c00*/  VIADD R6, R0, 0x11 ;  /* 0x0000001100067836 */ /* 0x000fe40000000000 */
[----:B------:R-:W4:Y:S01]  /*2c10*/  LDSM.16.M88.4 R24, [R197+0x6000] ;  /* 0x00600000c518783b */ /* 0x000f220000000200 */
[C---:B------:R-:W-:Y:S02]  /*2c20*/  VIADD R180, R195.reuse, 0x3800 ;  /* 0x00003800c3b47836 */ /* 0x040fe40000000000 */
[----:B------:R-:W-:Y:S01]  /*2c30*/  ISETP.GE.AND P0, PT, R6, R89, PT ;  /* 0x000000590600720c */ /* 0x000fe20003f06270 */
[----:B------:R-:W4:Y:S01]  /*2c40*/  LDSM.16.M88.4 R36, [R197+0x7800] ;  /* 0x00780000c524783b */ /* 0x000f220000000200 */
[----:B------:R-:W-:Y:S02]  /*2c50*/  VIADD R6, R0, 0x19 ;  /* 0x0000001900067836 */ /* 0x000fe40000000000 */
[C---:B------:R-:W-:Y:S01]  /*2c60*/  VIADD R179, R195.reuse, 0x4000 ;  /* 0x00004000c3b37836 */ /* 0x040fe20000000000 */
[----:B------:R-:W-:Y:S01]  /*2c70*/  LDSM.16.M88.4 R72, [R196] ;  /* 0x00000000c448783b */ /* 0x000fe20000000200 */
[----:B------:R-:W-:-:S02]  /*2c80*/  VIADD R178, R195, 0x4800 ;  /* 0x00004800c3b27836 */ /* 0x000fc40000000000 */
[C---:B------:R-:W-:Y:S01]  /*2c90*/  VIADD R177, R195.reuse, 0x5000 ;  /* 0x00005000c3b17836 */ /* 0x040fe20000000000 */
[----:B--2---:R-:W2:Y:S01]  /*2ca0*/  LDSM.16.M88.4 R12, [R195+0x800] ;  /* 0x00080000c30c783b */ /* 0x004ea20000000200 */
[----:B------:R-:W-:-:S03]  /*2cb0*/  VIADD R176, R195, 0x5800 ;  /* 0x00005800c3b07836 */ /* 0x000fc60000000000 */
[----:B------:R-:W2:Y:S04]  /*2cc0*/  LDSM.16.M88.4 R44, [R195+0x1000] ;  /* 0x00100000c32c783b */ /* 0x000ea80000000200 */
[----:B------:R-:W2:Y:S04]  /*2cd0*/  LDSM.16.M88.4 R32, [R195] ;  /* 0x00000000c320783b */ /* 0x000ea80000000200 */
[----:B------:R-:W2:Y:S04]  /*2ce0*/  LDSM.16.M88.4 R76, [R195+0x1800] ;  /* 0x00180000c34c783b */ /* 0x000ea80000000200 */
[----:B------:R-:W-:Y:S01]  /*2cf0*/  LDSM.16.M88.4 R52, [R194] ;  /* 0x00000000c234783b */ /* 0x000fe20000000200 */
[C---:B-1----:R-:W-:Y:S03]  /*2d00*/  HMMA.16816.F32 R20, R8.reuse, R16, RZ ;  /* 0x000000100814723c */ /* 0x042fe600000018ff */
[----:B------:R-:W-:Y:S04]  /*2d10*/  LDSM.16.M88.4 R40, [R191+0x6000] ;  /* 0x00600000bf28783b */ /* 0x000fe80000000200 */
[----:B------:R-:W-:Y:S01]  /*2d20*/  LDSM.16.M88.4 R68, [R191+0x6800] ;  /* 0x00680000bf44783b */ /* 0x000fe20000000200 */
[C---:B------:R-:W-:Y:S03]  /*2d30*/  HMMA.16816.F32 R16, R8.reuse, R18, RZ ;  /* 0x000000120810723c */ /* 0x040fe600000018ff */
[----:B------:R-:W-:Y:S03]  /*2d40*/  LDSM.16.M88.4 R48, [R184] ;  /* 0x00000000b830783b */ /* 0x000fe60000000200 */
[C---:B---3--:R-:W-:Y:S01]  /*2d50*/  HMMA.16816.F32 R64, R8.reuse, R60, RZ ;  /* 0x0000003c0840723c */ /* 0x048fe200000018ff */
[----:B------:R-:W0:Y:S05]  /*2d60*/  LDGDEPBAR ;  /* 0x00000000000079af */ /* 0x000e2a0000000000 */
[C---:B----4-:R-:W-:Y:S06]  /*2d70*/  HMMA.16816.F32 R28, R8.reuse, R24, RZ ;  /* 0x00000018081c723c */ /* 0x050fec00000018ff */
        /* <DEDUP_REMOVED lines=8> */
[C---:B------:R-:W-:Y:S06]  /*2e00*/  HMMA.16816.F32 R64, R72.reuse, R44, R64 ;  /* 0x0000002c4840723c */ /* 0x040fec0000001840 */
[C---:B------:R-:W-:Y:S01]  /*2e10*/  HMMA.16816.F32 R60, R72.reuse, R46, R60 ;  /* 0x0000002e483c723c */ /* 0x040fe2000000183c */
[----:B------:R-:W-:Y:S05]  /*2e20*/  LDSM.16.M88.4 R44, [R184+0x800] ;  /* 0x00080000b82c783b */ /* 0x000fea0000000200 */
[C---:B------:R-:W-:Y:S06]  /*2e30*/  HMMA.16816.F32 R28, R72.reuse, R32, R28 ;  /* 0x00000020481c723c */ /* 0x040fec000000181c */
[C---:B------:R-:W-:Y:S01]  /*2e40*/  HMMA.16816.F32 R24, R72.reuse, R34, R24 ;  /* 0x000000224818723c */ /* 0x040fe20000001818 */
[----:B------:R-:W3:Y:S05]  /*2e50*/  LDSM.16.M88.4 R32, [R193] ;  /* 0x00000000c120783b */ /* 0x000eea0000000200 */
        /* <DEDUP_REMOVED lines=22> */
[----:B------:R-:W3:Y:S05]  /*2fc0*/  LDSM.16.M88.4 R44, [R195+0x2000] ;  /* 0x00200000c32c783b */ /* 0x000eea0000000200 */
[C---:B-1----:R-:W-:Y:S06]  /*2fd0*/  HMMA.16816.F32 R56, R32.reuse, R36, R56 ;  /* 0x000000242038723c */ /* 0x042fec0000001838 */
[C---:B----4-:R-:W-:Y:S06]  /*2fe0*/  HMMA.16816.F32 R64, R32.reuse, R40, R64 ;  /* 0x000000282040723c */ /* 0x050fec0000001840 */
[C---:B------:R-:W-:Y:S01]  /*2ff0*/  HMMA.16816.F32 R60, R32.reuse, R42, R60 ;  /* 0x0000002a203c723c */ /* 0x040fe2000000183c */
[----:B------:R-:W1:Y:S05]  /*3000*/  LDSM.16.M88.4 R40, [R195+0x2800] ;  /* 0x00280000c328783b */ /* 0x000e6a0000000200 */
        /* <DEDUP_REMOVED lines=91> */
[----:B------:R-:W-:Y:S06]  /*35c0*/  HMMA.16816.F32 R16, R40, R50, R16 ;  /* 0x000000322810723c */ /* 0x000fec0000001810 */
[----:B----4-:R-:W-:Y:S04]  /*35d0*/  HMMA.16816.F32 R20, R36, R44, R20 ;  /* 0x0000002c2414723c */ /* 0x010fe80000001814 */
[----:B------:R-:W-:-:S02]  /*35e0*/  FSEL R3, R28, -INF , !P5 ;  /* 0xff8000001c037808 */ /* 0x000fc40006800000 */
[C---:B------:R-:W-:Y:S01]  /*35f0*/  HMMA.16816.F32 R60, R40.reuse, R34, R60 ;  /* 0x00000022283c723c */ /* 0x040fe2000000183c */
[----:B------:R-:W-:Y:S02]  /*3600*/  FSEL R28, R31, -INF , !P4 ;  /* 0xff8000001f1c7808 */ /* 0x000fe40006000000 */
[----:B------:R-:W-:Y:S02]  /*3610*/  FSEL R29, R29, -INF , !P4 ;  /* 0xff8000001d1d7808 */ /* 0x000fe40006000000 */
[-C--:B------:R-:W-:Y:S01]  /*3620*/  ISETP.GE.AND P4, PT, R6, R89.reuse, PT ;  /* 0x000000590600720c */ /* 0x080fe20003f86270 */
[----:B------:R-:W-:Y:S01]  /*3630*/  HMMA.16816.F32 R56, R40, R52, R56 ;  /* 0x000000342838723c */ /* 0x000fe20000001838 */
[----:B------:R-:W-:Y:S01]  /*3640*/  VIADD R34, R0, 0x9 ;  /* 0x0000000900227836 */ /* 0x000fe20000000000 */
[----:B------:R-:W-:Y:S01]  /*3650*/  FSEL R30, R30, -INF , !P5 ;  /* 0xff8000001e1e7808 */ /* 0x000fe20006800000 */
[----:B------:R-:W-:Y:S01]  /*3660*/  VIADD R6, R0, 0x21 ;  /* 0x0000002100067836 */ /* 0x000fe20000000000 */
[----:B------:R-:W-:-:S02]  /*3670*/  ISETP.GE.AND P5, PT, R32, R89, PT ;  /* 0x000000592000720c */ /* 0x000fc40003fa6270 */
[----:B------:R-:W-:Y:S01]  /*3680*/  HMMA.16816.F32 R68, R40, R54, R68 ;  /* 0x000000362844723c */ /* 0x000fe20000001844 */
[----:B------:R-:W-:-:S04]  /*3690*/  ISETP.GE.AND P2, PT, R34, R89, PT ;  /* 0x000000592200720c */ /* 0x000fc80003f46270 */
[----:B------:R-:W-:Y:S01]  /*36a0*/  FSEL R25, R25, -INF , !P2 ;  /* 0xff80000019197808 */ /* 0x000fe20005000000 */
[C---:B-1----:R-:W-:Y:S01]  /*36b0*/  HMMA.16816.F32 R76, R36.reuse, R12, R76 ;  /* 0x0000000c244c723c */ /* 0x042fe2000000184c */
[----:B------:R-:W-:Y:S01]  /*36c0*/  VIADD R40, R0, 0x8 ;  /* 0x0000000800287836 */ /* 0x000fe20000000000 */
[----:B------:R-:W-:Y:S02]  /*36d0*/  FSEL R21, R21, -INF , !P0 ;  /* 0xff80000015157808 */ /* 0x000fe40004000000 */
[----:B------:R-:W-:Y:S01]  /*36e0*/  FSEL R22, R22, -INF , !P1 ;  /* 0xff80000016167808 */ /* 0x000fe20004800000 */
[----:B------:R-:W-:Y:S01]  /*36f0*/  BAR.SYNC.DEFER_BLOCKING 0x0 ;  /* 0x0000000000007b1d */ /* 0x000fe20000010000 */
[----:B------:R-:W-:Y:S01]  /*3700*/  ISETP.GE.AND P3, PT, R40, R89, PT ;  /* 0x000000592800720c */ /* 0x000fe20003f66270 */
[----:B------:R-:W-:Y:S01]  /*3710*/  VIADD R12, R0, 0x20 ;  /* 0x00000020000c7836 */ /* 0x000fe20000000000 */
[----:B------:R-:W-:Y:S01]  /*3720*/  HMMA.16816.F32 R16, R36, R46, R16 ;  /* 0x0000002e2410723c */ /* 0x000fe20000001810 */
[----:B------:R-:W-:-:S02]  /*3730*/  FSEL R13, R20, -INF , !P1 ;  /* 0xff800000140d7808 */ /* 0x000fc40004800000 */
[----:B------:R-:W-:Y:S02]  /*3740*/  FSEL R26, R26, -INF , !P3 ;  /* 0xff8000001a1a7808 */ /* 0x000fe40005800000 */
[----:B------:R-:W-:Y:S01]  /*3750*/  FSEL R31, R24, -INF , !P3 ;  /* 0xff800000181f7808 */ /* 0x000fe20005800000 */
[C---:B------:R-:W-:Y:S01]  /*3760*/  HMMA.16816.F32 R60, R36.reuse, R14, R60 ;  /* 0x0000000e243c723c */ /* 0x040fe2000000183c */
[----:B------:R-:W-:Y:S02]  /*3770*/  ISETP.GE.AND P3, PT, R12, R89, PT ;  /* 0x000000590c00720c */ /* 0x000fe40003f66270 */
[----:B------:R-:W-:Y:S02]  /*3780*/  FSEL R12, R23, -INF , !P0 ;  /* 0xff800000170c7808 */ /* 0x000fe40004000000 */
[----:B------:R-:W-:Y:S01]  /*3790*/  ISETP.GT.AND P0, PT, R135, R200, PT ;  /* 0x000000c88700720c */ /* 0x000fe20003f04270 */
[----:B--2---:R-:W-:Y:S01]  /*37a0*/  HMMA.16816.F32 R56, R36, R8, R56 ;  /* 0x000000082438723c */ /* 0x004fe20000001838 */
[----:B------:R-:W-:-:S02]  /*37b0*/  FSEL R24, R27, -INF , !P2 ;  /* 0xff8000001b187808 */ /* 0x000fc40005000000 */
[-C--:B------:R-:W-:Y:S01]  /*37c0*/  ISETP.GE.AND P2, PT, R6, R89.reuse, PT ;  /* 0x000000590600720c */ /* 0x080fe20003f46270 */
[----:B------:R-:W-:Y:S01]  /*37d0*/  VIADD R6, R0, 0x28 ;  /* 0x0000002800067836 */ /* 0x000fe20000000000 */
[----:B------:R-:W-:Y:S01]  /*37e0*/  FSEL R160, R78, -INF , !P3 ;  /* 0xff8000004ea07808 */ /* 0x000fe20005800000 */
[----:B------:R-:W-:Y:S01]  /*37f0*/  HMMA.16816.F32 R68, R36, R10, R68 ;  /* 0x0000000a2444723c */ /* 0x000fe20000001844 */
[----:B------:R-:W-:Y:S01]  /*3800*/  VIADD R8, R0, 0x30 ;  /* 0x0000003000087836 */ /* 0x000fe20000000000 */
[----:B------:R-:W-:Y:S02]  /*3810*/  FSEL R169, R76, -INF , !P3 ;  /* 0xff8000004ca97808 */ /* 0x000fe40005800000 */
[----:B------:R-:W-:Y:S01]  /*3820*/  ISETP.GE.AND P1, PT, R6, R89, PT ;  /* 0x000000590600720c */ /* 0x000fe20003f26270 */
[----:B------:R-:W-:Y:S01]  /*3830*/  VIADD R6, R0, 0x29 ;  /* 0x0000002900067836 */ /* 0x000fe20000000000 */
[----:B------:R-:W1:Y:S01]  /*3840*/  @!P0 LDC.64 R210, c[0x0][0x218] ;  /* 0x00008600ffd28b82 */ /* 0x000e620000000a00 */
[----:B------:R-:W-:-:S02]  /*3850*/  FSEL R18, R18, -INF , !P5 ;  /* 0xff80000012127808 */ /* 0x000fc40006800000 */
        /* <DEDUP_REMOVED lines=8> */
[----:B------:R-:W-:Y:S01]  /*38e0*/  ISETP.GE.AND P3, PT, R8, R89, PT ;  /* 0x000000590800720c */ /* 0x000fe20003f66270 */
[----:B------:R-:W-:Y:S01]  /*38f0*/  VIADD R8, R0, 0x38 ;  /* 0x0000003800087836 */ /* 0x000fe20000000000 */
[----:B------:R-:W-:Y:S01]  /*3900*/  FSEL R164, R62, -INF , !P1 ;  /* 0xff8000003ea47808 */ /* 0x000fe20004800000 */
[----:B------:R-:W-:Y:S01]  /*3910*/  VIADD R0, R0, 0x39 ;  /* 0x0000003900007836 */ /* 0x000fe20000000000 */
[----:B------:R-:W-:Y:S02]  /*3920*/  FSEL R165, R60, -INF , !P1 ;  /* 0xff8000003ca57808 */ /* 0x000fe40004800000 */
[----:B------:R-:W-:Y:S02]  /*3930*/  FSEL R168, R59, -INF , !P3 ;  /* 0xff8000003ba87808 */ /* 0x000fe40005800000 */
[----:B------:R-:W-:-:S02]  /*3940*/  FSEL R175, R57, -INF , !P3 ;  /* 0xff80000039af7808 */ /* 0x000fc40005800000 */
[-C--:B------:R-:W-:Y:S02]  /*3950*/  ISETP.GE.AND P2, PT, R8, R89.reuse, PT ;  /* 0x000000590800720c */ /* 0x080fe40003f46270 */
[----:B------:R-:W-:Y:S02]  /*3960*/  ISETP.GE.AND P1, PT, R0, R89, PT ;  /* 0x000000590000720c */ /* 0x000fe40003f26270 */
[----:B-1----:R-:W-:Y:S02]  /*3970*/  @!P0 LEA R210, P3, R82, R210, 0x1 ;  /* 0x000000d252d28211 */ /* 0x002fe400078608ff */
[----:B------:R-:W-:Y:S02]  /*3980*/  LOP3.LUT R0, R86, R87, RZ, 0xfc, !PT ;  /* 0x0000005756007212 */ /* 0x000fe400078efcff */
        /* <DEDUP_REMOVED lines=70> */
.L_x_4362:
[----:B------:R-:W-:-:S04]  /*3df0*/  LEA R4, -R80, RZ, 0x6 ;  /* 0x000000ff50047211 */ /* 0x000fc800078e31ff */
[----:B------:R-:W-:-:S07]  /*3e00*/  SHF.R.S32.HI R15, RZ, 0x1f, R4 ;  /* 0x0000001fff0f7819 */ /* 0x000fce0000011404 */
.L_x_4363:
        /* <DEDUP_REMOVED lines=29> */
.L_x_4361:
        /* <DEDUP_REMOVED lines=69> */
[----:B------:R-:W-:Y:S01]  /*4430*/  LDSM.16.MT88.4 R8, [R192+0xe800] ;  /* 0x00e80000c008783b */ /* 0x000fe20000004200 */
        /* <DEDUP_REMOVED lines=21> */
[----:B------:R-:W-:Y:S01]  /*4590*/  LDSM.16.MT88.4 R32, [R189+0xc800] ;  /* 0x00c80000bd20783b */ /* 0x000fe20000004200 */
        /* <DEDUP_REMOVED lines=12> */
[----:B------:R-:W1:Y:S01]  /*4660*/  MUFU.EX2 R159, R159 ;  /* 0x0000009f009f7308 */ /* 0x000e620000000800 */
[----:B---3--:R-:W-:Y:S01]  /*4670*/  F2FP.F16.F32.PACK_AB R118, R148, R153 ;  /* 0x000000999476723e */ /* 0x008fe200000000ff */
[--C-:B------:R-:W-:Y:S01]  /*4680*/  FFMA.FTZ R171, R168, UR5, -R167.reuse ;  /* 0x00000005a8ab7c23 */ /* 0x100fe200080108a7 */
[--C-:B------:R-:W-:Y:S01]  /*4690*/  FFMA.FTZ R166, R166, UR5, -R167.reuse ;  /* 0x00000005a6a67c23 */ /* 0x100fe200080108a7 */
[----:B------:R-:W-:Y:S01]  /*46a0*/  FFMA.FTZ R215, R162, UR5, -R167 ;  /* 0x00000005a2d77c23 */ /* 0x000fe200080108a7 */
[----:B------:R-:W-:Y:S01]  /*46b0*/  FADD.FTZ R152, R157, R152 ;  /* 0x000000989d987221 */ /* 0x000fe20000010000 */
[----:B------:R-:W-:-:S02]  /*46c0*/  ISETP.GT.AND P0, PT, R135, R200, PT ;  /* 0x000000c88700720c */ /* 0x000fc40003f04270 */
[----:B------:R-:W-:Y:S01]  /*46d0*/  MUFU.EX2 R155, R155 ;  /* 0x0000009b009b7308 */ /* 0x000fe20000000800 */
[----:B------:R-:W-:-:S04]  /*46e0*/  FADD.FTZ R153, R153, R152 ;  /* 0x0000009899997221 */ /* 0x000fc80000010000 */
[----:B------:R-:W-:-:S03]  /*46f0*/  FADD.FTZ R148, R148, R153 ;  /* 0x0000009994947221 */ /* 0x000fc60000010000 */
        /* <DEDUP_REMOVED lines=49> */
[----:B------:R-:W1:Y:S05]  /*4a10*/  MUFU.EX2 R165, R165 ;  /* 0x000000a500a57308 */ /* 0x000e6a0000000800 */
[----:B------:R-:W-:Y:S03]  /*4a20*/  HMMA.16816.F32 R48, R116, R52, RZ ;  /* 0x000000347430723c */ /* 0x000fe600000018ff */
[----:B------:R-:W-:Y:S03]  /*4a30*/  MUFU.EX2 R164, R164 ;  /* 0x000000a400a47308 */ /* 0x000fe60000000800 */
[C---:B----4-:R-:W-:Y:S05]  /*4a40*/  HMMA.16816.F32 R80, R4.reuse, R20, R80 ;  /* 0x000000140450723c */ /* 0x050fea0000001850 */
        /* <DEDUP_REMOVED lines=152> */
.L_x_4368:
        /* <DEDUP_REMOVED lines=66> */
.L_x_4365:
        /* <DEDUP_REMOVED lines=14> */
[----:B------:R-:W-:Y:S02]  /*58d0*/  IADD3.X R3, R135, UR10, RZ, P0, !PT ;  /* 0x0000000a87037c10 */ /* 0x000fe400087fe4ff */
[----:B------:R-:W-:Y:S01]  /*58e0*/  ISETP.GT.AND P0, PT, R213, R200, PT ;  /* 0x000000c8d500720c */ /* 0x000fe20003f04270 */
        /* <DEDUP_REMOVED lines=237> */
.L_x_4367:
        /* <DEDUP_REMOVED lines=24> */
.L_x_4366:
        /* <DEDUP_REMOVED lines=412> */
.L_x_4364:
[----:B------:R-:W1:Y:S01]  /*8300*/  SHFL.BFLY PT, R2, R217, 0x2, 0x1f ;  /* 0x0c401f00d9027f89 */ /* 0x000e6200000e0000 */
[----:B------:R-:W-:Y:S01]  /*8310*/  MOV R11, 0x3f800000 ;  /* 0x3f800000000b7802 */ /* 0x000fe20000000f00 */
[----:B------:R-:W2:Y:S01]  /*8320*/  S2UR UR6, SR_CgaCtaId ;  /* 0x00000000000679c3 */ /* 0x000ea20000008800 */
[----:B------:R-:W-:Y:S01]  /*8330*/  UMOV UR4, 0x400 ;  /* 0x0000040000047882 */ /* 0x000fe20000000000 */
[----:B------:R-:W3:Y:S01]  /*8340*/  SHFL.BFLY PT, R4, R215, 0x2, 0x1f ;  /* 0x0c401f00d7047f89 */ /* 0x000ee200000e0000 */
[----:B------:R-:W-:Y:S01]  /*8350*/  BSSY B0, `(.L_x_4369) ;  /* 0x00000ff000007945 */ /* 0x000fe20003800000 */
[----:B------:R-:W4:Y:S04]  /*8360*/  S2R R6, SR_TID.X ;  /* 0x0000000000067919 */ /* 0x000f280000002100 */
[----:B------:R-:W5:Y:S01]  /*8370*/  LDC R19, c[0x0][0x270] ;  /* 0x00009c00ff137b82 */ /* 0x000f620000000800 */
[----:B------:R-:W4:Y:S01]  /*8380*/  S2R R0, SR_TID.X ;  /* 0x0000000000007919 */ /* 0x000f220000002100 */
[----:B------:R-:W5:Y:S06]  /*8390*/  S2R R18, SR_CTAID.Y ;  /* 0x0000000000127919 */ /* 0x000f6c0000002600 */
[----:B------:R-:W4:Y:S01]  /*83a0*/  S2UR UR5, SR_CTAID.X ;  /* 0x00000000000579c3 */ /* 0x000f220000002500 */
[----:B-1----:R-:W-:Y:S01]  /*83b0*/  FADD.FTZ R2, R2, R217 ;  /* 0x000000d902027221 */ /* 0x002fe20000010000 */
[----:B--2---:R-:W-:-:S06]  /*83c0*/  ULEA UR6, UR6, UR4, 0x18 ;  /* 0x0000000406067291 */ /* 0x004fcc000f8ec03f */
[----:B------:R-:W1:Y:S01]  /*83d0*/  S2UR UR4, SR_CTAID.Z ;  /* 0x00000000000479c3 */ /* 0x000e620000002700 */
[----:B---3--:R-:W-:Y:S01]  /*83e0*/  FADD.FTZ R17, R4, R215 ;  /* 0x000000d704117221 */ /* 0x008fe20000010000 */
[----:B------:R-:W2:Y:S04]  /*83f0*/  SHFL.BFLY PT, R5, R2, 0x1, 0x1f ;  /* 0x0c201f0002057f89 */ /* 0x000ea800000e0000 */
[----:B------:R-:W3:Y:S01]  /*8400*/  SHFL.BFLY PT, R4, R17, 0x1, 0x1f ;  /* 0x0c201f0011047f89 */ /* 0x000ee200000e0000 */
[----:B----4-:R-:W-:Y:S01]  /*8410*/  SHF.R.S32.HI R9, RZ, 0x1f, R6 ;  /* 0x0000001fff097819 */ /* 0x010fe20000011406 */
[----:B------:R-:W-:-:S03]  /*8420*/  USHF.L.U32 UR5, UR5, 0x6, URZ ;  /* 0x0000000605057899 */ /* 0x000fc6000800063f */
[CC--:B------:R-:W-:Y:S02]  /*8430*/  LEA.HI R15, R9.reuse, R6.reuse, RZ, 0x2 ;  /* 0x00000006090f7211 */ /* 0x0c0fe400078f10ff */
[----:B------:R-:W-:Y:S02]  /*8440*/  LEA.HI R10, R9, R6, RZ, 0x5 ;  /* 0x00000006090a7211 */ /* 0x000fe400078f28ff */
[----:B------:R-:W-:Y:S02]  /*8450*/  MOV R9, 0x3f800000 ;  /* 0x3f80000000097802 */ /* 0x000fe40000000f00 */
[----:B------:R-:W-:Y:S02]  /*8460*/  SHF.R.S32.HI R13, RZ, 0x1f, R0 ;  /* 0x0000001fff0d7819 */ /* 0x000fe40000011400 */
[----:B------:R-:W-:Y:S01]  /*8470*/  SHF.R.S32.HI R12, RZ, 0x2, R15 ;  /* 0x00000002ff0c7819 */ /* 0x000fe2000001140f */
[----:B--2---:R-:W-:Y:S01]  /*8480*/  FADD.FTZ R5, R2, R5 ;  /* 0x0000000502057221 */ /* 0x004fe20000010000 */
[----:B------:R-:W-:-:S02]  /*8490*/  SHF.R.S32.HI R7, RZ, 0x1f, R15 ;  /* 0x0000001fff077819 */ /* 0x000fc4000001140f */
[----:B------:R-:W-:Y:S01]  /*84a0*/  LEA.HI R2, R13, R0, RZ, 0x4 ;  /* 0x000000000d027211 */ /* 0x000fe200078f20ff */
[----:B---3--:R-:W-:Y:S01]  /*84b0*/  FADD.FTZ R4, R17, R4 ;  /* 0x0000000411047221 */ /* 0x008fe20000010000 */
[----:B------:R-:W-:Y:S01]  /*84c0*/  BAR.SYNC.DEFER_BLOCKING 0x0 ;  /* 0x0000000000007b1d */ /* 0x000fe20000010000 */
[----:B------:R-:W-:Y:S02]  /*84d0*/  FSETP.NE.FTZ.AND P4, PT, R5, RZ, PT ;  /* 0x000000ff0500720b */ /* 0x000fe40003f95000 */
[----:B------:R-:W-:Y:S02]  /*84e0*/  LOP3.LUT R17, R10, 0xffffffe0, RZ, 0xc0, !PT ;  /* 0xffffffe00a117812 */ /* 0x000fe400078ec0ff */
[----:B------:R-:W-:Y:S02]  /*84f0*/  FSETP.NE.FTZ.AND P3, PT, R4, RZ, PT ;  /* 0x000000ff0400720b */ /* 0x000fe40003f75000 */
[----:B------:R-:W-:Y:S02]  /*8500*/  LEA.HI R7, R7, R12, RZ, 0x3 ;  /* 0x0000000c07077211 */ /* 0x000fe400078f18ff */
[----:B------:R-:W-:-:S02]  /*8510*/  LOP3.LUT R13, R2, 0xfffffff0, RZ, 0xc0, !PT ;  /* 0xfffffff0020d7812 */ /* 0x000fc400078ec0ff */
[----:B------:R-:W-:Y:S02]  /*8520*/  LOP3.LUT R15, R15, 0x1ffffffc, RZ, 0xc0, !PT ;  /* 0x1ffffffc0f0f7812 */ /* 0x000fe400078ec0ff */
[----:B------:R-:W-:Y:S01]  /*8530*/  IADD3 R8, -R17, R6, RZ ;  /* 0x0000000611087210 */ /* 0x000fe20007ffe1ff */
[----:B------:R-:W2:Y:S01]  /*8540*/  @P4 MUFU.RCP R11, R5 ;  /* 0x00000005000b4308 */ /* 0x000ea20000001000 */
[----:B------:R-:W-:Y:S01]  /*8550*/  LOP3.LUT R7, R7, 0xfffffff8, RZ, 0xc0, !PT ;  /* 0xfffffff807077812 */ /* 0x000fe200078ec0ff */
[----:B------:R-:W3:Y:S01]  /*8560*/  @P4 LDC R21, c[0x0][0x2e8] ;  /* 0x0000ba00ff154b82 */ /* 0x000ee20000000800 */
[----:B------:R-:W-:Y:S02]  /*8570*/  IADD3 R0, -R13, R0, RZ ;  /* 0x000000000d007210 */ /* 0x000fe40007ffe1ff */
[----:B------:R-:W-:Y:S02]  /*8580*/  IADD3 R6, -R15, R6, RZ ;  /* 0x000000060f067210 */ /* 0x000fe40007ffe1ff */
[----:B------:R-:W-:Y:S01]  /*8590*/  SHF.R.S32.HI R13, RZ, 0x1f, R8 ;  /* 0x0000001fff0d7819 */ /* 0x000fe20000011408 */
[----:B------:R-:W4:Y:S01]  /*85a0*/  @P3 MUFU.RCP R9, R4 ;  /* 0x0000000400093308 */ /* 0x000f220000001000 */
[----:B------:R-:W-:Y:S01]  /*85b0*/  IADD3 R7, R12, -R7, RZ ;  /* 0x800000070c077210 */ /* 0x000fe20007ffe0ff */
[----:B------:R-:W3:Y:S01]  /*85c0*/  @P3 LDC R20, c[0x0][0x2e8] ;  /* 0x0000ba00ff143b82 */ /* 0x000ee20000000800 */
[----:B------:R-:W-:-:S02]  /*85d0*/  LOP3.LUT P5, RZ, R8, 0x3, RZ, 0xc0, !PT ;  /* 0x0000000308ff7812 */ /* 0x000fc400078ac0ff */
[----:B------:R-:W-:Y:S02]  /*85e0*/  SHF.R.S32.HI R2, RZ, 0x4, R2 ;  /* 0x00000004ff027819 */ /* 0x000fe40000011402 */
[----:B------:R-:W-:Y:S01]  /*85f0*/  LEA.HI R13, R13, R8, RZ, 0x2 ;  /* 0x000000080d0d7211 */ /* 0x000fe200078f10ff */
[----:B------:R-:W1:Y:S01]  /*8600*/  @P3 MUFU.LG2 R4, R4 ;  /* 0x0000000400043308 */ /* 0x000e620000000c00 */
[C---:B--2---:R-:W-:Y:S01]  /*8610*/  FMUL.FTZ R128, R11.reuse, R128 ;  /* 0x000000800b807220 */ /* 0x044fe20000410000 */
        /* <DEDUP_REMOVED lines=47> */
[----:B------:R-:W-:Y:S01]  /*8910*/  SHF.R.S32.HI R11, RZ, 0x5, R10 ;  /* 0x00000005ff0b7819 */ /* 0x000fe2000001140a */
[C---:B----4-:R-:W-:Y:S01]  /*8920*/  FMUL.FTZ R131, R9.reuse, R131 ;  /* 0x0000008309837220 */ /* 0x050fe20000410000 */
[C---:B------:R-:W-:Y:S01]  /*8930*/  FMUL.FTZ R130, R9.reuse, R130 ;  /* 0x0000008209827220 */ /* 0x040fe20000410000 */
[C---:B------:R-:W-:Y:S01]  /*8940*/  FMUL.FTZ R39, R9.reuse, R39 ;  /* 0x0000002709277220 */ /* 0x040fe20000410000 */
[----:B------:R-:W-:Y:S01]  /*8950*/  SHF.R.S32.HI R10, RZ, 0x1f, R11 ;  /* 0x0000001fff0a7819 */ /* 0x000fe2000001140b */
[----:B------:R-:W-:Y:S01]  /*8960*/  FMUL.FTZ R38, R9, R38 ;  /* 0x0000002609267220 */ /* 0x000fe20000410000 */
[----:B------:R-:W-:Y:S01]  /*8970*/  LEA R6, R11, R6, 0x9 ;  /* 0x000000060b067211 */ /* 0x000fe200078e48ff */
[C---:B------:R-:W-:Y:S01]  /*8980*/  FMUL.FTZ R43, R9.reuse, R43 ;  /* 0x0000002b092b7220 */ /* 0x040fe20000410000 */
[----:B------:R-:W-:Y:S01]  /*8990*/  LEA.HI R10, R10, R11, RZ, 0x2 ;  /* 0x0000000b0a0a7211 */ /* 0x000fe200078f10ff */
[C---:B------:R-:W-:Y:S01]  /*89a0*/  FMUL.FTZ R42, R9.reuse, R42 ;  /* 0x0000002a092a7220 */ /* 0x040fe20000410000 */
[C---:B------:R-:W-:Y:S01]  /*89b0*/  FMUL.FTZ R47, R9.reuse, R47 ;  /* 0x0000002f092f7220 */ /* 0x040fe20000410000 */
[C---:B------:R-:W-:Y:S01]  /*89c0*/  FMUL.FTZ R46, R9.reuse, R46 ;  /* 0x0000002e092e7220 */ /* 0x040fe20000410000 */
[----:B------:R-:W-:Y:S01]  /*89d0*/  LOP3.LUT R10, R10, 0xffffffc, RZ, 0xc0, !PT ;  /* 0x0ffffffc0a0a7812 */ /* 0x000fe200078ec0ff */
[C---:B------:R-:W-:Y:S01]  /*89e0*/  FMUL.FTZ R51, R9.reuse, R51 ;  /* 0x0000003309337220 */ /* 0x040fe20000410000 */
[C---:B------:R-:W-:Y:S01]  /*89f0*/  FMUL.FTZ R50, R9.reuse, R50 ;  /* 0x0000003209327220 */ /* 0x040fe20000410000 */
[C---:B------:R-:W-:Y:S01]  /*8a00*/  FMUL.FTZ R55, R9.reuse, R55 ;  /* 0x0000003709377220 */ /* 0x040fe20000410000 */
[----:B------:R-:W-:Y:S01]  /*8a10*/  IADD3 R10, -R10, R11, RZ ;  /* 0x0000000b0a0a7210 */ /* 0x000fe20007ffe1ff */
        /* <DEDUP_REMOVED lines=37> */
[C---:B------:R-:W-:Y:S01]  /*8c70*/  R2P PR, R7.reuse, 0x6 ;  /* 0x0000000607007804 */ /* 0x040fe20000000000 */
[----:B------:R-:W2:Y:S01]  /*8c80*/  @P4 MUFU.LG2 R5, R5 ;  /* 0x0000000500054308 */ /* 0x000ea20000000c00 */
[C---:B------:R-:W-:Y:S01]  /*8c90*/  LOP3.LUT R8, R7.reuse, 0x1, RZ, 0xc0, !PT ;  /* 0x0000000107087812 */ /* 0x040fe200078ec0ff */
[----:B-1----:R-:W-:Y:S01]  /*8ca0*/  @P3 FMUL.FTZ R4, R4, 0.69314718246459960938 ;  /* 0x3f31721804043820 */ /* 0x002fe20000410000 */
[----:B------:R-:W-:-:S02]  /*8cb0*/  SHF.L.U32 R11, R7, 0x6, RZ ;  /* 0x00000006070b7819 */ /* 0x000fc400000006ff */
[----:B------:R-:W-:Y:S02]  /*8cc0*/  SHF.L.U32 R7, R2, 0x6, RZ ;  /* 0x0000000602077819 */ /* 0x000fe400000006ff */
[----:B------:R-:W-:Y:S02]  /*8cd0*/  LEA.HI R9, R0, R0, RZ, 0x1 ;  /* 0x0000000000097211 */ /* 0x000fe400078f08ff */
[----:B------:R-:W-:Y:S02]  /*8ce0*/  ISETP.NE.U32.AND P0, PT, R8, 0x1, PT ;  /* 0x000000010800780c */ /* 0x000fe40003f05070 */
[----:B------:R-:W-:Y:S02]  /*8cf0*/  LOP3.LUT R11, R11, 0x1c0, RZ, 0xc0, !PT ;  /* 0x000001c00b0b7812 */ /* 0x000fe400078ec0ff */
[----:B------:R-:W-:Y:S02]  /*8d00*/  LOP3.LUT R7, R7, 0x1c0, RZ, 0xc0, !PT ;  /* 0x000001c007077812 */ /* 0x000fe400078ec0ff */
[----:B------:R-:W-:-:S02]  /*8d10*/  SHF.L.U32 R8, R9, 0x2, RZ ;  /* 0x0000000209087819 */ /* 0x000fc400000006ff */
[----:B------:R-:W-:Y:S01]  /*8d20*/  LEA.HI R11, R11, R11, RZ, 0x1d ;  /* 0x0000000b0b0b7211 */ /* 0x000fe200078fe8ff */
[----:B--2---:R-:W-:Y:S01]  /*8d30*/  @P4 FMUL.FTZ R5, R5, 0.69314718246459960938 ;  /* 0x3f31721805054820 */ /* 0x004fe20000410000 */
[----:B------:R-:W-:Y:S02]  /*8d40*/  LOP3.LUT R8, R7, 0x38, R8, 0xf8, !PT ;  /* 0x0000003807087812 */ /* 0x000fe400078ef808 */
[----:B------:R-:W-:Y:S02]  /*8d50*/  SHF.R.U32.HI R7, RZ, 0x3, R7 ;  /* 0x00000003ff077819 */ /* 0x000fe40000011607 */
[----:B------:R-:W-:Y:S02]  /*8d60*/  LOP3.LUT R9, R9, 0xffffffe, RZ, 0xc0, !PT ;  /* 0x0ffffffe09097812 */ /* 0x000fe400078ec0ff */
[----:B------:R-:W-:Y:S02]  /*8d70*/  LEA R6, R6, R11, 0x1 ;  /* 0x0000000b06067211 */ /* 0x000fe400078e08ff */
[----:B------:R-:W-:-:S02]  /*8d80*/  LOP3.LUT R7, R8, R7, RZ, 0x3c, !PT ;  /* 0x0000000708077212 */ /* 0x000fc400078e3cff */
[----:B------:R-:W-:Y:S02]  /*8d90*/  IADD3 R8, R0, -R9, RZ ;  /* 0x8000000900087210 */ /* 0x000fe40007ffe0ff */
[----:B------:R-:W-:Y:S02]  /*8da0*/  LEA R6, R6, UR6, 0x2 ;  /* 0x0000000606067c11 */ /* 0x000fe4000f8e10ff */
[----:B------:R-:W-:Y:S02]  /*8db0*/  MOV R9, 0x40 ;  /* 0x0000004000097802 */ /* 0x000fe40000000f00 */
[----:B------:R-:W-:Y:S01]  /*8dc0*/  LEA R7, R8, R7, 0x2 ;  /* 0x0000000708077211 */ /* 0x000fe200078e10ff */
[----:B------:R-:W-:Y:S01]  /*8dd0*/  STS.64 [R6], R128 ;  /* 0x0000008006007388 */ /* 0x000fe20000000a00 */
[----:B------:R-:W-:Y:S02]  /*8de0*/  SHF.R.S32.HI R13, RZ, 0x2, R13 ;  /* 0x00000002ff0d7819 */ /* 0x000fe4000001140d */
[----:B------:R-:W-:Y:S01]  /*8df0*/  IADD3 R11, R6, -0x20, RZ ;  /* 0xffffffe0060b7810 */ /* 0x000fe20007ffe0ff */
[----:B------:R-:W-:Y:S01]  /*8e00*/  STS.64 [R6+0x800], R130 ;  /* 0x0008008206007388 */ /* 0x000fe20000000a00 */
[----:B------:R-:W-:-:S02]  /*8e10*/  MOV R8, 0x80 ;  /* 0x0000008000087802 */ /* 0x000fc40000000f00 */
[----:B------:R-:W-:Y:S02]  /*8e20*/  SEL R9, R9, 0xffffffc0, !P1 ;  /* 0xffffffc009097807 */ /* 0x000fe40004800000 */
[----:B------:R-:W-:Y:S02]  /*8e30*/  @P0 IADD3 R11, R6, 0x20, RZ ;  /* 0x00000020060b0810 */ /* 0x000fe40007ffe0ff */
[----:B------:R-:W-:Y:S02]  /*8e40*/  LEA R10, R10, R13, 0x4 ;  /* 0x0000000d0a0a7211 */ /* 0x000fe400078e20ff */
[----:B------:R-:W-:Y:S01]  /*8e50*/  SEL R8, R8, 0xffffff80, !P2 ;  /* 0xffffff8008087807 */ /* 0x000fe20005000000 */
        /* <DEDUP_REMOVED lines=10> */
[----:B------:R-:W5:Y:S03]  /*8f00*/  LDC.64 R8, c[0x0][0x2c0] ;  /* 0x0000b000ff087b82 */ /* 0x000f660000000a00 */
[----:B------:R-:W-:Y:S04]  /*8f10*/  STS.64 [R13], R44 ;  /* 0x0000002c0d007388 */ /* 0x000fe80000000a00 */
[----:B------:R-:W-:Y:S04]  /*8f20*/  STS.64 [R13+0x800], R46 ;  /* 0x0008002e0d007388 */ /* 0x000fe80000000a00 */
[----:B------:R-:W-:Y:S04]  /*8f30*/  STS.64 [R14], R48 ;  /* 0x000000300e007388 */ /* 0x000fe80000000a00 */
[----:B------:R-:W-:Y:S04]  /*8f40*/  STS.64 [R14+0x800], R50 ;  /* 0x000800320e007388 */ /* 0x000fe80000000a00 */
[----:B------:R-:W-:Y:S04]  /*8f50*/  STS.64 [R15], R52 ;  /* 0x000000340f007388 */ /* 0x000fe80000000a00 */
[----:B------:R-:W-:Y:S01]  /*8f60*/  STS.64 [R15+0x800], R54 ;  /* 0x000800360f007388 */ /* 0x000fe20000000a00 */
[----:B-----5:R-:W-:Y:S01]  /*8f70*/  IMAD R8, R18, R8, R207 ;  /* 0x0000000812087224 */ /* 0x020fe200078e02cf */
[----:B------:R-:W-:-:S02]  /*8f80*/  SHF.L.U32 R18, R0, 0x2, RZ ;  /* 0x0000000200127819 */ /* 0x000fc400000006ff */
        /* <DEDUP_REMOVED lines=26> */
[----:B------:R4:W-:Y:S04]  /*9130*/  STS.64 [R13+0x8000], R108 ;  /* 0x0080006c0d007388 */ /* 0x0009e80000000a00 */
[----:B------:R4:W-:Y:S01]  /*9140*/  STS.64 [R13+0x8800], R110 ;  /* 0x0088006e0d007388 */ /* 0x0009e20000000a00 */
[----:B-1----:R-:W-:-:S03]  /*9150*/  IADD3 R6, -R207, RZ, RZ ;  /* 0x000000ffcf067210 */ /* 0x002fc60007ffe1ff */
[----:B------:R4:W-:Y:S02]  /*9160*/  STS.64 [R14+0x8000], R124 ;  /* 0x0080007c0e007388 */ /* 0x0009e40000000a00 */
[----:B------:R-:W-:Y:S02]  /*9170*/  IMAD R6, R19, R6, UR4 ;  /* 0x0000000413067e24 */ /* 0x000fe4000f8e0206 */
[----:B------:R4:W-:Y:S04]  /*9180*/  STS.64 [R14+0x8800], R126 ;  /* 0x0088007e0e007388 */ /* 0x0009e80000000a00 */
[----:B------:R4:W-:Y:S04]  /*9190*/  STS.64 [R15+0x8000], R112 ;  /* 0x008000700f007388 */ /* 0x0009e80000000a00 */
[----:B------:R4:W-:Y:S01]  /*91a0*/  STS.64 [R15+0x8800], R114 ;  /* 0x008800720f007388 */ /* 0x0009e20000000a00 */
[----:B--2---:R-:W-:Y:S01]  /*91b0*/  IMAD R12, R8, R19, R6 ;  /* 0x00000013080c7224 */ /* 0x004fe200078e0206 */
[----:B------:R-:W-:-:S02]  /*91c0*/  MOV R8, 0xff800000 ;  /* 0xff80000000087802 */ /* 0x000fc40000000f00 */
[----:B------:R4:W-:Y:S01]  /*91d0*/  STS.64 [R16+0x8000], R120 ;  /* 0x0080007810007388 */ /* 0x0009e20000000a00 */
[----:B---3--:R-:W-:Y:S01]  /*91e0*/  @P3 FFMA.FTZ R8, R3, R20, R4 ;  /* 0x0000001403083223 */ /* 0x008fe20000010004 */
[----:B------:R-:W-:Y:S01]  /*91f0*/  IMAD R9, R12, R9, UR5 ;  /* 0x000000050c097e24 */ /* 0x000fe2000f8e0209 */
[----:B------:R-:W-:Y:S01]  /*9200*/  LEA R3, R7, UR6, 0x2 ;  /* 0x0000000607037c11 */ /* 0x000fe2000f8e10ff */
[----:B------:R4:W-:Y:S01]  /*9210*/  STS.64 [R16+0x8800], R122 ;  /* 0x0088007a10007388 */ /* 0x0009e20000000a00 */
[----:B------:R-:W-:Y:S01]  /*9220*/  MOV R6, 0xff800000 ;  /* 0xff80000000067802 */ /* 0x000fe20000000f00 */
[----:B------:R-:W-:Y:S01]  /*9230*/  @P4 FFMA.FTZ R6, R132, R21, R5 ;  /* 0x0000001584064223 */ /* 0x000fe20000010005 */
[----:B------:R-:W-:Y:S01]  /*9240*/  SHF.R.S32.HI R19, RZ, 0x1f, R18 ;  /* 0x0000001fff137819 */ /* 0x000fe20000011412 */
[----:B------:R4:W-:Y:S04]  /*9250*/  STS.64 [R17+0x8000], R116 ;  /* 0x0080007411007388 */ /* 0x0009e80000000a00 */
[----:B------:R4:W-:Y:S01]  /*9260*/  STS.64 [R17+0x8800], R118 ;  /* 0x0088007611007388 */ /* 0x0009e20000000a00 */
[----:B------:R-:W-:Y:S06]  /*9270*/  BAR.SYNC.DEFER_BLOCKING 0x0 ;  /* 0x0000000000007b1d */ /* 0x000fec0000010000 */
[----:B------:R-:W-:Y:S05]  /*9280*/  @P5 BRA `(.L_x_4370) ;  /* 0x00000000002c5947 */ /* 0x000fea0003800000 */
        /* <DEDUP_REMOVED lines=11> */
.L_x_4370:
[----:B------:R-:W-:Y:S05]  /*9340*/  BSYNC B0 ;  /* 0x0000000000007941 */ /* 0x000fea0003800000 */
.L_x_4369:
[----:B------:R-:W2:Y:S01]  /*9350*/  LDS.128 R96, [R3] ;  /* 0x0000000003607984 */ /* 0x000ea20000000c00 */
[----:B------:R-:W-:Y:S01]  /*9360*/  ULDC UR4, c[0x0][0x2dc] ;  /* 0x0000b70000047ab9 */ /* 0x000fe20000000800 */
[C---:B------:R-:W-:Y:S02]  /*9370*/  IMAD.WIDE R18, R2.reuse, 0xc0, R18 ;  /* 0x000000c002127825 */ /* 0x040fe400078e0212 */
[----:B------:R-:W3:Y:S02]  /*9380*/  LDS.128 R64, [R3+0x4000] ;  /* 0x0040000003407984 */ /* 0x000ee40000000c00 */
[----:B-1----:R-:W-:Y:S01]  /*9390*/  IMAD R5, R9, UR4, RZ ;  /* 0x0000000409057c24 */ /* 0x002fe2000f8e02ff */
[----:B------:R-:W-:Y:S01]  /*93a0*/  ULDC.64 UR4, c[0x0][0x288] ;  /* 0x0000a20000047ab9 */ /* 0x000fe20000000a00 */
[----:B------:R-:W1:Y:S01]  /*93b0*/  LDS.128 R32, [R3+0x8000] ;  /* 0x0080000003207984 */ /* 0x000e620000000c00 */
[C---:B------:R-:W-:Y:S02]  /*93c0*/  VIADD R4, R2.reuse, 0x8 ;  /* 0x0000000802047836 */ /* 0x040fe40000000000 */
[C---:B------:R-:W-:Y:S01]  /*93d0*/  IADD3 R6, P0, R5.reuse, R18, RZ ;  /* 0x0000001205067210 */ /* 0x040fe20007f1e0ff */
[----:B------:R-:W5:Y:S01]  /*93e0*/  LDS.128 R92, [R3+0x800] ;  /* 0x00080000035c7984 */ /* 0x000f620000000c00 */
[----:B------:R-:W-:Y:S01]  /*93f0*/  VIADD R0, R2, 0x10 ;  /* 0x0000001002007836 */ /* 0x000fe20000000000 */
[----:B------:R-:W-:Y:S01]  /*9400*/  ISETP.GE.AND P6, PT, R4, R199, PT ;  /* 0x000000c70400720c */ /* 0x000fe20003fc6270 */
[----:B------:R-:W-:Y:S01]  /*9410*/  VIADD R104, R2, 0x18 ;  /* 0x0000001802687836 */ /* 0x000fe20000000000 */
[----:B------:R-:W-:Y:S01]  /*9420*/  LEA.HI.X.SX32 R5, R5, R19, 0x1, P0 ;  /* 0x0000001305057211 */ /* 0x000fe200000f0eff */
[----:B------:R-:W5:Y:S01]  /*9430*/  LDS.128 R88, [R3+0x1000] ;  /* 0x0010000003587984 */ /* 0x000f620000000c00 */
[----:B------:R-:W-:Y:S01]  /*9440*/  LEA R106, P0, R6, UR4, 0x2 ;  /* 0x00000004066a7c11 */ /* 0x000fe2000f8010ff */
[----:B------:R-:W-:Y:S01]  /*9450*/  VIADD R102, R2, 0x20 ;  /* 0x0000002002667836 */ /* 0x000fe20000000000 */
[-C--:B------:R-:W-:Y:S01]  /*9460*/  ISETP.GE.AND P5, PT, R0, R199.reuse, PT ;  /* 0x000000c70000720c */ /* 0x080fe20003fa6270 */
[----:B------:R-:W5:Y:S01]  /*9470*/  LDS.128 R84, [R3+0x1800] ;  /* 0x0018000003547984 */ /* 0x000f620000000c00 */
[----:B------:R-:W-:Y:S01]  /*9480*/  LEA.HI.X R107, R6, UR5, R5, 0x2, P0 ;  /* 0x00000005066b7c11 */ /* 0x000fe200080f1405 */
[C---:B------:R-:W-:Y:S01]  /*9490*/  VIADD R100, R2.reuse, 0x28 ;  /* 0x0000002802647836 */ /* 0x040fe20000000000 */
[CC--:B------:R-:W-:Y:S01]  /*94a0*/  ISETP.GE.AND P0, PT, R2.reuse, R199.reuse, PT ;  /* 0x000000c70200720c */ /* 0x0c0fe20003f06270 */
[----:B------:R-:W5:Y:S01]  /*94b0*/  LDS.128 R80, [R3+0x2000] ;  /* 0x0020000003507984 */ /* 0x000f620000000c00 */
[----:B------:R-:W-:Y:S01]  /*94c0*/  VIADD R0, R2, 0x30 ;  /* 0x0000003002007836 */ /* 0x000fe20000000000 */
[-C--:B------:R-:W-:Y:S01]  /*94d0*/  ISETP.GE.AND P4, PT, R104, R199.reuse, PT ;  /* 0x000000c76800720c */ /* 0x080fe20003f86270 */
[----:B------:R-:W-:Y:S01]  /*94e0*/  VIADD R2, R2, 0x38 ;  /* 0x0000003802027836 */ /* 0x000fe20000000000 */
[----:B------:R-:W5:Y:S01]  /*94f0*/  LDS.128 R76, [R3+0x2800] ;  /* 0x00280000034c7984 */ /* 0x000f620000000c00 */
[----:B------:R-:W-:-:S02]  /*9500*/  ISETP.GE.AND P3, PT, R102, R199, PT ;  /* 0x000000c76600720c */ /* 0x000fc40003f66270 */
[-C--:B------:R-:W-:Y:S01]  /*9510*/  ISETP.GE.AND P2, PT, R100, R199.reuse, PT ;  /* 0x000000c76400720c */ /* 0x080fe20003f46270 */
[----:B------:R-:W5:Y:S01]  /*9520*/  LDS.128 R72, [R3+0x3000] ;  /* 0x0030000003487984 */ /* 0x000f620000000c00 */
[----:B------:R-:W-:-:S03]  /*9530*/  ISETP.GE.AND P1, PT, R0, R199, PT ;  /* 0x000000c70000720c */ /* 0x000fc60003f26270 */
[----:B------:R-:W5:Y:S04]  /*9540*/  LDS.128 R60, [R3+0x4800] ;  /* 0x00480000033c7984 */ /* 0x000f680000000c00 */
        /* <DEDUP_REMOVED lines=8> */
[----:B----4-:R-:W4:Y:S04]  /*95d0*/  LDS.128 R16, [R3+0xa000] ;  /* 0x00a0000003107984 */ /* 0x010f280000000c00 */
[----:B------:R-:W4:Y:S04]  /*95e0*/  LDS.128 R12, [R3+0xa800] ;  /* 0x00a80000030c7984 */ /* 0x000f280000000c00 */
[----:B------:R-:W4:Y:S04]  /*95f0*/  LDS.128 R8, [R3+0xb000] ;  /* 0x00b0000003087984 */ /* 0x000f280000000c00 */
[----:B------:R1:W4:Y:S04]  /*9600*/  LDS.128 R68, [R3+0x3800] ;  /* 0x0038000003447984 */ /* 0x0003280000000c00 */
[----:B------:R4:W4:Y:S04]  /*9610*/  LDS.128 R36, [R3+0x7800] ;  /* 0x0078000003247984 */ /* 0x0009280000000c00 */
[----:B------:R4:W4:Y:S04]  /*9620*/  LDS.128 R4, [R3+0xb800] ;  /* 0x00b8000003047984 */ /* 0x0009280000000c00 */
[----:B--2---:R2:W-:Y:S04]  /*9630*/  @!P0 STG.E.64 desc[UR12][R106.64], R96 ;  /* 0x000000606a008986 */ /* 0x0045e8000c101b0c */
[----:B------:R2:W-:Y:S04]  /*9640*/  @!P0 STG.E.64 desc[UR12][R106.64+0x8], R98 ;  /* 0x000008626a008986 */ /* 0x0005e8000c101b0c */
[----:B---3--:R2:W-:Y:S04]  /*9650*/  @!P0 STG.E.128 desc[UR12][R106.64+0x100], R64 ;  /* 0x000100406a008986 */ /* 0x0085e8000c101d0c */
[----:B-1----:R2:W-:Y:S01]  /*9660*/  @!P0 STG.E.128 desc[UR12][R106.64+0x200], R32 ;  /* 0x000200206a008986 */ /* 0x0025e2000c101d0c */
[----:B------:R-:W-:-:S03]  /*9670*/  ISETP.GE.AND P0, PT, R2, R199, PT ;  /* 0x000000c70200720c */ /* 0x000fc60003f06270 */
[----:B-----5:R2:W-:Y:S04]  /*9680*/  @!P6 STG.E.128 desc[UR12][R106.64+0x1800], R92 ;  /* 0x0018005c6a00e986 */ /* 0x0205e8000c101d0c */
[----:B------:R2:W-:Y:S04]  /*9690*/  @!P5 STG.E.128 desc[UR12][R106.64+0x3000], R88 ;  /* 0x003000586a00d986 */ /* 0x0005e8000c101d0c */
        /* <DEDUP_REMOVED lines=13> */
[----:B----4-:R2:W-:Y:S04]  /*9770*/  @!P3 STG.E.128 desc[UR12][R106.64+0x6200], R16 ;  /* 0x006200106a00b986 */ /* 0x0105e8000c101d0c */
[----:B------:R2:W-:Y:S04]  /*9780*/  @!P2 STG.E.128 desc[UR12][R106.64+0x7a00], R12 ;  /* 0x007a000c6a00a986 */ /* 0x0005e8000c101d0c */
[----:B------:R2:W-:Y:S01]  /*9790*/  @!P1 STG.E.128 desc[UR12][R106.64+0x9200], R8 ;  /* 0x009200086a009986 */ /* 0x0005e2000c101d0c */
[----:B------:R-:W-:Y:S05]  /*97a0*/  @P0 EXIT ;  /* 0x000000000000094d */ /* 0x000fea0003800000 */
[----:B------:R-:W-:Y:S04]  /*97b0*/  STG.E.128 desc[UR12][R106.64+0xa800], R68 ;  /* 0x00a800446a007986 */ /* 0x000fe8000c101d0c */
[----:B------:R-:W-:Y:S04]  /*97c0*/  STG.E.128 desc[UR12][R106.64+0xa900], R36 ;  /* 0x00a900246a007986 */ /* 0x000fe8000c101d0c */
[----:B------:R-:W-:Y:S01]  /*97d0*/  STG.E.128 desc[UR12][R106.64+0xaa00], R4 ;  /* 0x00aa00046a007986 */ /* 0x000fe2000c101d0c */
[----:B------:R-:W-:Y:S05]  /*97e0*/  EXIT ;  /* 0x000000000000794d */ /* 0x000fea0003800000 */
.L_x_4371:
        /* <DEDUP_REMOVED lines=9> */
.L_x_7472:


//--------------------- .text._ZN5flash24flash_fwd_splitkv_kernelI23Flash_fwd_kernel_traitsILi192ELi64ELi64ELi4ELb0ELb0EN7cutlass6half_tE19Flash_kernel_traitsILi192ELi64ELi64ELi4ES3_EELb0ELb0ELb0ELb0ELb1ELb1ELb1ELb0EEEvNS_16Flash_fwd_paramsE --------------------------
	.section	.text._ZN5flash24flash_fwd_splitkv_kernelI23Flash_fwd_kernel_traitsILi192ELi64ELi64ELi4ELb0ELb0EN7cutlass6half_tE19Flash_kernel_traitsILi192ELi64ELi64ELi4ES3_EELb0ELb0ELb0ELb0ELb1ELb1ELb1ELb0EEEvNS_16Flash_fwd_paramsE,"ax",@progbits
	.align	128
        .global         _ZN5flash24flash_fwd_splitkv_kernelI23Flash_fwd_kernel_traitsILi192ELi64ELi64ELi4ELb0ELb0EN7cutlass6half_tE19Flash_kernel_traitsILi192ELi64ELi64ELi4ES3_EELb0ELb0ELb0ELb0ELb1ELb1ELb1ELb0EEEvNS_16Flash_fwd_paramsE
        .type           _ZN5flash24flash_fwd_splitkv_kernelI23Flash_fwd_kernel_traitsILi192ELi64ELi64ELi4ELb0ELb0EN7cutlass6half_tE19Flash_kernel_traitsILi192ELi64ELi64ELi4ES3_EELb0ELb0ELb0ELb0ELb1ELb1ELb1ELb0EEEvNS_16Flash_fwd_paramsE,@function
        .size           _ZN5flash24flash_fwd_splitkv_kernelI23Flash_fwd_kernel_traitsILi192ELi64ELi64ELi4ELb0ELb0EN7cutlass6half_tE19Flash_kernel_traitsILi192ELi64ELi64ELi4ES3_EELb0ELb0ELb0ELb0ELb1ELb1ELb1ELb0EEEvNS_16Flash_fwd_paramsE,(.L_x_7473 - _ZN5flash24flash_fwd_splitkv_kernelI23Flash_fwd_kernel_traitsILi192ELi64ELi64ELi4ELb0ELb0EN7cutlass6half_tE19Flash_kernel_traitsILi192ELi64ELi64ELi4ES3_EELb0ELb0ELb0ELb0ELb1ELb1ELb1ELb0EEEvNS_16Flash_fwd_paramsE)
        .other          _ZN5flash24flash_fwd_splitkv_kernelI23Flash_fwd_kernel_traitsILi192ELi64ELi64ELi4ELb0ELb0EN7cutlass6half_tE19Flash_kernel_traitsILi192ELi64ELi64ELi4ES3_EELb0ELb0ELb0ELb0ELb1ELb1ELb1ELb0EEEvNS_16Flash_fwd_paramsE,@"STO_CUDA_ENTRY STV_DEFAULT"
_ZN5flash24flash_fwd_splitkv_kernelI23Flash_fwd_kernel_traitsILi192ELi64ELi64ELi4ELb0ELb0EN7cutlass6half_tE19Flash_kernel_traitsILi192ELi64ELi64ELi4ES3_EELb0ELb0ELb0ELb0ELb1ELb1ELb1ELb0EEEvNS_16Flash_fwd_paramsE:
.text._ZN5flash24flash_fwd_splitkv_kernelI23Flash_fwd_kernel_traitsILi192ELi64ELi64ELi4ELb0ELb0EN7cutlass6half_tE19Flash_kernel_traitsILi192ELi64ELi64ELi4ES3_EELb0ELb0ELb0ELb0ELb1ELb1ELb1ELb0EEEvNS_16Flash_fwd_paramsE:
        /* <DEDUP_REMOVED lines=30> */
[----:B------:R-:W-:-:S13]  /*01e0*/  ISETP.GE.U32.AND P3, PT, R0, R5, PT ;  /* 0x000000050000720c */ /* 0x000fda0003f66070 */
        /* <DEDUP_REMOVED lines=29> */
.L_x_4372:
[----:B------:R-:W1:Y:S02]  /*03c0*/  LDC R6, c[0x0][0x2c8] ;  /* 0x0000b200ff067b82 */ /* 0x000e640000000800 */
.L_x_4373:
        /* <DEDUP_REMOVED lines=20> */
[----:B--2---:R-:W-:-:S03]  /*0510*/  VIADD R18, R18, 0xffffffe ;  /* 0x0ffffffe12127836 */ /* 0x004fc60000000000 */
[----:B------:R-:W-:Y:S02]  /*0520*/  IABS R3, R15 ;  /* 0x0000000f00037213 */ /* 0x000fe40000000000 */
[-C--:B------:R-:W-:Y:S01]  /*0530*/  LOP3.LUT R15, R15, R10.reuse, RZ, 0x3c, !PT ;  /* 0x0000000a0f0f7212 */ /* 0x080fe200078e3cff */
[----:B------:R-:W2:Y:S03]  /*0540*/  F2I.FTZ.U32.TRUNC.NTZ R19, R18 ;  /* 0x0000001200137305 */ /* 0x000ea6000021f000 */
[----:B------:R-:W-:Y:S01]  /*0550*/  ISETP.GE.AND P0, PT, R15, RZ, PT ;  /* 0x000000ff0f00720c */ /* 0x000fe20003f06270 */
        /* <DEDUP_REMOVED lines=122> */
.L_x_4374:
        /* <DEDUP_REMOVED lines=24> */
.L_x_4375:
        /* <DEDUP_REMOVED lines=71> */
[----:B------:R-:W-:Y:S01]  /*12f0*/  IMAD R6, R25, R101, R6 ;  /* 0x0000006519067224 */ /* 0x000fe200078e0206 */
[----:B------:R-:W-:Y:S01]  /*1300*/  IADD3 R8, R27, R3, RZ ;  /* 0x000000031b087210 */ /* 0x000fe20007ffe0ff */
[----:B------:R-:W-:-:S04]  /*1310*/  IMAD.WIDE.U32 R10, R25, R100, R10 ;  /* 0x00000064190a7225 */ /* 0x000fc800078e000a */
[----:B------:R-:W-:Y:S02]  /*1320*/  IMAD.IADD R11, R11, 0x1, R6 ;  /* 0x000000010b0b7824 */ /* 0x000fe400078e0206 */
[C---:B------:R-:W-:Y:S02]  /*1330*/  IMAD R7, R20.reuse, UR5, R7 ;  /* 0x0000000514077c24 */ /* 0x040fe4000f8e0207 */
[----:B------:R-:W-:-:S05]  /*1340*/  IMAD.WIDE.U32 R102, R20, UR4, R10 ;  /* 0x0000000414667c25 */ /* 0x000fca000f8e000a */
[----:B------:R-:W-:Y:S01]  /*1350*/  IADD3 R4, R103, R7, RZ ;  /* 0x0000000767047210 */ /* 0x000fe20007ffe0ff */
[----:B------:R-:W-:Y:S06]  /*1360*/  BRA `(.L_x_4377) ;  /* 0x0000000400307947 */ /* 0x000fec0003800000 */
.L_x_4376:
        /* <DEDUP_REMOVED lines=49> */
.L_x_4378:
        /* <DEDUP_REMOVED lines=27> */
.L_x_4377:
[----:B------:R-:W-:Y:S01]  /*1830*/  ISETP.NE.AND P0, PT, R9, -0x1, PT ;  /* 0xffffffff0900780c */ /* 0x000fe20003f05270 */
[----:B------:R-:W-:Y:S01]  /*1840*/  IMAD.IADD R207, R207, 0x1, -R0 ;  /* 0x00000001cfcf7824 */ /* 0x000fe200078e0a00 */
[----:B------:R-:W-:Y:S01]  /*1850*/  SHF.R.S32.HI R5, RZ, 0x1f, R106 ;  /* 0x0000001fff057819 */ /* 0x000fe2000001146a */
[----:B------:R-:W-:Y:S01]  /*1860*/  ULDC.64 UR4, c[0x0][0x258] ;  /* 0x0000960000047ab9 */ /* 0x000fe20000000a00 */
[----:B------:R-:W-:Y:S01]  /*1870*/  SHF.R.S32.HI R37, RZ, 0x1f, R34 ;  /* 0x0000001fff257819 */ /* 0x000fe20000011422 */
[----:B------:R-:W-:Y:S01]  /*1880*/  VIADD R135, R133, 0xffffffff ;  /* 0xffffffff85877836 */ /* 0x000fe20000000000 */
[----:B------:R-:W-:Y:S01]  /*1890*/  LEA.HI R11, R5, R106, RZ, 0x3 ;  /* 0x0000006a050b7211 */ /* 0x000fe200078f18ff */
[----:B------:R-:W-:Y:S02]  /*18a0*/  ULDC.64 UR6, c[0x0][0x268] ;  /* 0x00009a0000067ab9 */ /* 0x000fe40000000a00 */
[----:B------:R-:W-:Y:S01]  /*18b0*/  IMAD R37, R37, UR4, RZ ;  /* 0x0000000425257c24 */ /* 0x000fe2000f8e02ff */
[----:B------:R-:W-:Y:S01]  /*18c0*/  SHF.R.S32.HI R18, RZ, 0x3, R11 ;  /* 0x00000003ff127819 */ /* 0x000fe2000001140b */
[----:B------:R-:W-:Y:S01]  /*18d0*/  IMAD R17, R17, UR6, RZ ;  /* 0x0000000611117c24 */ /* 0x000fe2000f8e02ff */
[----:B------:R-:W-:Y:S01]  /*18e0*/  LOP3.LUT R11, R11, 0xfffffff8, RZ, 0xc0, !PT ;  /* 0xfffffff80b0b7812 */ /* 0x000fe200078ec0ff */
[----:B------:R-:W1:Y:S01]  /*18f0*/  @!P0 LDC.64 R2, c[0x0][0x228] ;  /* 0x00008a00ff028b82 */ /* 0x000e620000000a00 */
[----:B------:R-:W-:Y:S01]  /*1900*/  @!P0 SHF.R.S32.HI R13, RZ, 0x1f, R215 ;  /* 0x0000001fff0d8819 */ /* 0x000fe200000114d7 */
[C---:B------:R-:W-:Y:S01]  /*1910*/  VIADD R22, R18.reuse, 0x10 ;  /* 0x0000001012167836 */ /* 0x040fe20000000000 */
[CC--:B------:R-:W-:Y:S01]  /*1920*/  ISETP.GE.AND P4, PT, R18.reuse, R207.reuse, PT ;  /* 0x000000cf1200720c */ /* 0x0c0fe20003f86270 */
[----:B------:R-:W-:Y:S01]  /*1930*/  VIADD R16, R18, 0x20 ;  /* 0x0000002012107836 */ /* 0x000fe20000000000 */
[--C-:B------:R-:W-:Y:S01]  /*1940*/  SHF.R.S32.HI R19, RZ, 0x1f, R18.reuse ;  /* 0x0000001fff137819 */ /* 0x100fe20000011412 */
[----:B------:R-:W-:Y:S01]  /*1950*/  IMAD R37, R34, UR5, R37 ;  /* 0x0000000522257c24 */ /* 0x000fe2000f8e0225 */
[-C--:B------:R-:W-:Y:S01]  /*1960*/  ISETP.GE.AND P5, PT, R22, R207.reuse, PT ;  /* 0x000000cf1600720c */ /* 0x080fe20003fa6270 */
[----:B------:R-:W2:Y:S01]  /*1970*/  @P0 LDC.64 R6, c[0x0][0x240] ;  /* 0x00009000ff060b82 */ /* 0x000ea20000000a00 */
[----:B------:R-:W-:Y:S01]  /*1980*/  ISETP.GE.AND P2, PT, R16, R207, PT ;  /* 0x000000cf1000720c */ /* 0x000fe20003f46270 */
[----:B------:R-:W-:Y:S01]  /*1990*/  IMAD.WIDE R40, R41, 0x40, R18 ;  /* 0x0000004029287825 */ /* 0x000fe200078e0212 */
[----:B------:R-:W-:-:S03]  /*19a0*/  UMOV UR5, 0x400 ;  /* 0x0000040000057882 */ /* 0x000fc60000000000 */
[----:B------:R-:W-:Y:S02]  /*19b0*/  IMAD R105, R19, R100, RZ ;  /* 0x0000006413697224 */ /* 0x000fe400078e02ff */
[----:B------:R-:W-:Y:S02]  /*19c0*/  IMAD R17, R20, UR7, R17 ;  /* 0x0000000714117c24 */ /* 0x000fe4000f8e0211 */
[----:B------:R-:W-:Y:S02]  /*19d0*/  IMAD R105, R18, R101, R105 ;  /* 0x0000006512697224 */ /* 0x000fe400078e0269 */
[----:B------:R-:W3:Y:S01]  /*19e0*/  @!P5 S2R R30, SR_CgaCtaId ;  /* 0x00000000001ed919 */ /* 0x000ee20000008800 */
[----:B-1----:R-:W-:Y:S01]  /*19f0*/  @!P0 IMAD R0, R13, R2, RZ ;  /* 0x000000020d008224 */ /* 0x002fe200078e02ff */
[----:B------:R-:W1:Y:S01]  /*1a00*/  @!P2 S2R R28, SR_CgaCtaId ;  /* 0x00000000001ca919 */ /* 0x000e620000008800 */
[----:B------:R-:W-:Y:S02]  /*1a10*/  @!P2 MOV R13, 0x400 ;  /* 0x00000400000da802 */ /* 0x000fe40000000f00 */
[----:B------:R-:W-:-:S02]  /*1a20*/  @!P0 IMAD R3, R215, R3, R0 ;  /* 0x00000003d7038224 */ /* 0x000fc400078e0200 */
[----:B------:R-:W-:Y:S02]  /*1a30*/  IMAD.IADD R0, R106, 0x1, -R11 ;  /* 0x000000016a007824 */ /* 0x000fe400078e0a0b */
[----:B--2---:R-:W-:-:S04]  /*1a40*/  @P0 IMAD.WIDE.U32 R14, R9, R6, RZ ;  /* 0x00000006090e0225 */ /* 0x004fc800078e00ff */
[----:B-----5:R-:W-:Y:S02]  /*1a50*/  @P0 IMAD.MOV.U32 R10, RZ, RZ, R14 ;  /* 0x000000ffff0a0224 */ /* 0x020fe400078e000e */
[----:B------:R-:W-:Y:S02]  /*1a60*/  VIADD R14, R18, 0x30 ;  /* 0x00000030120e7836 */ /* 0x000fe40000000000 */
[----:B------:R-:W-:Y:S02]  /*1a70*/  @P0 IMAD R9, R9, R7, R15 ;  /* 0x0000000709090224 */ /* 0x000fe400078e020f */
[----:B------:R-:W-:Y:S01]  /*1a80*/  @!P0 IMAD.WIDE.U32 R6, R215, R2, RZ ;  /* 0x00000002d7068225 */ /* 0x000fe200078e00ff */
[----:B------:R-:W-:-:S03]  /*1a90*/  ISETP.GE.AND P1, PT, R14, R207, PT ;  /* 0x000000cf0e00720c */ /* 0x000fc60003f26270 */
[----:B------:R-:W-:Y:S02]  /*1aa0*/  IMAD.SHL.U32 R11, R0, 0x8, RZ ;  /* 0x00000008000b7824 */ /* 0x000fe400078e00ff */
[----:B------:R-:W-:Y:S02]  /*1ab0*/  @!P0 IMAD.IADD R9, R7, 0x1, R3 ;  /* 0x0000000107098824 */ /* 0x000fe400078e0203 */
[----:B------:R-:W-:Y:S01]  /*1ac0*/  @!P0 IMAD.MOV.U32 R10, RZ, RZ, R6 ;  /* 0x000000ffff0a8224 */ /* 0x000fe200078e0006 */
[C---:B------:R-:W-:Y:S01]  /*1ad0*/  IADD3 R26, P0, R11.reuse, R26, RZ ;  /* 0x0000001a0b1a7210 */ /* 0x040fe20007f1e0ff */
[----:B------:R-:W-:Y:S01]  /*1ae0*/  IMAD.SHL.U32 R2, R18, 0x40, RZ ;  /* 0x0000004012027824 */ /* 0x000fe200078e00ff */
[----:B------:R-:W-:Y:S01]  /*1af0*/  SHF.R.S32.HI R3, RZ, 0x1f, R11 ;  /* 0x0000001fff037819 */ /* 0x000fe2000001140b */
[----:B------:R-:W2:Y:S01]  /*1b00*/  @!P4 LDC.64 R6, c[0x0][0x240] ;  /* 0x00009000ff06cb82 */ /* 0x000ea20000000a00 */
[----:B------:R-:W-:Y:S01]  /*1b10*/  IADD3 R102, P3, R11, R102, RZ ;  /* 0x000000660b667210 */ /* 0x000fe20007f7e0ff */
[----:B------:R-:W4:Y:S01]  /*1b20*/  @!P1 S2R R24, SR_CgaCtaId ;  /* 0x0000000000189919 */ /* 0x000f220000008800 */
[----:B------:R-:W-:Y:S01]  /*1b30*/  LOP3.LUT R2, R2, 0x1c0, RZ, 0xc0, !PT ;  /* 0x000001c002027812 */ /* 0x000fe200078ec0ff */
[----:B------:R-:W-:Y:S01]  /*1b40*/  IMAD.X R27, R3, 0x1, R8, P0 ;  /* 0x00000001031b7824 */ /* 0x000fe200000e0608 */
[----:B------:R-:W-:-:S02]  /*1b50*/  IADD3 R8, P0, R11, R10, RZ ;  /* 0x0000000a0b087210 */ /* 0x000fc40007f1e0ff */
[----:B------:R-:W-:Y:S01]  /*1b60*/  LOP3.LUT R15, R2, 0x38, R11, 0xf8, !PT ;  /* 0x00000038020f7812 */ /* 0x000fe200078ef80b */
[----:B------:R-:W-:Y:S01]  /*1b70*/  IMAD.WIDE.U32 R26, R20, UR6, R26 ;  /* 0x00000006141a7c25 */ /* 0x000fe2000f8e001a */
[----:B------:R-:W-:Y:S01]  /*1b80*/  SHF.R.U32.HI R2, RZ, 0x3, R2 ;  /* 0x00000003ff027819 */ /* 0x000fe20000011602 */
[----:B------:R-:W-:Y:S01]  /*1b90*/  ULDC.64 UR6, c[0x0][0x220] ;  /* 0x0000880000067ab9 */ /* 0x000fe20000000a00 */
[C---:B------:R-:W-:Y:S01]  /*1ba0*/  IADD3.X R103, R3.reuse, R4, RZ, P3, !PT ;  /* 0x0000000403677210 */ /* 0x040fe20001ffe4ff */
[----:B------:R-:W-:Y:S01]  /*1bb0*/  IMAD.X R9, R3, 0x1, R9, P0 ;  /* 0x0000000103097824 */ /* 0x000fe200000e0609 */
[----:B------:R-:W-:Y:S01]  /*1bc0*/  LOP3.LUT R15, R15, R2, RZ, 0x3c, !PT ;  /* 0x000000020f0f7212 */ /* 0x000fe200078e3cff */
[----:B------:R-:W-:Y:S01]  /*1bd0*/  IMAD.IADD R27, R27, 0x1, R17 ;  /* 0x000000011b1b7824 */ /* 0x000fe200078e0211 */
[----:B------:R-:W1:Y:S01]  /*1be0*/  @!P5 LDC.64 R2, c[0x0][0x240] ;  /* 0x00009000ff02db82 */ /* 0x000e620000000a00 */
[----:B------:R-:W-:Y:S01]  /*1bf0*/  IMAD.WIDE.U32 R34, R34, UR4, R8 ;  /* 0x0000000422227c25 */ /* 0x000fe2000f8e0008 */
[----:B------:R-:W-:-:S02]  /*1c00*/  @!P5 MOV R11, 0x400 ;  /* 0x00000400000bd802 */ /* 0x000fc40000000f00 */
[----:B------:R-:W-:Y:S01]  /*1c10*/  LEA.HI R10, R5, R106, RZ, 0x6 ;  /* 0x0000006a050a7211 */ /* 0x000fe200078f30ff */
[----:B------:R-:W-:Y:S01]  /*1c20*/  IMAD.IADD R37, R35, 0x1, R37 ;  /* 0x0000000123257824 */ /* 0x000fe200078e0225 */
[C---:B------:R-:W-:Y:S01]  /*1c30*/  @!P5 IADD3 R21, P0, R40.reuse, 0x10, RZ ;  /* 0x000000102815d810 */ /* 0x040fe20007f1e0ff */
[----:B------:R-:W-:Y:S01]  /*1c40*/  @!P4 IMAD.MOV.U32 R36, RZ, RZ, R34 ;  /* 0x000000ffff24c224 */ /* 0x000fe200078e0022 */
[----:B------:R-:W1:Y:S01]  /*1c50*/  S2UR UR4, SR_CgaCtaId ;  /* 0x00000000000479c3 */ /* 0x000e620000008800 */
[-C--:B--2---:R-:W-:Y:S01]  /*1c60*/  @!P4 IMAD R4, R41, R6.reuse, RZ ;  /* 0x000000062904c224 */ /* 0x084fe200078e02ff */
[C---:B------:R-:W-:Y:S01]  /*1c70*/  @!P2 IADD3 R31, P3, R40.reuse, 0x20, RZ ;  /* 0x00000020281fa810 */ /* 0x040fe20007f7e0ff */
[----:B------:R-:W-:Y:S01]  /*1c80*/  @!P4 IMAD.WIDE.U32 R38, R40, R6, R36 ;  /* 0x000000062826c225 */ /* 0x000fe200078e0024 */
[----:B---3--:R-:W-:Y:S02]  /*1c90*/  @!P5 LEA R30, R30, R11, 0x18 ;  /* 0x0000000b1e1ed211 */ /* 0x008fe400078ec0ff */
[----:B------:R-:W-:Y:S01]  /*1ca0*/  @!P1 MOV R11, 0x400 ;  /* 0x00000400000b9802 */ /* 0x000fe20000000f00 */
[----:B------:R-:W-:Y:S01]  /*1cb0*/  @!P4 IMAD R4, R40, R7, R4 ;  /* 0x000000072804c224 */ /* 0x000fe200078e0204 */
[----:B------:R-:W2:Y:S01]  /*1cc0*/  @!P4 LDC.64 R8, c[0x0][0x210] ;  /* 0x00008400ff08cb82 */ /* 0x000ea20000000a00 */
[----:B------:R-:W-:Y:S01]  /*1cd0*/  IMAD.SHL.U32 R10, R10, 0x8, RZ ;  /* 0x000000080a0a7824 */ /* 0x000fe200078e00ff */
[----:B------:R-:W-:Y:S01]  /*1ce0*/  @!P5 MOV R43, R37 ;  /* 0x00000025002bd202 */ /* 0x000fe20000000f00 */
[--C-:B------:R-:W-:Y:S01]  /*1cf0*/  @!P5 IMAD.X R33, RZ, RZ, R41.reuse, P0 ;  /* 0x000000ffff21d224 */ /* 0x100fe200000e0629 */
[----:B------:R-:W-:Y:S01]  /*1d00*/  @!P1 IADD3 R32, P0, R40, 0x30, RZ ;  /* 0x0000003028209810 */ /* 0x000fe20007f1e0ff */
[----:B------:R-:W-:Y:S01]  /*1d10*/  @!P2 IMAD.X R29, RZ, RZ, R41, P3 ;  /* 0x000000ffff1da224 */ /* 0x000fe200018e0629 */
[----:B----4-:R-:W-:Y:S01]  /*1d20*/  @!P1 LEA R24, R24, R11, 0x18 ;  /* 0x0000000b18189211 */ /* 0x010fe200078ec0ff */
[----:B------:R-:W-:Y:S01]  /*1d30*/  @!P4 IMAD.IADD R4, R39, 0x1, R4 ;  /* 0x000000012704c824 */ /* 0x000fe200078e0204 */
[----:B------:R-:W-:Y:S01]  /*1d40*/  LOP3.LUT R15, R15, 0xfffffe00, R10, 0xf8, !PT ;  /* 0xfffffe000f0f7812 */ /* 0x000fe200078ef80a */
[----:B------:R-:W-:Y:S01]  /*1d50*/  @!P5 IMAD.MOV.U32 R42, RZ, RZ, R34 ;  /* 0x000000ffff2ad224 */ /* 0x000fe200078e0022 */
[----:B------:R-:W3:Y:S01]  /*1d60*/  @!P2 LDC.64 R10, c[0x0][0x240] ;  /* 0x00009000ff0aab82 */ /* 0x000ee20000000a00 */
[----:B-1----:R-:W-:Y:S01]  /*1d70*/  @!P2 LEA R28, R28, R13, 0x18 ;  /* 0x0000000d1c1ca211 */ /* 0x002fe200078ec0ff */
[----:B------:R-:W-:Y:S01]  /*1d80*/  IMAD.WIDE.U32 R102, R18, R100, R102 ;  /* 0x0000006412667225 */ /* 0x000fe200078e0066 */
[----:B------:R-:W-:-:S03]  /*1d90*/  ULEA UR4, UR4, UR5, 0x18 ;  /* 0x0000000504047291 */ /* 0x000fc6000f8ec03f */
[----:B------:R-:W-:Y:S02]  /*1da0*/  @!P5 IMAD.WIDE.U32 R42, R21, R2, R42 ;  /* 0x00000002152ad225 */ /* 0x000fe400078e002a */
[----:B------:R-:W1:Y:S01]  /*1db0*/  @!P1 LDC.64 R6, c[0x0][0x240] ;  /* 0x00009000ff069b82 */ /* 0x000e620000000a00 */
[----:B------:R-:W-:Y:S01]  /*1dc0*/  IADD3 R105, R103, R105, RZ ;  /* 0x0000006967697210 */ /* 0x000fe20007ffe0ff */
[----:B------:R-:W-:Y:S01]  /*1dd0*/  ULDC UR5, c[0x0][0x39c] ;  /* 0x0000e70000057ab9 */ /* 0x000fe20000000800 */
[C---:B------:R-:W-:Y:S01]  /*1de0*/  @!P2 IMAD R28, R15.reuse, 0x2, R28 ;  /* 0x000000020f1ca824 */ /* 0x040fe200078e021c */
[C---:B------:R-:W-:Y:S01]  /*1df0*/  LEA R213, R15.reuse, UR4, 0x1 ;  /* 0x000000040fd57c11 */ /* 0x040fe2000f8e08ff */
[----:B------:R-:W-:Y:S01]  /*1e00*/  @!P1 IMAD R24, R15, 0x2, R24 ;  /* 0x000000020f189824 */ /* 0x000fe200078e0218 */
[C---:B--2---:R-:W-:Y:S01]  /*1e10*/  @!P4 LEA R40, P3, R38.reuse, R8, 0x1 ;  /* 0x000000082628c211 */ /* 0x044fe200078608ff */
[----:B------:R-:W-:Y:S01]  /*1e20*/  @!P5 IMAD R8, R33, R2, RZ ;  /* 0x000000022108d224 */ /* 0x000fe200078e02ff */
[----:B------:R-:W2:Y:S01]  /*1e30*/  @!P5 LDC.64 R12, c[0x0][0x210] ;  /* 0x00008400ff0cdb82 */ /* 0x000ea20000000a00 */
[----:B------:R-:W-:Y:S01]  /*1e40*/  @!P1 IMAD.X R33, RZ, RZ, R41, P0 ;  /* 0x000000ffff219224 */ /* 0x000fe200000e0629 */
[----:B------:R-:W-:Y:S01]  /*1e50*/  @!P4 LEA.HI.X R41, R38, R9, R4, 0x1, P3 ;  /* 0x000000092629c211 */ /* 0x000fe200018f0c04 */
[----:B------:R-:W-:-:S02]  /*1e60*/  IMAD.SHL.U32 R4, R135, 0x40, RZ ;  /* 0x0000004087047824 */ /* 0x000fc400078e00ff */
[----:B------:R-:W-:Y:S02]  /*1e70*/  @!P5 IMAD R35, R21, R3, R8 ;  /* 0x000000031523d224 */ /* 0x000fe400078e0208 */
[----:B------:R-:W-:Y:S01]  /*1e80*/  IMAD.IADD R21, R109, 0x1, -R4 ;  /* 0x000000016d157824 */ /* 0x000fe200078e0a04 */
[----:B------:R-:W-:Y:S01]  /*1e90*/  @!PT LDS RZ, [RZ] ;  /* 0x00000000fffff984 */ /* 0x000fe20000000800 */
[----:B------:R-:W-:Y:S01]  /*1ea0*/  @!PT LDS RZ, [RZ] ;  /* 0x00000000fffff984 */ /* 0x000fe20000000800 */
[----:B------:R-:W-:Y:S01]  /*1eb0*/  @!PT LDS RZ, [RZ] ;  /* 0x00000000fffff984 */ /* 0x000fe20000000800 */
[----:B------:R-:W-:Y:S01]  /*1ec0*/  @!P4 LDGSTS.E.BYPASS.LTC128B.128 [R213], desc[UR14][R40.64] ;  /* 0x0000000028d5cfae */ /* 0x000fe2000b901d4e */
[----:B------:R-:W4:Y:S01]  /*1ed0*/  @!P2 LDC.64 R8, c[0x0][0x210] ;  /* 0x00008400ff08ab82 */ /* 0x000f220000000a00 */
[----:B---3--:R-:W-:Y:S02]  /*1ee0*/  @!P2 IMAD R36, R29, R10, RZ ;  /* 0x0000000a1d24a224 */ /* 0x008fe400078e02ff */
[----:B------:R-:W-:Y:S01]  /*1ef0*/  @!P4 LDGSTS.E.BYPASS.LTC128B.128 [R213+0x2000], desc[UR14][R40.64+0x80] ;  /* 0x0200008028d5cfae */ /* 0x000fe2000b901d4e */
[----:B------:R-:W-:Y:S01]  /*1f00*/  @!P5 IMAD.IADD R38, R43, 0x1, R35 ;  /* 0x000000012b26d824 */ /* 0x000fe200078e0223 */
[-C--:B------:R-:W-:Y:S01]  /*1f10*/  ISETP.GE.AND P3, PT, R22, R21.reuse, PT ;  /* 0x000000151600720c */ /* 0x080fe20003f66270 */
[----:B------:R-:W-:Y:S01]  /*1f20*/  @!P1 IMAD.MOV.U32 R35, RZ, RZ, R37 ;  /* 0x000000ffff239224 */ /* 0x000fe200078e0025 */
[----:B------:R3:W-:Y:S01]  /*1f30*/  @!P4 LDGSTS.E.BYPASS.LTC128B.128 [R213+0x4000], desc[UR14][R40.64+0x100] ;  /* 0x0400010028d5cfae */ /* 0x0007e2000b901d4e */
[----:B------:R-:W-:Y:S01]  /*1f40*/  ISETP.GE.AND P4, PT, R18, R21, PT ;  /* 0x000000151200720c */ /* 0x000fe20003f86270 */
[----:B------:R-:W4:Y:S01]  /*1f50*/  @!P1 LDC.64 R2, c[0x0][0x210] ;  /* 0x00008400ff029b82 */ /* 0x000f220000000a00 */
[----:B-1----:R-:W-:-:S02]  /*1f60*/  @!P1 IMAD R33, R33, R6, RZ ;  /* 0x0000000621219224 */ /* 0x002fc400078e02ff */
[----:B------:R-:W-:Y:S02]  /*1f70*/  @!P2 IMAD R11, R31, R11, R36 ;  /* 0x0000000b1f0ba224 */ /* 0x000fe400078e0224 */
[----:B------:R-:W-:Y:S01]  /*1f80*/  @!P1 IMAD R33, R32, R7, R33 ;  /* 0x0000000720219224 */ /* 0x000fe200078e0221 */
[----:B--2---:R-:W-:Y:S01]  /*1f90*/  @!P5 LEA R12, P0, R42, R12, 0x1 ;  /* 0x0000000c2a0cd211 */ /* 0x004fe200078008ff */
[----:B------:R-:W-:-:S03]  /*1fa0*/  @!P5 IMAD R29, R15, 0x2, R30 ;  /* 0x000000020f1dd824 */ /* 0x000fc600078e021e */
[----:B------:R-:W-:-:S05]  /*1fb0*/  @!P5 LEA.HI.X R13, R42, R13, R38, 0x1, P0 ;  /* 0x0000000d2a0dd211 */ /* 0x000fca00000f0c26 */
[----:B------:R-:W-:Y:S04]  /*1fc0*/  @!P5 LDGSTS.E.BYPASS.LTC128B.128 [R29+0x800], desc[UR14][R12.64] ;  /* 0x008000000c1ddfae */ /* 0x000fe8000b901d4e */
[----:B------:R-:W-:Y:S04]  /*1fd0*/  @!P5 LDGSTS.E.BYPASS.LTC128B.128 [R29+0x2800], desc[UR14][R12.64+0x80] ;  /* 0x028000800c1ddfae */ /* 0x000fe8000b901d4e */
[----:B------:R1:W-:Y:S01]  /*1fe0*/  @!P5 LDGSTS.E.BYPASS.LTC128B.128 [R29+0x4800], desc[UR14][R12.64+0x100] ;  /* 0x048001000c1ddfae */ /* 0x0003e2000b901d4e */
[----:B------:R-:W-:Y:S01]  /*1ff0*/  IADD3 R25, P5, R18, R25, RZ ;  /* 0x0000001912197210 */ /* 0x000fe20007fbe0ff */
[----:B---3--:R-:W-:-:S02]  /*2000*/  @!P2 IMAD.MOV.U32 R40, RZ, RZ, R34 ;  /* 0x000000ffff28a224 */ /* 0x008fc400078e0022 */
[----:B------:R-:W-:Y:S02]  /*2010*/  @!P2 IMAD.MOV.U32 R41, RZ, RZ, R37 ;  /* 0x000000ffff29a224 */ /* 0x000fe400078e0025 */
[----:B------:R-:W-:Y:S02]  /*2020*/  @!P1 IMAD.WIDE.U32 R34, R32, R6, R34 ;  /* 0x0000000620229225 */ /* 0x000fe400078e0022 */
[----:B------:R-:W2:Y:S02]  /*2030*/  @!P4 LDC.64 R6, c[0x0][0x218] ;  /* 0x00008600ff06cb82 */ /* 0x000ea40000000a00 */
[----:B------:R-:W-:Y:S02]  /*2040*/  @!P2 IMAD.WIDE.U32 R40, R31, R10, R40 ;  /* 0x0000000a1f28a225 */ /* 0x000fe400078e0028 */
[----:B------:R-:W3:Y:S02]  /*2050*/  @!P4 S2R R10, SR_CgaCtaId ;  /* 0x00000000000ac919 */ /* 0x000ee40000008800 */
[----:B------:R-:W-:Y:S01]  /*2060*/  @!P2 IMAD.IADD R11, R41, 0x1, R11 ;  /* 0x00000001290ba824 */ /* 0x000fe200078e020b */
[----:B----4-:R-:W-:Y:S01]  /*2070*/  @!P2 LEA R8, P0, R40, R8, 0x1 ;  /* 0x000000082808a211 */ /* 0x010fe200078008ff */
[----:B------:R-:W-:-:S02]  /*2080*/  @!P1 IMAD.IADD R33, R35, 0x1, R33 ;  /* 0x0000000123219824 */ /* 0x000fc400078e0221 */
[----:B------:R-:W-:Y:S01]  /*2090*/  IMAD.X R23, R19, 0x1, R23, P5 ;  /* 0x0000000113177824 */ /* 0x000fe200028e0617 */
[----:B------:R-:W-:Y:S02]  /*20a0*/  @!P2 LEA.HI.X R9, R40, R9, R11, 0x1, P0 ;  /* 0x000000092809a211 */ /* 0x000fe400000f0c0b */
[----:B------:R-:W-:Y:S01]  /*20b0*/  @!P1 LEA R30, P0, R34, R2, 0x1 ;  /* 0x00000002221e9211 */ /* 0x000fe200078008ff */
[----:B------:R-:W4:Y:S01]  /*20c0*/  @!P3 S2R R11, SR_CgaCtaId ;  /* 0x00000000000bb919 */ /* 0x000f220000008800 */
[----:B------:R-:W-:Y:S02]  /*20d0*/  ISETP.GE.AND P5, PT, R22, R21, PT ;  /* 0x000000151600720c */ /* 0x000fe40003fa6270 */
[----:B------:R-:W-:Y:S01]  /*20e0*/  @!P1 LEA.HI.X R31, R34, R3, R33, 0x1, P0 ;  /* 0x00000003221f9211 */ /* 0x000fe200000f0c21 */
[----:B------:R-:W-:Y:S01]  /*20f0*/  @!P2 LDGSTS.E.BYPASS.LTC128B.128 [R28+0x1000], desc[UR14][R8.64] ;  /* 0x01000000081cafae */ /* 0x000fe2000b901d4e */
[----:B------:R-:W-:Y:S01]  /*2100*/  ISETP.GE.AND P0, PT, R16, R21, PT ;  /* 0x000000151000720c */ /* 0x000fe20003f06270 */
[----:B------:R-:W3:Y:S01]  /*2110*/  @!P3 LDC.64 R2, c[0x0][0x218] ;  /* 0x00008600ff02bb82 */ /* 0x000ee20000000a00 */
[----:B------:R-:W-:Y:S01]  /*2120*/  @!P3 MOV R22, 0x400 ;  /* 0x000004000016b802 */ /* 0x000fe20000000f00 */
[----:B------:R-:W-:Y:S01]  /*2130*/  @!P2 LDGSTS.E.BYPASS.LTC128B.128 [R28+0x3000], desc[UR14][R8.64+0x80] ;  /* 0x03000080081cafae */ /* 0x000fe2000b901d4e */
[----:B------:R-:W-:-:S03]  /*2140*/  IMAD.WIDE.U32 R32, R100, 0x20, RZ ;  /* 0x0000002064207825 */ /* 0x000fc600078e00ff */
[----:B------:R2:W-:Y:S01]  /*2150*/  @!P2 LDGSTS.E.BYPASS.LTC128B.128 [R28+0x5000], desc[UR14][R8.64+0x100] ;  /* 0x05000100081cafae */ /* 0x0005e2000b901d4e */
[----:B------:R-:W-:-:S03]  /*2160*/  ISETP.GE.AND P2, PT, R14, R21, PT ;  /* 0x000000150e00720c */ /* 0x000fc60003f46270 */
[----:B------:R-:W-:Y:S04]  /*2170*/  @!P1 LDGSTS.E.BYPASS.LTC128B.128 [R24+0x1800], desc[UR14][R30.64] ;  /* 0x018000001e189fae */ /* 0x000fe8000b901d4e */
[----:B------:R-:W-:Y:S04]  /*2180*/  @!P1 LDGSTS.E.BYPASS.LTC128B.128 [R24+0x3800], desc[UR14][R30.64+0x80] ;  /* 0x038000801e189fae */ /* 0x000fe8000b901d4e */
[----:B------:R3:W-:Y:S02]  /*2190*/  @!P1 LDGSTS.E.BYPASS.LTC128B.128 [R24+0x5800], desc[UR14][R30.64+0x100] ;  /* 0x058001001e189fae */ /* 0x0007e4000b901d4e */
[----:B------:R-:W-:Y:S01]  /*21a0*/  @!P2 IMAD.MOV.U32 R104, RZ, RZ, R102 ;  /* 0x000000ffff68a224 */ /* 0x000fe200078e0066 */
[----:B-1----:R-:W1:Y:S01]  /*21b0*/  @!P0 S2R R12, SR_CgaCtaId ;  /* 0x00000000000c8919 */ /* 0x002e620000008800 */
[----:B----4-:R-:W-:-:S05]  /*21c0*/  @!P3 LEA R22, R11, R22, 0x18 ;  /* 0x000000160b16b211 */ /* 0x010fca00078ec0ff */
[C---:B------:R-:W-:Y:S01]  /*21d0*/  @!P3 IMAD R19, R15.reuse, 0x2, R22 ;  /* 0x000000020f13b824 */ /* 0x040fe200078e0216 */
[----:B--2---:R-:W-:Y:S02]  /*21e0*/  @!P4 MOV R9, 0x400 ;  /* 0x000004000009c802 */ /* 0x004fe40000000f00 */
[----:B------:R-:W-:Y:S02]  /*21f0*/  @!P4 LEA R28, P1, R102, R6, 0x1 ;  /* 0x00000006661cc211 */ /* 0x000fe400078208ff */
[----:B---3--:R-:W-:Y:S02]  /*2200*/  @!P4 LEA R6, R10, R9, 0x18 ;  /* 0x000000090a06c211 */ /* 0x008fe400078ec0ff */
[----:B------:R-:W2:Y:S01]  /*2210*/  @!P0 LDC.64 R8, c[0x0][0x218] ;  /* 0x00008600ff088b82 */ /* 0x000ea20000000a00 */
[----:B------:R-:W3:Y:S01]  /*2220*/  @!P2 S2R R10, SR_CgaCtaId ;  /* 0x00000000000aa919 */ /* 0x000ee20000008800 */
        /* <DEDUP_REMOVED lines=10> */
[----:B------:R-:W4:Y:S01]  /*22d0*/  @!P2 LDC.64 R6, c[0x0][0x218] ;  /* 0x00008600ff06ab82 */ /* 0x000f220000000a00 */
[----:B------:R4:W-:Y:S01]  /*22e0*/  @!P4 LDGSTS.E.BYPASS.LTC128B.128 [R13+0xa000], desc[UR14][R28.64+0x100] ;  /* 0x0a0001001c0dcfae */ /* 0x0009e2000b901d4e */
[----:B------:R-:W-:Y:S01]  /*22f0*/  ISETP.GE.AND P4, PT, R16, R21, PT ;  /* 0x000000151000720c */ /* 0x000fe20003f86270 */
[----:B------:R-:W-:Y:S01]  /*2300*/  @!P2 IMAD.WIDE.U32 R16, R100, 0x30, R104 ;  /* 0x000000306410a825 */ /* 0x000fe200078e0068 */
[----:B------:R-:W-:Y:S01]  /*2310*/  @!P0 IADD3.X R32, R105, R33, R3, P1, !PT ;  /* 0x0000002169208210 */ /* 0x000fe20000ffe403 */
[----:B------:R-:W-:Y:S01]  /*2320*/  @!P3 LDGSTS.E.BYPASS.LTC128B.128 [R19+0x6800], desc[UR14][R30.64] ;  /* 0x068000001e13bfae */ /* 0x000fe2000b901d4e */
[----:B--2---:R-:W-:Y:S01]  /*2330*/  @!P0 LEA R34, P1, R11, R8, 0x1 ;  /* 0x000000080b228211 */ /* 0x004fe200078208ff */
[----:B------:R-:W-:-:S02]  /*2340*/  @!P2 IMAD R8, R101, 0x30, RZ ;  /* 0x000000306508a824 */ /* 0x000fc400078e02ff */
[----:B------:R-:W-:Y:S01]  /*2350*/  @!P3 LDGSTS.E.BYPASS.LTC128B.128 [R19+0x8800], desc[UR14][R30.64+0x80] ;  /* 0x088000801e13bfae */ /* 0x000fe2000b901d4e */
[----:B------:R-:W2:Y:S01]  /*2360*/  LDC.64 R2, c[0x0][0x250] ;  /* 0x00009400ff027b82 */ /* 0x000ea20000000a00 */
[----:B------:R-:W-:Y:S01]  /*2370*/  @!P0 LEA.HI.X R35, R11, R9, R32, 0x1, P1 ;  /* 0x000000090b238211 */ /* 0x000fe200008f0c20 */
[----:B------:R-:W-:Y:S01]  /*2380*/  @!P2 IMAD.IADD R8, R17, 0x1, R8 ;  /* 0x000000011108a824 */ /* 0x000fe200078e0208 */
[----:B------:R-:W-:Y:S01]  /*2390*/  @!P0 MOV R11, 0x400 ;  /* 0x00000400000b8802 */ /* 0x000fe20000000f00 */
[----:B------:R-:W-:Y:S01]  /*23a0*/  @!P3 LDGSTS.E.BYPASS.LTC128B.128 [R19+0xa800], desc[UR14][R30.64+0x100] ;  /* 0x0a8001001e13bfae */ /* 0x000fe2000b901d4e */
[----:B------:R-:W-:Y:S02]  /*23b0*/  @!P2 MOV R9, 0x400 ;  /* 0x000004000009a802 */ /* 0x000fe40000000f00 */
[----:B-1----:R-:W-:Y:S02]  /*23c0*/  @!P0 LEA R12, R12, R11, 0x18 ;  /* 0x0000000b0c0c8211 */ /* 0x002fe400078ec0ff */
[----:B---3--:R-:W-:-:S02]  /*23d0*/  @!P2 LEA R10, R10, R9, 0x18 ;  /* 0x000000090a0aa211 */ /* 0x008fc400078ec0ff */
[-C--:B------:R-:W-:Y:S01]  /*23e0*/  ISETP.GE.AND P3, PT, R14, R21.reuse, PT ;  /* 0x000000150e00720c */ /* 0x080fe20003f66270 */
[C---:B------:R-:W-:Y:S01]  /*23f0*/  @!P0 IMAD R9, R15.reuse, 0x2, R12 ;  /* 0x000000020f098824 */ /* 0x040fe200078e020c */
[C---:B------:R-:W-:Y:S01]  /*2400*/  ISETP.GE.AND P1, PT, R18.reuse, R21, PT ;  /* 0x000000151200720c */ /* 0x040fe20003f26270 */
[----:B------:R-:W-:Y:S02]  /*2410*/  @!P2 IMAD R10, R15, 0x2, R10 ;  /* 0x000000020f0aa824 */ /* 0x000fe400078e020a */
[----:B------:R-:W-:Y:S01]  /*2420*/  IMAD.SHL.U32 R18, R18, 0x8, RZ ;  /* 0x0000000812127824 */ /* 0x000fe200078e00ff */
[----:B------:R-:W-:Y:S04]  /*2430*/  @!P0 LDGSTS.E.BYPASS.LTC128B.128 [R9+0x7000], desc[UR14][R34.64] ;  /* 0x0700000022098fae */ /* 0x000fe8000b901d4e */
[----:B------:R-:W-:Y:S01]  /*2440*/  @!P0 LDGSTS.E.BYPASS.LTC128B.128 [R9+0x9000], desc[UR14][R34.64+0x80] ;  /* 0x0900008022098fae */ /* 0x000fe2000b901d4e */
[----:B--2---:R-:W-:-:S03]  /*2450*/  IMAD R12, R23, R2, RZ ;  /* 0x00000002170c7224 */ /* 0x004fc600078e02ff */
[----:B------:R1:W-:Y:S01]  /*2460*/  @!P0 LDGSTS.E.BYPASS.LTC128B.128 [R9+0xb000], desc[UR14][R34.64+0x100] ;  /* 0x0b00010022098fae */ /* 0x0003e2000b901d4e */
[C---:B----4-:R-:W-:Y:S01]  /*2470*/  @!P2 LEA R14, P0, R16.reuse, R6, 0x1 ;  /* 0x00000006100ea211 */ /* 0x050fe200078008ff */
[----:B------:R-:W-:Y:S01]  /*2480*/  IMAD.WIDE.U32 R26, R25, R2, R26 ;  /* 0x00000002191a7225 */ /* 0x000fe200078e001a */
[-C--:B------:R-:W-:Y:S02]  /*2490*/  LEA.HI R6, R5, R106.reuse, RZ, 0x4 ;  /* 0x0000006a05067211 */ /* 0x080fe400078f20ff */
[----:B------:R-:W-:Y:S01]  /*24a0*/  @!P2 LEA.HI.X R15, R16, R7, R8, 0x1, P0 ;  /* 0x00000007100fa211 */ /* 0x000fe200000f0c08 */
[----:B------:R-:W-:Y:S01]  /*24b0*/  IMAD R12, R25, R3, R12 ;  /* 0x00000003190c7224 */ /* 0x000fe200078e020c */
[----:B------:R-:W-:Y:S01]  /*24c0*/  LOP3.LUT R7, R6, 0xfffffff0, RZ, 0xc0, !PT ;  /* 0xfffffff006077812 */ /* 0x000fe200078ec0ff */
[----:B------:R-:W-:Y:S01]  /*24d0*/  IMAD.SHL.U32 R8, R3, 0x20, RZ ;  /* 0x0000002003087824 */ /* 0x000fe200078e00ff */
[----:B------:R-:W-:Y:S01]  /*24e0*/  LEA R210, P0, R26, UR6, 0x1 ;  /* 0x000000061ad27c11 */ /* 0x000fe2000f8008ff */
[----:B------:R-:W-:Y:S01]  /*24f0*/  @!P2 LDGSTS.E.BYPASS.LTC128B.128 [R10+0x7800], desc[UR14][R14.64] ;  /* 0x078000000e0aafae */ /* 0x000fe2000b901d4e */
[----:B------:R-:W-:Y:S01]  /*2500*/  IMAD.IADD R12, R27, 0x1, R12 ;  /* 0x000000011b0c7824 */ /* 0x000fe200078e020c */
[----:B------:R-:W-:-:S02]  /*2510*/  IADD3 R7, -R7, R106, RZ ;  /* 0x0000006a07077210 */ /* 0x000fc40007ffe1ff */
[----:B------:R-:W-:Y:S01]  /*2520*/  @!P2 LDGSTS.E.BYPASS.LTC128B.128 [R10+0x9800], desc[UR14][R14.64+0x80] ;  /* 0x098000800e0aafae */ /* 0x000fe2000b901d4e */
[----:B------:R-:W-:Y:S02]  /*2530*/  SHF.R.S32.HI R6, RZ, 0x4, R6 ;  /* 0x00000004ff067819 */ /* 0x000fe40000011406 */
[----:B------:R-:W-:Y:S01]  /*2540*/  LEA.HI.X R209, R26, UR7, R12, 0x1, P0 ;  /* 0x000000071ad17c11 */ /* 0x000fe200080f0c0c */
[----:B------:R2:W-:Y:S01]  /*2550*/  @!P2 LDGSTS.E.BYPASS.LTC128B.128 [R10+0xb800], desc[UR14][R14.64+0x100] ;  /* 0x0b8001000e0aafae */ /* 0x0005e2000b901d4e */
[----:B------:R-:W-:Y:S02]  /*2560*/  SHF.R.S32.HI R12, RZ, 0x1f, R7 ;  /* 0x0000001fff0c7819 */ /* 0x000fe40000011407 */
[----:B------:R-:W-:Y:S01]  /*2570*/  LEA.HI R11, R6, R6, RZ, 0x1 ;  /* 0x00000006060b7211 */ /* 0x000fe200078f08ff */
[----:B------:R-:W0:Y:S01]  /*2580*/  LDGDEPBAR ;  /* 0x00000000000079af */ /* 0x000e220000000000 */
[----:B------:R-:W-:Y:S01]  /*2590*/  LEA.HI R107, R12, R7, RZ, 0x3 ;  /* 0x000000070c6b7211 */ /* 0x000fe200078f18ff */
[----:B------:R-:W-:Y:S01]  /*25a0*/  IMAD.WIDE.U32 R12, R2, 0x20, RZ ;  /* 0x00000020020c7825 */ /* 0x000fe200078e00ff */
[----:B------:R-:W-:-:S03]  /*25b0*/  LOP3.LUT R11, R11, 0xfffffffe, RZ, 0xc0, !PT ;  /* 0xfffffffe0b0b7812 */ /* 0x000fc600078ec0ff */
[----:B-1----:R-:W-:Y:S01]  /*25c0*/  IMAD.SHL.U32 R9, R0, 0x40, RZ ;  /* 0x0000004000097824 */ /* 0x002fe200078e00ff */
[----:B------:R-:W-:Y:S01]  /*25d0*/  @!P5 IADD3 R12, P0, R210, R12, RZ ;  /* 0x0000000cd20cd210 */ /* 0x000fe20007f1e0ff */
[----:B------:R-:W-:Y:S02]  /*25e0*/  @!P1 IMAD.MOV.U32 R211, RZ, RZ, R209 ;  /* 0x000000ffffd39224 */ /* 0x000fe400078e00d1 */
[----:B------:R-:W-:Y:S01]  /*25f0*/  IMAD.IADD R6, R6, 0x1, -R11 ;  /* 0x0000000106067824 */ /* 0x000fe200078e0a0b */
[----:B------:R-:W-:Y:S02]  /*2600*/  LOP3.LUT R9, R9, 0x1c0, RZ, 0xc0, !PT ;  /* 0x000001c009097812 */ /* 0x000fe400078ec0ff */
[----:B------:R-:W-:Y:S02]  /*2610*/  @!P5 IADD3.X R13, R209, R13, R8, P0, !PT ;  /* 0x0000000dd10dd210 */ /* 0x000fe400007fe408 */
[----:B------:R-:W-:-:S04]  /*2620*/  LEA.HI R8, R5, R106, RZ, 0x5 ;  /* 0x0000006a05087211 */ /* 0x000fc800078f28ff */
[----:B------:R-:W-:Y:S02]  /*2630*/  SHF.R.S32.HI R8, RZ, 0x5, R8 ;  /* 0x00000005ff087819 */ /* 0x000fe40000011408 */
[----:B--2---:R-:W-:Y:S01]  /*2640*/  LOP3.LUT R14, R107, 0xfffffff8, RZ, 0xc0, !PT ;  /* 0xfffffff86b0e7812 */ /* 0x004fe200078ec0ff */
[----:B------:R-:W-:-:S04]  /*2650*/  DEPBAR.LE SB0, 0x0 ;  /* 0x000080000000791a */ /* 0x000fc80000000000 */
[----:B------:R-:W-:Y:S01]  /*2660*/  BAR.SYNC.DEFER_BLOCKING 0x0 ;  /* 0x0000000000007b1d */ /* 0x000fe20000010000 */
[----:B------:R-:W-:Y:S01]  /*2670*/  LOP3.LUT R10, R9, 0x8, R18, 0xf8, !PT ;  /* 0x00000008090a7812 */ /* 0x000fe200078ef812 */
[----:B------:R-:W-:Y:S01]  /*2680*/  IMAD.IADD R14, R7, 0x1, -R14 ;  /* 0x00000001070e7824 */ /* 0x000fe200078e0a0e */
[----:B------:R-:W-:Y:S01]  /*2690*/  SHF.R.U32.HI R9, RZ, 0x3, R9 ;  /* 0x00000003ff097819 */ /* 0x000fe20000011609 */
[----:B------:R-:W-:Y:S01]  /*26a0*/  @!P3 IMAD R7, R3, 0x60, RZ ;  /* 0x000000600307b824 */ /* 0x000fe200078e02ff */
[----:B------:R-:W-:Y:S02]  /*26b0*/  SHF.L.U32 R107, R107, 0x6, RZ ;  /* 0x000000066b6b7819 */ /* 0x000fe400000006ff */
[----:B------:R-:W-:Y:S02]  /*26c0*/  LOP3.LUT R9, R10, R9, RZ, 0x3c, !PT ;  /* 0x000000090a097212 */ /* 0x000fe400078e3cff */
[----:B------:R-:W-:-:S03]  /*26d0*/  LOP3.LUT R107, R107, 0xfffffe00, RZ, 0xc0, !PT ;  /* 0xfffffe006b6b7812 */ /* 0x000fc600078ec0ff */
[C---:B------:R-:W-:Y:S02]  /*26e0*/  IMAD R205, R6.reuse, 0x200, R9 ;  /* 0x0000020006cd7824 */ /* 0x040fe400078e0209 */
[----:B------:R-:W-:-:S03]  /*26f0*/  IMAD.SHL.U32 R9, R6, 0x8, RZ ;  /* 0x0000000806097824 */ /* 0x000fc600078e00ff */
[----:B------:R-:W-:-:S05]  /*2700*/  LEA R205, R205, UR4, 0x1 ;  /* 0x00000004cdcd7c11 */ /* 0x000fca000f8e08ff */
[----:B------:R-:W-:Y:S01]  /*2710*/  VIADD R203, R205, 0x6020 ;  /* 0x00006020cdcb7836 */ /* 0x000fe20000000000 */
        /* <DEDUP_REMOVED lines=9> */
[C---:B------:R-:W-:Y:S01]  /*27b0*/  R2P PR, R14.reuse, 0x6 ;  /* 0x000000060e007804 */ /* 0x040fe20000000000 */
[----:B------:R-:W-:Y:S01]  /*27c0*/  IMAD.SHL.U32 R14, R14, 0x40, RZ ;  /* 0x000000400e0e7824 */ /* 0x000fe200078e00ff */
[----:B------:R-:W-:Y:S01]  /*27d0*/  @!P4 LEA R16, P0, R2, R210, 0x6 ;  /* 0x000000d20210c211 */ /* 0x000fe200078030ff */
[----:B------:R-:W-:Y:S03]  /*27e0*/  @P5 STS.128 [R213+0xc800], RZ ;  /* 0x00c800ffd5005388 */ /* 0x000fe60000000c00 */
[----:B------:R-:W-:Y:S01]  /*27f0*/  LOP3.LUT R6, R14, 0x1c0, RZ, 0xc0, !PT ;  /* 0x000001c00e067812 */ /* 0x000fe200078ec0ff */
[----:B------:R-:W-:Y:S01]  /*2800*/  @P5 STS.128 [R213+0xe800], RZ ;  /* 0x00e800ffd5005388 */ /* 0x000fe20000000c00 */
[----:B------:R-:W-:-:S02]  /*2810*/  @!P4 LEA.HI.X R17, R2, R209, R3, 0x6, P0 ;  /* 0x000000d10211c211 */ /* 0x000fc400000f3403 */
[----:B------:R-:W-:Y:S01]  /*2820*/  LOP3.LUT R5, R6, 0x8, R9, 0xf8, !PT ;  /* 0x0000000806057812 */ /* 0x000fe200078ef809 */
[----:B------:R-:W-:Y:S01]  /*2830*/  @P5 STS.128 [R213+0x10800], RZ ;  /* 0x010800ffd5005388 */ /* 0x000fe20000000c00 */
[----:B------:R-:W-:-:S03]  /*2840*/  SHF.R.U32.HI R6, RZ, 0x3, R6 ;  /* 0x00000003ff067819 */ /* 0x000fc60000011606 */
[----:B------:R-:W-:Y:S01]  /*2850*/  @!PT LDS RZ, [RZ] ;  /* 0x00000000fffff984 */ /* 0x000fe20000000800 */
[----:B------:R-:W-:Y:S01]  /*2860*/  @!PT LDS RZ, [RZ] ;  /* 0x00000000fffff984 */ /* 0x000fe20000000800 */
[----:B------:R-:W-:Y:S01]  /*2870*/  @!PT LDS RZ, [RZ] ;  /* 0x00000000fffff984 */ /* 0x000fe20000000800 */
[----:B------:R-:W-:Y:S01]  /*2880*/  @!P5 LDGSTS.E.BYPASS.LTC128B.128 [R213+0xc800], desc[UR14][R12.64] ;  /* 0x0c8000000cd5dfae */ /* 0x000fe2000b901d4e */
[----:B------:R-:W-:Y:S01]  /*2890*/  LOP3.LUT R6, R5, R6, RZ, 0x3c, !PT ;  /* 0x0000000605067212 */ /* 0x000fe200078e3cff */
[----:B------:R-:W-:Y:S02]  /*28a0*/  IMAD R5, R8, 0x400, R107 ;  /* 0x0000040008057824 */ /* 0x000fe400078e026b */
[----:B------:R-:W-:Y:S01]  /*28b0*/  @!P5 LDGSTS.E.BYPASS.LTC128B.128 [R213+0xe800], desc[UR14][R12.64+0x80] ;  /* 0x0e8000800cd5dfae */ /* 0x000fe2000b901d4e */
[C---:B------:R-:W-:Y:S01]  /*28c0*/  LOP3.LUT R200, R6.reuse, R107, RZ, 0xfc, !PT ;  /* 0x0000006b06c87212 */ /* 0x040fe200078efcff */
[----:B------:R-:W-:Y:S02]  /*28d0*/  IMAD.IADD R206, R6, 0x1, R5 ;  /* 0x0000000106ce7824 */ /* 0x000fe400078e0205 */
[----:B------:R2:W-:Y:S01]  /*28e0*/  @!P5 LDGSTS.E.BYPASS.LTC128B.128 [R213+0x10800], desc[UR14][R12.64+0x100] ;  /* 0x108001000cd5dfae */ /* 0x0005e2000b901d4e */
[----:B------:R-:W-:Y:S02]  /*28f0*/  IMAD.MOV.U32 R5, RZ, RZ, 0x20 ;  /* 0x00000020ff057424 */ /* 0x000fe400078e00ff */
[----:B-1----:R-:W-:Y:S01]  /*2900*/  @!P3 IMAD.MOV.U32 R211, RZ, RZ, R209 ;  /* 0x000000ffffd3b224 */ /* 0x002fe200078e00d1 */
[----:B------:R-:W-:Y:S01]  /*2910*/  @P4 STS.128 [R213+0xd000], RZ ;  /* 0x00d000ffd5004388 */ /* 0x000fe20000000c00 */
[----:B------:R-:W-:Y:S01]  /*2920*/  LEA R206, R206, UR4, 0x1 ;  /* 0x00000004cece7c11 */ /* 0x000fe2000f8e08ff */
[----:B------:R-:W-:-:S02]  /*2930*/  @!P3 IMAD.WIDE.U32 R10, R2, 0x60, R210 ;  /* 0x00000060020ab825 */ /* 0x000fc400078e00d2 */
[----:B------:R-:W-:Y:S01]  /*2940*/  @P4 STS.128 [R213+0xf000], RZ ;  /* 0x00f000ffd5004388 */ /* 0x000fe20000000c00 */
[----:B------:R-:W-:Y:S01]  /*2950*/  SEL R5, R5, 0xffffffe0, !P2 ;  /* 0xffffffe005057807 */ /* 0x000fe20005000000 */
[----:B------:R-:W-:Y:S02]  /*2960*/  @!P3 IMAD.IADD R11, R11, 0x1, R7 ;  /* 0x000000010b0bb824 */ /* 0x000fe400078e0207 */
[----:B------:R-:W-:Y:S01]  /*2970*/  @P4 STS.128 [R213+0x11000], RZ ;  /* 0x011000ffd5004388 */ /* 0x000fe20000000c00 */
[----:B------:R-:W-:Y:S01]  /*2980*/  IMAD.MOV.U32 R7, RZ, RZ, 0x10 ;  /* 0x00000010ff077424 */ /* 0x000fe200078e00ff */
[----:B------:R-:W-:Y:S02]  /*2990*/  LEA R202, R5, R206, 0x1 ;  /* 0x000000ce05ca7211 */ /* 0x000fe400078e08ff */
[----:B------:R-:W-:Y:S01]  /*29a0*/  @!PT LDS RZ, [RZ] ;  /* 0x00000000fffff984 */ /* 0x000fe20000000800 */
[----:B------:R-:W-:Y:S01]  /*29b0*/  @!PT LDS RZ, [RZ] ;  /* 0x00000000fffff984 */ /* 0x000fe20000000800 */
[----:B------:R-:W-:Y:S01]  /*29c0*/  @!PT LDS RZ, [RZ] ;  /* 0x00000000fffff984 */ /* 0x000fe20000000800 */
[----:B------:R-:W-:Y:S02]  /*29d0*/  @!P4 LDGSTS.E.BYPASS.LTC128B.128 [R213+0xd000], desc[UR14][R16.64] ;  /* 0x0d00000010d5cfae */ /* 0x000fe4000b901d4e */
[----:B------:R-:W-:-:S02]  /*29e0*/  SEL R7, R7, 0xfffffff0, !P1 ;  /* 0xfffffff007077807 */ /* 0x000fc40004800000 */
        /* <DEDUP_REMOVED lines=16> */
[C---:B------:R-:W-:Y:S01]  /*2af0*/  IADD3 R194, R203.reuse, 0x1000, RZ ;  /* 0x00001000cbc27810 */ /* 0x040fe20007ffe0ff */
[C---:B------:R-:W-:Y:S01]  /*2b00*/  VIADD R193, R203.reuse, 0x1800 ;  /* 0x00001800cbc17836 */ /* 0x040fe20000000000 */
[----:B------:R-:W-:Y:S01]  /*2b10*/  SEL R0, R0, 0xffffffc0, !P2 ;  /* 0xffffffc000007807 */ /* 0x000fe20005000000 */
[----:B------:R-:W-:Y:S01]  /*2b20*/  @!P3 LDGSTS.E.BYPASS.LTC128B.128 [R213+0xf800], desc[UR14][R10.64+0x80] ;  /* 0x0f8000800ad5bfae */ /* 0x000fe2000b901d4e */
[----:B------:R-:W-:-:S02]  /*2b30*/  VIADD R191, R203, 0x2000 ;  /* 0x00002000cbbf7836 */ /* 0x000fc40000000000 */
[----:B------:R-:W-:Y:S01]  /*2b40*/  VIADD R190, R203, 0x2800 ;  /* 0x00002800cbbe7836 */ /* 0x000fe20000000000 */
[----:B------:R3:W-:Y:S01]  /*2b50*/  @!P3 LDGSTS.E.BYPASS.LTC128B.128 [R213+0x11800], desc[UR14][R10.64+0x100] ;  /* 0x118001000ad5bfae */ /* 0x0007e2000b901d4e */
[----:B------:R-:W-:Y:S02]  /*2b60*/  IMAD.IADD R199, R205, 0x1, R0 ;  /* 0x00000001cdc77824 */ /* 0x000fe400078e0200 */
[----:B------:R-:W-:Y:S01]  /*2b70*/  IMAD.IADD R192, R0, 0x1, R203 ;  /* 0x0000000100c07824 */ /* 0x000fe200078e02cb */
[----:B--2---:R-:W-:Y:S01]  /*2b80*/  LDSM.16.M88.4 R12, [R206] ;  /* 0x00000000ce0c783b */ /* 0x004fe20000000200 */
[C---:B------:R-:W-:Y:S02]  /*2b90*/  VIADD R189, R203.reuse, 0x3000 ;  /* 0x00003000cbbd7836 */ /* 0x040fe40000000000 */
[C---:B------:R-:W-:Y:S01]  /*2ba0*/  VIADD R188, R203.reuse, 0x3800 ;  /* 0x00003800cbbc7836 */ /* 0x040fe20000000000 */
[----:B------:R-:W1:Y:S01]  /*2bb0*/  LDSM.16.M88.4 R28, [R205+0x6000] ;  /* 0x00600000cd1c783b */ /* 0x000e620000000200 */
[----:B------:R-:W-:-:S02]  /*2bc0*/  VIADD R187, R203, 0x4000 ;  /* 0x00004000cbbb7836 */ /* 0x000fc40000000000 */
[C---:B------:R-:W-:Y:S01]  /*2bd0*/  VIADD R186, R203.reuse, 0x4800 ;  /* 0x00004800cbba7836 */ /* 0x040fe20000000000 */
[----:B------:R-:W-:Y:S01]  /*2be0*/  LDSM.16.M88.4 R68, [R204] ;  /* 0x00000000cc44783b */ /* 0x000fe20000000200 */
[C---:B------:R-:W-:Y:S02]  /*2bf0*/  VIADD R185, R203.reuse, 0x5000 ;  /* 0x00005000cbb97836 */ /* 0x040fe40000000000 */
[----:B------:R-:W-:Y:S01]  /*2c00*/  VIADD R184, R203, 0x5800 ;  /* 0x00005800cbb87836 */ /* 0x000fe20000000000 */
[----:B------:R-:W-:Y:S04]  /*2c10*/  LDSM.16.M88.4 R64, [R203] ;  /* 0x00000000cb40783b */ /* 0x000fe80000000200 */
[----:B------:R-:W2:Y:S04]  /*2c20*/  LDSM.16.M88.4 R60, [R205+0x6800] ;  /* 0x00680000cd3c783b */ /* 0x000ea80000000200 */
[----:B------:R-:W4:Y:S04]  /*2c30*/  LDSM.16.M88.4 R52, [R205+0x7000] ;  /* 0x00700000cd34783b */ /* 0x000f280000000200 */
[----:B------:R-:W-:Y:S04]  /*2c40*/  LDSM.16.M88.4 R76, [R202] ;  /* 0x00000000ca4c783b */ /* 0x000fe80000000200 */
[----:B------:R-:W4:Y:S04]  /*2c50*/  LDSM.16.M88.4 R88, [R199+0x6000] ;  /* 0x00600000c758783b */ /* 0x000f280000000200 */
[----:B------:R-:W4:Y:S04]  /*2c60*/  LDSM.16.M88.4 R36, [R205+0x7800] ;  /* 0x00780000cd24783b */ /* 0x000f280000000200 */
[----:B------:R-:W4:Y:S04]  /*2c70*/  LDSM.16.M88.4 R24, [R203+0x800] ;  /* 0x00080000cb18783b */ /* 0x000f280000000200 */
[----:B------:R-:W4:Y:S01]  /*2c80*/  LDSM.16.M88.4 R32, [R203+0x1000] ;  /* 0x00100000cb20783b */ /* 0x000f220000000200 */
[C---:B-1----:R-:W-:Y:S03]  /*2c90*/  HMMA.16816.F32 R16, R12.reuse, R28, RZ ;  /* 0x0000001c0c10723c */ /* 0x042fe600000018ff */
[----:B------:R-:W-:Y:S04]  /*2ca0*/  LDSM.16.M88.4 R20, [R201] ;  /* 0x00000000c914783b */ /* 0x000fe80000000200 */
[----:B------:R-:W1:Y:S01]  /*2cb0*/  LDSM.16.M88.4 R84, [R192] ;  /* 0x00000000c054783b */ /* 0x000e620000000200 */
[C---:B------:R-:W-:Y:S03]  /*2cc0*/  HMMA.16816.F32 R28, R12.reuse, R30, RZ ;  /* 0x0000001e0c1c723c */ /* 0x040fe600000018ff */
[----:B------:R-:W1:Y:S03]  /*2cd0*/  LDSM.16.M88.4 R48, [R203+0x1800] ;  /* 0x00180000cb30783b */ /* 0x000e660000000200 */
[C---:B--2---:R-:W-:Y:S01]  /*2ce0*/  HMMA.16816.F32 R40, R12.reuse, R60, RZ ;  /* 0x0000003c0c28723c */ /* 0x044fe200000018ff */
[----:B---3--:R-:W2:Y:S04]  /*2cf0*/  LDSM.16.M88.4 R8, [R199+0x6800] ;  /* 0x00680000c708783b */ /* 0x008ea80000000200 */
[----:B------:R-:W3:Y:S01]  /*2d00*/  LDSM.16.M88.4 R44, [R199+0x7000] ;  /* 0x00700000c72c783b */ /* 0x000ee20000000200 */
[----:B----4-:R-:W-:Y:S03]  /*2d10*/  HMMA.16816.F32 R56, R12, R52, RZ ;  /* 0x000000340c38723c */ /* 0x010fe600000018ff */
[----:B------:R-:W-:Y:S03]  /*2d20*/  LDSM.16.M88.4 R72, [R199+0x7800] ;  /* 0x00780000c748783b */ /* 0x000fe60000000200 */
[C---:B------:R-:W-:Y:S01]  /*2d30*/  HMMA.16816.F32 R16, R68.reuse, R64, R16 ;  /* 0x000000404410723c */ /* 0x040fe20000001810 */
[----:B------:R-:W-:Y:S04]  /*2d40*/  LDSM.16.M88.4 R92, [R205+0xa000] ;  /* 0x00a00000cd5c783b */ /* 0x000fe80000000200 */
[----:B------:R-:W-:Y:S01]  /*2d50*/  LDSM.16.M88.4 R96, [R199+0x8800] ;  /* 0x00880000c760783b */ /* 0x000fe20000000200 */
[----:B------:R-:W-:Y:S03]  /*2d60*/  HMMA.16816.F32 R28, R68, R66, R28 ;  /* 0x00000042441c723c */ /* 0x000fe6000000181c */
[----:B------:R-:W-:Y:S03]  /*2d70*/  LDSM.16.M88.4 R64, [R205+0x8000] ;  /* 0x00800000cd40783b */ /* 0x000fe60000000200 */
[C---:B------:R-:W-:Y:S01]  /*2d80*/  HMMA.16816.F32 R60, R12.reuse, R62, RZ ;  /* 0x0000003e0c3c723c */ /* 0x040fe200000018ff */
[----:B------:R-:W0:Y:S05]  /*2d90*/  LDGDEPBAR ;  /* 0x00000000000079af */ /* 0x000e2a0000000000 */
[----:B------:R-:W-:Y:S06]  /*2da0*/  HMMA.16816.F32 R52, R12, R54, RZ ;  /* 0x000000360c34723c */ /* 0x000fec00000018ff */
[C---:B------:R-:W-:Y:S06]  /*2db0*/  HMMA.16816.F32 R16, R76.reuse, R88, R16 ;  /* 0x000000584c10723c */ /* 0x040fec0000001810 */
[----:B------:R-:W-:Y:S01]  /*2dc0*/  HMMA.16816.F32 R28, R76, R90, R28 ;  /* 0x0000005a4c1c723c */ /* 0x000fe2000000181c */
[----:B------:R-:W-:Y:S05]  /*2dd0*/  LDSM.16.M88.4 R88, [R204+0x2000] ;  /* 0x00200000cc58783b */ /* 0x000fea0000000200 */
[C---:B------:R-:W-:Y:S06]  /*2de0*/  HMMA.16816.F32 R80, R12.reuse, R36, RZ ;  /* 0x000000240c50723c */ /* 0x040fec00000018ff */
[----:B------:R-:W-:Y:S01]  /*2df0*/  HMMA.16816.F32 R12, R12, R38, RZ ;  /* 0x000000260c0c723c */ /* 0x000fe200000018ff */
[----:B------:R-:W-:Y:S05]  /*2e00*/  LDSM.16.M88.4 R36, [R192+0x800] ;  /* 0x00080000c024783b */ /* 0x000fea0000000200 */
[C---:B------:R-:W-:Y:S06]  /*2e10*/  HMMA.16816.F32 R40, R68.reuse, R24, R40 ;  /* 0x000000184428723c */ /* 0x040fec0000001828 */
[C---:B------:R-:W-:Y:S01]  /*2e20*/  HMMA.16816.F32 R60, R68.reuse, R26, R60 ;  /* 0x0000001a443c723c */ /* 0x040fe2000000183c */
[----:B------:R-:W-:Y:S05]  /*2e30*/  LDSM.16.M88.4 R24, [R192+0x1000] ;  /* 0x00100000c018783b */ /* 0x000fea0000000200 */
        /* <DEDUP_REMOVED lines=12> */
[----:B------:R-:W-:Y:S05]  /*2f00*/  LDSM.16.M88.4 R8, [R205+0x9000] ;  /* 0x00900000cd08783b */ /* 0x000fea0000000200 */
[C---:B---3--:R-:W-:Y:S06]  /*2f10*/  HMMA.16816.F32 R56, R76.reuse, R44, R56 ;  /* 0x0000002c4c38723c */ /* 0x048fec0000001838 */
[----:B------:R-:W-:Y:S01]  /*2f20*/  HMMA.16816.F32 R52, R76, R46, R52 ;  /* 0x0000002e4c34723c */ /* 0x000fe20000001834 */
[----:B------:R-:W1:Y:S05]  /*2f30*/  LDSM.16.M88.4 R44, [R203+0x2000] ;  /* 0x00200000cb2c783b */ /* 0x000e6a0000000200 */
[C---:B----4-:R-:W-:Y:S06]  /*2f40*/  HMMA.16816.F32 R16, R32.reuse, R64, R16 ;  /* 0x000000402010723c */ /* 0x050fec0000001810 */
[----:B------:R-:W-:Y:S01]  /*2f50*/  HMMA.16816.F32 R28, R32, R66, R28 ;  /* 0x00000042201c723c */ /* 0x000fe2000000181c */
[----:B------:R-:W-:Y:S05]  /*2f60*/  LDSM.16.M88.4 R64, [R199+0x9800] ;  /* 0x00980000c740783b */ /* 0x000fea0000000200 */
[C---:B------:R-:W-:Y:S06]  /*2f70*/  HMMA.16816.F32 R80, R76.reuse, R72, R80 ;  /* 0x000000484c50723c */ /* 0x040fec0000001850 */
[----:B------:R-:W-:Y:S01]  /*2f80*/  HMMA.16816.F32 R76, R76, R74, R68 ;  /* 0x0000004a4c4c723c */ /* 0x000fe20000001844 */
[----:B------:R-:W-:Y:S04]  /*2f90*/  LDSM.16.M88.4 R72, [R202+0x2000] ;  /* 0x00200000ca48783b */ /* 0x000fe80000000200 */
[----:B------:R-:W-:Y:S01]  /*2fa0*/  LDSM.16.M88.4 R68, [R199+0x9000] ;  /* 0x00900000c744783b */ /* 0x000fe20000000200 */
[C---:B------:R-:W-:Y:S06]  /*2fb0*/  HMMA.16816.F32 R40, R20.reuse, R36, R40 ;  /* 0x000000241428723c */ /* 0x040fec0000001828 */
[C---:B------:R-:W-:Y:S01]  /*2fc0*/  HMMA.16816.F32 R60, R20.reuse, R38, R60 ;  /* 0x00000026143c723c */ /* 0x040fe2000000183c */
[----:B------:R-:W-:Y:S05]  /*2fd0*/  LDSM.16.M88.4 R36, [R205+0x9800] ;  /* 0x00980000cd24783b */ /* 0x000fea0000000200 */
[C---:B------:R-:W-:Y:S06]  /*2fe0*/  HMMA.16816.F32 R56, R20.reuse, R24, R56 ;  /* 0x000000181438723c */ /* 0x040fec0000001838 */
[----:B------:R-:W-:Y:S01]  /*2ff0*/  HMMA.16816.F32 R52, R20, R26, R52 ;  /* 0x0000001a1434723c */ /* 0x000fe20000001834 */
[----:B------:R-:W2:Y:S05]  /*3000*/  LDSM.16.M88.4 R24, [R199+0x8000] ;  /* 0x00800000c718783b */ /* 0x000eaa0000000200 */
[C---:B-1----:R-:W-:Y:S06]  /*3010*/  HMMA.16816.F32 R16, R88.reuse, R44, R16 ;  /* 0x0000002c5810723c */ /* 0x042fec0000001810 */
        /* <DEDUP_REMOVED lines=8> */
[----:B------:R-:W1:Y:S05]  /*30a0*/  LDSM.16.M88.4 R12, [R192+0x2000] ;  /* 0x00200000c00c783b */ /* 0x000e6a0000000200 */
[C---:B------:R-:W-:Y:S06]  /*30b0*/  HMMA.16816.F32 R56, R32.reuse, R8, R56 ;  /* 0x000000082038723c */ /* 0x040fec0000001838 */
[----:B------:R-:W-:Y:S01]  /*30c0*/  HMMA.16816.F32 R52, R32, R10, R52 ;  /* 0x0000000a2034723c */ /* 0x000fe20000001834 */
[----:B------:R-:W3:Y:S05]  /*30d0*/  LDSM.16.M88.4 R8, [R203+0x3000] ;  /* 0x00300000cb08783b */ /* 0x000eea0000000200 */
[C---:B--2---:R-:W-:Y:S06]  /*30e0*/  HMMA.16816.F32 R16, R72.reuse, R24, R16 ;  /* 0x000000184810723c */ /* 0x044fec0000001810 */
[----:B------:R-:W-:Y:S01]  /*30f0*/  HMMA.16816.F32 R28, R72, R26, R28 ;  /* 0x0000001a481c723c */ /* 0x000fe2000000181c */
[----:B------:R-:W-:Y:S05]  /*3100*/  LDSM.16.M88.4 R24, [R204+0x4000] ;  /* 0x00400000cc18783b */ /* 0x000fea0000000200 */
[C---:B------:R-:W-:Y:S06]  /*3110*/  HMMA.16816.F32 R80, R32.reuse, R36, R80 ;  /* 0x000000242050723c */ /* 0x040fec0000001850 */
[----:B------:R-:W-:Y:S01]  /*3120*/  HMMA.16816.F32 R76, R32, R38, R76 ;  /* 0x00000026204c723c */ /* 0x000fe2000000184c */
[----:B------:R-:W2:Y:S04]  /*3130*/  LDSM.16.M88.4 R36, [R206+0x4000] ;  /* 0x00400000ce24783b */ /* 0x000ea80000000200 */
[----:B------:R-:W-:Y:S01]  /*3140*/  LDSM.16.M88.4 R32, [R205+0xa800] ;  /* 0x00a80000cd20783b */ /* 0x000fe20000000200 */
[C---:B-1----:R-:W-:Y:S06]  /*3150*/  HMMA.16816.F32 R16, R48.reuse, R12, R16 ;  /* 0x0000000c3010723c */ /* 0x042fec0000001810 */
[----:B------:R-:W-:Y:S01]  /*3160*/  HMMA.16816.F32 R28, R48, R14, R28 ;  /* 0x0000000e301c723c */ /* 0x000fe2000000181c */
[----:B------:R-:W-:Y:S05]  /*3170*/  LDSM.16.M88.4 R12, [R202+0x4000] ;  /* 0x00400000ca0c783b */ /* 0x000fea0000000200 */
[C---:B------:R-:W-:Y:S06]  /*3180*/  HMMA.16816.F32 R40, R88.reuse, R20, R40 ;  /* 0x000000145828723c */ /* 0x040fec0000001828 */
[C---:B------:R-:W-:Y:S01]  /*3190*/  HMMA.16816.F32 R60, R88.reuse, R22, R60 ;  /* 0x00000016583c723c */ /* 0x040fe2000000183c */
[----:B------:R-:W1:Y:S05]  /*31a0*/  LDSM.16.M88.4 R20, [R203+0x4000] ;  /* 0x00400000cb14783b */ /* 0x000e6a0000000200 */
[C---:B---3--:R-:W-:Y:S06]  /*31b0*/  HMMA.16816.F32 R56, R88.reuse, R8, R56 ;  /* 0x000000085838723c */ /* 0x048fec0000001838 */
[----:B------:R-:W-:Y:S01]  /*31c0*/  HMMA.16816.F32 R52, R88, R10, R52 ;  /* 0x0000000a5834723c */ /* 0x000fe20000001834 */
[----:B------:R-:W-:Y:S05]  /*31d0*/  LDSM.16.M88.4 R8, [R199+0xa000] ;  /* 0x00a00000c708783b */ /* 0x000fea0000000200 */
[----:B--2---:R-:W-:Y:S06]  /*31e0*/  HMMA.16816.F32 R16, R36, R92, R16 ;  /* 0x0000005c2410723c */ /* 0x004fec0000001810 */
[C---:B------:R-:W-:Y:S06]  /*31f0*/  HMMA.16816.F32 R80, R88.reuse, R84, R80 ;  /* 0x000000545850723c */ /* 0x040fec0000001850 */
[----:B------:R-:W-:Y:S01]  /*3200*/  HMMA.16816.F32 R76, R88, R86, R76 ;  /* 0x00000056584c723c */ /* 0x000fe2000000184c */
[----:B------:R-:W2:Y:S04]  /*3210*/  LDSM.16.M88.4 R84, [R192+0x3000] ;  /* 0x00300000c054783b */ /* 0x000ea80000000200 */
[----:B------:R-:W-:Y:S01]  /*3220*/  LDSM.16.M88.4 R88, [R203+0x4800] ;  /* 0x00480000cb58783b */ /* 0x000fe20000000200 */
[----:B------:R-:W-:Y:S03]  /*3230*/  HMMA.16816.F32 R28, R36, R94, R28 ;  /* 0x0000005e241c723c */ /* 0x000fe6000000181c */
[----:B------:R-:W-:Y:S03]  /*3240*/  LDSM.16.M88.4 R92, [R201+0x4000] ;  /* 0x00400000c95c783b */ /* 0x000fe60000000200 */
[C---:B------:R-:W-:Y:S06]  /*3250*/  HMMA.16816.F32 R40, R72.reuse, R96, R40 ;  /* 0x000000604828723c */ /* 0x040fec0000001828 */
[C---:B------:R-:W-:Y:S06]  /*3260*/  HMMA.16816.F32 R60, R72.reuse, R98, R60 ;  /* 0x00000062483c723c */ /* 0x040fec000000183c */
[C---:B------:R-:W-:Y:S01]  /*3270*/  HMMA.16816.F32 R96, R72.reuse, R68, R56 ;  /* 0x000000444860723c */ /* 0x040fe20000001838 */
[----:B------:R-:W-:Y:S05]  /*3280*/  LDSM.16.M88.4 R56, [R192+0x4000] ;  /* 0x00400000c038783b */ /* 0x000fea0000000200 */
[----:B------:R-:W-:Y:S06]  /*3290*/  HMMA.16816.F32 R52, R72, R70, R52 ;  /* 0x000000464834723c */ /* 0x000fec0000001834 */
[C---:B-1----:R-:W-:Y:S06]  /*32a0*/  HMMA.16816.F32 R16, R24.reuse, R20, R16 ;  /* 0x000000141810723c */ /* 0x042fec0000001810 */
[----:B------:R-:W-:Y:S01]  /*32b0*/  HMMA.16816.F32 R28, R24, R22, R28 ;  /* 0x00000016181c723c */ /* 0x000fe2000000181c */
[----:B------:R-:W1:Y:S05]  /*32c0*/  LDSM.16.M88.4 R20, [R205+0xb000] ;  /* 0x00b00000cd14783b */ /* 0x000e6a0000000200 */
[C---:B------:R-:W-:Y:S06]  /*32d0*/  HMMA.16816.F32 R40, R48.reuse, R44, R40 ;  /* 0x0000002c3028723c */ /* 0x040fec0000001828 */
[C---:B------:R-:W-:Y:S01]  /*32e0*/  HMMA.16816.F32 R60, R48.reuse, R46, R60 ;  /* 0x0000002e303c723c */ /* 0x040fe2000000183c */
[----:B------:R-:W-:Y:S05]  /*32f0*/  LDSM.16.M88.4 R44, [R199+0xa800] ;  /* 0x00a80000c72c783b */ /* 0x000fea0000000200 */
[----:B--2---:R-:W-:Y:S06]  /*3300*/  HMMA.16816.F32 R96, R48, R84, R96 ;  /* 0x000000543060723c */ /* 0x004fec0000001860 */
[C---:B------:R-:W-:Y:S06]  /*3310*/  HMMA.16816.F32 R80, R72.reuse, R64, R80 ;  /* 0x000000404850723c */ /* 0x040fec0000001850 */
[----:B------:R-:W-:Y:S01]  /*3320*/  HMMA.16816.F32 R76, R72, R66, R76 ;  /* 0x00000042484c723c */ /* 0x000fe2000000184c */
[----:B------:R-:W2:Y:S05]  /*3330*/  LDSM.16.M88.4 R64, [R192+0x3800] ;  /* 0x00380000c040783b */ /* 0x000eaa0000000200 */
[----:B------:R-:W-:Y:S06]  /*3340*/  HMMA.16816.F32 R52, R48, R86, R52 ;  /* 0x000000563034723c */ /* 0x000fec0000001834 */
[C---:B------:R-:W-:Y:S06]  /*3350*/  HMMA.16816.F32 R16, R12.reuse, R8, R16 ;  /* 0x000000080c10723c */ /* 0x040fec0000001810 */
[----:B------:R-:W-:Y:S01]  /*3360*/  HMMA.16816.F32 R28, R12, R10, R28 ;  /* 0x0000000a0c1c723c */ /* 0x000fe2000000181c */
[----:B------:R-:W3:Y:S05]  /*3370*/  LDSM.16.M88.4 R8, [R203+0x5000] ;  /* 0x00500000cb08783b */ /* 0x000eea0000000200 */
        /* <DEDUP_REMOVED lines=8> */
[----:B------:R-:W4:Y:S05]  /*3400*/  LDSM.16.M88.4 R56, [R199+0xb000] ;  /* 0x00b00000c738783b */ /* 0x000f2a0000000200 */
[C---:B--2---:R-:W-:Y:S06]  /*3410*/  HMMA.16816.F32 R80, R48.reuse, R64, R80 ;  /* 0x000000403050723c */ /* 0x044fec0000001850 */
[----:B------:R-:W-:Y:S06]  /*3420*/  HMMA.16816.F32 R76, R48, R66, R76 ;  /* 0x00000042304c723c */ /* 0x000fec000000184c */
[----:B------:R-:W-:Y:S01]  /*3430*/  HMMA.16816.F32 R40, R24, R88, R40 ;  /* 0x000000581828723c */ /* 0x000fe20000001828 */
[----:B------:R-:W-:Y:S01]  /*3440*/  FMUL.FTZ R0, R16, UR5 ;  /* 0x0000000510007c20 */ /* 0x000fe20008410000 */
[----:B------:R-:W-:-:S04]  /*3450*/  FMUL.FTZ R3, R17, UR5 ;  /* 0x0000000511037c20 */ /* 0x000fc80008410000 */
[C---:B------:R-:W-:Y:S01]  /*3460*/  HMMA.16816.F32 R60, R24.reuse, R90, R60 ;  /* 0x0000005a183c723c */ /* 0x040fe2000000183c */
[----:B------:R-:W-:Y:S01]  /*3470*/  FMUL.FTZ R28, R28, UR5 ;  /* 0x000000051c1c7c20 */ /* 0x000fe20008410000 */
[----:B------:R-:W-:Y:S01]  /*3480*/  FMUL.FTZ R29, R29, UR5 ;  /* 0x000000051d1d7c20 */ /* 0x000fe20008410000 */
[----:B------:R-:W-:Y:S01]  /*3490*/  FMUL.FTZ R30, R30, UR5 ;  /* 0x000000051e1e7c20 */ /* 0x000fe20008410000 */
[----:B------:R-:W-:Y:S02]  /*34a0*/  MUFU.TANH R0, R0 ;  /* 0x0000000000007308 */ /* 0x000fe40000002400 */
[C---:B---3--:R-:W-:Y:S06]  /*34b0*/  HMMA.16816.F32 R96, R24.reuse, R8, R96 ;  /* 0x000000081860723c */ /* 0x048fec0000001860 */
[----:B------:R-:W-:Y:S01]  /*34c0*/  HMMA.16816.F32 R52, R24, R10, R52 ;  /* 0x0000000a1834723c */ /* 0x000fe20000001834 */
[----:B------:R-:W2:Y:S01]  /*34d0*/  LDSM.16.M88.4 R8, [R203+0x5800] ;  /* 0x00580000cb08783b */ /* 0x000ea20000000200 */
[----:B------:R-:W-:Y:S04]  /*34e0*/  MUFU.TANH R64, R30 ;  /* 0x0000001e00407308 */ /* 0x000fe80000002400 */
[C---:B-1----:R-:W-:Y:S04]  /*34f0*/  HMMA.16816.F32 R80, R36.reuse, R20, R80 ;  /* 0x000000142450723c */ /* 0x042fe80000001850 */
[----:B------:R-:W-:Y:S02]  /*3500*/  MUFU.TANH R3, R3 ;  /* 0x0000000300037308 */ /* 0x000fe40000002400 */
[----:B------:R-:W-:Y:S06]  /*3510*/  HMMA.16816.F32 R76, R36, R22, R76 ;  /* 0x00000016244c723c */ /* 0x000fec000000184c */
[C---:B------:R-:W-:Y:S06]  /*3520*/  HMMA.16816.F32 R40, R12.reuse, R44, R40 ;  /* 0x0000002c0c28723c */ /* 0x040fec0000001828 */
[C---:B------:R-:W-:Y:S01]  /*3530*/  HMMA.16816.F32 R60, R12.reuse, R46, R60 ;  /* 0x0000002e0c3c723c */ /* 0x040fe2000000183c */
[----:B------:R-:W-:Y:S01]  /*3540*/  FMUL.FTZ R44, R18, UR5 ;  /* 0x00000005122c7c20 */ /* 0x000fe20008410000 */
[----:B------:R-:W-:Y:S01]  /*3550*/  FMUL.FTZ R45, R19, UR5 ;  /* 0x00000005132d7c20 */ /* 0x000fe20008410000 */
[----:B------:R-:W-:Y:S01]  /*3560*/  MUFU.TANH R46, R28 ;  /* 0x0000001c002e7308 */ /* 0x000fe20000002400 */
[----:B------:R-:W1:Y:S02]  /*3570*/  LDSM.16.M88.4 R16, [R192+0x5000] ;  /* 0x00500000c010783b */ /* 0x000e640000000200 */
[C---:B----4-:R-:W-:Y:S05]  /*3580*/  HMMA.16816.F32 R96, R12.reuse, R56, R96 ;  /* 0x000000380c60723c */ /* 0x050fea0000001860 */
[----:B------:R3:W-:Y:S01]  /*3590*/  MUFU.TANH R47, R29 ;  /* 0x0000001d002f7308 */ /* 0x0007e20000002400 */
[----:B------:R-:W-:Y:S01]  /*35a0*/  HMMA.16816.F32 R52, R12, R58, R52 ;  /* 0x0000003a0c34723c */ /* 0x000fe20000001834 */
[----:B------:R-:W-:-:S05]  /*35b0*/  FMUL.FTZ R56, R31, UR5 ;  /* 0x000000051f387c20 */ /* 0x000fca0008410000 */
[C---:B--2---:R-:W-:Y:S01]  /*35c0*/  HMMA.16816.F32 R80, R24.reuse, R8, R80 ;  /* 0x000000081850723c */ /* 0x044fe20000001850 */
[----:B------:R-:W2:Y:S05]  /*35d0*/  MUFU.TANH R44, R44 ;  /* 0x0000002c002c7308 */ /* 0x000eaa0000002400 */
[----:B------:R-:W-:Y:S03]  /*35e0*/  HMMA.16816.F32 R76, R24, R10, R76 ;  /* 0x0000000a184c723c */ /* 0x000fe6000000184c */
[----:B------:R-:W4:Y:S01]  /*35f0*/  MUFU.TANH R45, R45 ;  /* 0x0000002d002d7308 */ /* 0x000f220000002400 */
[----:B---3--:R-:W3:Y:S02]  /*3600*/  LDSM.16.M88.4 R28, [R199+0xb800] ;  /* 0x00b80000c71c783b */ /* 0x008ee40000000200 */
[----:B------:R-:W-:Y:S01]  /*3610*/  HMMA.16816.F32 R40, R92, R32, R40 ;  /* 0x000000205c28723c */ /* 0x000fe20000001828 */
[----:B------:R-:W-:-:S04]  /*3620*/  IMAD.SHL.U32 R11, R106, 0x2, RZ ;  /* 0x000000026a0b7824 */ /* 0x000fc800078e00ff */
[----:B------:R-:W-:Y:S01]  /*3630*/  MUFU.TANH R56, R56 ;  /* 0x0000003800387308 */ /* 0x000fe20000002400 */
[----:B------:R-:W-:Y:S01]  /*3640*/  HMMA.16816.F32 R60, R92, R34, R60 ;  /* 0x000000225c3c723c */ /* 0x000fe2000000183c */
[----:B------:R-:W4:Y:S01]  /*3650*/  LDSM.16.M88.4 R32, [R192+0x5800] ;  /* 0x00580000c020783b */ /* 0x000f220000000200 */
[----:B------:R-:W-:Y:S01]  /*3660*/  LOP3.LUT R11, R11, 0x6, RZ, 0xc0, !PT ;  /* 0x000000060b0b7812 */ /* 0x000fe200078ec0ff */
[----:B------:R-:W-:-:S04]  /*3670*/  DEPBAR.LE SB0, 0x0 ;  /* 0x000080000000791a */ /* 0x000fc80000000000 */
[C---:B-1----:R-:W-:Y:S06]  /*3680*/  HMMA.16816.F32 R52, R92.reuse, R18, R52 ;  /* 0x000000125c34723c */ /* 0x042fec0000001834 */
[----:B------:R-:W-:Y:S01]  /*3690*/  HMMA.16816.F32 R96, R92, R16, R96 ;  /* 0x000000105c60723c */ /* 0x000fe20000001860 */
[----:B------:R-:W-:-:S04]  /*36a0*/  IMAD.IADD R18, R4, 0x1, R11 ;  /* 0x0000000104127824 */ /* 0x000fc800078e020b */
[----:B------:R-:W-:Y:S01]  /*36b0*/  FMUL.FTZ R40, R40, UR5 ;  /* 0x0000000528287c20 */ /* 0x000fe20008410000 */
[----:B------:R-:W-:Y:S02]  /*36c0*/  VIADD R10, R18, 0x8 ;  /* 0x00000008120a7836 */ /* 0x000fe40000000000 */
[----:B------:R-:W-:Y:S01]  /*36d0*/  FMUL.FTZ R21, R42, UR5 ;  /* 0x000000052a157c20 */ /* 0x000fe20008410000 */
[CC--:B------:R-:W-:Y:S01]  /*36e0*/  ISETP.GE.AND P0, PT, R18.reuse, R109.reuse, PT ;  /* 0x0000006d1200720c */ /* 0x0c0fe20003f06270 */
[----:B------:R-:W-:Y:S02]  /*36f0*/  VIADD R22, R18, 0x1 ;  /* 0x0000000112167836 */ /* 0x000fe40000000000 */
[----:B------:R-:W-:Y:S01]  /*3700*/  FMUL.FTZ R20, R41, UR5 ;  /* 0x0000000529147c20 */ /* 0x000fe20008410000 */
[-C--:B------:R-:W-:Y:S01]  /*3710*/  ISETP.GE.AND P4, PT, R10, R109.reuse, PT ;  /* 0x0000006d0a00720c */ /* 0x080fe20003f86270 */
[----:B------:R-:W-:Y:S01]  /*3720*/  VIADD R10, R18, 0x9 ;  /* 0x00000009120a7836 */ /* 0x000fe20000000000 */
[----:B------:R-:W-:Y:S01]  /*3730*/  MUFU.TANH R40, R40 ;  /* 0x0000002800287308 */ /* 0x000fe20000002400 */
[----:B------:R-:W-:Y:S01]  /*3740*/  FMUL.FTZ R16, R60, UR5 ;  /* 0x000000053c107c20 */ /* 0x000fe20008410000 */
[----:B--2---:R-:W-:Y:S01]  /*3750*/  FSEL R44, R44, -INF , !P0 ;  /* 0xff8000002c2c7808 */ /* 0x004fe20004000000 */
[----:B------:R-:W-:Y:S01]  /*3760*/  FMUL.FTZ R41, R43, UR5 ;  /* 0x000000052b297c20 */ /* 0x000fe20008410000 */
[-C--:B------:R-:W-:Y:S01]  /*3770*/  ISETP.GE.AND P3, PT, R10, R109.reuse, PT ;  /* 0x0000006d0a00720c */ /* 0x080fe20003f66270 */
[----:B------:R-:W-:Y:S01]  /*3780*/  VIADD R10, R18, 0x11 ;  /* 0x00000011120a7836 */ /* 0x000fe20000000000 */
[C---:B---3--:R-:W-:Y:S01]  /*3790*/  HMMA.16816.F32 R80, R12.reuse, R28, R80 ;  /* 0x0000001c0c50723c */ /* 0x048fe20000001850 */
[----:B------:R-:W-:Y:S01]  /*37a0*/  FSEL R19, R0, -INF , !P0 ;  /* 0xff80000000137808 */ /* 0x000fe20004000000 */
[----:B------:R-:W1:Y:S01]  /*37b0*/  MUFU.TANH R21, R21 ;  /* 0x0000001500157308 */ /* 0x000e620000002400 */
[-C--:B------:R-:W-:Y:S01]  /*37c0*/  ISETP.GE.AND P5, PT, R22, R109.reuse, PT ;  /* 0x0000006d1600720c */ /* 0x080fe20003fa6270 */
[----:B------:R-:W-:Y:S01]  /*37d0*/  FMUL.FTZ R8, R62, UR5 ;  /* 0x000000053e087c20 */ /* 0x000fe20008410000 */
[-C--:B------:R-:W-:Y:S01]  /*37e0*/  ISETP.GE.AND P2, PT, R10, R109.reuse, PT ;  /* 0x0000006d0a00720c */ /* 0x080fe20003f46270 */
[----:B------:R-:W-:Y:S01]  /*37f0*/  HMMA.16816.F32 R76, R12, R30, R76 ;  /* 0x0000001e0c4c723c */ /* 0x000fe2000000184c */
[----:B------:R-:W-:Y:S01]  /*3800*/  IADD3 R10, R18, 0x18, RZ ;  /* 0x00000018120a7810 */ /* 0x000fe20007ffe0ff */
[----:B------:R-:W-:Y:S01]  /*3810*/  FMUL.FTZ R9, R61, UR5 ;  /* 0x000000053d097c20 */ /* 0x000fe20008410000 */
[----:B------:R-:W-:Y:S01]  /*3820*/  FMUL.FTZ R17, R63, UR5 ;  /* 0x000000053f117c20 */ /* 0x000fe20008410000 */
[----:B------:R-:W2:Y:S01]  /*3830*/  MUFU.TANH R16, R16 ;  /* 0x0000001000107308 */ /* 0x000ea20000002400 */
[-C--:B------:R-:W-:Y:S01]  /*3840*/  ISETP.GE.AND P0, PT, R10, R109.reuse, PT ;  /* 0x0000006d0a00720c */ /* 0x080fe20003f06270 */
[C---:B------:R-:W-:Y:S01]  /*3850*/  VIADD R10, R18.reuse, 0x19 ;  /* 0x00000019120a7836 */ /* 0x040fe20000000000 */
[----:B----4-:R-:W-:Y:S01]  /*3860*/  FSEL R0, R45, -INF , !P5 ;  /* 0xff8000002d007808 */ /* 0x010fe20006800000 */
[----:B------:R-:W-:Y:S01]  /*3870*/  VIADD R12, R18, 0x10 ;  /* 0x00000010120c7836 */ /* 0x000fe20000000000 */
[----:B------:R-:W-:Y:S01]  /*3880*/  FSEL R23, R3, -INF , !P5 ;  /* 0xff80000003177808 */ /* 0x000fe20006800000 */
[----:B------:R-:W-:Y:S01]  /*3890*/  FMUL.FTZ R96, R96, UR5 ;  /* 0x0000000560607c20 */ /* 0x000fe20008410000 */
[-C--:B------:R-:W-:Y:S01]  /*38a0*/  ISETP.GE.AND P5, PT, R10, R109.reuse, PT ;  /* 0x0000006d0a00720c */ /* 0x080fe20003fa6270 */
[----:B------:R-:W-:Y:S01]  /*38b0*/  MUFU.TANH R20, R20 ;  /* 0x0000001400147308 */ /* 0x000fe20000002400 */
[----:B------:R-:W-:Y:S01]  /*38c0*/  ISETP.GE.AND P1, PT, R12, R109, PT ;  /* 0x0000006d0c00720c */ /* 0x000fe20003f26270 */
[----:B------:R-:W-:-:S02]  /*38d0*/  VIADD R10, R18, 0x20 ;  /* 0x00000020120a7836 */ /* 0x000fc40000000000 */
[----:B------:R-:W-:Y:S01]  /*38e0*/  FMUL.FTZ R98, R98, UR5 ;  /* 0x0000000562627c20 */ /* 0x000fe20008410000 */
[----:B------:R-:W-:Y:S01]  /*38f0*/  FSEL R64, R64, -INF , !P4 ;  /* 0xff80000040407808 */ /* 0x000fe20006000000 */
[----:B------:R-:W-:Y:S01]  /*3900*/  FMUL.FTZ R97, R97, UR5 ;  /* 0x0000000561617c20 */ /* 0x000fe20008410000 */
[C---:B------:R-:W-:Y:S01]  /*3910*/  HMMA.16816.F32 R80, R92.reuse, R32, R80 ;  /* 0x000000205c50723c */ /* 0x040fe20000001850 */
[----:B-1----:R-:W-:Y:S01]  /*3920*/  FSEL R14, R21, -INF , !P1 ;  /* 0xff800000150e7808 */ /* 0x002fe20004800000 */
[----:B------:R-:W1:Y:S01]  /*3930*/  MUFU.TANH R41, R41 ;  /* 0x0000002900297308 */ /* 0x000e620000002400 */
[----:B------:R-:W-:Y:S01]  /*3940*/  FSEL R15, R40, -INF , !P1 ;  /* 0xff800000280f7808 */ /* 0x000fe20004800000 */
[----:B------:R-:W-:Y:S01]  /*3950*/  FMUL.FTZ R99, R99, UR5 ;  /* 0x0000000563637c20 */ /* 0x000fe20008410000 */
[----:B------:R-:W-:Y:S01]  /*3960*/  ISETP.GT.AND P1, PT, R135, R208, PT ;  /* 0x000000d08700720c */ /* 0x000fe20003f24270 */
[----:B------:R-:W-:Y:S01]  /*3970*/  HMMA.16816.F32 R76, R92, R34, R76 ;  /* 0x000000225c4c723c */ /* 0x000fe2000000184c */
[----:B------:R-:W-:Y:S01]  /*3980*/  FSEL R25, R46, -INF , !P4 ;  /* 0xff8000002e197808 */ /* 0x000fe20006000000 */
[----:B------:R-:W-:Y:S01]  /*3990*/  FMUL.FTZ R52, R52, UR5 ;  /* 0x0000000534347c20 */ /* 0x000fe20008410000 */
[-C--:B------:R-:W-:Y:S01]  /*39a0*/  ISETP.GE.AND P4, PT, R10, R109.reuse, PT ;  /* 0x0000006d0a00720c */ /* 0x080fe20003f86270 */
[----:B------:R-:W3:Y:S01]  /*39b0*/  MUFU.TANH R8, R8 ;  /* 0x0000000800087308 */ /* 0x000ee20000002400 */
[----:B------:R-:W-:Y:S01]  /*39c0*/  VIADD R10, R18, 0x21 ;  /* 0x00000021120a7836 */ /* 0x000fe20000000000 */
[----:B------:R-:W-:Y:S01]  /*39d0*/  FSEL R56, R56, -INF , !P3 ;  /* 0xff80000038387808 */ /* 0x000fe20005800000 */
[----:B------:R-:W-:Y:S01]  /*39e0*/  FMUL.FTZ R53, R53, UR5 ;  /* 0x0000000535357c20 */ /* 0x000fe20008410000 */
[----:B------:R-:W-:Y:S01]  /*39f0*/  FSEL R47, R47, -INF , !P3 ;  /* 0xff8000002f2f7808 */ /* 0x000fe20005800000 */
[----:B------:R-:W-:Y:S01]  /*3a00*/  FMUL.FTZ R54, R54, UR5 ;  /* 0x0000000536367c20 */ /* 0x000fe20008410000 */
[----:B------:R-:W-:Y:S01]  /*3a10*/  FMUL.FTZ R55, R55, UR5 ;  /* 0x0000000537377c20 */ /* 0x000fe20008410000 */
[-C--:B------:R-:W-:Y:S01]  /*3a20*/  ISETP.GE.AND P3, PT, R10, R109.reuse, PT ;  /* 0x0000006d0a00720c */ /* 0x080fe20003f66270 */
[----:B------:R-:W4:Y:S01]  /*3a30*/  MUFU.TANH R9, R9 ;  /* 0x0000000900097308 */ /* 0x000f220000002400 */
[----:B------:R-:W4:Y:S01]  /*3a40*/  @!P1 LDC.64 R218, c[0x0][0x218] ;  /* 0x00008600ffda9b82 */ /* 0x000f220000000a00 */
[----:B------:R-:W-:Y:S01]  /*3a50*/  VIADD R10, R18, 0x28 ;  /* 0x00000028120a7836 */ /* 0x000fe20000000000 */
[----:B--2---:R-:W-:Y:S01]  /*3a60*/  FSEL R11, R16, -INF , !P0 ;  /* 0xff800000100b7808 */ /* 0x004fe20004000000 */
[----:B------:R-:W-:Y:S01]  /*3a70*/  VIADD R16, R18, 0x30 ;  /* 0x0000003012107836 */ /* 0x000fe20000000000 */
[----:B-1----:R-:W-:Y:S01]  /*3a80*/  FSEL R12, R41, -INF , !P2 ;  /* 0xff800000290c7808 */ /* 0x002fe20005000000 */
[----:B------:R-:W-:Y:S01]  /*3a90*/  FMUL.FTZ R80, R80, UR5 ;  /* 0x0000000550507c20 */ /* 0x000fe20008410000 */
[----:B------:R-:W-:Y:S01]  /*3aa0*/  FMUL.FTZ R82, R82, UR5 ;  /* 0x0000000552527c20 */ /* 0x000fe20008410000 */
[----:B------:R-:W1:Y:S01]  /*3ab0*/  MUFU.TANH R17, R17 ;  /* 0x0000001100117308 */ /* 0x000e620000002400 */
[----:B------:R-:W-:Y:S01]  /*3ac0*/  FMUL.FTZ R81, R81, UR5 ;  /* 0x0000000551517c20 */ /* 0x000fe20008410000 */
[----:B------:R-:W-:Y:S01]  /*3ad0*/  FSEL R13, R20, -INF , !P2 ;  /* 0xff800000140d7808 */ /* 0x000fe20005000000 */
[----:B------:R-:W-:Y:S01]  /*3ae0*/  FMUL.FTZ R83, R83, UR5 ;  /* 0x0000000553537c20 */ /* 0x000fe20008410000 */
[----:B------:R-:W-:Y:S01]  /*3af0*/  FMUL.FTZ R76, R76, UR5 ;  /* 0x000000054c4c7c20 */ /* 0x000fe20008410000 */
[----:B------:R-:W-:Y:S01]  /*3b00*/  FMUL.FTZ R78, R78, UR5 ;  /* 0x000000054e4e7c20 */ /* 0x000fe20008410000 */
[----:B------:R-:W-:Y:S01]  /*3b10*/  FMUL.FTZ R79, R79, UR5 ;  /* 0x000000054f4f7c20 */ /* 0x000fe20008410000 */
[----:B------:R-:W-:Y:S01]  /*3b20*/  FMUL.FTZ R77, R77, UR5 ;  /* 0x000000054d4d7c20 */ /* 0x000fe20008410000 */
[----:B------:R-:W2:Y:S01]  /*3b30*/  MUFU.TANH R169, R96 ;  /* 0x0000006000a97308 */ /* 0x000ea20000002400 */
[----:B------:R-:W-:Y:S01]  /*3b40*/  ISETP.GE.AND P2, PT, R10, R109, PT ;  /* 0x0000006d0a00720c */ /* 0x000fe20003f46270 */
[----:B------:R-:W-:Y:S01]  /*3b50*/  VIADD R20, R18, 0x29 ;  /* 0x0000002912147836 */ /* 0x000fe20000000000 */
[----:B---3--:R-:W-:-:S02]  /*3b60*/  FSEL R10, R8, -INF , !P0 ;  /* 0xff800000080a7808 */ /* 0x008fc40004000000 */
[----:B----4-:R-:W-:Y:S02]  /*3b70*/  FSEL R9, R9, -INF , !P5 ;  /* 0xff80000009097808 */ /* 0x010fe40006800000 */
[-C--:B------:R-:W-:Y:S01]  /*3b80*/  ISETP.GE.AND P0, PT, R20, R109.reuse, PT ;  /* 0x0000006d1400720c */ /* 0x080fe20003f06270 */
[----:B------:R-:W3:Y:S01]  /*3b90*/  MUFU.TANH R160, R98 ;  /* 0x0000006200a07308 */ /* 0x000ee20000002400 */
[----:B-1----:R-:W-:Y:S02]  /*3ba0*/  FSEL R8, R17, -INF , !P5 ;  /* 0xff80000011087808 */ /* 0x002fe40006800000 */
[----:B------:R-:W-:Y:S01]  /*3bb0*/  ISETP.GE.AND P5, PT, R16, R109, PT ;  /* 0x0000006d1000720c */ /* 0x000fe20003fa6270 */
[----:B------:R-:W-:-:S04]  /*3bc0*/  VIADD R16, R18, 0x31 ;  /* 0x0000003112107836 */ /* 0x000fc80000000000 */
[----:B------:R-:W1:Y:S01]  /*3bd0*/  MUFU.TANH R161, R97 ;  /* 0x0000006100a17308 */ /* 0x000e620000002400 */
[----:B--2---:R-:W-:-:S07]  /*3be0*/  FSEL R169, R169, -INF , !P4 ;  /* 0xff800000a9a97808 */ /* 0x004fce0006000000 */
[----:B------:R-:W2:Y:S01]  /*3bf0*/  MUFU.TANH R176, R99 ;  /* 0x0000006300b07308 */ /* 0x000ea20000002400 */
[----:B---3--:R-:W-:Y:S02]  /*3c00*/  FSEL R160, R160, -INF , !P4 ;  /* 0xff800000a0a07808 */ /* 0x008fe40006000000 */
[----:B------:R-:W-:Y:S01]  /*3c10*/  ISETP.GE.AND P4, PT, R16, R109, PT ;  /* 0x0000006d1000720c */ /* 0x000fe20003f86270 */
[C---:B------:R-:W-:Y:S02]  /*3c20*/  VIADD R16, R18.reuse, 0x38 ;  /* 0x0000003812107836 */ /* 0x040fe40000000000 */
[----:B------:R-:W-:Y:S02]  /*3c30*/  VIADD R18, R18, 0x39 ;  /* 0x0000003912127836 */ /* 0x000fe40000000000 */
[----:B------:R-:W3:Y:S01]  /*3c40*/  MUFU.TANH R165, R52 ;  /* 0x0000003400a57308 */ /* 0x000ee20000002400 */
[----:B-1----:R-:W-:-:S07]  /*3c50*/  FSEL R161, R161, -INF , !P3 ;  /* 0xff800000a1a17808 */ /* 0x002fce0005800000 */
[----:B------:R-:W1:Y:S01]  /*3c60*/  MUFU.TANH R163, R53 ;  /* 0x0000003500a37308 */ /* 0x000e620000002400 */
[----:B--2---:R-:W-:Y:S02]  /*3c70*/  FSEL R176, R176, -INF , !P3 ;  /* 0xff800000b0b07808 */ /* 0x004fe40005800000 */
[----:B------:R-:W-:-:S05]  /*3c80*/  ISETP.GE.AND P3, PT, R16, R109, PT ;  /* 0x0000006d1000720c */ /* 0x000fca0003f66270 */
[----:B------:R-:W2:Y:S01]  /*3c90*/  MUFU.TANH R164, R54 ;  /* 0x0000003600a47308 */ /* 0x000ea20000002400 */
[----:B---3--:R-:W-:-:S07]  /*3ca0*/  FSEL R165, R165, -INF , !P2 ;  /* 0xff800000a5a57808 */ /* 0x008fce0005000000 */
[----:B------:R-:W3:Y:S01]  /*3cb0*/  MUFU.TANH R174, R55 ;  /* 0x0000003700ae7308 */ /* 0x000ee20000002400 */
[----:B-1----:R-:W-:-:S07]  /*3cc0*/  FSEL R163, R163, -INF , !P0 ;  /* 0xff800000a3a37808 */ /* 0x002fce0004000000 */
[----:B------:R-:W1:Y:S01]  /*3cd0*/  MUFU.TANH R177, R80 ;  /* 0x0000005000b17308 */ /* 0x000e620000002400 */
[----:B--2---:R-:W-:Y:S02]  /*3ce0*/  FSEL R164, R164, -INF , !P2 ;  /* 0xff800000a4a47808 */ /* 0x004fe40005000000 */
[----:B------:R-:W-:-:S05]  /*3cf0*/  ISETP.GE.AND P2, PT, R18, R109, PT ;  /* 0x0000006d1200720c */ /* 0x000fca0003f46270 */
[----:B------:R-:W2:Y:S01]  /*3d00*/  MUFU.TANH R170, R82 ;  /* 0x0000005200aa7308 */ /* 0x000ea20000002400 */
[----:B---3--:R-:W-:Y:S02]  /*3d10*/  FSEL R174, R174, -INF , !P0 ;  /* 0xff800000aeae7808 */ /* 0x008fe40004000000 */
[----:B------:R-:W-:-:S04]  /*3d20*/  @!P1 LEA R218, P0, R102, R218, 0x1 ;  /* 0x000000da66da9211 */ /* 0x000fc800078008ff */
[----:B------:R-:W-:Y:S01]  /*3d30*/  @!P1 LEA.HI.X R219, R102, R219, R105, 0x1, P0 ;  /* 0x000000db66db9211 */ /* 0x000fe200000f0c69 */
        /* <DEDUP_REMOVED lines=76> */
.L_x_4380:
[----:B------:R-:W-:-:S04]  /*4200*/  LEA R4, -R100, RZ, 0x6 ;  /* 0x000000ff64047211 */ /* 0x000fc800078e31ff */
[----:B------:R-:W-:-:S07]  /*4210*/  SHF.R.S32.HI R3, RZ, 0x1f, R4 ;  /* 0x0000001fff037819 */ /* 0x000fce0000011404 */
.L_x_4381:
        /* <DEDUP_REMOVED lines=29> */
.L_x_4379:
        /* <DEDUP_REMOVED lines=79> */
[----:B------:R-:W-:Y:S01]  /*48e0*/  LDSM.16.MT88.4 R12, [R198+0xc800] ;  /* 0x00c80000c60c783b */ /* 0x000fe20000004200 */
[--C-:B------:R-:W-:Y:S01]  /*48f0*/  FFMA.FTZ R156, R169, UR5, -R172.reuse ;  /* 0x00000005a99c7c23 */ /* 0x100fe200080108ac */
[--C-:B------:R-:W-:Y:S01]  /*4900*/  FFMA.FTZ R158, R165, UR5, -R172.reuse ;  /* 0x00000005a59e7c23 */ /* 0x100fe200080108ac */
[--C-:B------:R-:W-:Y:S01]  /*4910*/  FFMA.FTZ R161, R161, UR5, -R172.reuse ;  /* 0x00000005a1a17c23 */ /* 0x100fe200080108ac */
[----:B------:R-:W-:Y:S01]  /*4920*/  LDSM.16.MT88.4 R8, [R200+0xe800] ;  /* 0x00e80000c808783b */ /* 0x000fe20000004200 */
[--C-:B------:R-:W-:Y:S01]  /*4930*/  FFMA.FTZ R163, R163, UR5, -R172.reuse ;  /* 0x00000005a3a37c23 */ /* 0x100fe200080108ac */
[--C-:B------:R-:W-:Y:S01]  /*4940*/  FFMA.FTZ R160, R160, UR5, -R167.reuse ;  /* 0x00000005a0a07c23 */ /* 0x100fe200080108a7 */
        /* <DEDUP_REMOVED lines=9> */
[----:B-1----:R-:W-:Y:S01]  /*49e0*/  F2FP.F16.F32.PACK_AB R96, R152, R157 ;  /* 0x0000009d9860723e */ /* 0x002fe200000000ff */
[----:B------:R-:W1:Y:S01]  /*49f0*/  LDSM.16.MT88.4 R20, [R197+0xe800] ;  /* 0x00e80000c514783b */ /* 0x000e620000004200 */
[--C-:B------:R-:W-:Y:S01]  /*4a00*/  FFMA.FTZ R173, R173, UR5, -R172.reuse ;  /* 0x00000005adad7c23 */ /* 0x100fe200080108ac */
[----:B------:R-:W-:Y:S01]  /*4a10*/  FFMA.FTZ R172, R171, UR5, -R172 ;  /* 0x00000005abac7c23 */ /* 0x000fe200080108ac */
[--C-:B------:R-:W-:Y:S01]  /*4a20*/  FFMA.FTZ R170, R170, UR5, -R167.reuse ;  /* 0x00000005aaaa7c23 */ /* 0x100fe200080108a7 */
[----:B------:R-:W5:Y:S01]  /*4a30*/  LDSM.16.MT88.4 R16, [R196+0xe800] ;  /* 0x00e80000c410783b */ /* 0x000f620000004200 */
[--C-:B------:R-:W-:Y:S01]  /*4a40*/  FFMA.FTZ R171, R168, UR5, -R167.reuse ;  /* 0x00000005a8ab7c23 */ /* 0x100fe200080108a7 */
[----:B------:R-:W-:Y:S01]  /*4a50*/  MUFU.EX2 R154, R154 ;  /* 0x0000009a009a7308 */ /* 0x000fe20000000800 */
[--C-:B------:R-:W-:Y:S01]  /*4a60*/  FFMA.FTZ R166, R166, UR5, -R167.reuse ;  /* 0x00000005a6a67c23 */ /* 0x100fe200080108a7 */
[----:B------:R-:W-:Y:S01]  /*4a70*/  LDSM.16.MT88.4 R28, [R196+0xc800] ;  /* 0x00c80000c41c783b */ /* 0x000fe20000004200 */
[----:B------:R-:W-:Y:S01]  /*4a80*/  FFMA.FTZ R223, R162, UR5, -R167 ;  /* 0x00000005a2df7c23 */ /* 0x000fe200080108a7 */
[----:B------:R-:W-:Y:S01]  /*4a90*/  FADD.FTZ R152, R157, R152 ;  /* 0x000000989d987221 */ /* 0x000fe20000010000 */
[----:B------:R-:W-:Y:S01]  /*4aa0*/  ISETP.GT.AND P0, PT, R135, R208, PT ;  /* 0x000000d08700720c */ /* 0x000fe20003f04270 */
[----:B------:R-:W-:Y:S02]  /*4ab0*/  LDSM.16.MT88.4 R24, [R198+0xe800] ;  /* 0x00e80000c618783b */ /* 0x000fe40000004200 */
[----:B------:R-:W2:Y:S01]  /*4ac0*/  MUFU.EX2 R159, R159 ;  /* 0x0000009f009f7308 */ /* 0x000ea20000000800 */
[----:B----4-:R-:W-:Y:S01]  /*4ad0*/  F2FP.F16.F32.PACK_AB R98, R148, R153 ;  /* 0x000000999462723e */ /* 0x010fe200000000ff */
[----:B------:R-:W-:-:S04]  /*4ae0*/  FADD.FTZ R153, R153, R152 ;  /* 0x0000009899997221 */ /* 0x000fc80000010000 */
[----:B------:R-:W-:Y:S02]  /*4af0*/  FADD.FTZ R148, R148, R153 ;  /* 0x0000009994947221 */ /* 0x000fe40000010000 */
[----:B------:R-:W-:Y:S08]  /*4b00*/  MUFU.EX2 R155, R155 ;  /* 0x0000009b009b7308 */ /* 0x000ff00000000800 */
[----:B------:R-:W4:Y:S01]  /*4b10*/  MUFU.EX2 R150, R150 ;  /* 0x0000009600967308 */ /* 0x000f220000000800 */
[----:B--2---:R-:W-:Y:S01]  /*4b20*/  F2FP.F16.F32.PACK_AB R97, R159, R154 ;  /* 0x0000009a9f61723e */ /* 0x004fe200000000ff */
[----:B------:R-:W-:-:S06]  /*4b30*/  FADD.FTZ R154, R154, R159 ;  /* 0x0000009f9a9a7221 */ /* 0x000fcc0000010000 */
[----:B------:R-:W-:Y:S08]  /*4b40*/  MUFU.EX2 R151, R151 ;  /* 0x0000009700977308 */ /* 0x000ff00000000800 */
[----:B------:R-:W2:Y:S01]  /*4b50*/  MUFU.EX2 R146, R146 ;  /* 0x0000009200927308 */ /* 0x000ea20000000800 */
[----:B----4-:R-:W-:Y:S01]  /*4b60*/  F2FP.F16.F32.PACK_AB R99, R150, R155 ;  /* 0x0000009b9663723e */ /* 0x010fe200000000ff */
[----:B------:R-:W-:-:S04]  /*4b70*/  FADD.FTZ R155, R155, R154 ;  /* 0x0000009a9b9b7221 */ /* 0x000fc80000010000 */
[----:B------:R-:W-:Y:S02]  /*4b80*/  FADD.FTZ R150, R150, R155 ;  /* 0x0000009b96967221 */ /* 0x000fe40000010000 */
[C---:B------:R-:W-:Y:S01]  /*4b90*/  HMMA.16816.F32 R120, R96.reuse, R116, RZ ;  /* 0x000000746078723c */ /* 0x040fe200000018ff */
[----:B------:R-:W-:Y:S05]  /*4ba0*/  MUFU.EX2 R147, R147 ;  /* 0x0000009300937308 */ /* 0x000fea0000000800 */
[C---:B------:R-:W-:Y:S03]  /*4bb0*/  HMMA.16816.F32 R36, R96.reuse, R40, RZ ;  /* 0x000000286024723c */ /* 0x040fe600000018ff */
[----:B------:R-:W4:Y:S01]  /*4bc0*/  MUFU.EX2 R0, R0 ;  /* 0x0000000000007308 */ /* 0x000f220000000800 */
        /* <DEDUP_REMOVED lines=8> */
[----:B----4-:R-:W-:Y:S01]  /*4c50*/  F2FP.F16.F32.PACK_AB R6, R0, R147 ;  /* 0x000000930006723e */ /* 0x010fe200000000ff */
[----:B------:R-:W-:-:S03]  /*4c60*/  FADD.FTZ R147, R147, R146 ;  /* 0x0000009293937221 */ /* 0x000fc60000010000 */
[C---:B---3--:R-:W-:Y:S01]  /*4c70*/  HMMA.16816.F32 R60, R96.reuse, R64, RZ ;  /* 0x00000040603c723c */ /* 0x048fe200000018ff */
        /* <DEDUP_REMOVED lines=21> */
[C---:B------:R-:W-:Y:S05]  /*4dd0*/  HMMA.16816.F32 R36, R4.reuse, R8, R36 ;  /* 0x000000080424723c */ /* 0x040fea0000001824 */
[----:B------:R-:W-:Y:S01]  /*4de0*/  MUFU.EX2 R160, R160 ;  /* 0x000000a000a07308 */ /* 0x000fe20000000800 */
[----:B------:R-:W-:Y:S01]  /*4df0*/  HMMA.16816.F32 R40, R4, R10, R40 ;  /* 0x0000000a0428723c */ /* 0x000fe20000001828 */
[----:B------:R-:W4:Y:S05]  /*4e00*/  LDSM.16.MT88.4 R8, [R198+0x10800] ;  /* 0x01080000c608783b */ /* 0x000f2a0000004200 */
[C---:B------:R-:W-:Y:S01]  /*4e10*/  HMMA.16816.F32 R80, R96.reuse, R82, RZ ;  /* 0x000000526050723c */ /* 0x040fe200000018ff */
[----:B------:R-:W2:Y:S05]  /*4e20*/  MUFU.EX2 R165, R165 ;  /* 0x000000a500a57308 */ /* 0x000eaa0000000800 */
[----:B------:R-:W-:Y:S03]  /*4e30*/  HMMA.16816.F32 R112, R96, R108, RZ ;  /* 0x0000006c6070723c */ /* 0x000fe600000018ff */
[----:B------:R-:W-:Y:S03]  /*4e40*/  MUFU.EX2 R164, R164 ;  /* 0x000000a400a47308 */ /* 0x000fe60000000800 */
[C---:B-1----:R-:W-:Y:S05]  /*4e50*/  HMMA.16816.F32 R52, R4.reuse, R20, R52 ;  /* 0x000000140434723c */ /* 0x042fea0000001834 */
[----:B------:R-:W1:Y:S01]  /*4e60*/  MUFU.EX2 R169, R169 ;  /* 0x000000a900a97308 */ /* 0x000e620000000800 */
[C---:B------:R-:W-:Y:S01]  /*4e70*/  HMMA.16816.F32 R56, R4.reuse, R22, R56 ;  /* 0x000000160438723c */ /* 0x040fe20000001838 */
[----:B------:R-:W2:Y:S05]  /*4e80*/  LDSM.16.MT88.4 R20, [R197+0x10800] ;  /* 0x01080000c514783b */ /* 0x000eaa0000004200 */
[C---:B-----5:R-:W-:Y:S01]  /*4e90*/  HMMA.16816.F32 R60, R4.reuse, R16, R60 ;  /* 0x00000010043c723c */ /* 0x060fe2000000183c */
[----:B------:R-:W-:Y:S05]  /*4ea0*/  MUFU.EX2 R174, R174 ;  /* 0x000000ae00ae7308 */ /* 0x000fea0000000800 */
[----:B------:R-:W-:Y:S01]  /*4eb0*/  HMMA.16816.F32 R64, R4, R18, R64 ;  /* 0x000000120440723c */ /* 0x000fe20000001840 */
[----:B------:R-:W5:Y:S02]  /*4ec0*/  LDSM.16.MT88.4 R16, [R196+0x10800] ;  /* 0x01080000c410783b */ /* 0x000f640000004200 */
[----:B------:R-:W1:Y:S03]  /*4ed0*/  MUFU.EX2 R175, R175 ;  /* 0x000000af00af7308 */ /* 0x000e660000000800 */
        /* <DEDUP_REMOVED lines=48> */
[----:B-1----:R-:W-:Y:S01]  /*51e0*/  F2FP.F16.F32.PACK_AB R7, R169, R164 ;  /* 0x000000a4a907723e */ /* 0x002fe200000000ff */
[----:B------:R-:W-:-:S02]  /*51f0*/  FADD.FTZ R165, R165, R160 ;  /* 0x000000a0a5a57221 */ /* 0x000fc40000010000 */
[----:B------:R-:W-:Y:S02]  /*5200*/  FADD.FTZ R158, R158, R161 ;  /* 0x000000a19e9e7221 */ /* 0x000fe40000010000 */
[----:B------:R-:W-:Y:S02]  /*5210*/  FADD.FTZ R164, R164, R165 ;  /* 0x000000a5a4a47221 */ /* 0x000fe40000010000 */
[----:B---3--:R-:W-:Y:S01]  /*5220*/  HMMA.16816.F32 R112, R4, R12, R112 ;  /* 0x0000000c0470723c */ /* 0x008fe20000001870 */
[----:B------:R-:W-:Y:S01]  /*5230*/  FADD.FTZ R163, R163, R158 ;  /* 0x0000009ea3a37221 */ /* 0x000fe20000010000 */
[----:B------:R-:W-:-:S04]  /*5240*/  FADD.FTZ R169, R169, R164 ;  /* 0x000000a4a9a97221 */ /* 0x000fc80000010000 */
[C---:B------:R-:W-:Y:S01]  /*5250*/  HMMA.16816.F32 R108, R4.reuse, R14, R108 ;  /* 0x0000000e046c723c */ /* 0x040fe2000000186c */
[----:B------:R-:W1:Y:S05]  /*5260*/  LDSM.16.MT88.4 R12, [R198+0x11000] ;  /* 0x01100000c60c783b */ /* 0x000e6a0000004200 */
[C---:B----4-:R-:W-:Y:S06]  /*5270*/  HMMA.16816.F32 R52, R4.reuse, R8, R52 ;  /* 0x000000080434723c */ /* 0x050fec0000001834 */
        /* <DEDUP_REMOVED lines=87> */
.L_x_4386:
        /* <DEDUP_REMOVED lines=66> */
.L_x_4383:
[C---:B------:R-:W-:Y:S04]  /*5c10*/  LEA R210, P0, R10.reuse, R210, 0x1 ;  /* 0x000000d20ad27211 */ /* 0x040fe800078008ff */
[----:B------:R-:W-:Y:S02]  /*5c20*/  LEA.HI.X R209, R10, R209, R2, 0x1, P0 ;  /* 0x000000d10ad17211 */ /* 0x000fe400000f0c02 */
[----:B------:R-:W-:Y:S02]  /*5c30*/  IADD3 R226, P0, R210, UR12, RZ ;  /* 0x0000000cd2e27c10 */ /* 0x000fe4000ff1e0ff */
[----:B------:R-:W-:Y:S02]  /*5c40*/  MOV R211, R209 ;  /* 0x000000d100d37202 */ /* 0x000fe40000000f00 */
[----:B------:R-:W-:Y:S02]  /*5c50*/  IADD3.X R227, R209, UR11, RZ, P0, !PT ;  /* 0x0000000bd1e37c10 */ /* 0x000fe400087fe4ff */
[----:B------:R-:W-:Y:S01]  /*5c60*/  IADD3 R132, P0, R226, UR12, RZ ;  /* 0x0000000ce2847c10 */ /* 0x000fe2000ff1e0ff */
[----:B------:R-:W-:Y:S01]  /*5c70*/  @!PT LDS RZ, [RZ] ;  /* 0x00000000fffff984 */ /* 0x000fe20000000800 */
[----:B------:R-:W-:Y:S01]  /*5c80*/  @!PT LDS RZ, [RZ] ;  /* 0x00000000fffff984 */ /* 0x000fe20000000800 */
[----:B------:R-:W-:Y:S01]  /*5c90*/  @!PT LDS RZ, [RZ] ;  /* 0x00000000fffff984 */ /* 0x000fe20000000800 */
[----:B------:R-:W-:Y:S03]  /*5ca0*/  LDGSTS.E.BYPASS.LTC128B.128 [R213+0xc000], desc[UR14][R210.64] ;  /* 0x0c000000d2d57fae */ /* 0x000fe6000b901d4e */
[----:B------:R-:W-:Y:S02]  /*5cb0*/  IADD3.X R133, R227, UR11, RZ, P0, !PT ;  /* 0x0000000be3857c10 */ /* 0x000fe400087fe4ff */
[----:B------:R-:W-:Y:S01]  /*5cc0*/  LDGSTS.E.BYPASS.LTC128B.128 [R213+0xe000], desc[UR14][R210.64+0x80] ;  /* 0x0e000080d2d57fae */ /* 0x000fe2000b901d4e */
[----:B------:R-:W-:Y:S04]  /*5cd0*/  IADD3 R2, P0, R132, UR12, RZ ;  /* 0x0000000c84027c10 */ /* 0x000fe8000ff1e0ff */
[----:B------:R-:W-:Y:S01]  /*5ce0*/  LDGSTS.E.BYPASS.LTC128B.128 [R213+0x10000], desc[UR14][R210.64+0x100] ;  /* 0x10000100d2d57fae */ /* 0x000fe2000b901d4e */
[----:B------:R-:W-:Y:S02]  /*5cf0*/  IADD3.X R3, R133, UR11, RZ, P0, !PT ;  /* 0x0000000b85037c10 */ /* 0x000fe400087fe4ff */
[----:B------:R-:W-:Y:S02]  /*5d00*/  ISETP.GT.AND P0, PT, R221, R208, PT ;  /* 0x000000d0dd00720c */ /* 0x000fe40003f04270 */
[----:B------:R-:W-:Y:S05]  /*5d10*/  LDGSTS.E.BYPASS.LTC128B.128 [R213+0xc800], desc[UR14][R226.64] ;  /* 0x0c800000e2d57fae */ /* 0x000fea000b901d4e */
[----:B------:R-:W-:Y:S05]  /*5d20*/  LDGSTS.E.BYPASS.LTC128B.128 [R213+0xe800], desc[UR14][R226.64+0x80] ;  /* 0x0e800080e2d57fae */ /* 0x000fea000b901d4e */
[----:B------:R1:W-:Y:S05]  /*5d30*/  LDGSTS.E.BYPASS.LTC128B.128 [R213+0x10800], desc[UR14][R226.64+0x100] ;  /* 0x10800100e2d57fae */ /* 0x0003ea000b901d4e */
[----:B------:R-:W-:Y:S05]  /*5d40*/  LDGSTS.E.BYPASS.LTC128B.128 [R213+0xd000], desc[UR14][R132.64] ;  /* 0x0d00000084d57fae */ /* 0x000fea000b901d4e */
[----:B------:R-:W-:Y:S05]  /*5d50*/  LDGSTS.E.BYPASS.LTC128B.128 [R213+0xf000], desc[UR14][R132.64+0x80] ;  /* 0x0f00008084d57fae */ /* 0x000fea000b901d4e */
[----:B------:R-:W-:Y:S05]  /*5d60*/  LDGSTS.E.BYPASS.LTC128B.128 [R213+0x11000], desc[UR14][R132.64+0x100] ;  /* 0x1100010084d57fae */ /* 0x000fea000b901d4e */
[----:B------:R-:W-:Y:S05]  /*5d70*/  LDGSTS.E.BYPASS.LTC128B.128 [R213+0xd800], desc[UR14][R2.64] ;  /* 0x0d80000002d57fae */ /* 0x000fea000b901d4e */
[----:B------:R-:W-:Y:S05]  /*5d80*/  LDGSTS.E.BYPASS.LTC128B.128 [R213+0xf800], desc[UR14][R2.64+0x80] ;  /* 0x0f80008002d57fae */ /* 0x000fea000b901d4e */
[----:B------:R2:W-:Y:S05]  /*5d90*/  LDGSTS.E.BYPASS.LTC128B.128 [R213+0x11800], desc[UR14][R2.64+0x100] ;  /* 0x1180010002d57fae */ /* 0x0005ea000b901d4e */
[----:B------:R-:W-:Y:S05]  /*5da0*/  LDSM.16.M88.4 R136, [R206] ;  /* 0x00000000ce88783b */ /* 0x000fea0000000200 */
[----:B------:R-:W3:Y:S05]  /*5db0*/  LDSM.16.M88.4 R140, [R205+0x6000] ;  /* 0x00600000cd8c783b */ /* 0x000eea0000000200 */
[----:B------:R-:W4:Y:S05]  /*5dc0*/  LDSM.16.M88.4 R144, [R205+0x6800] ;  /* 0x00680000cd90783b */ /* 0x000f2a0000000200 */
[----:B------:R-:W5:Y:S05]  /*5dd0*/  LDSM.16.M88.4 R148, [R205+0x7000] ;  /* 0x00700000cd94783b */ /* 0x000f6a0000000200 */
[----:B------:R-:W1:Y:S05]  /*5de0*/  LDSM.16.M88.4 R152, [R205+0x7800] ;  /* 0x00780000cd98783b */ /* 0x000e6a0000000200 */
[----:B------:R-:W0:Y:S05]  /*5df0*/  LDGDEPBAR ;  /* 0x00000000000079af */ /* 0x000e2a0000000000 */
[----:B------:R-:W-:Y:S05]  /*5e00*/  LDSM.16.M88.4 R156, [R204] ;  /* 0x00000000cc9c783b */ /* 0x000fea0000000200 */
[----:B------:R-:W2:Y:S05]  /*5e10*/  LDSM.16.M88.4 R160, [R203] ;  /* 0x00000000cba0783b */ /* 0x000eaa0000000200 */
[----:B------:R-:W2:Y:S05]  /*5e20*/  LDSM.16.M88.4 R164, [R195] ;  /* 0x00000000c3a4783b */ /* 0x000eaa0000000200 */
[----:B------:R-:W2:Y:S01]  /*5e30*/  LDSM.16.M88.4 R168, [R194] ;  /* 0x00000000c2a8783b */ /* 0x000ea20000000200 */
[C---:B---3--:R-:W-:Y:S04]  /*5e40*/  HMMA.16816.F32 R4, R136.reuse, R140, RZ ;  /* 0x0000008c8804723c */ /* 0x048fe800000018ff */
[----:B------:R-:W3:Y:S02]  /*5e50*/  LDSM.16.M88.4 R172, [R193] ;  /* 0x00000000c1ac783b */ /* 0x000ee40000000200 */
[C---:B------:R-:W-:Y:S03]  /*5e60*/  HMMA.16816.F32 R8, R136.reuse, R142, RZ ;  /* 0x0000008e8808723c */ /* 0x040fe600000018ff */
[----:B------:R-:W-:Y:S03]  /*5e70*/  LDSM.16.M88.4 R176, [R202] ;  /* 0x00000000cab0783b */ /* 0x000fe60000000200 */
[C---:B----4-:R-:W-:Y:S02]  /*5e80*/  HMMA.16816.F32 R12, R136.reuse, R144, RZ ;  /* 0x00000090880c723c */ /* 0x050fe400000018ff */
[----:B------:R-:W4:Y:S04]  /*5e90*/  LDSM.16.M88.4 R180, [R199+0x6000] ;  /* 0x00600000c7b4783b */ /* 0x000f280000000200 */
[C---:B------:R-:W-:Y:S01]  /*5ea0*/  HMMA.16816.F32 R16, R136.reuse, R146, RZ ;  /* 0x000000928810723c */ /* 0x040fe200000018ff */
[----:B------:R-:W-:Y:S05]  /*5eb0*/  LDSM.16.M88.4 R140, [R199+0x7000] ;  /* 0x00700000c78c783b */ /* 0x000fea0000000200 */
[C---:B-----5:R-:W-:Y:S01]  /*5ec0*/  HMMA.16816.F32 R20, R136.reuse, R148, RZ ;  /* 0x000000948814723c */ /* 0x060fe200000018ff */
[----:B------:R-:W-:Y:S05]  /*5ed0*/  LDSM.16.M88.4 R144, [R199+0x7800] ;  /* 0x00780000c790783b */ /* 0x000fea0000000200 */
[C---:B------:R-:W-:Y:S01]  /*5ee0*/  HMMA.16816.F32 R24, R136.reuse, R150, RZ ;  /* 0x000000968818723c */ /* 0x040fe200000018ff */
[----:B------:R-:W-:Y:S05]  /*5ef0*/  LDSM.16.M88.4 R148, [R201] ;  /* 0x00000000c994783b */ /* 0x000fea0000000200 */
[C---:B-1----:R-:W-:Y:S06]  /*5f00*/  HMMA.16816.F32 R28, R136.reuse, R152, RZ ;  /* 0x00000098881c723c */ /* 0x042fec00000018ff */
[----:B------:R-:W-:Y:S01]  /*5f10*/  HMMA.16816.F32 R32, R136, R154, RZ ;  /* 0x0000009a8820723c */ /* 0x000fe200000018ff */
[----:B------:R-:W1:Y:S05]  /*5f20*/  LDSM.16.M88.4 R136, [R199+0x6800] ;  /* 0x00680000c788783b */ /* 0x000e6a0000000200 */
[C---:B--2---:R-:W-:Y:S01]  /*5f30*/  HMMA.16816.F32 R4, R156.reuse, R160, R4 ;  /* 0x000000a09c04723c */ /* 0x044fe20000001804 */
        /* <DEDUP_REMOVED lines=171> */
[----:B------:R1:W1:Y:S01]  /*69f0*/  MUFU.TANH R175, R2 ;  /* 0x0000000200af7308 */ /* 0x0002620000002400 */
        /* <DEDUP_REMOVED lines=92> */
.L_x_4385:
        /* <DEDUP_REMOVED lines=12> */
[----:B-1----:R-:W-:Y:S03]  /*7080*/  IADD3 R2, P0, R4, UR5, RZ ;  /* 0x0000000504027c10 */ /* 0x002fe6000ff1e0ff */
        /* <DEDUP_REMOVED lines=11> */
.L_x_4384:
        /* <DEDUP_REMOVED lines=33> */
[----:B------:R-:W-:Y:S04]  /*7350*/  FMNMX.FTZ R3, R222, R3, !PT ;  /* 0x00000003de037209 */ /* 0x000fe80007810000 */
[----:B------:R-:W-:Y:S01]  /*7360*/  FMNMX.FTZ R2, R220, R3, !PT ;  /* 0x00000003dc027209 */ /* 0x000fe20007810000 */
[----:B------:R-:W-:Y:S01]  /*7370*/  LDSM.16.MT88.4 R156, [R196+0xf800] ;  /* 0x00f80000c49c783b */ /* 0x000fe20000004200 */
[----:B------:R-:W-:Y:S02]  /*7380*/  FMNMX.FTZ R3, R227, R4, !PT ;  /* 0x00000004e3037209 */ /* 0x000fe40007810000 */
[----:B------:R-:W-:Y:S02]  /*7390*/  FMNMX.FTZ R6, R211, R2, !PT ;  /* 0x00000002d3067209 */ /* 0x000fe40007810000 */
[----:B------:R-:W-:Y:S03]  /*73a0*/  FMNMX.FTZ R2, R134, R3, !PT ;  /* 0x0000000386027209 */ /* 0x000fe60007810000 */
[----:B------:R-:W1:Y:S01]  /*73b0*/  SHFL.BFLY PT, R3, R6, 0x2, 0x1f ;  /* 0x0c401f0006037f89 */ /* 0x000e6200000e0000 */
[----:B------:R-:W-:Y:S07]  /*73c0*/  FMNMX.FTZ R7, R133, R2, !PT ;  /* 0x0000000285077209 */ /* 0x000fee0007810000 */
[----:B------:R-:W-:Y:S08]  /*73d0*/  LDSM.16.MT88.4 R160, [R200+0x11800] ;  /* 0x01180000c8a0783b */ /* 0x000ff00000004200 */
[----:B------:R-:W2:Y:S01]  /*73e0*/  SHFL.BFLY PT, R2, R7, 0x2, 0x1f ;  /* 0x0c401f0007027f89 */ /* 0x000ea200000e0000 */
[----:B-1----:R-:W-:Y:S07]  /*73f0*/  FMNMX.FTZ R9, R6, R3, !PT ;  /* 0x0000000306097209 */ /* 0x002fee0007810000 */
[----:B------:R-:W1:Y:S01]  /*7400*/  SHFL.BFLY PT, R132, R9, 0x1, 0x1f ;  /* 0x0c201f0009847f89 */ /* 0x000e6200000e0000 */
[----:B--2---:R-:W-:Y:S07]  /*7410*/  FMNMX.FTZ R4, R7, R2, !PT ;  /* 0x0000000207047209 */ /* 0x004fee0007810000 */
[----:B------:R-:W2:Y:S01]  /*7420*/  SHFL.BFLY PT, R3, R4, 0x1, 0x1f ;  /* 0x0c201f0004037f89 */ /* 0x000ea200000e0000 */
[----:B-1----:R-:W-:Y:S04]  /*7430*/  FMNMX.FTZ R132, R9, R132, !PT ;  /* 0x0000008409847209 */ /* 0x002fe80007810000 */
[C---:B------:R-:W-:Y:S01]  /*7440*/  FSETP.NEU.FTZ.AND P0, PT, R132.reuse, -INF , PT ;  /* 0xff8000008400780b */ /* 0x040fe20003f1d000 */
[C---:B------:R-:W-:Y:S01]  /*7450*/  FMUL.FTZ R145, R132.reuse, UR4 ;  /* 0x0000000484917c20 */ /* 0x040fe20008410000 */
[----:B------:R-:W-:Y:S01]  /*7460*/  FADD.FTZ R2, -R132, R135 ;  /* 0x0000008784027221 */ /* 0x000fe20000010100 */
[----:B------:R-:W-:Y:S03]  /*7470*/  MOV R135, R132 ;  /* 0x0000008400877202 */ /* 0x000fe60000000f00 */
[----:B------:R-:W-:Y:S01]  /*7480*/  FSEL R145, R145, RZ, P0 ;  /* 0x000000ff91917208 */ /* 0x000fe20000000000 */
[----:B------:R-:W-:Y:S01]  /*7490*/  FMUL.FTZ R5, R2, UR4 ;  /* 0x0000000402057c20 */ /* 0x000fe20008410000 */
[----:B--2---:R-:W-:Y:S03]  /*74a0*/  FMNMX.FTZ R3, R4, R3, !PT ;  /* 0x0000000304037209 */ /* 0x004fe60007810000 */
[--C-:B------:R-:W-:Y:S01]  /*74b0*/  FFMA.FTZ R173, R244, UR4, -R145.reuse ;  /* 0x00000004f4ad7c23 */ /* 0x100fe20008010891 */
[C---:B------:R-:W-:Y:S01]  /*74c0*/  FSETP.NEU.FTZ.AND P0, PT, R3.reuse, -INF , PT ;  /* 0xff8000000300780b */ /* 0x040fe20003f1d000 */
[C---:B------:R-:W-:Y:S01]  /*74d0*/  FMUL.FTZ R144, R3.reuse, UR4 ;  /* 0x0000000403907c20 */ /* 0x040fe20008410000 */
[----:B------:R-:W-:Y:S01]  /*74e0*/  FADD.FTZ R0, -R3, R0 ;  /* 0x0000000003007221 */ /* 0x000fe20000010100 */
[--C-:B------:R-:W-:Y:S01]  /*74f0*/  FFMA.FTZ R169, R242, UR4, -R145.reuse ;  /* 0x00000004f2a97c23 */ /* 0x100fe20008010891 */
[--C-:B------:R-:W-:Y:S01]  /*7500*/  FFMA.FTZ R168, R248, UR4, -R145.reuse ;  /* 0x00000004f8a87c23 */ /* 0x100fe20008010891 */
[--C-:B------:R-:W-:Y:S01]  /*7510*/  FFMA.FTZ R167, R246, UR4, -R145.reuse ;  /* 0x00000004f6a77c23 */ /* 0x100fe20008010891 */
[----:B------:R-:W-:Y:S01]  /*7520*/  FSEL R144, R144, RZ, P0 ;  /* 0x000000ff90907208 */ /* 0x000fe20000000000 */
        /* <DEDUP_REMOVED lines=45> */
[--C-:B------:R-:W-:Y:S01]  /*7800*/  FFMA.FTZ R133, R133, UR4, -R144.reuse ;  /* 0x0000000485857c23 */ /* 0x100fe20008010890 */
        /* <DEDUP_REMOVED lines=93> */
[C---:B------:R-:W-:Y:S01]  /*7de0*/  FMUL.FTZ R88, R2.reuse, R88 ;  /* 0x0000005802587220 */ /* 0x040fe20000410000 */
[C---:B------:R-:W-:Y:S02]  /*7df0*/  HMMA.16816.F32 R32, R128.reuse, R138, R32 ;  /* 0x0000008a8020723c */ /* 0x040fe40000001820 */
[----:B------:R-:W-:Y:S01]  /*7e00*/  LDSM.16.MT88.4 R136, [R198+0xe800] ;  /* 0x00e80000c688783b */ /* 0x000fe20000004200 */
[----:B------:R-:W-:Y:S01]  /*7e10*/  FMUL.FTZ R89, R2, R89 ;  /* 0x0000005902597220 */ /* 0x000fe20000410000 */
[C---:B------:R-:W-:Y:S02]  /*7e20*/  FMUL.FTZ R90, R0.reuse, R90 ;  /* 0x0000005a005a7220 */ /* 0x040fe40000410000 */
[C---:B--2---:R-:W-:Y:S01]  /*7e30*/  HMMA.16816.F32 R36, R128.reuse, R120, R36 ;  /* 0x000000788024723c */ /* 0x044fe20000001824 */
[----:B------:R-:W2:Y:S04]  /*7e40*/  MUFU.EX2 R175, R175 ;  /* 0x000000af00af7308 */ /* 0x000ea80000000800 */
[----:B------:R-:W-:Y:S01]  /*7e50*/  FMUL.FTZ R91, R0, R91 ;  /* 0x0000005b005b7220 */ /* 0x000fe20000410000 */
[C---:B------:R-:W-:Y:S01]  /*7e60*/  HMMA.16816.F32 R40, R128.reuse, R122, R40 ;  /* 0x0000007a8028723c */ /* 0x040fe20000001828 */
[----:B------:R-:W-:Y:S04]  /*7e70*/  LDSM.16.MT88.4 R120, [R196+0xc800] ;  /* 0x00c80000c478783b */ /* 0x000fe80000004200 */
[----:B------:R-:W5:Y:S01]  /*7e80*/  MUFU.EX2 R179, R179 ;  /* 0x000000b300b37308 */ /* 0x000f620000000800 */
[C---:B------:R-:W-:Y:S01]  /*7e90*/  FMUL.FTZ R92, R2.reuse, R92 ;  /* 0x0000005c025c7220 */ /* 0x040fe20000410000 */
[C---:B-1----:R-:W-:Y:S04]  /*7ea0*/  HMMA.16816.F32 R44, R128.reuse, R104, R44 ;  /* 0x00000068802c723c */ /* 0x042fe8000000182c */
[----:B------:R-:W-:Y:S02]  /*7eb0*/  FMUL.FTZ R93, R2, R93 ;  /* 0x0000005d025d7220 */ /* 0x000fe40000410000 */
[C---:B------:R-:W-:Y:S01]  /*7ec0*/  HMMA.16816.F32 R48, R128.reuse, R106, R48 ;  /* 0x0000006a8030723c */ /* 0x040fe20000001830 */
[----:B------:R-:W1:Y:S01]  /*7ed0*/  LDSM.16.MT88.4 R104, [R198+0x10000] ;  /* 0x01000000c668783b */ /* 0x000e620000004200 */
[----:B------:R-:W-:Y:S03]  /*7ee0*/  MUFU.EX2 R235, R235 ;  /* 0x000000eb00eb7308 */ /* 0x000fe60000000800 */
[C---:B------:R-:W-:Y:S01]  /*7ef0*/  FMUL.FTZ R94, R0.reuse, R94 ;  /* 0x0000005e005e7220 */ /* 0x040fe20000410000 */
[C---:B---3--:R-:W-:Y:S06]  /*7f00*/  HMMA.16816.F32 R52, R128.reuse, R108, R52 ;  /* 0x0000006c8034723c */ /* 0x048fec0000001834 */
[----:B------:R-:W-:Y:S01]  /*7f10*/  MUFU.EX2 R231, R231 ;  /* 0x000000e700e77308 */ /* 0x000fe20000000800 */
[----:B------:R-:W-:Y:S01]  /*7f20*/  FMUL.FTZ R95, R0, R95 ;  /* 0x0000005f005f7220 */ /* 0x000fe20000410000 */
[C---:B------:R-:W-:Y:S01]  /*7f30*/  HMMA.16816.F32 R56, R128.reuse, R110, R56 ;  /* 0x0000006e8038723c */ /* 0x040fe20000001838 */
[----:B------:R-:W-:Y:S02]  /*7f40*/  LDSM.16.MT88.4 R108, [R200+0xc800] ;  /* 0x00c80000c86c783b */ /* 0x000fe40000004200 */
[C---:B------:R-:W-:Y:S03]  /*7f50*/  FMUL.FTZ R96, R2.reuse, R96 ;  /* 0x0000006002607220 */ /* 0x040fe60000410000 */
[C---:B----4-:R-:W-:Y:S02]  /*7f60*/  HMMA.16816.F32 R60, R128.reuse, R100, R60 ;  /* 0x00000064803c723c */ /* 0x050fe4000000183c */
[----:B------:R-:W-:Y:S03]  /*7f70*/  MUFU.EX2 R227, R227 ;  /* 0x000000e300e37308 */ /* 0x000fe60000000800 */
[----:B------:R-:W-:Y:S01]  /*7f80*/  FMUL.FTZ R97, R2, R97 ;  /* 0x0000006102617220 */ /* 0x000fe20000410000 */
[C---:B------:R-:W-:Y:S01]  /*7f90*/  HMMA.16816.F32 R64, R128.reuse, R102, R64 ;  /* 0x000000668040723c */ /* 0x040fe20000001840 */
[----:B------:R-:W3:Y:S05]  /*7fa0*/  LDSM.16.MT88.4 R100, [R197+0x10000] ;  /* 0x01000000c564783b */ /* 0x000eea0000004200 */
[----:B------:R-:W-:Y:S01]  /*7fb0*/  MUFU.EX2 R134, R134 ;  /* 0x0000008600867308 */ /* 0x000fe20000000800 */
[C---:B------:R-:W-:Y:S01]  /*7fc0*/  FMUL.FTZ R98, R0.reuse, R98 ;  /* 0x0000006200627220 */ /* 0x040fe20000410000 */
[C---:B------:R-:W-:Y:S03]  /*7fd0*/  HMMA.16816.F32 R68, R128.reuse, R112, R68 ;  /* 0x000000708044723c */ /* 0x040fe60000001844 */
[----:B------:R-:W-:Y:S03]  /*7fe0*/  FMUL.FTZ R99, R0, R99 ;  /* 0x0000006300637220 */ /* 0x000fe60000410000 */
[C---:B------:R-:W-:Y:S01]  /*7ff0*/  HMMA.16816.F32 R72, R128.reuse, R114, R72 ;  /* 0x000000728048723c */ /* 0x040fe20000001848 */
[----:B------:R-:W-:Y:S01]  /*8000*/  LDSM.16.MT88.4 R112, [R198+0xc800] ;  /* 0x00c80000c670783b */ /* 0x000fe20000004200 */
[----:B------:R-:W-:Y:S03]  /*8010*/  MUFU.EX2 R133, R133 ;  /* 0x0000008500857308 */ /* 0x000fe60000000800 */
[--C-:B------:R-:W-:Y:S01]  /*8020*/  FFMA.FTZ R237, R226, UR4, -R145.reuse ;  /* 0x00000004e2ed7c23 */ /* 0x100fe20008010891 */
[C---:B-1----:R-:W-:Y:S05]  /*8030*/  HMMA.16816.F32 R76, R128.reuse, R104, R76 ;  /* 0x00000068804c723c */ /* 0x042fea000000184c */
[--C-:B------:R-:W-:Y:S01]  /*8040*/  FFMA.FTZ R226, R233, UR4, -R144.reuse ;  /* 0x00000004e9e27c23 */ /* 0x100fe20008010890 */
[C---:B------:R-:W-:Y:S01]  /*8050*/  HMMA.16816.F32 R80, R128.reuse, R106, R80 ;  /* 0x0000006a8050723c */ /* 0x040fe20000001850 */
[----:B------:R-:W1:Y:S01]  /*8060*/  LDSM.16.MT88.4 R104, [R196+0x10000] ;  /* 0x01000000c468783b */ /* 0x000e620000004200 */
[----:B------:R-:W-:Y:S03]  /*8070*/  MUFU.EX2 R237, R237 ;  /* 0x000000ed00ed7308 */ /* 0x000fe60000000800 */
[--C-:B------:R-:W-:Y:S01]  /*8080*/  FFMA.FTZ R178, R232, UR4, -R145.reuse ;  /* 0x00000004e8b27c23 */ /* 0x100fe20008010891 */
[--C-:B------:R-:W-:Y:S01]  /*8090*/  FFMA.FTZ R183, R230, UR4, -R145.reuse ;  /* 0x00000004e6b77c23 */ /* 0x100fe20008010891 */
[--C-:B------:R-:W-:Y:S01]  /*80a0*/  FFMA.FTZ R182, R228, UR4, -R145.reuse ;  /* 0x00000004e4b67c23 */ /* 0x100fe20008010891 */
[--C-:B------:R-:W-:Y:S04]  /*80b0*/  FFMA.FTZ R233, R222, UR4, -R145.reuse ;  /* 0x00000004dee97c23 */ /* 0x100fe80008010891 */
[----:B------:R-:W-:Y:S01]  /*80c0*/  MUFU.EX2 R226, R226 ;  /* 0x000000e200e27308 */ /* 0x000fe20000000800 */
[----:B------:R-:W-:Y:S01]  /*80d0*/  FFMA.FTZ R222, R229, UR4, -R144 ;  /* 0x00000004e5de7c23 */ /* 0x000fe20008010890 */
[--C-:B------:R-:W-:Y:S01]  /*80e0*/  FFMA.FTZ R224, R224, UR4, -R145.reuse ;  /* 0x00000004e0e07c23 */ /* 0x100fe20008010891 */
[--C-:B------:R-:W-:Y:S01]  /*80f0*/  FFMA.FTZ R220, R220, UR4, -R145.reuse ;  /* 0x00000004dcdc7c23 */ /* 0x100fe20008010891 */
[----:B------:R-:W-:Y:S01]  /*8100*/  FFMA.FTZ R145, R211, UR4, -R145 ;  /* 0x00000004d3917c23 */ /* 0x000fe20008010891 */
[----:B------:R-:W-:Y:S01]  /*8110*/  FFMA.FTZ R173, R2, R225, R173 ;  /* 0x000000e102ad7223 */ /* 0x000fe200000100ad */
[----:B------:R-:W-:Y:S01]  /*8120*/  FFMA.FTZ R171, R0, R223, R171 ;  /* 0x000000df00ab7223 */ /* 0x000fe200000100ab */
[C---:B---3--:R-:W-:Y:S03]  /*8130*/  HMMA.16816.F32 R84, R128.reuse, R100, R84 ;  /* 0x000000648054723c */ /* 0x048fe60000001854 */
[----:B------:R3:W-:Y:S01]  /*8140*/  MUFU.EX2 R211, R145 ;  /* 0x0000009100d37308 */ /* 0x0007e20000000800 */
[----:B------:R-:W-:Y:S01]  /*8150*/  FADD.FTZ R173, R169, R173 ;  /* 0x000000ada9ad7221 */ /* 0x000fe20000010000 */
[----:B------:R-:W-:Y:S01]  /*8160*/  FADD.FTZ R166, R166, R171 ;  /* 0x000000aba6a67221 */ /* 0x000fe20000010000 */
[----:B------:R-:W-:Y:S01]  /*8170*/  IADD3 R0, R221, -0x1, RZ ;  /* 0xffffffffdd007810 */ /* 0x000fe20007ffe0ff */
[C---:B------:R-:W-:Y:S06]  /*8180*/  HMMA.16816.F32 R88, R128.reuse, R102, R88 ;  /* 0x000000668058723c */ /* 0x040fec0000001858 */
[----:B------:R-:W-:Y:S01]  /*8190*/  MUFU.EX2 R178, R178 ;  /* 0x000000b200b27308 */ /* 0x000fe20000000800 */
[----:B--2---:R-:W-:Y:S01]  /*81a0*/  F2FP.F16.F32.PACK_AB R100, R175, R170 ;  /* 0x000000aaaf64723e */ /* 0x004fe200000000ff */
[----:B------:R-:W-:Y:S03]  /*81b0*/  FADD.FTZ R168, R168, R173 ;  /* 0x000000ada8a87221 */ /* 0x000fe60000010000 */
[----:B------:R-:W-:Y:S01]  /*81c0*/  F2FP.F16.F32.PACK_AB R101, R177, R172 ;  /* 0x000000acb165723e */ /* 0x000fe200000000ff */
[----:B------:R-:W-:Y:S01]  /*81d0*/  FADD.FTZ R165, R165, R166 ;  /* 0x000000a6a5a57221 */ /* 0x000fe20000010000 */
[----:B-----5:R-:W-:Y:S01]  /*81e0*/  F2FP.F16.F32.PACK_AB R102, R179, R174 ;  /* 0x000000aeb366723e */ /* 0x020fe200000000ff */
[----:B---3--:R-:W-:Y:S01]  /*81f0*/  LDSM.16.MT88.4 R144, [R200+0xf800] ;  /* 0x00f80000c890783b */ /* 0x008fe20000004200 */
[----:B------:R-:W-:Y:S01]  /*8200*/  F2FP.F16.F32.PACK_AB R103, R181, R176 ;  /* 0x000000b0b567723e */ /* 0x000fe200000000ff */
[----:B------:R-:W2:Y:S01]  /*8210*/  MUFU.EX2 R183, R183 ;  /* 0x000000b700b77308 */ /* 0x000ea20000000800 */
[----:B------:R-:W-:Y:S01]  /*8220*/  MOV R221, R0 ;  /* 0x0000000000dd7202 */ /* 0x000fe20000000f00 */
[----:B------:R-:W-:Y:S01]  /*8230*/  FADD.FTZ R167, R167, R168 ;  /* 0x000000a8a7a77221 */ /* 0x000fe20000010000 */
[----:B------:R-:W-:Y:S01]  /*8240*/  FADD.FTZ R165, R164, R165 ;  /* 0x000000a5a4a57221 */ /* 0x000fe20000010000 */
[C---:B-1----:R-:W-:Y:S03]  /*8250*/  HMMA.16816.F32 R92, R128.reuse, R104, R92 ;  /* 0x00000068805c723c */ /* 0x042fe6000000185c */
[----:B------:R-:W-:Y:S03]  /*8260*/  FADD.FTZ R170, R170, R167 ;  /* 0x000000a7aaaa7221 */ /* 0x000fe60000010000 */
[----:B------:R-:W1:Y:S01]  /*8270*/  MUFU.EX2 R182, R182 ;  /* 0x000000b600b67308 */ /* 0x000e620000000800 */
[----:B------:R-:W-:Y:S01]  /*8280*/  FADD.FTZ R172, R172, R165 ;  /* 0x000000a5acac7221 */ /* 0x000fe20000010000 */
[----:B------:R-:W-:Y:S01]  /*8290*/  HMMA.16816.F32 R96, R128, R106, R96 ;  /* 0x0000006a8060723c */ /* 0x000fe20000001860 */
[----:B------:R-:W3:Y:S02]  /*82a0*/  LDSM.16.MT88.4 R104, [R196+0xe800] ;  /* 0x00e80000c468783b */ /* 0x000ee40000004200 */
[----:B------:R-:W-:Y:S03]  /*82b0*/  FADD.FTZ R175, R175, R170 ;  /* 0x000000aaafaf7221 */ /* 0x000fe60000010000 */
[C---:B------:R-:W-:Y:S02]  /*82c0*/  HMMA.16816.F32 R4, R100.reuse, R108, R4 ;  /* 0x0000006c6404723c */ /* 0x040fe40000001804 */
[----:B------:R-:W-:Y:S01]  /*82d0*/  MUFU.EX2 R224, R224 ;  /* 0x000000e000e07308 */ /* 0x000fe20000000800 */
[----:B------:R-:W-:Y:S02]  /*82e0*/  LDSM.16.MT88.4 R128, [R196+0xd000] ;  /* 0x00d00000c480783b */ /* 0x000fe40000004200 */
[----:B------:R-:W-:Y:S01]  /*82f0*/  FADD.FTZ R177, R177, R172 ;  /* 0x000000acb1b17221 */ /* 0x000fe20000010000 */
[C---:B------:R-:W-:Y:S06]  /*8300*/  HMMA.16816.F32 R8, R100.reuse, R110, R8 ;  /* 0x0000006e6408723c */ /* 0x040fec0000001808 */
[----:B------:R-:W4:Y:S01]  /*8310*/  MUFU.EX2 R233, R233 ;  /* 0x000000e900e97308 */ /* 0x000f220000000800 */
[----:B------:R-:W5:Y:S01]  /*8320*/  LDSM.16.MT88.4 R108, [R200+0x10800] ;  /* 0x01080000c86c783b */ /* 0x000f620000004200 */
[C---:B------:R-:W-:Y:S08]  /*8330*/  HMMA.16816.F32 R12, R100.reuse, R112, R12 ;  /* 0x00000070640c723c */ /* 0x040ff0000000180c */
[----:B------:R-:W4:Y:S01]  /*8340*/  MUFU.EX2 R222, R222 ;  /* 0x000000de00de7308 */ /* 0x000f220000000800 */
[C---:B------:R-:W-:Y:S01]  /*8350*/  HMMA.16816.F32 R16, R100.reuse, R114, R16 ;  /* 0x000000726410723c */ /* 0x040fe20000001810 */
[----:B------:R-:W1:Y:S02]  /*8360*/  LDSM.16.MT88.4 R112, [R198+0x10800] ;  /* 0x01080000c670783b */ /* 0x000e640000004200 */
[----:B------:R-:W-:Y:S03]  /*8370*/  FADD.FTZ R174, R174, R175 ;  /* 0x000000afaeae7221 */ /* 0x000fe60000010000 */
[C---:B------:R-:W-:Y:S03]  /*8380*/  HMMA.16816.F32 R20, R100.reuse, R116, R20 ;  /* 0x000000746414723c */ /* 0x040fe60000001814 */
[----:B------:R-:W4:Y:S02]  /*8390*/  MUFU.EX2 R220, R220 ;  /* 0x000000dc00dc7308 */ /* 0x000f240000000800 */
        /* <DEDUP_REMOVED lines=22> */
[C---:B------:R-:W-:Y:S05]  /*8500*/  HMMA.16816.F32 R72, R100.reuse, R110, R72 ;  /* 0x0000006e6448723c */ /* 0x040fea0000001848 */
[----:B--2---:R-:W-:Y:S01]  /*8510*/  F2FP.F16.F32.PACK_AB R108, R183, R178 ;  /* 0x000000b2b76c723e */ /* 0x004fe200000000ff */
[C---:B-1----:R-:W-:Y:S05]  /*8520*/  HMMA.16816.F32 R76, R100.reuse, R112, R76 ;  /* 0x00000070644c723c */ /* 0x042fea000000184c */
[----:B------:R-:W-:Y:S01]  /*8530*/  F2FP.F16.F32.PACK_AB R109, R235, R180 ;  /* 0x000000b4eb6d723e */ /* 0x000fe200000000ff */
[C---:B------:R-:W-:Y:S01]  /*8540*/  HMMA.16816.F32 R80, R100.reuse, R114, R80 ;  /* 0x000000726450723c */ /* 0x040fe20000001850 */
[----:B------:R-:W1:Y:S04]  /*8550*/  LDSM.16.MT88.4 R112, [R197+0xd000] ;  /* 0x00d00000c570783b */ /* 0x000e680000004200 */
[----:B------:R-:W-:Y:S01]  /*8560*/  F2FP.F16.F32.PACK_AB R110, R237, R182 ;  /* 0x000000b6ed6e723e */ /* 0x000fe200000000ff */
[C---:B----4-:R-:W-:Y:S05]  /*8570*/  HMMA.16816.F32 R84, R100.reuse, R116, R84 ;  /* 0x000000746454723c */ /* 0x050fea0000001854 */
[----:B------:R-:W-:Y:S01]  /*8580*/  F2FP.F16.F32.PACK_AB R111, R231, R226 ;  /* 0x000000e2e76f723e */ /* 0x000fe200000000ff */
[C---:B------:R-:W-:Y:S01]  /*8590*/  HMMA.16816.F32 R88, R100.reuse, R118, R88 ;  /* 0x000000766458723c */ /* 0x040fe20000001858 */
[----:B------:R-:W2:Y:S04]  /*85a0*/  LDSM.16.MT88.4 R116, [R198+0xf000] ;  /* 0x00f00000c674783b */ /* 0x000ea80000004200 */
[----:B------:R-:W-:Y:S01]  /*85b0*/  FADD.FTZ R178, R178, R179 ;  /* 0x000000b3b2b27221 */ /* 0x000fe20000010000 */
[C---:B---3--:R-:W-:Y:S05]  /*85c0*/  HMMA.16816.F32 R92, R100.reuse, R104, R92 ;  /* 0x00000068645c723c */ /* 0x048fea000000185c */
[----:B------:R-:W-:Y:S01]  /*85d0*/  FADD.FTZ R180, R180, R181 ;  /* 0x000000b5b4b47221 */ /* 0x000fe20000010000 */
[----:B------:R-:W-:Y:S01]  /*85e0*/  HMMA.16816.F32 R96, R100, R106, R96 ;  /* 0x0000006a6460723c */ /* 0x000fe20000001860 */
[----:B------:R-:W3:Y:S04]  /*85f0*/  LDSM.16.MT88.4 R100, [R196+0xf000] ;  /* 0x00f00000c464783b */ /* 0x000ee80000004200 */
        /* <DEDUP_REMOVED lines=21> */
[C---:B--2---:R-:W-:Y:S05]  /*8750*/  HMMA.16816.F32 R44, R108.reuse, R116, R44 ;  /* 0x000000746c2c723c */ /* 0x044fea000000182c */
[----:B------:R-:W-:Y:S01]  /*8760*/  F2FP.F16.F32.PACK_AB R137, R227, R222 ;  /* 0x000000dee389723e */ /* 0x000fe200000000ff */
[C---:B------:R-:W-:Y:S01]  /*8770*/  HMMA.16816.F32 R48, R108.reuse, R118, R48 ;  /* 0x000000766c30723c */ /* 0x040fe20000001830 */
[----:B------:R-:W2:Y:S04]  /*8780*/  LDSM.16.MT88.4 R116, [R197+0x11000] ;  /* 0x01100000c574783b */ /* 0x000ea80000004200 */
[----:B------:R-:W-:Y:S01]  /*8790*/  F2FP.F16.F32.PACK_AB R138, R211, R220 ;  /* 0x000000dcd38a723e */ /* 0x000fe200000000ff */
[C---:B------:R-:W-:Y:S05]  /*87a0*/  HMMA.16816.F32 R52, R108.reuse, R140, R52 ;  /* 0x0000008c6c34723c */ /* 0x040fea0000001834 */
[----:B------:R-:W-:Y:S01]  /*87b0*/  F2FP.F16.F32.PACK_AB R139, R133, R134 ;  /* 0x00000086858b723e */ /* 0x000fe200000000ff */
        /* <DEDUP_REMOVED lines=17> */
[C---:B--2---:R-:W-:Y:S05]  /*88d0*/  HMMA.16816.F32 R84, R108.reuse, R116, R84 ;  /* 0x000000746c54723c */ /* 0x044fea0000001854 */
[----:B------:R-:W-:Y:S01]  /*88e0*/  FADD.FTZ R223, R133, R134 ;  /* 0x0000008685df7221 */ /* 0x000fe20000010000 */
[C---:B------:R-:W-:Y:S06]  /*88f0*/  HMMA.16816.F32 R88, R108.reuse, R118, R88 ;  /* 0x000000766c58723c */ /* 0x040fec0000001858 */
[C---:B------:R-:W-:Y:S06]  /*8900*/  HMMA.16816.F32 R92, R108.reuse, R120, R92 ;  /* 0x000000786c5c723c */ /* 0x040fec000000185c */
[----:B------:R-:W-:Y:S06]  /*8910*/  HMMA.16816.F32 R96, R108, R122, R96 ;  /* 0x0000007a6c60723c */ /* 0x000fec0000001860 */
[C---:B------:R-:W-:Y:S01]  /*8920*/  HMMA.16816.F32 R128, R136.reuse, R124, R4 ;  /* 0x0000007c8880723c */ /* 0x040fe20000001804 */
[----:B------:R-:W1:Y:S05]  /*8930*/  LDSM.16.MT88.4 R4, [R198+0x11800] ;  /* 0x01180000c604783b */ /* 0x000e6a0000004200 */
[C---:B------:R-:W-:Y:S03]  /*8940*/  HMMA.16816.F32 R124, R136.reuse, R126, R8 ;  /* 0x0000007e887c723c */ /* 0x040fe60000001808 */
[----:B------:R-:W2:Y:S03]  /*8950*/  LDSM.16.MT88.4 R8, [R197+0x11800] ;  /* 0x01180000c508783b */ /* 0x000ea60000004200 */
[C---:B---3--:R-:W-:Y:S05]  /*8960*/  HMMA.16816.F32 R120, R136.reuse, R100, R12 ;  /* 0x000000648878723c */ /* 0x048fea000000180c */
[----:B------:R-:W3:Y:S01]  /*8970*/  LDSM.16.MT88.4 R12, [R196+0x11800] ;  /* 0x01180000c40c783b */ /* 0x000ee20000004200 */
        /* <DEDUP_REMOVED lines=24> */
.L_x_4382:
        /* <DEDUP_REMOVED lines=260> */
.L_x_4388:
[----:B------:R-:W-:Y:S05]  /*9b40*/  BSYNC B0 ;  /* 0x0000000000007941 */ /* 0x000fea0003800000 */
.L_x_4387:
[----:B----4-:R-:W2:Y:S01]  /*9b50*/  LDS.128 R96, [R3] ;  /* 0x0000000003607984 */ /* 0x010ea20000000c00 */
        /* <DEDUP_REMOVED lines=8> */
[----:B------:R-:W4:Y:S01]  /*9be0*/  LDS.128 R92, [R3+0x800] ;  /* 0x00080000035c7984 */ /* 0x000f220000000c00 */
        /* <DEDUP_REMOVED lines=33> */
[----:B------:R1:W5:Y:S04]  /*9e00*/  LDS.128 R68, [R3+0x3800] ;  /* 0x0038000003447984 */ /* 0x0003680000000c00 */
[----:B------:R4:W5:Y:S04]  /*9e10*/  LDS.128 R36, [R3+0x7800] ;  /* 0x0078000003247984 */ /* 0x0009680000000c00 */
[----:B------:R5:W5:Y:S04]  /*9e20*/  LDS.128 R4, [R3+0xb800] ;  /* 0x00b8000003047984 */ /* 0x000b680000000c00 */
[----:B--2---:R2:W-:Y:S04]  /*9e30*/  @!P0 STG.E.64 desc[UR14][R106.64], R96 ;  /* 0x000000606a008986 */ /* 0x0045e8000c101b0e */
[----:B------:R2:W-:Y:S04]  /*9e40*/  @!P0 STG.E.64 desc[UR14][R106.64+0x8], R98 ;  /* 0x000008626a008986 */ /* 0x0005e8000c101b0e */
[----:B---3--:R2:W-:Y:S04]  /*9e50*/  @!P0 STG.E.128 desc[UR14][R106.64+0x100], R64 ;  /* 0x000100406a008986 */ /* 0x0085e8000c101d0e */
[----:B-1----:R2:W-:Y:S01]  /*9e60*/  @!P0 STG.E.128 desc[UR14][R106.64+0x200], R32 ;  /* 0x000200206a008986 */ /* 0x0025e2000c101d0e */
[----:B------:R-:W-:-:S03]  /*9e70*/  ISETP.GE.AND P0, PT, R2, R207, PT ;  /* 0x000000cf0200720c */ /* 0x000fc60003f06270 */
[----:B----4-:R2:W-:Y:S04]  /*9e80*/  @!P6 STG.E.128 desc[UR14][R106.64+0x1800], R92 ;  /* 0x0018005c6a00e986 */ /* 0x0105e8000c101d0e */
        /* <DEDUP_REMOVED lines=16> */
[----:B------:R2:W-:Y:S01]  /*9f90*/  @!P1 STG.E.128 desc[UR14][R106.64+0x9200], R8 ;  /* 0x009200086a009986 */ /* 0x0005e2000c101d0e */
[----:B------:R-:W-:Y:S05]  /*9fa0*/  @P0 EXIT ;  /* 0x000000000000094d */ /* 0x000fea0003800000 */
[----:B------:R-:W-:Y:S04]  /*9fb0*/  STG.E.128 desc[UR14][R106.64+0xa800], R68 ;  /* 0x00a800446a007986 */ /* 0x000fe8000c101d0e */
[----:B------:R-:W-:Y:S04]  /*9fc0*/  STG.E.128 desc[UR14][R106.64+0xa900], R36 ;  /* 0x00a900246a007986 */ /* 0x000fe8000c101d0e */
[----:B------:R-:W-:Y:S01]  /*9fd0*/  STG.E.128 desc[UR14][R106.64+0xaa00], R4 ;  /* 0x00aa00046a007986 */ /* 0x000fe2000c101d0e */
[----:B------:R-:W-:Y:S05]  /*9fe0*/  EXIT ;  /* 0x000000000000794d */ /* 0x000fea0003800000 */
.L_x_4389:
        /* <DEDUP_REMOVED lines=9> */
.L_x_7473:


//--------------------- .text._ZN5flash24flash_fwd_splitkv_kernelI23Flash_fwd_kernel_traitsILi192ELi64ELi64ELi4ELb0ELb0EN7cutlass6half_tE19Flash_kernel_traitsILi192ELi64ELi64ELi4ES3_EELb0ELb0ELb1ELb0ELb0ELb0ELb1ELb0EEEvNS_16Flash_fwd_paramsE --------------------------
	.section	.text._ZN5flash24flash_fwd_splitkv_kernelI23Flash_fwd_kernel_traitsILi192ELi64ELi64ELi4ELb0ELb0EN7cutlass6half_tE19Flash_kernel_traitsILi192ELi64ELi64ELi4ES3_EELb0ELb0ELb1ELb0ELb0ELb0ELb1ELb0EEEvNS_16Flash_fwd_paramsE,"ax",@progbits
	.align	128
        .global         _ZN5flash24flash_fwd_splitkv_kernelI23Flash_fwd_kernel_traitsILi192ELi64ELi64ELi4ELb0ELb0EN7cutlass6half_tE19Flash_kernel_traitsILi192ELi64ELi64ELi4ES3_EELb0ELb0ELb1ELb0ELb0ELb0ELb1ELb0EEEvNS_16Flash_fwd_paramsE
        .type           _ZN5flash24flash_fwd_splitkv_kernelI23Flash_fwd_kernel_traitsILi192ELi64ELi64ELi4ELb0ELb0EN7cutlass6half_tE19Flash_kernel_traitsILi192ELi64ELi64ELi4ES3_EELb0ELb0ELb1ELb0ELb0ELb0ELb1ELb0EEEvNS_16Flash_fwd_paramsE,@function
        .size           _ZN5flash24flash_fwd_splitkv_kernelI23Flash_fwd_kernel_traitsILi192ELi64ELi64ELi4ELb0ELb0EN7cutlass6half_tE19Flash_kernel_traitsILi192ELi64ELi64ELi4ES3_EELb0ELb0ELb1ELb0ELb0ELb0ELb1ELb0EEEvNS_16Flash_fwd_paramsE,(.L_x_7474 - _ZN5flash24flash_fwd_splitkv_kernelI23Flash_fwd_kernel_traitsILi192ELi64ELi64ELi4ELb0ELb0EN7cutlass6half_tE19Flash_kernel_traitsILi192ELi64ELi64ELi4ES3_EELb0ELb0ELb1ELb0ELb0ELb0ELb1ELb0EEEvNS_16Flash_fwd_paramsE)
        .other          _ZN5flash24flash_fwd_splitkv_kernelI23Flash_fwd_kernel_traitsILi192ELi64ELi64ELi4ELb0ELb0EN7cutlass6half_tE19Flash_kernel_traitsILi192ELi64ELi64ELi4ES3_EELb0ELb0ELb1ELb0ELb0ELb0ELb1ELb0EEEvNS_16Flash_fwd_paramsE,@"STO_CUDA_ENTRY STV_DEFAULT"
_ZN5flash24flash_fwd_splitkv_kernelI23Flash_fwd_kernel_traitsILi192ELi64ELi64ELi4ELb0ELb0EN7cutlass6half_tE19Flash_kernel_traitsILi192ELi64ELi64ELi4ES3_EELb0ELb0ELb1ELb0ELb0ELb0ELb1ELb0EEEvNS_16Flash_fwd_paramsE:
.text._ZN5flash24flash_fwd_splitkv_kernelI23Flash_fwd_kernel_traitsILi192ELi64ELi64ELi4ELb0ELb0EN7cutlass6half_tE19Flash_kernel_traitsILi192ELi64ELi64ELi4ES3_EELb0ELb0ELb1ELb0ELb0ELb0ELb1ELb0EEEvNS_16Flash_fwd_paramsE:
        /* <DEDUP_REMOVED lines=30> */
[----:B------:R-:W-:-:S03]  /*01e0*/  MOV R0, 0xffffffff ;  /* 0xffffffff00007802 */ /* 0x000fc60000000f00 */
[----:B------:R-:W3:Y:S08]  /*01f0*/  @P0 LDC.64 R8, c[0x0][0x300] ;  /* 0x0000c000ff080b82 */ /* 0x000ef00000000a00 */
[----:B------:R-:W-:Y:S01]  /*0200*/  @P3 VIADD R205, R205, 0x1 ;  /* 0x00000001cdcd3836 */ /* 0x000fe20000000000 */
[----:B------:R-:W-:-:S05]  /*0210*/  @!P2 LOP3.LUT R205, RZ, R5, RZ, 0x33, !PT ;  /* 0x00000005ffcda212 */ /* 0x000fca00078e33ff */
[----:B--2---:R-:W-:-:S05]  /*0220*/  IMAD.WIDE R18, R205, 0x4, R6 ;  /* 0x00000004cd127825 */ /* 0x004fca00078e0206 */
[----:B------:R-:W2:Y:S04]  /*0230*/  @P1 LDG.E R0, desc[UR14][R18.64] ;  /* 0x0000000e12001981 */ /* 0x000ea8000c1e1900 */
[----:B------:R-:W2:Y:S01]  /*0240*/  @P1 LDG.E R7, desc[UR14][R18.64+0x4] ;  /* 0x0000040e12071981 */ /* 0x000ea2000c1e1900 */
[----:B-1----:R-:W-:Y:S01]  /*0250*/  ISETP.NE.AND P3, PT, R4, RZ, PT ;  /* 0x000000ff0400720c */ /* 0x002fe20003f65270 */
[C---:B---3--:R-:W-:Y:S01]  /*0260*/  @P0 IMAD.WIDE R16, R205.reuse, 0x4, R8 ;  /* 0x00000004cd100825 */ /* 0x048fe200078e0208 */
[----:B----4-:R-:W-:Y:S02]  /*0270*/  ISETP.EQ.U32.AND P2, PT, R2, RZ, PT ;  /* 0x000000ff0200720c */ /* 0x010fe40003f42070 */
[----:B------:R-:W-:Y:S01]  /*0280*/  MOV R11, 0xffffffff ;  /* 0xffffffff000b7802 */ /* 0x000fe20000000f00 */
[----:B------:R-:W-:Y:S01]  /*0290*/  IMAD.WIDE R8, R205, 0x4, R14 ;  /* 0x00000004cd087825 */ /* 0x000fe200078e020e */
[----:B------:R-:W-:-:S03]  /*02a0*/  ISETP.EQ.OR.EX P2, PT, R3, RZ, !P3, P2 ;  /* 0x000000ff0300720c */ /* 0x000fc60005f42720 */
[----:B------:R-:W-:Y:S01]  /*02b0*/  IMAD.MOV.U32 R12, RZ, RZ, RZ ;  /* 0x000000ffff0c7224 */ /* 0x000fe200078e00ff */
[----:B------:R-:W1:Y:S01]  /*02c0*/  S2R R33, SR_CTAID.X ;  /* 0x0000000000217919 */ /* 0x000e620000002500 */
[----:B------:R-:W3:Y:S04]  /*02d0*/  S2R R4, SR_CTAID.Y ;  /* 0x0000000000047919 */ /* 0x000ee80000002600 */
[----:B------:R4:W5:Y:S04]  /*02e0*/  @P0 LDG.E R12, desc[UR14][R16.64] ;  /* 0x0000000e100c0981 */ /* 0x000968000c1e1900 */
[----:B------:R4:W5:Y:S01]  /*02f0*/  @!P2 LDG.E R11, desc[UR14][R8.64] ;  /* 0x0000000e080ba981 */ /* 0x000962000c1e1900 */
[----:B------:R-:W-:-:S02]  /*0300*/  ISETP.NE.U32.AND P0, PT, R2, RZ, PT ;  /* 0x000000ff0200720c */ /* 0x000fc40003f05070 */
[----:B------:R-:W-:Y:S01]  /*0310*/  IADD3 R24, -R205, RZ, RZ ;  /* 0x000000ffcd187210 */ /* 0x000fe20007ffe1ff */
[----:B------:R-:W1:Y:S01]  /*0320*/  S2R R82, SR_TID.X ;  /* 0x0000000000527919 */ /* 0x000e620000002100 */
[----:B------:R-:W-:-:S03]  /*0330*/  ISETP.NE.AND.EX P0, PT, R3, RZ, PT, P0 ;  /* 0x000000ff0300720c */ /* 0x000fc60003f05300 */
        /* <DEDUP_REMOVED lines=8> */
.L_x_4390:
[----:B------:R-:W1:Y:S02]  /*03c0*/  LDC R7, c[0x0][0x2c8] ;  /* 0x0000b200ff077b82 */ /* 0x000e640000000800 */
.L_x_4391:
        /* <DEDUP_REMOVED lines=9> */
[----:B---3--:R-:W2:Y:S01]  /*0460*/  LDC R8, c[0x0][0x10] ;  /* 0x00000400ff087b82 */ /* 0x008ea20000000800 */
[----:B-----5:R-:W-:-:S07]  /*0470*/  @P3 IMAD.IADD R133, R133, 0x1, -R12 ;  /* 0x0000000185853824 */ /* 0x020fce00078e0a0c */
[----:B----4-:R-:W3:Y:S01]  /*0480*/  LDC R2, c[0x0][0x2c8] ;  /* 0x0000b200ff027b82 */ /* 0x010ee20000000800 */
        /* <DEDUP_REMOVED lines=17> */
[----:B------:R-:W-:-:S04]  /*05a0*/  IMAD R6, R3, R10, RZ ;  /* 0x0000000a03067224 */ /* 0x000fc800078e02ff */
[----:B------:R-:W-:-:S06]  /*05b0*/  IMAD.HI.U32 R6, R17, R6, R16 ;  /* 0x0000000611067227 */ /* 0x000fcc00078e0010 */
        /* <DEDUP_REMOVED lines=22> */
[----:B------:R-:W-:-:S13]  /*0720*/  R2UR UR13, R2 ;  /* 0x00000000020d72ca */ /* 0x000fda00000e0000 */
[----:B------:R-:W-:-:S13]  /*0730*/  ISETP.GE.AND P0, PT, R200, UR13, PT ;  /* 0x0000000dc8007c0c */ /* 0x000fda000bf06270 */
        /* <DEDUP_REMOVED lines=45> */
.L_x_4394:
[----:B------:R-:W-:Y:S05]  /*0a10*/  BSYNC B0 ;  /* 0x0000000000007941 */ /* 0x000fea0003800000 */
.L_x_4393:
        /* <DEDUP_REMOVED lines=11> */
.L_x_4396:
[----:B------:R-:W-:Y:S05]  /*0ad0*/  BSYNC B0 ;  /* 0x0000000000007941 */ /* 0x000fea0003800000 */
.L_x_4395:
        /* <DEDUP_REMOVED lines=10> */
.L_x_4398:
[----:B------:R-:W-:Y:S05]  /*0b80*/  BSYNC B0 ;  /* 0x0000000000007941 */ /* 0x000fea0003800000 */
.L_x_4397:
        /* <DEDUP_REMOVED lines=10> */
.L_x_4400:
[----:B------:R-:W-:Y:S05]  /*0c30*/  BSYNC B0 ;  /* 0x0000000000007941 */ /* 0x000fea0003800000 */
.L_x_4399:
        /* <DEDUP_REMOVED lines=11> */
.L_x_4402:
[----:B------:R-:W-:Y:S05]  /*0cf0*/  BSYNC B0 ;  /* 0x0000000000007941 */ /* 0x000fea0003800000 */
.L_x_4401:
        /* <DEDUP_REMOVED lines=9> */
.L_x_4404:
[----:B------:R-:W-:Y:S05]  /*0d90*/  BSYNC B0 ;  /* 0x0000000000007941 */ /* 0x000fea0003800000 */
.L_x_4403:
        /* <DEDUP_REMOVED lines=9> */
.L_x_4406:
[----:B------:R-:W-:Y:S05]  /*0e30*/  BSYNC B0 ;  /* 0x0000000000007941 */ /* 0x000fea0003800000 */
.L_x_4405:
        /* <DEDUP_REMOVED lines=9> */
.L_x_4408:
[----:B------:R-:W-:Y:S05]  /*0ed0*/  BSYNC B0 ;  /* 0x0000000000007941 */ /* 0x000fea0003800000 */
.L_x_4407:
        /* <DEDUP_REMOVED lines=29> */
.L_x_4392:
        /* <DEDUP_REMOVED lines=13> */
[----:B-1----:R-:W-:Y:S01]  /*1180*/  SHF.R.S32.HI R2, RZ, 0x1f, R205 ;  /* 0x0000001fff027819 */ /* 0x002fe200000114cd */
[----:B------:R-:W-:Y:S01]  /*1190*/  ULDC.64 UR4, c[0x0][0x378] ;  /* 0x0000de0000047ab9 */ /* 0x000fe20000000a00 */
[C---:B------:R-:W-:Y:S02]  /*11a0*/  R2UR UR10, R205.reuse ;  /* 0x00000000cd0a72ca */ /* 0x040fe400000e0000 */
[----:B------:R-:W-:Y:S02]  /*11b0*/  R2UR UR9, R2 ;  /* 0x00000000020972ca */ /* 0x000fe400000e0000 */
[----:B------:R-:W-:-:S09]  /*11c0*/  R2UR UR8, R205 ;  /* 0x00000000cd0872ca */ /* 0x000fd200000e0000 */
[----:B------:R-:W-:Y:S02]  /*11d0*/  UIMAD.WIDE.U32 UR10, UR10, UR4, URZ ;  /* 0x000000040a0a72a5 */ /* 0x000fe4000f8e003f */
[----:B------:R-:W-:Y:S02]  /*11e0*/  UIMAD UR9, UR9, UR4, URZ ;  /* 0x00000004090972a4 */ /* 0x000fe4000f8e023f */
[----:B------:R-:W-:Y:S02]  /*11f0*/  ULEA UR6, UP1, UR10, UR6, 0x2 ;  /* 0x000000060a067291 */ /* 0x000fe4000f82103f */
[----:B------:R-:W-:Y:S02]  /*1200*/  UIMAD UR5, UR8, UR5, UR9 ;  /* 0x00000005080572a4 */ /* 0x000fe4000f8e0209 */
[----:B------:R-:W-:Y:S02]  /*1210*/  UISETP.NE.U32.AND UP0, UPT, UR6, URZ, UPT ;  /* 0x0000003f0600728c */ /* 0x000fe4000bf05070 */
[----:B------:R-:W-:Y:S01]  /*1220*/  UIADD3 UR5, UR11, UR5, URZ ;  /* 0x000000050b057290 */ /* 0x000fe2000fffe03f */
[----:B------:R-:W-:-:S03]  /*1230*/  IMAD.U32 R206, RZ, RZ, UR6 ;  /* 0x00000006ffce7e24 */ /* 0x000fc6000f8e00ff */
[----:B------:R-:W-:-:S04]  /*1240*/  USHF.L.U64.HI UR5, UR10, 0x2, UR5 ;  /* 0x000000020a057899 */ /* 0x000fc80008010205 */
[----:B------:R-:W-:-:S04]  /*1250*/  UIADD3.X UR5, UR5, UR7, URZ, UP1, !UPT ;  /* 0x0000000705057290 */ /* 0x000fc80008ffe43f */
[----:B------:R-:W-:Y:S02]  /*1260*/  UISETP.NE.AND.EX UP1, UPT, UR5, URZ, UPT, UP0 ;  /* 0x0000003f0500728c */ /* 0x000fe4000bf25300 */
[----:B------:R-:W-:-:S09]  /*1270*/  IMAD.U32 R207, RZ, RZ, UR5 ;  /* 0x00000005ffcf7e24 */ /* 0x000fd2000f8e00ff */
.L_x_4409:
[----:B------:R-:W-:-:S13]  /*1280*/  PLOP3.LUT P0, PT, PT, PT, UP1, 0x40, 0x0 ;  /* 0x000000000000781c */ /* 0x000fda0003f0e818 */
[----:B------:R-:W-:Y:S05]  /*1290*/  @P0 BRA `(.L_x_4410) ;  /* 0x0000000400400947 */ /* 0x000fea0003800000 */
[----:B------:R-:W2:Y:S01]  /*12a0*/  LDC R6, c[0x0][0x380] ;  /* 0x0000e000ff067b82 */ /* 0x000ea20000000800 */
[----:B------:R-:W-:Y:S01]  /*12b0*/  ULEA UR6, UR13, 0xffffffc0, 0x6 ;  /* 0xffffffc00d067891 */ /* 0x000fe2000f8e303f */
[----:B------:R-:W-:-:S05]  /*12c0*/  ULDC.64 UR4, c[0x0][0x230] ;  /* 0x00008c0000047ab9 */ /* 0x000fca0000000a00 */
[----:B-1----:R-:W-:Y:S01]  /*12d0*/  MOV R2, UR6 ;  /* 0x0000000600027c02 */ /* 0x002fe20008000f00 */
[----:B------:R-:W1:Y:S03]  /*12e0*/  LDC R7, c[0x0][0x278] ;  /* 0x00009e00ff077b82 */ /* 0x000e660000000800 */
[----:B------:R-:W-:-:S05]  /*12f0*/  IABS R2, R2 ;  /* 0x0000000200027213 */ /* 0x000fca0000000000 */
[----:B------:R-:W3:Y:S01]  /*1300*/  LDC.64 R80, c[0x0][0x248] ;  /* 0x00009200ff507b82 */ /* 0x000ee20000000a00 */
[----:B--2---:R-:W-:-:S04]  /*1310*/  IABS R4, R6 ;  /* 0x0000000600047213 */ /* 0x004fc80000000000 */
[----:B------:R-:W2:Y:S08]  /*1320*/  I2F.RP R5, R4 ;  /* 0x0000000400057306 */ /* 0x000eb00000209400 */
[----:B--2---:R-:W2:Y:S02]  /*1330*/  MUFU.RCP R8, R5 ;  /* 0x0000000500087308 */ /* 0x004ea40000001000 */
[----:B--2---:R-:W-:-:S06]  /*1340*/  IADD3 R8, R8, 0xffffffe, RZ ;  /* 0x0ffffffe08087810 */ /* 0x004fcc0007ffe0ff */
[----:B-----5:R-:W2:Y:S02]  /*1350*/  F2I.FTZ.U32.TRUNC.NTZ R9, R8 ;  /* 0x0000000800097305 */ /* 0x020ea4000021f000 */
[----:B--2---:R-:W-:Y:S02]  /*1360*/  IMAD.MOV R3, RZ, RZ, -R9 ;  /* 0x000000ffff037224 */ /* 0x004fe400078e0a09 */
[----:B------:R-:W-:Y:S02]  /*1370*/  IMAD.MOV.U32 R8, RZ, RZ, RZ ;  /* 0x000000ffff087224 */ /* 0x000fe400078e00ff */
[----:B------:R-:W-:-:S04]  /*1380*/  IMAD R3, R3, R4, RZ ;  /* 0x0000000403037224 */ /* 0x000fc800078e02ff */
[----:B------:R-:W-:-:S06]  /*1390*/  IMAD.HI.U32 R3, R9, R3, R8 ;  /* 0x0000000309037227 */ /* 0x000fcc00078e0008 */
[----:B------:R-:W-:-:S05]  /*13a0*/  IMAD.HI.U32 R11, R3, R2, RZ ;  /* 0x00000002030b7227 */ /* 0x000fca00078e00ff */
[----:B------:R-:W-:-:S05]  /*13b0*/  IADD3 R3, -R11, RZ, RZ ;  /* 0x000000ff0b037210 */ /* 0x000fca0007ffe1ff */
[----:B------:R-:W-:Y:S01]  /*13c0*/  IMAD R3, R4, R3, R2 ;  /* 0x0000000304037224 */ /* 0x000fe200078e0202 */
[----:B------:R-:W-:-:S04]  /*13d0*/  LOP3.LUT R2, R6, UR6, RZ, 0x3c, !PT ;  /* 0x0000000606027c12 */ /* 0x000fc8000f8e3cff */
[----:B------:R-:W-:Y:S02]  /*13e0*/  ISETP.GT.U32.AND P1, PT, R4, R3, PT ;  /* 0x000000030400720c */ /* 0x000fe40003f24070 */
[----:B------:R-:W-:-:S11]  /*13f0*/  ISETP.GE.AND P0, PT, R2, RZ, PT ;  /* 0x000000ff0200720c */ /* 0x000fd60003f06270 */
[----:B------:R-:W-:Y:S01]  /*1400*/  @!P1 IMAD.IADD R3, R3, 0x1, -R4 ;  /* 0x0000000103039824 */ /* 0x000fe200078e0a04 */
[----:B------:R-:W-:Y:S02]  /*1410*/  @!P1 IADD3 R11, R11, 0x1, RZ ;  /* 0x000000010b0b9810 */ /* 0x000fe40007ffe0ff */
[----:B------:R-:W-:Y:S02]  /*1420*/  ISETP.NE.AND P1, PT, R6, RZ, PT ;  /* 0x000000ff0600720c */ /* 0x000fe40003f25270 */
[----:B------:R-:W-:-:S13]  /*1430*/  ISETP.GE.U32.AND P2, PT, R3, R4, PT ;  /* 0x000000040300720c */ /* 0x000fda0003f46070 */
[----:B------:R-:W-:-:S05]  /*1440*/  @P2 VIADD R11, R11, 0x1 ;  /* 0x000000010b0b2836 */ /* 0x000fca0000000000 */
[----:B------:R-:W-:Y:S02]  /*1450*/  @!P0 IADD3 R11, -R11, RZ, RZ ;  /* 0x000000ff0b0b8210 */ /* 0x000fe40007ffe1ff */
[----:B------:R-:W-:-:S05]  /*1460*/  @!P1 LOP3.LUT R11, RZ, R6, RZ, 0x33, !PT ;  /* 0x00000006ff0b9212 */ /* 0x000fca00078e33ff */
[----:B------:R-:W-:-:S05]  /*1470*/  IMAD.WIDE R12, R11, 0x4, R206 ;  /* 0x000000040b0c7825 */ /* 0x000fca00078e02ce */
[----:B------:R-:W2:Y:S01]  /*1480*/  LDG.E R4, desc[UR14][R12.64] ;  /* 0x0000000e0c047981 */ /* 0x000ea2000c1e1900 */
[----:B-1----:R-:W-:Y:S01]  /*1490*/  IABS R2, R7 ;  /* 0x0000000700027213 */ /* 0x002fe20000000000 */
[----:B------:R-:W-:-:S03]  /*14a0*/  IMAD.MOV R11, RZ, RZ, -R11 ;  /* 0x000000ffff0b7224 */ /* 0x000fc600078e0a0b */
[----:B------:R-:W1:Y:S01]  /*14b0*/  I2F.RP R10, R2 ;  /* 0x00000002000a7306 */ /* 0x000e620000209400 */
[----:B------:R-:W-:-:S05]  /*14c0*/  IMAD R11, R6, R11, UR6 ;  /* 0x00000006060b7e24 */ /* 0x000fca000f8e020b */
[----:B------:R-:W-:Y:S02]  /*14d0*/  SHF.R.S32.HI R21, RZ, 0x1f, R11 ;  /* 0x0000001fff157819 */ /* 0x000fe4000001140b */
[----:B-1----:R-:W1:Y:S02]  /*14e0*/  MUFU.RCP R9, R10 ;  /* 0x0000000a00097308 */ /* 0x002e640000001000 */
[----:B-1----:R-:W-:-:S06]  /*14f0*/  VIADD R9, R9, 0xffffffe ;  /* 0x0ffffffe09097836 */ /* 0x002fcc0000000000 */
[----:B------:R-:W1:Y:S02]  /*1500*/  F2I.FTZ.U32.TRUNC.NTZ R9, R9 ;  /* 0x0000000900097305 */ /* 0x000e64000021f000 */
[----:B-1----:R-:W-:-:S05]  /*1510*/  IADD3 R3, RZ, -R9, RZ ;  /* 0x80000009ff037210 */ /* 0x002fca0007ffe0ff */
        /* <DEDUP_REMOVED lines=16> */
[----:B------:R-:W-:Y:S02]  /*1620*/  @!P0 IADD3 R22, -R22, RZ, RZ ;  /* 0x000000ff16168210 */ /* 0x000fe40007ffe1ff */
[----:B------:R-:W-:-:S04]  /*1630*/  @!P1 LOP3.LUT R22, RZ, R7, RZ, 0x33, !PT ;  /* 0x00000007ff169212 */ /* 0x000fc800078e33ff */
[----:B------:R-:W-:Y:S02]  /*1640*/  SHF.R.S32.HI R7, RZ, 0x1f, R22 ;  /* 0x0000001fff077819 */ /* 0x000fe40000011416 */
[----:B--2---:R-:W-:Y:S01]  /*1650*/  SHF.R.S32.HI R5, RZ, 0x1f, R4 ;  /* 0x0000001fff057819 */ /* 0x004fe20000011404 */
[----:B------:R-:W-:-:S04]  /*1660*/  IMAD.WIDE.U32 R8, R4, UR4, RZ ;  /* 0x0000000404087c25 */ /* 0x000fc8000f8e00ff */
[C---:B------:R-:W-:Y:S02]  /*1670*/  IMAD R13, R5.reuse, UR4, RZ ;  /* 0x00000004050d7c24 */ /* 0x040fe4000f8e02ff */
[----:B-1----:R-:W-:Y:S02]  /*1680*/  IMAD R5, R5, R2, RZ ;  /* 0x0000000205057224 */ /* 0x002fe400078e02ff */
[C---:B------:R-:W-:Y:S01]  /*1690*/  IMAD R6, R4.reuse, UR5, R13 ;  /* 0x0000000504067c24 */ /* 0x040fe2000f8e020d */
[----:B------:R-:W-:Y:S01]  /*16a0*/  ULDC.64 UR4, c[0x0][0x260] ;  /* 0x0000980000047ab9 */ /* 0x000fe20000000a00 */
[----:B------:R-:W-:Y:S02]  /*16b0*/  IMAD R3, R4, R3, R5 ;  /* 0x0000000304037224 */ /* 0x000fe400078e0205 */
[----:B------:R-:W-:Y:S02]  /*16c0*/  IMAD.IADD R9, R9, 0x1, R6 ;  /* 0x0000000109097824 */ /* 0x000fe400078e0206 */
[----:B---3--:R-:W-:-:S02]  /*16d0*/  IMAD R6, R21, R80, RZ ;  /* 0x0000005015067224 */ /* 0x008fc400078e02ff */
[----:B------:R-:W-:-:S04]  /*16e0*/  IMAD.WIDE.U32 R8, R11, R80, R8 ;  /* 0x000000500b087225 */ /* 0x000fc800078e0008 */
[----:B------:R-:W-:Y:S01]  /*16f0*/  IMAD R6, R11, R81, R6 ;  /* 0x000000510b067224 */ /* 0x000fe200078e0206 */
[----:B------:R-:W-:Y:S01]  /*1700*/  MOV R12, R8 ;  /* 0x00000008000c7202 */ /* 0x000fe20000000f00 */
[----:B------:R-:W-:-:S03]  /*1710*/  IMAD.WIDE.U32 R4, R4, R2, RZ ;  /* 0x0000000204047225 */ /* 0x000fc600078e00ff */
[----:B------:R-:W-:Y:S01]  /*1720*/  IADD3 R13, R9, R6, RZ ;  /* 0x00000006090d7210 */ /* 0x000fe20007ffe0ff */
[----:B------:R-:W-:Y:S01]  /*1730*/  IMAD R9, R7, UR4, RZ ;  /* 0x0000000407097c24 */ /* 0x000fe2000f8e02ff */
[----:B------:R-:W-:Y:S01]  /*1740*/  IADD3 R8, R5, R3, RZ ;  /* 0x0000000305087210 */ /* 0x000fe20007ffe0ff */
[----:B------:R-:W-:Y:S02]  /*1750*/  IMAD.MOV.U32 R10, RZ, RZ, R4 ;  /* 0x000000ffff0a7224 */ /* 0x000fe400078e0004 */
[C---:B------:R-:W-:Y:S02]  /*1760*/  IMAD R9, R22.reuse, UR5, R9 ;  /* 0x0000000516097c24 */ /* 0x040fe4000f8e0209 */
[----:B------:R-:W-:-:S05]  /*1770*/  IMAD.WIDE.U32 R36, R22, UR4, R12 ;  /* 0x0000000416247c25 */ /* 0x000fca000f8e000c */
[----:B------:R-:W-:Y:S01]  /*1780*/  IADD3 R34, R37, R9, RZ ;  /* 0x0000000925227210 */ /* 0x000fe20007ffe0ff */
[----:B------:R-:W-:Y:S06]  /*1790*/  BRA `(.L_x_4411) ;  /* 0x0000000400407947 */ /* 0x000fec0003800000 */
.L_x_4410:
[----:B------:R-:W1:Y:S01]  /*17a0*/  LDC R13, c[0x0][0x278] ;  /* 0x00009e00ff0d7b82 */ /* 0x000e620000000800 */
[----:B------:R-:W-:Y:S01]  /*17b0*/  ISETP.NE.AND P3, PT, R11, -0x1, PT ;  /* 0xffffffff0b00780c */ /* 0x000fe20003f65270 */
[----:B------:R-:W-:-:S04]  /*17c0*/  ULEA UR4, UR13, 0xffffffc0, 0x6 ;  /* 0xffffffc00d047891 */ /* 0x000fc8000f8e303f */
[----:B------:R-:W-:-:S08]  /*17d0*/  USHF.R.S32.HI UR5, URZ, 0x1f, UR4 ;  /* 0x0000001f3f057899 */ /* 0x000fd00008011404 */
        /* <DEDUP_REMOVED lines=16> */
[----:B--2---:R-:W-:Y:S01]  /*18e0*/  @P3 IMAD R7, R14, R81, RZ ;  /* 0x000000510e073224 */ /* 0x004fe200078e02ff */
[----:B------:R-:W-:Y:S01]  /*18f0*/  IADD3 R2, -R22, RZ, RZ ;  /* 0x000000ff16027210 */ /* 0x000fe20007ffe1ff */
[----:B------:R-:W-:-:S04]  /*1900*/  @P3 IMAD.WIDE.U32 R14, R14, R80, RZ ;  /* 0x000000500e0e3225 */ /* 0x000fc800078e00ff */
[----:B------:R-:W-:Y:S02]  /*1910*/  IMAD R2, R3, R2, R4 ;  /* 0x0000000203027224 */ /* 0x000fe400078e0204 */
[----:B------:R-:W1:Y:S01]  /*1920*/  @P3 LDC.64 R4, c[0x0][0x250] ;  /* 0x00009400ff043b82 */ /* 0x000e620000000a00 */
[----:B------:R-:W-:Y:S02]  /*1930*/  @P3 IMAD.IADD R7, R15, 0x1, R7 ;  /* 0x000000010f073824 */ /* 0x000fe400078e0207 */
[----:B------:R-:W-:Y:S01]  /*1940*/  ISETP.GT.U32.AND P0, PT, R3, R2, PT ;  /* 0x000000020300720c */ /* 0x000fe20003f04070 */
[----:B------:R-:W-:-:S12]  /*1950*/  @P3 IMAD.MOV.U32 R8, RZ, RZ, R14 ;  /* 0x000000ffff083224 */ /* 0x000fd800078e000e */
        /* <DEDUP_REMOVED lines=21> */
.L_x_4412:
[----:B------:R-:W-:Y:S01]  /*1ab0*/  MOV R14, R8 ;  /* 0x00000008000e7202 */ /* 0x000fe20000000f00 */
[----:B------:R-:W-:Y:S01]  /*1ac0*/  IMAD R6, R80, UR5, RZ ;  /* 0x0000000550067c24 */ /* 0x000fe2000f8e02ff */
[----:B------:R-:W-:Y:S02]  /*1ad0*/  MOV R15, R7 ;  /* 0x00000007000f7202 */ /* 0x000fe40000000f00 */
[----:B------:R-:W-:Y:S01]  /*1ae0*/  @!P0 LOP3.LUT R22, RZ, R13, RZ, 0x33, !PT ;  /* 0x0000000dff168212 */ /* 0x000fe200078e33ff */
[----:B------:R-:W-:Y:S01]  /*1af0*/  IMAD R6, R81, UR4, R6 ;  /* 0x0000000451067c24 */ /* 0x000fe2000f8e0206 */
[----:B------:R-:W-:Y:S01]  /*1b00*/  @P3 IADD3 R8, R12, R11, RZ ;  /* 0x0000000b0c083210 */ /* 0x000fe20007ffe0ff */
[----:B------:R-:W-:Y:S01]  /*1b10*/  IMAD.WIDE.U32 R14, R80, UR4, R14 ;  /* 0x00000004500e7c25 */ /* 0x000fe2000f8e000e */
[----:B------:R-:W-:Y:S02]  /*1b20*/  SHF.R.S32.HI R7, RZ, 0x1f, R22 ;  /* 0x0000001fff077819 */ /* 0x000fe40000011416 */
[----:B------:R-:W-:Y:S01]  /*1b30*/  MOV R21, UR5 ;  /* 0x0000000500157c02 */ /* 0x000fe20008000f00 */
[----:B-1----:R-:W-:Y:S01]  /*1b40*/  @P3 IMAD.WIDE.U32 R10, R8, R4, RZ ;  /* 0x00000004080a3225 */ /* 0x002fe200078e00ff */
[----:B------:R-:W-:-:S03]  /*1b50*/  IADD3 R15, R15, R6, RZ ;  /* 0x000000060f0f7210 */ /* 0x000fc60007ffe0ff */
[-C--:B--2---:R-:W-:Y:S02]  /*1b60*/  IMAD R6, R7, R2.reuse, RZ ;  /* 0x0000000207067224 */ /* 0x084fe400078e02ff */
[----:B------:R-:W-:-:S04]  /*1b70*/  IMAD.WIDE.U32 R36, R22, R2, R14 ;  /* 0x0000000216247225 */ /* 0x000fc800078e000e */
[----:B------:R-:W-:Y:S02]  /*1b80*/  IMAD R3, R22, R3, R6 ;  /* 0x0000000316037224 */ /* 0x000fe400078e0206 */
[----:B------:R-:W-:Y:S01]  /*1b90*/  @P3 IMAD R8, R8, R5, R11 ;  /* 0x0000000508083224 */ /* 0x000fe200078e020b */
[----:B------:R-:W-:Y:S02]  /*1ba0*/  MOV R11, UR4 ;  /* 0x00000004000b7c02 */ /* 0x000fe40008000f00 */
        /* <DEDUP_REMOVED lines=15> */
.L_x_4411:
[----:B------:R-:W-:Y:S01]  /*1ca0*/  ISETP.NE.AND P1, PT, R0, -0x1, PT ;  /* 0xffffffff0000780c */ /* 0x000fe20003f25270 */
[----:B------:R-:W1:Y:S01]  /*1cb0*/  S2UR UR8, SR_CgaCtaId ;  /* 0x00000000000879c3 */ /* 0x000e620000008800 */
[----:B------:R-:W-:Y:S01]  /*1cc0*/  SHF.R.S32.HI R17, RZ, 0x1f, R82 ;  /* 0x0000001fff117819 */ /* 0x000fe20000011452 */
[----:B------:R-:W-:Y:S01]  /*1cd0*/  UIADD3 UR12, UR13, -0x1, URZ ;  /* 0xffffffff0d0c7890 */ /* 0x000fe2000fffe03f */
[----:B------:R-:W-:Y:S01]  /*1ce0*/  IMAD.IADD R199, R134, 0x1, -R85 ;  /* 0x0000000186c77824 */ /* 0x000fe200078e0a55 */
[----:B------:R-:W-:Y:S01]  /*1cf0*/  SHF.R.S32.HI R25, RZ, 0x1f, R24 ;  /* 0x0000001fff197819 */ /* 0x000fe20000011418 */
[----:B------:R-:W-:Y:S01]  /*1d00*/  ULDC.64 UR4, c[0x0][0x258] ;  /* 0x0000960000047ab9 */ /* 0x000fe20000000a00 */
[CC--:B------:R-:W-:Y:S01]  /*1d10*/  LEA.HI R14, R17.reuse, R82.reuse, RZ, 0x4 ;  /* 0x00000052110e7211 */ /* 0x0c0fe200078f20ff */
[----:B------:R-:W-:Y:S01]  /*1d20*/  USHF.L.U32 UR11, UR12, 0x6, URZ ;  /* 0x000000060c0b7899 */ /* 0x000fe2000800063f */
[CC--:B------:R-:W-:Y:S01]  /*1d30*/  LEA.HI R6, R17.reuse, R82.reuse, RZ, 0x3 ;  /* 0x0000005211067211 */ /* 0x0c0fe200078f18ff */
[----:B------:R-:W-:Y:S01]  /*1d40*/  ULDC.64 UR6, c[0x0][0x268] ;  /* 0x00009a0000067ab9 */ /* 0x000fe20000000a00 */
[----:B------:R-:W-:Y:S01]  /*1d50*/  LEA.HI R203, R17, R82, RZ, 0x6 ;  /* 0x0000005211cb7211 */ /* 0x000fe200078f30ff */
[----:B------:R-:W-:Y:S01]  /*1d60*/  IMAD R31, R25, UR4, RZ ;  /* 0x00000004191f7c24 */ /* 0x000fe2000f8e02ff */
[----:B------:R-:W2:Y:S01]  /*1d70*/  @P1 LDC.64 R2, c[0x0][0x240] ;  /* 0x00009000ff021b82 */ /* 0x000ea20000000a00 */
[----:B-----5:R-:W-:Y:S01]  /*1d80*/  @!P1 SHF.R.S32.HI R9, RZ, 0x1f, R205 ;  /* 0x0000001fff099819 */ /* 0x020fe200000114cd */
[----:B------:R-:W-:Y:S01]  /*1d90*/  VIADD R18, R133, -UR11 ;  /* 0x8000000b85127c36 */ /* 0x000fe20008000000 */
[----:B------:R-:W-:Y:S01]  /*1da0*/  SHF.R.S32.HI R26, RZ, 0x3, R6 ;  /* 0x00000003ff1a7819 */ /* 0x000fe20000011406 */
[----:B------:R-:W-:Y:S01]  /*1db0*/  IMAD.SHL.U32 R203, R203, 0x8, RZ ;  /* 0x00000008cbcb7824 */ /* 0x000fe200078e00ff */
[----:B------:R-:W-:Y:S01]  /*1dc0*/  BSSY B0, `(.L_x_4413) ;  /* 0x000005d000007945 */ /* 0x000fe20003800000 */
[----:B------:R-:W-:Y:S01]  /*1dd0*/  IMAD R19, R7, UR6, RZ ;  /* 0x0000000607137c24 */ /* 0x000fe2000f8e02ff */
[C---:B------:R-:W-:Y:S01]  /*1de0*/  ISETP.GE.AND P6, PT, R26.reuse, R199, PT ;  /* 0x000000c71a00720c */ /* 0x040fe20003fc6270 */
[----:B------:R-:W3:Y:S01]  /*1df0*/  @!P1 LDC.64 R4, c[0x0][0x228] ;  /* 0x00008a00ff049b82 */ /* 0x000ee20000000a00 */
[----:B------:R-:W-:Y:S01]  /*1e00*/  VIADD R15, R26, 0x10 ;  /* 0x000000101a0f7836 */ /* 0x000fe20000000000 */
[----:B------:R-:W-:Y:S01]  /*1e10*/  SHF.R.S32.HI R27, RZ, 0x1f, R26 ;  /* 0x0000001fff1b7819 */ /* 0x000fe2000001141a */
[----:B------:R-:W-:-:S02]  /*1e20*/  IMAD.MOV.U32 R7, RZ, RZ, 0x10 ;  /* 0x00000010ff077424 */ /* 0x000fc400078e00ff */
[----:B------:R-:W-:Y:S01]  /*1e30*/  IMAD R19, R22, UR7, R19 ;  /* 0x0000000716137c24 */ /* 0x000fe2000f8e0213 */
[C---:B------:R-:W-:Y:S01]  /*1e40*/  ISETP.GE.AND P4, PT, R15.reuse, R199, PT ;  /* 0x000000c70f00720c */ /* 0x040fe20003f86270 */
[----:B------:R-:W-:Y:S01]  /*1e50*/  IMAD R31, R24, UR5, R31 ;  /* 0x00000005181f7c24 */ /* 0x000fe2000f8e021f */
[-C--:B------:R-:W-:Y:S01]  /*1e60*/  ISETP.GE.AND P3, PT, R15, R18.reuse, PT ;  /* 0x000000120f00720c */ /* 0x080fe20003f66270 */
[----:B------:R-:W-:Y:S01]  /*1e70*/  IMAD.WIDE R32, R33, 0x40, R26 ;  /* 0x0000004021207825 */ /* 0x000fe200078e021a */
[----:B------:R-:W-:Y:S02]  /*1e80*/  ISETP.GE.AND P0, PT, R15, R18, PT ;  /* 0x000000120f00720c */ /* 0x000fe40003f06270 */
[----:B------:R-:W-:Y:S01]  /*1e90*/  IADD3 R15, R26, 0x20, RZ ;  /* 0x000000201a0f7810 */ /* 0x000fe20007ffe0ff */
[----:B--2---:R-:W-:-:S04]  /*1ea0*/  @P1 IMAD.WIDE.U32 R12, R0, R2, RZ ;  /* 0x00000002000c1225 */ /* 0x004fc800078e00ff */
[----:B------:R-:W-:Y:S01]  /*1eb0*/  @P1 IMAD R0, R0, R3, R13 ;  /* 0x0000000300001224 */ /* 0x000fe200078e020d */
[----:B------:R-:W-:Y:S01]  /*1ec0*/  LOP3.LUT R3, R6, 0xfffffff8, RZ, 0xc0, !PT ;  /* 0xfffffff806037812 */ /* 0x000fe200078ec0ff */
[----:B------:R-:W-:Y:S02]  /*1ed0*/  IMAD.SHL.U32 R6, R26, 0x40, RZ ;  /* 0x000000401a067824 */ /* 0x000fe400078e00ff */
[-C--:B---3--:R-:W-:Y:S01]  /*1ee0*/  @!P1 IMAD R2, R9, R4.reuse, RZ ;  /* 0x0000000409029224 */ /* 0x088fe200078e02ff */
[----:B------:R-:W-:Y:S01]  /*1ef0*/  LOP3.LUT R9, R14, 0xfffffff0, RZ, 0xc0, !PT ;  /* 0xfffffff00e097812 */ /* 0x000fe200078ec0ff */
[----:B------:R-:W-:-:S04]  /*1f00*/  @!P1 IMAD.WIDE.U32 R28, R205, R4, RZ ;  /* 0x00000004cd1c9225 */ /* 0x000fc800078e00ff */
[C---:B------:R-:W-:Y:S02]  /*1f10*/  IMAD.IADD R20, R82.reuse, 0x1, -R9 ;  /* 0x0000000152147824 */ /* 0x040fe400078e0a09 */
[----:B------:R-:W-:Y:S02]  /*1f20*/  @!P1 IMAD R5, R205, R5, R2 ;  /* 0x00000005cd059224 */ /* 0x000fe400078e0202 */
[----:B------:R-:W-:Y:S01]  /*1f30*/  IMAD.IADD R2, R82, 0x1, -R3 ;  /* 0x0000000152027824 */ /* 0x000fe200078e0a03 */
[----:B------:R-:W-:Y:S01]  /*1f40*/  SHF.R.S32.HI R9, RZ, 0x1f, R20 ;  /* 0x0000001fff097819 */ /* 0x000fe20000011414 */
[----:B------:R-:W-:Y:S01]  /*1f50*/  @!P1 IMAD.IADD R0, R29, 0x1, R5 ;  /* 0x000000011d009824 */ /* 0x000fe200078e0205 */
[----:B------:R-:W-:Y:S01]  /*1f60*/  LOP3.LUT R3, R6, 0x1c0, RZ, 0xc0, !PT ;  /* 0x000001c006037812 */ /* 0x000fe200078ec0ff */
[----:B------:R-:W-:Y:S01]  /*1f70*/  IMAD.SHL.U32 R204, R2, 0x8, RZ ;  /* 0x0000000802cc7824 */ /* 0x000fe200078e00ff */
[----:B------:R-:W-:Y:S01]  /*1f80*/  LEA.HI R6, R9, R20, RZ, 0x3 ;  /* 0x0000001409067211 */ /* 0x000fe200078f18ff */
[----:B------:R-:W-:Y:S01]  /*1f90*/  IMAD.MOV.U32 R5, RZ, RZ, 0x20 ;  /* 0x00000020ff057424 */ /* 0x000fe200078e00ff */
[----:B------:R-:W-:-:S02]  /*1fa0*/  SHF.R.U32.HI R4, RZ, 0x3, R3 ;  /* 0x00000003ff047819 */ /* 0x000fc40000011603 */
[----:B------:R-:W-:Y:S01]  /*1fb0*/  LOP3.LUT R13, R3, 0x38, R204, 0xf8, !PT ;  /* 0x00000038030d7812 */ /* 0x000fe200078ef8cc */
[----:B------:R-:W-:Y:S01]  /*1fc0*/  @P1 IMAD.MOV.U32 R3, RZ, RZ, R12 ;  /* 0x000000ffff031224 */ /* 0x000fe200078e000c */
[----:B------:R-:W-:Y:S02]  /*1fd0*/  LOP3.LUT R9, R6, 0xfffffff8, RZ, 0xc0, !PT ;  /* 0xfffffff806097812 */ /* 0x000fe400078ec0ff */
[----:B------:R-:W-:Y:S02]  /*1fe0*/  IADD3 R12, P2, R204, R10, RZ ;  /* 0x0000000acc0c7210 */ /* 0x000fe40007f5e0ff */
[----:B------:R-:W-:Y:S01]  /*1ff0*/  SHF.R.S32.HI R35, RZ, 0x1f, R204 ;  /* 0x0000001fff237819 */ /* 0x000fe200000114cc */
[----:B------:R-:W-:Y:S01]  /*2000*/  IMAD.IADD R20, R20, 0x1, -R9 ;  /* 0x0000000114147824 */ /* 0x000fe200078e0a09 */
[----:B------:R-:W-:Y:S02]  /*2010*/  LOP3.LUT R4, R13, R4, RZ, 0x3c, !PT ;  /* 0x000000040d047212 */ /* 0x000fe400078e3cff */
[----:B------:R-:W-:Y:S01]  /*2020*/  @!P1 MOV R3, R28 ;  /* 0x0000001c00039202 */ /* 0x000fe20000000f00 */
[----:B------:R-:W-:Y:S01]  /*2030*/  IMAD.X R13, R35, 0x1, R8, P2 ;  /* 0x00000001230d7824 */ /* 0x000fe200010e0608 */
[----:B------:R-:W-:Y:S01]  /*2040*/  LOP3.LUT R203, R4, 0xfffffe00, R203, 0xf8, !PT ;  /* 0xfffffe0004cb7812 */ /* 0x000fe200078ef8cb */
[----:B------:R-:W2:Y:S01]  /*2050*/  LDC.64 R8, c[0x0][0x3c8] ;  /* 0x0000f200ff087b82 */ /* 0x000ea20000000a00 */
[----:B------:R-:W-:Y:S01]  /*2060*/  IADD3 R28, P1, R204, R3, RZ ;  /* 0x00000003cc1c7210 */ /* 0x000fe20007f3e0ff */
[----:B------:R-:W-:-:S04]  /*2070*/  IMAD.WIDE.U32 R22, R22, UR6, R12 ;  /* 0x0000000616167c25 */ /* 0x000fc8000f8e000c */
[----:B------:R-:W-:Y:S01]  /*2080*/  IMAD.X R29, R35, 0x1, R0, P1 ;  /* 0x00000001231d7824 */ /* 0x000fe200008e0600 */
[----:B------:R-:W-:Y:S01]  /*2090*/  IADD3 R0, P5, R26, R11, RZ ;  /* 0x0000000b1a007210 */ /* 0x000fe20007fbe0ff */
[----:B------:R-:W-:Y:S02]  /*20a0*/  VIADD R4, R204, 0x40 ;  /* 0x00000040cc047836 */ /* 0x000fe40000000000 */
[----:B------:R-:W-:Y:S01]  /*20b0*/  IMAD.WIDE.U32 R28, R24, UR4, R28 ;  /* 0x00000004181c7c25 */ /* 0x000fe2000f8e001c */
[----:B------:R-:W-:Y:S01]  /*20c0*/  UMOV UR4, 0x400 ;  /* 0x0000040000047882 */ /* 0x000fe20000000000 */
[----:B------:R-:W-:Y:S01]  /*20d0*/  R2P PR, R20, 0x6 ;  /* 0x0000000614007804 */ /* 0x000fe20000000000 */
[----:B-1----:R-:W-:Y:S01]  /*20e0*/  ULEA UR4, UR8, UR4, 0x18 ;  /* 0x0000000408047291 */ /* 0x002fe2000f8ec03f */
[----:B------:R-:W-:Y:S02]  /*20f0*/  IMAD.X R21, R27, 0x1, R21, P5 ;  /* 0x000000011b157824 */ /* 0x000fe400028e0615 */
[----:B------:R-:W-:Y:S01]  /*2100*/  VIADD R3, R204, 0x80 ;  /* 0x00000080cc037836 */ /* 0x000fe20000000000 */
[----:B------:R-:W-:Y:S01]  /*2110*/  SEL R7, R7, 0xfffffff0, !P1 ;  /* 0xfffffff007077807 */ /* 0x000fe20004800000 */
[----:B------:R-:W-:Y:S01]  /*2120*/  IMAD.IADD R31, R29, 0x1, R31 ;  /* 0x000000011d1f7824 */ /* 0x000fe200078e021f */
[----:B------:R-:W-:-:S02]  /*2130*/  LEA R203, R203, UR4, 0x1 ;  /* 0x00000004cbcb7c11 */ /* 0x000fc4000f8e08ff */
        /* <DEDUP_REMOVED lines=37> */
.L_x_4414:
[----:B------:R-:W-:Y:S05]  /*2390*/  BSYNC B0 ;  /* 0x0000000000007941 */ /* 0x000fea0003800000 */
.L_x_4413:
        /* <DEDUP_REMOVED lines=46> */
.L_x_4416:
[----:B------:R-:W-:Y:S05]  /*2680*/  BSYNC B0 ;  /* 0x0000000000007941 */ /* 0x000fea0003800000 */
.L_x_4415:
[----:B---3--:R-:W-:Y:S01]  /*2690*/  IADD3 R38, P2, R204, R36, RZ ;  /* 0x00000024cc267210 */ /* 0x008fe20007f5e0ff */
        /* <DEDUP_REMOVED lines=43> */
.L_x_4418:
[----:B------:R-:W-:Y:S05]  /*2950*/  BSYNC B0 ;  /* 0x0000000000007941 */ /* 0x000fea0003800000 */
.L_x_4417:
        /* <DEDUP_REMOVED lines=40> */
.L_x_4420:
[----:B------:R-:W-:Y:S05]  /*2be0*/  BSYNC B0 ;  /* 0x0000000000007941 */ /* 0x000fea0003800000 */
.L_x_4419:
        /* <DEDUP_REMOVED lines=39> */
.L_x_4422:
[----:B------:R-:W-:Y:S05]  /*2e60*/  BSYNC B0 ;  /* 0x0000000000007941 */ /* 0x000fea0003800000 */
.L_x_4421:
        /* <DEDUP_REMOVED lines=33> */
.L_x_4424:
[----:B------:R-:W-:Y:S05]  /*3080*/  BSYNC B0 ;  /* 0x0000000000007941 */ /* 0x000fea0003800000 */
.L_x_4423:
        /* <DEDUP_REMOVED lines=37> */
.L_x_4426:
[----:B------:R-:W-:Y:S05]  /*32e0*/  BSYNC B0 ;  /* 0x0000000000007941 */ /* 0x000fea0003800000 */
.L_x_4425:
[-C--:B------:R-:W-:Y:S01]  /*32f0*/  ISETP.GE.AND P1, PT, R21, R18.reuse, PT ;  /* 0x000000121500720c */ /* 0x080fe20003f26270 */
[----:B------:R-:W-:Y:S01]  /*3300*/  BSSY B0, `(.L_x_4427) ;  /* 0x0000029000007945 */ /* 0x000fe20003800000 */
[C---:B------:R-:W-:Y:S01]  /*3310*/  ISETP.GE.AND P6, PT, R26.reuse, R18, PT ;  /* 0x000000121a00720c */ /* 0x040fe20003fc6270 */
[----:B------:R-:W-:Y:S01]  /*3320*/  IMAD.SHL.U32 R26, R26, 0x8, RZ ;  /* 0x000000081a1a7824 */ /* 0x000fe200078e00ff */
[----:B------:R-:W-:Y:S02]  /*3330*/  LOP3.LUT R27, R28, 0x1c0, RZ, 0xc0, !PT ;  /* 0x000001c01c1b7812 */ /* 0x000fe400078ec0ff */
[----:B------:R-:W-:Y:S02]  /*3340*/  LOP3.LUT R30, R30, 0xfffffffe, RZ, 0xc0, !PT ;  /* 0xfffffffe1e1e7812 */ /* 0x000fe400078ec0ff */
[----:B------:R-:W-:Y:S02]  /*3350*/  LOP3.LUT R28, R27, 0x8, R26, 0xf8, !PT ;  /* 0x000000081b1c7812 */ /* 0x000fe400078ef81a */
[----:B------:R-:W-:-:S03]  /*3360*/  SHF.R.U32.HI R27, RZ, 0x3, R27 ;  /* 0x00000003ff1b7819 */ /* 0x000fc6000001161b */
        /* <DEDUP_REMOVED lines=10> */
[----:B------:R-:W5:Y:S01]  /*3410*/  @!P4 LDC.64 R14, c[0x0][0x218] ;  /* 0x00008600ff0ecb82 */ /* 0x000f620000000a00 */
[----:B------:R2:W-:Y:S07]  /*3420*/  @P4 STS.128 [R203+0x7800], RZ ;  /* 0x007800ffcb004388 */ /* 0x0005ee0000000c00 */
[----:B-1----:R-:W1:Y:S08]  /*3430*/  @!P3 LDC.64 R12, c[0x0][0x218] ;  /* 0x00008600ff0cbb82 */ /* 0x002e700000000a00 */
[----:B---34-:R-:W3:Y:S01]  /*3440*/  @!P2 LDC.64 R10, c[0x0][0x218] ;  /* 0x00008600ff0aab82 */ /* 0x018ee20000000a00 */
        /* <DEDUP_REMOVED lines=20> */
.L_x_4428:
[----:B------:R-:W-:Y:S05]  /*3590*/  BSYNC B0 ;  /* 0x0000000000007941 */ /* 0x000fea0003800000 */
.L_x_4427:
        /* <DEDUP_REMOVED lines=8> */
[----:B------:R-:W-:Y:S01]  /*3620*/  ULDC UR5, c[0x0][0x2e8] ;  /* 0x0000ba0000057ab9 */ /* 0x000fe20000000800 */
[----:B------:R-:W-:Y:S01]  /*3630*/  IMAD.SHL.U32 R11, R30, 0x8, RZ ;  /* 0x000000081e0b7824 */ /* 0x000fe200078e00ff */
[----:B------:R-:W-:Y:S01]  /*3640*/  LOP3.LUT R12, R12, 0x1c0, RZ, 0xc0, !PT ;  /* 0x000001c00c0c7812 */ /* 0x000fe200078ec0ff */
[----:B------:R-:W-:Y:S01]  /*3650*/  IMAD.WIDE.U32 R24, R205, UR8, R24 ;  /* 0x00000008cd187c25 */ /* 0x000fe2000f8e0018 */
[----:B------:R-:W-:-:S02]  /*3660*/  ISETP.GE.AND P1, PT, R21, R18, PT ;  /* 0x000000121500720c */ /* 0x000fc40003f26270 */
        /* <DEDUP_REMOVED lines=53> */
.L_x_4430:
[----:B------:R-:W-:Y:S05]  /*39c0*/  BSYNC B0 ;  /* 0x0000000000007941 */ /* 0x000fea0003800000 */
.L_x_4429:
        /* <DEDUP_REMOVED lines=36> */
.L_x_4432:
[----:B------:R-:W-:Y:S05]  /*3c10*/  BSYNC B0 ;  /* 0x0000000000007941 */ /* 0x000fea0003800000 */
.L_x_4431:
        /* <DEDUP_REMOVED lines=37> */
.L_x_4434:
[----:B------:R-:W-:Y:S05]  /*3e70*/  BSYNC B0 ;  /* 0x0000000000007941 */ /* 0x000fea0003800000 */
.L_x_4433:
        /* <DEDUP_REMOVED lines=40> */
.L_x_4436:
[----:B------:R-:W-:Y:S05]  /*4100*/  BSYNC B0 ;  /* 0x0000000000007941 */ /* 0x000fea0003800000 */
.L_x_4435:
[----:B------:R-:W-:Y:S01]  /*4110*/  LDSM.16.M88.4 R60, [R198] ;  /* 0x00000000c63c783b */ /* 0x000fe20000000200 */
[----:B------:R-:W-:Y:S01]  /*4120*/  R2P PR, R2, 0x6 ;  /* 0x0000000602007804 */ /* 0x000fe20000000000 */
[C---:B------:R-:W-:Y:S02]  /*4130*/  VIADD R2, R197.reuse, 0x6000 ;  /* 0x00006000c5027836 */ /* 0x040fe40000000000 */
[----:B--2--5:R-:W-:Y:S01]  /*4140*/  FMUL.FTZ R87, R6, R87 ;  /* 0x0000005706577220 */ /* 0x024fe20000410000 */
[----:B------:R-:W2:Y:S01]  /*4150*/  LDSM.16.M88.4 R40, [R197+0x6000] ;  /* 0x00600000c528783b */ /* 0x000ea20000000200 */
[----:B------:R-:W-:Y:S02]  /*4160*/  VIADD R195, R197, 0x6020 ;  /* 0x00006020c5c37836 */ /* 0x000fe40000000000 */
[--C-:B------:R-:W-:Y:S01]  /*4170*/  IMAD R196, R7, 0x2, R198.reuse ;  /* 0x0000000207c47824 */ /* 0x100fe200078e02c6 */
[----:B------:R-:W3:Y:S01]  /*4180*/  LDSM.16.M88.4 R32, [R197+0x6800] ;  /* 0x00680000c520783b */ /* 0x000ee20000000200 */
[----:B------:R-:W-:Y:S01]  /*4190*/  IMAD R194, R5, 0x2, R198 ;  /* 0x0000000205c27824 */ /* 0x000fe200078e02c6 */
[----:B------:R-:W-:Y:S01]  /*41a0*/  R2UR UR5, R87 ;  /* 0x00000000570572ca */ /* 0x000fe200000e0000 */
[----:B------:R-:W-:Y:S01]  /*41b0*/  IMAD R193, R5, 0x2, R196 ;  /* 0x0000000205c17824 */ /* 0x000fe200078e02c4 */
[----:B------:R-:W4:Y:S01]  /*41c0*/  LDSM.16.M88.4 R24, [R197+0x7000] ;  /* 0x00700000c518783b */ /* 0x000f220000000200 */
[----:B------:R-:W-:-:S03]  /*41d0*/  @P1 VIADD R195, R2, 0xffffffe0 ;  /* 0xffffffe002c31836 */ /* 0x000fc60000000000 */
[----:B------:R-:W4:Y:S01]  /*41e0*/  LDSM.16.M88.4 R48, [R197+0x7800] ;  /* 0x00780000c530783b */ /* 0x000f220000000200 */
[----:B------:R-:W-:Y:S02]  /*41f0*/  IMAD.MOV.U32 R2, RZ, RZ, 0x40 ;  /* 0x00000040ff027424 */ /* 0x000fe400078e00ff */
[C---:B------:R-:W-:Y:S01]  /*4200*/  VIADD R187, R195.reuse, 0x800 ;  /* 0x00000800c3bb7836 */ /* 0x040fe20000000000 */
[----:B------:R-:W-:Y:S01]  /*4210*/  LDSM.16.M88.4 R52, [R196] ;  /* 0x00000000c434783b */ /* 0x000fe20000000200 */
[C---:B------:R-:W-:Y:S01]  /*4220*/  VIADD R186, R195.reuse, 0x1000 ;  /* 0x00001000c3ba7836 */ /* 0x040fe20000000000 */
[----:B------:R-:W-:Y:S01]  /*4230*/  SEL R2, R2, 0xffffffc0, !P2 ;  /* 0xffffffc002027807 */ /* 0x000fe20005000000 */
[C---:B------:R-:W-:Y:S01]  /*4240*/  VIADD R185, R195.reuse, 0x1800 ;  /* 0x00001800c3b97836 */ /* 0x040fe20000000000 */
[----:B-1----:R-:W1:Y:S01]  /*4250*/  LDSM.16.M88.4 R8, [R195] ;  /* 0x00000000c308783b */ /* 0x002e620000000200 */
[----:B------:R-:W-:Y:S02]  /*4260*/  VIADD R183, R195, 0x2000 ;  /* 0x00002000c3b77836 */ /* 0x000fe40000000000 */
[----:B------:R-:W-:Y:S01]  /*4270*/  IMAD.IADD R191, R197, 0x1, R2 ;  /* 0x00000001c5bf7824 */ /* 0x000fe200078e0202 */
[----:B------:R-:W1:Y:S01]  /*4280*/  LDSM.16.M88.4 R56, [R195+0x800] ;  /* 0x00080000c338783b */ /* 0x000e620000000200 */
        /* <DEDUP_REMOVED lines=11> */
[C---:B--2---:R-:W-:Y:S01]  /*4340*/  HMMA.16816.F32 R44, R60.reuse, R40, RZ ;  /* 0x000000283c2c723c */ /* 0x044fe200000018ff */
[----:B------:R-:W2:Y:S04]  /*4350*/  LDSM.16.M88.4 R12, [R191+0x6000] ;  /* 0x00600000bf0c783b */ /* 0x000ea80000000200 */
[----:B------:R-:W-:Y:S01]  /*4360*/  LDSM.16.M88.4 R72, [R191+0x7800] ;  /* 0x00780000bf48783b */ /* 0x000fe20000000200 */
[C---:B------:R-:W-:Y:S03]  /*4370*/  HMMA.16816.F32 R40, R60.reuse, R42, RZ ;  /* 0x0000002a3c28723c */ /* 0x040fe600000018ff */
[----:B------:R-:W-:Y:S03]  /*4380*/  LDSM.16.M88.4 R76, [R195+0x5800] ;  /* 0x00580000c34c783b */ /* 0x000fe60000000200 */
[C---:B---3--:R-:W-:Y:S01]  /*4390*/  HMMA.16816.F32 R36, R60.reuse, R32, RZ ;  /* 0x000000203c24723c */ /* 0x048fe200000018ff */
[----:B------:R-:W0:Y:S05]  /*43a0*/  LDGDEPBAR ;  /* 0x00000000000079af */ /* 0x000e2a0000000000 */
[C---:B----4-:R-:W-:Y:S06]  /*43b0*/  HMMA.16816.F32 R28, R60.reuse, R24, RZ ;  /* 0x000000183c1c723c */ /* 0x050fec00000018ff */
[C---:B------:R-:W-:Y:S06]  /*43c0*/  HMMA.16816.F32 R32, R60.reuse, R34, RZ ;  /* 0x000000223c20723c */ /* 0x040fec00000018ff */
[C---:B------:R-:W-:Y:S06]  /*43d0*/  HMMA.16816.F32 R24, R60.reuse, R26, RZ ;  /* 0x0000001a3c18723c */ /* 0x040fec00000018ff */
[C---:B------:R-:W-:Y:S06]  /*43e0*/  HMMA.16816.F32 R20, R60.reuse, R48, RZ ;  /* 0x000000303c14723c */ /* 0x040fec00000018ff */
[----:B------:R-:W-:Y:S01]  /*43f0*/  HMMA.16816.F32 R60, R60, R50, RZ ;  /* 0x000000323c3c723c */ /* 0x000fe200000018ff */
[----:B------:R-:W3:Y:S05]  /*4400*/  LDSM.16.M88.4 R48, [R191+0x6800] ;  /* 0x00680000bf30783b */ /* 0x000eea0000000200 */
        /* <DEDUP_REMOVED lines=18> */
[----:B------:R-:W-:Y:S05]  /*4530*/  LDSM.16.M88.4 R48, [R198+0x2000] ;  /* 0x00200000c630783b */ /* 0x000fea0000000200 */
[C---:B-1----:R-:W-:Y:S06]  /*4540*/  HMMA.16816.F32 R28, R68.reuse, R8, R28 ;  /* 0x00000008441c723c */ /* 0x042fec000000181c */
[C---:B------:R-:W-:Y:S01]  /*4550*/  HMMA.16816.F32 R24, R68.reuse, R10, R24 ;  /* 0x0000000a4418723c */ /* 0x040fe20000001818 */
[----:B------:R-:W1:Y:S05]  /*4560*/  LDSM.16.M88.4 R8, [R197+0x8000] ;  /* 0x00800000c508783b */ /* 0x000e6a0000000200 */
[C---:B------:R-:W-:Y:S06]  /*4570*/  HMMA.16816.F32 R20, R68.reuse, R72, R20 ;  /* 0x000000484414723c */ /* 0x040fec0000001814 */
[----:B------:R-:W-:Y:S01]  /*4580*/  HMMA.16816.F32 R68, R68, R74, R60 ;  /* 0x0000004a4444723c */ /* 0x000fe2000000183c */
[----:B------:R-:W3:Y:S04]  /*4590*/  LDSM.16.M88.4 R60, [R197+0x8800] ;  /* 0x00880000c53c783b */ /* 0x000ee80000000200 */
        /* <DEDUP_REMOVED lines=13> */
[----:B------:R-:W-:Y:S01]  /*4670*/  LDSM.16.M88.4 R64, [R195+0x3800] ;  /* 0x00380000c340783b */ /* 0x000fe20000000200 */
[C---:B-1----:R-:W-:Y:S06]  /*4680*/  HMMA.16816.F32 R44, R48.reuse, R8, R44 ;  /* 0x00000008302c723c */ /* 0x042fec000000182c */
[C---:B------:R-:W-:Y:S01]  /*4690*/  HMMA.16816.F32 R40, R48.reuse, R10, R40 ;  /* 0x0000000a3028723c */ /* 0x040fe20000001828 */
[----:B------:R-:W1:Y:S05]  /*46a0*/  LDSM.16.M88.4 R8, [R195+0x3000] ;  /* 0x00300000c308783b */ /* 0x000e6a0000000200 */
[C---:B---3--:R-:W-:Y:S06]  /*46b0*/  HMMA.16816.F32 R36, R48.reuse, R60, R36 ;  /* 0x0000003c3024723c */ /* 0x048fec0000001824 */
[C---:B------:R-:W-:Y:S01]  /*46c0*/  HMMA.16816.F32 R32, R48.reuse, R62, R32 ;  /* 0x0000003e3020723c */ /* 0x040fe20000001820 */
[----:B------:R-:W-:Y:S05]  /*46d0*/  LDSM.16.M88.4 R60, [R194+0x2000] ;  /* 0x00200000c23c783b */ /* 0x000fea0000000200 */
[C---:B----4-:R-:W-:Y:S06]  /*46e0*/  HMMA.16816.F32 R28, R48.reuse, R16, R28 ;  /* 0x00000010301c723c */ /* 0x050fec000000181c */
[C---:B------:R-:W-:Y:S01]  /*46f0*/  HMMA.16816.F32 R24, R48.reuse, R18, R24 ;  /* 0x000000123018723c */ /* 0x040fe20000001818 */
[----:B------:R-:W-:Y:S05]  /*4700*/  LDSM.16.M88.4 R16, [R191+0x8000] ;  /* 0x00800000bf10783b */ /* 0x000fea0000000200 */
[C---:B------:R-:W-:Y:S06]  /*4710*/  HMMA.16816.F32 R20, R48.reuse, R72, R20 ;  /* 0x000000483014723c */ /* 0x040fec0000001814 */
        /* <DEDUP_REMOVED lines=8> */
[----:B------:R-:W-:Y:S05]  /*47a0*/  LDSM.16.M88.4 R56, [R184+0x2000] ;  /* 0x00200000b838783b */ /* 0x000fea0000000200 */
[C---:B-1----:R-:W-:Y:S06]  /*47b0*/  HMMA.16816.F32 R28, R52.reuse, R8, R28 ;  /* 0x00000008341c723c */ /* 0x042fec000000181c */
[C---:B------:R-:W-:Y:S01]  /*47c0*/  HMMA.16816.F32 R24, R52.reuse, R10, R24 ;  /* 0x0000000a3418723c */ /* 0x040fe20000001818 */
[----:B------:R-:W-:Y:S05]  /*47d0*/  LDSM.16.M88.4 R8, [R193+0x2000] ;  /* 0x00200000c108783b */ /* 0x000fea0000000200 */
[C---:B------:R-:W-:Y:S06]  /*47e0*/  HMMA.16816.F32 R20, R52.reuse, R64, R20 ;  /* 0x000000403414723c */ /* 0x040fec0000001814 */
[----:B------:R-:W-:Y:S01]  /*47f0*/  HMMA.16816.F32 R68, R52, R66, R68 ;  /* 0x000000423444723c */ /* 0x000fe20000001844 */
[----:B------:R-:W1:Y:S04]  /*4800*/  LDSM.16.M88.4 R52, [R184+0x2800] ;  /* 0x00280000b834783b */ /* 0x000e680000000200 */
[----:B------:R-:W4:Y:S01]  /*4810*/  LDSM.16.M88.4 R64, [R184+0x3800] ;  /* 0x00380000b840783b */ /* 0x000f220000000200 */
[C---:B---3--:R-:W-:Y:S06]  /*4820*/  HMMA.16816.F32 R36, R60.reuse, R48, R36 ;  /* 0x000000303c24723c */ /* 0x048fec0000001824 */
[C---:B------:R-:W-:Y:S01]  /*4830*/  HMMA.16816.F32 R32, R60.reuse, R50, R32 ;  /* 0x000000323c20723c */ /* 0x040fe20000001820 */
[----:B------:R-:W-:Y:S05]  /*4840*/  LDSM.16.M88.4 R48, [R198+0x4000] ;  /* 0x00400000c630783b */ /* 0x000fea0000000200 */
[C---:B------:R-:W-:Y:S06]  /*4850*/  HMMA.16816.F32 R44, R60.reuse, R16, R44 ;  /* 0x000000103c2c723c */ /* 0x040fec000000182c */
[C---:B------:R-:W-:Y:S01]  /*4860*/  HMMA.16816.F32 R40, R60.reuse, R18, R40 ;  /* 0x000000123c28723c */ /* 0x040fe20000001828 */
[----:B------:R-:W3:Y:S05]  /*4870*/  LDSM.16.M88.4 R16, [R184+0x3000] ;  /* 0x00300000b810783b */ /* 0x000eea0000000200 */
        /* <DEDUP_REMOVED lines=12> */
[----:B------:R-:W1:Y:S05]  /*4940*/  LDSM.16.M88.4 R56, [R197+0xb000] ;  /* 0x00b00000c538783b */ /* 0x000e6a0000000200 */
[C---:B----4-:R-:W-:Y:S06]  /*4950*/  HMMA.16816.F32 R20, R8.reuse, R64, R20 ;  /* 0x000000400814723c */ /* 0x050fec0000001814 */
[C---:B---3--:R-:W-:Y:S06]  /*4960*/  HMMA.16816.F32 R28, R8.reuse, R16, R28 ;  /* 0x00000010081c723c */ /* 0x048fec000000181c */
[C---:B------:R-:W-:Y:S01]  /*4970*/  HMMA.16816.F32 R24, R8.reuse, R18, R24 ;  /* 0x000000120818723c */ /* 0x040fe20000001818 */
[----:B------:R-:W-:Y:S05]  /*4980*/  LDSM.16.M88.4 R16, [R195+0x4000] ;  /* 0x00400000c310783b */ /* 0x000fea0000000200 */
[----:B------:R-:W-:Y:S01]  /*4990*/  HMMA.16816.F32 R68, R8, R66, R68 ;  /* 0x000000420844723c */ /* 0x000fe20000001844 */
[----:B------:R-:W3:Y:S04]  /*49a0*/  LDSM.16.M88.4 R8, [R195+0x4800] ;  /* 0x00480000c308783b */ /* 0x000ee80000000200 */
[----:B------:R-:W-:Y:S01]  /*49b0*/  LDSM.16.M88.4 R64, [R194+0x4000] ;  /* 0x00400000c240783b */ /* 0x000fe20000000200 */
[C---:B--2---:R-:W-:Y:S06]  /*49c0*/  HMMA.16816.F32 R44, R48.reuse, R12, R44 ;  /* 0x0000000c302c723c */ /* 0x044fec000000182c */
[C---:B------:R-:W-:Y:S01]  /*49d0*/  HMMA.16816.F32 R40, R48.reuse, R14, R40 ;  /* 0x0000000e3028723c */ /* 0x040fe20000001828 */
[----:B------:R-:W2:Y:S05]  /*49e0*/  LDSM.16.M88.4 R12, [R195+0x5000] ;  /* 0x00500000c30c783b */ /* 0x000eaa0000000200 */
[C---:B------:R-:W-:Y:S06]  /*49f0*/  HMMA.16816.F32 R36, R48.reuse, R60, R36 ;  /* 0x0000003c3024723c */ /* 0x040fec0000001824 */
[C---:B-1----:R-:W-:Y:S06]  /*4a00*/  HMMA.16816.F32 R20, R48.reuse, R52, R20 ;  /* 0x000000343014723c */ /* 0x042fec0000001814 */
[C---:B------:R-:W-:Y:S01]  /*4a10*/  HMMA.16816.F32 R32, R48.reuse, R62, R32 ;  /* 0x0000003e3020723c */ /* 0x040fe20000001820 */
[----:B------:R-:W-:Y:S05]  /*4a20*/  LDSM.16.M88.4 R60, [R191+0xa000] ;  /* 0x00a00000bf3c783b */ /* 0x000fea0000000200 */
[C---:B------:R-:W-:Y:S06]  /*4a30*/  HMMA.16816.F32 R28, R48.reuse, R56, R28 ;  /* 0x00000038301c723c */ /* 0x040fec000000181c */
[C---:B------:R-:W-:Y:S01]  /*4a40*/  HMMA.16816.F32 R24, R48.reuse, R58, R24 ;  /* 0x0000003a3018723c */ /* 0x040fe20000001818 */
[----:B------:R-:W1:Y:S05]  /*4a50*/  LDSM.16.M88.4 R56, [R191+0xa800] ;  /* 0x00a80000bf38783b */ /* 0x000e6a0000000200 */
[----:B------:R-:W-:Y:S01]  /*4a60*/  HMMA.16816.F32 R68, R48, R54, R68 ;  /* 0x000000363044723c */ /* 0x000fe20000001844 */
[----:B------:R-:W4:Y:S04]  /*4a70*/  LDSM.16.M88.4 R48, [R191+0xb800] ;  /* 0x00b80000bf30783b */ /* 0x000f280000000200 */
[----:B------:R-:W4:Y:S01]  /*4a80*/  LDSM.16.M88.4 R52, [R191+0xb000] ;  /* 0x00b00000bf34783b */ /* 0x000f220000000200 */
[C---:B---3--:R-:W-:Y:S06]  /*4a90*/  HMMA.16816.F32 R36, R72.reuse, R8, R36 ;  /* 0x000000084824723c */ /* 0x048fec0000001824 */
        /* <DEDUP_REMOVED lines=8> */
[----:B------:R-:W3:Y:S05]  /*4b20*/  LDSM.16.M88.4 R16, [R184+0x4000] ;  /* 0x00400000b810783b */ /* 0x000eea0000000200 */
[C---:B-1----:R-:W-:Y:S06]  /*4b30*/  HMMA.16816.F32 R36, R64.reuse, R56, R36 ;  /* 0x000000384024723c */ /* 0x042fec0000001824 */
[C---:B----4-:R-:W-:Y:S06]  /*4b40*/  HMMA.16816.F32 R20, R64.reuse, R48, R20 ;  /* 0x000000304014723c */ /* 0x050fec0000001814 */
[----:B------:R-:W-:Y:S01]  /*4b50*/  HMMA.16816.F32 R44, R64, R60, R44 ;  /* 0x0000003c402c723c */ /* 0x000fe2000000182c */
[----:B------:R-:W-:-:S05]  /*4b60*/  LOP3.LUT R49, R84, 0xffffffe0, RZ, 0xc0, !PT ;  /* 0xffffffe054317812 */ /* 0x000fca00078ec0ff */
[C---:B------:R-:W-:Y:S01]  /*4b70*/  IMAD.IADD R49, R82.reuse, 0x1, -R49 ;  /* 0x0000000152317824 */ /* 0x040fe200078e0a31 */
[----:B------:R-:W-:Y:S01]  /*4b80*/  HMMA.16816.F32 R32, R64, R58, R32 ;  /* 0x0000003a4020723c */ /* 0x000fe20000001820 */
[----:B------:R-:W-:-:S03]  /*4b90*/  IMAD.SHL.U32 R82, R82, 0x2, RZ ;  /* 0x0000000252527824 */ /* 0x000fc600078e00ff */
[----:B------:R-:W-:Y:S02]  /*4ba0*/  SHF.R.S32.HI R2, RZ, 0x1f, R49 ;  /* 0x0000001fff027819 */ /* 0x000fe40000011431 */
[----:B------:R-:W-:Y:S02]  /*4bb0*/  HMMA.16816.F32 R68, R72, R78, R68 ;  /* 0x0000004e4844723c */ /* 0x000fe40000001844 */
[----:B------:R-:W-:-:S04]  /*4bc0*/  LEA.HI R2, R2, R49, RZ, 0x2 ;  /* 0x0000003102027211 */ /* 0x000fc800078f10ff */
[----:B------:R-:W-:Y:S01]  /*4bd0*/  SHF.R.S32.HI R2, RZ, 0x2, R2 ;  /* 0x00000002ff027819 */ /* 0x000fe20000011402 */
[C---:B------:R-:W-:Y:S01]  /*4be0*/  HMMA.16816.F32 R60, R64.reuse, R62, R40 ;  /* 0x0000003e403c723c */ /* 0x040fe20000001828 */
[----:B------:R-:W1:Y:S03]  /*4bf0*/  LDSM.16.M88.4 R40, [R184+0x5000] ;  /* 0x00500000b828783b */ /* 0x000e660000000200 */
[----:B------:R-:W-:Y:S02]  /*4c00*/  IMAD R2, R83, 0x10, R2 ;  /* 0x0000001053027824 */ /* 0x000fe400078e0202 */
[----:B------:R-:W-:Y:S02]  /*4c10*/  HMMA.16816.F32 R28, R64, R52, R28 ;  /* 0x00000034401c723c */ /* 0x000fe4000000181c */
[----:B------:R-:W-:-:S04]  /*4c20*/  IMAD.IADD R2, R85, 0x1, R2 ;  /* 0x0000000155027824 */ /* 0x000fc800078e0202 */
[----:B------:R-:W-:Y:S01]  /*4c30*/  HMMA.16816.F32 R24, R64, R54, R24 ;  /* 0x000000364018723c */ /* 0x000fe20000001818 */
[----:B------:R-:W4:Y:S01]  /*4c40*/  LDSM.16.M88.4 R52, [R184+0x5800] ;  /* 0x00580000b834783b */ /* 0x000f220000000200 */
[----:B------:R-:W-:-:S04]  /*4c50*/  DEPBAR.LE SB0, 0x0 ;  /* 0x000080000000791a */ /* 0x000fc80000000000 */
[C---:B--2---:R-:W-:Y:S06]  /*4c60*/  HMMA.16816.F32 R36, R8.reuse, R12, R36 ;  /* 0x0000000c0824723c */ /* 0x044fec0000001824 */
[----:B---3--:R-:W-:Y:S01]  /*4c70*/  HMMA.16816.F32 R44, R8, R16, R44 ;  /* 0x00000010082c723c */ /* 0x008fe2000000182c */
[----:B------:R-:W-:-:S05]  /*4c80*/  LOP3.LUT R12, R82, 0x6, RZ, 0xc0, !PT ;  /* 0x00000006520c7812 */ /* 0x000fca00078ec0ff */
[----:B------:R-:W-:Y:S01]  /*4c90*/  VIADD R12, R12, UR11 ;  /* 0x0000000b0c0c7c36 */ /* 0x000fe20008000000 */
[----:B------:R-:W-:Y:S01]  /*4ca0*/  IADD3 R16, R133, R2, -R134 ;  /* 0x0000000285107210 */ /* 0x000fe20007ffe886 */
[----:B------:R-:W-:Y:S02]  /*4cb0*/  HMMA.16816.F32 R32, R8, R14, R32 ;  /* 0x0000000e0820723c */ /* 0x000fe40000001820 */
[C---:B------:R-:W-:Y:S01]  /*4cc0*/  VIADD R13, R12.reuse, 0x1 ;  /* 0x000000010c0d7836 */ /* 0x040fe20000000000 */
[CC--:B------:R-:W-:Y:S01]  /*4cd0*/  ISETP.GE.AND P2, PT, R12.reuse, R133.reuse, PT ;  /* 0x000000850c00720c */ /* 0x0c0fe20003f46270 */
[----:B------:R-:W-:Y:S02]  /*4ce0*/  VIADD R6, R12, 0x8 ;  /* 0x000000080c067836 */ /* 0x000fe40000000000 */
[----:B------:R-:W-:Y:S01]  /*4cf0*/  HMMA.16816.F32 R68, R64, R50, R68 ;  /* 0x000000324044723c */ /* 0x000fe20000001844 */
[C---:B------:R-:W-:Y:S01]  /*4d00*/  IMAD.IADD R15, R16.reuse, 0x1, -R13 ;  /* 0x00000001100f7824 */ /* 0x040fe200078e0a0d */
[-C--:B------:R-:W-:Y:S01]  /*4d10*/  ISETP.GE.AND P1, PT, R13, R133.reuse, PT ;  /* 0x000000850d00720c */ /* 0x080fe20003f26270 */
[----:B------:R-:W-:Y:S01]  /*4d20*/  IMAD.IADD R14, R16, 0x1, -R6 ;  /* 0x00000001100e7824 */ /* 0x000fe200078e0a06 */
[----:B------:R-:W-:Y:S01]  /*4d30*/  ISETP.GE.AND P0, PT, R6, R133, PT ;  /* 0x000000850600720c */ /* 0x000fe20003f06270 */
[----:B------:R-:W-:Y:S01]  /*4d40*/  IMAD.IADD R17, R16, 0x1, -R12 ;  /* 0x0000000110117824 */ /* 0x000fe200078e0a0c */
[----:B------:R-:W-:Y:S01]  /*4d50*/  IABS R15, R15 ;  /* 0x0000000f000f7213 */ /* 0x000fe20000000000 */
[----:B------:R-:W-:Y:S01]  /*4d60*/  HMMA.16816.F32 R60, R8, R18, R60 ;  /* 0x00000012083c723c */ /* 0x000fe2000000183c */
[----:B------:R-:W-:-:S02]  /*4d70*/  IABS R14, R14 ;  /* 0x0000000e000e7213 */ /* 0x000fc40000000000 */
[----:B------:R-:W-:-:S03]  /*4d80*/  IABS R17, R17 ;  /* 0x0000001100117213 */ /* 0x000fc60000000000 */
[----:B-1----:R-:W-:Y:S01]  /*4d90*/  HMMA.16816.F32 R28, R8, R40, R28 ;  /* 0x00000028081c723c */ /* 0x002fe2000000181c */
[----:B------:R-:W-:Y:S01]  /*4da0*/  IMAD.MOV.U32 R18, RZ, RZ, R15 ;  /* 0x000000ffff127224 */ /* 0x000fe200078e000f */
[----:B------:R-:W-:Y:S01]  /*4db0*/  I2FP.F32.S32 R17, R17 ;  /* 0x0000001100117245 */ /* 0x000fe20000201400 */
[----:B------:R-:W-:-:S03]  /*4dc0*/  IMAD.MOV.U32 R15, RZ, RZ, R14 ;  /* 0x000000ffff0f7224 */ /* 0x000fc600078e000e */
[----:B------:R-:W-:Y:S01]  /*4dd0*/  I2FP.F32.S32 R14, R18 ;  /* 0x00000012000e7245 */ /* 0x000fe20000201400 */
[----:B------:R-:W-:Y:S01]  /*4de0*/  VIADD R18, R12, 0x18 ;  /* 0x000000180c127836 */ /* 0x000fe20000000000 */
[C---:B------:R-:W-:Y:S01]  /*4df0*/  HMMA.16816.F32 R24, R8.reuse, R42, R24 ;  /* 0x0000002a0818723c */ /* 0x040fe20000001818 */
[----:B------:R-:W-:Y:S01]  /*4e00*/  FFMA.FTZ R44, R17, -UR5, R44 ;  /* 0x80000005112c7c23 */ /* 0x000fe2000801002c */
[----:B------:R-:W-:Y:S02]  /*4e10*/  VIADD R17, R16, 0x8 ;  /* 0x0000000810117836 */ /* 0x000fe40000000000 */
[----:B------:R-:W-:Y:S01]  /*4e20*/  FFMA.FTZ R45, R14, -UR5, R45 ;  /* 0x800000050e2d7c23 */ /* 0x000fe2000801002d */
[----:B------:R-:W-:Y:S01]  /*4e30*/  VIADD R14, R12, 0x9 ;  /* 0x000000090c0e7836 */ /* 0x000fe20000000000 */
[----:B------:R-:W-:Y:S01]  /*4e40*/  I2FP.F32.S32 R15, R15 ;  /* 0x0000000f000f7245 */ /* 0x000fe20000201400 */
[----:B----4-:R-:W-:Y:S01]  /*4e50*/  HMMA.16816.F32 R20, R8, R52, R20 ;  /* 0x000000340814723c */ /* 0x010fe20000001814 */
[----:B------:R-:W-:Y:S01]  /*4e60*/  IMAD.IADD R13, R17, 0x1, -R13 ;  /* 0x00000001110d7824 */ /* 0x000fe200078e0a0d */
[----:B------:R-:W-:Y:S01]  /*4e70*/  ISETP.GE.AND P3, PT, R18, R133, PT ;  /* 0x000000851200720c */ /* 0x000fe20003f66270 */
[----:B------:R-:W-:-:S02]  /*4e80*/  IMAD.IADD R48, R16, 0x1, -R14 ;  /* 0x0000000110307824 */ /* 0x000fc400078e0a0e */
[----:B------:R-:W-:Y:S01]  /*4e90*/  FFMA.FTZ R60, R15, -UR5, R60 ;  /* 0x800000050f3c7c23 */ /* 0x000fe2000801003c */
[----:B------:R-:W-:Y:S01]  /*4ea0*/  IMAD.IADD R6, R17, 0x1, -R6 ;  /* 0x0000000111067824 */ /* 0x000fe200078e0a06 */
[----:B------:R-:W-:Y:S01]  /*4eb0*/  HMMA.16816.F32 R68, R8, R54, R68 ;  /* 0x000000360844723c */ /* 0x000fe20000001844 */
        /* <DEDUP_REMOVED lines=8> */
[----:B------:R-:W-:Y:S01]  /*4f40*/  ISETP.GE.AND P4, PT, R40, R133, PT ;  /* 0x000000852800720c */ /* 0x000fe20003f86270 */
[----:B------:R-:W-:Y:S01]  /*4f50*/  VIADD R10, R12, 0x19 ;  /* 0x000000190c0a7836 */ /* 0x000fe20000000000 */
[----:B------:R-:W-:Y:S01]  /*4f60*/  IABS R15, R15 ;  /* 0x0000000f000f7213 */ /* 0x000fe20000000000 */
[----:B------:R-:W-:Y:S01]  /*4f70*/  FFMA.FTZ R61, R48, -UR5, R61 ;  /* 0x80000005303d7c23 */ /* 0x000fe2000801003d */
[----:B------:R-:W-:Y:S01]  /*4f80*/  IABS R11, R11 ;  /* 0x0000000b000b7213 */ /* 0x000fe20000000000 */
[----:B------:R-:W-:Y:S01]  /*4f90*/  IMAD.IADD R50, R16, 0x1, -R10 ;  /* 0x0000000110327824 */ /* 0x000fe200078e0a0a */
[----:B------:R-:W-:Y:S01]  /*4fa0*/  I2FP.F32.S32 R15, R15 ;  /* 0x0000000f000f7245 */ /* 0x000fe20000201400 */
[----:B------:R-:W-:Y:S01]  /*4fb0*/  VIADD R48, R12, 0x20 ;  /* 0x000000200c307836 */ /* 0x000fe20000000000 */
[----:B------:R-:W-:Y:S01]  /*4fc0*/  I2FP.F32.S32 R11, R11 ;  /* 0x0000000b000b7245 */ /* 0x000fe20000201400 */
[C---:B------:R-:W-:Y:S01]  /*4fd0*/  IMAD.IADD R8, R16.reuse, 0x1, -R40 ;  /* 0x0000000110087824 */ /* 0x040fe200078e0a28 */
[----:B------:R-:W-:Y:S01]  /*4fe0*/  IABS R50, R50 ;  /* 0x0000003200327213 */ /* 0x000fe20000000000 */
[----:B------:R-:W-:-:S02]  /*4ff0*/  IMAD.IADD R19, R16, 0x1, -R48 ;  /* 0x0000000110137824 */ /* 0x000fc400078e0a30 */
[----:B------:R-:W-:Y:S01]  /*5000*/  FFMA.FTZ R15, R15, -UR5, R36 ;  /* 0x800000050f0f7c23 */ /* 0x000fe20008010024 */
[----:B------:R-:W-:Y:S01]  /*5010*/  FFMA.FTZ R11, R11, -UR5, R32 ;  /* 0x800000050b0b7c23 */ /* 0x000fe20008010020 */
[C---:B------:R-:W-:Y:S01]  /*5020*/  IMAD.IADD R32, R17.reuse, 0x1, -R12 ;  /* 0x0000000111207824 */ /* 0x040fe200078e0a0c */
[----:B------:R-:W-:Y:S01]  /*5030*/  I2FP.F32.S32 R50, R50 ;  /* 0x0000003200327245 */ /* 0x000fe20000201400 */
[C---:B------:R-:W-:Y:S01]  /*5040*/  IMAD.IADD R41, R17.reuse, 0x1, -R48 ;  /* 0x0000000111297824 */ /* 0x040fe200078e0a30 */
[----:B------:R-:W-:Y:S01]  /*5050*/  IABS R19, R19 ;  /* 0x0000001300137213 */ /* 0x000fe20000000000 */
[----:B------:R-:W-:Y:S01]  /*5060*/  IMAD.IADD R40, R17, 0x1, -R40 ;  /* 0x0000000111287824 */ /* 0x000fe200078e0a28 */
[----:B------:R-:W-:Y:S01]  /*5070*/  IABS R32, R32 ;  /* 0x0000002000207213 */ /* 0x000fe20000000000 */
[----:B------:R-:W-:Y:S01]  /*5080*/  FFMA.FTZ R9, R50, -UR5, R33 ;  /* 0x8000000532097c23 */ /* 0x000fe20008010021 */
[----:B------:R-:W-:Y:S02]  /*5090*/  I2FP.F32.S32 R19, R19 ;  /* 0x0000001300137245 */ /* 0x000fe40000201400 */
[----:B------:R-:W-:-:S02]  /*50a0*/  I2FP.F32.S32 R33, R32 ;  /* 0x0000002000217245 */ /* 0x000fc40000201400 */
[----:B------:R-:W-:Y:S01]  /*50b0*/  I2FP.F32.S32 R32, R13 ;  /* 0x0000000d00207245 */ /* 0x000fe20000201400 */
[----:B------:R-:W-:Y:S01]  /*50c0*/  FFMA.FTZ R169, R19, -UR5, R28 ;  /* 0x8000000513a97c23 */ /* 0x000fe2000801001c */
[----:B------:R-:W-:Y:S01]  /*50d0*/  I2FP.F32.S32 R13, R6 ;  /* 0x00000006000d7245 */ /* 0x000fe20000201400 */
[----:B------:R-:W-:Y:S01]  /*50e0*/  IMAD.IADD R19, R17, 0x1, -R18 ;  /* 0x0000000111137824 */ /* 0x000fe200078e0a12 */
[----:B------:R-:W-:Y:S01]  /*50f0*/  IABS R8, R8 ;  /* 0x0000000800087213 */ /* 0x000fe20000000000 */
[----:B------:R-:W-:Y:S01]  /*5100*/  FFMA.FTZ R33, R33, -UR5, R46 ;  /* 0x8000000521217c23 */ /* 0x000fe2000801002e */
[----:B------:R-:W-:Y:S01]  /*5110*/  IABS R41, R41 ;  /* 0x0000002900297213 */ /* 0x000fe20000000000 */
[----:B------:R-:W-:Y:S01]  /*5120*/  FFMA.FTZ R28, R13, -UR5, R62 ;  /* 0x800000050d1c7c23 */ /* 0x000fe2000801003e */
[C---:B------:R-:W-:Y:S01]  /*5130*/  IMAD.IADD R13, R17.reuse, 0x1, -R42 ;  /* 0x00000001110d7824 */ /* 0x040fe200078e0a2a */
[----:B------:R-:W-:Y:S01]  /*5140*/  IABS R19, R19 ;  /* 0x0000001300137213 */ /* 0x000fe20000000000 */
[----:B------:R-:W-:Y:S01]  /*5150*/  FFMA.FTZ R32, R32, -UR5, R47 ;  /* 0x8000000520207c23 */ /* 0x000fe2000801002f */
[----:B------:R-:W-:Y:S01]  /*5160*/  I2FP.F32.S32 R8, R8 ;  /* 0x0000000800087245 */ /* 0x000fe20000201400 */
[----:B------:R-:W-:Y:S01]  /*5170*/  IMAD.IADD R6, R17, 0x1, -R10 ;  /* 0x0000000111067824 */ /* 0x000fe200078e0a0a */
[----:B------:R-:W-:Y:S01]  /*5180*/  IABS R13, R13 ;  /* 0x0000000d000d7213 */ /* 0x000fe20000000000 */
[----:B------:R-:W-:Y:S01]  /*5190*/  VIADD R18, R12, 0x31 ;  /* 0x000000310c127836 */ /* 0x000fe20000000000 */
[----:B------:R-:W-:Y:S01]  /*51a0*/  I2FP.F32.S32 R19, R19 ;  /* 0x0000001300137245 */ /* 0x000fe20000201400 */
[----:B------:R-:W-:Y:S01]  /*51b0*/  FFMA.FTZ R8, R8, -UR5, R37 ;  /* 0x8000000508087c23 */ /* 0x000fe20008010025 */
[----:B------:R-:W-:Y:S01]  /*51c0*/  I2FP.F32.S32 R13, R13 ;  /* 0x0000000d000d7245 */ /* 0x000fe20000201400 */
[----:B------:R-:W-:Y:S01]  /*51d0*/  VIADD R46, R12, 0x38 ;  /* 0x000000380c2e7836 */ /* 0x000fe20000000000 */
[----:B------:R-:W-:Y:S01]  /*51e0*/  I2FP.F32.S32 R41, R41 ;  /* 0x0000002900297245 */ /* 0x000fe20000201400 */
[----:B------:R-:W-:Y:S01]  /*51f0*/  FFMA.FTZ R19, R19, -UR5, R34 ;  /* 0x8000000513137c23 */ /* 0x000fe20008010022 */
[----:B------:R-:W-:Y:S01]  /*5200*/  FSEL R37, R44, -INF , !P2 ;  /* 0xff8000002c257808 */ /* 0x000fe20005000000 */
[----:B------:R-:W-:Y:S01]  /*5210*/  FFMA.FTZ R13, R13, -UR5, R38 ;  /* 0x800000050d0d7c23 */ /* 0x000fe20008010026 */
[----:B------:R-:W-:Y:S01]  /*5220*/  FSEL R36, R33, -INF , !P2 ;  /* 0xff80000021247808 */ /* 0x000fe20005000000 */
[----:B------:R-:W-:Y:S01]  /*5230*/  FFMA.FTZ R164, R41, -UR5, R30 ;  /* 0x8000000529a47c23 */ /* 0x000fe2000801001e */
[-C--:B------:R-:W-:Y:S01]  /*5240*/  ISETP.GE.AND P5, PT, R42, R133.reuse, PT ;  /* 0x000000852a00720c */ /* 0x080fe20003fa6270 */
[----:B------:R-:W-:Y:S01]  /*5250*/  VIADD R38, R12, 0x21 ;  /* 0x000000210c267836 */ /* 0x000fe20000000000 */
[-C--:B------:R-:W-:Y:S01]  /*5260*/  ISETP.GE.AND P2, PT, R10, R133.reuse, PT ;  /* 0x000000850a00720c */ /* 0x080fe20003f46270 */
[C---:B------:R-:W-:Y:S01]  /*5270*/  VIADD R34, R12.reuse, 0x28 ;  /* 0x000000280c227836 */ /* 0x040fe20000000000 */
[----:B------:R-:W-:Y:S01]  /*5280*/  FSEL R33, R45, -INF , !P1 ;  /* 0xff8000002d217808 */ /* 0x000fe20004800000 */
[----:B------:R-:W-:Y:S01]  /*5290*/  VIADD R30, R12, 0x29 ;  /* 0x000000290c1e7836 */ /* 0x000fe20000000000 */
[----:B------:R-:W-:Y:S01]  /*52a0*/  FSEL R32, R32, -INF , !P1 ;  /* 0xff80000020207808 */ /* 0x000fe20004800000 */
[----:B------:R-:W-:Y:S01]  /*52b0*/  VIADD R44, R12, 0x39 ;  /* 0x000000390c2c7836 */ /* 0x000fe20000000000 */
[----:B------:R-:W-:Y:S01]  /*52c0*/  IABS R10, R40 ;  /* 0x00000028000a7213 */ /* 0x000fe20000000000 */
[----:B------:R-:W-:Y:S01]  /*52d0*/  IMAD.IADD R47, R16, 0x1, -R34 ;  /* 0x00000001102f7824 */ /* 0x000fe200078e0a22 */
[-C--:B------:R-:W-:Y:S01]  /*52e0*/  ISETP.GE.AND P1, PT, R48, R133.reuse, PT ;  /* 0x000000853000720c */ /* 0x080fe20003f26270 */
[----:B------:R-:W-:Y:S01]  /*52f0*/  VIADD R48, R12, 0x30 ;  /* 0x000000300c307836 */ /* 0x000fe20000000000 */
[----:B------:R-:W-:Y:S01]  /*5300*/  FSEL R12, R13, -INF , !P5 ;  /* 0xff8000000d0c7808 */ /* 0x000fe20006800000 */
[C---:B------:R-:W-:Y:S01]  /*5310*/  IMAD.IADD R45, R16.reuse, 0x1, -R30 ;  /* 0x00000001102d7824 */ /* 0x040fe200078e0a1e */
[----:B------:R-:W-:Y:S01]  /*5320*/  I2FP.F32.S32 R10, R10 ;  /* 0x0000000a000a7245 */ /* 0x000fe20000201400 */
[----:B------:R-:W-:Y:S01]  /*5330*/  IMAD.IADD R43, R16, 0x1, -R48 ;  /* 0x00000001102b7824 */ /* 0x000fe200078e0a30 */
[----:B------:R-:W-:Y:S01]  /*5340*/  FSEL R13, R8, -INF , !P4 ;  /* 0xff800000080d7808 */ /* 0x000fe20006000000 */
[----:B------:R-:W-:Y:S01]  /*5350*/  IMAD.IADD R42, R16, 0x1, -R18 ;  /* 0x00000001102a7824 */ /* 0x000fe200078e0a12 */
[----:B------:R-:W-:Y:S01]  /*5360*/  ISETP.GE.AND P6, PT, R14, R133, PT ;  /* 0x000000850e00720c */ /* 0x000fe20003fc6270 */
[----:B------:R-:W-:Y:S01]  /*5370*/  IMAD.IADD R14, R17, 0x1, -R14 ;  /* 0x00000001110e7824 */ /* 0x000fe200078e0a0e */
[----:B------:R-:W-:Y:S01]  /*5380*/  FSEL R8, R19, -INF , !P3 ;  /* 0xff80000013087808 */ /* 0x000fe20005800000 */
[----:B------:R-:W-:-:S02]  /*5390*/  IMAD.IADD R19, R16, 0x1, -R38 ;  /* 0x0000000110137824 */ /* 0x000fc400078e0a26 */
[----:B------:R-:W-:Y:S01]  /*53a0*/  FFMA.FTZ R10, R10, -UR5, R39 ;  /* 0x800000050a0a7c23 */ /* 0x000fe20008010027 */
[----:B------:R-:W-:Y:S01]  /*53b0*/  FSEL R39, R60, -INF , !P0 ;  /* 0xff8000003c277808 */ /* 0x000fe20004000000 */
[----:B------:R-:W-:Y:S01]  /*53c0*/  IMAD.IADD R41, R16, 0x1, -R46 ;  /* 0x0000000110297824 */ /* 0x000fe200078e0a2e */
[----:B------:R-:W-:Y:S01]  /*53d0*/  FSEL R28, R28, -INF , !P0 ;  /* 0xff8000001c1c7808 */ /* 0x000fe20004000000 */
[----:B------:R-:W-:Y:S01]  /*53e0*/  IMAD.IADD R40, R16, 0x1, -R44 ;  /* 0x0000000110287824 */ /* 0x000fe200078e0a2c */
[----:B------:R-:W-:Y:S02]  /*53f0*/  IABS R14, R14 ;  /* 0x0000000e000e7213 */ /* 0x000fe40000000000 */
[----:B------:R-:W-:Y:S01]  /*5400*/  ISETP.GE.AND P0, PT, R38, R133, PT ;  /* 0x000000852600720c */ /* 0x000fe20003f06270 */
[C---:B------:R-:W-:Y:S01]  /*5410*/  IMAD.IADD R38, R17.reuse, 0x1, -R38 ;  /* 0x0000000111267824 */ /* 0x040fe200078e0a26 */
[----:B------:R-:W-:Y:S01]  /*5420*/  IABS R16, R19 ;  /* 0x0000001300107213 */ /* 0x000fe20000000000 */
[----:B------:R-:W-:Y:S01]  /*5430*/  IMAD.IADD R19, R17, 0x1, -R48 ;  /* 0x0000000111137824 */ /* 0x000fe200078e0a30 */
[----:B------:R-:W-:-:S02]  /*5440*/  FSEL R10, R10, -INF , !P4 ;  /* 0xff8000000a0a7808 */ /* 0x000fc40006000000 */
[----:B------:R-:W-:Y:S02]  /*5450*/  I2FP.F32.S32 R14, R14 ;  /* 0x0000000e000e7245 */ /* 0x000fe40000201400 */
[----:B------:R-:W-:Y:S02]  /*5460*/  IABS R6, R6 ;  /* 0x0000000600067213 */ /* 0x000fe40000000000 */
[----:B------:R-:W-:Y:S01]  /*5470*/  ISETP.GE.AND P4, PT, R48, R133, PT ;  /* 0x000000853000720c */ /* 0x000fe20003f86270 */
[----:B------:R-:W-:Y:S01]  /*5480*/  IMAD.MOV.U32 R48, RZ, RZ, R16 ;  /* 0x000000ffff307224 */ /* 0x000fe200078e0010 */
[----:B------:R-:W-:Y:S01]  /*5490*/  IABS R38, R38 ;  /* 0x0000002600267213 */ /* 0x000fe20000000000 */
[----:B------:R-:W-:Y:S01]  /*54a0*/  FFMA.FTZ R14, R14, -UR5, R63 ;  /* 0x800000050e0e7c23 */ /* 0x000fe2000801003f */
[----:B------:R-:W-:Y:S01]  /*54b0*/  I2FP.F32.S32 R6, R6 ;  /* 0x0000000600067245 */ /* 0x000fe20000201400 */
[----:B------:R-:W-:Y:S01]  /*54c0*/  IMAD.IADD R16, R17, 0x1, -R46 ;  /* 0x0000000111107824 */ /* 0x000fe200078e0a2e */
[----:B------:R-:W-:-:S02]  /*54d0*/  I2FP.F32.S32 R48, R48 ;  /* 0x0000003000307245 */ /* 0x000fc40000201400 */
[----:B------:R-:W-:Y:S01]  /*54e0*/  I2FP.F32.S32 R38, R38 ;  /* 0x0000002600267245 */ /* 0x000fe20000201400 */
[----:B------:R-:W-:Y:S01]  /*54f0*/  FFMA.FTZ R6, R6, -UR5, R35 ;  /* 0x8000000506067c23 */ /* 0x000fe20008010023 */
[----:B------:R-:W-:Y:S01]  /*5500*/  FSEL R35, R61, -INF , !P6 ;  /* 0xff8000003d237808 */ /* 0x000fe20007000000 */
[----:B------:R-:W-:Y:S01]  /*5510*/  FFMA.FTZ R29, R48, -UR5, R29 ;  /* 0x80000005301d7c23 */ /* 0x000fe2000801001d */
[----:B------:R-:W-:Y:S01]  /*5520*/  FSEL R14, R14, -INF , !P6 ;  /* 0xff8000000e0e7808 */ /* 0x000fe20007000000 */
[----:B------:R-:W-:Y:S01]  /*5530*/  FFMA.FTZ R31, R38, -UR5, R31 ;  /* 0x80000005261f7c23 */ /* 0x000fe2000801001f */
[----:B------:R-:W-:Y:S02]  /*5540*/  FSEL R15, R15, -INF , !P5 ;  /* 0xff8000000f0f7808 */ /* 0x000fe40006800000 */
[----:B------:R-:W-:Y:S02]  /*5550*/  FSEL R11, R11, -INF , !P3 ;  /* 0xff8000000b0b7808 */ /* 0x000fe40005800000 */
[----:B------:R-:W-:-:S02]  /*5560*/  IABS R41, R41 ;  /* 0x0000002900297213 */ /* 0x000fc40000000000 */
        /* <DEDUP_REMOVED lines=8> */
[----:B------:R-:W-:Y:S02]  /*55f0*/  I2FP.F32.S32 R41, R41 ;  /* 0x0000002900297245 */ /* 0x000fe40000201400 */
[----:B------:R-:W-:-:S02]  /*5600*/  I2FP.F32.S32 R43, R43 ;  /* 0x0000002b002b7245 */ /* 0x000fc40000201400 */
[----:B------:R-:W-:Y:S01]  /*5610*/  IABS R19, R19 ;  /* 0x0000001300137213 */ /* 0x000fe20000000000 */
[----:B------:R-:W-:Y:S01]  /*5620*/  FFMA.FTZ R68, R41, -UR5, R68 ;  /* 0x8000000529447c23 */ /* 0x000fe20008010044 */
[----:B------:R-:W-:Y:S01]  /*5630*/  FSEL R161, R29, -INF , !P0 ;  /* 0xff8000001da17808 */ /* 0x000fe20004000000 */
[----:B------:R-:W-:Y:S01]  /*5640*/  FFMA.FTZ R20, R43, -UR5, R20 ;  /* 0x800000052b147c23 */ /* 0x000fe20008010014 */
[----:B------:R-:W-:Y:S02]  /*5650*/  FSEL R212, R31, -INF , !P0 ;  /* 0xff8000001fd47808 */ /* 0x000fe40004000000 */
[----:B------:R-:W-:Y:S02]  /*5660*/  IABS R16, R16 ;  /* 0x0000001000107213 */ /* 0x000fe40000000000 */
[----:B------:R-:W-:Y:S02]  /*5670*/  ISETP.LT.AND P0, PT, R200, UR12, PT ;  /* 0x0000000cc8007c0c */ /* 0x000fe4000bf01270 */
[----:B------:R-:W-:-:S02]  /*5680*/  IABS R47, R47 ;  /* 0x0000002f002f7213 */ /* 0x000fc40000000000 */
[----:B------:R-:W-:Y:S02]  /*5690*/  IABS R45, R45 ;  /* 0x0000002d002d7213 */ /* 0x000fe40000000000 */
[----:B------:R-:W-:Y:S02]  /*56a0*/  IABS R42, R42 ;  /* 0x0000002a002a7213 */ /* 0x000fe40000000000 */
[----:B------:R-:W-:Y:S02]  /*56b0*/  IABS R40, R40 ;  /* 0x0000002800287213 */ /* 0x000fe40000000000 */
[----:B------:R-:W-:Y:S02]  /*56c0*/  IABS R34, R34 ;  /* 0x0000002200227213 */ /* 0x000fe40000000000 */
[----:B------:R-:W-:Y:S02]  /*56d0*/  IABS R30, R30 ;  /* 0x0000001e001e7213 */ /* 0x000fe40000000000 */
[----:B------:R-:W-:-:S02]  /*56e0*/  IABS R18, R18 ;  /* 0x0000001200127213 */ /* 0x000fc40000000000 */
[----:B------:R-:W-:Y:S02]  /*56f0*/  IABS R17, R17 ;  /* 0x0000001100117213 */ /* 0x000fe40000000000 */
[----:B------:R-:W-:Y:S02]  /*5700*/  FSEL R9, R9, -INF , !P2 ;  /* 0xff80000009097808 */ /* 0x000fe40005000000 */
[----:B------:R-:W-:Y:S02]  /*5710*/  FSEL R6, R6, -INF , !P2 ;  /* 0xff80000006067808 */ /* 0x000fe40005000000 */
[----:B------:R-:W-:Y:S02]  /*5720*/  I2FP.F32.S32 R41, R19 ;  /* 0x0000001300297245 */ /* 0x000fe40000201400 */
[----:B------:R-:W-:Y:S02]  /*5730*/  ISETP.GE.AND P2, PT, R46, R133, PT ;  /* 0x000000852e00720c */ /* 0x000fe40003f46270 */
[----:B------:R-:W-:Y:S01]  /*5740*/  I2FP.F32.S32 R19, R16 ;  /* 0x0000001000137245 */ /* 0x000fe20000201400 */
[----:B------:R-:W-:Y:S01]  /*5750*/  FFMA.FTZ R22, R41, -UR5, R22 ;  /* 0x8000000529167c23 */ /* 0x000fe20008010016 */
        /* <DEDUP_REMOVED lines=19> */
[----:B------:R-:W-:-:S02]  /*5890*/  ISETP.GE.AND P1, PT, R44, R133, PT ;  /* 0x000000852c00720c */ /* 0x000fc40003f26270 */
        /* <DEDUP_REMOVED lines=17> */
[----:B------:R-:W-:Y:S01]  /*59b0*/  UIADD3 UR7, UR11, -0x40, URZ ;  /* 0xffffffc00b077890 */ /* 0x000fe2000fffe03f */
[----:B------:R-:W-:Y:S01]  /*59c0*/  IMAD.U32 R20, RZ, RZ, UR11 ;  /* 0x0000000bff147e24 */ /* 0x000fe2000f8e00ff */
[----:B------:R-:W-:-:S04]  /*59d0*/  ULDC.64 UR8, c[0x0][0x230] ;  /* 0x00008c0000087ab9 */ /* 0x000fc80000000a00 */
[----:B------:R-:W-:Y:S02]  /*59e0*/  MOV R18, UR7 ;  /* 0x0000000700127c02 */ /* 0x000fe40008000f00 */
[----:B------:R-:W-:Y:S02]  /*59f0*/  IABS R20, R20 ;  /* 0x0000001400147213 */ /* 0x000fe40000000000 */
[----:B------:R-:W-:Y:S02]  /*5a00*/  IABS R18, R18 ;  /* 0x0000001200127213 */ /* 0x000fe40000000000 */
[----:B-1----:R-:W-:-:S04]  /*5a10*/  IABS R16, R17 ;  /* 0x0000001100107213 */ /* 0x002fc80000000000 */
[----:B------:R-:W1:Y:S08]  /*5a20*/  I2F.RP R21, R16 ;  /* 0x0000001000157306 */ /* 0x000e700000209400 */
        /* <DEDUP_REMOVED lines=13> */
[----:B------:R-:W-:Y:S02]  /*5b00*/  LOP3.LUT R18, R17, UR11, RZ, 0x3c, !PT ;  /* 0x0000000b11127c12 */ /* 0x000fe4000f8e3cff */
[C---:B------:R-:W-:Y:S02]  /*5b10*/  ISETP.GT.U32.AND P4, PT, R16.reuse, R21, PT ;  /* 0x000000151000720c */ /* 0x040fe40003f84070 */
[----:B------:R-:W-:Y:S02]  /*5b20*/  ISETP.GT.U32.AND P2, PT, R16, R19, PT ;  /* 0x000000131000720c */ /* 0x000fe40003f44070 */
[----:B------:R-:W-:-:S02]  /*5b30*/  ISETP.GE.AND P3, PT, R18, RZ, PT ;  /* 0x000000ff1200720c */ /* 0x000fc40003f66270 */
[----:B------:R-:W-:-:S07]  /*5b40*/  LOP3.LUT R18, RZ, R17, RZ, 0x33, !PT ;  /* 0x00000011ff127212 */ /* 0x000fce00078e33ff */
[-C--:B------:R-:W-:Y:S02]  /*5b50*/  @!P4 IADD3 R21, R21, -R16.reuse, RZ ;  /* 0x800000101515c210 */ /* 0x080fe40007ffe0ff */
[----:B------:R-:W-:Y:S01]  /*5b60*/  @!P2 IMAD.IADD R19, R19, 0x1, -R16 ;  /* 0x000000011313a824 */ /* 0x000fe200078e0a10 */
[----:B------:R-:W-:Y:S01]  /*5b70*/  @!P4 IADD3 R23, R23, 0x1, RZ ;  /* 0x000000011717c810 */ /* 0x000fe20007ffe0ff */
[----:B------:R-:W-:Y:S01]  /*5b80*/  @!P2 VIADD R22, R22, 0x1 ;  /* 0x000000011616a836 */ /* 0x000fe20000000000 */
[-C--:B------:R-:W-:Y:S02]  /*5b90*/  ISETP.GE.U32.AND P6, PT, R21, R16.reuse, PT ;  /* 0x000000101500720c */ /* 0x080fe40003fc6070 */
[----:B------:R-:W-:Y:S02]  /*5ba0*/  ISETP.GE.U32.AND P5, PT, R19, R16, PT ;  /* 0x000000101300720c */ /* 0x000fe40003fa6070 */
[C---:B------:R-:W-:Y:S02]  /*5bb0*/  LOP3.LUT R16, R17.reuse, UR7, RZ, 0x3c, !PT ;  /* 0x0000000711107c12 */ /* 0x040fe4000f8e3cff */
[----:B------:R-:W-:-:S02]  /*5bc0*/  ISETP.NE.AND P2, PT, R17, RZ, PT ;  /* 0x000000ff1100720c */ /* 0x000fc40003f45270 */
[----:B------:R-:W-:-:S05]  /*5bd0*/  ISETP.GE.AND P1, PT, R16, RZ, PT ;  /* 0x000000ff1000720c */ /* 0x000fca0003f26270 */
[----:B------:R-:W-:Y:S02]  /*5be0*/  @P6 IADD3 R23, R23, 0x1, RZ ;  /* 0x0000000117176810 */ /* 0x000fe40007ffe0ff */
[----:B------:R-:W-:Y:S02]  /*5bf0*/  @P5 VIADD R22, R22, 0x1 ;  /* 0x0000000116165836 */ /* 0x000fe40000000000 */
[----:B------:R-:W-:-:S04]  /*5c00*/  @!P3 IADD3 R23, -R23, RZ, RZ ;  /* 0x000000ff1717b210 */ /* 0x000fc80007ffe1ff */
[----:B------:R-:W-:Y:S01]  /*5c10*/  @!P1 IMAD.MOV R22, RZ, RZ, -R22 ;  /* 0x000000ffff169224 */ /* 0x000fe200078e0a16 */
[----:B------:R-:W-:-:S04]  /*5c20*/  SEL R19, R18, R23, !P2 ;  /* 0x0000001712137207 */ /* 0x000fc80005000000 */
[----:B------:R-:W-:Y:S01]  /*5c30*/  SEL R18, R18, R22, !P2 ;  /* 0x0000001612127207 */ /* 0x000fe20005000000 */
[----:B------:R-:W-:-:S04]  /*5c40*/  IMAD.WIDE R20, R19, 0x4, R206 ;  /* 0x0000000413147825 */ /* 0x000fc800078e02ce */
[----:B------:R-:W-:Y:S02]  /*5c50*/  IMAD.WIDE R22, R18, 0x4, R206 ;  /* 0x0000000412167825 */ /* 0x000fe400078e02ce */
        /* <DEDUP_REMOVED lines=16> */
.L_x_4438:
[----:B------:R-:W-:-:S04]  /*5d60*/  LEA R80, -R80, RZ, 0x6 ;  /* 0x000000ff50507211 */ /* 0x000fc800078e31ff */
[----:B------:R-:W-:-:S07]  /*5d70*/  SHF.R.S32.HI R27, RZ, 0x1f, R80 ;  /* 0x0000001fff1b7819 */ /* 0x000fce0000011450 */
.L_x_4439:
        /* <DEDUP_REMOVED lines=9> */
[----:B------:R-:W-:Y:S02]  /*5e10*/  @!P3 IMAD.X R4, R27, 0x1, R144, P1 ;  /* 0x000000011b04b824 */ /* 0x000fe400008e0690 */
[----:B------:R-:W3:Y:S08]  /*5e20*/  @!P4 LDC.64 R18, c[0x0][0x218] ;  /* 0x00008600ff12cb82 */ /* 0x000ef00000000a00 */
[----:B------:R-:W4:Y:S08]  /*5e30*/  @!P2 LDC.64 R24, c[0x0][0x218] ;  /* 0x00008600ff18ab82 */ /* 0x000f300000000a00 */
[----:B------:R-:W5:Y:S01]  /*5e40*/  @!P4 LDC.64 R22, c[0x0][0x218] ;  /* 0x00008600ff16cb82 */ /* 0x000f620000000a00 */
[----:B-1----:R-:W-:-:S04]  /*5e50*/  @!P3 LEA R30, P1, R29, R16, 0x1 ;  /* 0x000000101d1eb211 */ /* 0x002fc800078208ff */
[----:B------:R-:W-:Y:S01]  /*5e60*/  @!P3 LEA.HI.X R31, R29, R17, R4, 0x1, P1 ;  /* 0x000000111d1fb211 */ /* 0x000fe200008f0c04 */
[----:B------:R-:W-:Y:S01]  /*5e70*/  @!P4 IMAD.X R4, R27, 0x1, R144, P5 ;  /* 0x000000011b04c824 */ /* 0x000fe200028e0690 */
[----:B------:R-:W-:Y:S01]  /*5e80*/  IADD3 R26, P1, R202, R80, RZ ;  /* 0x00000050ca1a7210 */ /* 0x000fe20007f3e0ff */
[----:B------:R-:W1:Y:S01]  /*5e90*/  @!P3 LDC.64 R20, c[0x0][0x218] ;  /* 0x00008600ff14bb82 */ /* 0x000e620000000a00 */
[----:B---3--:R-:W-:-:S04]  /*5ea0*/  @!P4 LEA R42, P5, R3, R18, 0x1 ;  /* 0x00000012032ac211 */ /* 0x008fc800078a08ff */
[----:B------:R-:W-:Y:S01]  /*5eb0*/  @!P4 LEA.HI.X R43, R3, R19, R4, 0x1, P5 ;  /* 0x00000013032bc211 */ /* 0x000fe200028f0c04 */
[----:B------:R-:W-:Y:S01]  /*5ec0*/  IMAD.X R3, R201, 0x1, R27, P1 ;  /* 0x00000001c9037824 */ /* 0x000fe200008e061b */
[-C--:B------:R-:W-:Y:S01]  /*5ed0*/  @!P2 IADD3 R29, P1, R80, R135.reuse, RZ ;  /* 0x00000087501da210 */ /* 0x080fe20007f3e0ff */
[----:B------:R-:W3:Y:S01]  /*5ee0*/  @!P2 LDC.64 R18, c[0x0][0x218] ;  /* 0x00008600ff12ab82 */ /* 0x000ee20000000a00 */
        /* <DEDUP_REMOVED lines=9> */
[----:B------:R-:W2:Y:S01]  /*5f80*/  @!P4 LDC.64 R16, c[0x0][0x218] ;  /* 0x00008600ff10cb82 */ /* 0x000ea20000000a00 */
[----:B------:R-:W-:-:S02]  /*5f90*/  @!P2 LEA.HI.X R41, R29, R25, R4, 0x1, P1 ;  /* 0x000000191d29a211 */ /* 0x000fc400008f0c04 */
[----:B-----5:R-:W-:Y:S01]  /*5fa0*/  @!P4 LEA R24, P5, R34, R22, 0x1 ;  /* 0x000000162218c211 */ /* 0x020fe200078a08ff */
[----:B------:R-:W-:Y:S01]  /*5fb0*/  @!PT LDS RZ, [RZ] ;  /* 0x00000000fffff984 */ /* 0x000fe20000000800 */
[----:B------:R-:W-:Y:S01]  /*5fc0*/  @!PT LDS RZ, [RZ] ;  /* 0x00000000fffff984 */ /* 0x000fe20000000800 */
[----:B------:R-:W-:Y:S01]  /*5fd0*/  @!PT LDS RZ, [RZ] ;  /* 0x00000000fffff984 */ /* 0x000fe20000000800 */
[----:B------:R-:W-:Y:S01]  /*5fe0*/  @!P3 LDGSTS.E.BYPASS.LTC128B.128 [R203+0x8000], desc[UR14][R30.64+0x80] ;  /* 0x080000801ecbbfae */ /* 0x000fe2000b901d4e */
[----:B------:R-:W-:Y:S02]  /*5ff0*/  @!P3 IADD3 R29, P1, R26, R135, RZ ;  /* 0x000000871a1db210 */ /* 0x000fe40007f3e0ff */
[----:B------:R-:W-:Y:S01]  /*6000*/  @!P4 LEA.HI.X R25, R34, R23, R38, 0x1, P5 ;  /* 0x000000172219c211 */ /* 0x000fe200028f0c26 */
[----:B------:R4:W-:Y:S01]  /*6010*/  @P2 STS.128 [R203+0xa000], RZ ;  /* 0x00a000ffcb002388 */ /* 0x0009e20000000c00 */
[----:B------:R-:W5:Y:S01]  /*6020*/  @!P3 LDC.64 R22, c[0x0][0x218] ;  /* 0x00008600ff16bb82 */ /* 0x000f620000000a00 */
[----:B------:R-:W-:Y:S01]  /*6030*/  @!P3 IMAD.X R34, R3, 0x1, R144, P1 ;  /* 0x000000010322b824 */ /* 0x000fe200008e0690 */
[----:B------:R-:W-:Y:S01]  /*6040*/  IADD3 R4, P5, R202, R26, RZ ;  /* 0x0000001aca047210 */ /* 0x000fe20007fbe0ff */
[----:B------:R-:W-:Y:S01]  /*6050*/  @!PT LDS RZ, [RZ] ;  /* 0x00000000fffff984 */ /* 0x000fe20000000800 */
[----:B------:R-:W-:Y:S01]  /*6060*/  @!PT LDS RZ, [RZ] ;  /* 0x00000000fffff984 */ /* 0x000fe20000000800 */
[----:B------:R-:W-:Y:S01]  /*6070*/  @!PT LDS RZ, [RZ] ;  /* 0x00000000fffff984 */ /* 0x000fe20000000800 */
[----:B------:R-:W-:Y:S01]  /*6080*/  @!P2 LDGSTS.E.BYPASS.LTC128B.128 [R203+0xa000], desc[UR14][R40.64+0x100] ;  /* 0x0a00010028cbafae */ /* 0x000fe2000b901d4e */
[----:B-1----:R-:W-:-:S03]  /*6090*/  @!P3 LEA R44, P1, R29, R20, 0x1 ;  /* 0x000000141d2cb211 */ /* 0x002fc600078208ff */
[----:B------:R4:W-:Y:S01]  /*60a0*/  @P4 STS.128 [R203+0x6800], RZ ;  /* 0x006800ffcb004388 */ /* 0x0009e20000000c00 */
[----:B------:R-:W-:Y:S01]  /*60b0*/  @!P3 LEA.HI.X R45, R29, R21, R34, 0x1, P1 ;  /* 0x000000151d2db211 */ /* 0x000fe200008f0c22 */
[----:B------:R-:W-:Y:S01]  /*60c0*/  IMAD.X R29, R201, 0x1, R3, P5 ;  /* 0x00000001c91d7824 */ /* 0x000fe200028e0603 */
[-C--:B------:R-:W-:Y:S01]  /*60d0*/  @!P2 IADD3 R26, P1, R26, R135.reuse, RZ ;  /* 0x000000871a1aa210 */ /* 0x080fe20007f3e0ff */
[----:B------:R-:W1:Y:S01]  /*60e0*/  @!P2 LDC.64 R20, c[0x0][0x218] ;  /* 0x00008600ff14ab82 */ /* 0x000e620000000a00 */
[----:B------:R-:W-:Y:S01]  /*60f0*/  @!P4 IADD3 R34, P5, R4, R135, RZ ;  /* 0x000000870422c210 */ /* 0x000fe20007fbe0ff */
[----:B------:R-:W-:Y:S01]  /*6100*/  @!PT LDS RZ, [RZ] ;  /* 0x00000000fffff984 */ /* 0x000fe20000000800 */
[----:B------:R-:W-:Y:S01]  /*6110*/  @!PT LDS RZ, [RZ] ;  /* 0x00000000fffff984 */ /* 0x000fe20000000800 */
[----:B------:R-:W-:Y:S01]  /*6120*/  @!PT LDS RZ, [RZ] ;  /* 0x00000000fffff984 */ /* 0x000fe20000000800 */
[----:B------:R4:W-:Y:S02]  /*6130*/  @!P4 LDGSTS.E.BYPASS.LTC128B.128 [R203+0x6800], desc[UR14][R24.64] ;  /* 0x0680000018cbcfae */ /* 0x0009e4000b901d4e */
[--C-:B------:R-:W-:Y:S01]  /*6140*/  @!P2 IMAD.X R3, R3, 0x1, R144.reuse, P1 ;  /* 0x000000010303a824 */ /* 0x100fe200008e0690 */
[----:B---3--:R-:W-:Y:S01]  /*6150*/  @!P2 LEA R46, P1, R26, R18, 0x1 ;  /* 0x000000121a2ea211 */ /* 0x008fe200078208ff */
[----:B------:R-:W-:Y:S01]  /*6160*/  @!P4 IMAD.X R38, R29, 0x1, R144, P5 ;  /* 0x000000011d26c824 */ /* 0x000fe200028e0690 */
[----:B--2---:R-:W-:Y:S01]  /*6170*/  @!P4 LEA R42, P5, R34, R16, 0x1 ;  /* 0x00000010222ac211 */ /* 0x004fe200078a08ff */
[----:B------:R2:W-:Y:S01]  /*6180*/  @P3 STS.128 [R203+0x8800], RZ ;  /* 0x008800ffcb003388 */ /* 0x0005e20000000c00 */
[----:B------:R-:W-:-:S02]  /*6190*/  @!P2 LEA.HI.X R47, R26, R19, R3, 0x1, P1 ;  /* 0x000000131a2fa211 */ /* 0x000fc400008f0c03 */
[----:B------:R-:W-:Y:S01]  /*61a0*/  @!P4 LEA.HI.X R43, R34, R17, R38, 0x1, P5 ;  /* 0x00000011222bc211 */ /* 0x000fe200028f0c26 */
[----:B------:R-:W3:Y:S01]  /*61b0*/  @!P4 LDC.64 R18, c[0x0][0x218] ;  /* 0x00008600ff12cb82 */ /* 0x000ee20000000a00 */
[CC--:B------:R-:W-:Y:S01]  /*61c0*/  @!P3 IADD3 R49, P5, R4.reuse, R135.reuse, RZ ;  /* 0x000000870431b210 */ /* 0x0c0fe20007fbe0ff */
[----:B------:R-:W-:Y:S01]  /*61d0*/  @!PT LDS RZ, [RZ] ;  /* 0x00000000fffff984 */ /* 0x000fe20000000800 */
[----:B------:R-:W-:Y:S01]  /*61e0*/  @!PT LDS RZ, [RZ] ;  /* 0x00000000fffff984 */ /* 0x000fe20000000800 */
[----:B------:R-:W-:Y:S01]  /*61f0*/  @!PT LDS RZ, [RZ] ;  /* 0x00000000fffff984 */ /* 0x000fe20000000800 */
[----:B------:R2:W-:Y:S01]  /*6200*/  @!P3 LDGSTS.E.BYPASS.LTC128B.128 [R203+0x8800], desc[UR14][R44.64+0x80] ;  /* 0x088000802ccbbfae */ /* 0x0005e2000b901d4e */
[----:B------:R-:W-:-:S03]  /*6210*/  @!P2 IADD3 R3, P1, R4, R135, RZ ;  /* 0x000000870403a210 */ /* 0x000fc60007f3e0ff */
[----:B------:R-:W-:Y:S01]  /*6220*/  @!P3 IMAD.X R26, R29, 0x1, R144, P5 ;  /* 0x000000011d1ab824 */ /* 0x000fe200028e0690 */
[C---:B-----5:R-:W-:Y:S01]  /*6230*/  @!P3 LEA R22, P5, R49.reuse, R22, 0x1 ;  /* 0x000000163116b211 */ /* 0x060fe200078a08ff */
[----:B------:R-:W5:Y:S01]  /*6240*/  @!P3 LDC.64 R16, c[0x0][0x218] ;  /* 0x00008600ff10bb82 */ /* 0x000f620000000a00 */
[----:B------:R2:W-:Y:S02]  /*6250*/  @P2 STS.128 [R203+0xa800], RZ ;  /* 0x00a800ffcb002388 */ /* 0x0005e40000000c00 */
[----:B------:R-:W-:Y:S02]  /*6260*/  @!P3 LEA.HI.X R23, R49, R23, R26, 0x1, P5 ;  /* 0x000000173117b211 */ /* 0x000fe400028f0c1a */
[----:B------:R-:W-:Y:S01]  /*6270*/  IADD3 R26, P5, R202, R4, RZ ;  /* 0x00000004ca1a7210 */ /* 0x000fe20007fbe0ff */
[----:B------:R-:W-:Y:S01]  /*6280*/  @!P2 IMAD.X R4, R29, 0x1, R144, P1 ;  /* 0x000000011d04a824 */ /* 0x000fe200008e0690 */
[----:B-1----:R-:W-:Y:S01]  /*6290*/  @!P2 LEA R20, P1, R3, R20, 0x1 ;  /* 0x000000140314a211 */ /* 0x002fe200078208ff */
        /* <DEDUP_REMOVED lines=13> */
[C-C-:B----4-:R-:W-:Y:S01]  /*6370*/  @!P4 IMAD.X R25, R29.reuse, 0x1, R144.reuse, P5 ;  /* 0x000000011d19c824 */ /* 0x150fe200028e0690 */
[C---:B---3--:R-:W-:Y:S01]  /*6380*/  @!P4 LEA R18, P5, R4.reuse, R18, 0x1 ;  /* 0x000000120412c211 */ /* 0x048fe200078a08ff */
[----:B------:R-:W-:Y:S01]  /*6390*/  @!P3 IMAD.X R24, R29, 0x1, R144, P1 ;  /* 0x000000011d18b824 */ /* 0x000fe200008e0690 */
[----:B------:R2:W-:Y:S02]  /*63a0*/  @P3 STS.128 [R203+0x9000], RZ ;  /* 0x009000ffcb003388 */ /* 0x0005e40000000c00 */
[----:B------:R-:W-:Y:S02]  /*63b0*/  @!P4 LEA.HI.X R19, R4, R19, R25, 0x1, P5 ;  /* 0x000000130413c211 */ /* 0x000fe400028f0c19 */
[C---:B-----5:R-:W-:Y:S01]  /*63c0*/  @!P3 LEA R16, P1, R3.reuse, R16, 0x1 ;  /* 0x000000100310b211 */ /* 0x060fe200078208ff */
        /* <DEDUP_REMOVED lines=31> */
.L_x_4441:
[----:B------:R-:W-:Y:S05]  /*65c0*/  BSYNC B0 ;  /* 0x0000000000007941 */ /* 0x000fea0003800000 */
.L_x_4440:
[----:B------:R-:W0:Y:S01]  /*65d0*/  LDGDEPBAR ;  /* 0x00000000000079af */ /* 0x000e220000000000 */
[----:B------:R-:W-:-:S04]  /*65e0*/  IADD3 R135, P1, R80, R135, RZ ;  /* 0x0000008750877210 */ /* 0x000fc80007f3e0ff */
[----:B------:R-:W-:-:S09]  /*65f0*/  IADD3.X R144, R27, R144, RZ, P1, !PT ;  /* 0x000000901b907210 */ /* 0x000fd20000ffe4ff */
.L_x_4437:
[----:B-12---:R-:W-:Y:S01]  /*6600*/  FMNMX.FTZ R16, R37, R33, !PT ;  /* 0x0000002125107209 */ /* 0x006fe20007810000 */
[----:B------:R-:W-:Y:S01]  /*6610*/  ULDC UR7, c[0x0][0x2ec] ;  /* 0x0000bb0000077ab9 */ /* 0x000fe20000000800 */
[----:B------:R-:W-:Y:S01]  /*6620*/  FMNMX.FTZ R19, R36, R32, !PT ;  /* 0x0000002024137209 */ /* 0x000fe20007810000 */
[----:B------:R-:W-:Y:S01]  /*6630*/  ULDC.64 UR8, c[0x0][0x218] ;  /* 0x0000860000087ab9 */ /* 0x000fe20000000a00 */
        /* <DEDUP_REMOVED lines=105> */
[----:B------:R-:W-:-:S02]  /*6cd0*/  LEA R212, P1, R135, UR8, 0x1 ;  /* 0x0000000887d47c11 */ /* 0x000fc4000f8208ff */
[----:B------:R-:W2:Y:S01]  /*6ce0*/  MUFU.EX2 R159, R159 ;  /* 0x0000009f009f7308 */ /* 0x000ea20000000800 */
[----:B-----5:R-:W-:Y:S01]  /*6cf0*/  F2FP.F16.F32.PACK_AB R114, R152, R155 ;  /* 0x0000009b9872723e */ /* 0x020fe200000000ff */
[----:B------:R-:W-:Y:S01]  /*6d00*/  FADD.FTZ R155, R155, R156 ;  /* 0x0000009c9b9b7221 */ /* 0x000fe20000010000 */
[----:B------:R-:W-:-:S03]  /*6d10*/  LEA.HI.X R211, R135, UR9, R144, 0x1, P1 ;  /* 0x0000000987d37c11 */ /* 0x000fc600088f0c90 */
        /* <DEDUP_REMOVED lines=194> */
[----:B------:R-:W1:Y:S01]  /*7940*/  S2R R0, SR_TID.X ;  /* 0x0000000000007919 */ /* 0x000e620000002100 */
[----:B------:R-:W-:Y:S02]  /*7950*/  ULEA UR6, -UR6, URZ, 0x6 ;  /* 0x0000003f06067291 */ /* 0x000fe4000f8e313f */
[----:B------:R-:W-:Y:S02]  /*7960*/  UIADD3 UR13, UR13, -0x2, URZ ;  /* 0xfffffffe0d0d7890 */ /* 0x000fe4000fffe03f */
[----:B------:R-:W-:Y:S02]  /*7970*/  USHF.R.S32.HI UR4, URZ, 0x1f, UR6 ;  /* 0x0000001f3f047899 */ /* 0x000fe40008011406 */
[----:B------:R-:W-:Y:S01]  /*7980*/  MOV R209, UR6 ;  /* 0x0000000600d17c02 */ /* 0x000fe20008000f00 */
[----:B------:R-:W-:Y:S01]  /*7990*/  ULDC UR9, c[0x0][0x2d0] ;  /* 0x0000b40000097ab9 */ /* 0x000fe20000000800 */
[----:B------:R-:W-:Y:S02]  /*79a0*/  ULDC UR8, c[0x0][0x248] ;  /* 0x0000920000087ab9 */ /* 0x000fe40000000800 */
[----:B------:R-:W-:Y:S01]  /*79b0*/  MOV R208, UR4 ;  /* 0x0000000400d07c02 */ /* 0x000fe20008000f00 */
[----:B------:R-:W-:Y:S01]  /*79c0*/  ULDC UR4, c[0x0][0x2ec] ;  /* 0x0000bb0000047ab9 */ /* 0x000fe20000000800 */
[----:B-1----:R-:W-:Y:S01]  /*79d0*/  LOP3.LUT R5, R0, 0x3, RZ, 0xc0, !PT ;  /* 0x0000000300057812 */ /* 0x002fe200078ec0ff */
[----:B------:R-:W-:-:S04]  /*79e0*/  IMAD.MOV.U32 R0, RZ, RZ, R3 ;  /* 0x000000ffff007224 */ /* 0x000fc800078e0003 */
[----:B------:R-:W-:-:S05]  /*79f0*/  IMAD R210, R5, -0x2, R2 ;  /* 0xfffffffe05d27824 */ /* 0x000fca00078e0202 */
[----:B------:R-:W-:Y:S01]  /*7a00*/  IADD3 R210, R133, R210, -R134 ;  /* 0x000000d285d27210 */ /* 0x000fe20007ffe886 */
[----:B------:R-:W-:-:S07]  /*7a10*/  IMAD.MOV.U32 R133, RZ, RZ, R132 ;  /* 0x000000ffff857224 */ /* 0x000fce00078e0084 */
.L_x_4446:
[----:B------:R-:W-:Y:S04]  /*7a20*/  DEPBAR.LE SB0, 0x0 ;  /* 0x000080000000791a */ /* 0x000fe80000000000 */
[----:B------:R-:W-:Y:S01]  /*7a30*/  BAR.SYNC.DEFER_BLOCKING 0x0 ;  /* 0x0000000000007b1d */ /* 0x000fe20000010000 */
[----:B------:R-:W-:Y:S01]  /*7a40*/  PLOP3.LUT P0, PT, PT, PT, UP1, 0x40, 0x0 ;  /* 0x000000000000781c */ /* 0x000fe20003f0e818 */
[C---:B------:R-:W-:Y:S01]  /*7a50*/  VIADD R2, R204.reuse, 0x40 ;  /* 0x00000040cc027836 */ /* 0x040fe20000000000 */
[C---:B------:R-:W-:Y:S01]  /*7a60*/  ISETP.GE.AND P5, PT, R204.reuse, UR9, PT ;  /* 0x00000009cc007c0c */ /* 0x040fe2000bfa6270 */
[----:B------:R-:W-:Y:S01]  /*7a70*/  VIADD R132, R204, 0x80 ;  /* 0x00000080cc847836 */ /* 0x000fe20000000000 */
[----:B------:R-:W-:Y:S01]  /*7a80*/  MOV R10, R209 ;  /* 0x000000d1000a7202 */ /* 0x000fe20000000f00 */
[----:B------:R-:W-:Y:S01]  /*7a90*/  IMAD.MOV.U32 R134, RZ, RZ, R208 ;  /* 0x000000ffff867224 */ /* 0x000fe200078e00d0 */
[----:B------:R-:W-:Y:S07]  /*7aa0*/  ISETP.GE.AND P4, PT, R2, UR9, PT ;  /* 0x0000000902007c0c */ /* 0x000fee000bf86270 */
[----:B------:R-:W-:Y:S06]  /*7ab0*/  @P0 BRA `(.L_x_4443) ;  /* 0x0000000000fc0947 */ /* 0x000fec0003800000 */
[----:B------:R-:W1:Y:S01]  /*7ac0*/  LDC R7, c[0x0][0x380] ;  /* 0x0000e000ff077b82 */ /* 0x000e620000000800 */
[----:B------:R-:W-:Y:S04]  /*7ad0*/  USHF.L.U32 UR6, UR13, 0x6, URZ ;  /* 0x000000060d067899 */ /* 0x000fe8000800063f */
[----:B------:R-:W-:Y:S02]  /*7ae0*/  UIADD3 UR7, UR6, 0x40, URZ ;  /* 0x0000004006077890 */ /* 0x000fe4000fffe03f */
[----:B------:R-:W-:Y:S04]  /*7af0*/  MOV R4, UR6 ;  /* 0x0000000600047c02 */ /* 0x000fe80008000f00 */
[----:B------:R-:W-:Y:S01]  /*7b00*/  IMAD.U32 R6, RZ, RZ, UR7 ;  /* 0x00000007ff067e24 */ /* 0x000fe2000f8e00ff */
[----:B------:R-:W-:Y:S04]  /*7b10*/  IABS R4, R4 ;  /* 0x0000000400047213 */ /* 0x000fe80000000000 */
[----:B------:R-:W-:Y:S02]  /*7b20*/  IABS R6, R6 ;  /* 0x0000000600067213 */ /* 0x000fe40000000000 */
[----:B-1----:R-:W-:Y:S04]  /*7b30*/  IABS R2, R7 ;  /* 0x0000000700027213 */ /* 0x002fe80000000000 */
[----:B------:R-:W1:Y:S10]  /*7b40*/  I2F.RP R5, R2 ;  /* 0x0000000200057306 */ /* 0x000e740000209400 */
        /* <DEDUP_REMOVED lines=11> */
[C---:B------:R-:W-:Y:S01]  /*7c00*/  IMAD R4, R2.reuse, R3, R4 ;  /* 0x0000000302047224 */ /* 0x040fe200078e0204 */
[----:B------:R-:W-:Y:S01]  /*7c10*/  LOP3.LUT R3, R7, UR7, RZ, 0x3c, !PT ;  /* 0x0000000707037c12 */ /* 0x000fe2000f8e3cff */
        /* <DEDUP_REMOVED lines=11> */
[C---:B------:R-:W-:Y:S02]  /*7cd0*/  LOP3.LUT R2, R7.reuse, UR6, RZ, 0x3c, !PT ;  /* 0x0000000607027c12 */ /* 0x040fe4000f8e3cff */
[----:B------:R-:W-:Y:S02]  /*7ce0*/  ISETP.NE.AND P2, PT, R7, RZ, PT ;  /* 0x000000ff0700720c */ /* 0x000fe40003f45270 */
[----:B------:R-:W-:Y:S02]  /*7cf0*/  ISETP.GE.AND P0, PT, R2, RZ, PT ;  /* 0x000000ff0200720c */ /* 0x000fe40003f06270 */
[----:B------:R-:W-:Y:S03]  /*7d00*/  LOP3.LUT R3, RZ, R7, RZ, 0x33, !PT ;  /* 0x00000007ff037212 */ /* 0x000fe600078e33ff */
[----:B------:R-:W-:Y:S02]  /*7d10*/  @P3 IADD3 R8, R8, 0x1, RZ ;  /* 0x0000000108083810 */ /* 0x000fe40007ffe0ff */
[----:B------:R-:W-:Y:S05]  /*7d20*/  @P6 VIADD R9, R9, 0x1 ;  /* 0x0000000109096836 */ /* 0x000fea0000000000 */
[----:B------:R-:W-:Y:S01]  /*7d30*/  @!P1 IADD3 R9, -R9, RZ, RZ ;  /* 0x000000ff09099210 */ /* 0x000fe20007ffe1ff */
[----:B------:R-:W-:Y:S05]  /*7d40*/  @!P0 IMAD.MOV R8, RZ, RZ, -R8 ;  /* 0x000000ffff088224 */ /* 0x000fea00078e0a08 */
[C---:B------:R-:W-:Y:S02]  /*7d50*/  SEL R11, R3.reuse, R8, !P2 ;  /* 0x00000008030b7207 */ /* 0x040fe40005000000 */
[----:B------:R-:W-:Y:S02]  /*7d60*/  SEL R3, R3, R9, !P2 ;  /* 0x0000000903037207 */ /* 0x000fe40005000000 */
[-C--:B------:R-:W-:Y:S02]  /*7d70*/  LEA R14, P1, R11, R206.reuse, 0x2 ;  /* 0x000000ce0b0e7211 */ /* 0x080fe400078210ff */
[C---:B------:R-:W-:Y:S01]  /*7d80*/  LEA R12, P0, R3.reuse, R206, 0x2 ;  /* 0x000000ce030c7211 */ /* 0x040fe200078010ff */
[----:B------:R-:W-:Y:S01]  /*7d90*/  IMAD.IADD R6, R3, 0x1, -R11 ;  /* 0x0000000103067824 */ /* 0x000fe200078e0a0b */
[-C--:B------:R-:W-:Y:S02]  /*7da0*/  LEA.HI.X.SX32 R15, R11, R207.reuse, 0x2, P1 ;  /* 0x000000cf0b0f7211 */ /* 0x080fe400008f16ff */
[----:B------:R-:W-:Y:S01]  /*7db0*/  LEA.HI.X.SX32 R13, R3, R207, 0x2, P0 ;  /* 0x000000cf030d7211 */ /* 0x000fe200000f16ff */
[----:B------:R-:W-:Y:S01]  /*7dc0*/  IMAD R7, R6, R7, -0x40 ;  /* 0xffffffc006077424 */ /* 0x000fe200078e0207 */
[----:B------:R-:W2:Y:S01]  /*7dd0*/  LDC.64 R2, c[0x0][0x238] ;  /* 0x00008e00ff027b82 */ /* 0x000ea20000000a00 */
[----:B------:R-:W3:Y:S03]  /*7de0*/  LDG.E R8, desc[UR14][R14.64] ;  /* 0x0000000e0e087981 */ /* 0x000ee6000c1e1900 */
[----:B------:R-:W-:Y:S01]  /*7df0*/  SHF.R.S32.HI R11, RZ, 0x1f, R7 ;  /* 0x0000001fff0b7819 */ /* 0x000fe20000011407 */
[----:B------:R-:W3:Y:S04]  /*7e00*/  LDG.E R9, desc[UR14][R12.64] ;  /* 0x0000000e0c097981 */ /* 0x000ee8000c1e1900 */
[-C--:B-1----:R-:W-:Y:S02]  /*7e10*/  IMAD R6, R11, R4.reuse, RZ ;  /* 0x000000040b067224 */ /* 0x082fe400078e02ff */
[C---:B------:R-:W-:Y:S04]  /*7e20*/  IMAD.WIDE.U32 R10, R7.reuse, R4, RZ ;  /* 0x00000004070a7225 */ /* 0x040fe800078e00ff */
[----:B------:R-:W-:Y:S04]  /*7e30*/  IMAD R6, R7, R5, R6 ;  /* 0x0000000507067224 */ /* 0x000fe800078e0206 */
[----:B------:R-:W-:Y:S01]  /*7e40*/  IMAD.IADD R11, R11, 0x1, R6 ;  /* 0x000000010b0b7824 */ /* 0x000fe200078e0206 */
[----:B---3--:R-:W-:Y:S04]  /*7e50*/  IADD3 R8, -R9, R8, RZ ;  /* 0x0000000809087210 */ /* 0x008fe80007ffe1ff */
[----:B------:R-:W-:Y:S01]  /*7e60*/  SHF.R.S32.HI R5, RZ, 0x1f, R8 ;  /* 0x0000001fff057819 */ /* 0x000fe20000011408 */
[CC--:B--2---:R-:W-:Y:S04]  /*7e70*/  IMAD.WIDE.U32 R10, R8.reuse, R2.reuse, R10 ;  /* 0x00000002080a7225 */ /* 0x0c4fe800078e000a */
[----:B------:R-:W-:Y:S04]  /*7e80*/  IMAD R5, R5, R2, RZ ;  /* 0x0000000205057224 */ /* 0x000fe800078e02ff */
[----:B------:R-:W-:Y:S05]  /*7e90*/  IMAD R5, R8, R3, R5 ;  /* 0x0000000308057224 */ /* 0x000fea00078e0205 */
[----:B------:R-:W-:Y:S07]  /*7ea0*/  IADD3 R134, R11, R5, RZ ;  /* 0x000000050b867210 */ /* 0x000fee0007ffe0ff */
.L_x_4443:
        /* <DEDUP_REMOVED lines=63> */
[----:B------:R-:W-:Y:S03]  /*82a0*/  ISETP.LT.AND P0, PT, R200, UR13, PT ;  /* 0x0000000dc8007c0c */ /* 0x000fe6000bf01270 */
        /* <DEDUP_REMOVED lines=194> */
[----:B------:R-:W1:Y:S01]  /*8ed0*/  LDC R132, c[0x0][0x380] ;  /* 0x0000e000ff847b82 */ /* 0x000e620000000800 */
[----:B------:R-:W-:Y:S04]  /*8ee0*/  USHF.L.U32 UR6, UR13, 0x6, URZ ;  /* 0x000000060d067899 */ /* 0x000fe8000800063f */
[----:B------:R-:W-:Y:S02]  /*8ef0*/  UIADD3 UR7, UR6, -0x40, URZ ;  /* 0xffffffc006077890 */ /* 0x000fe4000fffe03f */
[----:B------:R-:W-:Y:S04]  /*8f00*/  IABS R136, UR6 ;  /* 0x0000000600887c13 */ /* 0x000fe80008000000 */
[----:B------:R-:W-:Y:S02]  /*8f10*/  IABS R134, UR7 ;  /* 0x0000000700867c13 */ /* 0x000fe40008000000 */
[----:B-1----:R-:W-:Y:S04]  /*8f20*/  IABS R2, R132 ;  /* 0x0000008400027213 */ /* 0x002fe80000000000 */
[----:B------:R-:W1:Y:S10]  /*8f30*/  I2F.RP R135, R2 ;  /* 0x0000000200877306 */ /* 0x000e740000209400 */
[----:B-1----:R-:W1:Y:S02]  /*8f40*/  MUFU.RCP R3, R135 ;  /* 0x0000008700037308 */ /* 0x002e640000001000 */
[----:B-1----:R-:W-:Y:S08]  /*8f50*/  VIADD R138, R3, 0xffffffe ;  /* 0x0ffffffe038a7836 */ /* 0x002ff00000000000 */
[----:B------:R-:W1:Y:S02]  /*8f60*/  F2I.FTZ.U32.TRUNC.NTZ R139, R138 ;  /* 0x0000008a008b7305 */ /* 0x000e64000021f000 */
[--C-:B-1----:R-:W-:Y:S01]  /*8f70*/  IMAD.MOV R3, RZ, RZ, -R139.reuse ;  /* 0x000000ffff037224 */ /* 0x102fe200078e0a8b */
[----:B------:R-:W-:Y:S03]  /*8f80*/  MOV R138, RZ ;  /* 0x000000ff008a7202 */ /* 0x000fe60000000f00 */
[----:B------:R-:W-:Y:S04]  /*8f90*/  IMAD R3, R3, R2, RZ ;  /* 0x0000000203037224 */ /* 0x000fe800078e02ff */
[----:B------:R-:W-:Y:S06]  /*8fa0*/  IMAD.HI.U32 R3, R139, R3, R138 ;  /* 0x000000038b037227 */ /* 0x000fec00078e008a */
[C---:B------:R-:W-:Y:S04]  /*8fb0*/  IMAD.HI.U32 R138, R3.reuse, R136, RZ ;  /* 0x00000088038a7227 */ /* 0x040fe800078e00ff */
[----:B------:R-:W-:Y:S04]  /*8fc0*/  IMAD.HI.U32 R137, R3, R134, RZ ;  /* 0x0000008603897227 */ /* 0x000fe800078e00ff */
[----:B------:R-:W-:Y:S02]  /*8fd0*/  IMAD.MOV R135, RZ, RZ, -R138 ;  /* 0x000000ffff877224 */ /* 0x000fe400078e0a8a */
[----:B------:R-:W-:Y:S02]  /*8fe0*/  IMAD.MOV R3, RZ, RZ, -R137 ;  /* 0x000000ffff037224 */ /* 0x000fe400078e0a89 */
[C---:B------:R-:W-:Y:S02]  /*8ff0*/  IMAD R136, R2.reuse, R135, R136 ;  /* 0x0000008702887224 */ /* 0x040fe400078e0288 */
[----:B------:R-:W-:Y:S01]  /*9000*/  IMAD R134, R2, R3, R134 ;  /* 0x0000000302867224 */ /* 0x000fe200078e0286 */
[----:B------:R-:W-:Y:S02]  /*9010*/  LOP3.LUT R3, R132, UR6, RZ, 0x3c, !PT ;  /* 0x0000000684037c12 */ /* 0x000fe4000f8e3cff */
[C---:B------:R-:W-:Y:S02]  /*9020*/  ISETP.GT.U32.AND P1, PT, R2.reuse, R136, PT ;  /* 0x000000880200720c */ /* 0x040fe40003f24070 */
[----:B------:R-:W-:Y:S11]  /*9030*/  ISETP.GT.U32.AND P0, PT, R2, R134, PT ;  /* 0x000000860200720c */ /* 0x000ff60003f04070 */
[----:B------:R-:W-:Y:S01]  /*9040*/  @!P1 IADD3 R138, R138, 0x1, RZ ;  /* 0x000000018a8a9810 */ /* 0x000fe20007ffe0ff */
[----:B------:R-:W-:Y:S01]  /*9050*/  @!P1 IMAD.IADD R136, R136, 0x1, -R2 ;  /* 0x0000000188889824 */ /* 0x000fe200078e0a02 */
[-C--:B------:R-:W-:Y:S01]  /*9060*/  @!P0 IADD3 R134, R134, -R2.reuse, RZ ;  /* 0x8000000286868210 */ /* 0x080fe20007ffe0ff */
[----:B------:R-:W-:Y:S01]  /*9070*/  @!P0 VIADD R137, R137, 0x1 ;  /* 0x0000000189898836 */ /* 0x000fe20000000000 */
[----:B------:R-:W-:Y:S02]  /*9080*/  ISETP.GE.AND P1, PT, R3, RZ, PT ;  /* 0x000000ff0300720c */ /* 0x000fe40003f26270 */
[-C--:B------:R-:W-:Y:S02]  /*9090*/  ISETP.GE.U32.AND P2, PT, R134, R2.reuse, PT ;  /* 0x000000028600720c */ /* 0x080fe40003f46070 */
[----:B------:R-:W-:Y:S01]  /*90a0*/  ISETP.GE.U32.AND P6, PT, R136, R2, PT ;  /* 0x000000028800720c */ /* 0x000fe20003fc6070 */
[----:B------:R-:W1:Y:S01]  /*90b0*/  LDC R134, c[0x0][0x24c] ;  /* 0x00009300ff867b82 */ /* 0x000e620000000800 */
[----:B------:R-:W-:Y:S04]  /*90c0*/  LOP3.LUT R2, R132, UR7, RZ, 0x3c, !PT ;  /* 0x0000000784027c12 */ /* 0x000fe8000f8e3cff */
[----:B------:R-:W-:Y:S02]  /*90d0*/  ISETP.GE.AND P0, PT, R2, RZ, PT ;  /* 0x000000ff0200720c */ /* 0x000fe40003f06270 */
[----:B------:R-:W-:Y:S03]  /*90e0*/  LOP3.LUT R2, RZ, R132, RZ, 0x33, !PT ;  /* 0x00000084ff027212 */ /* 0x000fe600078e33ff */
[----:B------:R-:W-:Y:S01]  /*90f0*/  @P2 VIADD R137, R137, 0x1 ;  /* 0x0000000189892836 */ /* 0x000fe20000000000 */
[----:B------:R-:W-:Y:S01]  /*9100*/  ISETP.NE.AND P2, PT, R132, RZ, PT ;  /* 0x000000ff8400720c */ /* 0x000fe20003f45270 */
[----:B------:R-:W-:Y:S04]  /*9110*/  @P6 VIADD R138, R138, 0x1 ;  /* 0x000000018a8a6836 */ /* 0x000fe80000000000 */
[----:B------:R-:W-:Y:S02]  /*9120*/  @!P1 IMAD.MOV R138, RZ, RZ, -R138 ;  /* 0x000000ffff8a9224 */ /* 0x000fe400078e0a8a */
[----:B------:R-:W-:Y:S04]  /*9130*/  @!P0 IADD3 R137, -R137, RZ, RZ ;  /* 0x000000ff89898210 */ /* 0x000fe80007ffe1ff */
        /* <DEDUP_REMOVED lines=22> */
.L_x_4445:
[----:B------:R1:W-:Y:S01]  /*92a0*/  @P5 STS.128 [R203+0x6000], RZ ;  /* 0x006000ffcb005388 */ /* 0x0003e20000000c00 */
[----:B------:R-:W-:Y:S02]  /*92b0*/  LEA R150, P1, R140, R212, 0x1 ;  /* 0x000000d48c967211 */ /* 0x000fe400078208ff */
[----:B------:R-:W-:Y:S02]  /*92c0*/  IADD3 R3, P0, R202, R140, RZ ;  /* 0x0000008cca037210 */ /* 0x000fe40007f1e0ff */
        /* <DEDUP_REMOVED lines=86> */
.L_x_4444:
[----:B------:R-:W-:Y:S01]  /*9830*/  MOV R3, UR13 ;  /* 0x0000000d00037c02 */ /* 0x000fe20008000f00 */
[----:B-1----:R-:W-:Y:S04]  /*9840*/  LDSM.16.MT88.4 R152, [R188+0xc800] ;  /* 0x00c80000bc98783b */ /* 0x002fe80000004200 */
[----:B------:R-:W-:Y:S04]  /*9850*/  IMAD R148, R3, -0x40, R210 ;  /* 0xffffffc003947824 */ /* 0x000fe800078e02d2 */
[----:B------:R-:W-:Y:S01]  /*9860*/  LDSM.16.MT88.4 R156, [R189+0xe800] ;  /* 0x00e80000bd9c783b */ /* 0x000fe20000004200 */
[C---:B------:R-:W-:Y:S02]  /*9870*/  IADD3 R146, R148.reuse, 0x7, RZ ;  /* 0x0000000794927810 */ /* 0x040fe40007ffe0ff */
[C---:B------:R-:W-:Y:S02]  /*9880*/  IADD3 R147, R148.reuse, 0x8, RZ ;  /* 0x0000000894937810 */ /* 0x040fe40007ffe0ff */
[----:B------:R-:W-:Y:S02]  /*9890*/  IADD3 R144, R148, -0x1, RZ ;  /* 0xffffffff94907810 */ /* 0x000fe40007ffe0ff */
        /* <DEDUP_REMOVED lines=171> */
[--C-:B----4-:R-:W-:Y:S01]  /*a350*/  FFMA.FTZ R133, R11, UR4, -R164.reuse ;  /* 0x000000040b857c23 */ /* 0x110fe200080108a4 */
[C---:B-----5:R-:W-:Y:S01]  /*a360*/  FMUL.FTZ R4, R2.reuse, R124 ;  /* 0x0000007c02047220 */ /* 0x060fe20000410000 */
[C---:B------:R-:W-:Y:S01]  /*a370*/  FMUL.FTZ R5, R2.reuse, R125 ;  /* 0x0000007d02057220 */ /* 0x040fe20000410000 */
[C---:B------:R-:W-:Y:S01]  /*a380*/  FMUL.FTZ R8, R2.reuse, R128 ;  /* 0x0000008002087220 */ /* 0x040fe20000410000 */
[----:B------:R-:W-:Y:S01]  /*a390*/  FMUL.FTZ R9, R2, R129 ;  /* 0x0000008102097220 */ /* 0x000fe20000410000 */
[----:B------:R-:W-:Y:S01]  /*a3a0*/  FMUL.FTZ R11, R0, R131 ;  /* 0x00000083000b7220 */ /* 0x000fe20000410000 */
[C---:B------:R-:W-:Y:S03]  /*a3b0*/  FMUL.FTZ R36, R2.reuse, R36 ;  /* 0x0000002402247220 */ /* 0x040fe60000410000 */
[----:B------:R-:W-:Y:S01]  /*a3c0*/  MUFU.EX2 R161, R161 ;  /* 0x000000a100a17308 */ /* 0x000fe20000000800 */
[----:B------:R-:W3:Y:S01]  /*a3d0*/  LDSM.16.MT88.4 R128, [R188+0xc000] ;  /* 0x00c00000bc80783b */ /* 0x000ee20000004200 */
[C---:B------:R-:W-:Y:S01]  /*a3e0*/  FMUL.FTZ R37, R2.reuse, R37 ;  /* 0x0000002502257220 */ /* 0x040fe20000410000 */
        /* <DEDUP_REMOVED lines=22> */
[----:B----4-:R-:W-:Y:S01]  /*a550*/  F2FP.F16.F32.PACK_AB R126, R160, R161 ;  /* 0x000000a1a07e723e */ /* 0x010fe200000000ff */
[----:B------:R-:W-:Y:S01]  /*a560*/  FMUL.FTZ R59, R0, R59 ;  /* 0x0000003b003b7220 */ /* 0x000fe20000410000 */
[C---:B------:R-:W-:Y:S01]  /*a570*/  FMUL.FTZ R60, R2.reuse, R60 ;  /* 0x0000003c023c7220 */ /* 0x040fe20000410000 */
[----:B------:R-:W-:Y:S01]  /*a580*/  FMUL.FTZ R61, R2, R61 ;  /* 0x0000003d023d7220 */ /* 0x000fe20000410000 */
[C---:B------:R-:W-:Y:S01]  /*a590*/  FMUL.FTZ R62, R0.reuse, R62 ;  /* 0x0000003e003e7220 */ /* 0x040fe20000410000 */
[----:B------:R-:W-:Y:S01]  /*a5a0*/  FMUL.FTZ R63, R0, R63 ;  /* 0x0000003f003f7220 */ /* 0x000fe20000410000 */
[----:B------:R-:W-:Y:S03]  /*a5b0*/  FMUL.FTZ R12, R2, R120 ;  /* 0x00000078020c7220 */ /* 0x000fe60000410000 */
[----:B------:R-:W-:Y:S01]  /*a5c0*/  MUFU.EX2 R134, R134 ;  /* 0x0000008600867308 */ /* 0x000fe20000000800 */
[--C-:B------:R-:W-:Y:S01]  /*a5d0*/  FFMA.FTZ R218, R26, UR4, -R164.reuse ;  /* 0x000000041ada7c23 */ /* 0x100fe200080108a4 */
[----:B------:R-:W-:Y:S01]  /*a5e0*/  FFMA.FTZ R219, R27, UR4, -R164 ;  /* 0x000000041bdb7c23 */ /* 0x000fe200080108a4 */
        /* <DEDUP_REMOVED lines=35> */
[----:B------:R-:W-:Y:S01]  /*a820*/  ISETP.LT.AND P0, PT, R200, UR13, PT ;  /* 0x0000000dc8007c0c */ /* 0x000fe2000bf01270 */
[----:B------:R-:W-:Y:S01]  /*a830*/  FMUL.FTZ R91, R0, R91 ;  /* 0x0000005b005b7220 */ /* 0x000fe20000410000 */
[C---:B------:R-:W-:Y:S01]  /*a840*/  HMMA.16816.F32 R36, R124.reuse, R140, R36 ;  /* 0x0000008c7c24723c */ /* 0x040fe20000001824 */
[----:B------:R-:W-:Y:S02]  /*a850*/  UIADD3 UR13, UR13, -0x1, URZ ;  /* 0xffffffff0d0d7890 */ /* 0x000fe4000fffe03f */
[C---:B------:R-:W-:Y:S03]  /*a860*/  FMUL.FTZ R92, R2.reuse, R92 ;  /* 0x0000005c025c7220 */ /* 0x040fe60000410000 */
[C---:B------:R-:W-:Y:S01]  /*a870*/  HMMA.16816.F32 R40, R124.reuse, R142, R40 ;  /* 0x0000008e7c28723c */ /* 0x040fe20000001828 */
[----:B------:R-:W2:Y:S01]  /*a880*/  LDSM.16.MT88.4 R140, [R190+0xe000] ;  /* 0x00e00000be8c783b */ /* 0x000ea20000004200 */
[----:B------:R-:W-:Y:S03]  /*a890*/  MUFU.EX2 R219, R219 ;  /* 0x000000db00db7308 */ /* 0x000fe60000000800 */
[----:B------:R-:W-:Y:S01]  /*a8a0*/  FMUL.FTZ R93, R2, R93 ;  /* 0x0000005d025d7220 */ /* 0x000fe20000410000 */
[C---:B------:R-:W-:Y:S05]  /*a8b0*/  HMMA.16816.F32 R44, R124.reuse, R144, R44 ;  /* 0x000000907c2c723c */ /* 0x040fea000000182c */
        /* <DEDUP_REMOVED lines=19> */
[C---:B------:R-:W-:Y:S01]  /*a9f0*/  FMUL.FTZ R102, R0.reuse, R102 ;  /* 0x0000006600667220 */ /* 0x040fe20000410000 */
[----:B------:R-:W-:Y:S01]  /*aa00*/  FMUL.FTZ R103, R0, R103 ;  /* 0x0000006700677220 */ /* 0x000fe20000410000 */
[C---:B------:R-:W-:Y:S03]  /*aa10*/  FMUL.FTZ R104, R2.reuse, R104 ;  /* 0x0000006802687220 */ /* 0x040fe60000410000 */
[----:B------:R-:W-:Y:S01]  /*aa20*/  FMUL.FTZ R105, R2, R105 ;  /* 0x0000006902697220 */ /* 0x000fe20000410000 */
[C---:B------:R-:W-:Y:S01]  /*aa30*/  FMUL.FTZ R106, R0.reuse, R106 ;  /* 0x0000006a006a7220 */ /* 0x040fe20000410000 */
[----:B------:R-:W-:Y:S01]  /*aa40*/  FMUL.FTZ R107, R0, R107 ;  /* 0x0000006b006b7220 */ /* 0x000fe20000410000 */
[C---:B------:R-:W-:Y:S01]  /*aa50*/  FMUL.FTZ R108, R2.reuse, R108 ;  /* 0x0000006c026c7220 */ /* 0x040fe20000410000 */
[----:B------:R-:W-:Y:S01]  /*aa60*/  FMUL.FTZ R109, R2, R109 ;  /* 0x0000006d026d7220 */ /* 0x000fe20000410000 */
[C---:B------:R-:W-:Y:S01]  /*aa70*/  FMUL.FTZ R110, R0.reuse, R110 ;  /* 0x0000006e006e7220 */ /* 0x040fe20000410000 */
[C---:B---3--:R-:W-:Y:S03]  /*aa80*/  HMMA.16816.F32 R76, R124.reuse, R128, R76 ;  /* 0x000000807c4c723c */ /* 0x048fe6000000184c */
[----:B------:R-:W-:Y:S01]  /*aa90*/  FMUL.FTZ R111, R0, R111 ;  /* 0x0000006f006f7220 */ /* 0x000fe20000410000 */
[--C-:B------:R-:W-:Y:S01]  /*aaa0*/  FFMA.FTZ R168, R13, UR4, -R166.reuse ;  /* 0x000000040da87c23 */ /* 0x100fe200080108a6 */
[----:B------:R-:W-:Y:S01]  /*aab0*/  FMUL.FTZ R13, R2, R121 ;  /* 0x00000079020d7220 */ /* 0x000fe20000410000 */
[C---:B------:R-:W-:Y:S01]  /*aac0*/  HMMA.16816.F32 R80, R124.reuse, R130, R80 ;  /* 0x000000827c50723c */ /* 0x040fe20000001850 */
[----:B------:R-:W3:Y:S03]  /*aad0*/  LDSM.16.MT88.4 R128, [R190+0x10000] ;  /* 0x01000000be80783b */ /* 0x000ee60000004200 */
[----:B------:R-:W4:Y:S01]  /*aae0*/  MUFU.EX2 R168, R168 ;  /* 0x000000a800a87308 */ /* 0x000f220000000800 */
[--C-:B------:R-:W-:Y:S01]  /*aaf0*/  FFMA.FTZ R170, R16, UR4, -R166.reuse ;  /* 0x0000000410aa7c23 */ /* 0x100fe200080108a6 */
[C---:B-1----:R-:W-:Y:S05]  /*ab00*/  HMMA.16816.F32 R84, R124.reuse, R136, R84 ;  /* 0x000000887c54723c */ /* 0x042fea0000001854 */
[----:B------:R-:W-:Y:S01]  /*ab10*/  FFMA.FTZ R169, R17, UR4, -R166 ;  /* 0x0000000411a97c23 */ /* 0x000fe200080108a6 */
[C---:B------:R-:W-:Y:S01]  /*ab20*/  HMMA.16816.F32 R88, R124.reuse, R138, R88 ;  /* 0x0000008a7c58723c */ /* 0x040fe20000001858 */
[----:B------:R-:W1:Y:S01]  /*ab30*/  LDSM.16.MT88.4 R136, [R189+0x10000] ;  /* 0x01000000bd88783b */ /* 0x000e620000004200 */
[----:B------:R-:W-:Y:S03]  /*ab40*/  MUFU.EX2 R170, R170 ;  /* 0x000000aa00aa7308 */ /* 0x000fe60000000800 */
[--C-:B------:R-:W-:Y:S01]  /*ab50*/  FFMA.FTZ R171, R14, UR4, -R164.reuse ;  /* 0x000000040eab7c23 */ /* 0x100fe200080108a4 */
[C---:B--2---:R-:W-:Y:S06]  /*ab60*/  HMMA.16816.F32 R92, R124.reuse, R140, R92 ;  /* 0x0000008c7c5c723c */ /* 0x044fec000000185c */
[----:B------:R-:W2:Y:S01]  /*ab70*/  MUFU.EX2 R169, R169 ;  /* 0x000000a900a97308 */ /* 0x000ea20000000800 */
[C---:B------:R-:W-:Y:S01]  /*ab80*/  FMUL.FTZ R14, R0.reuse, R122 ;  /* 0x0000007a000e7220 */ /* 0x040fe20000410000 */
[C---:B------:R-:W-:Y:S01]  /*ab90*/  HMMA.16816.F32 R96, R124.reuse, R142, R96 ;  /* 0x0000008e7c60723c */ /* 0x040fe20000001860 */
[----:B------:R-:W5:Y:S02]  /*aba0*/  LDSM.16.MT88.4 R140, [R188+0x10000] ;  /* 0x01000000bc8c783b */ /* 0x000f640000004200 */
[--C-:B------:R-:W-:Y:S01]  /*abb0*/  FFMA.FTZ R172, R15, UR4, -R164.reuse ;  /* 0x000000040fac7c23 */ /* 0x100fe200080108a4 */
[----:B------:R-:W-:Y:S01]  /*abc0*/  FMUL.FTZ R15, R0, R123 ;  /* 0x0000007b000f7220 */ /* 0x000fe20000410000 */
[--C-:B------:R-:W-:Y:S01]  /*abd0*/  FFMA.FTZ R173, R18, UR4, -R164.reuse ;  /* 0x0000000412ad7c23 */ /* 0x100fe200080108a4 */
[----:B------:R-:W-:Y:S03]  /*abe0*/  FFMA.FTZ R174, R19, UR4, -R164 ;  /* 0x0000000413ae7c23 */ /* 0x000fe600080108a4 */
[----:B------:R-:W-:Y:S01]  /*abf0*/  LDSM.16.MT88.4 R120, [R192+0xe800] ;  /* 0x00e80000c078783b */ /* 0x000fe20000004200 */
[----:B------:R-:W-:Y:S01]  /*ac00*/  MUFU.EX2 R171, R171 ;  /* 0x000000ab00ab7308 */ /* 0x000fe20000000800 */
[----:B------:R-:W-:Y:S01]  /*ac10*/  FMUL.FTZ R16, R2, R116 ;  /* 0x0000007402107220 */ /* 0x000fe20000410000 */
[----:B----4-:R-:W-:Y:S01]  /*ac20*/  F2FP.F16.F32.PACK_AB R116, R168, R167 ;  /* 0x000000a7a874723e */ /* 0x010fe200000000ff */
[----:B------:R-:W-:Y:S01]  /*ac30*/  FMUL.FTZ R17, R2, R117 ;  /* 0x0000007502117220 */ /* 0x000fe20000410000 */
[C---:B------:R-:W-:Y:S01]  /*ac40*/  FMUL.FTZ R18, R0.reuse, R118 ;  /* 0x0000007600127220 */ /* 0x040fe20000410000 */
[----:B--2---:R-:W-:Y:S01]  /*ac50*/  F2FP.F16.F32.PACK_AB R118, R169, R170 ;  /* 0x000000aaa976723e */ /* 0x004fe200000000ff */
[----:B------:R-:W-:Y:S01]  /*ac60*/  FMUL.FTZ R19, R0, R119 ;  /* 0x0000007700137220 */ /* 0x000fe20000410000 */
[C---:B---3--:R-:W-:Y:S03]  /*ac70*/  HMMA.16816.F32 R100, R124.reuse, R128, R100 ;  /* 0x000000807c64723c */ /* 0x048fe60000001864 */
[----:B------:R-:W2:Y:S01]  /*ac80*/  MUFU.EX2 R172, R172 ;  /* 0x000000ac00ac7308 */ /* 0x000ea20000000800 */
[C---:B------:R-:W-:Y:S01]  /*ac90*/  FMUL.FTZ R112, R2.reuse, R112 ;  /* 0x0000007002707220 */ /* 0x040fe20000410000 */
[----:B------:R-:W-:Y:S01]  /*aca0*/  FMUL.FTZ R113, R2, R113 ;  /* 0x0000007102717220 */ /* 0x000fe20000410000 */
[C---:B------:R-:W-:Y:S01]  /*acb0*/  FMUL.FTZ R114, R0.reuse, R114 ;  /* 0x0000007200727220 */ /* 0x040fe20000410000 */
[C---:B------:R-:W-:Y:S01]  /*acc0*/  HMMA.16816.F32 R104, R124.reuse, R130, R104 ;  /* 0x000000827c68723c */ /* 0x040fe20000001868 */
[----:B------:R-:W3:Y:S05]  /*acd0*/  LDSM.16.MT88.4 R128, [R192+0xc800] ;  /* 0x00c80000c080783b */ /* 0x000eea0000004200 */
[----:B------:R-:W-:Y:S01]  /*ace0*/  MUFU.EX2 R173, R173 ;  /* 0x000000ad00ad7308 */ /* 0x000fe20000000800 */
[----:B------:R-:W-:Y:S01]  /*acf0*/  FMUL.FTZ R115, R0, R115 ;  /* 0x0000007300737220 */ /* 0x000fe20000410000 */
[C---:B-1----:R-:W-:Y:S08]  /*ad00*/  HMMA.16816.F32 R108, R124.reuse, R136, R108 ;  /* 0x000000887c6c723c */ /* 0x042ff0000000186c */
[----:B------:R-:W1:Y:S01]  /*ad10*/  MUFU.EX2 R174, R174 ;  /* 0x000000ae00ae7308 */ /* 0x000e620000000800 */
[C---:B------:R-:W-:Y:S01]  /*ad20*/  HMMA.16816.F32 R12, R124.reuse, R138, R12 ;  /* 0x0000008a7c0c723c */ /* 0x040fe2000000180c */
[----:B------:R-:W4:Y:S02]  /*ad30*/  LDSM.16.MT88.4 R136, [R190+0xe800] ;  /* 0x00e80000be88783b */ /* 0x000f240000004200 */
[----:B--2---:R-:W-:Y:S03]  /*ad40*/  F2FP.F16.F32.PACK_AB R117, R172, R171 ;  /* 0x000000abac75723e */ /* 0x004fe600000000ff */
[C---:B-----5:R-:W-:Y:S05]  /*ad50*/  HMMA.16816.F32 R16, R124.reuse, R140, R16 ;  /* 0x0000008c7c10723c */ /* 0x060fea0000001810 */
[----:B------:R-:W-:Y:S01]  /*ad60*/  FFMA.FTZ R175, R20, UR4, -R166 ;  /* 0x0000000414af7c23 */ /* 0x000fe200080108a6 */
[----:B------:R-:W-:Y:S01]  /*ad70*/  HMMA.16816.F32 R112, R124, R142, R112 ;  /* 0x0000008e7c70723c */ /* 0x000fe20000001870 */
[----:B------:R-:W2:Y:S04]  /*ad80*/  LDSM.16.MT88.4 R124, [R188+0xe800] ;  /* 0x00e80000bc7c783b */ /* 0x000ea80000004200 */
[----:B-1----:R-:W-:Y:S01]  /*ad90*/  F2FP.F16.F32.PACK_AB R119, R174, R173 ;  /* 0x000000adae77723e */ /* 0x002fe200000000ff */
[----:B------:R-:W-:Y:S01]  /*ada0*/  FFMA.FTZ R216, R23, UR4, -R164 ;  /* 0x0000000417d87c23 */ /* 0x000fe200080108a4 */
[----:B------:R-:W-:Y:S01]  /*adb0*/  F2FP.F16.F32.PACK_AB R23, R219, R218 ;  /* 0x000000dadb17723e */ /* 0x000fe200000000ff */
[----:B------:R-:W-:Y:S01]  /*adc0*/  MUFU.EX2 R175, R175 ;  /* 0x000000af00af7308 */ /* 0x000fe20000000800 */
[----:B------:R-:W-:Y:S02]  /*add0*/  LDSM.16.MT88.4 R140, [R188+0x10800] ;  /* 0x01080000bc8c783b */ /* 0x000fe40000004200 */
[----:B------:R-:W-:Y:S01]  /*ade0*/  FFMA.FTZ R165, R2, R215, R165 ;  /* 0x000000d702a57223 */ /* 0x000fe200000100a5 */
[----:B------:R-:W-:Y:S01]  /*adf0*/  FFMA.FTZ R163, R0, R213, R163 ;  /* 0x000000d500a37223 */ /* 0x000fe200000100a3 */
[----:B------:R-:W-:Y:S02]  /*ae00*/  MOV R0, R3 ;  /* 0x0000000300007202 */ /* 0x000fe40000000f00 */
[----:B------:R-:W-:Y:S03]  /*ae10*/  FADD.FTZ R162, R162, R165 ;  /* 0x000000a5a2a27221 */ /* 0x000fe60000010000 */
[----:B------:R-:W-:Y:S01]  /*ae20*/  MUFU.EX2 R216, R216 ;  /* 0x000000d800d87308 */ /* 0x000fe20000000800 */
[C---:B---3--:R-:W-:Y:S05]  /*ae30*/  HMMA.16816.F32 R4, R116.reuse, R128, R4 ;  /* 0x000000807404723c */ /* 0x048fea0000001804 */
        /* <DEDUP_REMOVED lines=29> */
[C---:B------:R-:W-:Y:S05]  /*b010*/  HMMA.16816.F32 R76, R116.reuse, R156, R76 ;  /* 0x0000009c744c723c */ /* 0x040fea000000184c */
[----:B------:R-:W-:Y:S01]  /*b020*/  FADD.FTZ R174, R174, R173 ;  /* 0x000000adaeae7221 */ /* 0x000fe20000010000 */
[C---:B------:R-:W-:Y:S05]  /*b030*/  HMMA.16816.F32 R80, R116.reuse, R158, R80 ;  /* 0x0000009e7450723c */ /* 0x040fea0000001850 */
[--C-:B------:R-:W-:Y:S01]  /*b040*/  FFMA.FTZ R157, R24, UR4, -R166.reuse ;  /* 0x00000004189d7c23 */ /* 0x100fe200080108a6 */
[C---:B--2---:R-:W-:Y:S05]  /*b050*/  HMMA.16816.F32 R84, R116.reuse, R124, R84 ;  /* 0x0000007c7454723c */ /* 0x044fea0000001854 */
[--C-:B------:R-:W-:Y:S01]  /*b060*/  FFMA.FTZ R158, R25, UR4, -R166.reuse ;  /* 0x00000004199e7c23 */ /* 0x100fe200080108a6 */
[C---:B------:R-:W-:Y:S01]  /*b070*/  HMMA.16816.F32 R88, R116.reuse, R126, R88 ;  /* 0x0000007e7458723c */ /* 0x040fe20000001858 */
[----:B------:R-:W2:Y:S01]  /*b080*/  LDSM.16.MT88.4 R124, [R192+0xd000] ;  /* 0x00d00000c07c783b */ /* 0x000ea20000004200 */
[----:B------:R-:W-:Y:S03]  /*b090*/  MUFU.EX2 R157, R157 ;  /* 0x0000009d009d7308 */ /* 0x000fe60000000800 */
[----:B------:R-:W-:Y:S01]  /*b0a0*/  FFMA.FTZ R156, R21, UR4, -R166 ;  /* 0x00000004159c7c23 */ /* 0x000fe200080108a6 */
[C---:B-1----:R-:W-:Y:S03]  /*b0b0*/  HMMA.16816.F32 R92, R116.reuse, R128, R92 ;  /* 0x00000080745c723c */ /* 0x042fe6000000185c */
[----:B------:R-:W-:Y:S03]  /*b0c0*/  LDSM.16.MT88.4 R24, [R192+0xf000] ;  /* 0x00f00000c018783b */ /* 0x000fe60000004200 */
[----:B------:R-:W1:Y:S01]  /*b0d0*/  MUFU.EX2 R158, R158 ;  /* 0x0000009e009e7308 */ /* 0x000e620000000800 */
[----:B------:R-:W-:Y:S01]  /*b0e0*/  FFMA.FTZ R159, R22, UR4, -R164 ;  /* 0x00000004169f7c23 */ /* 0x000fe200080108a4 */
[C---:B------:R-:W-:Y:S03]  /*b0f0*/  HMMA.16816.F32 R96, R116.reuse, R130, R96 ;  /* 0x000000827460723c */ /* 0x040fe60000001860 */
[----:B------:R-:W5:Y:S03]  /*b100*/  LDSM.16.MT88.4 R128, [R189+0xd000] ;  /* 0x00d00000bd80783b */ /* 0x000f660000004200 */
[C---:B---3--:R-:W-:Y:S02]  /*b110*/  HMMA.16816.F32 R100, R116.reuse, R120, R100 ;  /* 0x000000787464723c */ /* 0x048fe40000001864 */
[----:B------:R-:W3:Y:S03]  /*b120*/  MUFU.EX2 R156, R156 ;  /* 0x0000009c009c7308 */ /* 0x000ee60000000800 */
[----:B------:R-:W-:Y:S01]  /*b130*/  MOV R133, R132 ;  /* 0x0000008400857202 */ /* 0x000fe20000000f00 */
[C---:B------:R-:W-:Y:S01]  /*b140*/  HMMA.16816.F32 R104, R116.reuse, R122, R104 ;  /* 0x0000007a7468723c */ /* 0x040fe20000001868 */
[----:B------:R-:W5:Y:S05]  /*b150*/  LDSM.16.MT88.4 R120, [R190+0xf000] ;  /* 0x00f00000be78783b */ /* 0x000f6a0000004200 */
[----:B------:R-:W2:Y:S01]  /*b160*/  MUFU.EX2 R159, R159 ;  /* 0x0000009f009f7308 */ /* 0x000ea20000000800 */
[----:B-1----:R-:W-:Y:S01]  /*b170*/  F2FP.F16.F32.PACK_AB R22, R158, R157 ;  /* 0x0000009d9e16723e */ /* 0x002fe200000000ff */
[C---:B----4-:R-:W-:Y:S06]  /*b180*/  HMMA.16816.F32 R108, R116.reuse, R136, R108 ;  /* 0x00000088746c723c */ /* 0x050fec000000186c */
[C---:B------:R-:W-:Y:S01]  /*b190*/  HMMA.16816.F32 R12, R116.reuse, R138, R12 ;  /* 0x0000008a740c723c */ /* 0x040fe2000000180c */
[----:B------:R-:W1:Y:S04]  /*b1a0*/  LDSM.16.MT88.4 R136, [R189+0xf000] ;  /* 0x00f00000bd88783b */ /* 0x000e680000004200 */
[----:B---3--:R-:W-:Y:S01]  /*b1b0*/  F2FP.F16.F32.PACK_AB R20, R156, R175 ;  /* 0x000000af9c14723e */ /* 0x008fe200000000ff */
[C---:B------:R-:W-:Y:S05]  /*b1c0*/  HMMA.16816.F32 R16, R116.reuse, R140, R16 ;  /* 0x0000008c7410723c */ /* 0x040fea0000001810 */
[----:B--2---:R-:W-:Y:S01]  /*b1d0*/  F2FP.F16.F32.PACK_AB R21, R216, R159 ;  /* 0x0000009fd815723e */ /* 0x004fe200000000ff */
[----:B------:R-:W-:Y:S01]  /*b1e0*/  HMMA.16816.F32 R112, R116, R142, R112 ;  /* 0x0000008e7470723c */ /* 0x000fe20000001870 */
[----:B------:R-:W2:Y:S04]  /*b1f0*/  LDSM.16.MT88.4 R116, [R192+0x11000] ;  /* 0x01100000c074783b */ /* 0x000ea80000004200 */
[--C-:B------:R-:W-:Y:S01]  /*b200*/  FFMA.FTZ R140, R28, UR4, -R166.reuse ;  /* 0x000000041c8c7c23 */ /* 0x100fe200080108a6 */
[C---:B------:R-:W-:Y:S05]  /*b210*/  HMMA.16816.F32 R4, R20.reuse, R124, R4 ;  /* 0x0000007c1404723c */ /* 0x040fea0000001804 */
[--C-:B------:R-:W-:Y:S01]  /*b220*/  FFMA.FTZ R141, R29, UR4, -R166.reuse ;  /* 0x000000041d8d7c23 */ /* 0x100fe200080108a6 */
[C---:B------:R-:W-:Y:S01]  /*b230*/  HMMA.16816.F32 R8, R20.reuse, R126, R8 ;  /* 0x0000007e1408723c */ /* 0x040fe20000001808 */
[----:B------:R-:W-:Y:S01]  /*b240*/  LDSM.16.MT88.4 R124, [R188+0x11000] ;  /* 0x01100000bc7c783b */ /* 0x000fe20000004200 */
[----:B------:R-:W-:Y:S03]  /*b250*/  MUFU.EX2 R140, R140 ;  /* 0x0000008c008c7308 */ /* 0x000fe60000000800 */
[--C-:B------:R-:W-:Y:S01]  /*b260*/  FFMA.FTZ R142, R32, UR4, -R166.reuse ;  /* 0x00000004208e7c23 */ /* 0x100fe200080108a6 */
[C---:B------:R-:W-:Y:S06]  /*b270*/  HMMA.16816.F32 R36, R20.reuse, R144, R36 ;  /* 0x000000901424723c */ /* 0x040fec0000001824 */
[----:B------:R-:W3:Y:S01]  /*b280*/  MUFU.EX2 R141, R141 ;  /* 0x0000008d008d7308 */ /* 0x000ee20000000800 */
[----:B------:R-:W-:Y:S01]  /*b290*/  FFMA.FTZ R166, R33, UR4, -R166 ;  /* 0x0000000421a67c23 */ /* 0x000fe200080108a6 */
[C---:B------:R-:W-:Y:S03]  /*b2a0*/  HMMA.16816.F32 R40, R20.reuse, R146, R40 ;  /* 0x000000921428723c */ /* 0x040fe60000001828 */
[--C-:B------:R-:W-:Y:S03]  /*b2b0*/  FFMA.FTZ R144, R30, UR4, -R164.reuse ;  /* 0x000000041e907c23 */ /* 0x100fe600080108a4 */
[C---:B-----5:R-:W-:Y:S02]  /*b2c0*/  HMMA.16816.F32 R44, R20.reuse, R128, R44 ;  /* 0x00000080142c723c */ /* 0x060fe4000000182c */
[----:B------:R-:W-:Y:S03]  /*b2d0*/  MUFU.EX2 R142, R142 ;  /* 0x0000008e008e7308 */ /* 0x000fe60000000800 */
[--C-:B------:R-:W-:Y:S01]  /*b2e0*/  FFMA.FTZ R145, R31, UR4, -R164.reuse ;  /* 0x000000041f917c23 */ /* 0x100fe200080108a4 */
[C---:B------:R-:W-:Y:S01]  /*b2f0*/  HMMA.16816.F32 R48, R20.reuse, R130, R48 ;  /* 0x000000821430723c */ /* 0x040fe20000001830 */
[----:B------:R-:W-:Y:S05]  /*b300*/  LDSM.16.MT88.4 R128, [R192+0xd800] ;  /* 0x00d80000c080783b */ /* 0x000fea0000004200 */
[----:B------:R-:W4:Y:S01]  /*b310*/  MUFU.EX2 R143, R166 ;  /* 0x000000a6008f7308 */ /* 0x000f220000000800 */
[--C-:B------:R-:W-:Y:S01]  /*b320*/  FFMA.FTZ R146, R34, UR4, -R164.reuse ;  /* 0x0000000422927c23 */ /* 0x100fe200080108a4 */
[C---:B------:R-:W-:Y:S01]  /*b330*/  HMMA.16816.F32 R52, R20.reuse, R148, R52 ;  /* 0x000000941434723c */ /* 0x040fe20000001834 */
[----:B------:R-:W-:Y:S02]  /*b340*/  LDSM.16.MT88.4 R28, [R190+0xd800] ;  /* 0x00d80000be1c783b */ /* 0x000fe40000004200 */
[----:B------:R-:W-:Y:S03]  /*b350*/  FFMA.FTZ R164, R35, UR4, -R164 ;  /* 0x0000000423a47c23 */ /* 0x000fe600080108a4 */
[C---:B------:R-:W-:Y:S02]  /*b360*/  HMMA.16816.F32 R56, R20.reuse, R150, R56 ;  /* 0x000000961438723c */ /* 0x040fe40000001838 */
[----:B------:R-:W-:Y:S01]  /*b370*/  MUFU.EX2 R144, R144 ;  /* 0x0000009000907308 */ /* 0x000fe20000000800 */
[----:B------:R-:W-:Y:S03]  /*b380*/  LDSM.16.MT88.4 R32, [R192+0xf800] ;  /* 0x00f80000c020783b */ /* 0x000fe60000004200 */
[C---:B------:R-:W-:Y:S06]  /*b390*/  HMMA.16816.F32 R60, R20.reuse, R24, R60 ;  /* 0x00000018143c723c */ /* 0x040fec000000183c */
[----:B------:R-:W5:Y:S01]  /*b3a0*/  MUFU.EX2 R145, R145 ;  /* 0x0000009100917308 */ /* 0x000f620000000800 */
[----:B------:R-:W-:Y:S01]  /*b3b0*/  FADD.FTZ R175, R175, R170 ;  /* 0x000000aaafaf7221 */ /* 0x000fe20000010000 */
[C---:B------:R-:W-:Y:S01]  /*b3c0*/  HMMA.16816.F32 R64, R20.reuse, R26, R64 ;  /* 0x0000001a1440723c */ /* 0x040fe20000001840 */
[----:B------:R-:W3:Y:S07]  /*b3d0*/  LDSM.16.MT88.4 R24, [R190+0x11000] ;  /* 0x01100000be18783b */ /* 0x000eee0000004200 */
[----:B------:R-:W-:Y:S01]  /*b3e0*/  MUFU.EX2 R146, R146 ;  /* 0x0000009200927308 */ /* 0x000fe20000000800 */
[C---:B------:R-:W-:Y:S03]  /*b3f0*/  HMMA.16816.F32 R68, R20.reuse, R120, R68 ;  /* 0x000000781444723c */ /* 0x040fe60000001844 */
[----:B------:R-:W-:Y:S03]  /*b400*/  FADD.FTZ R159, R159, R174 ;  /* 0x000000ae9f9f7221 */ /* 0x000fe60000010000 */
[C---:B------:R-:W-:Y:S01]  /*b410*/  HMMA.16816.F32 R72, R20.reuse, R122, R72 ;  /* 0x0000007a1448723c */ /* 0x040fe20000001848 */
[----:B------:R-:W4:Y:S02]  /*b420*/  LDSM.16.MT88.4 R120, [R189+0x11000] ;  /* 0x01100000bd78783b */ /* 0x000f240000004200 */
[----:B------:R-:W5:Y:S02]  /*b430*/  MUFU.EX2 R147, R164 ;  /* 0x000000a400937308 */ /* 0x000f640000000800 */
[----:B------:R-:W-:Y:S01]  /*b440*/  FADD.FTZ R156, R156, R175 ;  /* 0x000000af9c9c7221 */ /* 0x000fe20000010000 */
[C---:B-1----:R-:W-:Y:S05]  /*b450*/  HMMA.16816.F32 R76, R20.reuse, R136, R76 ;  /* 0x00000088144c723c */ /* 0x042fea000000184c */
[----:B------:R-:W-:Y:S01]  /*b460*/  FADD.FTZ R159, R216, R159 ;  /* 0x0000009fd89f7221 */ /* 0x000fe20000010000 */
[C---:B------:R-:W-:Y:S01]  /*b470*/  HMMA.16816.F32 R80, R20.reuse, R138, R80 ;  /* 0x0000008a1450723c */ /* 0x040fe20000001850 */
[----:B------:R-:W-:Y:S04]  /*b480*/  LDSM.16.MT88.4 R136, [R188+0x11800] ;  /* 0x01180000bc88783b */ /* 0x000fe80000004200 */
[----:B------:R-:W-:Y:S01]  /*b490*/  FADD.FTZ R157, R157, R156 ;  /* 0x0000009c9d9d7221 */ /* 0x000fe20000010000 */
[C---:B------:R-:W-:Y:S05]  /*b4a0*/  HMMA.16816.F32 R84, R20.reuse, R152, R84 ;  /* 0x000000981454723c */ /* 0x040fea0000001854 */
[----:B------:R-:W-:Y:S01]  /*b4b0*/  FADD.FTZ R218, R218, R159 ;  /* 0x0000009fdada7221 */ /* 0x000fe20000010000 */
[C---:B------:R-:W-:Y:S05]  /*b4c0*/  HMMA.16816.F32 R88, R20.reuse, R154, R88 ;  /* 0x0000009a1458723c */ /* 0x040fea0000001858 */
[----:B------:R-:W-:Y:S01]  /*b4d0*/  FADD.FTZ R157, R158, R157 ;  /* 0x0000009d9e9d7221 */ /* 0x000fe20000010000 */
[C---:B--2---:R-:W-:Y:S05]  /*b4e0*/  HMMA.16816.F32 R92, R20.reuse, R116, R92 ;  /* 0x00000074145c723c */ /* 0x044fea000000185c */
[----:B------:R-:W-:Y:S01]  /*b4f0*/  FADD.FTZ R219, R219, R218 ;  /* 0x000000dadbdb7221 */ /* 0x000fe20000010000 */
[C---:B------:R-:W-:Y:S01]  /*b500*/  HMMA.16816.F32 R96, R20.reuse, R118, R96 ;  /* 0x000000761460723c */ /* 0x040fe20000001860 */
[----:B------:R-:W1:Y:S05]  /*b510*/  LDSM.16.MT88.4 R116, [R189+0xd800] ;  /* 0x00d80000bd74783b */ /* 0x000e6a0000004200 */
[C---:B---3--:R-:W-:Y:S06]  /*b520*/  HMMA.16816.F32 R100, R20.reuse, R24, R100 ;  /* 0x000000181464723c */ /* 0x048fec0000001864 */
[C---:B------:R-:W-:Y:S01]  /*b530*/  HMMA.16816.F32 R104, R20.reuse, R26, R104 ;  /* 0x0000001a1468723c */ /* 0x040fe20000001868 */
[----:B------:R-:W2:Y:S05]  /*b540*/  LDSM.16.MT88.4 R24, [R188+0xd800] ;  /* 0x00d80000bc18783b */ /* 0x000eaa0000004200 */
[C---:B----4-:R-:W-:Y:S06]  /*b550*/  HMMA.16816.F32 R108, R20.reuse, R120, R108 ;  /* 0x00000078146c723c */ /* 0x050fec000000186c */
[C---:B------:R-:W-:Y:S01]  /*b560*/  HMMA.16816.F32 R12, R20.reuse, R122, R12 ;  /* 0x0000007a140c723c */ /* 0x040fe2000000180c */
[----:B------:R-:W3:Y:S05]  /*b570*/  LDSM.16.MT88.4 R120, [R190+0xf800] ;  /* 0x00f80000be78783b */ /* 0x000eea0000004200 */
[C---:B------:R-:W-:Y:S06]  /*b580*/  HMMA.16816.F32 R16, R20.reuse, R124, R16 ;  /* 0x0000007c1410723c */ /* 0x040fec0000001810 */
[----:B------:R-:W-:Y:S07]  /*b590*/  HMMA.16816.F32 R112, R20, R126, R112 ;  /* 0x0000007e1470723c */ /* 0x000fee0000001870 */
[----:B------:R-:W-:Y:S01]  /*b5a0*/  F2FP.F16.F32.PACK_AB R20, R141, R140 ;  /* 0x0000008c8d14723e */ /* 0x000fe200000000ff */
[----:B------:R-:W-:Y:S03]  /*b5b0*/  FADD.FTZ R140, R140, R157 ;  /* 0x0000009d8c8c7221 */ /* 0x000fe60000010000 */
[----:B------:R-:W-:Y:S01]  /*b5c0*/  F2FP.F16.F32.PACK_AB R22, R143, R142 ;  /* 0x0000008e8f16723e */ /* 0x000fe200000000ff */
[----:B------:R-:W-:Y:S01]  /*b5d0*/  FADD.FTZ R141, R141, R140 ;  /* 0x0000008c8d8d7221 */ /* 0x000fe20000010000 */
[----:B-----5:R-:W-:Y:S01]  /*b5e0*/  F2FP.F16.F32.PACK_AB R21, R145, R144 ;  /* 0x000000909115723e */ /* 0x020fe200000000ff */
[----:B------:R-:W-:Y:S01]  /*b5f0*/  FADD.FTZ R144, R144, R219 ;  /* 0x000000db90907221 */ /* 0x000fe20000010000 */
[----:B------:R-:W-:Y:S01]  /*b600*/  F2FP.F16.F32.PACK_AB R23, R147, R146 ;  /* 0x000000929317723e */ /* 0x000fe200000000ff */
[----:B------:R-:W-:Y:S02]  /*b610*/  FADD.FTZ R142, R142, R141 ;  /* 0x0000008d8e8e7221 */ /* 0x000fe40000010000 */
[----:B------:R-:W-:Y:S02]  /*b620*/  FADD.FTZ R145, R145, R144 ;  /* 0x0000009091917221 */ /* 0x000fe40000010000 */
[----:B------:R-:W-:Y:S02]  /*b630*/  FADD.FTZ R215, R143, R142 ;  /* 0x0000008e8fd77221 */ /* 0x000fe40000010000 */
[C---:B------:R-:W-:Y:S01]  /*b640*/  HMMA.16816.F32 R124, R20.reuse, R128, R4 ;  /* 0x00000080147c723c */ /* 0x040fe20000001804 */
[----:B------:R-:W4:Y:S02]  /*b650*/  LDSM.16.MT88.4 R4, [R189+0xf800] ;  /* 0x00f80000bd04783b */ /* 0x000f240000004200 */
[----:B------:R-:W-:Y:S03]  /*b660*/  FADD.FTZ R146, R146, R145 ;  /* 0x0000009192927221 */ /* 0x000fe60000010000 */
[C---:B------:R-:W-:Y:S03]  /*b670*/  HMMA.16816.F32 R128, R20.reuse, R130, R8 ;  /* 0x000000821480723c */ /* 0x040fe60000001808 */
[----:B------:R-:W5:Y:S02]  /*b680*/  LDSM.16.MT88.4 R8, [R188+0xf800] ;  /* 0x00f80000bc08783b */ /* 0x000f640000004200 */
[----:B------:R-:W-:Y:S01]  /*b690*/  FADD.FTZ R213, R147, R146 ;  /* 0x0000009293d57221 */ /* 0x000fe20000010000 */
[C---:B------:R-:W-:Y:S06]  /*b6a0*/  HMMA.16816.F32 R36, R20.reuse, R28, R36 ;  /* 0x0000001c1424723c */ /* 0x040fec0000001824 */
[C---:B------:R-:W-:Y:S01]  /*b6b0*/  HMMA.16816.F32 R40, R20.reuse, R30, R40 ;  /* 0x0000001e1428723c */ /* 0x040fe20000001828 */
[----:B------:R-:W5:Y:S05]  /*b6c0*/  LDSM.16.MT88.4 R28, [R192+0x11800] ;  /* 0x01180000c01c783b */ /* 0x000f6a0000004200 */
[C---:B-1----:R-:W-:Y:S06]  /*b6d0*/  HMMA.16816.F32 R44, R20.reuse, R116, R44 ;  /* 0x00000074142c723c */ /* 0x042fec000000182c */
[C---:B------:R-:W-:Y:S06]  /*b6e0*/  HMMA.16816.F32 R48, R20.reuse, R118, R48 ;  /* 0x000000761430723c */ /* 0x040fec0000001830 */
[C---:B--2---:R-:W-:Y:S06]  /*b6f0*/  HMMA.16816.F32 R52, R20.reuse, R24, R52 ;  /* 0x000000181434723c */ /* 0x044fec0000001834 */
[C---:B------:R-:W-:Y:S01]  /*b700*/  HMMA.16816.F32 R56, R20.reuse, R26, R56 ;  /* 0x0000001a1438723c */ /* 0x040fe20000001838 */
[----:B------:R-:W1:Y:S05]  /*b710*/  LDSM.16.MT88.4 R24, [R190+0x11800] ;  /* 0x01180000be18783b */ /* 0x000e6a0000004200 */
[C---:B------:R-:W-:Y:S06]  /*b720*/  HMMA.16816.F32 R60, R20.reuse, R32, R60 ;  /* 0x00000020143c723c */ /* 0x040fec000000183c */
[C---:B------:R-:W-:Y:S01]  /*b730*/  HMMA.16816.F32 R64, R20.reuse, R34, R64 ;  /* 0x000000221440723c */ /* 0x040fe20000001840 */
[----:B------:R-:W2:Y:S05]  /*b740*/  LDSM.16.MT88.4 R32, [R189+0x11800] ;  /* 0x01180000bd20783b */ /* 0x000eaa0000004200 */
[C---:B---3--:R-:W-:Y:S06]  /*b750*/  HMMA.16816.F32 R68, R20.reuse, R120, R68 ;  /* 0x000000781444723c */ /* 0x048fec0000001844 */
[C---:B------:R-:W-:Y:S06]  /*b760*/  HMMA.16816.F32 R72, R20.reuse, R122, R72 ;  /* 0x0000007a1448723c */ /* 0x040fec0000001848 */
[C---:B----4-:R-:W-:Y:S06]  /*b770*/  HMMA.16816.F32 R76, R20.reuse, R4, R76 ;  /* 0x00000004144c723c */ /* 0x050fec000000184c */
[C---:B------:R-:W-:Y:S06]  /*b780*/  HMMA.16816.F32 R80, R20.reuse, R6, R80 ;  /* 0x000000061450723c */ /* 0x040fec0000001850 */
[C---:B-----5:R-:W-:Y:S06]  /*b790*/  HMMA.16816.F32 R84, R20.reuse, R8, R84 ;  /* 0x000000081454723c */ /* 0x060fec0000001854 */
[C---:B------:R-:W-:Y:S06]  /*b7a0*/  HMMA.16816.F32 R88, R20.reuse, R10, R88 ;  /* 0x0000000a1458723c */ /* 0x040fec0000001858 */
[C---:B------:R-:W-:Y:S06]  /*b7b0*/  HMMA.16816.F32 R92, R20.reuse, R28, R92 ;  /* 0x0000001c145c723c */ /* 0x040fec000000185c */
[C---:B------:R-:W-:Y:S06]  /*b7c0*/  HMMA.16816.F32 R96, R20.reuse, R30, R96 ;  /* 0x0000001e1460723c */ /* 0x040fec0000001860 */
[C---:B-1----:R-:W-:Y:S06]  /*b7d0*/  HMMA.16816.F32 R100, R20.reuse, R24, R100 ;  /* 0x000000181464723c */ /* 0x042fec0000001864 */
[C---:B------:R-:W-:Y:S06]  /*b7e0*/  HMMA.16816.F32 R104, R20.reuse, R26, R104 ;  /* 0x0000001a1468723c */ /* 0x040fec0000001868 */
[C---:B--2---:R-:W-:Y:S06]  /*b7f0*/  HMMA.16816.F32 R108, R20.reuse, R32, R108 ;  /* 0x00000020146c723c */ /* 0x044fec000000186c */
[C---:B------:R-:W-:Y:S06]  /*b800*/  HMMA.16816.F32 R120, R20.reuse, R34, R12 ;  /* 0x000000221478723c */ /* 0x040fec000000180c */
[C---:B------:R-:W-:Y:S06]  /*b810*/  HMMA.16816.F32 R116, R20.reuse, R136, R16 ;  /* 0x000000881474723c */ /* 0x040fec0000001810 */
[----:B------:R-:W-:Y:S01]  /*b820*/  HMMA.16816.F32 R112, R20, R138, R112 ;  /* 0x0000008a1470723c */ /* 0x000fe20000001870 */
[----:B------:R-:W-:Y:S11]  /*b830*/  @!UPT UIADD3 URZ, URZ, URZ, URZ ;  /* 0x0000003f3f3ff290 */ /* 0x000ff6000fffe03f */
[----:B------:R-:W-:Y:S01]  /*b840*/  @!UPT UIADD3 URZ, URZ, URZ, URZ ;  /* 0x0000003f3f3ff290 */ /* 0x000fe2000fffe03f */
[----:B------:R-:W-:Y:S11]  /*b850*/  @P0 BRA `(.L_x_4446) ;  /* 0xffffffc000700947 */ /* 0x000ff6000383ffff */
.L_x_4442:
[----:B------:R-:W1:Y:S01]  /*b860*/  SHFL.BFLY PT, R0, R213, 0x2, 0x1f ;  /* 0x0c401f00d5007f89 */ /* 0x000e6200000e0000 */
[----:B------:R-:W2:Y:S01]  /*b870*/  S2UR UR4, SR_CgaCtaId ;  /* 0x00000000000479c3 */ /* 0x000ea20000008800 */
[----:B------:R-:W-:Y:S01]  /*b880*/  MOV R7, 0x3f800000 ;  /* 0x3f80000000077802 */ /* 0x000fe20000000f00 */
[----:B------:R-:W-:Y:S01]  /*b890*/  UMOV UR5, 0x400 ;  /* 0x0000040000057882 */ /* 0x000fe20000000000 */
[----:B------:R-:W3:Y:S01]  /*b8a0*/  SHFL.BFLY PT, R2, R215, 0x2, 0x1f ;  /* 0x0c401f00d7027f89 */ /* 0x000ee200000e0000 */
[----:B------:R-:W-:Y:S01]  /*b8b0*/  MOV R6, 0x3f800000 ;  /* 0x3f80000000067802 */ /* 0x000fe20000000f00 */
[----:B------:R-:W-:Y:S03]  /*b8c0*/  BSSY B0, `(.L_x_4447) ;  /* 0x0000105000007945 */ /* 0x000fe60003800000 */
[----:B------:R-:W-:Y:S01]  /*b8d0*/  BAR.SYNC.DEFER_BLOCKING 0x0 ;  /* 0x0000000000007b1d */ /* 0x000fe20000010000 */
[----:B-1----:R-:W-:Y:S01]  /*b8e0*/  FADD.FTZ R5, R0, R213 ;  /* 0x000000d500057221 */ /* 0x002fe20000010000 */
[----:B--2---:R-:W-:-:S04]  /*b8f0*/  ULEA UR4, UR4, UR5, 0x18 ;  /* 0x0000000504047291 */ /* 0x004fc8000f8ec03f */
[----:B------:R-:W1:Y:S02]  /*b900*/  S2R R0, SR_TID.X ;  /* 0x0000000000007919 */ /* 0x000e640000002100 */
[----:B------:R-:W2:Y:S01]  /*b910*/  S2UR UR5, SR_CTAID.X ;  /* 0x00000000000579c3 */ /* 0x000ea20000002500 */
[----:B---3--:R-:W-:Y:S02]  /*b920*/  FADD.FTZ R11, R2, R215 ;  /* 0x000000d7020b7221 */ /* 0x008fe40000010000 */
[----:B------:R-:W3:Y:S04]  /*b930*/  SHFL.BFLY PT, R2, R5, 0x1, 0x1f ;  /* 0x0c201f0005027f89 */ /* 0x000ee800000e0000 */
[----:B------:R-:W4:Y:S01]  /*b940*/  SHFL.BFLY PT, R4, R11, 0x1, 0x1f ;  /* 0x0c201f000b047f89 */ /* 0x000f2200000e0000 */
[----:B--2---:R-:W-:Y:S01]  /*b950*/  USHF.L.U32 UR5, UR5, 0x6, URZ ;  /* 0x0000000605057899 */ /* 0x004fe2000800063f */
[----:B---3--:R-:W-:Y:S01]  /*b960*/  FADD.FTZ R2, R5, R2 ;  /* 0x0000000205027221 */ /* 0x008fe20000010000 */
[----:B-1----:R-:W-:Y:S01]  /*b970*/  SHF.R.S32.HI R9, RZ, 0x1f, R0 ;  /* 0x0000001fff097819 */ /* 0x002fe20000011400 */
[----:B----4-:R-:W-:-:S03]  /*b980*/  FADD.FTZ R4, R11, R4 ;  /* 0x000000040b047221 */ /* 0x010fc60000010000 */
        /* <DEDUP_REMOVED lines=160> */
[----:B------:R-:W4:Y:S01]  /*c390*/  S2UR UR4, SR_CTAID.Z ;  /* 0x00000000000479c3 */ /* 0x000f220000002700 */
[----:B------:R-:W-:-:S02]  /*c3a0*/  LOP3.LUT R29, R29, 0xffffffe0, RZ, 0xc0, !PT ;  /* 0xffffffe01d1d7812 */ /* 0x000fc400078ec0ff */
[----:B------:R-:W-:Y:S01]  /*c3b0*/  STS.64 [R18+0x800], R42 ;  /* 0x0008002a12007388 */ /* 0x000fe20000000a00 */
[----:B------:R-:W-:Y:S02]  /*c3c0*/  LOP3.LUT R9, R9, 0xffffffe0, RZ, 0xc0, !PT ;  /* 0xffffffe009097812 */ /* 0x000fe400078ec0ff */
[----:B------:R-:W-:Y:S01]  /*c3d0*/  IADD3 R10, R10, -R29, RZ ;  /* 0x8000001d0a0a7210 */ /* 0x000fe20007ffe0ff */
[----:B------:R-:W-:Y:S01]  /*c3e0*/  STS.64 [R5], R44 ;  /* 0x0000002c05007388 */ /* 0x000fe20000000a00 */
[----:B------:R-:W5:Y:S01]  /*c3f0*/  @P4 LDC R29, c[0x0][0x2e8] ;  /* 0x0000ba00ff1d4b82 */ /* 0x000f620000000800 */
[----:B------:R-:W-:Y:S02]  /*c400*/  IADD3 R9, R0, -R9, RZ ;  /* 0x8000000900097210 */ /* 0x000fe40007ffe0ff */
        /* <DEDUP_REMOVED lines=33> */
[----:B--2---:R-:W2:Y:S03]  /*c620*/  LDC.64 R14, c[0x0][0x2c0] ;  /* 0x0000b000ff0e7b82 */ /* 0x004ea60000000a00 */
        /* <DEDUP_REMOVED lines=8> */
[----:B-1----:R-:W4:Y:S08]  /*c6b0*/  LDC R5, c[0x0][0x270] ;  /* 0x00009c00ff057b82 */ /* 0x002f300000000800 */
[----:B------:R-:W-:Y:S06]  /*c6c0*/  BAR.SYNC.DEFER_BLOCKING 0x0 ;  /* 0x0000000000007b1d */ /* 0x000fec0000010000 */
[----:B------:R-:W2:Y:S01]  /*c6d0*/  S2R R6, SR_CTAID.Y ;  /* 0x0000000000067919 */ /* 0x000ea20000002600 */
[----:B---3--:R-:W-:Y:S01]  /*c6e0*/  SHF.R.S32.HI R7, RZ, 0x1f, R12 ;  /* 0x0000001fff077819 */ /* 0x008fe2000001140c */
[----:B------:R1:W3:Y:S03]  /*c6f0*/  LDS.128 R24, [R11+0x3800] ;  /* 0x003800000b187984 */ /* 0x0002e60000000c00 */
[----:B------:R-:W-:Y:S01]  /*c700*/  LEA.HI R30, R7, R12, RZ, 0x2 ;  /* 0x0000000c071e7211 */ /* 0x000fe200078f10ff */
[----:B------:R1:W1:Y:S01]  /*c710*/  LDS.128 R20, [R11+0x7800] ;  /* 0x007800000b147984 */ /* 0x0002620000000c00 */
[----:B------:R-:W-:-:S02]  /*c720*/  SHF.R.S32.HI R7, RZ, 0x1f, R10 ;  /* 0x0000001fff077819 */ /* 0x000fc4000001140a */
[----:B------:R-:W-:Y:S01]  /*c730*/  LOP3.LUT R31, R30, 0xffffffc, RZ, 0xc0, !PT ;  /* 0x0ffffffc1e1f7812 */ /* 0x000fe200078ec0ff */
[----:B------:R1:W1:Y:S01]  /*c740*/  LDS.128 R16, [R11+0xb800] ;  /* 0x00b800000b107984 */ /* 0x0002620000000c00 */
[----:B------:R-:W-:Y:S02]  /*c750*/  LEA.HI R7, R7, R10, RZ, 0x2 ;  /* 0x0000000a07077211 */ /* 0x000fe400078f10ff */
[----:B------:R-:W-:Y:S02]  /*c760*/  IADD3 R10, -R205, RZ, RZ ;  /* 0x000000ffcd0a7210 */ /* 0x000fe40007ffe1ff */
[----:B------:R-:W-:Y:S01]  /*c770*/  IADD3 R0, R12, -R31, RZ ;  /* 0x8000001f0c007210 */ /* 0x000fe20007ffe0ff */
[----:B------:R-:W-:Y:S01]  /*c780*/  @P4 FMUL.FTZ R31, R4, 0.69314718246459960938 ;  /* 0x3f317218041f4820 */ /* 0x000fe20000410000 */
[----:B------:R-:W-:Y:S01]  /*c790*/  SHF.R.S32.HI R7, RZ, 0x2, R7 ;  /* 0x00000002ff077819 */ /* 0x000fe20000011407 */
[----:B--2---:R-:W-:Y:S02]  /*c7a0*/  IMAD R6, R6, R14, R205 ;  /* 0x0000000e06067224 */ /* 0x004fe400078e02cd */
[----:B------:R-:W-:Y:S01]  /*c7b0*/  @P3 FMUL.FTZ R4, R2, 0.69314718246459960938 ;  /* 0x3f31721802043820 */ /* 0x000fe20000410000 */
[----:B----4-:R-:W-:Y:S01]  /*c7c0*/  IMAD R10, R5, R10, UR4 ;  /* 0x00000004050a7e24 */ /* 0x010fe2000f8e020a */
[----:B------:R-:W-:-:S02]  /*c7d0*/  SHF.L.U32 R2, R13, 0x2, RZ ;  /* 0x000000020d027819 */ /* 0x000fc400000006ff */
[----:B------:R-:W-:Y:S01]  /*c7e0*/  LEA R0, R0, R7, 0x4 ;  /* 0x0000000700007211 */ /* 0x000fe200078e20ff */
[----:B------:R-:W-:Y:S01]  /*c7f0*/  IMAD R6, R6, R5, R10 ;  /* 0x0000000506067224 */ /* 0x000fe200078e020a */
[----:B------:R-:W-:Y:S01]  /*c800*/  MOV R7, 0xff800000 ;  /* 0xff80000000077802 */ /* 0x000fe20000000f00 */
[----:B------:R-:W-:Y:S01]  /*c810*/  @P3 FFMA.FTZ R9, R3, R28, R4 ;  /* 0x0000001c03093223 */ /* 0x000fe20000010004 */
[----:B-----5:R-:W-:Y:S01]  /*c820*/  @P4 FFMA.FTZ R7, R132, R29, R31 ;  /* 0x0000001d84074223 */ /* 0x020fe2000001001f */
[----:B------:R-:W-:Y:S01]  /*c830*/  IMAD R15, R6, R15, UR5 ;  /* 0x00000005060f7e24 */ /* 0x000fe2000f8e020f */
[----:B------:R-:W-:Y:S01]  /*c840*/  SHF.R.S32.HI R3, RZ, 0x1f, R2 ;  /* 0x0000001fff037819 */ /* 0x000fe20000011402 */
[----:B------:R-:W-:Y:S06]  /*c850*/  @P0 BRA `(.L_x_4448) ;  /* 0x00000000002c0947 */ /* 0x000fec0003800000 */
        /* <DEDUP_REMOVED lines=11> */
.L_x_4448:
[----:B------:R-:W-:Y:S05]  /*c910*/  BSYNC B0 ;  /* 0x0000000000007941 */ /* 0x000fea0003800000 */
.L_x_4447:
[----:B------:R-:W-:Y:S01]  /*c920*/  ULDC UR4, c[0x0][0x2dc] ;  /* 0x0000b70000047ab9 */ /* 0x000fe20000000800 */
[C---:B--2---:R-:W-:Y:S01]  /*c930*/  IMAD.WIDE R6, R8.reuse, 0xc0, R2 ;  /* 0x000000c008067825 */ /* 0x044fe200078e0202 */
[----:B------:R2:W4:Y:S01]  /*c940*/  LDS.128 R28, [R11] ;  /* 0x000000000b1c7984 */ /* 0x0005220000000c00 */
[----:B------:R-:W-:Y:S02]  /*c950*/  BSSY B0, `(.L_x_4449) ;  /* 0x0000022000007945 */ /* 0x000fe40003800000 */
[----:B------:R-:W-:Y:S01]  /*c960*/  IMAD R5, R15, UR4, RZ ;  /* 0x000000040f057c24 */ /* 0x000fe2000f8e02ff */
[----:B------:R-:W-:Y:S01]  /*c970*/  ULDC.64 UR4, c[0x0][0x288] ;  /* 0x0000a20000047ab9 */ /* 0x000fe20000000a00 */
[C---:B------:R-:W-:Y:S01]  /*c980*/  VIADD R4, R8.reuse, 0x10 ;  /* 0x0000001008047836 */ /* 0x040fe20000000000 */
[----:B------:R2:W1:Y:S01]  /*c990*/  LDS.128 R12, [R11+0x4000] ;  /* 0x004000000b0c7984 */ /* 0x0004620000000c00 */
[C---:B------:R-:W-:Y:S01]  /*c9a0*/  VIADD R0, R8.reuse, 0x18 ;  /* 0x0000001808007836 */ /* 0x040fe20000000000 */
[C---:B------:R-:W-:Y:S01]  /*c9b0*/  IADD3 R6, P3, R5.reuse, R6, RZ ;  /* 0x0000000605067210 */ /* 0x040fe20007f7e0ff */
[----:B------:R-:W-:Y:S01]  /*c9c0*/  VIADD R10, R8, 0x8 ;  /* 0x00000008080a7836 */ /* 0x000fe20000000000 */
[----:B------:R-:W-:Y:S01]  /*c9d0*/  ISETP.GE.AND P1, PT, R4, R199, PT ;  /* 0x000000c70400720c */ /* 0x000fe20003f26270 */
[----:B------:R-:W-:Y:S01]  /*c9e0*/  VIADD R4, R8, 0x28 ;  /* 0x0000002808047836 */ /* 0x000fe20000000000 */
[----:B------:R-:W-:-:S02]  /*c9f0*/  LEA.HI.X.SX32 R5, R5, R7, 0x1, P3 ;  /* 0x0000000705057211 */ /* 0x000fc400018f0eff */
[----:B------:R-:W-:Y:S02]  /*ca00*/  LEA R32, P3, R6, UR4, 0x2 ;  /* 0x0000000406207c11 */ /* 0x000fe4000f8610ff */
[-C--:B------:R-:W-:Y:S02]  /*ca10*/  ISETP.GE.AND P5, PT, R4, R199.reuse, PT ;  /* 0x000000c70400720c */ /* 0x080fe40003fa6270 */
[----:B------:R-:W-:Y:S02]  /*ca20*/  LEA.HI.X R33, R6, UR5, R5, 0x2, P3 ;  /* 0x0000000506217c11 */ /* 0x000fe400098f1405 */
[----:B------:R2:W1:Y:S01]  /*ca30*/  LDS.128 R4, [R11+0x8000] ;  /* 0x008000000b047984 */ /* 0x0004620000000c00 */
[-C--:B------:R-:W-:Y:S02]  /*ca40*/  ISETP.GE.AND P3, PT, R8, R199.reuse, PT ;  /* 0x000000c70800720c */ /* 0x080fe40003f66270 */
[-C--:B------:R-:W-:Y:S01]  /*ca50*/  ISETP.GE.AND P2, PT, R0, R199.reuse, PT ;  /* 0x000000c70000720c */ /* 0x080fe20003f46270 */
[----:B------:R-:W-:Y:S01]  /*ca60*/  VIADD R0, R8, 0x20 ;  /* 0x0000002008007836 */ /* 0x000fe20000000000 */
[----:B------:R-:W-:-:S04]  /*ca70*/  ISETP.GE.AND P0, PT, R10, R199, PT ;  /* 0x000000c70a00720c */ /* 0x000fc80003f06270 */
[----:B------:R-:W-:Y:S01]  /*ca80*/  ISETP.GE.AND P6, PT, R0, R199, PT ;  /* 0x000000c70000720c */ /* 0x000fe20003fc6270 */
[C---:B------:R-:W-:Y:S02]  /*ca90*/  VIADD R0, R8.reuse, 0x30 ;  /* 0x0000003008007836 */ /* 0x040fe40000000000 */
[----:B------:R-:W-:-:S03]  /*caa0*/  VIADD R8, R8, 0x38 ;  /* 0x0000003808087836 */ /* 0x000fc60000000000 */
[----:B------:R-:W-:Y:S01]  /*cab0*/  ISETP.GE.AND P4, PT, R0, R199, PT ;  /* 0x000000c70000720c */ /* 0x000fe20003f86270 */
[----:B------:R-:W-:Y:S01]  /*cac0*/  VIADD R0, R2, 0x40 ;  /* 0x0000004002007836 */ /* 0x000fe20000000000 */
[----:B------:R-:W-:Y:S11]  /*cad0*/  @P3 BRA `(.L_x_4450) ;  /* 0x0000000000243947 */ /* 0x000ff60003800000 */
        /* <DEDUP_REMOVED lines=9> */
.L_x_4450:
[----:B------:R-:W-:Y:S05]  /*cb70*/  BSYNC B0 ;  /* 0x0000000000007941 */ /* 0x000fea0003800000 */
.L_x_4449:
        /* <DEDUP_REMOVED lines=14> */
.L_x_4452:
[----:B------:R-:W-:Y:S05]  /*cc60*/  BSYNC B0 ;  /* 0x0000000000007941 */ /* 0x000fea0003800000 */
.L_x_4451:
        /* <DEDUP_REMOVED lines=13> */
.L_x_4454:
[----:B------:R-:W-:Y:S05]  /*cd40*/  BSYNC B0 ;  /* 0x0000000000007941 */ /* 0x000fea0003800000 */
.L_x_4453:
        /* <DEDUP_REMOVED lines=13> */
.L_x_4456:
[----:B------:R-:W-:Y:S05]  /*ce20*/  BSYNC B0 ;  /* 0x0000000000007941 */ /* 0x000fea0003800000 */
.L_x_4455:
        /* <DEDUP_REMOVED lines=13> */
.L_x_4458:
[----:B------:R-:W-:Y:S05]  /*cf00*/  BSYNC B0 ;  /* 0x0000000000007941 */ /* 0x000fea0003800000 */
.L_x_4457:
        /* <DEDUP_REMOVED lines=13> */
.L_x_4460:
[----:B------:R-:W-:Y:S05]  /*cfe0*/  BSYNC B0 ;  /* 0x0000000000007941 */ /* 0x000fea0003800000 */
.L_x_4459:
        /* <DEDUP_REMOVED lines=13> */
.L_x_4462:
[----:B------:R-:W-:Y:S05]  /*d0c0*/  BSYNC B0 ;  /* 0x0000000000007941 */ /* 0x000fea0003800000 */
.L_x_4461:
[----:B------:R-:W-:Y:S05]  /*d0d0*/  @P3 EXIT ;  /* 0x000000000000394d */ /* 0x000fea0003800000 */
[----:B------:R-:W-:Y:S02]  /*d0e0*/  ULDC UR4, c[0x0][0x2d0] ;  /* 0x0000b40000047ab9 */ /* 0x000fe40000000800 */
[C---:B------:R-:W-:Y:S01]  /*d0f0*/  ISETP.GE.AND P1, PT, R0.reuse, UR4, PT ;  /* 0x0000000400007c0c */ /* 0x040fe2000bf26270 */
[----:B------:R-:W-:Y:S01]  /*d100*/  VIADD R0, R0, 0x40 ;  /* 0x0000004000007836 */ /* 0x000fe20000000000 */
[----:B------:R-:W-:-:S04]  /*d110*/  ISETP.GE.AND P2, PT, R2, UR4, PT ;  /* 0x0000000402007c0c */ /* 0x000fc8000bf46270 */
[----:B------:R-:W-:-:S07]  /*d120*/  ISETP.GE.AND P0, PT, R0, UR4, PT ;  /* 0x0000000400007c0c */ /* 0x000fce000bf06270 */
[----:B------:R1:W-:Y:S04]  /*d130*/  @!P1 STG.E.128 desc[UR14][R32.64+0xa900], R20 ;  /* 0x00a9001420009986 */ /* 0x0003e8000c101d0e */
[----:B---3--:R3:W-:Y:S02]  /*d140*/  @!P2 STG.E.128 desc[UR14][R32.64+0xa800], R24 ;  /* 0x00a800182000a986 */ /* 0x0087e4000c101d0e */
[----:B------:R-:W-:Y:S05]  /*d150*/  @P0 EXIT ;  /* 0x000000000000094d */ /* 0x000fea0003800000 */
[----:B------:R-:W-:Y:S01]  /*d160*/  STG.E.128 desc[UR14][R32.64+0xaa00], R16 ;  /* 0x00aa001020007986 */ /* 0x000fe2000c101d0e */
[----:B------:R-:W-:Y:S05]  /*d170*/  EXIT ;  /* 0x000000000000794d */ /* 0x000fea0003800000 */
.L_x_4463:
        /* <DEDUP_REMOVED lines=16> */
.L_x_7474:


//--------------------- .text._ZN5flash24flash_fwd_splitkv_kernelI23Flash_fwd_kernel_traitsILi192ELi64ELi64ELi4ELb0ELb0EN7cutlass6half_tE19Flash_kernel_traitsILi192ELi64ELi64ELi4ES3_EELb0ELb0ELb1ELb0ELb0ELb1ELb1ELb0EEEvNS_16Flash_fwd_paramsE --------------------------
	.section	.text._ZN5flash24flash_fwd_splitkv_kernelI23Flash_fwd_kernel_traitsILi192ELi64ELi64ELi4ELb0ELb0EN7cutlass6half_tE19Flash_kernel_traitsILi192ELi64ELi64ELi4ES3_EELb0ELb0ELb1ELb0ELb0ELb1ELb1ELb0EEEvNS_16Flash_fwd_paramsE,"ax",@progbits
	.align	128
        .global         _ZN5flash24flash_fwd_splitkv_kernelI23Flash_fwd_kernel_traitsILi192ELi64ELi64ELi4ELb0ELb0EN7cutlass6half_tE19Flash_kernel_traitsILi192ELi64ELi64ELi4ES3_EELb0ELb0ELb1ELb0ELb0ELb1ELb1ELb0EEEvNS_16Flash_fwd_paramsE
        .type           _ZN5flash24flash_fwd_splitkv_kernelI23Flash_fwd_kernel_traitsILi192ELi64ELi64ELi4ELb0ELb0EN7cutlass6half_tE19Flash_kernel_traitsILi192ELi64ELi64ELi4ES3_EELb0ELb0ELb1ELb0ELb0ELb1ELb1ELb0EEEvNS_16Flash_fwd_paramsE,@function
        .size           _ZN5flash24flash_fwd_splitkv_kernelI23Flash_fwd_kernel_traitsILi192ELi64ELi64ELi4ELb0ELb0EN7cutlass6half_tE19Flash_kernel_traitsILi192ELi64ELi64ELi4ES3_EELb0ELb0ELb1ELb0ELb0ELb1ELb1ELb0EEEvNS_16Flash_fwd_paramsE,(.L_x_7475 - _ZN5flash24flash_fwd_splitkv_kernelI23Flash_fwd_kernel_traitsILi192ELi64ELi64ELi4ELb0ELb0EN7cutlass6half_tE19Flash_kernel_traitsILi192ELi64ELi64ELi4ES3_EELb0ELb0ELb1ELb0ELb0ELb1ELb1ELb0EEEvNS_16Flash_fwd_paramsE)
        .other          _ZN5flash24flash_fwd_splitkv_kernelI23Flash_fwd_kernel_traitsILi192ELi64ELi64ELi4ELb0ELb0EN7cutlass6half_tE19Flash_kernel_traitsILi192ELi64ELi64ELi4ES3_EELb0ELb0ELb1ELb0ELb0ELb1ELb1ELb0EEEvNS_16Flash_fwd_paramsE,@"STO_CUDA_ENTRY STV_DEFAULT"
_ZN5flash24flash_fwd_splitkv_kernelI23Flash_fwd_kernel_traitsILi192ELi64ELi64ELi4ELb0ELb0EN7cutlass6half_tE19Flash_kernel_traitsILi192ELi64ELi64ELi4ES3_EELb0ELb0ELb1ELb0ELb0ELb1ELb1ELb0EEEvNS_16Flash_fwd_paramsE:
.text._ZN5flash24flash_fwd_splitkv_kernelI23Flash_fwd_kernel_traitsILi192ELi64ELi64ELi4ELb0ELb0EN7cutlass6half_tE19Flash_kernel_traitsILi192ELi64ELi64ELi4ES3_EELb0ELb0ELb1ELb0ELb0ELb1ELb1ELb0EEEvNS_16Flash_fwd_paramsE:
        /* <DEDUP_REMOVED lines=60> */
.L_x_4464:
[----:B------:R-:W1:Y:S02]  /*03c0*/  LDC R7, c[0x0][0x2c8] ;  /* 0x0000b200ff077b82 */ /* 0x000e640000000800 */
.L_x_4465:
        /* <DEDUP_REMOVED lines=40> */
[----:B---3--:R-:W-:-:S04]  /*0650*/  @!P3 ISETP.NE.U32.AND P2, PT, R2, RZ, PT ;  /* 0x000000ff0200b20c */ /* 0x008fc80003f45070 */
[----:B------:R-:W-:-:S04]  /*0660*/  @!P3 ISETP.NE.AND.EX P2, PT, R3, RZ, PT, P2 ;  /* 0x000000ff0300b20c */ /* 0x000fc80003f45320 */
[----:B--2---:R-:W-:-:S03]  /*0670*/  @!P3 SEL R8, R8, RZ, P2 ;  /* 0x000000ff0808b207 */ /* 0x004fc60001000000 */
[----:B------:R-:W-:Y:S01]  /*0680*/  @P4 VIADD R10, R10, 0x1 ;  /* 0x000000010a0a4836 */ /* 0x000fe20000000000 */
[----:B-1----:R-:W-:-:S03]  /*0690*/  @!P3 IADD3 R133, R8, R7, -R12 ;  /* 0x000000070885b210 */ /* 0x002fc60007ffe80c */
[----:B------:R-:W-:Y:S01]  /*06a0*/  @!P0 IMAD.MOV R10, RZ, RZ, -R10 ;  /* 0x000000ffff0a8224 */ /* 0x000fe200078e0a0a */
[----:B------:R-:W-:Y:S01]  /*06b0*/  @!P1 LOP3.LUT R10, RZ, R9, RZ, 0x33, !PT ;  /* 0x00000009ff0a9212 */ /* 0x000fe200078e33ff */
[----:B------:R-:W-:-:S04]  /*06c0*/  VIADD R3, R133, 0x3f ;  /* 0x0000003f85037836 */ /* 0x000fc80000000000 */
[----:B------:R-:W-:Y:S01]  /*06d0*/  IMAD R208, R10, R4, RZ ;  /* 0x000000040ad07224 */ /* 0x000fe200078e02ff */
        /* <DEDUP_REMOVED lines=51> */
.L_x_4468:
[----:B------:R-:W-:Y:S05]  /*0a10*/  BSYNC B0 ;  /* 0x0000000000007941 */ /* 0x000fea0003800000 */
.L_x_4467:
        /* <DEDUP_REMOVED lines=11> */
.L_x_4470:
[----:B------:R-:W-:Y:S05]  /*0ad0*/  BSYNC B0 ;  /* 0x0000000000007941 */ /* 0x000fea0003800000 */
.L_x_4469:
        /* <DEDUP_REMOVED lines=10> */
.L_x_4472:
[----:B------:R-:W-:Y:S05]  /*0b80*/  BSYNC B0 ;  /* 0x0000000000007941 */ /* 0x000fea0003800000 */
.L_x_4471:
        /* <DEDUP_REMOVED lines=10> */
.L_x_4474:
[----:B------:R-:W-:Y:S05]  /*0c30*/  BSYNC B0 ;  /* 0x0000000000007941 */ /* 0x000fea0003800000 */
.L_x_4473:
        /* <DEDUP_REMOVED lines=11> */
.L_x_4476:
[----:B------:R-:W-:Y:S05]  /*0cf0*/  BSYNC B0 ;  /* 0x0000000000007941 */ /* 0x000fea0003800000 */
.L_x_4475:
        /* <DEDUP_REMOVED lines=9> */
.L_x_4478:
[----:B------:R-:W-:Y:S05]  /*0d90*/  BSYNC B0 ;  /* 0x0000000000007941 */ /* 0x000fea0003800000 */
.L_x_4477:
        /* <DEDUP_REMOVED lines=9> */
.L_x_4480:
[----:B------:R-:W-:Y:S05]  /*0e30*/  BSYNC B0 ;  /* 0x0000000000007941 */ /* 0x000fea0003800000 */
.L_x_4479:
        /* <DEDUP_REMOVED lines=9> */
.L_x_4482:
[----:B------:R-:W-:Y:S05]  /*0ed0*/  BSYNC B0 ;  /* 0x0000000000007941 */ /* 0x000fea0003800000 */
.L_x_4481:
        /* <DEDUP_REMOVED lines=29> */
.L_x_4466:
        /* <DEDUP_REMOVED lines=29> */
.L_x_4483:
        /* <DEDUP_REMOVED lines=11> */
[----:B--2--5:R-:W2:Y:S02]  /*1330*/  MUFU.RCP R10, R5 ;  /* 0x00000005000a7308 */ /* 0x024ea40000001000 */
[----:B--2---:R-:W-:-:S06]  /*1340*/  IADD3 R10, R10, 0xffffffe, RZ ;  /* 0x0ffffffe0a0a7810 */ /* 0x004fcc0007ffe0ff */
[----:B------:R-:W2:Y:S02]  /*1350*/  F2I.FTZ.U32.TRUNC.NTZ R11, R10 ;  /* 0x0000000a000b7305 */ /* 0x000ea4000021f000 */
        /* <DEDUP_REMOVED lines=22> */
[----:B------:R-:W-:-:S07]  /*14c0*/  IMAD R13, R8, R13, UR6 ;  /* 0x00000006080d7e24 */ /* 0x000fce000f8e020d */
[----:B-1----:R-:W1:Y:S02]  /*14d0*/  MUFU.RCP R11, R9 ;  /* 0x00000009000b7308 */ /* 0x002e640000001000 */
[----:B-1----:R-:W-:-:S06]  /*14e0*/  VIADD R11, R11, 0xffffffe ;  /* 0x0ffffffe0b0b7836 */ /* 0x002fcc0000000000 */
[----:B------:R-:W1:Y:S02]  /*14f0*/  F2I.FTZ.U32.TRUNC.NTZ R11, R11 ;  /* 0x0000000b000b7305 */ /* 0x000e64000021f000 */
[----:B-1----:R-:W-:-:S05]  /*1500*/  IADD3 R3, RZ, -R11, RZ ;  /* 0x8000000bff037210 */ /* 0x002fca0007ffe0ff */
[----:B------:R-:W-:Y:S01]  /*1510*/  IMAD R5, R3, R2, RZ ;  /* 0x0000000203057224 */ /* 0x000fe200078e02ff */
[----:B------:R-:W-:-:S03]  /*1520*/  IABS R3, R24 ;  /* 0x0000001800037213 */ /* 0x000fc60000000000 */
[----:B------:R-:W-:Y:S01]  /*1530*/  IMAD.HI.U32 R10, R11, R5, R10 ;  /* 0x000000050b0a7227 */ /* 0x000fe200078e000a */
[----:B------:R-:W-:-:S03]  /*1540*/  SHF.R.S32.HI R11, RZ, 0x1f, R13 ;  /* 0x0000001fff0b7819 */ /* 0x000fc6000001140d */
        /* <DEDUP_REMOVED lines=36> */
.L_x_4484:
[----:B------:R-:W1:Y:S01]  /*1790*/  LDC R7, c[0x0][0x278] ;  /* 0x00009e00ff077b82 */ /* 0x000e620000000800 */
[----:B------:R-:W-:Y:S01]  /*17a0*/  ISETP.NE.AND P3, PT, R11, -0x1, PT ;  /* 0xffffffff0b00780c */ /* 0x000fe20003f65270 */
[----:B------:R-:W-:-:S04]  /*17b0*/  ULEA UR4, UR13, 0xffffffc0, 0x6 ;  /* 0xffffffc00d047891 */ /* 0x000fc8000f8e303f */
[----:B------:R-:W-:-:S08]  /*17c0*/  USHF.R.S32.HI UR5, URZ, 0x1f, UR4 ;  /* 0x0000001f3f057899 */ /* 0x000fd00008011404 */
[----:B------:R-:W2:Y:S01]  /*17d0*/  @P3 LDC.64 R80, c[0x0][0x248] ;  /* 0x00009200ff503b82 */ /* 0x000ea20000000a00 */
[----:B------:R-:W-:Y:S01]  /*17e0*/  @P3 IMAD.IADD R14, R12, 0x1, R11 ;  /* 0x000000010c0e3824 */ /* 0x000fe200078e020b */
[----:B-1----:R-:W-:-:S04]  /*17f0*/  IABS R3, R7 ;  /* 0x0000000700037213 */ /* 0x002fc80000000000 */
[----:B------:R-:W1:Y:S08]  /*1800*/  I2F.RP R5, R3 ;  /* 0x0000000300057306 */ /* 0x000e700000209400 */
        /* <DEDUP_REMOVED lines=8> */
[----:B------:R-:W-:Y:S02]  /*1890*/  MOV R4, R2 ;  /* 0x0000000200047202 */ /* 0x000fe40000000f00 */
[----:B------:R-:W-:-:S03]  /*18a0*/  LOP3.LUT R8, R24, R7, RZ, 0x3c, !PT ;  /* 0x0000000718087212 */ /* 0x000fc600078e3cff */
[----:B------:R-:W-:Y:S01]  /*18b0*/  IMAD.HI.U32 R22, R9, R4, RZ ;  /* 0x0000000409167227 */ /* 0x000fe200078e00ff */
[----:B------:R-:W-:-:S03]  /*18c0*/  ISETP.GE.AND P1, PT, R8, RZ, PT ;  /* 0x000000ff0800720c */ /* 0x000fc60003f26270 */
[----:B------:R-:W-:Y:S02]  /*18d0*/  IMAD.MOV R2, RZ, RZ, -R22 ;  /* 0x000000ffff027224 */ /* 0x000fe400078e0a16 */
[C---:B--2---:R-:W-:Y:S02]  /*18e0*/  @P3 IMAD R9, R14.reuse, R81, RZ ;  /* 0x000000510e093224 */ /* 0x044fe400078e02ff */
[C---:B------:R-:W-:Y:S02]  /*18f0*/  IMAD R2, R3.reuse, R2, R4 ;  /* 0x0000000203027224 */ /* 0x040fe400078e0204 */
[----:B------:R-:W1:Y:S01]  /*1900*/  @P3 LDC.64 R4, c[0x0][0x250] ;  /* 0x00009400ff043b82 */ /* 0x000e620000000a00 */
[----:B------:R-:W-:Y:S02]  /*1910*/  @P3 IMAD.WIDE.U32 R14, R14, R80, RZ ;  /* 0x000000500e0e3225 */ /* 0x000fe400078e00ff */
[----:B------:R-:W-:-:S03]  /*1920*/  ISETP.GT.U32.AND P0, PT, R3, R2, PT ;  /* 0x000000020300720c */ /* 0x000fc60003f04070 */
[----:B------:R-:W-:-:S10]  /*1930*/  @P3 IADD3 R9, R15, R9, RZ ;  /* 0x000000090f093210 */ /* 0x000fd40007ffe0ff */
        /* <DEDUP_REMOVED lines=19> */
[----:B------:R-:W-:-:S07]  /*1a70*/  IADD3 R9, R15, R9, RZ ;  /* 0x000000090f097210 */ /* 0x000fce0007ffe0ff */
.L_x_4486:
[----:B------:R-:W-:Y:S01]  /*1a80*/  MOV R15, R9 ;  /* 0x00000009000f7202 */ /* 0x000fe20000000f00 */
[----:B------:R-:W-:Y:S01]  /*1a90*/  IMAD R8, R80, UR5, RZ ;  /* 0x0000000550087c24 */ /* 0x000fe2000f8e02ff */
[----:B------:R-:W-:Y:S02]  /*1aa0*/  @!P0 LOP3.LUT R22, RZ, R7, RZ, 0x33, !PT ;  /* 0x00000007ff168212 */ /* 0x000fe400078e33ff */
[----:B------:R-:W-:Y:S01]  /*1ab0*/  @P3 IADD3 R9, R12, R11, RZ ;  /* 0x0000000b0c093210 */ /* 0x000fe20007ffe0ff */
[----:B------:R-:W-:Y:S01]  /*1ac0*/  IMAD.WIDE.U32 R14, R80, UR4, R14 ;  /* 0x00000004500e7c25 */ /* 0x000fe2000f8e000e */
[----:B------:R-:W-:Y:S02]  /*1ad0*/  SHF.R.S32.HI R7, RZ, 0x1f, R22 ;  /* 0x0000001fff077819 */ /* 0x000fe40000011416 */
[----:B------:R-:W-:Y:S01]  /*1ae0*/  MOV R13, UR4 ;  /* 0x00000004000d7c02 */ /* 0x000fe20008000f00 */
[----:B------:R-:W-:Y:S01]  /*1af0*/  IMAD R8, R81, UR4, R8 ;  /* 0x0000000451087c24 */ /* 0x000fe2000f8e0208 */
[----:B------:R-:W-:Y:S01]  /*1b00*/  MOV R11, UR5 ;  /* 0x00000005000b7c02 */ /* 0x000fe20008000f00 */
[----:B-1----:R-:W-:-:S03]  /*1b10*/  @P3 IMAD.WIDE.U32 R16, R9, R4, RZ ;  /* 0x0000000409103225 */ /* 0x002fc600078e00ff */
[----:B------:R-:W-:Y:S01]  /*1b20*/  IADD3 R15, R15, R8, RZ ;  /* 0x000000080f0f7210 */ /* 0x000fe20007ffe0ff */
[-C--:B--2---:R-:W-:Y:S02]  /*1b30*/  IMAD R8, R7, R2.reuse, RZ ;  /* 0x0000000207087224 */ /* 0x084fe400078e02ff */
[----:B------:R-:W-:Y:S02]  /*1b40*/  @P3 IMAD R9, R9, R5, R17 ;  /* 0x0000000509093224 */ /* 0x000fe400078e0211 */
[----:B------:R-:W-:-:S04]  /*1b50*/  IMAD.WIDE.U32 R38, R22, R2, R14 ;  /* 0x0000000216267225 */ /* 0x000fc800078e000e */
[----:B------:R-:W-:Y:S01]  /*1b60*/  IMAD R3, R22, R3, R8 ;  /* 0x0000000316037224 */ /* 0x000fe200078e0208 */
[----:B------:R-:W-:-:S04]  /*1b70*/  @P3 MOV R8, R16 ;  /* 0x0000001000083202 */ /* 0x000fc80000000f00 */
        /* <DEDUP_REMOVED lines=15> */
.L_x_4485:
[----:B------:R-:W-:Y:S01]  /*1c70*/  ISETP.NE.AND P1, PT, R0, -0x1, PT ;  /* 0xffffffff0000780c */ /* 0x000fe20003f25270 */
[----:B------:R-:W1:Y:S01]  /*1c80*/  S2UR UR8, SR_CgaCtaId ;  /* 0x00000000000879c3 */ /* 0x000e620000008800 */
[----:B------:R-:W-:Y:S01]  /*1c90*/  SHF.R.S32.HI R17, RZ, 0x1f, R6 ;  /* 0x0000001fff117819 */ /* 0x000fe20000011406 */
[----:B------:R-:W-:Y:S01]  /*1ca0*/  ULDC.64 UR6, c[0x0][0x268] ;  /* 0x00009a0000067ab9 */ /* 0x000fe20000000a00 */
[----:B------:R-:W-:Y:S01]  /*1cb0*/  UIADD3 UR12, UR13, -0x1, URZ ;  /* 0xffffffff0d0c7890 */ /* 0x000fe2000fffe03f */
[----:B------:R-:W-:Y:S01]  /*1cc0*/  IMAD R7, R7, UR6, RZ ;  /* 0x0000000607077c24 */ /* 0x000fe2000f8e02ff */
[CC--:B-----5:R-:W-:Y:S01]  /*1cd0*/  LEA.HI R10, R17.reuse, R6.reuse, RZ, 0x3 ;  /* 0x00000006110a7211 */ /* 0x0e0fe200078f18ff */
[----:B------:R-:W-:Y:S01]  /*1ce0*/  IMAD.IADD R207, R134, 0x1, -R85 ;  /* 0x0000000186cf7824 */ /* 0x000fe200078e0a55 */
[-C--:B------:R-:W-:Y:S01]  /*1cf0*/  LEA.HI R14, R17, R6.reuse, RZ, 0x4 ;  /* 0x00000006110e7211 */ /* 0x080fe200078f20ff */
[----:B------:R-:W-:Y:S01]  /*1d00*/  USHF.L.U32 UR11, UR12, 0x6, URZ ;  /* 0x000000060c0b7899 */ /* 0x000fe2000800063f */
[----:B------:R-:W-:Y:S01]  /*1d10*/  LOP3.LUT R25, R10, 0xfffffff8, RZ, 0xc0, !PT ;  /* 0xfffffff80a197812 */ /* 0x000fe200078ec0ff */
[----:B------:R-:W-:Y:S01]  /*1d20*/  ULDC.64 UR4, c[0x0][0x258] ;  /* 0x0000960000047ab9 */ /* 0x000fe20000000a00 */
[----:B------:R-:W-:Y:S01]  /*1d30*/  SHF.R.S32.HI R28, RZ, 0x3, R10 ;  /* 0x00000003ff1c7819 */ /* 0x000fe2000001140a */
[----:B------:R-:W2:Y:S01]  /*1d40*/  @P1 LDC.64 R2, c[0x0][0x240] ;  /* 0x00009000ff021b82 */ /* 0x000ea20000000a00 */
[----:B------:R-:W-:Y:S01]  /*1d50*/  @!P1 SHF.R.S32.HI R23, RZ, 0x1f, R213 ;  /* 0x0000001fff179819 */ /* 0x000fe200000114d5 */
[----:B------:R-:W-:Y:S01]  /*1d60*/  VIADD R19, R133, -UR11 ;  /* 0x8000000b85137c36 */ /* 0x000fe20008000000 */
[CC--:B------:R-:W-:Y:S01]  /*1d70*/  ISETP.GE.AND P6, PT, R28.reuse, R207.reuse, PT ;  /* 0x000000cf1c00720c */ /* 0x0c0fe20003fc6270 */
[----:B------:R-:W-:Y:S01]  /*1d80*/  VIADD R12, R28, 0x10 ;  /* 0x000000101c0c7836 */ /* 0x000fe20000000000 */
[----:B------:R-:W-:Y:S01]  /*1d90*/  LEA.HI R211, R17, R6, RZ, 0x6 ;  /* 0x0000000611d37211 */ /* 0x000fe200078f30ff */
[----:B------:R-:W-:Y:S01]  /*1da0*/  BSSY B0, `(.L_x_4487) ;  /* 0x000005c000007945 */ /* 0x000fe20003800000 */
[--C-:B------:R-:W-:Y:S01]  /*1db0*/  SHF.R.S32.HI R29, RZ, 0x1f, R28.reuse ;  /* 0x0000001fff1d7819 */ /* 0x100fe2000001141c */
[----:B------:R-:W3:Y:S01]  /*1dc0*/  @!P1 LDC.64 R4, c[0x0][0x228] ;  /* 0x00008a00ff049b82 */ /* 0x000ee20000000a00 */
[C---:B------:R-:W-:Y:S01]  /*1dd0*/  ISETP.GE.AND P4, PT, R12.reuse, R207, PT ;  /* 0x000000cf0c00720c */ /* 0x040fe20003f86270 */
[----:B------:R-:W-:Y:S01]  /*1de0*/  IMAD.SHL.U32 R211, R211, 0x8, RZ ;  /* 0x00000008d3d37824 */ /* 0x000fe200078e00ff */
[CC--:B------:R-:W-:Y:S01]  /*1df0*/  ISETP.GE.AND P3, PT, R12.reuse, R19.reuse, PT ;  /* 0x000000130c00720c */ /* 0x0c0fe20003f66270 */
[----:B------:R-:W-:Y:S01]  /*1e00*/  IMAD.WIDE R36, R37, 0x40, R28 ;  /* 0x0000004025247825 */ /* 0x000fe200078e021c */
[----:B------:R-:W-:-:S02]  /*1e10*/  ISETP.GE.AND P0, PT, R12, R19, PT ;  /* 0x000000130c00720c */ /* 0x000fc40003f06270 */
[----:B------:R-:W-:Y:S01]  /*1e20*/  IADD3 R30, R28, 0x20, RZ ;  /* 0x000000201c1e7810 */ /* 0x000fe20007ffe0ff */
[----:B--2---:R-:W-:-:S04]  /*1e30*/  @P1 IMAD.WIDE.U32 R20, R0, R2, RZ ;  /* 0x0000000200141225 */ /* 0x004fc800078e00ff */
[----:B------:R-:W-:Y:S02]  /*1e40*/  @P1 IMAD R3, R0, R3, R21 ;  /* 0x0000000300031224 */ /* 0x000fe400078e0215 */
[----:B------:R-:W-:Y:S02]  /*1e50*/  IMAD.SHL.U32 R0, R28, 0x40, RZ ;  /* 0x000000401c007824 */ /* 0x000fe400078e00ff */
[-C--:B---3--:R-:W-:Y:S01]  /*1e60*/  @!P1 IMAD R2, R23, R4.reuse, RZ ;  /* 0x0000000417029224 */ /* 0x088fe200078e02ff */
[----:B------:R-:W-:Y:S01]  /*1e70*/  LOP3.LUT R23, R14, 0xfffffff0, RZ, 0xc0, !PT ;  /* 0xfffffff00e177812 */ /* 0x000fe200078ec0ff */
[----:B------:R-:W-:-:S04]  /*1e80*/  @!P1 IMAD.WIDE.U32 R26, R213, R4, RZ ;  /* 0x00000004d51a9225 */ /* 0x000fc800078e00ff */
[----:B------:R-:W-:Y:S02]  /*1e90*/  @!P1 IMAD R5, R213, R5, R2 ;  /* 0x00000005d5059224 */ /* 0x000fe400078e0202 */
[----:B------:R-:W-:Y:S01]  /*1ea0*/  IMAD.IADD R2, R6, 0x1, -R25 ;  /* 0x0000000106027824 */ /* 0x000fe200078e0a19 */
[----:B------:R-:W-:Y:S01]  /*1eb0*/  LOP3.LUT R25, R0, 0x1c0, RZ, 0xc0, !PT ;  /* 0x000001c000197812 */ /* 0x000fe200078ec0ff */
[----:B------:R-:W-:Y:S02]  /*1ec0*/  IMAD.IADD R21, R6, 0x1, -R23 ;  /* 0x0000000106157824 */ /* 0x000fe400078e0a17 */
[----:B------:R-:W-:Y:S01]  /*1ed0*/  IMAD.SHL.U32 R212, R2, 0x8, RZ ;  /* 0x0000000802d47824 */ /* 0x000fe200078e00ff */
[----:B------:R-:W-:Y:S01]  /*1ee0*/  SHF.R.U32.HI R10, RZ, 0x3, R25 ;  /* 0x00000003ff0a7819 */ /* 0x000fe20000011619 */
[----:B------:R-:W-:Y:S01]  /*1ef0*/  @P1 IMAD.MOV.U32 R0, RZ, RZ, R20 ;  /* 0x000000ffff001224 */ /* 0x000fe200078e0014 */
[----:B------:R-:W-:Y:S01]  /*1f00*/  SHF.R.S32.HI R18, RZ, 0x1f, R21 ;  /* 0x0000001fff127819 */ /* 0x000fe20000011415 */
[----:B------:R-:W-:Y:S01]  /*1f10*/  IMAD R20, R22, UR7, R7 ;  /* 0x0000000716147c24 */ /* 0x000fe2000f8e0207 */
[----:B------:R-:W-:Y:S01]  /*1f20*/  IADD3 R8, P2, R212, R8, RZ ;  /* 0x00000008d4087210 */ /* 0x000fe20007f5e0ff */
[----:B------:R-:W-:Y:S01]  /*1f30*/  @!P1 IMAD.IADD R3, R27, 0x1, R5 ;  /* 0x000000011b039824 */ /* 0x000fe200078e0205 */
[--C-:B------:R-:W-:Y:S01]  /*1f40*/  SHF.R.S32.HI R40, RZ, 0x1f, R212.reuse ;  /* 0x0000001fff287819 */ /* 0x100fe200000114d4 */
[----:B------:R-:W-:Y:S01]  /*1f50*/  IMAD.MOV.U32 R7, RZ, RZ, 0x10 ;  /* 0x00000010ff077424 */ /* 0x000fe200078e00ff */
[----:B------:R-:W-:Y:S01]  /*1f60*/  LOP3.LUT R23, R25, 0x38, R212, 0xf8, !PT ;  /* 0x0000003819177812 */ /* 0x000fe200078ef8d4 */
[----:B------:R-:W-:Y:S01]  /*1f70*/  IMAD.MOV.U32 R5, RZ, RZ, 0x20 ;  /* 0x00000020ff057424 */ /* 0x000fe200078e00ff */
[----:B------:R-:W-:Y:S01]  /*1f80*/  @!P1 MOV R0, R26 ;  /* 0x0000001a00009202 */ /* 0x000fe20000000f00 */
[----:B------:R-:W-:Y:S01]  /*1f90*/  IMAD.X R9, R40, 0x1, R9, P2 ;  /* 0x0000000128097824 */ /* 0x000fe200010e0609 */
[----:B------:R-:W-:-:S02]  /*1fa0*/  LOP3.LUT R10, R23, R10, RZ, 0x3c, !PT ;  /* 0x0000000a170a7212 */ /* 0x000fc400078e3cff */
[----:B------:R-:W-:Y:S01]  /*1fb0*/  LEA.HI R18, R18, R21, RZ, 0x3 ;  /* 0x0000001512127211 */ /* 0x000fe200078f18ff */
[----:B------:R-:W-:Y:S01]  /*1fc0*/  IMAD.WIDE.U32 R22, R22, UR6, R8 ;  /* 0x0000000616167c25 */ /* 0x000fe2000f8e0008 */
[----:B------:R-:W-:Y:S01]  /*1fd0*/  IADD3 R32, P1, R212, R0, RZ ;  /* 0x00000000d4207210 */ /* 0x000fe20007f3e0ff */
[----:B------:R-:W2:Y:S01]  /*1fe0*/  LDC.64 R8, c[0x0][0x3c8] ;  /* 0x0000f200ff087b82 */ /* 0x000ea20000000a00 */
[----:B------:R-:W-:Y:S02]  /*1ff0*/  LOP3.LUT R4, R18, 0xfffffff8, RZ, 0xc0, !PT ;  /* 0xfffffff812047812 */ /* 0x000fe400078ec0ff */
[----:B------:R-:W-:Y:S01]  /*2000*/  SHF.R.S32.HI R25, RZ, 0x1f, R24 ;  /* 0x0000001fff197819 */ /* 0x000fe20000011418 */
[----:B------:R-:W-:Y:S01]  /*2010*/  IMAD.X R33, R40, 0x1, R3, P1 ;  /* 0x0000000128217824 */ /* 0x000fe200008e0603 */
[----:B------:R-:W-:Y:S01]  /*2020*/  IADD3 R0, P5, R28, R13, RZ ;  /* 0x0000000d1c007210 */ /* 0x000fe20007fbe0ff */
[----:B------:R-:W-:Y:S01]  /*2030*/  IMAD.IADD R21, R21, 0x1, -R4 ;  /* 0x0000000115157824 */ /* 0x000fe200078e0a04 */
[----:B------:R-:W-:Y:S01]  /*2040*/  LOP3.LUT R211, R10, 0xfffffe00, R211, 0xf8, !PT ;  /* 0xfffffe000ad37812 */ /* 0x000fe200078ef8d3 */
[----:B------:R-:W-:-:S02]  /*2050*/  IMAD R35, R25, UR4, RZ ;  /* 0x0000000419237c24 */ /* 0x000fc4000f8e02ff */
[C---:B------:R-:W-:Y:S01]  /*2060*/  IMAD.WIDE.U32 R32, R24.reuse, UR4, R32 ;  /* 0x0000000418207c25 */ /* 0x040fe2000f8e0020 */
[----:B------:R-:W-:Y:S01]  /*2070*/  UMOV UR4, 0x400 ;  /* 0x0000040000047882 */ /* 0x000fe20000000000 */
[----:B------:R-:W-:Y:S01]  /*2080*/  R2P PR, R21, 0x6 ;  /* 0x0000000615007804 */ /* 0x000fe20000000000 */
[----:B-1----:R-:W-:Y:S01]  /*2090*/  ULEA UR4, UR8, UR4, 0x18 ;  /* 0x0000000408047291 */ /* 0x002fe2000f8ec03f */
[----:B------:R-:W-:Y:S02]  /*20a0*/  IMAD R35, R24, UR5, R35 ;  /* 0x0000000518237c24 */ /* 0x000fe4000f8e0223 */
[----:B------:R-:W-:Y:S01]  /*20b0*/  IMAD.X R26, R29, 0x1, R11, P5 ;  /* 0x000000011d1a7824 */ /* 0x000fe200028e060b */
[----:B------:R-:W-:Y:S01]  /*20c0*/  SEL R7, R7, 0xfffffff0, !P1 ;  /* 0xfffffff007077807 */ /* 0x000fe20004800000 */
[C---:B------:R-:W-:Y:S01]  /*20d0*/  VIADD R4, R212.reuse, 0x40 ;  /* 0x00000040d4047836 */ /* 0x040fe20000000000 */
[----:B------:R-:W-:Y:S01]  /*20e0*/  LEA R211, R211, UR4, 0x1 ;  /* 0x00000004d3d37c11 */ /* 0x000fe2000f8e08ff */
[----:B------:R-:W-:Y:S01]  /*20f0*/  VIADD R3, R212, 0x80 ;  /* 0x00000080d4037836 */ /* 0x000fe20000000000 */
[----:B------:R-:W-:Y:S01]  /*2100*/  SEL R5, R5, 0xffffffe0, !P2 ;  /* 0xffffffe005057807 */ /* 0x000fe20005000000 */
[----:B------:R-:W-:Y:S01]  /*2110*/  IMAD.IADD R35, R33, 0x1, R35 ;  /* 0x0000000121237824 */ /* 0x000fe200078e0223 */
        /* <DEDUP_REMOVED lines=36> */
.L_x_4488:
[----:B------:R-:W-:Y:S05]  /*2360*/  BSYNC B0 ;  /* 0x0000000000007941 */ /* 0x000fea0003800000 */
.L_x_4487:
        /* <DEDUP_REMOVED lines=46> */
.L_x_4490:
[----:B------:R-:W-:Y:S05]  /*2650*/  BSYNC B0 ;  /* 0x0000000000007941 */ /* 0x000fea0003800000 */
.L_x_4489:
        /* <DEDUP_REMOVED lines=44> */
.L_x_4492:
[----:B------:R-:W-:Y:S05]  /*2920*/  BSYNC B0 ;  /* 0x0000000000007941 */ /* 0x000fea0003800000 */
.L_x_4491:
        /* <DEDUP_REMOVED lines=39> */
.L_x_4494:
[----:B------:R-:W-:Y:S05]  /*2ba0*/  BSYNC B0 ;  /* 0x0000000000007941 */ /* 0x000fea0003800000 */
.L_x_4493:
        /* <DEDUP_REMOVED lines=39> */
.L_x_4496:
[----:B------:R-:W-:Y:S05]  /*2e20*/  BSYNC B0 ;  /* 0x0000000000007941 */ /* 0x000fea0003800000 */
.L_x_4495:
        /* <DEDUP_REMOVED lines=33> */
.L_x_4498:
[----:B------:R-:W-:Y:S05]  /*3040*/  BSYNC B0 ;  /* 0x0000000000007941 */ /* 0x000fea0003800000 */
.L_x_4497:
        /* <DEDUP_REMOVED lines=37> */
.L_x_4500:
[----:B------:R-:W-:Y:S05]  /*32a0*/  BSYNC B0 ;  /* 0x0000000000007941 */ /* 0x000fea0003800000 */
.L_x_4499:
        /* <DEDUP_REMOVED lines=42> */
.L_x_4502:
[----:B------:R-:W-:Y:S05]  /*3550*/  BSYNC B0 ;  /* 0x0000000000007941 */ /* 0x000fea0003800000 */
.L_x_4501:
[----:B------:R-:W0:Y:S01]  /*3560*/  LDGDEPBAR ;  /* 0x00000000000079af */ /* 0x000e220000000000 */
[----:B-1-34-:R-:W-:Y:S01]  /*3570*/  SHF.R.S32.HI R10, RZ, 0x1f, R213 ;  /* 0x0000001fff0a7819 */ /* 0x01afe200000114d5 */
[----:B------:R-:W-:Y:S01]  /*3580*/  ULDC.64 UR8, c[0x0][0x3d0] ;  /* 0x0000f40000087ab9 */ /* 0x000fe20000000a00 */
[----:B------:R-:W-:Y:S01]  /*3590*/  IMAD.IADD R32, R27, 0x1, -R32 ;  /* 0x000000011b207824 */ /* 0x000fe200078e0a20 */
[----:B------:R-:W-:Y:S01]  /*35a0*/  LEA.HI R84, R17, R6, RZ, 0x5 ;  /* 0x0000000611547211 */ /* 0x000fe200078f28ff */
[----:B------:R-:W-:Y:S01]  /*35b0*/  IMAD.WIDE.U32 R24, R213, UR8, R24 ;  /* 0x00000008d5187c25 */ /* 0x000fe2000f8e0018 */
[----:B------:R-:W-:Y:S01]  /*35c0*/  LOP3.LUT R29, R30, R29, RZ, 0x3c, !PT ;  /* 0x0000001d1e1d7212 */ /* 0x000fe200078e3cff */
[----:B------:R-:W-:Y:S01]  /*35d0*/  ULDC UR5, c[0x0][0x2e8] ;  /* 0x0000ba0000057ab9 */ /* 0x000fe20000000800 */
[----:B------:R-:W-:Y:S01]  /*35e0*/  ISETP.GE.AND P1, PT, R26, R19, PT ;  /* 0x000000131a00720c */ /* 0x000fe20003f26270 */
[----:B------:R-:W-:Y:S01]  /*35f0*/  IMAD R10, R10, UR8, RZ ;  /* 0x000000080a0a7c24 */ /* 0x000fe2000f8e02ff */
[----:B--2---:R-:W-:Y:S01]  /*3600*/  LEA R8, P2, R24, R8, 0x2 ;  /* 0x0000000818087211 */ /* 0x004fe200078410ff */
[----:B------:R-:W-:-:S02]  /*3610*/  IMAD.SHL.U32 R12, R21, 0x40, RZ ;  /* 0x00000040150c7824 */ /* 0x000fc400078e00ff */
[----:B------:R-:W-:Y:S02]  /*3620*/  IMAD R10, R213, UR9, R10 ;  /* 0x00000009d50a7c24 */ /* 0x000fe4000f8e020a */
[----:B------:R-:W-:Y:S01]  /*3630*/  IMAD.SHL.U32 R11, R32, 0x8, RZ ;  /* 0x00000008200b7824 */ /* 0x000fe200078e00ff */
[----:B------:R-:W-:Y:S01]  /*3640*/  LOP3.LUT R12, R12, 0x1c0, RZ, 0xc0, !PT ;  /* 0x000001c00c0c7812 */ /* 0x000fe200078ec0ff */
[----:B------:R-:W-:Y:S02]  /*3650*/  IMAD.IADD R10, R25, 0x1, R10 ;  /* 0x00000001190a7824 */ /* 0x000fe400078e020a */
[----:B------:R-:W-:Y:S01]  /*3660*/  IMAD.IADD R23, R23, 0x1, R20 ;  /* 0x0000000117177824 */ /* 0x000fe200078e0214 */
[----:B------:R-:W-:Y:S01]  /*3670*/  LOP3.LUT R11, R12, 0x8, R11, 0xf8, !PT ;  /* 0x000000080c0b7812 */ /* 0x000fe200078ef80b */
[----:B------:R-:W-:Y:S01]  /*3680*/  IMAD.SHL.U32 R18, R18, 0x40, RZ ;  /* 0x0000004012127824 */ /* 0x000fe200078e00ff */
[----:B------:R-:W-:Y:S01]  /*3690*/  LEA.HI.X R9, R24, R9, R10, 0x2, P2 ;  /* 0x0000000918097211 */ /* 0x000fe200010f140a */
[----:B------:R-:W-:Y:S01]  /*36a0*/  IMAD.WIDE.U32 R22, R0, UR6, R22 ;  /* 0x0000000600167c25 */ /* 0x000fe2000f8e0016 */
[----:B------:R-:W-:-:S04]  /*36b0*/  DEPBAR.LE SB0, 0x0 ;  /* 0x000080000000791a */ /* 0x000fc80000000000 */
[----:B------:R1:W5:Y:S01]  /*36c0*/  LDG.E R82, desc[UR14][R8.64] ;  /* 0x0000000e08527981 */ /* 0x000362000c1e1900 */
[----:B------:R-:W-:Y:S01]  /*36d0*/  SHF.R.U32.HI R12, RZ, 0x3, R12 ;  /* 0x00000003ff0c7819 */ /* 0x000fe2000001160c */
[----:B------:R-:W-:Y:S01]  /*36e0*/  ULDC.64 UR8, c[0x0][0x220] ;  /* 0x0000880000087ab9 */ /* 0x000fe20000000a00 */
[----:B------:R-:W-:Y:S01]  /*36f0*/  SHF.R.S32.HI R83, RZ, 0x5, R84 ;  /* 0x00000005ff537819 */ /* 0x000fe20000011454 */
[----:B------:R-:W-:Y:S01]  /*3700*/  BAR.SYNC.DEFER_BLOCKING 0x0 ;  /* 0x0000000000007b1d */ /* 0x000fe20000010000 */
[----:B------:R-:W-:Y:S01]  /*3710*/  LOP3.LUT R11, R11, R12, RZ, 0x3c, !PT ;  /* 0x0000000c0b0b7212 */ /* 0x000fe200078e3cff */
[----:B------:R-:W-:-:S03]  /*3720*/  IMAD R205, R32, 0x200, R29 ;  /* 0x0000020020cd7824 */ /* 0x000fc600078e021d */
[----:B------:R-:W-:Y:S01]  /*3730*/  LOP3.LUT R0, R11, 0xfffffe00, R18, 0xf8, !PT ;  /* 0xfffffe000b007812 */ /* 0x000fe200078ef812 */
[----:B------:R-:W-:Y:S01]  /*3740*/  IMAD.IADD R17, R23, 0x1, R16 ;  /* 0x0000000117117824 */ /* 0x000fe200078e0210 */
[----:B------:R-:W-:Y:S01]  /*3750*/  LEA R222, P2, R22, UR8, 0x1 ;  /* 0x0000000816de7c11 */ /* 0x000fe2000f8408ff */
[----:B------:R1:W-:Y:S04]  /*3760*/  @P6 STS.128 [R211+0xc000], RZ ;  /* 0x00c000ffd3006388 */ /* 0x0003e80000000c00 */
[----:B------:R1:W-:Y:S04]  /*3770*/  @P6 STS.128 [R211+0xe000], RZ ;  /* 0x00e000ffd3006388 */ /* 0x0003e80000000c00 */
[----:B------:R1:W-:Y:S01]  /*3780*/  @P6 STS.128 [R211+0x10000], RZ ;  /* 0x010000ffd3006388 */ /* 0x0003e20000000c00 */
[----:B------:R-:W-:Y:S01]  /*3790*/  IMAD R206, R83, 0x400, R0 ;  /* 0x0000040053ce7824 */ /* 0x000fe200078e0200 */
[----:B------:R-:W-:Y:S01]  /*37a0*/  USHF.L.U32 UR16, UR6, 0x4, URZ ;  /* 0x0000000406107899 */ /* 0x000fe2000800063f */
[----:B------:R-:W2:Y:S01]  /*37b0*/  MUFU.RCP R87, UR5 ;  /* 0x0000000500577d08 */ /* 0x000ea20008001000 */
[----:B------:R-:W-:Y:S01]  /*37c0*/  BSSY B0, `(.L_x_4503) ;  /* 0x000001c000007945 */ /* 0x000fe20003800000 */
        /* <DEDUP_REMOVED lines=27> */
.L_x_4504:
[----:B------:R-:W-:Y:S05]  /*3980*/  BSYNC B0 ;  /* 0x0000000000007941 */ /* 0x000fea0003800000 */
.L_x_4503:
        /* <DEDUP_REMOVED lines=36> */
.L_x_4506:
[----:B------:R-:W-:Y:S05]  /*3bd0*/  BSYNC B0 ;  /* 0x0000000000007941 */ /* 0x000fea0003800000 */
.L_x_4505:
        /* <DEDUP_REMOVED lines=37> */
.L_x_4508:
[----:B------:R-:W-:Y:S05]  /*3e30*/  BSYNC B0 ;  /* 0x0000000000007941 */ /* 0x000fea0003800000 */
.L_x_4507:
        /* <DEDUP_REMOVED lines=40> */
.L_x_4510:
[----:B------:R-:W-:Y:S05]  /*40c0*/  BSYNC B0 ;  /* 0x0000000000007941 */ /* 0x000fea0003800000 */
.L_x_4509:
[----:B------:R-:W-:Y:S01]  /*40d0*/  LDSM.16.M88.4 R64, [R206] ;  /* 0x00000000ce40783b */ /* 0x000fe20000000200 */
[----:B------:R-:W-:Y:S01]  /*40e0*/  R2P PR, R2, 0x6 ;  /* 0x0000000602007804 */ /* 0x000fe20000000000 */
[C---:B------:R-:W-:Y:S01]  /*40f0*/  VIADD R2, R205.reuse, 0x6000 ;  /* 0x00006000cd027836 */ /* 0x040fe20000000000 */
[----:B------:R-:W-:Y:S01]  /*4100*/  ULDC UR7, c[0x0][0x39c] ;  /* 0x0000e70000077ab9 */ /* 0x000fe20000000800 */
[----:B------:R-:W3:Y:S01]  /*4110*/  LDSM.16.M88.4 R16, [R205+0x6000] ;  /* 0x00600000cd10783b */ /* 0x000ee20000000200 */
[----:B------:R-:W-:Y:S02]  /*4120*/  VIADD R203, R205, 0x6020 ;  /* 0x00006020cdcb7836 */ /* 0x000fe40000000000 */
[----:B--2--5:R-:W-:Y:S01]  /*4130*/  FMUL.FTZ R82, R82, R87 ;  /* 0x0000005752527220 */ /* 0x024fe20000410000 */
[--C-:B------:R-:W-:Y:S01]  /*4140*/  IMAD R204, R7, 0x2, R206.reuse ;  /* 0x0000000207cc7824 */ /* 0x100fe200078e02ce */
[----:B-1----:R-:W1:Y:S01]  /*4150*/  LDSM.16.M88.4 R8, [R205+0x6800] ;  /* 0x00680000cd08783b */ /* 0x002e620000000200 */
[----:B------:R-:W-:-:S02]  /*4160*/  IMAD R202, R5, 0x2, R206 ;  /* 0x0000000205ca7824 */ /* 0x000fc400078e02ce */
[----:B------:R-:W-:Y:S01]  /*4170*/  R2UR UR5, R82 ;  /* 0x00000000520572ca */ /* 0x000fe200000e0000 */
[----:B------:R-:W2:Y:S01]  /*4180*/  LDSM.16.M88.4 R72, [R205+0x7000] ;  /* 0x00700000cd48783b */ /* 0x000ea20000000200 */
        /* <DEDUP_REMOVED lines=23> */
[----:B------:R-:W-:Y:S01]  /*4300*/  VIADD R184, R203, 0x5800 ;  /* 0x00005800cbb87836 */ /* 0x000fe20000000000 */
[C---:B---3--:R-:W-:Y:S02]  /*4310*/  HMMA.16816.F32 R20, R64.reuse, R16, RZ ;  /* 0x000000104014723c */ /* 0x048fe400000018ff */
[----:B------:R-:W3:Y:S04]  /*4320*/  LDSM.16.M88.4 R36, [R199+0x6000] ;  /* 0x00600000c724783b */ /* 0x000ee80000000200 */
[----:B------:R-:W3:Y:S01]  /*4330*/  LDSM.16.M88.4 R32, [R199+0x6800] ;  /* 0x00680000c720783b */ /* 0x000ee20000000200 */
[C---:B------:R-:W-:Y:S03]  /*4340*/  HMMA.16816.F32 R16, R64.reuse, R18, RZ ;  /* 0x000000124010723c */ /* 0x040fe600000018ff */
[----:B------:R-:W-:Y:S03]  /*4350*/  LDSM.16.M88.4 R60, [R201] ;  /* 0x00000000c93c783b */ /* 0x000fe60000000200 */
[C---:B-1----:R-:W-:Y:S01]  /*4360*/  HMMA.16816.F32 R12, R64.reuse, R8, RZ ;  /* 0x00000008400c723c */ /* 0x042fe200000018ff */
[----:B------:R-:W0:Y:S05]  /*4370*/  LDGDEPBAR ;  /* 0x00000000000079af */ /* 0x000e2a0000000000 */
[C---:B--2---:R-:W-:Y:S06]  /*4380*/  HMMA.16816.F32 R76, R64.reuse, R72, RZ ;  /* 0x00000048404c723c */ /* 0x044fec00000018ff */
[C---:B------:R-:W-:Y:S06]  /*4390*/  HMMA.16816.F32 R8, R64.reuse, R10, RZ ;  /* 0x0000000a4008723c */ /* 0x040fec00000018ff */
[C---:B------:R-:W-:Y:S06]  /*43a0*/  HMMA.16816.F32 R72, R64.reuse, R74, RZ ;  /* 0x0000004a4048723c */ /* 0x040fec00000018ff */
[C---:B----4-:R-:W-:Y:S06]  /*43b0*/  HMMA.16816.F32 R68, R64.reuse, R28, RZ ;  /* 0x0000001c4044723c */ /* 0x050fec00000018ff */
[----:B------:R-:W-:Y:S01]  /*43c0*/  HMMA.16816.F32 R64, R64, R30, RZ ;  /* 0x0000001e4040723c */ /* 0x000fe200000018ff */
[----:B------:R-:W1:Y:S05]  /*43d0*/  LDSM.16.M88.4 R28, [R199+0x7000] ;  /* 0x00700000c71c783b */ /* 0x000e6a0000000200 */
[C---:B------:R-:W-:Y:S06]  /*43e0*/  HMMA.16816.F32 R20, R44.reuse, R24, R20 ;  /* 0x000000182c14723c */ /* 0x040fec0000001814 */
        /* <DEDUP_REMOVED lines=12> */
[C---:B---3--:R-:W-:Y:S06]  /*44b0*/  HMMA.16816.F32 R20, R40.reuse, R36, R20 ;  /* 0x000000242814723c */ /* 0x048fec0000001814 */
        /* <DEDUP_REMOVED lines=59> */
[----:B------:R-:W-:Y:S05]  /*4870*/  LDSM.16.M88.4 R40, [R205+0xb000] ;  /* 0x00b00000cd28783b */ /* 0x000fea0000000200 */
[C---:B-1----:R-:W-:Y:S06]  /*4880*/  HMMA.16816.F32 R68, R56.reuse, R28, R68 ;  /* 0x0000001c3844723c */ /* 0x042fec0000001844 */
[----:B------:R-:W-:Y:S01]  /*4890*/  HMMA.16816.F32 R64, R56, R30, R64 ;  /* 0x0000001e3840723c */ /* 0x000fe20000001840 */
[----:B------:R-:W1:Y:S04]  /*48a0*/  LDSM.16.M88.4 R28, [R205+0xa800] ;  /* 0x00a80000cd1c783b */ /* 0x000e680000000200 */
[----:B------:R-:W-:Y:S01]  /*48b0*/  LDSM.16.M88.4 R56, [R204+0x4000] ;  /* 0x00400000cc38783b */ /* 0x000fe20000000200 */
[C---:B----4-:R-:W-:Y:S06]  /*48c0*/  HMMA.16816.F32 R20, R52.reuse, R44, R20 ;  /* 0x0000002c3414723c */ /* 0x050fec0000001814 */
[C---:B------:R-:W-:Y:S01]  /*48d0*/  HMMA.16816.F32 R16, R52.reuse, R46, R16 ;  /* 0x0000002e3410723c */ /* 0x040fe20000001810 */
[----:B------:R-:W4:Y:S05]  /*48e0*/  LDSM.16.M88.4 R44, [R205+0xb800] ;  /* 0x00b80000cd2c783b */ /* 0x000f2a0000000200 */
[C---:B------:R-:W-:Y:S06]  /*48f0*/  HMMA.16816.F32 R12, R52.reuse, R60, R12 ;  /* 0x0000003c340c723c */ /* 0x040fec000000180c */
[C---:B------:R-:W-:Y:S01]  /*4900*/  HMMA.16816.F32 R8, R52.reuse, R62, R8 ;  /* 0x0000003e3408723c */ /* 0x040fe20000001808 */
[----:B------:R-:W-:Y:S05]  /*4910*/  LDSM.16.M88.4 R60, [R199+0xb800] ;  /* 0x00b80000c73c783b */ /* 0x000fea0000000200 */
[C---:B------:R-:W-:Y:S06]  /*4920*/  HMMA.16816.F32 R76, R52.reuse, R36, R76 ;  /* 0x00000024344c723c */ /* 0x040fec000000184c */
[C---:B------:R-:W-:Y:S01]  /*4930*/  HMMA.16816.F32 R72, R52.reuse, R38, R72 ;  /* 0x000000263448723c */ /* 0x040fe20000001848 */
[----:B------:R-:W4:Y:S05]  /*4940*/  LDSM.16.M88.4 R36, [R203+0x4000] ;  /* 0x00400000cb24783b */ /* 0x000f2a0000000200 */
[C---:B--2---:R-:W-:Y:S06]  /*4950*/  HMMA.16816.F32 R68, R52.reuse, R24, R68 ;  /* 0x000000183444723c */ /* 0x044fec0000001844 */
[----:B------:R-:W-:Y:S01]  /*4960*/  HMMA.16816.F32 R64, R52, R26, R64 ;  /* 0x0000001a3440723c */ /* 0x000fe20000001840 */
[----:B------:R-:W2:Y:S04]  /*4970*/  LDSM.16.M88.4 R24, [R203+0x4800] ;  /* 0x00480000cb18783b */ /* 0x000ea80000000200 */
[----:B------:R-:W-:Y:S01]  /*4980*/  LDSM.16.M88.4 R52, [R202+0x4000] ;  /* 0x00400000ca34783b */ /* 0x000fe20000000200 */
        /* <DEDUP_REMOVED lines=8> */
[----:B------:R-:W1:Y:S05]  /*4a10*/  LDSM.16.M88.4 R40, [R199+0xa000] ;  /* 0x00a00000c728783b */ /* 0x000e6a0000000200 */
[C---:B----4-:R-:W-:Y:S06]  /*4a20*/  HMMA.16816.F32 R68, R48.reuse, R44, R68 ;  /* 0x0000002c3044723c */ /* 0x050fec0000001844 */
[----:B------:R-:W-:Y:S01]  /*4a30*/  HMMA.16816.F32 R64, R48, R46, R64 ;  /* 0x0000002e3040723c */ /* 0x000fe20000001840 */
[----:B------:R-:W4:Y:S04]  /*4a40*/  LDSM.16.M88.4 R44, [R199+0xa800] ;  /* 0x00a80000c72c783b */ /* 0x000f280000000200 */
[----:B------:R-:W-:Y:S01]  /*4a50*/  LDSM.16.M88.4 R48, [R192+0x4000] ;  /* 0x00400000c030783b */ /* 0x000fe20000000200 */
        /* <DEDUP_REMOVED lines=9> */
[C---:B-1----:R-:W-:Y:S06]  /*4af0*/  HMMA.16816.F32 R64, R56.reuse, R30, R64 ;  /* 0x0000001e3840723c */ /* 0x042fec0000001840 */
[----:B------:R-:W-:Y:S01]  /*4b00*/  HMMA.16816.F32 R68, R56, R28, R68 ;  /* 0x0000001c3844723c */ /* 0x000fe20000001844 */
[----:B------:R-:W-:Y:S05]  /*4b10*/  LDSM.16.M88.4 R28, [R192+0x5000] ;  /* 0x00500000c01c783b */ /* 0x000fea0000000200 */
[C---:B------:R-:W-:Y:S06]  /*4b20*/  HMMA.16816.F32 R20, R52.reuse, R40, R20 ;  /* 0x000000283414723c */ /* 0x040fec0000001814 */
[C---:B------:R-:W-:Y:S06]  /*4b30*/  HMMA.16816.F32 R16, R52.reuse, R42, R16 ;  /* 0x0000002a3410723c */ /* 0x040fec0000001810 */
[----:B----4-:R-:W-:Y:S01]  /*4b40*/  HMMA.16816.F32 R40, R52, R44, R12 ;  /* 0x0000002c3428723c */ /* 0x010fe2000000180c */
[----:B------:R-:W1:Y:S01]  /*4b50*/  LDSM.16.M88.4 R12, [R192+0x5800] ;  /* 0x00580000c00c783b */ /* 0x000e620000000200 */
[----:B------:R-:W-:-:S04]  /*4b60*/  DEPBAR.LE SB0, 0x0 ;  /* 0x000080000000791a */ /* 0x000fc80000000000 */
[C---:B------:R-:W-:Y:S06]  /*4b70*/  HMMA.16816.F32 R8, R52.reuse, R46, R8 ;  /* 0x0000002e3408723c */ /* 0x040fec0000001808 */
[C---:B--2---:R-:W-:Y:S06]  /*4b80*/  HMMA.16816.F32 R76, R52.reuse, R24, R76 ;  /* 0x00000018344c723c */ /* 0x044fec000000184c */
[----:B------:R-:W-:Y:S01]  /*4b90*/  HMMA.16816.F32 R64, R52, R62, R64 ;  /* 0x0000003e3440723c */ /* 0x000fe20000001840 */
[----:B------:R-:W-:-:S05]  /*4ba0*/  LOP3.LUT R25, R84, 0xffffffe0, RZ, 0xc0, !PT ;  /* 0xffffffe054197812 */ /* 0x000fca00078ec0ff */
[C---:B------:R-:W-:Y:S01]  /*4bb0*/  IMAD.IADD R2, R6.reuse, 0x1, -R25 ;  /* 0x0000000106027824 */ /* 0x040fe200078e0a19 */
[----:B------:R-:W-:Y:S01]  /*4bc0*/  HMMA.16816.F32 R68, R52, R60, R68 ;  /* 0x0000003c3444723c */ /* 0x000fe20000001844 */
[----:B------:R-:W-:-:S03]  /*4bd0*/  IMAD.SHL.U32 R6, R6, 0x2, RZ ;  /* 0x0000000206067824 */ /* 0x000fc600078e00ff */
[----:B------:R-:W-:Y:S02]  /*4be0*/  SHF.R.S32.HI R25, RZ, 0x1f, R2 ;  /* 0x0000001fff197819 */ /* 0x000fe40000011402 */
[----:B------:R-:W-:Y:S01]  /*4bf0*/  HMMA.16816.F32 R20, R36, R48, R20 ;  /* 0x000000302414723c */ /* 0x000fe20000001814 */
[----:B------:R-:W-:Y:S02]  /*4c00*/  LOP3.LUT R6, R6, 0x6, RZ, 0xc0, !PT ;  /* 0x0000000606067812 */ /* 0x000fe400078ec0ff */
[----:B------:R-:W-:-:S03]  /*4c10*/  LEA.HI R25, R25, R2, RZ, 0x2 ;  /* 0x0000000219197211 */ /* 0x000fc600078f10ff */
[----:B------:R-:W-:Y:S01]  /*4c20*/  HMMA.16816.F32 R16, R36, R50, R16 ;  /* 0x000000322410723c */ /* 0x000fe20000001810 */
[----:B------:R-:W-:Y:S01]  /*4c30*/  SHF.R.S32.HI R2, RZ, 0x2, R25 ;  /* 0x00000002ff027819 */ /* 0x000fe20000011419 */
[----:B------:R-:W-:-:S04]  /*4c40*/  VIADD R6, R6, UR11 ;  /* 0x0000000b06067c36 */ /* 0x000fc80008000000 */
[C---:B---3--:R-:W-:Y:S01]  /*4c50*/  HMMA.16816.F32 R8, R36.reuse, R34, R8 ;  /* 0x000000222408723c */ /* 0x048fe20000001808 */
[----:B------:R-:W-:Y:S01]  /*4c60*/  IMAD R2, R83, 0x10, R2 ;  /* 0x0000001053027824 */ /* 0x000fe200078e0202 */
[C---:B------:R-:W-:Y:S01]  /*4c70*/  ISETP.GE.AND P2, PT, R6.reuse, R133, PT ;  /* 0x000000850600720c */ /* 0x040fe20003f46270 */
[C---:B------:R-:W-:Y:S02]  /*4c80*/  VIADD R48, R6.reuse, 0x29 ;  /* 0x0000002906307836 */ /* 0x040fe40000000000 */
[----:B------:R-:W-:Y:S01]  /*4c90*/  IMAD.IADD R2, R85, 0x1, R2 ;  /* 0x0000000155027824 */ /* 0x000fe200078e0202 */
[----:B------:R-:W-:Y:S01]  /*4ca0*/  HMMA.16816.F32 R40, R36, R32, R40 ;  /* 0x000000202428723c */ /* 0x000fe20000001828 */
[----:B------:R-:W-:-:S05]  /*4cb0*/  VIADD R34, R6, 0x18 ;  /* 0x0000001806227836 */ /* 0x000fca0000000000 */
[----:B------:R-:W-:Y:S01]  /*4cc0*/  HMMA.16816.F32 R72, R52, R26, R72 ;  /* 0x0000001a3448723c */ /* 0x000fe20000001848 */
[----:B------:R-:W-:Y:S02]  /*4cd0*/  VIADD R32, R6, 0x19 ;  /* 0x0000001906207836 */ /* 0x000fe40000000000 */
[----:B------:R-:W-:Y:S01]  /*4ce0*/  FMUL.FTZ R22, R22, UR7 ;  /* 0x0000000716167c20 */ /* 0x000fe20008410000 */
[----:B------:R-:W-:Y:S01]  /*4cf0*/  FMUL.FTZ R24, R23, UR7 ;  /* 0x0000000717187c20 */ /* 0x000fe20008410000 */
[----:B------:R-:W-:Y:S01]  /*4d00*/  ISETP.GE.AND P3, PT, R34, R133, PT ;  /* 0x000000852200720c */ /* 0x000fe20003f66270 */
[C---:B-1----:R-:W-:Y:S01]  /*4d10*/  HMMA.16816.F32 R64, R36.reuse, R14, R64 ;  /* 0x0000000e2440723c */ /* 0x042fe20000001840 */
[----:B------:R-:W-:Y:S01]  /*4d20*/  FMUL.FTZ R16, R16, UR7 ;  /* 0x0000000710107c20 */ /* 0x000fe20008410000 */
[----:B------:R-:W-:Y:S01]  /*4d30*/  FMUL.FTZ R27, R17, UR7 ;  /* 0x00000007111b7c20 */ /* 0x000fe20008410000 */
[----:B------:R-:W-:Y:S01]  /*4d40*/  FMUL.FTZ R23, R18, UR7 ;  /* 0x0000000712177c20 */ /* 0x000fe20008410000 */
[----:B------:R-:W-:Y:S02]  /*4d50*/  MUFU.TANH R22, R22 ;  /* 0x0000001600167308 */ /* 0x000fe40000002400 */
[C---:B------:R-:W-:Y:S01]  /*4d60*/  HMMA.16816.F32 R68, R36.reuse, R12, R68 ;  /* 0x0000000c2444723c */ /* 0x040fe20000001844 */
[----:B------:R-:W-:Y:S01]  /*4d70*/  FMUL.FTZ R15, R21, UR7 ;  /* 0x00000007150f7c20 */ /* 0x000fe20008410000 */
[----:B------:R-:W-:Y:S01]  /*4d80*/  IADD3 R14, R6, 0x1, RZ ;  /* 0x00000001060e7810 */ /* 0x000fe20007ffe0ff */
[----:B------:R-:W-:Y:S01]  /*4d90*/  FMUL.FTZ R21, R19, UR7 ;  /* 0x0000000713157c20 */ /* 0x000fe20008410000 */
[----:B------:R-:W-:Y:S01]  /*4da0*/  FMUL.FTZ R19, R8, UR7 ;  /* 0x0000000708137c20 */ /* 0x000fe20008410000 */
[----:B------:R-:W-:Y:S01]  /*4db0*/  FMUL.FTZ R8, R11, UR7 ;  /* 0x000000070b087c20 */ /* 0x000fe20008410000 */
[C---:B------:R-:W-:Y:S01]  /*4dc0*/  HMMA.16816.F32 R76, R36.reuse, R28, R76 ;  /* 0x0000001c244c723c */ /* 0x040fe2000000184c */
[----:B------:R-:W-:Y:S01]  /*4dd0*/  FMUL.FTZ R13, R20, UR7 ;  /* 0x00000007140d7c20 */ /* 0x000fe20008410000 */
[----:B------:R-:W-:Y:S01]  /*4de0*/  IADD3 R20, R133, R2, -R134 ;  /* 0x0000000285147210 */ /* 0x000fe20007ffe886 */
[----:B------:R-:W-:Y:S01]  /*4df0*/  VIADD R12, R6, 0x8 ;  /* 0x00000008060c7836 */ /* 0x000fe20000000000 */
[----:B------:R-:W1:Y:S01]  /*4e00*/  MUFU.TANH R29, R16 ;  /* 0x00000010001d7308 */ /* 0x000e620000002400 */
[----:B------:R-:W-:Y:S01]  /*4e10*/  FMUL.FTZ R25, R40, UR7 ;  /* 0x0000000728197c20 */ /* 0x000fe20008410000 */
[----:B------:R-:W-:Y:S01]  /*4e20*/  HMMA.16816.F32 R72, R36, R30, R72 ;  /* 0x0000001e2448723c */ /* 0x000fe20000001848 */
[----:B------:R-:W-:-:S02]  /*4e30*/  IMAD.IADD R26, R20, 0x1, -R12 ;  /* 0x00000001141a7824 */ /* 0x000fc400078e0a0c */
[----:B------:R-:W-:Y:S01]  /*4e40*/  FMUL.FTZ R41, R41, UR7 ;  /* 0x0000000729297c20 */ /* 0x000fe20008410000 */
[----:B------:R-:W-:Y:S01]  /*4e50*/  IMAD.IADD R28, R20, 0x1, -R14 ;  /* 0x00000001141c7824 */ /* 0x000fe200078e0a0e */
[-C--:B------:R-:W-:Y:S01]  /*4e60*/  ISETP.GE.AND P0, PT, R12, R133.reuse, PT ;  /* 0x000000850c00720c */ /* 0x080fe20003f06270 */
[----:B------:R-:W-:Y:S01]  /*4e70*/  FMUL.FTZ R10, R10, UR7 ;  /* 0x000000070a0a7c20 */ /* 0x000fe20008410000 */
[----:B------:R-:W2:Y:S01]  /*4e80*/  MUFU.TANH R15, R15 ;  /* 0x0000000f000f7308 */ /* 0x000ea20000002400 */
[----:B------:R-:W-:Y:S01]  /*4e90*/  IABS R26, R26 ;  /* 0x0000001a001a7213 */ /* 0x000fe20000000000 */
[----:B------:R-:W-:Y:S01]  /*4ea0*/  VIADD R38, R6, 0x10 ;  /* 0x0000001006267836 */ /* 0x000fe20000000000 */
[----:B------:R-:W-:Y:S01]  /*4eb0*/  IABS R28, R28 ;  /* 0x0000001c001c7213 */ /* 0x000fe20000000000 */
[C---:B------:R-:W-:Y:S01]  /*4ec0*/  IMAD.IADD R30, R20.reuse, 0x1, -R6 ;  /* 0x00000001141e7824 */ /* 0x040fe200078e0a06 */
[----:B------:R-:W-:Y:S01]  /*4ed0*/  I2FP.F32.S32 R26, R26 ;  /* 0x0000001a001a7245 */ /* 0x000fe20000201400 */
[----:B------:R-:W-:Y:S01]  /*4ee0*/  IMAD.IADD R44, R20, 0x1, -R38 ;  /* 0x00000001142c7824 */ /* 0x000fe200078e0a26 */
[----:B------:R-:W-:Y:S01]  /*4ef0*/  I2FP.F32.S32 R28, R28 ;  /* 0x0000001c001c7245 */ /* 0x000fe20000201400 */
[----:B------:R-:W3:Y:S01]  /*4f00*/  MUFU.TANH R13, R13 ;  /* 0x0000000d000d7308 */ /* 0x000ee20000002400 */
[----:B------:R-:W-:Y:S01]  /*4f10*/  IABS R30, R30 ;  /* 0x0000001e001e7213 */ /* 0x000fe20000000000 */
[----:B-1----:R-:W-:Y:S01]  /*4f20*/  FFMA.FTZ R29, R26, -UR5, R29 ;  /* 0x800000051a1d7c23 */ /* 0x002fe2000801001d */
[----:B------:R-:W-:Y:S01]  /*4f30*/  VIADD R26, R6, 0x9 ;  /* 0x00000009061a7836 */ /* 0x000fe20000000000 */
[----:B------:R-:W-:Y:S01]  /*4f40*/  IABS R44, R44 ;  /* 0x0000002c002c7213 */ /* 0x000fe20000000000 */
[----:B------:R-:W-:Y:S01]  /*4f50*/  FMUL.FTZ R76, R76, UR7 ;  /* 0x000000074c4c7c20 */ /* 0x000fe20008410000 */
[----:B------:R-:W-:Y:S01]  /*4f60*/  I2FP.F32.S32 R30, R30 ;  /* 0x0000001e001e7245 */ /* 0x000fe20000201400 */
[----:B------:R-:W-:Y:S01]  /*4f70*/  IMAD.IADD R46, R20, 0x1, -R26 ;  /* 0x00000001142e7824 */ /* 0x000fe200078e0a1a */
[----:B------:R1:W4:Y:S01]  /*4f80*/  MUFU.TANH R11, R25 ;  /* 0x00000019000b7308 */ /* 0x0003220000002400 */
[----:B--2---:R-:W-:Y:S01]  /*4f90*/  FFMA.FTZ R31, R28, -UR5, R15 ;  /* 0x800000051c1f7c23 */ /* 0x004fe2000801000f */
[----:B------:R-:W-:Y:S01]  /*4fa0*/  IMAD.IADD R28, R20, 0x1, -R34 ;  /* 0x00000001141c7824 */ /* 0x000fe200078e0a22 */
[----:B------:R-:W-:Y:S01]  /*4fb0*/  I2FP.F32.S32 R44, R44 ;  /* 0x0000002c002c7245 */ /* 0x000fe20000201400 */
[----:B------:R-:W-:Y:S01]  /*4fc0*/  FMUL.FTZ R9, R9, UR7 ;  /* 0x0000000709097c20 */ /* 0x000fe20008410000 */
[----:B------:R-:W-:Y:S01]  /*4fd0*/  IABS R46, R46 ;  /* 0x0000002e002e7213 */ /* 0x000fe20000000000 */
[----:B------:R-:W-:Y:S01]  /*4fe0*/  FMUL.FTZ R43, R43, UR7 ;  /* 0x000000072b2b7c20 */ /* 0x000fe20008410000 */
[----:B------:R-:W-:Y:S01]  /*4ff0*/  IABS R28, R28 ;  /* 0x0000001c001c7213 */ /* 0x000fe20000000000 */
[----:B------:R-:W2:Y:S01]  /*5000*/  MUFU.TANH R19, R19 ;  /* 0x0000001300137308 */ /* 0x000ea20000002400 */
[----:B------:R-:W-:Y:S01]  /*5010*/  IADD3 R36, R6, 0x11, RZ ;  /* 0x0000001106247810 */ /* 0x000fe20007ffe0ff */
[----:B---3--:R-:W-:Y:S01]  /*5020*/  FFMA.FTZ R33, R30, -UR5, R13 ;  /* 0x800000051e217c23 */ /* 0x008fe2000801000d */
[----:B------:R-:W-:Y:S01]  /*5030*/  I2FP.F32.S32 R28, R28 ;  /* 0x0000001c001c7245 */ /* 0x000fe20000201400 */
[----:B------:R-:W-:Y:S01]  /*5040*/  FMUL.FTZ R68, R68, UR7 ;  /* 0x0000000744447c20 */ /* 0x000fe20008410000 */
[----:B------:R-:W-:Y:S01]  /*5050*/  I2FP.F32.S32 R46, R46 ;  /* 0x0000002e002e7245 */ /* 0x000fe20000201400 */
[----:B------:R-:W-:Y:S01]  /*5060*/  IMAD.IADD R30, R20, 0x1, -R36 ;  /* 0x00000001141e7824 */ /* 0x000fe200078e0a24 */
[----:B------:R-:W-:Y:S01]  /*5070*/  ISETP.GE.AND P1, PT, R14, R133, PT ;  /* 0x000000850e00720c */ /* 0x000fe20003f26270 */
[----:B------:R-:W3:Y:S01]  /*5080*/  MUFU.TANH R27, R27 ;  /* 0x0000001b001b7308 */ /* 0x000ee20000002400 */
[----:B-1----:R-:W-:Y:S01]  /*5090*/  IADD3 R25, R20, -R32, RZ ;  /* 0x8000002014197210 */ /* 0x002fe20007ffe0ff */
[----:B----4-:R-:W-:Y:S01]  /*50a0*/  FFMA.FTZ R15, R44, -UR5, R11 ;  /* 0x800000052c0f7c23 */ /* 0x010fe2000801000b */
[----:B------:R-:W-:Y:S01]  /*50b0*/  VIADD R44, R6, 0x20 ;  /* 0x00000020062c7836 */ /* 0x000fe20000000000 */
[----:B------:R-:W-:Y:S01]  /*50c0*/  IABS R30, R30 ;  /* 0x0000001e001e7213 */ /* 0x000fe20000000000 */
[----:B------:R-:W-:Y:S01]  /*50d0*/  FMUL.FTZ R40, R77, UR7 ;  /* 0x000000074d287c20 */ /* 0x000fe20008410000 */
[----:B------:R-:W-:Y:S01]  /*50e0*/  IABS R25, R25 ;  /* 0x0000001900197213 */ /* 0x000fe20000000000 */
[----:B------:R-:W-:Y:S01]  /*50f0*/  FMUL.FTZ R78, R78, UR7 ;  /* 0x000000074e4e7c20 */ /* 0x000fe20008410000 */
[----:B------:R-:W1:Y:S01]  /*5100*/  MUFU.TANH R13, R41 ;  /* 0x00000029000d7308 */ /* 0x000e620000002400 */
[----:B--2---:R-:W-:Y:S01]  /*5110*/  FFMA.FTZ R11, R28, -UR5, R19 ;  /* 0x800000051c0b7c23 */ /* 0x004fe20008010013 */
[----:B------:R-:W-:Y:S01]  /*5120*/  VIADD R19, R20, 0x8 ;  /* 0x0000000814137836 */ /* 0x000fe20000000000 */
[----:B------:R-:W-:Y:S01]  /*5130*/  I2FP.F32.S32 R30, R30 ;  /* 0x0000001e001e7245 */ /* 0x000fe20000201400 */
[----:B------:R-:W-:Y:S01]  /*5140*/  FMUL.FTZ R18, R79, UR7 ;  /* 0x000000074f127c20 */ /* 0x000fe20008410000 */
[C---:B------:R-:W-:Y:S01]  /*5150*/  ISETP.GE.AND P6, PT, R26.reuse, R133, PT ;  /* 0x000000851a00720c */ /* 0x040fe20003fc6270 */
[C---:B------:R-:W-:Y:S01]  /*5160*/  IMAD.IADD R12, R19.reuse, 0x1, -R12 ;  /* 0x00000001130c7824 */ /* 0x040fe200078e0a0c */
[----:B------:R-:W-:Y:S01]  /*5170*/  IADD3 R26, -R26, R19, RZ ;  /* 0x000000131a1a7210 */ /* 0x000fe20007ffe1ff */
[----:B------:R-:W2:Y:S01]  /*5180*/  MUFU.TANH R76, R76 ;  /* 0x0000004c004c7308 */ /* 0x000ea20000002400 */
[----:B---3--:R-:W-:Y:S01]  /*5190*/  FFMA.FTZ R27, R46, -UR5, R27 ;  /* 0x800000052e1b7c23 */ /* 0x008fe2000801001b */
[----:B------:R-:W-:Y:S01]  /*51a0*/  I2FP.F32.S32 R46, R25 ;  /* 0x00000019002e7245 */ /* 0x000fe20000201400 */
[----:B------:R-:W-:Y:S01]  /*51b0*/  IMAD.IADD R25, R20, 0x1, -R44 ;  /* 0x0000000114197824 */ /* 0x000fe200078e0a2c */
[----:B------:R-:W-:Y:S01]  /*51c0*/  IABS R12, R12 ;  /* 0x0000000c000c7213 */ /* 0x000fe20000000000 */
[C---:B------:R-:W-:Y:S01]  /*51d0*/  IMAD.IADD R28, R19.reuse, 0x1, -R6 ;  /* 0x00000001131c7824 */ /* 0x040fe200078e0a06 */
[----:B------:R-:W-:Y:S01]  /*51e0*/  IABS R26, R26 ;  /* 0x0000001a001a7213 */ /* 0x000fe20000000000 */
[C---:B------:R-:W-:Y:S01]  /*51f0*/  IMAD.IADD R14, R19.reuse, 0x1, -R14 ;  /* 0x00000001130e7824 */ /* 0x040fe200078e0a0e */
[----:B------:R-:W3:Y:S01]  /*5200*/  MUFU.TANH R23, R23 ;  /* 0x0000001700177308 */ /* 0x000ee20000002400 */
[----:B------:R-:W-:Y:S01]  /*5210*/  IABS R25, R25 ;  /* 0x0000001900197213 */ /* 0x000fe20000000000 */
[----:B-1----:R-:W-:Y:S01]  /*5220*/  FFMA.FTZ R13, R30, -UR5, R13 ;  /* 0x800000051e0d7c23 */ /* 0x002fe2000801000d */
[----:B------:R-:W-:Y:S01]  /*5230*/  IABS R28, R28 ;  /* 0x0000001c001c7213 */ /* 0x000fe20000000000 */
[----:B------:R-:W-:Y:S01]  /*5240*/  IMAD.MOV.U32 R30, RZ, RZ, R12 ;  /* 0x000000ffff1e7224 */ /* 0x000fe200078e000c */
[----:B------:R-:W-:Y:S01]  /*5250*/  I2FP.F32.S32 R25, R25 ;  /* 0x0000001900197245 */ /* 0x000fe20000201400 */
[----:B------:R-:W-:Y:S01]  /*5260*/  IMAD.IADD R34, R19, 0x1, -R34 ;  /* 0x0000000113227824 */ /* 0x000fe200078e0a22 */
[----:B------:R-:W-:Y:S01]  /*5270*/  IABS R14, R14 ;  /* 0x0000000e000e7213 */ /* 0x000fe20000000000 */
[----:B------:R-:W1:Y:S01]  /*5280*/  MUFU.TANH R21, R21 ;  /* 0x0000001500157308 */ /* 0x000e620000002400 */
[----:B------:R-:W-:Y:S01]  /*5290*/  I2FP.F32.S32 R35, R28 ;  /* 0x0000001c00237245 */ /* 0x000fe20000201400 */
[----:B--2---:R-:W-:Y:S01]  /*52a0*/  FFMA.FTZ R169, R25, -UR5, R76 ;  /* 0x8000000519a97c23 */ /* 0x004fe2000801004c */
[----:B------:R-:W-:Y:S01]  /*52b0*/  I2FP.F32.S32 R25, R14 ;  /* 0x0000000e00197245 */ /* 0x000fe20000201400 */
[----:B------:R-:W-:Y:S01]  /*52c0*/  FMUL.FTZ R42, R42, UR7 ;  /* 0x000000072a2a7c20 */ /* 0x000fe20008410000 */
[----:B------:R-:W-:Y:S01]  /*52d0*/  I2FP.F32.S32 R30, R30 ;  /* 0x0000001e001e7245 */ /* 0x000fe20000201400 */
[----:B------:R-:W-:Y:S01]  /*52e0*/  FFMA.FTZ R22, R35, -UR5, R22 ;  /* 0x8000000523167c23 */ /* 0x000fe20008010016 */
[----:B------:R-:W-:Y:S01]  /*52f0*/  I2FP.F32.S32 R14, R26 ;  /* 0x0000001a000e7245 */ /* 0x000fe20000201400 */
[----:B------:R-:W2:Y:S01]  /*5300*/  MUFU.TANH R24, R24 ;  /* 0x0000001800187308 */ /* 0x000ea20000002400 */
[----:B------:R-:W-:Y:S01]  /*5310*/  ISETP.GE.AND P4, PT, R36, R133, PT ;  /* 0x000000852400720c */ /* 0x000fe20003f86270 */
[----:B---3--:R-:W-:Y:S01]  /*5320*/  FFMA.FTZ R26, R30, -UR5, R23 ;  /* 0x800000051e1a7c23 */ /* 0x008fe20008010017 */
[----:B------:R-:W-:Y:S01]  /*5330*/  FSEL R30, R22, -INF , !P2 ;  /* 0xff800000161e7808 */ /* 0x000fe20005000000 */
[----:B------:R-:W-:Y:S01]  /*5340*/  IMAD.IADD R36, R19, 0x1, -R36 ;  /* 0x0000000113247824 */ /* 0x000fe200078e0a24 */
[----:B------:R-:W-:Y:S01]  /*5350*/  FSEL R29, R29, -INF , !P0 ;  /* 0xff8000001d1d7808 */ /* 0x000fe20004000000 */
[C---:B------:R-:W-:Y:S01]  /*5360*/  IMAD.IADD R35, R19.reuse, 0x1, -R38 ;  /* 0x0000000113237824 */ /* 0x040fe200078e0a26 */
[----:B------:R-:W-:Y:S01]  /*5370*/  FSEL R26, R26, -INF , !P0 ;  /* 0xff8000001a1a7808 */ /* 0x000fe20004000000 */
[----:B------:R3:W-:Y:S01]  /*5380*/  MUFU.TANH R22, R8 ;  /* 0x0000000800167308 */ /* 0x0007e20000002400 */
[----:B-1----:R-:W-:Y:S01]  /*5390*/  FFMA.FTZ R14, R14, -UR5, R21 ;  /* 0x800000050e0e7c23 */ /* 0x002fe20008010015 */
[----:B------:R-:W-:Y:S01]  /*53a0*/  IMAD.IADD R23, R19, 0x1, -R44 ;  /* 0x0000000113177824 */ /* 0x000fe200078e0a2c */
[----:B------:R-:W-:Y:S01]  /*53b0*/  IABS R35, R35 ;  /* 0x0000002300237213 */ /* 0x000fe20000000000 */
[----:B------:R-:W-:Y:S01]  /*53c0*/  FMUL.FTZ R17, R74, UR7 ;  /* 0x000000074a117c20 */ /* 0x000fe20008410000 */
[----:B------:R-:W-:Y:S01]  /*53d0*/  FMUL.FTZ R16, R75, UR7 ;  /* 0x000000074b107c20 */ /* 0x000fe20008410000 */
[----:B------:R-:W-:Y:S01]  /*53e0*/  FSEL R33, R33, -INF , !P2 ;  /* 0xff80000021217808 */ /* 0x000fe20005000000 */
[----:B------:R-:W-:Y:S01]  /*53f0*/  FMUL.FTZ R70, R70, UR7 ;  /* 0x0000000746467c20 */ /* 0x000fe20008410000 */
[----:B------:R1:W4:Y:S01]  /*5400*/  MUFU.TANH R21, R10 ;  /* 0x0000000a00157308 */ /* 0x0003220000002400 */
[----:B--2---:R-:W-:Y:S01]  /*5410*/  FFMA.FTZ R24, R25, -UR5, R24 ;  /* 0x8000000519187c23 */ /* 0x004fe20008010018 */
[----:B------:R-:W-:Y:S01]  /*5420*/  IMAD.IADD R25, R19, 0x1, -R32 ;  /* 0x0000000113197824 */ /* 0x000fe200078e0a20 */
[----:B------:R-:W-:Y:S01]  /*5430*/  IABS R23, R23 ;  /* 0x0000001700177213 */ /* 0x000fe20000000000 */
[----:B------:R-:W-:Y:S01]  /*5440*/  FMUL.FTZ R71, R71, UR7 ;  /* 0x0000000747477c20 */ /* 0x000fe20008410000 */
[----:B------:R-:W-:Y:S01]  /*5450*/  FMUL.FTZ R64, R64, UR7 ;  /* 0x0000000740407c20 */ /* 0x000fe20008410000 */
[----:B------:R-:W-:Y:S01]  /*5460*/  FMUL.FTZ R65, R65, UR7 ;  /* 0x0000000741417c20 */ /* 0x000fe20008410000 */
[----:B------:R-:W-:Y:S01]  /*5470*/  IABS R25, R25 ;  /* 0x0000001900197213 */ /* 0x000fe20000000000 */
[----:B------:R-:W2:Y:S01]  /*5480*/  MUFU.TANH R9, R9 ;  /* 0x0000000900097308 */ /* 0x000ea20000002400 */
[----:B---3--:R-:W-:Y:S01]  /*5490*/  IABS R8, R34 ;  /* 0x0000002200087213 */ /* 0x008fe20000000000 */
[----:B------:R-:W-:Y:S01]  /*54a0*/  FMUL.FTZ R66, R66, UR7 ;  /* 0x0000000742427c20 */ /* 0x000fe20008410000 */
[----:B------:R-:W-:Y:S01]  /*54b0*/  I2FP.F32.S32 R25, R25 ;  /* 0x0000001900197245 */ /* 0x000fe20000201400 */
[----:B------:R-:W-:Y:S01]  /*54c0*/  FMUL.FTZ R67, R67, UR7 ;  /* 0x0000000743437c20 */ /* 0x000fe20008410000 */
[----:B------:R-:W-:Y:S01]  /*54d0*/  I2FP.F32.S32 R8, R8 ;  /* 0x0000000800087245 */ /* 0x000fe20000201400 */
[----:B------:R-:W-:Y:S01]  /*54e0*/  FMUL.FTZ R72, R72, UR7 ;  /* 0x0000000748487c20 */ /* 0x000fe20008410000 */
[----:B------:R-:W-:Y:S01]  /*54f0*/  IADD3 R34, R6, 0x21, RZ ;  /* 0x0000002106227810 */ /* 0x000fe20007ffe0ff */
[----:B------:R-:W3:Y:S01]  /*5500*/  MUFU.TANH R177, R68 ;  /* 0x0000004400b17308 */ /* 0x000ee20000002400 */
[----:B-1----:R-:W-:Y:S01]  /*5510*/  IABS R10, R36 ;  /* 0x00000024000a7213 */ /* 0x002fe20000000000 */
[----:B----4-:R-:W-:Y:S01]  /*5520*/  FFMA.FTZ R8, R8, -UR5, R21 ;  /* 0x8000000508087c23 */ /* 0x010fe20008010015 */
[----:B------:R-:W-:Y:S01]  /*5530*/  FFMA.FTZ R21, R25, -UR5, R22 ;  /* 0x8000000519157c23 */ /* 0x000fe20008010016 */
[----:B------:R-:W-:Y:S01]  /*5540*/  VIADD R22, R6, 0x30 ;  /* 0x0000003006167836 */ /* 0x000fe20000000000 */
[----:B------:R-:W-:Y:S01]  /*5550*/  ISETP.GE.AND P0, PT, R34, R133, PT ;  /* 0x000000852200720c */ /* 0x000fe20003f06270 */
[----:B------:R-:W-:Y:S01]  /*5560*/  FMUL.FTZ R73, R73, UR7 ;  /* 0x0000000749497c20 */ /* 0x000fe20008410000 */
[C---:B------:R-:W-:Y:S01]  /*5570*/  IADD3 R39, R20.reuse, -R34, RZ ;  /* 0x8000002214277210 */ /* 0x040fe20007ffe0ff */
[----:B------:R-:W1:Y:S01]  /*5580*/  MUFU.TANH R43, R43 ;  /* 0x0000002b002b7308 */ /* 0x000e620000002400 */
[----:B------:R-:W-:-:S02]  /*5590*/  IMAD.IADD R36, R20, 0x1, -R22 ;  /* 0x0000000114247824 */ /* 0x000fc400078e0a16 */
[----:B--2---:R-:W-:Y:S01]  /*55a0*/  FFMA.FTZ R9, R46, -UR5, R9 ;  /* 0x800000052e097c23 */ /* 0x004fe20008010009 */
[----:B------:R-:W-:Y:S01]  /*55b0*/  VIADD R46, R6, 0x31 ;  /* 0x00000031062e7836 */ /* 0x000fe20000000000 */
[----:B------:R-:W-:Y:S01]  /*55c0*/  IADD3 R34, -R34, R19, RZ ;  /* 0x0000001322227210 */ /* 0x000fe20007ffe1ff */
[----:B------:R-:W-:Y:S01]  /*55d0*/  FMUL.FTZ R69, R69, UR7 ;  /* 0x0000000745457c20 */ /* 0x000fe20008410000 */
[----:B------:R-:W-:Y:S01]  /*55e0*/  IABS R36, R36 ;  /* 0x0000002400247213 */ /* 0x000fe20000000000 */
[C---:B------:R-:W-:Y:S01]  /*55f0*/  IMAD.IADD R25, R20.reuse, 0x1, -R46 ;  /* 0x0000000114197824 */ /* 0x040fe200078e0a2e */
[----:B------:R2:W4:Y:S01]  /*5600*/  MUFU.TANH R12, R42 ;  /* 0x0000002a000c7308 */ /* 0x0005220000002400 */
[----:B------:R-:W-:Y:S01]  /*5610*/  I2FP.F32.S32 R10, R10 ;  /* 0x0000000a000a7245 */ /* 0x000fe20000201400 */
[----:B------:R-:W-:Y:S01]  /*5620*/  IMAD.IADD R37, R20, 0x1, -R48 ;  /* 0x0000000114257824 */ /* 0x000fe200078e0a30 */
[----:B------:R-:W-:Y:S02]  /*5630*/  I2FP.F32.S32 R36, R36 ;  /* 0x0000002400247245 */ /* 0x000fe40000201400 */
[----:B------:R-:W-:-:S02]  /*5640*/  IABS R25, R25 ;  /* 0x0000001900197213 */ /* 0x000fc40000000000 */
[----:B------:R-:W-:Y:S01]  /*5650*/  IABS R39, R39 ;  /* 0x0000002700277213 */ /* 0x000fe20000000000 */
[----:B------:R-:W4:Y:S01]  /*5660*/  MUFU.TANH R78, R78 ;  /* 0x0000004e004e7308 */ /* 0x000f220000002400 */
[----:B------:R-:W-:Y:S01]  /*5670*/  IABS R34, R34 ;  /* 0x0000002200227213 */ /* 0x000fe20000000000 */
[----:B---3--:R-:W-:Y:S01]  /*5680*/  FFMA.FTZ R177, R36, -UR5, R177 ;  /* 0x8000000524b17c23 */ /* 0x008fe200080100b1 */
[----:B------:R-:W-:Y:S01]  /*5690*/  ISETP.GE.AND P2, PT, R32, R133, PT ;  /* 0x000000852000720c */ /* 0x000fe20003f46270 */
[----:B-1----:R-:W-:Y:S01]  /*56a0*/  FFMA.FTZ R10, R10, -UR5, R43 ;  /* 0x800000050a0a7c23 */ /* 0x002fe2000801002b */
[----:B------:R-:W-:Y:S01]  /*56b0*/  FSEL R31, R31, -INF , !P1 ;  /* 0xff8000001f1f7808 */ /* 0x000fe20004800000 */
[----:B------:R-:W-:Y:S01]  /*56c0*/  VIADD R32, R6, 0x28 ;  /* 0x0000002806207836 */ /* 0x000fe20000000000 */
[----:B------:R-:W-:Y:S01]  /*56d0*/  FSEL R28, R24, -INF , !P1 ;  /* 0xff800000181c7808 */ /* 0x000fe20004800000 */
[----:B------:R-:W1:Y:S01]  /*56e0*/  MUFU.TANH R40, R40 ;  /* 0x0000002800287308 */ /* 0x000e620000002400 */
[----:B------:R-:W-:Y:S01]  /*56f0*/  I2FP.F32.S32 R35, R35 ;  /* 0x0000002300237245 */ /* 0x000fe20000201400 */
[----:B--2---:R-:W-:Y:S01]  /*5700*/  VIADD R42, R6, 0x39 ;  /* 0x00000039062a7836 */ /* 0x004fe20000000000 */
[----:B------:R-:W-:-:S02]  /*5710*/  I2FP.F32.S32 R36, R25 ;  /* 0x0000001900247245 */ /* 0x000fc40000201400 */
[----:B------:R-:W-:Y:S01]  /*5720*/  ISETP.GE.AND P1, PT, R44, R133, PT ;  /* 0x000000852c00720c */ /* 0x000fe20003f26270 */
[----:B------:R-:W-:Y:S01]  /*5730*/  VIADD R44, R6, 0x38 ;  /* 0x00000038062c7836 */ /* 0x000fe20000000000 */
[----:B------:R-:W-:Y:S01]  /*5740*/  I2FP.F32.S32 R23, R23 ;  /* 0x0000001700177245 */ /* 0x000fe20000201400 */
[----:B------:R-:W2:Y:S01]  /*5750*/  MUFU.TANH R18, R18 ;  /* 0x0000001200127308 */ /* 0x000ea20000002400 */
[----:B------:R-:W-:Y:S01]  /*5760*/  I2FP.F32.S32 R39, R39 ;  /* 0x0000002700277245 */ /* 0x000fe20000201400 */
[----:B----4-:R-:W-:Y:S01]  /*5770*/  FFMA.FTZ R12, R35, -UR5, R12 ;  /* 0x80000005230c7c23 */ /* 0x010fe2000801000c */
[----:B------:R-:W-:Y:S01]  /*5780*/  I2FP.F32.S32 R25, R34 ;  /* 0x0000002200197245 */ /* 0x000fe20000201400 */
[----:B------:R-:W-:Y:S01]  /*5790*/  FFMA.FTZ R164, R23, -UR5, R78 ;  /* 0x8000000517a47c23 */ /* 0x000fe2000801004e */
[-C--:B------:R-:W-:Y:S01]  /*57a0*/  ISETP.GE.AND P5, PT, R38, R133.reuse, PT ;  /* 0x000000852600720c */ /* 0x080fe20003fa6270 */
[----:B------:R-:W-:Y:S01]  /*57b0*/  IMAD.IADD R38, R20, 0x1, -R32 ;  /* 0x0000000114267824 */ /* 0x000fe200078e0a20 */
[----:B------:R-:W-:Y:S01]  /*57c0*/  FSEL R27, R27, -INF , !P6 ;  /* 0xff8000001b1b7808 */ /* 0x000fe20007000000 */
[----:B------:R-:W-:Y:S01]  /*57d0*/  MUFU.TANH R165, R72 ;  /* 0x0000004800a57308 */ /* 0x000fe20000002400 */
[----:B------:R-:W-:Y:S01]  /*57e0*/  FSEL R14, R14, -INF , !P6 ;  /* 0xff8000000e0e7808 */ /* 0x000fe20007000000 */
[C---:B------:R-:W-:Y:S01]  /*57f0*/  IMAD.IADD R24, R20.reuse, 0x1, -R44 ;  /* 0x0000000114187824 */ /* 0x040fe200078e0a2c */
[----:B------:R-:W-:Y:S01]  /*5800*/  FSEL R13, R13, -INF , !P4 ;  /* 0xff8000000d0d7808 */ /* 0x000fe20006000000 */
[----:B------:R-:W-:Y:S01]  /*5810*/  IMAD.IADD R35, R20, 0x1, -R42 ;  /* 0x0000000114237824 */ /* 0x000fe200078e0a2a */
[----:B------:R-:W-:Y:S01]  /*5820*/  FSEL R10, R10, -INF , !P4 ;  /* 0xff8000000a0a7808 */ /* 0x000fe20006000000 */
[----:B-1----:R-:W-:Y:S01]  /*5830*/  FFMA.FTZ R40, R39, -UR5, R40 ;  /* 0x8000000527287c23 */ /* 0x002fe20008010028 */
[-C--:B------:R-:W-:Y:S01]  /*5840*/  ISETP.GE.AND P6, PT, R32, R133.reuse, PT ;  /* 0x000000852000720c */ /* 0x080fe20003fc6270 */
[----:B------:R-:W-:Y:S01]  /*5850*/  MUFU.TANH R163, R73 ;  /* 0x0000004900a37308 */ /* 0x000fe20000002400 */
[----:B------:R-:W-:Y:S01]  /*5860*/  ISETP.GE.AND P4, PT, R22, R133, PT ;  /* 0x000000851600720c */ /* 0x000fe20003f86270 */
[----:B--2---:R-:W-:Y:S01]  /*5870*/  FFMA.FTZ R18, R25, -UR5, R18 ;  /* 0x8000000519127c23 */ /* 0x004fe20008010012 */
[----:B------:R-:W-:Y:S01]  /*5880*/  FSEL R6, R21, -INF , !P2 ;  /* 0xff80000015067808 */ /* 0x000fe20005000000 */
[C---:B------:R-:W-:Y:S01]  /*5890*/  IMAD.IADD R32, R19.reuse, 0x1, -R32 ;  /* 0x0000000113207824 */ /* 0x040fe200078e0a20 */
[----:B------:R-:W-:Y:S01]  /*58a0*/  FSEL R161, R40, -INF , !P0 ;  /* 0xff80000028a17808 */ /* 0x000fe20004000000 */
[C---:B------:R-:W-:Y:S01]  /*58b0*/  IMAD.IADD R23, R19.reuse, 0x1, -R48 ;  /* 0x0000000113177824 */ /* 0x040fe200078e0a30 */
[----:B------:R-:W-:Y:S01]  /*58c0*/  FSEL R180, R18, -INF , !P0 ;  /* 0xff80000012b47808 */ /* 0x000fe20004000000 */
[----:B------:R-:W-:Y:S01]  /*58d0*/  MUFU.TANH R17, R17 ;  /* 0x0000001100117308 */ /* 0x000fe20000002400 */
[C---:B------:R-:W-:Y:S01]  /*58e0*/  IMAD.IADD R22, R19.reuse, 0x1, -R22 ;  /* 0x0000000113167824 */ /* 0x040fe200078e0a16 */
[----:B------:R-:W-:Y:S01]  /*58f0*/  IABS R38, R38 ;  /* 0x0000002600267213 */ /* 0x000fe20000000000 */
[C---:B------:R-:W-:Y:S01]  /*5900*/  IMAD.IADD R21, R19.reuse, 0x1, -R46 ;  /* 0x0000000113157824 */ /* 0x040fe200078e0a2e */
[----:B------:R-:W-:Y:S01]  /*5910*/  IABS R24, R24 ;  /* 0x0000001800187213 */ /* 0x000fe20000000000 */
[C---:B------:R-:W-:Y:S01]  /*5920*/  IMAD.IADD R20, R19.reuse, 0x1, -R44 ;  /* 0x0000000113147824 */ /* 0x040fe200078e0a2c */
[----:B------:R-:W-:Y:S01]  /*5930*/  IABS R23, R23 ;  /* 0x0000001700177213 */ /* 0x000fe20000000000 */
[----:B------:R-:W-:Y:S01]  /*5940*/  IMAD.IADD R19, R19, 0x1, -R42 ;  /* 0x0000000113137824 */ /* 0x000fe200078e0a2a */
[----:B------:R-:W-:Y:S01]  /*5950*/  MUFU.TANH R16, R16 ;  /* 0x0000001000107308 */ /* 0x000fe20000002400 */
[----:B------:R-:W-:-:S02]  /*5960*/  IABS R21, R21 ;  /* 0x0000001500157213 */ /* 0x000fc40000000000 */
[----:B------:R-:W-:Y:S02]  /*5970*/  ISETP.LT.AND P0, PT, R208, UR12, PT ;  /* 0x0000000cd0007c0c */ /* 0x000fe4000bf01270 */
[----:B------:R-:W-:Y:S02]  /*5980*/  IABS R37, R37 ;  /* 0x0000002500257213 */ /* 0x000fe40000000000 */
[----:B------:R-:W-:Y:S01]  /*5990*/  IABS R35, R35 ;  /* 0x0000002300237213 */ /* 0x000fe20000000000 */
[----:B------:R-:W1:Y:S01]  /*59a0*/  MUFU.TANH R175, R69 ;  /* 0x0000004500af7308 */ /* 0x000e620000002400 */
[----:B------:R-:W-:Y:S02]  /*59b0*/  IABS R32, R32 ;  /* 0x0000002000207213 */ /* 0x000fe40000000000 */
[----:B------:R-:W-:Y:S02]  /*59c0*/  IABS R22, R22 ;  /* 0x0000001600167213 */ /* 0x000fe40000000000 */
[----:B------:R-:W-:-:S02]  /*59d0*/  IABS R20, R20 ;  /* 0x0000001400147213 */ /* 0x000fc40000000000 */
[----:B------:R-:W-:Y:S01]  /*59e0*/  IABS R19, R19 ;  /* 0x0000001300137213 */ /* 0x000fe20000000000 */
[----:B------:R-:W-:Y:S01]  /*59f0*/  MUFU.TANH R70, R70 ;  /* 0x0000004600467308 */ /* 0x000fe20000002400 */
[----:B------:R-:W-:Y:S02]  /*5a00*/  FSEL R169, R169, -INF , !P1 ;  /* 0xff800000a9a97808 */ /* 0x000fe40004800000 */
[----:B------:R-:W-:Y:S02]  /*5a10*/  FSEL R164, R164, -INF , !P1 ;  /* 0xff800000a4a47808 */ /* 0x000fe40004800000 */
[----:B------:R-:W-:Y:S02]  /*5a20*/  ISETP.GE.AND P1, PT, R42, R133, PT ;  /* 0x000000852a00720c */ /* 0x000fe40003f26270 */
[----:B------:R-:W-:Y:S01]  /*5a30*/  I2FP.F32.S32 R42, R38 ;  /* 0x00000026002a7245 */ /* 0x000fe20000201400 */
[----:B------:R-:W2:Y:S01]  /*5a40*/  MUFU.TANH R64, R64 ;  /* 0x0000004000407308 */ /* 0x000ea20000002400 */
[----:B------:R-:W-:Y:S01]  /*5a50*/  I2FP.F32.S32 R173, R24 ;  /* 0x0000001800ad7245 */ /* 0x000fe20000201400 */
[----:B-1----:R-:W-:Y:S01]  /*5a60*/  FFMA.FTZ R175, R36, -UR5, R175 ;  /* 0x8000000524af7c23 */ /* 0x002fe200080100af */
[----:B------:R-:W-:Y:S01]  /*5a70*/  I2FP.F32.S32 R25, R23 ;  /* 0x0000001700197245 */ /* 0x000fe20000201400 */
[----:B------:R-:W-:Y:S01]  /*5a80*/  FFMA.FTZ R165, R42, -UR5, R165 ;  /* 0x800000052aa57c23 */ /* 0x000fe200080100a5 */
[----:B------:R-:W-:-:S02]  /*5a90*/  I2FP.F32.S32 R172, R21 ;  /* 0x0000001500ac7245 */ /* 0x000fc40000201400 */
[----:B------:R-:W-:Y:S01]  /*5aa0*/  I2FP.F32.S32 R38, R37 ;  /* 0x0000002500267245 */ /* 0x000fe20000201400 */
[----:B------:R-:W1:Y:S01]  /*5ab0*/  MUFU.TANH R65, R65 ;  /* 0x0000004100417308 */ /* 0x000e620000002400 */
[----:B------:R-:W-:Y:S01]  /*5ac0*/  I2FP.F32.S32 R24, R35 ;  /* 0x0000002300187245 */ /* 0x000fe20000201400 */
[----:B------:R-:W-:Y:S01]  /*5ad0*/  FFMA.FTZ R16, R25, -UR5, R16 ;  /* 0x8000000519107c23 */ /* 0x000fe20008010010 */
[----:B------:R-:W-:Y:S01]  /*5ae0*/  I2FP.F32.S32 R32, R32 ;  /* 0x0000002000207245 */ /* 0x000fe20000201400 */
[----:B------:R-:W-:Y:S01]  /*5af0*/  FFMA.FTZ R163, R38, -UR5, R163 ;  /* 0x8000000526a37c23 */ /* 0x000fe200080100a3 */
[----:B------:R-:W-:Y:S02]  /*5b00*/  I2FP.F32.S32 R23, R22 ;  /* 0x0000001600177245 */ /* 0x000fe40000201400 */
[----:B------:R-:W-:Y:S01]  /*5b10*/  I2FP.F32.S32 R21, R20 ;  /* 0x0000001400157245 */ /* 0x000fe20000201400 */
[----:B------:R-:W3:Y:S01]  /*5b20*/  MUFU.TANH R71, R71 ;  /* 0x0000004700477308 */ /* 0x000ee20000002400 */
[----:B------:R-:W-:Y:S01]  /*5b30*/  I2FP.F32.S32 R166, R19 ;  /* 0x0000001300a67245 */ /* 0x000fe20000201400 */
[----:B--2---:R-:W-:Y:S01]  /*5b40*/  FFMA.FTZ R173, R173, -UR5, R64 ;  /* 0x80000005adad7c23 */ /* 0x004fe20008010040 */
[----:B------:R-:W-:Y:S01]  /*5b50*/  FSEL R15, R15, -INF , !P5 ;  /* 0xff8000000f0f7808 */ /* 0x000fe20006800000 */
[----:B------:R-:W-:Y:S01]  /*5b60*/  FFMA.FTZ R17, R32, -UR5, R17 ;  /* 0x8000000520117c23 */ /* 0x000fe20008010011 */
[----:B------:R-:W-:Y:S01]  /*5b70*/  FSEL R12, R12, -INF , !P5 ;  /* 0xff8000000c0c7808 */ /* 0x000fe20006800000 */
[----:B------:R-:W-:Y:S01]  /*5b80*/  FFMA.FTZ R70, R23, -UR5, R70 ;  /* 0x8000000517467c23 */ /* 0x000fe20008010046 */
[----:B------:R-:W-:Y:S01]  /*5b90*/  FSEL R11, R11, -INF , !P3 ;  /* 0xff8000000b0b7808 */ /* 0x000fe20005800000 */
[----:B------:R-:W2:Y:S01]  /*5ba0*/  MUFU.TANH R66, R66 ;  /* 0x0000004200427308 */ /* 0x000ea20000002400 */
[----:B------:R-:W-:Y:S01]  /*5bb0*/  FSEL R8, R8, -INF , !P3 ;  /* 0xff80000008087808 */ /* 0x000fe20005800000 */
[----:B-1----:R-:W-:Y:S01]  /*5bc0*/  FFMA.FTZ R171, R24, -UR5, R65 ;  /* 0x8000000518ab7c23 */ /* 0x002fe20008010041 */
[----:B------:R-:W-:-:S02]  /*5bd0*/  FSEL R9, R9, -INF , !P2 ;  /* 0xff80000009097808 */ /* 0x000fc40005000000 */
[-C--:B------:R-:W-:Y:S02]  /*5be0*/  ISETP.GE.AND P5, PT, R48, R133.reuse, PT ;  /* 0x000000853000720c */ /* 0x080fe40003fa6270 */
[-C--:B------:R-:W-:Y:S01]  /*5bf0*/  ISETP.GE.AND P3, PT, R46, R133.reuse, PT ;  /* 0x000000852e00720c */ /* 0x080fe20003f66270 */
[----:B------:R-:W1:Y:S01]  /*5c00*/  MUFU.TANH R67, R67 ;  /* 0x0000004300437308 */ /* 0x000e620000002400 */
[----:B---3--:R-:W-:Y:S01]  /*5c10*/  FFMA.FTZ R172, R172, -UR5, R71 ;  /* 0x80000005acac7c23 */ /* 0x008fe20008010047 */
[----:B------:R-:W-:Y:S02]  /*5c20*/  ISETP.GE.AND P2, PT, R44, R133, PT ;  /* 0x000000852c00720c */ /* 0x000fe40003f46270 */
[----:B------:R-:W-:Y:S02]  /*5c30*/  FSEL R165, R165, -INF , !P6 ;  /* 0xff800000a5a57808 */ /* 0x000fe40007000000 */
[----:B------:R-:W-:Y:S02]  /*5c40*/  FSEL R168, R17, -INF , !P6 ;  /* 0xff80000011a87808 */ /* 0x000fe40007000000 */
[----:B------:R-:W-:Y:S01]  /*5c50*/  FSEL R163, R163, -INF , !P5 ;  /* 0xff800000a3a37808 */ /* 0x000fe20006800000 */
[----:B--2---:R-:W-:Y:S01]  /*5c60*/  FFMA.FTZ R170, R21, -UR5, R66 ;  /* 0x8000000515aa7c23 */ /* 0x004fe20008010042 */
[----:B------:R-:W-:-:S02]  /*5c70*/  FSEL R178, R16, -INF , !P5 ;  /* 0xff80000010b27808 */ /* 0x000fc40006800000 */
[----:B------:R-:W-:Y:S02]  /*5c80*/  FSEL R177, R177, -INF , !P4 ;  /* 0xff800000b1b17808 */ /* 0x000fe40006000000 */
[----:B------:R-:W-:Y:S02]  /*5c90*/  FSEL R174, R70, -INF , !P4 ;  /* 0xff80000046ae7808 */ /* 0x000fe40006000000 */
[----:B------:R-:W-:Y:S01]  /*5ca0*/  FSEL R175, R175, -INF , !P3 ;  /* 0xff800000afaf7808 */ /* 0x000fe20005800000 */
[----:B-1----:R-:W-:Y:S01]  /*5cb0*/  FFMA.FTZ R166, R166, -UR5, R67 ;  /* 0x80000005a6a67c23 */ /* 0x002fe20008010043 */
        /* <DEDUP_REMOVED lines=69> */
.L_x_4512:
[----:B------:R-:W-:-:S04]  /*6110*/  LEA R80, -R80, RZ, 0x6 ;  /* 0x000000ff50507211 */ /* 0x000fc800078e31ff */
[----:B------:R-:W-:-:S07]  /*6120*/  SHF.R.S32.HI R35, RZ, 0x1f, R80 ;  /* 0x0000001fff237819 */ /* 0x000fce0000011450 */
.L_x_4513:
        /* <DEDUP_REMOVED lines=33> */
[----:B-----5:R-:W-:-:S02]  /*6340*/  @!P4 LEA R24, P5, R34, R22, 0x1 ;  /* 0x000000162218c211 */ /* 0x020fc400078a08ff */
[----:B------:R-:W-:Y:S01]  /*6350*/  @!P2 LEA.HI.X R39, R39, R25, R4, 0x1, P1 ;  /* 0x000000192727a211 */ /* 0x000fe200008f0c04 */
        /* <DEDUP_REMOVED lines=8> */
[----:B------:R-:W-:Y:S01]  /*63e0*/  IADD3 R4, P5, R210, R32, RZ ;  /* 0x00000020d2047210 */ /* 0x000fe20007fbe0ff */
[----:B------:R-:W-:Y:S01]  /*63f0*/  @!P3 IMAD.X R34, R3, 0x1, R144, P1 ;  /* 0x000000010322b824 */ /* 0x000fe200008e0690 */
[----:B-1----:R-:W-:Y:S01]  /*6400*/  @!P3 LEA R42, P1, R43, R20, 0x1 ;  /* 0x000000142b2ab211 */ /* 0x002fe200078208ff */
[----:B------:R-:W-:Y:S01]  /*6410*/  @!PT LDS RZ, [RZ] ;  /* 0x00000000fffff984 */ /* 0x000fe20000000800 */
[----:B------:R-:W-:Y:S01]  /*6420*/  @!PT LDS RZ, [RZ] ;  /* 0x00000000fffff984 */ /* 0x000fe20000000800 */
[----:B------:R-:W-:Y:S01]  /*6430*/  @!PT LDS RZ, [RZ] ;  /* 0x00000000fffff984 */ /* 0x000fe20000000800 */
[----:B------:R-:W-:Y:S02]  /*6440*/  @!P2 LDGSTS.E.BYPASS.LTC128B.128 [R211+0xa000], desc[UR14][R38.64+0x100] ;  /* 0x0a00010026d3afae */ /* 0x000fe4000b901d4e */
[----:B------:R-:W-:Y:S01]  /*6450*/  IMAD.X R45, R209, 0x1, R3, P5 ;  /* 0x00000001d12d7824 */ /* 0x000fe200028e0603 */
[----:B------:R-:W-:Y:S01]  /*6460*/  @!P3 LEA.HI.X R43, R43, R21, R34, 0x1, P1 ;  /* 0x000000152b2bb211 */ /* 0x000fe200008f0c22 */
[----:B------:R4:W-:Y:S01]  /*6470*/  @P4 STS.128 [R211+0x6800], RZ ;  /* 0x006800ffd3004388 */ /* 0x0009e20000000c00 */
        /* <DEDUP_REMOVED lines=79> */
.L_x_4515:
[----:B------:R-:W-:Y:S05]  /*6970*/  BSYNC B0 ;  /* 0x0000000000007941 */ /* 0x000fea0003800000 */
.L_x_4514:
[----:B------:R-:W0:Y:S01]  /*6980*/  LDGDEPBAR ;  /* 0x00000000000079af */ /* 0x000e220000000000 */
[----:B------:R-:W-:-:S04]  /*6990*/  IADD3 R135, P1, R80, R135, RZ ;  /* 0x0000008750877210 */ /* 0x000fc80007f3e0ff */
[----:B------:R-:W-:-:S09]  /*69a0*/  IADD3.X R144, R35, R144, RZ, P1, !PT ;  /* 0x0000009023907210 */ /* 0x000fd20000ffe4ff */
.L_x_4511:
        /* <DEDUP_REMOVED lines=309> */
[----:B------:R-:W-:Y:S01]  /*7d00*/  ULEA UR6, -UR6, URZ, 0x6 ;  /* 0x0000003f06067291 */ /* 0x000fe2000f8e313f */
[----:B------:R-:W-:Y:S01]  /*7d10*/  IMAD.MOV.U32 R135, RZ, RZ, R132 ;  /* 0x000000ffff877224 */ /* 0x000fe200078e0084 */
[----:B------:R-:W-:Y:S02]  /*7d20*/  UIADD3 UR13, UR13, -0x2, URZ ;  /* 0xfffffffe0d0d7890 */ /* 0x000fe4000fffe03f */
[----:B------:R-:W-:Y:S02]  /*7d30*/  USHF.R.S32.HI UR4, URZ, 0x1f, UR6 ;  /* 0x0000001f3f047899 */ /* 0x000fe40008011406 */
[----:B------:R-:W-:Y:S01]  /*7d40*/  MOV R217, UR6 ;  /* 0x0000000600d97c02 */ /* 0x000fe20008000f00 */
[----:B------:R-:W-:Y:S01]  /*7d50*/  ULDC UR11, c[0x0][0x2d0] ;  /* 0x0000b400000b7ab9 */ /* 0x000fe20000000800 */
[----:B------:R-:W-:Y:S01]  /*7d60*/  ULDC UR9, c[0x0][0x39c] ;  /* 0x0000e70000097ab9 */ /* 0x000fe20000000800 */
[----:B------:R-:W-:Y:S01]  /*7d70*/  ULDC UR8, c[0x0][0x248] ;  /* 0x0000920000087ab9 */ /* 0x000fe20000000800 */
[----:B------:R-:W-:Y:S01]  /*7d80*/  MOV R216, UR4 ;  /* 0x0000000400d87c02 */ /* 0x000fe20008000f00 */
[----:B------:R-:W-:Y:S01]  /*7d90*/  ULDC UR4, c[0x0][0x2ec] ;  /* 0x0000bb0000047ab9 */ /* 0x000fe20000000800 */
[----:B-1----:R-:W-:Y:S01]  /*7da0*/  LOP3.LUT R5, R0, 0x3, RZ, 0xc0, !PT ;  /* 0x0000000300057812 */ /* 0x002fe200078ec0ff */
[----:B------:R-:W-:-:S04]  /*7db0*/  IMAD.MOV.U32 R0, RZ, RZ, R3 ;  /* 0x000000ffff007224 */ /* 0x000fc800078e0003 */
[----:B------:R-:W-:-:S05]  /*7dc0*/  IMAD R218, R5, -0x2, R2 ;  /* 0xfffffffe05da7824 */ /* 0x000fca00078e0202 */
[----:B------:R-:W-:-:S07]  /*7dd0*/  IADD3 R218, R133, R218, -R134 ;  /* 0x000000da85da7210 */ /* 0x000fce0007ffe886 */
.L_x_4520:
        /* <DEDUP_REMOVED lines=73> */
.L_x_4517:
        /* <DEDUP_REMOVED lines=268> */
[----:B------:R1:W1:Y:S01]  /*9330*/  MUFU.TANH R173, R134 ;  /* 0x0000008600ad7308 */ /* 0x0002620000002400 */
[----:B------:R-:W-:Y:S01]  /*9340*/  FMUL.FTZ R236, R17, UR9 ;  /* 0x0000000911ec7c20 */ /* 0x000fe20008410000 */
[----:B------:R-:W-:Y:S01]  /*9350*/  FMUL.FTZ R239, R18, UR9 ;  /* 0x0000000912ef7c20 */ /* 0x000fe20008410000 */
[----:B------:R-:W-:Y:S01]  /*9360*/  FMUL.FTZ R238, R19, UR9 ;  /* 0x0000000913ee7c20 */ /* 0x000fe20008410000 */
[----:B------:R-:W-:Y:S06]  /*9370*/  HMMA.16816.F32 R32, R176, R138, R32 ;  /* 0x0000008ab020723c */ /* 0x000fec0000001820 */
[----:B------:R5:W2:Y:S10]  /*9380*/  MUFU.TANH R171, R133 ;  /* 0x0000008500ab7308 */ /* 0x000ab40000002400 */
[----:B------:R3:W2:Y:S01]  /*9390*/  MUFU.TANH R172, R225 ;  /* 0x000000e100ac7308 */ /* 0x0006a20000002400 */
[----:B-1----:R-:W-:Y:S09]  /*93a0*/  FMUL.FTZ R134, R28, UR9 ;  /* 0x000000091c867c20 */ /* 0x002ff20008410000 */
[----:B------:R1:W1:Y:S01]  /*93b0*/  MUFU.TANH R174, R222 ;  /* 0x000000de00ae7308 */ /* 0x0002620000002400 */
[----:B-----5:R-:W-:Y:S01]  /*93c0*/  FMUL.FTZ R133, R30, UR9 ;  /* 0x000000091e857c20 */ /* 0x020fe20008410000 */
[----:B------:R-:W-:Y:S08]  /*93d0*/  FMUL.FTZ R242, R29, UR9 ;  /* 0x000000091df27c20 */ /* 0x000ff00008410000 */
[----:B------:R5:W2:Y:S01]  /*93e0*/  MUFU.TANH R162, R134 ;  /* 0x0000008600a27308 */ /* 0x000aa20000002400 */
[----:B---3--:R-:W-:Y:S09]  /*93f0*/  FMUL.FTZ R225, R26, UR9 ;  /* 0x000000091ae17c20 */ /* 0x008ff20008410000 */
[----:B------:R3:W2:Y:S01]  /*9400*/  MUFU.TANH R151, R133 ;  /* 0x0000008500977308 */ /* 0x0006a20000002400 */
[----:B-1----:R-:W-:Y:S09]  /*9410*/  FMUL.FTZ R222, R27, UR9 ;  /* 0x000000091bde7c20 */ /* 0x002ff20008410000 */
[----:B------:R1:W1:Y:S01]  /*9420*/  MUFU.TANH R146, R241 ;  /* 0x000000f100927308 */ /* 0x0002620000002400 */
[----:B-----5:R-:W-:Y:S09]  /*9430*/  FMUL.FTZ R134, R34, UR9 ;  /* 0x0000000922867c20 */ /* 0x020ff20008410000 */
[----:B------:R5:W2:Y:S01]  /*9440*/  MUFU.TANH R144, R240 ;  /* 0x000000f000907308 */ /* 0x000aa20000002400 */
[----:B---3--:R-:W-:Y:S09]  /*9450*/  FMUL.FTZ R133, R35, UR9 ;  /* 0x0000000923857c20 */ /* 0x008ff20008410000 */
[----:B------:R3:W2:Y:S01]  /*9460*/  MUFU.TANH R147, R225 ;  /* 0x000000e100937308 */ /* 0x0006a20000002400 */
[----:B-1----:R-:W-:Y:S09]  /*9470*/  FMUL.FTZ R241, R31, UR9 ;  /* 0x000000091ff17c20 */ /* 0x002ff20008410000 */
[----:B------:R-:W1:Y:S01]  /*9480*/  MUFU.TANH R227, R227 ;  /* 0x000000e300e37308 */ /* 0x000e620000002400 */
[----:B-----5:R-:W-:Y:S09]  /*9490*/  FMUL.FTZ R240, R33, UR9 ;  /* 0x0000000921f07c20 */ /* 0x020ff20008410000 */
[----:B------:R-:W1:Y:S01]  /*94a0*/  MUFU.TANH R229, R229 ;  /* 0x000000e500e57308 */ /* 0x000e620000002400 */
[----:B---3--:R-:W-:Y:S09]  /*94b0*/  FMUL.FTZ R225, R32, UR9 ;  /* 0x0000000920e17c20 */ /* 0x008ff20008410000 */
[----:B------:R-:W3:Y:S10]  /*94c0*/  MUFU.TANH R228, R228 ;  /* 0x000000e400e47308 */ /* 0x000ef40000002400 */
        /* <DEDUP_REMOVED lines=15> */
[----:B------:R1:W1:Y:S10]  /*95c0*/  MUFU.TANH R150, R240 ;  /* 0x000000f000967308 */ /* 0x0002740000002400 */
[----:B------:R-:W1:Y:S01]  /*95d0*/  MUFU.TANH R134, R134 ;  /* 0x0000008600867308 */ /* 0x000e620000002400 */
[----:B-----5:R-:W-:Y:S09]  /*95e0*/  MOV R225, R3 ;  /* 0x0000000300e17202 */ /* 0x020ff20000000f00 */
[----:B------:R-:W1:Y:S01]  /*95f0*/  MUFU.TANH R133, R133 ;  /* 0x0000008500857308 */ /* 0x000e620000002400 */
[----:B--234-:R-:W-:Y:S05]  /*9600*/  @!P0 BRA `(.L_x_4518) ;  /* 0x0000000800708947 */ /* 0x01cfea0003800000 */
[----:B------:R-:W-:Y:S01]  /*9610*/  PLOP3.LUT P0, PT, PT, PT, UP1, 0x40, 0x0 ;  /* 0x000000000000781c */ /* 0x000fe20003f0e818 */
[----:B------:R-:W-:Y:S04]  /*9620*/  ULEA UR7, -UR8, URZ, 0x6 ;  /* 0x0000003f08077291 */ /* 0x000fe8000f8e313f */
[----:B------:R-:W-:Y:S02]  /*9630*/  USHF.R.S32.HI UR6, URZ, 0x1f, UR7 ;  /* 0x0000001f3f067899 */ /* 0x000fe40008011407 */
[----:B------:R-:W-:Y:S04]  /*9640*/  IMAD.U32 R8, RZ, RZ, UR7 ;  /* 0x00000007ff087e24 */ /* 0x000fe8000f8e00ff */
[----:B------:R-:W-:Y:S02]  /*9650*/  MOV R4, UR6 ;  /* 0x0000000600047c02 */ /* 0x000fe40008000f00 */
[----:B------:R-:W-:Y:S05]  /*9660*/  @P0 BRA `(.L_x_4519) ;  /* 0x0000000000f40947 */ /* 0x000fea0003800000 */
[----:B------:R-:W2:Y:S01]  /*9670*/  LDC R4, c[0x0][0x380] ;  /* 0x0000e000ff047b82 */ /* 0x000ea20000000800 */
[----:B------:R-:W-:Y:S04]  /*9680*/  USHF.L.U32 UR6, UR13, 0x6, URZ ;  /* 0x000000060d067899 */ /* 0x000fe8000800063f */
[----:B------:R-:W-:Y:S02]  /*9690*/  UIADD3 UR7, UR6, -0x40, URZ ;  /* 0xffffffc006077890 */ /* 0x000fe4000fffe03f */
[----:B------:R-:W-:Y:S04]  /*96a0*/  IABS R6, UR6 ;  /* 0x0000000600067c13 */ /* 0x000fe80008000000 */
[----:B------:R-:W-:Y:S02]  /*96b0*/  IABS R5, UR7 ;  /* 0x0000000700057c13 */ /* 0x000fe40008000000 */
[----:B--2---:R-:W-:Y:S04]  /*96c0*/  IABS R2, R4 ;  /* 0x0000000400027213 */ /* 0x004fe80000000000 */
[----:B------:R-:W2:Y:S10]  /*96d0*/  I2F.RP R7, R2 ;  /* 0x0000000200077306 */ /* 0x000eb40000209400 */
[----:B--2---:R-:W2:Y:S02]  /*96e0*/  MUFU.RCP R3, R7 ;  /* 0x0000000700037308 */ /* 0x004ea40000001000 */
[----:B--2---:R-:W-:Y:S08]  /*96f0*/  VIADD R8, R3, 0xffffffe ;  /* 0x0ffffffe03087836 */ /* 0x004ff00000000000 */
[----:B------:R-:W2:Y:S02]  /*9700*/  F2I.FTZ.U32.TRUNC.NTZ R9, R8 ;  /* 0x0000000800097305 */ /* 0x000ea4000021f000 */
[--C-:B--2---:R-:W-:Y:S01]  /*9710*/  IMAD.MOV R3, RZ, RZ, -R9.reuse ;  /* 0x000000ffff037224 */ /* 0x104fe200078e0a09 */
        /* <DEDUP_REMOVED lines=19> */
[----:B------:R-:W2:Y:S01]  /*9850*/  LDC R5, c[0x0][0x24c] ;  /* 0x00009300ff057b82 */ /* 0x000ea20000000800 */
[----:B------:R-:W-:Y:S04]  /*9860*/  LOP3.LUT R2, R4, UR7, RZ, 0x3c, !PT ;  /* 0x0000000704027c12 */ /* 0x000fe8000f8e3cff */
[----:B------:R-:W-:Y:S02]  /*9870*/  ISETP.GE.AND P0, PT, R2, RZ, PT ;  /* 0x000000ff0200720c */ /* 0x000fe40003f06270 */
[----:B------:R-:W-:Y:S03]  /*9880*/  LOP3.LUT R2, RZ, R4, RZ, 0x33, !PT ;  /* 0x00000004ff027212 */ /* 0x000fe600078e33ff */
[----:B------:R-:W-:Y:S01]  /*9890*/  @P2 VIADD R8, R8, 0x1 ;  /* 0x0000000108082836 */ /* 0x000fe20000000000 */
[----:B------:R-:W-:Y:S01]  /*98a0*/  ISETP.NE.AND P2, PT, R4, RZ, PT ;  /* 0x000000ff0400720c */ /* 0x000fe20003f45270 */
[----:B------:R-:W-:Y:S04]  /*98b0*/  @P6 VIADD R9, R9, 0x1 ;  /* 0x0000000109096836 */ /* 0x000fe80000000000 */
[----:B------:R-:W-:Y:S02]  /*98c0*/  @!P1 IMAD.MOV R9, RZ, RZ, -R9 ;  /* 0x000000ffff099224 */ /* 0x000fe400078e0a09 */
[----:B------:R-:W-:Y:S03]  /*98d0*/  @!P0 IADD3 R8, -R8, RZ, RZ ;  /* 0x000000ff08088210 */ /* 0x000fe60007ffe1ff */
[C---:B------:R-:W-:Y:S02]  /*98e0*/  SEL R9, R2.reuse, R9, !P2 ;  /* 0x0000000902097207 */ /* 0x040fe40005000000 */
[----:B------:R-:W-:Y:S02]  /*98f0*/  SEL R3, R2, R8, !P2 ;  /* 0x0000000802037207 */ /* 0x000fe40005000000 */
[-C--:B------:R-:W-:Y:S02]  /*9900*/  LEA R10, P0, R9, R214.reuse, 0x2 ;  /* 0x000000d6090a7211 */ /* 0x080fe400078010ff */
[----:B------:R-:W-:Y:S02]  /*9910*/  LEA R12, P1, R3, R214, 0x2 ;  /* 0x000000d6030c7211 */ /* 0x000fe400078210ff */
[CC--:B------:R-:W-:Y:S01]  /*9920*/  LEA.HI.X.SX32 R11, R9.reuse, R215.reuse, 0x2, P0 ;  /* 0x000000d7090b7211 */ /* 0x0c0fe200000f16ff */
[----:B------:R-:W-:Y:S01]  /*9930*/  IMAD.IADD R9, R9, 0x1, -R3 ;  /* 0x0000000109097824 */ /* 0x000fe200078e0a03 */
[----:B------:R-:W-:Y:S02]  /*9940*/  LEA.HI.X.SX32 R13, R3, R215, 0x2, P1 ;  /* 0x000000d7030d7211 */ /* 0x000fe400008f16ff */
[----:B------:R-:W3:Y:S01]  /*9950*/  LDC.64 R2, c[0x0][0x230] ;  /* 0x00008c00ff027b82 */ /* 0x000ee20000000a00 */
[----:B------:R-:W-:Y:S01]  /*9960*/  IMAD R8, R9, R4, -0x40 ;  /* 0xffffffc009087424 */ /* 0x000fe200078e0204 */
[----:B------:R-:W4:Y:S04]  /*9970*/  LDG.E R7, desc[UR14][R10.64] ;  /* 0x0000000e0a077981 */ /* 0x000f28000c1e1900 */
[----:B------:R-:W4:Y:S01]  /*9980*/  LDG.E R6, desc[UR14][R12.64] ;  /* 0x0000000e0c067981 */ /* 0x000f22000c1e1900 */
[----:B------:R-:W-:Y:S05]  /*9990*/  SHF.R.S32.HI R4, RZ, 0x1f, R8 ;  /* 0x0000001fff047819 */ /* 0x000fea0000011408 */
[----:B------:R-:W-:Y:S04]  /*99a0*/  IMAD R4, R4, UR8, RZ ;  /* 0x0000000804047c24 */ /* 0x000fe8000f8e02ff */
[C---:B--2---:R-:W-:Y:S02]  /*99b0*/  IMAD R4, R8.reuse, R5, R4 ;  /* 0x0000000508047224 */ /* 0x044fe400078e0204 */
[----:B------:R-:W-:Y:S04]  /*99c0*/  IMAD.WIDE.U32 R8, R8, UR8, RZ ;  /* 0x0000000808087c25 */ /* 0x000fe8000f8e00ff */
[----:B------:R-:W-:Y:S01]  /*99d0*/  IMAD.IADD R9, R9, 0x1, R4 ;  /* 0x0000000109097824 */ /* 0x000fe200078e0204 */
[----:B----4-:R-:W-:Y:S04]  /*99e0*/  IADD3 R6, -R7, R6, RZ ;  /* 0x0000000607067210 */ /* 0x010fe80007ffe1ff */
[----:B------:R-:W-:Y:S01]  /*99f0*/  SHF.R.S32.HI R5, RZ, 0x1f, R6 ;  /* 0x0000001fff057819 */ /* 0x000fe20000011406 */
[CC--:B---3--:R-:W-:Y:S04]  /*9a00*/  IMAD.WIDE.U32 R8, R6.reuse, R2.reuse, R8 ;  /* 0x0000000206087225 */ /* 0x0c8fe800078e0008 */
[----:B------:R-:W-:Y:S04]  /*9a10*/  IMAD R5, R5, R2, RZ ;  /* 0x0000000205057224 */ /* 0x000fe800078e02ff */
[----:B------:R-:W-:Y:S05]  /*9a20*/  IMAD R5, R6, R3, R5 ;  /* 0x0000000306057224 */ /* 0x000fea00078e0205 */
[----:B------:R-:W-:Y:S07]  /*9a30*/  IADD3 R4, R9, R5, RZ ;  /* 0x0000000509047210 */ /* 0x000fee0007ffe0ff */
.L_x_4519:
        /* <DEDUP_REMOVED lines=89> */
.L_x_4518:
[----:B------:R-:W-:Y:S01]  /*9fd0*/  MOV R3, UR13 ;  /* 0x0000000d00037c02 */ /* 0x000fe20008000f00 */
[----:B------:R-:W-:Y:S04]  /*9fe0*/  LDSM.16.MT88.4 R28, [R197+0xc000] ;  /* 0x00c00000c51c783b */ /* 0x000fe80000004200 */
[----:B--2---:R-:W-:Y:S05]  /*9ff0*/  IMAD R8, R3, -0x40, R218 ;  /* 0xffffffc003087824 */ /* 0x004fea00078e02da */
[C---:B------:R-:W-:Y:S02]  /*a000*/  IADD3 R19, R8.reuse, 0x8, RZ ;  /* 0x0000000808137810 */ /* 0x040fe40007ffe0ff */
[C---:B------:R-:W-:Y:S02]  /*a010*/  IADD3 R18, R8.reuse, 0x7, RZ ;  /* 0x0000000708127810 */ /* 0x040fe40007ffe0ff */
[----:B------:R-:W-:Y:S02]  /*a020*/  IADD3 R17, R8, -0x1, RZ ;  /* 0xffffffff08117810 */ /* 0x000fe40007ffe0ff */
        /* <DEDUP_REMOVED lines=42> */
[C---:B------:R-:W-:Y:S02]  /*a2d0*/  @!P5 IADD3 R9, -R8.reuse, 0x21, RZ ;  /* 0x000000210809d810 */ /* 0x040fe40007ffe1ff */
[----:B------:R-:W-:Y:S02]  /*a2e0*/  I2FP.F32.S32 R21, R20 ;  /* 0x0000001400157245 */ /* 0x000fe40000201400 */
[C---:B------:R-:W-:Y:S02]  /*a2f0*/  @!P4 IADD3 R7, -R8.reuse, 0x28, RZ ;  /* 0x000000280807c810 */ /* 0x040fe40007ffe1ff */
[C---:B------:R-:W-:Y:S01]  /*a300*/  @!P3 IADD3 R6, -R8.reuse, 0x29, RZ ;  /* 0x000000290806b810 */ /* 0x040fe20007ffe1ff */
[C---:B-1----:R-:W-:Y:S01]  /*a310*/  FFMA.FTZ R230, R21.reuse, -UR5, R230 ;  /* 0x8000000515e67c23 */ /* 0x042fe200080100e6 */
[C---:B------:R-:W-:Y:S02]  /*a320*/  @!P2 IADD3 R5, -R8.reuse, 0x30, RZ ;  /* 0x000000300805a810 */ /* 0x040fe40007ffe1ff */
[C---:B------:R-:W-:Y:S02]  /*a330*/  @!P1 IADD3 R2, -R8.reuse, 0x31, RZ ;  /* 0x0000003108029810 */ /* 0x040fe40007ffe1ff */
[C---:B------:R-:W-:Y:S02]  /*a340*/  @!P0 IADD3 R4, -R8.reuse, 0x38, RZ ;  /* 0x0000003808048810 */ /* 0x040fe40007ffe1ff */
[----:B------:R-:W-:Y:S01]  /*a350*/  @!P6 IADD3 R3, -R8, 0x39, RZ ;  /* 0x000000390803e810 */ /* 0x000fe20007ffe1ff */
[----:B------:R-:W-:Y:S01]  /*a360*/  FFMA.FTZ R8, R21, -UR5, R132 ;  /* 0x8000000515087c23 */ /* 0x000fe20008010084 */
[----:B------:R-:W-:Y:S01]  /*a370*/  I2FP.F32.S32 R17, R17 ;  /* 0x0000001100117245 */ /* 0x000fe20000201400 */
[----:B------:R-:W-:Y:S01]  /*a380*/  LDSM.16.MT88.4 R20, [R198+0xc000] ;  /* 0x00c00000c614783b */ /* 0x000fe20000004200 */
[----:B------:R-:W-:Y:S02]  /*a390*/  I2FP.F32.S32 R19, R19 ;  /* 0x0000001300137245 */ /* 0x000fe40000201400 */
[----:B------:R-:W-:Y:S01]  /*a3a0*/  I2FP.F32.S32 R16, R16 ;  /* 0x0000001000107245 */ /* 0x000fe20000201400 */
[----:B------:R-:W-:Y:S01]  /*a3b0*/  FFMA.FTZ R224, R17, -UR5, R224 ;  /* 0x8000000511e07c23 */ /* 0x000fe200080100e0 */
[----:B------:R-:W-:Y:S01]  /*a3c0*/  I2FP.F32.S32 R139, R14 ;  /* 0x0000000e008b7245 */ /* 0x000fe20000201400 */
[----:B------:R-:W-:Y:S01]  /*a3d0*/  FFMA.FTZ R226, R19, -UR5, R226 ;  /* 0x8000000513e27c23 */ /* 0x000fe200080100e2 */
[----:B------:R-:W-:Y:S01]  /*a3e0*/  I2FP.F32.S32 R14, R13 ;  /* 0x0000000d000e7245 */ /* 0x000fe20000201400 */
[C---:B------:R-:W-:Y:S01]  /*a3f0*/  FFMA.FTZ R143, R16.reuse, -UR5, R235 ;  /* 0x80000005108f7c23 */ /* 0x040fe200080100eb */
        /* <DEDUP_REMOVED lines=11> */
[----:B------:R-:W-:Y:S01]  /*a4b0*/  FFMA.FTZ R141, R15, -UR5, R234 ;  /* 0x800000050f8d7c23 */ /* 0x000fe200080100ea */
[----:B------:R-:W-:Y:S01]  /*a4c0*/  FMNMX.FTZ R15, R227, R14, !PT ;  /* 0x0000000ee30f7209 */ /* 0x000fe20007810000 */
[----:B------:R-:W-:Y:S01]  /*a4d0*/  FFMA.FTZ R233, R17, -UR5, R233 ;  /* 0x8000000511e97c23 */ /* 0x000fe200080100e9 */
[C---:B------:R-:W-:Y:S01]  /*a4e0*/  FFMA.FTZ R142, R139.reuse, -UR5, R232 ;  /* 0x800000058b8e7c23 */ /* 0x040fe200080100e8 */
[----:B------:R-:W-:Y:S01]  /*a4f0*/  FMNMX.FTZ R17, R228, R13, !PT ;  /* 0x0000000de4117209 */ /* 0x000fe20007810000 */
[----:B------:R-:W-:Y:S01]  /*a500*/  FFMA.FTZ R139, R139, -UR5, R239 ;  /* 0x800000058b8b7c23 */ /* 0x000fe200080100ef */
[----:B------:R-:W-:Y:S02]  /*a510*/  I2FP.F32.S32 R13, R10 ;  /* 0x0000000a000d7245 */ /* 0x000fe40000201400 */
[----:B------:R-:W-:Y:S02]  /*a520*/  FMNMX.FTZ R10, R230, R15, !PT ;  /* 0x0000000fe60a7209 */ /* 0x000fe40007810000 */
[----:B------:R-:W-:Y:S01]  /*a530*/  I2FP.F32.S32 R12, R12 ;  /* 0x0000000c000c7245 */ /* 0x000fe20000201400 */
[C---:B------:R-:W-:Y:S01]  /*a540*/  FFMA.FTZ R172, R13.reuse, -UR5, R172 ;  /* 0x800000050dac7c23 */ /* 0x040fe200080100ac */
[----:B------:R-:W-:Y:S01]  /*a550*/  FMNMX.FTZ R17, R142, R17, !PT ;  /* 0x000000118e117209 */ /* 0x000fe20007810000 */
[----:B------:R-:W-:Y:S01]  /*a560*/  FFMA.FTZ R147, R13, -UR5, R147 ;  /* 0x800000050d937c23 */ /* 0x000fe20008010093 */
        /* <DEDUP_REMOVED lines=58> */
[----:B------:R-:W-:Y:S01]  /*a910*/  FADD.FTZ R0, -R3, R0 ;  /* 0x0000000003007221 */ /* 0x000fe20000010100 */
[C---:B------:R-:W-:Y:S01]  /*a920*/  FSETP.NEU.FTZ.AND P0, PT, R132.reuse, -INF , PT ;  /* 0xff8000008400780b */ /* 0x040fe20003f1d000 */
[C---:B------:R-:W-:Y:S01]  /*a930*/  FMUL.FTZ R161, R132.reuse, UR4 ;  /* 0x0000000484a17c20 */ /* 0x040fe20008410000 */
[----:B------:R-:W-:Y:S01]  /*a940*/  FADD.FTZ R2, -R132, R135 ;  /* 0x0000008784027221 */ /* 0x000fe20000010100 */
[----:B------:R-:W-:Y:S03]  /*a950*/  FMUL.FTZ R6, R0, UR4 ;  /* 0x0000000400067c20 */ /* 0x000fe60008410000 */
        /* <DEDUP_REMOVED lines=40> */
[C---:B------:R-:W-:Y:S01]  /*abe0*/  FMUL.FTZ R25, R2.reuse, R113 ;  /* 0x0000007102197220 */ /* 0x040fe20000410000 */
[C---:B------:R-:W-:Y:S01]  /*abf0*/  FMUL.FTZ R32, R2.reuse, R104 ;  /* 0x0000006802207220 */ /* 0x040fe20000410000 */
[----:B------:R-:W-:Y:S01]  /*ac00*/  FMUL.FTZ R33, R2, R105 ;  /* 0x0000006902217220 */ /* 0x000fe20000410000 */
[--C-:B------:R-:W-:Y:S01]  /*ac10*/  FFMA.FTZ R168, R141, UR4, -R148.reuse ;  /* 0x000000048da87c23 */ /* 0x100fe20008010894 */
[--C-:B------:R-:W-:Y:S01]  /*ac20*/  FFMA.FTZ R169, R139, UR4, -R148.reuse ;  /* 0x000000048ba97c23 */ /* 0x100fe20008010894 */
[----:B------:R-:W-:Y:S03]  /*ac30*/  LDSM.16.MT88.4 R104, [R196+0xe000] ;  /* 0x00e00000c468783b */ /* 0x000fe60000004200 */
[----:B------:R-:W3:Y:S01]  /*ac40*/  MUFU.EX2 R154, R154 ;  /* 0x0000009a009a7308 */ /* 0x000ee20000000800 */
[----:B-1----:R-:W-:Y:S01]  /*ac50*/  F2FP.F16.F32.PACK_AB R124, R156, R159 ;  /* 0x0000009f9c7c723e */ /* 0x002fe200000000ff */
[--C-:B------:R-:W-:Y:S01]  /*ac60*/  FFMA.FTZ R170, R137, UR4, -R148.reuse ;  /* 0x0000000489aa7c23 */ /* 0x100fe20008010894 */
[--C-:B------:R-:W-:Y:S01]  /*ac70*/  FFMA.FTZ R177, R144, UR4, -R161.reuse ;  /* 0x0000000490b17c23 */ /* 0x100fe200080108a1 */
[--C-:B------:R-:W-:Y:S01]  /*ac80*/  FFMA.FTZ R178, R145, UR4, -R148.reuse ;  /* 0x0000000491b27c23 */ /* 0x100fe20008010894 */
[--C-:B------:R-:W-:Y:S01]  /*ac90*/  FFMA.FTZ R181, R149, UR4, -R148.reuse ;  /* 0x0000000495b57c23 */ /* 0x100fe20008010894 */
[C---:B------:R-:W-:Y:S01]  /*aca0*/  FMUL.FTZ R36, R2.reuse, R36 ;  /* 0x0000002402247220 */ /* 0x040fe20000410000 */
[----:B------:R-:W-:Y:S03]  /*acb0*/  LDSM.16.MT88.4 R112, [R200+0xc800] ;  /* 0x00c80000c870783b */ /* 0x000fe60000004200 */
[----:B------:R-:W-:Y:S01]  /*acc0*/  MUFU.EX2 R157, R157 ;  /* 0x0000009d009d7308 */ /* 0x000fe20000000800 */
[----:B------:R-:W-:Y:S01]  /*acd0*/  FMUL.FTZ R37, R2, R37 ;  /* 0x0000002502257220 */ /* 0x000fe20000410000 */
[C---:B------:R-:W-:Y:S01]  /*ace0*/  FMUL.FTZ R38, R0.reuse, R38 ;  /* 0x0000002600267220 */ /* 0x040fe20000410000 */
[----:B------:R-:W-:Y:S01]  /*acf0*/  FMUL.FTZ R39, R0, R39 ;  /* 0x0000002700277220 */ /* 0x000fe20000410000 */
[C---:B------:R-:W-:Y:S01]  /*ad00*/  FMUL.FTZ R40, R2.reuse, R40 ;  /* 0x0000002802287220 */ /* 0x040fe20000410000 */
[----:B------:R-:W-:Y:S01]  /*ad10*/  FMUL.FTZ R41, R2, R41 ;  /* 0x0000002902297220 */ /* 0x000fe20000410000 */
[----:B------:R-:W-:Y:S01]  /*ad20*/  FMUL.FTZ R42, R0, R42 ;  /* 0x0000002a002a7220 */ /* 0x000fe20000410000 */
[----:B------:R-:W-:Y:S03]  /*ad30*/  LDSM.16.MT88.4 R120, [R197+0xc800] ;  /* 0x00c80000c578783b */ /* 0x000fe60000004200 */
[----:B------:R-:W1:Y:S01]  /*ad40*/  MUFU.EX2 R153, R153 ;  /* 0x0000009900997308 */ /* 0x000e620000000800 */
[----:B---3--:R-:W-:Y:S01]  /*ad50*/  F2FP.F16.F32.PACK_AB R126, R154, R155 ;  /* 0x0000009b9a7e723e */ /* 0x008fe200000000ff */
[----:B------:R-:W-:Y:S01]  /*ad60*/  FMUL.FTZ R43, R0, R43 ;  /* 0x0000002b002b7220 */ /* 0x000fe20000410000 */
[C---:B------:R-:W-:Y:S01]  /*ad70*/  FMUL.FTZ R44, R2.reuse, R44 ;  /* 0x0000002c022c7220 */ /* 0x040fe20000410000 */
[----:B------:R-:W-:Y:S01]  /*ad80*/  FMUL.FTZ R45, R2, R45 ;  /* 0x0000002d022d7220 */ /* 0x000fe20000410000 */
[C---:B------:R-:W-:Y:S01]  /*ad90*/  FMUL.FTZ R46, R0.reuse, R46 ;  /* 0x0000002e002e7220 */ /* 0x040fe20000410000 */
[----:B------:R-:W-:Y:S01]  /*ada0*/  FMUL.FTZ R47, R0, R47 ;  /* 0x0000002f002f7220 */ /* 0x000fe20000410000 */
[----:B------:R-:W-:Y:S03]  /*adb0*/  LDSM.16.MT88.4 R136, [R198+0xe800] ;  /* 0x00e80000c688783b */ /* 0x000fe60000004200 */
[----:B------:R-:W-:Y:S01]  /*adc0*/  MUFU.EX2 R152, R152 ;  /* 0x0000009800987308 */ /* 0x000fe20000000800 */
[C---:B------:R-:W-:Y:S01]  /*add0*/  FMUL.FTZ R48, R2.reuse, R48 ;  /* 0x0000003002307220 */ /* 0x040fe20000410000 */
[----:B------:R-:W-:Y:S01]  /*ade0*/  FMUL.FTZ R49, R2, R49 ;  /* 0x0000003102317220 */ /* 0x000fe20000410000 */
[C---:B------:R-:W-:Y:S01]  /*adf0*/  FMUL.FTZ R50, R0.reuse, R50 ;  /* 0x0000003200327220 */ /* 0x040fe20000410000 */
[----:B------:R-:W-:Y:S01]  /*ae00*/  FMUL.FTZ R51, R0, R51 ;  /* 0x0000003300337220 */ /* 0x000fe20000410000 */
[C---:B------:R-:W-:Y:S01]  /*ae10*/  FMUL.FTZ R52, R2.reuse, R52 ;  /* 0x0000003402347220 */ /* 0x040fe20000410000 */
[----:B------:R-:W-:Y:S01]  /*ae20*/  FMUL.FTZ R53, R2, R53 ;  /* 0x0000003502357220 */ /* 0x000fe20000410000 */
[----:B------:R-:W-:Y:S03]  /*ae30*/  LDSM.16.MT88.4 R140, [R197+0xe800] ;  /* 0x00e80000c58c783b */ /* 0x000fe60000004200 */
[----:B------:R-:W3:Y:S01]  /*ae40*/  MUFU.EX2 R135, R135 ;  /* 0x0000008700877308 */ /* 0x000ee20000000800 */
[----:B-1----:R-:W-:Y:S01]  /*ae50*/  F2FP.F16.F32.PACK_AB R125, R153, R157 ;  /* 0x0000009d997d723e */ /* 0x002fe200000000ff */
        /* <DEDUP_REMOVED lines=26> */
[----:B------:R-:W1:Y:S01]  /*b000*/  MUFU.EX2 R164, R164 ;  /* 0x000000a400a47308 */ /* 0x000e620000000800 */
[----:B------:R-:W-:Y:S01]  /*b010*/  ISETP.LT.AND P0, PT, R208, UR13, PT ;  /* 0x0000000dd0007c0c */ /* 0x000fe2000bf01270 */
[C---:B------:R-:W-:Y:S01]  /*b020*/  FMUL.FTZ R12, R2.reuse, R116 ;  /* 0x00000074020c7220 */ /* 0x040fe20000410000 */
[----:B------:R-:W-:Y:S03]  /*b030*/  FMUL.FTZ R13, R2, R117 ;  /* 0x00000075020d7220 */ /* 0x000fe60000410000 */
[C---:B------:R-:W-:Y:S01]  /*b040*/  FMUL.FTZ R14, R0.reuse, R118 ;  /* 0x00000076000e7220 */ /* 0x040fe20000410000 */
[----:B------:R-:W-:Y:S01]  /*b050*/  FMUL.FTZ R15, R0, R119 ;  /* 0x00000077000f7220 */ /* 0x000fe20000410000 */
[----:B------:R-:W-:Y:S01]  /*b060*/  UIADD3 UR13, UR13, -0x1, URZ ;  /* 0xffffffff0d0d7890 */ /* 0x000fe2000fffe03f */
[----:B------:R-:W3:Y:S01]  /*b070*/  LDSM.16.MT88.4 R116, [R200+0xe000] ;  /* 0x00e00000c874783b */ /* 0x000ee20000004200 */
[C---:B------:R-:W-:Y:S01]  /*b080*/  FMUL.FTZ R76, R2.reuse, R76 ;  /* 0x0000004c024c7220 */ /* 0x040fe20000410000 */
[----:B------:R-:W-:Y:S01]  /*b090*/  FMUL.FTZ R77, R2, R77 ;  /* 0x0000004d024d7220 */ /* 0x000fe20000410000 */
[C---:B------:R-:W-:Y:S01]  /*b0a0*/  FMUL.FTZ R78, R0.reuse, R78 ;  /* 0x0000004e004e7220 */ /* 0x040fe20000410000 */
[----:B------:R-:W-:Y:S01]  /*b0b0*/  FMUL.FTZ R79, R0, R79 ;  /* 0x0000004f004f7220 */ /* 0x000fe20000410000 */
[C---:B------:R-:W-:Y:S01]  /*b0c0*/  HMMA.16816.F32 R12, R124.reuse, R20, R12 ;  /* 0x000000147c0c723c */ /* 0x040fe2000000180c */
[----:B------:R-:W-:Y:S02]  /*b0d0*/  MUFU.EX2 R166, R166 ;  /* 0x000000a600a67308 */ /* 0x000fe40000000800 */
[C---:B------:R-:W-:Y:S01]  /*b0e0*/  FMUL.FTZ R80, R2.reuse, R80 ;  /* 0x0000005002507220 */ /* 0x040fe20000410000 */
[----:B------:R-:W-:Y:S01]  /*b0f0*/  FMUL.FTZ R81, R2, R81 ;  /* 0x0000005102517220 */ /* 0x000fe20000410000 */
[----:B------:R-:W-:Y:S01]  /*b100*/  FMUL.FTZ R82, R0, R82 ;  /* 0x0000005200527220 */ /* 0x000fe20000410000 */
[C---:B------:R-:W-:Y:S05]  /*b110*/  HMMA.16816.F32 R16, R124.reuse, R22, R16 ;  /* 0x000000167c10723c */ /* 0x040fea0000001810 */
[----:B------:R-:W4:Y:S01]  /*b120*/  MUFU.EX2 R165, R165 ;  /* 0x000000a500a57308 */ /* 0x000f220000000800 */
[C---:B------:R-:W-:Y:S01]  /*b130*/  FMUL.FTZ R20, R2.reuse, R108 ;  /* 0x0000006c02147220 */ /* 0x040fe20000410000 */
[----:B------:R-:W-:Y:S01]  /*b140*/  FMUL.FTZ R21, R2, R109 ;  /* 0x0000006d02157220 */ /* 0x000fe20000410000 */
[C---:B------:R-:W-:Y:S03]  /*b150*/  FMUL.FTZ R22, R0.reuse, R110 ;  /* 0x0000006e00167220 */ /* 0x040fe60000410000 */
[C---:B------:R-:W-:Y:S02]  /*b160*/  FMUL.FTZ R23, R0.reuse, R111 ;  /* 0x0000006f00177220 */ /* 0x040fe40000410000 */
[----:B------:R-:W5:Y:S01]  /*b170*/  LDSM.16.MT88.4 R108, [R198+0xe000] ;  /* 0x00e00000c66c783b */ /* 0x000f620000004200 */
[----:B------:R-:W-:Y:S01]  /*b180*/  FMUL.FTZ R83, R0, R83 ;  /* 0x0000005300537220 */ /* 0x000fe20000410000 */
[C---:B------:R-:W-:Y:S01]  /*b190*/  FMUL.FTZ R84, R2.reuse, R84 ;  /* 0x0000005402547220 */ /* 0x040fe20000410000 */
[----:B------:R-:W-:Y:S01]  /*b1a0*/  FMUL.FTZ R85, R2, R85 ;  /* 0x0000005502557220 */ /* 0x000fe20000410000 */
[C---:B------:R-:W-:Y:S01]  /*b1b0*/  FMUL.FTZ R86, R0.reuse, R86 ;  /* 0x0000005600567220 */ /* 0x040fe20000410000 */
[C---:B------:R-:W-:Y:S01]  /*b1c0*/  HMMA.16816.F32 R20, R124.reuse, R28, R20 ;  /* 0x0000001c7c14723c */ /* 0x040fe20000001814 */
[----:B------:R-:W-:Y:S02]  /*b1d0*/  MUFU.EX2 R167, R167 ;  /* 0x000000a700a77308 */ /* 0x000fe40000000800 */
[----:B------:R-:W-:Y:S01]  /*b1e0*/  FMUL.FTZ R87, R0, R87 ;  /* 0x0000005700577220 */ /* 0x000fe20000410000 */
[C---:B------:R-:W-:Y:S01]  /*b1f0*/  FMUL.FTZ R88, R2.reuse, R88 ;  /* 0x0000005802587220 */ /* 0x040fe20000410000 */
[C---:B------:R-:W-:Y:S01]  /*b200*/  FMUL.FTZ R89, R2.reuse, R89 ;  /* 0x0000005902597220 */ /* 0x040fe20000410000 */
[C---:B------:R-:W-:Y:S05]  /*b210*/  HMMA.16816.F32 R24, R124.reuse, R30, R24 ;  /* 0x0000001e7c18723c */ /* 0x040fea0000001818 */
[----:B------:R-:W4:Y:S01]  /*b220*/  MUFU.EX2 R168, R168 ;  /* 0x000000a800a87308 */ /* 0x000f220000000800 */
[C---:B------:R-:W-:Y:S01]  /*b230*/  FMUL.FTZ R28, R2.reuse, R100 ;  /* 0x00000064021c7220 */ /* 0x040fe20000410000 */
[----:B------:R-:W-:Y:S01]  /*b240*/  FMUL.FTZ R29, R2, R101 ;  /* 0x00000065021d7220 */ /* 0x000fe20000410000 */
[C---:B------:R-:W-:Y:S03]  /*b250*/  FMUL.FTZ R30, R0.reuse, R102 ;  /* 0x00000066001e7220 */ /* 0x040fe60000410000 */
[C---:B------:R-:W-:Y:S02]  /*b260*/  FMUL.FTZ R31, R0.reuse, R103 ;  /* 0x00000067001f7220 */ /* 0x040fe40000410000 */
[----:B------:R-:W1:Y:S01]  /*b270*/  LDSM.16.MT88.4 R100, [R197+0xe000] ;  /* 0x00e00000c564783b */ /* 0x000e620000004200 */
[C---:B------:R-:W-:Y:S01]  /*b280*/  FMUL.FTZ R90, R0.reuse, R90 ;  /* 0x0000005a005a7220 */ /* 0x040fe20000410000 */
[----:B------:R-:W-:Y:S01]  /*b290*/  FMUL.FTZ R91, R0, R91 ;  /* 0x0000005b005b7220 */ /* 0x000fe20000410000 */
[----:B------:R-:W-:Y:S01]  /*b2a0*/  MUFU.EX2 R169, R169 ;  /* 0x000000a900a97308 */ /* 0x000fe20000000800 */
[C---:B------:R-:W-:Y:S01]  /*b2b0*/  FMUL.FTZ R92, R2.reuse, R92 ;  /* 0x0000005c025c7220 */ /* 0x040fe20000410000 */
[C---:B--2---:R-:W-:Y:S03]  /*b2c0*/  HMMA.16816.F32 R28, R124.reuse, R128, R28 ;  /* 0x000000807c1c723c */ /* 0x044fe6000000181c */
[----:B------:R-:W-:Y:S01]  /*b2d0*/  FMUL.FTZ R93, R2, R93 ;  /* 0x0000005d025d7220 */ /* 0x000fe20000410000 */
[C---:B------:R-:W-:Y:S01]  /*b2e0*/  FMUL.FTZ R94, R0.reuse, R94 ;  /* 0x0000005e005e7220 */ /* 0x040fe20000410000 */
[----:B------:R-:W-:Y:S01]  /*b2f0*/  FMUL.FTZ R95, R0, R95 ;  /* 0x0000005f005f7220 */ /* 0x000fe20000410000 */
[C---:B------:R-:W-:Y:S01]  /*b300*/  HMMA.16816.F32 R32, R124.reuse, R130, R32 ;  /* 0x000000827c20723c */ /* 0x040fe20000001820 */
[----:B------:R-:W-:Y:S01]  /*b310*/  LDSM.16.MT88.4 R128, [R196+0xc800] ;  /* 0x00c80000c480783b */ /* 0x000fe20000004200 */
[----:B------:R-:W2:Y:S03]  /*b320*/  MUFU.EX2 R170, R170 ;  /* 0x000000aa00aa7308 */ /* 0x000ea60000000800 */
[C---:B------:R-:W-:Y:S01]  /*b330*/  FMUL.FTZ R96, R2.reuse, R96 ;  /* 0x0000006002607220 */ /* 0x040fe20000410000 */
[C---:B---3--:R-:W-:Y:S06]  /*b340*/  HMMA.16816.F32 R36, R124.reuse, R116, R36 ;  /* 0x000000747c24723c */ /* 0x048fec0000001824 */
[----:B------:R-:W-:Y:S01]  /*b350*/  MUFU.EX2 R177, R177 ;  /* 0x000000b100b17308 */ /* 0x000fe20000000800 */
[----:B------:R-:W-:Y:S01]  /*b360*/  FMUL.FTZ R97, R2, R97 ;  /* 0x0000006102617220 */ /* 0x000fe20000410000 */
[C---:B------:R-:W-:Y:S01]  /*b370*/  HMMA.16816.F32 R40, R124.reuse, R118, R40 ;  /* 0x000000767c28723c */ /* 0x040fe20000001828 */
[----:B------:R-:W-:Y:S02]  /*b380*/  LDSM.16.MT88.4 R116, [R198+0xc800] ;  /* 0x00c80000c674783b */ /* 0x000fe40000004200 */
[C---:B------:R-:W-:Y:S03]  /*b390*/  FMUL.FTZ R98, R0.reuse, R98 ;  /* 0x0000006200627220 */ /* 0x040fe60000410000 */
[C---:B-----5:R-:W-:Y:S02]  /*b3a0*/  HMMA.16816.F32 R44, R124.reuse, R108, R44 ;  /* 0x0000006c7c2c723c */ /* 0x060fe4000000182c */
[----:B------:R-:W-:Y:S03]  /*b3b0*/  MUFU.EX2 R178, R178 ;  /* 0x000000b200b27308 */ /* 0x000fe60000000800 */
[----:B------:R-:W-:Y:S01]  /*b3c0*/  FMUL.FTZ R99, R0, R99 ;  /* 0x0000006300637220 */ /* 0x000fe20000410000 */
[C---:B------:R-:W-:Y:S01]  /*b3d0*/  HMMA.16816.F32 R48, R124.reuse, R110, R48 ;  /* 0x0000006e7c30723c */ /* 0x040fe20000001830 */
[----:B------:R-:W3:Y:S05]  /*b3e0*/  LDSM.16.MT88.4 R108, [R200+0x10000] ;  /* 0x01000000c86c783b */ /* 0x000eea0000004200 */
[----:B------:R-:W-:Y:S01]  /*b3f0*/  MUFU.EX2 R181, R181 ;  /* 0x000000b500b57308 */ /* 0x000fe20000000800 */
[--C-:B------:R-:W-:Y:S01]  /*b400*/  FFMA.FTZ R175, R174, UR4, -R161.reuse ;  /* 0x00000004aeaf7c23 */ /* 0x100fe200080108a1 */
[C---:B-1----:R-:W-:Y:S03]  /*b410*/  HMMA.16816.F32 R52, R124.reuse, R100, R52 ;  /* 0x000000647c34723c */ /* 0x042fe60000001834 */
[--C-:B------:R-:W-:Y:S03]  /*b420*/  FFMA.FTZ R174, R146, UR4, -R161.reuse ;  /* 0x0000000492ae7c23 */ /* 0x100fe600080108a1 */
[C---:B------:R-:W-:Y:S01]  /*b430*/  HMMA.16816.F32 R56, R124.reuse, R102, R56 ;  /* 0x000000667c38723c */ /* 0x040fe20000001838 */
[----:B------:R-:W1:Y:S01]  /*b440*/  LDSM.16.MT88.4 R100, [R198+0x10000] ;  /* 0x01000000c664783b */ /* 0x000e620000004200 */
[----:B------:R-:W-:Y:S03]  /*b450*/  MUFU.EX2 R175, R175 ;  /* 0x000000af00af7308 */ /* 0x000fe60000000800 */
[--C-:B------:R-:W-:Y:S01]  /*b460*/  FFMA.FTZ R176, R171, UR4, -R148.reuse ;  /* 0x00000004abb07c23 */ /* 0x100fe20008010894 */
[C---:B------:R-:W-:Y:S06]  /*b470*/  HMMA.16816.F32 R60, R124.reuse, R104, R60 ;  /* 0x000000687c3c723c */ /* 0x040fec000000183c */
[----:B------:R-:W-:Y:S01]  /*b480*/  MUFU.EX2 R174, R174 ;  /* 0x000000ae00ae7308 */ /* 0x000fe20000000800 */
[--C-:B------:R-:W-:Y:S01]  /*b490*/  FFMA.FTZ R171, R147, UR4, -R148.reuse ;  /* 0x0000000493ab7c23 */ /* 0x100fe20008010894 */
[C---:B------:R-:W-:Y:S01]  /*b4a0*/  HMMA.16816.F32 R64, R124.reuse, R106, R64 ;  /* 0x0000006a7c40723c */ /* 0x040fe20000001840 */
[----:B------:R-:W5:Y:S02]  /*b4b0*/  LDSM.16.MT88.4 R104, [R197+0x10000] ;  /* 0x01000000c568783b */ /* 0x000f640000004200 */
[--C-:B------:R-:W-:Y:S01]  /*b4c0*/  FFMA.FTZ R172, R172, UR4, -R161.reuse ;  /* 0x00000004acac7c23 */ /* 0x100fe200080108a1 */
[--C-:B------:R-:W-:Y:S01]  /*b4d0*/  FFMA.FTZ R173, R173, UR4, -R148.reuse ;  /* 0x00000004adad7c23 */ /* 0x100fe20008010894 */
[--C-:B------:R-:W-:Y:S01]  /*b4e0*/  FFMA.FTZ R162, R162, UR4, -R161.reuse ;  /* 0x00000004a2a27c23 */ /* 0x100fe200080108a1 */
[--C-:B------:R-:W-:Y:S03]  /*b4f0*/  FFMA.FTZ R179, R160, UR4, -R161.reuse ;  /* 0x00000004a0b37c23 */ /* 0x100fe600080108a1 */
[----:B------:R-:W-:Y:S01]  /*b500*/  LDSM.16.MT88.4 R144, [R196+0xf000] ;  /* 0x00f00000c490783b */ /* 0x000fe20000004200 */
[----:B------:R-:W-:Y:S01]  /*b510*/  MUFU.EX2 R176, R176 ;  /* 0x000000b000b07308 */ /* 0x000fe20000000800 */
[--C-:B------:R-:W-:Y:S01]  /*b520*/  FFMA.FTZ R160, R151, UR4, -R148.reuse ;  /* 0x0000000497a07c23 */ /* 0x100fe20008010894 */
[--C-:B------:R-:W-:Y:S01]  /*b530*/  FFMA.FTZ R158, R158, UR4, -R161.reuse ;  /* 0x000000049e9e7c23 */ /* 0x100fe200080108a1 */
[----:B------:R-:W-:Y:S01]  /*b540*/  FFMA.FTZ R161, R150, UR4, -R161 ;  /* 0x0000000496a17c23 */ /* 0x000fe200080108a1 */
[--C-:B------:R-:W-:Y:S01]  /*b550*/  FFMA.FTZ R134, R134, UR4, -R148.reuse ;  /* 0x0000000486867c23 */ /* 0x100fe20008010894 */
[----:B------:R-:W-:Y:S01]  /*b560*/  FFMA.FTZ R148, R133, UR4, -R148 ;  /* 0x0000000485947c23 */ /* 0x000fe20008010894 */
[----:B------:R-:W-:Y:S01]  /*b570*/  FFMA.FTZ R159, R2, R223, R159 ;  /* 0x000000df029f7223 */ /* 0x000fe2000001009f */
[C---:B---3--:R-:W-:Y:S03]  /*b580*/  HMMA.16816.F32 R68, R124.reuse, R108, R68 ;  /* 0x0000006c7c44723c */ /* 0x048fe60000001844 */
[----:B------:R-:W3:Y:S01]  /*b590*/  MUFU.EX2 R172, R172 ;  /* 0x000000ac00ac7308 */ /* 0x000ee20000000800 */
[----:B------:R-:W-:Y:S01]  /*b5a0*/  FFMA.FTZ R157, R0, R221, R157 ;  /* 0x000000dd009d7223 */ /* 0x000fe2000001009d */
[----:B------:R-:W-:Y:S01]  /*b5b0*/  FADD.FTZ R156, R156, R159 ;  /* 0x0000009f9c9c7221 */ /* 0x000fe20000010000 */
[----:B------:R-:W-:Y:S01]  /*b5c0*/  MOV R0, R3 ;  /* 0x0000000300007202 */ /* 0x000fe20000000f00 */
[C---:B------:R-:W-:Y:S01]  /*b5d0*/  HMMA.16816.F32 R72, R124.reuse, R110, R72 ;  /* 0x0000006e7c48723c */ /* 0x040fe20000001848 */
[----:B------:R-:W3:Y:S05]  /*b5e0*/  LDSM.16.MT88.4 R108, [R196+0x10000] ;  /* 0x01000000c46c783b */ /* 0x000eea0000004200 */
[----:B------:R4:W-:Y:S01]  /*b5f0*/  MUFU.EX2 R133, R148 ;  /* 0x0000009400857308 */ /* 0x0009e20000000800 */
[----:B------:R-:W-:Y:S01]  /*b600*/  FADD.FTZ R157, R153, R157 ;  /* 0x0000009d999d7221 */ /* 0x000fe20000010000 */
[C---:B-1----:R-:W-:Y:S08]  /*b610*/  HMMA.16816.F32 R76, R124.reuse, R100, R76 ;  /* 0x000000647c4c723c */ /* 0x042ff0000000184c */
[----:B------:R-:W1:Y:S01]  /*b620*/  MUFU.EX2 R173, R173 ;  /* 0x000000ad00ad7308 */ /* 0x000e620000000800 */
[C---:B------:R-:W-:Y:S03]  /*b630*/  HMMA.16816.F32 R80, R124.reuse, R102, R80 ;  /* 0x000000667c50723c */ /* 0x040fe60000001850 */
[----:B------:R-:W-:Y:S03]  /*b640*/  F2FP.F16.F32.PACK_AB R100, R164, R163 ;  /* 0x000000a3a464723e */ /* 0x000fe600000000ff */
[C---:B-----5:R-:W-:Y:S03]  /*b650*/  HMMA.16816.F32 R84, R124.reuse, R104, R84 ;  /* 0x000000687c54723c */ /* 0x060fe60000001854 */
[----:B------:R-:W5:Y:S01]  /*b660*/  MUFU.EX2 R171, R171 ;  /* 0x000000ab00ab7308 */ /* 0x000f620000000800 */
[----:B----4-:R-:W-:Y:S01]  /*b670*/  LDSM.16.MT88.4 R148, [R198+0xf800] ;  /* 0x00f80000c694783b */ /* 0x010fe20000004200 */
[----:B------:R-:W-:Y:S01]  /*b680*/  F2FP.F16.F32.PACK_AB R102, R165, R166 ;  /* 0x000000a6a566723e */ /* 0x000fe200000000ff */
[C---:B------:R-:W-:Y:S07]  /*b690*/  HMMA.16816.F32 R88, R124.reuse, R106, R88 ;  /* 0x0000006a7c58723c */ /* 0x040fee0000001858 */
[----:B------:R-:W-:Y:S01]  /*b6a0*/  MUFU.EX2 R162, R162 ;  /* 0x000000a200a27308 */ /* 0x000fe20000000800 */
[----:B------:R-:W4:Y:S03]  /*b6b0*/  LDSM.16.MT88.4 R104, [R200+0xe800] ;  /* 0x00e80000c868783b */ /* 0x000f260000004200 */
[----:B------:R-:W-:Y:S01]  /*b6c0*/  F2FP.F16.F32.PACK_AB R101, R168, R167 ;  /* 0x000000a7a865723e */ /* 0x000fe200000000ff */
[----:B------:R-:W-:Y:S01]  /*b6d0*/  FADD.FTZ R155, R155, R156 ;  /* 0x0000009c9b9b7221 */ /* 0x000fe20000010000 */
[----:B--2---:R-:W-:Y:S01]  /*b6e0*/  F2FP.F16.F32.PACK_AB R103, R170, R169 ;  /* 0x000000a9aa67723e */ /* 0x004fe200000000ff */
[----:B------:R-:W-:Y:S03]  /*b6f0*/  FADD.FTZ R152, R152, R157 ;  /* 0x0000009d98987221 */ /* 0x000fe60000010000 */
[----:B------:R-:W2:Y:S01]  /*b700*/  MUFU.EX2 R179, R179 ;  /* 0x000000b300b37308 */ /* 0x000ea20000000800 */
[----:B------:R-:W-:Y:S01]  /*b710*/  FADD.FTZ R154, R154, R155 ;  /* 0x0000009b9a9a7221 */ /* 0x000fe20000010000 */
[----:B------:R-:W-:Y:S01]  /*b720*/  FADD.FTZ R152, R135, R152 ;  /* 0x0000009887987221 */ /* 0x000fe20000010000 */
[----:B------:R-:W-:Y:S02]  /*b730*/  MOV R135, R132 ;  /* 0x0000008400877202 */ /* 0x000fe40000000f00 */
[----:B------:R-:W-:Y:S01]  /*b740*/  FADD.FTZ R163, R163, R154 ;  /* 0x0000009aa3a37221 */ /* 0x000fe20000010000 */
[C---:B---3--:R-:W-:Y:S04]  /*b750*/  HMMA.16816.F32 R92, R124.reuse, R108, R92 ;  /* 0x0000006c7c5c723c */ /* 0x048fe8000000185c */
[----:B------:R-:W-:Y:S01]  /*b760*/  MUFU.EX2 R158, R158 ;  /* 0x0000009e009e7308 */ /* 0x000fe20000000800 */
[----:B------:R-:W-:Y:S01]  /*b770*/  FADD.FTZ R167, R167, R152 ;  /* 0x00000098a7a77221 */ /* 0x000fe20000010000 */
[----:B------:R-:W-:Y:S01]  /*b780*/  FADD.FTZ R163, R164, R163 ;  /* 0x000000a3a4a37221 */ /* 0x000fe20000010000 */
[----:B------:R-:W-:Y:S01]  /*b790*/  HMMA.16816.F32 R96, R124, R110, R96 ;  /* 0x0000006e7c60723c */ /* 0x000fe20000001860 */
[----:B------:R-:W3:Y:S06]  /*b7a0*/  LDSM.16.MT88.4 R108, [R196+0xe800] ;  /* 0x00e80000c46c783b */ /* 0x000eec0000004200 */
[----:B------:R-:W2:Y:S01]  /*b7b0*/  MUFU.EX2 R161, R161 ;  /* 0x000000a100a17308 */ /* 0x000ea20000000800 */
[----:B------:R-:W-:Y:S01]  /*b7c0*/  FADD.FTZ R168, R168, R167 ;  /* 0x000000a7a8a87221 */ /* 0x000fe20000010000 */
[C---:B------:R-:W-:Y:S01]  /*b7d0*/  HMMA.16816.F32 R4, R100.reuse, R112, R4 ;  /* 0x000000706404723c */ /* 0x040fe20000001804 */
[----:B------:R-:W-:Y:S04]  /*b7e0*/  LDSM.16.MT88.4 R124, [R198+0xd000] ;  /* 0x00d00000c67c783b */ /* 0x000fe80000004200 */
[----:B------:R-:W-:Y:S01]  /*b7f0*/  FADD.FTZ R166, R166, R163 ;  /* 0x000000a3a6a67221 */ /* 0x000fe20000010000 */
[C---:B------:R-:W-:Y:S02]  /*b800*/  HMMA.16816.F32 R8, R100.reuse, R114, R8 ;  /* 0x000000726408723c */ /* 0x040fe40000001808 */
[----:B------:R-:W2:Y:S01]  /*b810*/  MUFU.EX2 R160, R160 ;  /* 0x000000a000a07308 */ /* 0x000ea20000000800 */
[----:B------:R-:W1:Y:S03]  /*b820*/  LDSM.16.MT88.4 R112, [R200+0x10800] ;  /* 0x01080000c870783b */ /* 0x000e660000004200 */
[C---:B------:R-:W-:Y:S06]  /*b830*/  HMMA.16816.F32 R12, R100.reuse, R116, R12 ;  /* 0x00000074640c723c */ /* 0x040fec000000180c */
[----:B------:R-:W2:Y:S01]  /*b840*/  MUFU.EX2 R134, R134 ;  /* 0x0000008600867308 */ /* 0x000ea20000000800 */
[----:B------:R-:W-:Y:S01]  /*b850*/  FADD.FTZ R169, R169, R168 ;  /* 0x000000a8a9a97221 */ /* 0x000fe20000010000 */
[C---:B------:R-:W-:Y:S01]  /*b860*/  HMMA.16816.F32 R16, R100.reuse, R118, R16 ;  /* 0x000000766410723c */ /* 0x040fe20000001810 */
[----:B------:R-:W-:Y:S02]  /*b870*/  LDSM.16.MT88.4 R116, [R197+0x10800] ;  /* 0x01080000c574783b */ /* 0x000fe40000004200 */
[----:B------:R-:W-:Y:S03]  /*b880*/  FADD.FTZ R165, R165, R166 ;  /* 0x000000a6a5a57221 */ /* 0x000fe60000010000 */
[C---:B------:R-:W-:Y:S05]  /*b890*/  HMMA.16816.F32 R20, R100.reuse, R120, R20 ;  /* 0x000000786414723c */ /* 0x040fea0000001814 */
[----:B------:R-:W-:Y:S01]  /*b8a0*/  FADD.FTZ R170, R170, R169 ;  /* 0x000000a9aaaa7221 */ /* 0x000fe20000010000 */
[C---:B------:R-:W-:Y:S01]  /*b8b0*/  HMMA.16816.F32 R24, R100.reuse, R122, R24 ;  /* 0x0000007a6418723c */ /* 0x040fe20000001818 */
[----:B------:R-:W-:Y:S05]  /*b8c0*/  LDSM.16.MT88.4 R120, [R196+0x10800] ;  /* 0x01080000c478783b */ /* 0x000fea0000004200 */
        /* <DEDUP_REMOVED lines=15> */
[C---:B-1----:R-:W-:Y:S06]  /*b9c0*/  HMMA.16816.F32 R68, R100.reuse, R112, R68 ;  /* 0x000000706444723c */ /* 0x042fec0000001844 */
[C---:B------:R-:W-:Y:S01]  /*b9d0*/  HMMA.16816.F32 R72, R100.reuse, R114, R72 ;  /* 0x000000726448723c */ /* 0x040fe20000001848 */
[----:B------:R-:W1:Y:S05]  /*b9e0*/  LDSM.16.MT88.4 R112, [R197+0xd000] ;  /* 0x00d00000c570783b */ /* 0x000e6a0000004200 */
[C---:B----4-:R-:W-:Y:S06]  /*b9f0*/  HMMA.16816.F32 R76, R100.reuse, R104, R76 ;  /* 0x00000068644c723c */ /* 0x050fec000000184c */
[C---:B------:R-:W-:Y:S05]  /*ba00*/  HMMA.16816.F32 R80, R100.reuse, R106, R80 ;  /* 0x0000006a6450723c */ /* 0x040fea0000001850 */
[----:B------:R-:W-:Y:S01]  /*ba10*/  F2FP.F16.F32.PACK_AB R104, R175, R172 ;  /* 0x000000acaf68723e */ /* 0x000fe200000000ff */
[C---:B------:R-:W-:Y:S05]  /*ba20*/  HMMA.16816.F32 R84, R100.reuse, R116, R84 ;  /* 0x000000746454723c */ /* 0x040fea0000001854 */
[----:B------:R-:W-:Y:S01]  /*ba30*/  F2FP.F16.F32.PACK_AB R106, R177, R174 ;  /* 0x000000aeb16a723e */ /* 0x000fe200000000ff */
[C---:B------:R-:W-:Y:S01]  /*ba40*/  HMMA.16816.F32 R88, R100.reuse, R118, R88 ;  /* 0x000000766458723c */ /* 0x040fe20000001858 */
[----:B------:R-:W4:Y:S04]  /*ba50*/  LDSM.16.MT88.4 R116, [R197+0xf000] ;  /* 0x00f00000c574783b */ /* 0x000f280000004200 */
[----:B------:R-:W-:Y:S01]  /*ba60*/  F2FP.F16.F32.PACK_AB R105, R176, R173 ;  /* 0x000000adb069723e */ /* 0x000fe200000000ff */
[C---:B------:R-:W-:Y:S05]  /*ba70*/  HMMA.16816.F32 R92, R100.reuse, R120, R92 ;  /* 0x00000078645c723c */ /* 0x040fea000000185c */
[----:B-----5:R-:W-:Y:S01]  /*ba80*/  F2FP.F16.F32.PACK_AB R107, R178, R171 ;  /* 0x000000abb26b723e */ /* 0x020fe200000000ff */
[----:B------:R-:W-:Y:S01]  /*ba90*/  HMMA.16816.F32 R96, R100, R122, R96 ;  /* 0x0000007a6460723c */ /* 0x000fe20000001860 */
[----:B------:R-:W5:Y:S04]  /*baa0*/  LDSM.16.MT88.4 R100, [R200+0x11000] ;  /* 0x01100000c864783b */ /* 0x000f680000004200 */
[----:B------:R-:W-:Y:S01]  /*bab0*/  FADD.FTZ R172, R172, R165 ;  /* 0x000000a5acac7221 */ /* 0x000fe20000010000 */
[C---:B---3--:R-:W-:Y:S03]  /*bac0*/  HMMA.16816.F32 R4, R104.reuse, R108, R4 ;  /* 0x0000006c6804723c */ /* 0x048fe60000001804 */
[----:B------:R-:W-:Y:S02]  /*bad0*/  LDSM.16.MT88.4 R120, [R198+0xd800] ;  /* 0x00d80000c678783b */ /* 0x000fe40000004200 */
[----:B------:R-:W-:Y:S01]  /*bae0*/  FADD.FTZ R173, R173, R170 ;  /* 0x000000aaadad7221 */ /* 0x000fe20000010000 */
[C---:B------:R-:W-:Y:S05]  /*baf0*/  HMMA.16816.F32 R8, R104.reuse, R110, R8 ;  /* 0x0000006e6808723c */ /* 0x040fea0000001808 */
[----:B------:R-:W3:Y:S01]  /*bb00*/  LDSM.16.MT88.4 R108, [R198+0x11000] ;  /* 0x01100000c66c783b */ /* 0x000ee20000004200 */
[C---:B------:R-:W-:Y:S05]  /*bb10*/  HMMA.16816.F32 R12, R104.reuse, R124, R12 ;  /* 0x0000007c680c723c */ /* 0x040fea000000180c */
[----:B------:R-:W-:Y:S01]  /*bb20*/  FADD.FTZ R175, R175, R172 ;  /* 0x000000acafaf7221 */ /* 0x000fe20000010000 */
[C---:B------:R-:W-:Y:S05]  /*bb30*/  HMMA.16816.F32 R16, R104.reuse, R126, R16 ;  /* 0x0000007e6810723c */ /* 0x040fea0000001810 */
        /* <DEDUP_REMOVED lines=11> */
[C---:B------:R-:W-:Y:S06]  /*bbf0*/  HMMA.16816.F32 R36, R104.reuse, R136, R36 ;  /* 0x000000886824723c */ /* 0x040fec0000001824 */
[C---:B------:R-:W-:Y:S05]  /*bc00*/  HMMA.16816.F32 R40, R104.reuse, R138, R40 ;  /* 0x0000008a6828723c */ /* 0x040fea0000001828 */
[----:B--2---:R-:W-:Y:S01]  /*bc10*/  F2FP.F16.F32.PACK_AB R136, R179, R162 ;  /* 0x000000a2b388723e */ /* 0x004fe200000000ff */
[C---:B------:R-:W-:Y:S05]  /*bc20*/  HMMA.16816.F32 R44, R104.reuse, R140, R44 ;  /* 0x0000008c682c723c */ /* 0x040fea000000182c */
[----:B------:R-:W-:Y:S01]  /*bc30*/  F2FP.F16.F32.PACK_AB R138, R161, R158 ;  /* 0x0000009ea18a723e */ /* 0x000fe200000000ff */
[C---:B------:R-:W-:Y:S01]  /*bc40*/  HMMA.16816.F32 R48, R104.reuse, R142, R48 ;  /* 0x0000008e6830723c */ /* 0x040fe20000001830 */
[----:B------:R-:W-:Y:S04]  /*bc50*/  LDSM.16.MT88.4 R140, [R196+0xd800] ;  /* 0x00d80000c48c783b */ /* 0x000fe80000004200 */
[----:B------:R-:W-:Y:S01]  /*bc60*/  F2FP.F16.F32.PACK_AB R137, R181, R160 ;  /* 0x000000a0b589723e */ /* 0x000fe200000000ff */
[C---:B----4-:R-:W-:Y:S05]  /*bc70*/  HMMA.16816.F32 R52, R104.reuse, R116, R52 ;  /* 0x000000746834723c */ /* 0x050fea0000001834 */
[----:B------:R-:W-:Y:S01]  /*bc80*/  F2FP.F16.F32.PACK_AB R139, R133, R134 ;  /* 0x00000086858b723e */ /* 0x000fe200000000ff */
        /* <DEDUP_REMOVED lines=20> */
[C---:B--2---:R-:W-:Y:S06]  /*bdd0*/  HMMA.16816.F32 R92, R104.reuse, R116, R92 ;  /* 0x00000074685c723c */ /* 0x044fec000000185c */
[----:B------:R-:W-:Y:S06]  /*bde0*/  HMMA.16816.F32 R96, R104, R118, R96 ;  /* 0x000000766860723c */ /* 0x000fec0000001860 */
[C---:B------:R-:W-:Y:S01]  /*bdf0*/  HMMA.16816.F32 R124, R136.reuse, R128, R4 ;  /* 0x00000080887c723c */ /* 0x040fe20000001804 */
[----:B------:R-:W1:Y:S05]  /*be00*/  LDSM.16.MT88.4 R4, [R197+0xf800] ;  /* 0x00f80000c504783b */ /* 0x000e6a0000004200 */
[C---:B------:R-:W-:Y:S03]  /*be10*/  HMMA.16816.F32 R128, R136.reuse, R130, R8 ;  /* 0x000000828880723c */ /* 0x040fe60000001808 */
[----:B------:R-:W2:Y:S03]  /*be20*/  LDSM.16.MT88.4 R8, [R196+0xf800] ;  /* 0x00f80000c408783b */ /* 0x000ea60000004200 */
[C---:B------:R-:W-:Y:S05]  /*be30*/  HMMA.16816.F32 R116, R136.reuse, R120, R12 ;  /* 0x000000788874723c */ /* 0x040fea000000180c */
[----:B------:R-:W3:Y:S01]  /*be40*/  LDSM.16.MT88.4 R12, [R200+0x11800] ;  /* 0x01180000c80c783b */ /* 0x000ee20000004200 */
[C---:B------:R-:W-:Y:S06]  /*be50*/  HMMA.16816.F32 R120, R136.reuse, R122, R16 ;  /* 0x0000007a8878723c */ /* 0x040fec0000001810 */
[C---:B----4-:R-:W-:Y:S01]  /*be60*/  HMMA.16816.F32 R108, R136.reuse, R100, R20 ;  /* 0x00000064886c723c */ /* 0x050fe20000001814 */
        /* <DEDUP_REMOVED lines=25> */
.L_x_4516:
        /* <DEDUP_REMOVED lines=267> */
.L_x_4522:
[----:B------:R-:W-:Y:S05]  /*d0b0*/  BSYNC B0 ;  /* 0x0000000000007941 */ /* 0x000fea0003800000 */
.L_x_4521:
        /* <DEDUP_REMOVED lines=37> */
.L_x_4524:
[----:B------:R-:W-:Y:S05]  /*d310*/  BSYNC B0 ;  /* 0x0000000000007941 */ /* 0x000fea0003800000 */
.L_x_4523:
        /* <DEDUP_REMOVED lines=14> */
.L_x_4526:
[----:B------:R-:W-:Y:S05]  /*d400*/  BSYNC B0 ;  /* 0x0000000000007941 */ /* 0x000fea0003800000 */
.L_x_4525:
        /* <DEDUP_REMOVED lines=13> */
.L_x_4528:
[----:B------:R-:W-:Y:S05]  /*d4e0*/  BSYNC B0 ;  /* 0x0000000000007941 */ /* 0x000fea0003800000 */
.L_x_4527:
        /* <DEDUP_REMOVED lines=13> */
.L_x_4530:
[----:B------:R-:W-:Y:S05]  /*d5c0*/  BSYNC B0 ;  /* 0x0000000000007941 */ /* 0x000fea0003800000 */
.L_x_4529:
        /* <DEDUP_REMOVED lines=13> */
.L_x_4532:
[----:B------:R-:W-:Y:S05]  /*d6a0*/  BSYNC B0 ;  /* 0x0000000000007941 */ /* 0x000fea0003800000 */
.L_x_4531:
        /* <DEDUP_REMOVED lines=13> */
.L_x_4534:
[----:B------:R-:W-:Y:S05]  /*d780*/  BSYNC B0 ;  /* 0x0000000000007941 */ /* 0x000fea0003800000 */
.L_x_4533:
        /* <DEDUP_REMOVED lines=13> */
.L_x_4536:
[----:B------:R-:W-:Y:S05]  /*d860*/  BSYNC B0 ;  /* 0x0000000000007941 */ /* 0x000fea0003800000 */
.L_x_4535:
        /* <DEDUP_REMOVED lines=11> */
.L_x_4537:
        /* <DEDUP_REMOVED lines=14> */
.L_x_7475:


//--------------------- .text._ZN5flash24flash_fwd_splitkv_kernelI23Flash_fwd_kernel_traitsILi192ELi64ELi64ELi4ELb0ELb0EN7cutlass6half_tE19Flash_kernel_traitsILi192ELi64ELi64ELi4ES3_EELb0ELb0ELb0ELb0ELb1ELb0ELb1ELb1EEEvNS_16Flash_fwd_paramsE --------------------------
	.section	.text._ZN5flash24flash_fwd_splitkv_kernelI23Flash_fwd_kernel_traitsILi192ELi64ELi64ELi4ELb0ELb0EN7cutlass6half_tE19Flash_kernel_traitsILi192ELi64ELi64ELi4ES3_EELb0ELb0ELb0ELb0ELb1ELb0ELb1ELb1EEEvNS_16Flash_fwd_paramsE,"ax",@progbits
	.align	128
        .global         _ZN5flash24flash_fwd_splitkv_kernelI23Flash_fwd_kernel_traitsILi192ELi64ELi64ELi4ELb0ELb0EN7cutlass6half_tE19Flash_kernel_traitsILi192ELi64ELi64ELi4ES3_EELb0ELb0ELb0ELb0ELb1ELb0ELb1ELb1EEEvNS_16Flash_fwd_paramsE
        .type           _ZN5flash24flash_fwd_splitkv_kernelI23Flash_fwd_kernel_traitsILi192ELi64ELi64ELi4ELb0ELb0EN7cutlass6half_tE19Flash_kernel_traitsILi192ELi64ELi64ELi4ES3_EELb0ELb0ELb0ELb0ELb1ELb0ELb1ELb1EEEvNS_16Flash_fwd_paramsE,@function
        .size           _ZN5flash24flash_fwd_splitkv_kernelI23Flash_fwd_kernel_traitsILi192ELi64ELi64ELi4ELb0ELb0EN7cutlass6half_tE19Flash_kernel_traitsILi192ELi64ELi64ELi4ES3_EELb0ELb0ELb0ELb0ELb1ELb0ELb1ELb1EEEvNS_16Flash_fwd_paramsE,(.L_x_7476 - _ZN5flash24flash_fwd_splitkv_kernelI23Flash_fwd_kernel_traitsILi192ELi64ELi64ELi4ELb0ELb0EN7cutlass6half_tE19Flash_kernel_traitsILi192ELi64ELi64ELi4ES3_EELb0ELb0ELb0ELb0ELb1ELb0ELb1ELb1EEEvNS_16Flash_fwd_paramsE)
        .other          _ZN5flash24flash_fwd_splitkv_kernelI23Flash_fwd_kernel_traitsILi192ELi64ELi64ELi4ELb0ELb0EN7cutlass6half_tE19Flash_kernel_traitsILi192ELi64ELi64ELi4ES3_EELb0ELb0ELb0ELb0ELb1ELb0ELb1ELb1EEEvNS_16Flash_fwd_paramsE,@"STO_CUDA_ENTRY STV_DEFAULT"
_ZN5flash24flash_fwd_splitkv_kernelI23Flash_fwd_kernel_traitsILi192ELi64ELi64ELi4ELb0ELb0EN7cutlass6half_tE19Flash_kernel_traitsILi192ELi64ELi64ELi4ES3_EELb0ELb0ELb0ELb0ELb1ELb0ELb1ELb1EEEvNS_16Flash_fwd_paramsE:
.text._ZN5flash24flash_fwd_splitkv_kernelI23Flash_fwd_kernel_traitsILi192ELi64ELi64ELi4ELb0ELb0EN7cutlass6half_tE19Flash_kernel_traitsILi192ELi64ELi64ELi4ES3_EELb0ELb0ELb0ELb0ELb1ELb0ELb1ELb1EEEvNS_16Flash_fwd_paramsE:
        /* <DEDUP_REMOVED lines=34> */
[----:B------:R4:W3:Y:S01]  /*0220*/  @P0 LDG.E R11, desc[UR6][R14.64+0x4] ;  /* 0x000004060e0b0981 */ /* 0x0008e2000c1e1900 */
        /* <DEDUP_REMOVED lines=25> */
.L_x_4538:
[----:B------:R-:W1:Y:S02]  /*03c0*/  LDC R10, c[0x0][0x2c8] ;  /* 0x0000b200ff0a7b82 */ /* 0x000e640000000800 */
.L_x_4539:
        /* <DEDUP_REMOVED lines=9> */
[----:B--2---:R-:W2:Y:S01]  /*0460*/  LDC R8, c[0x0][0x10] ;  /* 0x00000400ff087b82 */ /* 0x004ea20000000800 */
[--C-:B-1---5:R-:W-:Y:S02]  /*0470*/  IMAD.IADD R81, R10, 0x1, -R5.reuse ;  /* 0x000000010a517824 */ /* 0x122fe400078e0a05 */
[----:B------:R-:W-:-:S05]  /*0480*/  @P3 IMAD.IADD R57, R14, 0x1, -R5 ;  /* 0x000000010e393824 */ /* 0x000fca00078e0a05 */
[----:B----4-:R-:W1:Y:S01]  /*0490*/  LDC R2, c[0x0][0x2c8] ;  /* 0x0000b200ff027b82 */ /* 0x010e620000000800 */
[----:B--2---:R-:W-:-:S04]  /*04a0*/  IABS R11, R8 ;  /* 0x00000008000b7213 */ /* 0x004fc80000000000 */
[----:B------:R-:W2:Y:S01]  /*04b0*/  I2F.RP R4, R11 ;  /* 0x0000000b00047306 */ /* 0x000ea20000209400 */
[----:B-1----:R-:W-:-:S05]  /*04c0*/  VIADD R2, R2, 0x3f ;  /* 0x0000003f02027836 */ /* 0x002fca0000000000 */
[----:B------:R-:W-:-:S04]  /*04d0*/  SHF.R.S32.HI R13, RZ, 0x1f, R2 ;  /* 0x0000001fff0d7819 */ /* 0x000fc80000011402 */
[----:B------:R-:W-:Y:S01]  /*04e0*/  LEA.HI R13, R13, R2, RZ, 0x6 ;  /* 0x000000020d0d7211 */ /* 0x000fe200078f30ff */
[----:B--2---:R-:W1:Y:S03]  /*04f0*/  MUFU.RCP R3, R4 ;  /* 0x0000000400037308 */ /* 0x004e660000001000 */
[----:B------:R-:W-:-:S05]  /*0500*/  LEA.HI.SX32 R13, R13, R8, 0x1a ;  /* 0x000000080d0d7211 */ /* 0x000fca00078fd2ff */
[----:B------:R-:W-:-:S05]  /*0510*/  VIADD R13, R13, 0xffffffff ;  /* 0xffffffff0d0d7836 */ /* 0x000fca0000000000 */
[----:B------:R-:W-:Y:S02]  /*0520*/  IABS R16, R13 ;  /* 0x0000000d00107213 */ /* 0x000fe40000000000 */
[-C--:B------:R-:W-:Y:S01]  /*0530*/  LOP3.LUT R13, R13, R8.reuse, RZ, 0x3c, !PT ;  /* 0x000000080d0d7212 */ /* 0x080fe200078e3cff */
[----:B-1----:R-:W-:Y:S01]  /*0540*/  VIADD R3, R3, 0xffffffe ;  /* 0x0ffffffe03037836 */ /* 0x002fe20000000000 */
[----:B------:R-:W-:Y:S02]  /*0550*/  IABS R4, R8 ;  /* 0x0000000800047213 */ /* 0x000fe40000000000 */
[----:B------:R-:W-:-:S03]  /*0560*/  ISETP.GE.AND P0, PT, R13, RZ, PT ;  /* 0x000000ff0d00720c */ /* 0x000fc60003f06270 */
[----:B------:R-:W1:Y:S01]  /*0570*/  F2I.FTZ.U32.TRUNC.NTZ R3, R3 ;  /* 0x0000000300037305 */ /* 0x000e62000021f000 */
[----:B------:R-:W-:Y:S02]  /*0580*/  IMAD.MOV R4, RZ, RZ, -R4 ;  /* 0x000000ffff047224 */ /* 0x000fe400078e0a04 */
[----:B-1----:R-:W-:-:S04]  /*0590*/  IMAD.MOV R2, RZ, RZ, -R3 ;  /* 0x000000ffff027224 */ /* 0x002fc800078e0a03 */
[----:B------:R-:W-:Y:S02]  /*05a0*/  IMAD R9, R2, R11, RZ ;  /* 0x0000000b02097224 */ /* 0x000fe400078e02ff */
[----:B------:R-:W-:-:S04]  /*05b0*/  IMAD.MOV.U32 R2, RZ, RZ, RZ ;  /* 0x000000ffff027224 */ /* 0x000fc800078e00ff */
[----:B------:R-:W-:Y:S02]  /*05c0*/  IMAD.HI.U32 R9, R3, R9, R2 ;  /* 0x0000000903097227 */ /* 0x000fe400078e0002 */
[----:B------:R-:W1:Y:S04]  /*05d0*/  @!P3 LDC.64 R2, c[0x0][0x318] ;  /* 0x0000c600ff02bb82 */ /* 0x000e680000000a00 */
[----:B------:R-:W-:-:S04]  /*05e0*/  IMAD.HI.U32 R9, R9, R16, RZ ;  /* 0x0000001009097227 */ /* 0x000fc800078e00ff */
[----:B------:R-:W-:Y:S02]  /*05f0*/  IMAD R16, R9, R4, R16 ;  /* 0x0000000409107224 */ /* 0x000fe400078e0210 */
[----:B------:R-:W2:Y:S03]  /*0600*/  @!P3 LDC R4, c[0x0][0x2cc] ;  /* 0x0000b300ff04bb82 */ /* 0x000ea60000000800 */
[----:B------:R-:W-:Y:S02]  /*0610*/  ISETP.GT.U32.AND P1, PT, R11, R16, PT ;  /* 0x000000100b00720c */ /* 0x000fe40003f24070 */
[----:B-1----:R-:W-:-:S11]  /*0620*/  @!P3 ISETP.NE.U32.AND P2, PT, R2, RZ, PT ;  /* 0x000000ff0200b20c */ /* 0x002fd60003f45070 */
[----:B------:R-:W-:Y:S01]  /*0630*/  @!P1 IMAD.IADD R16, R16, 0x1, -R11 ;  /* 0x0000000110109824 */ /* 0x000fe200078e0a0b */
[----:B------:R-:W-:Y:S01]  /*0640*/  @!P3 ISETP.NE.AND.EX P2, PT, R3, RZ, PT, P2 ;  /* 0x000000ff0300b20c */ /* 0x000fe20003f45320 */
[----:B------:R-:W-:Y:S01]  /*0650*/  @!P1 VIADD R9, R9, 0x1 ;  /* 0x0000000109099836 */ /* 0x000fe20000000000 */
[----:B------:R-:W-:Y:S02]  /*0660*/  ISETP.NE.AND P1, PT, R8, RZ, PT ;  /* 0x000000ff0800720c */ /* 0x000fe40003f25270 */
[----:B------:R-:W-:Y:S02]  /*0670*/  ISETP.GE.U32.AND P4, PT, R16, R11, PT ;  /* 0x0000000b1000720c */ /* 0x000fe40003f86070 */
[----:B--2---:R-:W-:-:S05]  /*0680*/  @!P3 SEL R4, R4, RZ, P2 ;  /* 0x000000ff0404b207 */ /* 0x004fca0001000000 */
[----:B------:R-:W-:-:S04]  /*0690*/  @!P3 IMAD.IADD R57, R81, 0x1, R4 ;  /* 0x000000015139b824 */ /* 0x000fc800078e0204 */
[----:B------:R-:W-:Y:S02]  /*06a0*/  VIADD R3, R57, 0x3f ;  /* 0x0000003f39037836 */ /* 0x000fe40000000000 */
[----:B------:R-:W-:-:S03]  /*06b0*/  @P4 VIADD R9, R9, 0x1 ;  /* 0x0000000109094836 */ /* 0x000fc60000000000 */
[----:B------:R-:W-:Y:S01]  /*06c0*/  SHF.R.S32.HI R2, RZ, 0x1f, R3 ;  /* 0x0000001fff027819 */ /* 0x000fe20000011403 */
[----:B------:R-:W-:Y:S01]  /*06d0*/  @!P0 IMAD.MOV R9, RZ, RZ, -R9 ;  /* 0x000000ffff098224 */ /* 0x000fe200078e0a09 */
[----:B------:R-:W-:Y:S02]  /*06e0*/  @!P1 LOP3.LUT R9, RZ, R8, RZ, 0x33, !PT ;  /* 0x00000008ff099212 */ /* 0x000fe400078e33ff */
[----:B------:R-:W-:-:S03]  /*06f0*/  LEA.HI R2, R2, R3, RZ, 0x6 ;  /* 0x0000000302027211 */ /* 0x000fc600078f30ff */
[----:B------:R-:W-:Y:S01]  /*0700*/  IMAD R199, R9, R0, RZ ;  /* 0x0000000009c77224 */ /* 0x000fe200078e02ff */
[----:B------:R-:W-:-:S04]  /*0710*/  SHF.R.S32.HI R134, RZ, 0x6, R2 ;  /* 0x00000006ff867819 */ /* 0x000fc80000011402 */
[----:B------:R-:W-:-:S04]  /*0720*/  VIADDMNMX R134, R199, R9, R134, PT ;  /* 0x00000009c7867246 */ /* 0x000fc80003800186 */
[----:B------:R-:W-:-:S13]  /*0730*/  ISETP.GE.AND P0, PT, R199, R134, PT ;  /* 0x00000086c700720c */ /* 0x000fda0003f06270 */
[----:B------:R-:W-:Y:S05]  /*0740*/  @!P0 BRA `(.L_x_4540) ;  /* 0x0000000400708947 */ /* 0x000fea0003800000 */
[----:B------:R-:W1:Y:S01]  /*0750*/  LDC.64 R2, c[0x0][0x2c0] ;  /* 0x0000b000ff027b82 */ /* 0x000e620000000a00 */
[----:B------:R-:W-:Y:S01]  /*0760*/  SHF.R.S32.HI R4, RZ, 0x1f, R55 ;  /* 0x0000001fff047819 */ /* 0x000fe20000011437 */
[----:B------:R-:W-:Y:S01]  /*0770*/  ULDC UR4, c[0x0][0x2dc] ;  /* 0x0000b70000047ab9 */ /* 0x000fe20000000800 */
[----:B------:R-:W-:Y:S02]  /*0780*/  LOP3.LUT P6, RZ, R55, 0xf, RZ, 0xc0, !PT ;  /* 0x0000000f37ff7812 */ /* 0x000fe400078cc0ff */
[----:B------:R-:W-:-:S04]  /*0790*/  LEA.HI R4, R4, R55, RZ, 0x4 ;  /* 0x0000003704047211 */ /* 0x000fc800078f20ff */
[----:B------:R-:W-:-:S05]  /*07a0*/  LOP3.LUT R6, R4, 0x3ffffff0, RZ, 0xc0, !PT ;  /* 0x3ffffff004067812 */ /* 0x000fca00078ec0ff */
[----:B------:R-:W-:-:S04]  /*07b0*/  IMAD.IADD R6, R55, 0x1, -R6 ;  /* 0x0000000137067824 */ /* 0x000fc800078e0a06 */
[----:B------:R-:W-:Y:S02]  /*07c0*/  IMAD.SHL.U32 R6, R6, 0x4, RZ ;  /* 0x0000000406067824 */ /* 0x000fe400078e00ff */
[----:B-1----:R-:W-:Y:S01]  /*07d0*/  IMAD R2, R0, R2, R205 ;  /* 0x0000000200027224 */ /* 0x002fe200078e02cd */
[----:B------:R-:W-:-:S03]  /*07e0*/  SHF.R.S32.HI R0, RZ, 0x4, R4 ;  /* 0x00000004ff007819 */ /* 0x000fc60000011404 */
[----:B------:R-:W-:Y:S01]  /*07f0*/  IMAD R2, R2, R7, R136 ;  /* 0x0000000702027224 */ /* 0x000fe200078e0288 */
[--C-:B------:R-:W-:Y:S01]  /*0800*/  SHF.R.S32.HI R7, RZ, 0x1f, R6.reuse ;  /* 0x0000001fff077819 */ /* 0x100fe20000011406 */
[----:B------:R-:W-:Y:S02]  /*0810*/  VIADD R10, R0, 0x18 ;  /* 0x00000018000a7836 */ /* 0x000fe40000000000 */
[----:B------:R-:W-:Y:S02]  /*0820*/  IMAD R3, R2, R3, R131 ;  /* 0x0000000302037224 */ /* 0x000fe400078e0283 */
[----:B------:R-:W-:-:S04]  /*0830*/  IMAD.WIDE R6, R0, 0xc0, R6 ;  /* 0x000000c000067825 */ /* 0x000fc800078e0206 */
[----:B------:R-:W-:Y:S01]  /*0840*/  IMAD R5, R3, UR4, RZ ;  /* 0x0000000403057c24 */ /* 0x000fe2000f8e02ff */
[----:B------:R-:W-:Y:S01]  /*0850*/  ULDC.64 UR4, c[0x0][0x288] ;  /* 0x0000a20000047ab9 */ /* 0x000fe20000000a00 */
[----:B------:R-:W-:Y:S02]  /*0860*/  IMAD.IADD R131, R204, 0x1, -R131 ;  /* 0x00000001cc837824 */ /* 0x000fe400078e0a83 */
[C---:B------:R-:W-:Y:S01]  /*0870*/  VIADD R4, R0.reuse, 0x10 ;  /* 0x0000001000047836 */ /* 0x040fe20000000000 */
[C---:B------:R-:W-:Y:S01]  /*0880*/  IADD3 R2, P0, R5.reuse, R6, RZ ;  /* 0x0000000605027210 */ /* 0x040fe20007f1e0ff */
[C---:B------:R-:W-:Y:S01]  /*0890*/  VIADD R6, R0.reuse, 0x8 ;  /* 0x0000000800067836 */ /* 0x040fe20000000000 */
[C---:B------:R-:W-:Y:S01]  /*08a0*/  ISETP.GE.AND P3, PT, R0.reuse, R131, PT ;  /* 0x000000830000720c */ /* 0x040fe20003f66270 */
[----:B------:R-:W-:Y:S01]  /*08b0*/  VIADD R8, R0, 0x20 ;  /* 0x0000002000087836 */ /* 0x000fe20000000000 */
[----:B------:R-:W-:Y:S02]  /*08c0*/  LEA.HI.X.SX32 R5, R5, R7, 0x1, P0 ;  /* 0x0000000705057211 */ /* 0x000fe400000f0eff */
[----:B------:R-:W-:-:S02]  /*08d0*/  LEA R12, P0, R2, UR4, 0x2 ;  /* 0x00000004020c7c11 */ /* 0x000fc4000f8010ff */
        /* <DEDUP_REMOVED lines=67> */
.L_x_4540:
        /* <DEDUP_REMOVED lines=24> */
.L_x_4541:
        /* <DEDUP_REMOVED lines=31> */
[----:B--2---:R-:W-:Y:S01]  /*1080*/  IABS R2, R11 ;  /* 0x0000000b00027213 */ /* 0x004fe20000000000 */
[----:B------:R-:W-:-:S03]  /*1090*/  IMAD.MOV R9, RZ, RZ, -R9 ;  /* 0x000000ffff097224 */ /* 0x000fc600078e0a09 */
[----:B------:R-:W1:Y:S01]  /*10a0*/  I2F.RP R10, R2 ;  /* 0x00000002000a7306 */ /* 0x000e620000209400 */
[----:B------:R-:W-:-:S07]  /*10b0*/  IMAD R9, R17, R9, R4 ;  /* 0x0000000911097224 */ /* 0x000fce00078e0204 */
        /* <DEDUP_REMOVED lines=27> */
[-C--:B-1----:R-:W-:Y:S02]  /*1270*/  IMAD R5, R5, R2.reuse, RZ ;  /* 0x0000000205057224 */ /* 0x082fe400078e02ff */
[C---:B------:R-:W-:Y:S01]  /*1280*/  IMAD R10, R0.reuse, UR5, R13 ;  /* 0x00000005000a7c24 */ /* 0x040fe2000f8e020d */
[----:B------:R-:W-:Y:S01]  /*1290*/  SHF.R.S32.HI R13, RZ, 0x1f, R9 ;  /* 0x0000001fff0d7819 */ /* 0x000fe20000011409 */
[----:B------:R-:W-:Y:S01]  /*12a0*/  ULDC.64 UR4, c[0x0][0x260] ;  /* 0x0000980000047ab9 */ /* 0x000fe20000000a00 */
[----:B------:R-:W-:Y:S02]  /*12b0*/  IMAD.WIDE.U32 R18, R0, R2, RZ ;  /* 0x0000000200127225 */ /* 0x000fe400078e00ff */
[----:B------:R-:W-:Y:S02]  /*12c0*/  IADD3 R17, R17, R10, RZ ;  /* 0x0000000a11117210 */ /* 0x000fe40007ffe0ff */
[----:B---3--:R-:W-:Y:S01]  /*12d0*/  IMAD R10, R13, R146, RZ ;  /* 0x000000920d0a7224 */ /* 0x008fe200078e02ff */
[----:B------:R-:W-:Y:S01]  /*12e0*/  MOV R14, R18 ;  /* 0x00000012000e7202 */ /* 0x000fe20000000f00 */
[----:B------:R-:W-:-:S02]  /*12f0*/  IMAD R11, R113, UR4, RZ ;  /* 0x00000004710b7c24 */ /* 0x000fc4000f8e02ff */
[C---:B------:R-:W-:Y:S02]  /*1300*/  IMAD R10, R9.reuse, R147, R10 ;  /* 0x00000093090a7224 */ /* 0x040fe400078e020a */
[----:B------:R-:W-:-:S04]  /*1310*/  IMAD.WIDE.U32 R16, R9, R146, R16 ;  /* 0x0000009209107225 */ /* 0x000fc800078e0010 */
[----:B------:R-:W-:Y:S02]  /*1320*/  IMAD.IADD R17, R17, 0x1, R10 ;  /* 0x0000000111117824 */ /* 0x000fe400078e020a */
[C---:B------:R-:W-:Y:S02]  /*1330*/  IMAD R11, R8.reuse, UR5, R11 ;  /* 0x00000005080b7c24 */ /* 0x040fe4000f8e020b */
[----:B------:R-:W-:-:S04]  /*1340*/  IMAD.WIDE.U32 R16, R8, UR4, R16 ;  /* 0x0000000408107c25 */ /* 0x000fc8000f8e0010 */
[----:B------:R-:W-:Y:S01]  /*1350*/  IMAD R3, R0, R3, R5 ;  /* 0x0000000300037224 */ /* 0x000fe200078e0205 */
[----:B------:R-:W-:Y:S02]  /*1360*/  IADD3 R17, R17, R11, RZ ;  /* 0x0000000b11117210 */ /* 0x000fe40007ffe0ff */
[----:B------:R-:W-:Y:S01]  /*1370*/  MOV R12, R16 ;  /* 0x00000010000c7202 */ /* 0x000fe20000000f00 */
[----:B------:R-:W-:Y:S01]  /*1380*/  IMAD.IADD R21, R19, 0x1, R3 ;  /* 0x0000000113157824 */ /* 0x000fe200078e0203 */
[----:B------:R-:W-:Y:S06]  /*1390*/  BRA `(.L_x_4543) ;  /* 0x0000000400487947 */ /* 0x000fec0003800000 */
.L_x_4542:
[----:B------:R-:W1:Y:S01]  /*13a0*/  LDC R17, c[0x0][0x278] ;  /* 0x00009e00ff117b82 */ /* 0x000e620000000800 */
[----:B------:R-:W-:-:S13]  /*13b0*/  ISETP.NE.AND P4, PT, R12, -0x1, PT ;  /* 0xffffffff0c00780c */ /* 0x000fda0003f85270 */
        /* <DEDUP_REMOVED lines=20> */
[----:B------:R-:W-:Y:S01]  /*1500*/  IMAD R2, R3, R2, R4 ;  /* 0x0000000203027224 */ /* 0x000fe200078e0204 */
[----:B------:R-:W-:-:S04]  /*1510*/  LOP3.LUT R4, R136, R17, RZ, 0x3c, !PT ;  /* 0x0000001188047212 */ /* 0x000fc800078e3cff */
[----:B------:R-:W-:Y:S02]  /*1520*/  ISETP.GT.U32.AND P0, PT, R3, R2, PT ;  /* 0x000000020300720c */ /* 0x000fe40003f04070 */
[----:B------:R-:W-:Y:S02]  /*1530*/  ISETP.GE.AND P1, PT, R4, RZ, PT ;  /* 0x000000ff0400720c */ /* 0x000fe40003f26270 */
[----:B------:R-:W-:-:S04]  /*1540*/  LEA R4, R134, 0xffffffc0, 0x6 ;  /* 0xffffffc086047811 */ /* 0x000fc800078e30ff */
[----:B------:R-:W-:-:S05]  /*1550*/  SHF.R.S32.HI R13, RZ, 0x1f, R4 ;  /* 0x0000001fff0d7819 */ /* 0x000fca0000011404 */
        /* <DEDUP_REMOVED lines=21> */
.L_x_4544:
[----:B------:R-:W-:Y:S01]  /*16b0*/  MOV R18, R14 ;  /* 0x0000000e00127202 */ /* 0x000fe20000000f00 */
[----:B------:R-:W-:Y:S01]  /*16c0*/  IMAD R10, R13, R146, RZ ;  /* 0x000000920d0a7224 */ /* 0x000fe200078e02ff */
[----:B------:R-:W-:Y:S02]  /*16d0*/  MOV R19, R11 ;  /* 0x0000000b00137202 */ /* 0x000fe40000000f00 */
[----:B------:R-:W-:Y:S01]  /*16e0*/  @!P0 LOP3.LUT R16, RZ, R17, RZ, 0x33, !PT ;  /* 0x00000011ff108212 */ /* 0x000fe200078e33ff */
[----:B------:R-:W-:Y:S01]  /*16f0*/  IMAD R10, R147, R4, R10 ;  /* 0x00000004930a7224 */ /* 0x000fe200078e020a */
[----:B------:R-:W-:Y:S01]  /*1700*/  @P4 IADD3 R12, R5, R12, RZ ;  /* 0x0000000c050c4210 */ /* 0x000fe20007ffe0ff */
[----:B------:R-:W-:Y:S01]  /*1710*/  IMAD.WIDE.U32 R18, R146, R4, R18 ;  /* 0x0000000492127225 */ /* 0x000fe200078e0012 */
[----:B------:R-:W-:-:S03]  /*1720*/  SHF.R.S32.HI R113, RZ, 0x1f, R16 ;  /* 0x0000001fff717819 */ /* 0x000fc60000011410 */
[----:B-1----:R-:W-:Y:S01]  /*1730*/  @P4 IMAD.WIDE.U32 R20, R12, R8, RZ ;  /* 0x000000080c144225 */ /* 0x002fe200078e00ff */
[----:B------:R-:W-:Y:S02]  /*1740*/  IADD3 R19, R19, R10, RZ ;  /* 0x0000000a13137210 */ /* 0x000fe40007ffe0ff */
[----:B------:R-:W-:Y:S01]  /*1750*/  MOV R8, R16 ;  /* 0x0000001000087202 */ /* 0x000fe20000000f00 */
[----:B--2---:R-:W-:Y:S01]  /*1760*/  IMAD R10, R113, R2, RZ ;  /* 0x00000002710a7224 */ /* 0x004fe200078e02ff */
[----:B------:R-:W-:Y:S01]  /*1770*/  @P4 MOV R14, R20 ;  /* 0x00000014000e4202 */ /* 0x000fe20000000f00 */
[----:B------:R-:W-:-:S04]  /*1780*/  IMAD.WIDE.U32 R18, R16, R2, R18 ;  /* 0x0000000210127225 */ /* 0x000fc800078e0012 */
[----:B------:R-:W-:Y:S02]  /*1790*/  IMAD R3, R16, R3, R10 ;  /* 0x0000000310037224 */ /* 0x000fe400078e020a */
[----:B------:R-:W-:Y:S01]  /*17a0*/  @P4 IMAD R21, R12, R9, R21 ;  /* 0x000000090c154224 */ /* 0x000fe200078e0215 */
[----:B------:R-:W-:Y:S02]  /*17b0*/  MOV R12, R18 ;  /* 0x00000012000c7202 */ /* 0x000fe40000000f00 */
[----:B------:R-:W-:Y:S02]  /*17c0*/  IADD3 R17, R19, R3, RZ ;  /* 0x0000000313117210 */ /* 0x000fe40007ffe0ff */
[----:B------:R-:W-:Y:S01]  /*17d0*/  MOV R9, R4 ;  /* 0x0000000400097202 */ /* 0x000fe20000000f00 */
        /* <DEDUP_REMOVED lines=14> */
.L_x_4543:
[----:B------:R1:W5:Y:S01]  /*18c0*/  @P5 LDG.E R5, desc[UR6][R142.64] ;  /* 0x000000068e055981 */ /* 0x000362000c1e1900 */
[----:B------:R-:W-:Y:S01]  /*18d0*/  ISETP.NE.AND P0, PT, R6, -0x1, PT ;  /* 0xffffffff0600780c */ /* 0x000fe20003f05270 */
[----:B------:R-:W2:Y:S01]  /*18e0*/  LDC.64 R2, c[0x0][0x240] ;  /* 0x00009000ff027b82 */ /* 0x000ea20000000a00 */
[----:B-----5:R-:W-:Y:S01]  /*18f0*/  SHF.R.S32.HI R0, RZ, 0x1f, R55 ;  /* 0x0000001fff007819 */ /* 0x020fe20000011437 */
        /* <DEDUP_REMOVED lines=8> */
[----:B------:R-:W-:Y:S01]  /*1980*/  IMAD R139, R139, UR12, RZ ;  /* 0x0000000c8b8b7c24 */ /* 0x000fe2000f8e02ff */
[----:B------:R-:W-:-:S02]  /*1990*/  LOP3.LUT R56, R56, 0xfffffff8, RZ, 0xc0, !PT ;  /* 0xfffffff838387812 */ /* 0x000fc400078ec0ff */
[----:B------:R-:W-:Y:S01]  /*19a0*/  SHF.R.S32.HI R141, RZ, 0x1f, R140 ;  /* 0x0000001fff8d7819 */ /* 0x000fe2000001148c */
[----:B------:R-:W-:Y:S01]  /*19b0*/  IMAD R139, R136, UR13, R139 ;  /* 0x0000000d888b7c24 */ /* 0x000fe2000f8e028b */
[----:B------:R-:W-:Y:S01]  /*19c0*/  SHF.L.U32 R25, R140, 0x6, RZ ;  /* 0x000000068c197819 */ /* 0x000fe200000006ff */
[----:B------:R-:W4:Y:S01]  /*19d0*/  @!P0 LDC.64 R10, c[0x0][0x228] ;  /* 0x00008a00ff0a8b82 */ /* 0x000f220000000a00 */
[----:B------:R-:W-:Y:S01]  /*19e0*/  IMAD.IADD R56, R55, 0x1, -R56 ;  /* 0x0000000137387824 */ /* 0x000fe200078e0a38 */
[----:B------:R-:W-:Y:S01]  /*19f0*/  LOP3.LUT R128, R61, 0xfffffff0, RZ, 0xc0, !PT ;  /* 0xfffffff03d807812 */ /* 0x000fe200078ec0ff */
[----:B------:R-:W-:Y:S01]  /*1a00*/  IMAD.WIDE R26, R15, 0x40, R140 ;  /* 0x000000400f1a7825 */ /* 0x000fe200078e028c */
[----:B------:R-:W-:Y:S02]  /*1a10*/  LOP3.LUT R25, R25, 0x1c0, RZ, 0xc0, !PT ;  /* 0x000001c019197812 */ /* 0x000fe400078ec0ff */
[----:B------:R-:W-:Y:S01]  /*1a20*/  SHF.L.U64.HI R53, R146, 0x4, R147 ;  /* 0x0000000492357819 */ /* 0x000fe20000010293 */
[----:B------:R-:W-:Y:S01]  /*1a30*/  IMAD.IADD R128, R55, 0x1, -R128 ;  /* 0x0000000137807824 */ /* 0x000fe200078e0a80 */
[----:B------:R-:W1:Y:S01]  /*1a40*/  LDC R127, c[0x0][0x2e0] ;  /* 0x0000b800ff7f7b82 */ /* 0x000e620000000800 */
[----:B--2---:R-:W-:Y:S01]  /*1a50*/  @P0 IMAD.WIDE.U32 R18, R6, R2, RZ ;  /* 0x0000000206120225 */ /* 0x004fe200078e00ff */
[----:B------:R-:W-:-:S02]  /*1a60*/  SHF.L.U32 R54, R146, 0x4, RZ ;  /* 0x0000000492367819 */ /* 0x000fc400000006ff */
[----:B------:R-:W-:Y:S01]  /*1a70*/  SHF.R.S32.HI R61, RZ, 0x4, R61 ;  /* 0x00000004ff3d7819 */ /* 0x000fe2000001143d */
[----:B------:R-:W-:Y:S01]  /*1a80*/  @P0 IMAD R23, R6, R3, R19 ;  /* 0x0000000306170224 */ /* 0x000fe200078e0213 */
[----:B------:R-:W-:Y:S01]  /*1a90*/  SHF.L.U32 R126, R56, 0x2, RZ ;  /* 0x00000002387e7819 */ /* 0x000fe200000006ff */
[----:B------:R-:W-:Y:S01]  /*1aa0*/  @P0 IMAD.MOV.U32 R6, RZ, RZ, R18 ;  /* 0x000000ffff060224 */ /* 0x000fe200078e0012 */
[C---:B---3--:R-:W-:Y:S01]  /*1ab0*/  SHF.L.U64.HI R58, R144.reuse, 0x4, R145 ;  /* 0x00000004903a7819 */ /* 0x048fe20000010291 */
[----:B------:R-:W-:Y:S02]  /*1ac0*/  IMAD.SHL.U32 R59, R144, 0x10, RZ ;  /* 0x00000010903b7824 */ /* 0x000fe400078e00ff */
[----:B----4-:R-:W-:-:S04]  /*1ad0*/  @!P0 IMAD.WIDE.U32 R18, R205, R10, RZ ;  /* 0x0000000acd128225 */ /* 0x010fc800078e00ff */
[----:B------:R-:W-:Y:S02]  /*1ae0*/  @!P0 IMAD R16, R7, R10, RZ ;  /* 0x0000000a07108224 */ /* 0x000fe400078e02ff */
[----:B------:R-:W-:Y:S02]  /*1af0*/  @!P0 IMAD.MOV.U32 R6, RZ, RZ, R18 ;  /* 0x000000ffff068224 */ /* 0x000fe400078e0012 */
[----:B------:R-:W-:Y:S01]  /*1b00*/  @!P0 IMAD R11, R205, R11, R16 ;  /* 0x0000000bcd0b8224 */ /* 0x000fe200078e0210 */
[----:B-1----:R-:W-:Y:S01]  /*1b10*/  LEA.HI R127, R127, R127, RZ, 0x1 ;  /* 0x0000007f7f7f7211 */ /* 0x002fe200078f08ff */
[----:B------:R-:W-:Y:S02]  /*1b20*/  IMAD.SHL.U32 R18, R56, 0x8, RZ ;  /* 0x0000000838127824 */ /* 0x000fe400078e00ff */
[----:B------:R-:W-:Y:S01]  /*1b30*/  @!P0 IMAD.IADD R23, R19, 0x1, R11 ;  /* 0x0000000113178824 */ /* 0x000fe200078e020b */
[----:B------:R-:W-:Y:S01]  /*1b40*/  SHF.R.S32.HI R125, RZ, 0x1, R127 ;  /* 0x00000001ff7d7819 */ /* 0x000fe2000001147f */
[----:B------:R-:W-:Y:S01]  /*1b50*/  IMAD R10, R27, R2, RZ ;  /* 0x000000021b0a7224 */ /* 0x000fe200078e02ff */
[----:B------:R-:W-:Y:S01]  /*1b60*/  SHF.R.S32.HI R19, RZ, 0x1f, R18 ;  /* 0x0000001fff137819 */ /* 0x000fe20000011412 */
[----:B------:R-:W-:Y:S01]  /*1b70*/  IMAD R11, R113, UR4, RZ ;  /* 0x00000004710b7c24 */ /* 0x000fe2000f8e02ff */
[----:B------:R-:W-:Y:S01]  /*1b80*/  IADD3 R22, P1, R18, R6, RZ ;  /* 0x0000000612167210 */ /* 0x000fe20007f3e0ff */
[----:B------:R-:W-:Y:S01]  /*1b90*/  IMAD R10, R26, R3, R10 ;  /* 0x000000031a0a7224 */ /* 0x000fe200078e020a */
[----:B------:R-:W-:Y:S01]  /*1ba0*/  IADD3 R20, P0, R18, R14, RZ ;  /* 0x0000000e12147210 */ /* 0x000fe20007f1e0ff */
[----:B------:R-:W-:Y:S01]  /*1bb0*/  IMAD R11, R8, UR5, R11 ;  /* 0x00000005080b7c24 */ /* 0x000fe2000f8e020b */
[----:B------:R-:W-:Y:S01]  /*1bc0*/  LOP3.LUT R15, R25, 0x38, R18, 0xf8, !PT ;  /* 0x00000038190f7812 */ /* 0x000fe200078ef812 */
[C---:B------:R-:W-:Y:S01]  /*1bd0*/  IMAD.X R23, R19.reuse, 0x1, R23, P1 ;  /* 0x0000000113177824 */ /* 0x040fe200008e0617 */
[----:B------:R-:W-:Y:S01]  /*1be0*/  SHF.R.U32.HI R14, RZ, 0x3, R25 ;  /* 0x00000003ff0e7819 */ /* 0x000fe20000011619 */
[----:B------:R-:W-:Y:S01]  /*1bf0*/  IMAD.X R21, R19, 0x1, R21, P0 ;  /* 0x0000000113157824 */ /* 0x000fe200000e0615 */
[----:B------:R-:W-:Y:S01]  /*1c00*/  LEA.HI R3, R0, R55, RZ, 0x6 ;  /* 0x0000003700037211 */ /* 0x000fe200078f30ff */
[----:B------:R-:W-:Y:S01]  /*1c10*/  IMAD.WIDE.U32 R22, R26, R2, R22 ;  /* 0x000000021a167225 */ /* 0x000fe200078e0016 */
[----:B------:R-:W-:-:S02]  /*1c20*/  IADD3 R2, P0, R140, R9, RZ ;  /* 0x000000098c027210 */ /* 0x000fc40007f1e0ff */
[----:B------:R-:W-:Y:S01]  /*1c30*/  LOP3.LUT R14, R15, R14, RZ, 0x3c, !PT ;  /* 0x0000000e0f0e7212 */ /* 0x000fe200078e3cff */
[----:B------:R-:W-:Y:S01]  /*1c40*/  IMAD.WIDE.U32 R20, R8, UR4, R20 ;  /* 0x0000000408147c25 */ /* 0x000fe2000f8e0014 */
[----:B------:R-:W-:Y:S01]  /*1c50*/  SHF.L.U32 R3, R3, 0x3, RZ ;  /* 0x0000000303037819 */ /* 0x000fe200000006ff */
[----:B------:R-:W-:Y:S02]  /*1c60*/  ULDC.64 UR4, c[0x0][0x220] ;  /* 0x0000880000047ab9 */ /* 0x000fe40000000a00 */
[----:B------:R-:W-:Y:S01]  /*1c70*/  IMAD.X R13, R141, 0x1, R13, P0 ;  /* 0x000000018d0d7824 */ /* 0x000fe200000e060d */
[----:B------:R-:W-:Y:S01]  /*1c80*/  IADD3 R132, P0, R18, R12, RZ ;  /* 0x0000000c12847210 */ /* 0x000fe20007f1e0ff */
[----:B------:R-:W-:Y:S01]  /*1c90*/  IMAD.IADD R21, R21, 0x1, R11 ;  /* 0x0000000115157824 */ /* 0x000fe200078e020b */
[----:B------:R-:W-:Y:S01]  /*1ca0*/  LOP3.LUT R129, R14, 0xfffffe00, R3, 0xf8, !PT ;  /* 0xfffffe000e817812 */ /* 0x000fe200078ef803 */
[-C--:B------:R-:W-:Y:S02]  /*1cb0*/  IMAD R13, R13, R144.reuse, RZ ;  /* 0x000000900d0d7224 */ /* 0x080fe400078e02ff */
[----:B------:R-:W-:-:S04]  /*1cc0*/  IMAD.WIDE.U32 R20, R2, R144, R20 ;  /* 0x0000009002147225 */ /* 0x000fc800078e0014 */
[----:B------:R-:W-:Y:S01]  /*1cd0*/  IMAD R87, R2, R145, R13 ;  /* 0x0000009102577224 */ /* 0x000fe200078e020d */
[----:B------:R-:W-:Y:S01]  /*1ce0*/  SHF.R.S32.HI R2, RZ, 0x1f, R81 ;  /* 0x0000001fff027819 */ /* 0x000fe20000011451 */
[-C--:B------:R-:W-:Y:S02]  /*1cf0*/  IMAD R3, R141, R146.reuse, RZ ;  /* 0x000000928d037224 */ /* 0x080fe400078e02ff */
[----:B------:R-:W-:Y:S01]  /*1d00*/  IMAD.IADD R87, R21, 0x1, R87 ;  /* 0x0000000115577824 */ /* 0x000fe200078e0257 */
[----:B------:R-:W-:Y:S01]  /*1d10*/  LEA.HI R0, R2, R81, RZ, 0x6 ;  /* 0x0000005102007211 */ /* 0x000fe200078f30ff */
[----:B------:R-:W-:Y:S01]  /*1d20*/  IMAD.X R133, R19, 0x1, R17, P0 ;  /* 0x0000000113857824 */ /* 0x000fe200000e0611 */
[----:B------:R-:W-:Y:S01]  /*1d30*/  LEA R86, P0, R20, UR4, 0x1 ;  /* 0x0000000414567c11 */ /* 0x000fe2000f8008ff */
[C---:B------:R-:W-:Y:S01]  /*1d40*/  IMAD R3, R140.reuse, R147, R3 ;  /* 0x000000938c037224 */ /* 0x040fe200078e0203 */
[----:B------:R-:W-:Y:S01]  /*1d50*/  SHF.R.S32.HI R0, RZ, 0x6, R0 ;  /* 0x00000006ff007819 */ /* 0x000fe20000011400 */
[----:B------:R-:W-:Y:S01]  /*1d60*/  IMAD.WIDE.U32 R132, R140, R146, R132 ;  /* 0x000000928c847225 */ /* 0x000fe200078e0084 */
[----:B------:R-:W-:-:S02]  /*1d70*/  SHF.L.U64.HI R87, R20, 0x1, R87 ;  /* 0x0000000114577819 */ /* 0x000fc40000010257 */
[----:B------:R-:W-:Y:S01]  /*1d80*/  VIMNMX R79, R199, R0, !PT ;  /* 0x00000000c74f7248 */ /* 0x000fe20007fe0100 */
[----:B------:R-:W-:Y:S01]  /*1d90*/  IMAD.IADD R52, R133, 0x1, R3 ;  /* 0x0000000185347824 */ /* 0x000fe200078e0203 */
[----:B------:R-:W-:Y:S01]  /*1da0*/  IADD3.X R87, R87, UR5, RZ, P0, !PT ;  /* 0x0000000557577c10 */ /* 0x000fe200087fe4ff */
[----:B------:R-:W-:Y:S01]  /*1db0*/  IMAD.IADD R11, R23, 0x1, R10 ;  /* 0x00000001170b7824 */ /* 0x000fe200078e020a */
[----:B------:R-:W-:Y:S02]  /*1dc0*/  ISETP.GT.AND P0, PT, R134, R79, PT ;  /* 0x0000004f8600720c */ /* 0x000fe40003f04270 */
[----:B------:R-:W-:Y:S01]  /*1dd0*/  MOV R10, R22 ;  /* 0x00000016000a7202 */ /* 0x000fe20000000f00 */
[----:B------:R-:W-:Y:S01]  /*1de0*/  IMAD.MOV.U32 R203, RZ, RZ, R87 ;  /* 0x000000ffffcb7224 */ /* 0x000fe200078e0057 */
[C---:B------:R-:W-:Y:S02]  /*1df0*/  LEA R84, P1, R132.reuse, UR10, 0x1 ;  /* 0x0000000a84547c11 */ /* 0x040fe4000f8208ff */
[----:B------:R-:W-:Y:S01]  /*1e00*/  SHF.L.U64.HI R83, R132, 0x1, R52 ;  /* 0x0000000184537819 */ /* 0x000fe20000010234 */
[----:B------:R-:W-:Y:S01]  /*1e10*/  IMAD.WIDE.U32 R136, R136, UR12, R10 ;  /* 0x0000000c88887c25 */ /* 0x000fe2000f8e000a */
[----:B------:R-:W-:-:S02]  /*1e20*/  SHF.R.S32.HI R3, RZ, 0x1f, R128 ;  /* 0x0000001fff037819 */ /* 0x000fc40000011480 */
[----:B------:R-:W-:Y:S01]  /*1e30*/  IADD3.X R83, R83, UR11, RZ, P1, !PT ;  /* 0x0000000b53537c10 */ /* 0x000fe20008ffe4ff */
[----:B------:R-:W-:Y:S01]  /*1e40*/  IMAD.MOV.U32 R200, RZ, RZ, R84 ;  /* 0x000000ffffc87224 */ /* 0x000fe200078e0054 */
[----:B------:R-:W-:Y:S01]  /*1e50*/  LEA.HI R60, R3, R128, RZ, 0x3 ;  /* 0x00000080033c7211 */ /* 0x000fe200078f18ff */
[----:B------:R-:W-:Y:S01]  /*1e60*/  IMAD.IADD R139, R137, 0x1, R139 ;  /* 0x00000001898b7824 */ /* 0x000fe200078e028b */
[----:B------:R-:W-:Y:S01]  /*1e70*/  MOV R202, R86 ;  /* 0x0000005600ca7202 */ /* 0x000fe20000000f00 */
[----:B------:R-:W-:Y:S02]  /*1e80*/  IMAD.MOV.U32 R201, RZ, RZ, R83 ;  /* 0x000000ffffc97224 */ /* 0x000fe400078e0053 */
[----:B------:R-:W-:Y:S01]  /*1e90*/  @!P5 IMAD.MOV.U32 R5, RZ, RZ, RZ ;  /* 0x000000ffff05d224 */ /* 0x000fe200078e00ff */
[----:B------:R-:W-:Y:S06]  /*1ea0*/  @!P0 BRA `(.L_x_4545) ;  /* 0x0000008800b48947 */ /* 0x000fec0003800000 */
[----:B------:R-:W1:Y:S01]  /*1eb0*/  LDC.64 R2, c[0x0][0x338] ;  /* 0x0000ce00ff027b82 */ /* 0x000e620000000a00 */
[----:B------:R-:W-:Y:S01]  /*1ec0*/  ULDC.64 UR10, c[0x0][0x330] ;  /* 0x0000cc00000a7ab9 */ /* 0x000fe20000000a00 */
[----:B------:R-:W-:Y:S01]  /*1ed0*/  ULDC.64 UR4, c[0x0][0x328] ;  /* 0x0000ca0000047ab9 */ /* 0x000fe20000000a00 */
[C---:B------:R-:W-:Y:S01]  /*1ee0*/  IMAD R0, R7.reuse, UR10, RZ ;  /* 0x0000000a07007c24 */ /* 0x040fe2000f8e02ff */
[----:B------:R-:W-:Y:S01]  /*1ef0*/  SHF.R.S32.HI R10, RZ, 0x1f, R81 ;  /* 0x0000001fff0a7819 */ /* 0x000fe20000011451 */
        /* <DEDUP_REMOVED lines=8> */
[----:B------:R-:W-:Y:S01]  /*1f80*/  IMAD.WIDE.U32 R14, R205, UR4, R18 ;  /* 0x00000004cd0e7c25 */ /* 0x000fe2000f8e0012 */
[----:B------:R-:W-:Y:S01]  /*1f90*/  ULDC.64 UR10, c[0x0][0x348] ;  /* 0x0000d200000a7ab9 */ /* 0x000fe20000000a00 */
[----:B------:R-:W-:Y:S01]  /*1fa0*/  ULDC.U8 UR20, c[0x0][0x3c3] ;  /* 0x0000f0c000147ab9 */ /* 0x000fe20000000000 */
[----:B------:R-:W-:Y:S01]  /*1fb0*/  ULDC UR19, c[0x0][0x2e0] ;  /* 0x0000b80000137ab9 */ /* 0x000fe20000000800 */
[----:B------:R-:W-:Y:S01]  /*1fc0*/  IMAD.IADD R13, R13, 0x1, R9 ;  /* 0x000000010d0d7824 */ /* 0x000fe200078e0209 */
[----:B------:R-:W-:Y:S01]  /*1fd0*/  IADD3.X R9, R7, R141, ~R10, P1, P0 ;  /* 0x0000008d07097210 */ /* 0x000fe20000fe0c0a */
[----:B------:R-:W-:Y:S01]  /*1fe0*/  IMAD R6, R205, UR5, R6 ;  /* 0x00000005cd067c24 */ /* 0x000fe2000f8e0206 */
[----:B------:R-:W-:Y:S01]  /*1ff0*/  ULDC.64 UR4, c[0x0][0x340] ;  /* 0x0000d00000047ab9 */ /* 0x000fe20000000a00 */
[----:B------:R-:W-:Y:S01]  /*2000*/  IMAD R111, R113, UR12, RZ ;  /* 0x0000000c716f7c24 */ /* 0x000fe2000f8e02ff */
[----:B------:R-:W-:Y:S01]  /*2010*/  USHF.L.U64.HI UR23, UR4, 0x5, UR5 ;  /* 0x0000000504177899 */ /* 0x000fe20008010205 */
[----:B------:R-:W-:Y:S01]  /*2020*/  IMAD.IADD R15, R15, 0x1, R6 ;  /* 0x000000010f0f7824 */ /* 0x000fe200078e0206 */
[----:B------:R-:W-:Y:S01]  /*2030*/  USHF.L.U32 UR24, UR4, 0x5, URZ ;  /* 0x0000000504187899 */ /* 0x000fe2000800063f */
[C---:B------:R-:W-:Y:S01]  /*2040*/  IMAD R7, R9.reuse, UR4, RZ ;  /* 0x0000000409077c24 */ /* 0x040fe2000f8e02ff */
[----:B------:R-:W-:Y:S01]  /*2050*/  USHF.L.U64.HI UR21, UR4, 0x4, UR5 ;  /* 0x0000000404157899 */ /* 0x000fe20008010205 */
[-C--:B-1----:R-:W-:Y:S01]  /*2060*/  IMAD R6, R9, R2.reuse, RZ ;  /* 0x0000000209067224 */ /* 0x082fe200078e02ff */
[----:B------:R-:W-:Y:S01]  /*2070*/  USHF.L.U32 UR22, UR4, 0x4, URZ ;  /* 0x0000000404167899 */ /* 0x000fe2000800063f */
[C---:B------:R-:W-:Y:S01]  /*2080*/  IMAD R10, R0.reuse, UR5, R7 ;  /* 0x00000005000a7c24 */ /* 0x040fe2000f8e0207 */
[----:B------:R-:W-:Y:S01]  /*2090*/  UIMAD.WIDE.U32 UR26, UR4, 0x60, URZ ;  /* 0x00000060041a78a5 */ /* 0x000fe2000f8e003f */
[----:B------:R-:W-:Y:S01]  /*20a0*/  IMAD.WIDE.U32 R12, R0, UR4, R12 ;  /* 0x00000004000c7c25 */ /* 0x000fe2000f8e000c */
[----:B------:R-:W-:Y:S01]  /*20b0*/  UIMAD UR25, UR5, 0x60, URZ ;  /* 0x00000060051978a4 */ /* 0x000fe2000f8e023f */
[----:B------:R-:W-:Y:S01]  /*20c0*/  SHF.L.U32 R89, R2, 0x4, RZ ;  /* 0x0000000402597819 */ /* 0x000fe200000006ff */
[----:B------:R-:W-:Y:S01]  /*20d0*/  USHF.L.U64.HI UR21, UR22, 0x1, UR21 ;  /* 0x0000000116157899 */ /* 0x000fe20008010215 */
[C---:B------:R-:W-:Y:S01]  /*20e0*/  IMAD R6, R0.reuse, R3, R6 ;  /* 0x0000000300067224 */ /* 0x040fe200078e0206 */
[----:B------:R-:W-:Y:S01]  /*20f0*/  ULDC.64 UR4, c[0x0][0x358] ;  /* 0x0000d60000047ab9 */ /* 0x000fe20000000a00 */
[----:B------:R-:W-:Y:S01]  /*2100*/  IMAD.WIDE.U32 R14, R0, R2, R14 ;  /* 0x00000002000e7225 */ /* 0x000fe200078e000e */
[C-C-:B------:R-:W-:Y:S01]  /*2110*/  SHF.L.U64.HI R88, R2.reuse, 0x4, R3.reuse ;  /* 0x0000000402587819 */ /* 0x140fe20000010203 */
[----:B------:R-:W-:Y:S01]  /*2120*/  USHF.L.U64.HI UR23, UR24, 0x1, UR23 ;  /* 0x0000000118177899 */ /* 0x000fe20008010217 */
[----:B------:R-:W-:Y:S01]  /*2130*/  SHF.L.U64.HI R90, R2, 0x5, R3 ;  /* 0x00000005025a7819 */ /* 0x000fe20000010203 */
[----:B------:R-:W-:Y:S01]  /*2140*/  IMAD.IADD R11, R13, 0x1, R10 ;  /* 0x000000010d0b7824 */ /* 0x000fe200078e020a */
[----:B------:R-:W-:Y:S01]  /*2150*/  MOV R13, R134 ;  /* 0x00000086000d7202 */ /* 0x000fe20000000f00 */
[----:B------:R-:W-:Y:S01]  /*2160*/  IMAD.IADD R7, R15, 0x1, R6 ;  /* 0x000000010f077824 */ /* 0x000fe200078e0206 */
[----:B------:R-:W-:Y:S01]  /*2170*/  IADD3 R15, R18, 0x40, RZ ;  /* 0x00000040120f7810 */ /* 0x000fe20007ffe0ff */
[----:B------:R-:W-:Y:S01]  /*2180*/  IMAD.IADD R4, R5, 0x1, R4 ;  /* 0x0000000105047824 */ /* 0x000fe200078e0204 */
[----:B------:R-:W-:Y:S01]  /*2190*/  SHF.L.U32 R5, R147, 0x5, RZ ;  /* 0x0000000593057819 */ /* 0x000fe200000006ff */
[----:B------:R-:W-:Y:S01]  /*21a0*/  IMAD.MOV.U32 R10, RZ, RZ, R12 ;  /* 0x000000ffff0a7224 */ /* 0x000fe200078e000c */
[----:B--2---:R-:W-:Y:S01]  /*21b0*/  LEA R82, -R82, RZ, 0x6 ;  /* 0x000000ff52527211 */ /* 0x004fe200078e31ff */
[----:B------:R-:W-:Y:S01]  /*21c0*/  IMAD R113, R113, UR10, RZ ;  /* 0x0000000a71717c24 */ /* 0x000fe2000f8e02ff */
[----:B------:R-:W-:Y:S01]  /*21d0*/  ULDC.64 UR16, c[0x0][0x250] ;  /* 0x0000940000107ab9 */ /* 0x000fe20000000a00 */
[----:B------:R-:W-:Y:S01]  /*21e0*/  IMAD.MOV.U32 R6, RZ, RZ, R14 ;  /* 0x000000ffff067224 */ /* 0x000fe200078e000e */
[----:B------:R-:W-:Y:S01]  /*21f0*/  USHF.L.U32 UR22, UR22, 0x1, URZ ;  /* 0x0000000116167899 */ /* 0x000fe2000800063f */
[----:B------:R-:W-:Y:S01]  /*2200*/  IMAD R45, R140, R125, R126 ;  /* 0x0000007d8c2d7224 */ /* 0x000fe200078e027e */
[----:B------:R-:W-:Y:S01]  /*2210*/  USHF.L.U32 UR24, UR24, 0x1, URZ ;  /* 0x0000000118187899 */ /* 0x000fe2000800063f */
[----:B------:R-:W-:Y:S01]  /*2220*/  IMAD R4, R125, R4, RZ ;  /* 0x000000047d047224 */ /* 0x000fe200078e02ff */
[----:B------:R-:W-:Y:S01]  /*2230*/  UIADD3 UR25, UR27, UR25, URZ ;  /* 0x000000191b197290 */ /* 0x000fe2000fffe03f */
[C---:B------:R-:W-:Y:S01]  /*2240*/  IMAD R111, R8.reuse, UR13, R111 ;  /* 0x0000000d086f7c24 */ /* 0x040fe2000f8e026f */
[----:B------:R-:W-:Y:S01]  /*2250*/  ULDC.64 UR14, c[0x0][0x238] ;  /* 0x00008e00000e7ab9 */ /* 0x000fe20000000a00 */
[----:B------:R-:W-:Y:S01]  /*2260*/  IMAD.WIDE.U32 R10, R8, UR12, R10 ;  /* 0x0000000c080a7c25 */ /* 0x000fe2000f8e000a */
[----:B------:R-:W-:Y:S01]  /*2270*/  SHF.R.S32.HI R121, RZ, 0x1f, R4 ;  /* 0x0000001fff797819 */ /* 0x000fe20000011404 */
[----:B------:R-:W-:Y:S01]  /*2280*/  ULDC.64 UR12, c[0x0][0x320] ;  /* 0x0000c800000c7ab9 */ /* 0x000fe20000000a00 */
[-C--:B------:R-:W-:Y:S01]  /*2290*/  IADD3 R0, P0, R4, R45.reuse, RZ ;  /* 0x0000002d04007210 */ /* 0x080fe20007f1e0ff */
[----:B------:R-:W-:Y:S01]  /*22a0*/  IMAD R113, R8, UR11, R113 ;  /* 0x0000000b08717c24 */ /* 0x000fe2000f8e0271 */
[----:B------:R-:W-:Y:S01]  /*22b0*/  LEA R114, P1, R10, UR12, 0x1 ;  /* 0x0000000c0a727c11 */ /* 0x000fe2000f8208ff */
[----:B------:R-:W-:Y:S01]  /*22c0*/  IMAD.WIDE.U32 R8, R8, UR10, R6 ;  /* 0x0000000a08087c25 */ /* 0x000fe2000f8e0006 */
[----:B------:R-:W-:Y:S01]  /*22d0*/  IADD3 R6, R126, R45, RZ ;  /* 0x0000002d7e067210 */ /* 0x000fe20007ffe0ff */
[----:B------:R-:W-:Y:S01]  /*22e0*/  ULDC.64 UR10, c[0x0][0x318] ;  /* 0x0000c600000a7ab9 */ /* 0x000fe20000000a00 */
[-C--:B------:R-:W-:Y:S01]  /*22f0*/  LEA.HI.X.SX32 R45, R45, R121.reuse, 0x1, P0 ;  /* 0x000000792d2d7211 */ /* 0x080fe200000f0eff */
[----:B------:R-:W-:Y:S01]  /*2300*/  IMAD.IADD R113, R9, 0x1, R113 ;  /* 0x0000000109717824 */ /* 0x000fe200078e0271 */
[----:B------:R-:W-:Y:S01]  /*2310*/  IADD3 R4, P2, R4, R6, RZ ;  /* 0x0000000604047210 */ /* 0x000fe20007f5e0ff */
[----:B------:R-:W-:Y:S01]  /*2320*/  IMAD.IADD R111, R11, 0x1, R111 ;  /* 0x000000010b6f7824 */ /* 0x000fe200078e026f */
[----:B------:R-:W-:Y:S01]  /*2330*/  LEA R116, P0, R8, UR10, 0x1 ;  /* 0x0000000a08747c11 */ /* 0x000fe2000f8008ff */
[----:B------:R-:W-:Y:S01]  /*2340*/  IMAD.SHL.U32 R80, R125, 0x10, RZ ;  /* 0x000000107d507824 */ /* 0x000fe200078e00ff */
[----:B------:R-:W-:Y:S01]  /*2350*/  LEA.HI.X.SX32 R121, R6, R121, 0x1, P2 ;  /* 0x0000007906797211 */ /* 0x000fe200010f0eff */
[----:B------:R-:W-:Y:S01]  /*2360*/  IMAD.SHL.U32 R110, R145, 0x20, RZ ;  /* 0x00000020916e7824 */ /* 0x000fe200078e00ff */
[----:B------:R-:W-:Y:S01]  /*2370*/  LEA.HI.X R113, R8, UR11, R113, 0x1, P0 ;  /* 0x0000000b08717c11 */ /* 0x000fe200080f0c71 */
[----:B------:R-:W-:Y:S01]  /*2380*/  ULDC.64 UR10, c[0x0][0x360] ;  /* 0x0000d800000a7ab9 */ /* 0x000fe20000000a00 */
[C---:B------:R-:W-:Y:S01]  /*2390*/  SHF.L.U64.HI R121, R4.reuse, 0x1, R121 ;  /* 0x0000000104797819 */ /* 0x040fe20000010279 */
[----:B------:R-:W-:Y:S01]  /*23a0*/  IMAD.SHL.U32 R4, R4, 0x2, RZ ;  /* 0x0000000204047824 */ /* 0x000fe200078e00ff */
[C---:B------:R-:W-:Y:S01]  /*23b0*/  SHF.L.U64.HI R45, R0.reuse, 0x1, R45 ;  /* 0x00000001002d7819 */ /* 0x040fe2000001022d */
[----:B------:R-:W-:Y:S01]  /*23c0*/  IMAD.SHL.U32 R0, R0, 0x2, RZ ;  /* 0x0000000200007824 */ /* 0x000fe200078e00ff */
[----:B------:R-:W-:Y:S01]  /*23d0*/  LEA.HI.X R111, R10, UR13, R111, 0x1, P1 ;  /* 0x0000000d0a6f7c11 */ /* 0x000fe200088f0c6f */
[----:B------:R-:W-:Y:S01]  /*23e0*/  VIADD R75, R80, 0x40 ;  /* 0x00000040504b7836 */ /* 0x000fe20000000000 */
[----:B------:R-:W-:Y:S01]  /*23f0*/  IADD3 R118, P4, R4, UR10, RZ ;  /* 0x0000000a04767c10 */ /* 0x000fe2000ff9e0ff */
[----:B------:R-:W-:Y:S01]  /*2400*/  VIADD R71, R80, 0x80 ;  /* 0x0000008050477836 */ /* 0x000fe20000000000 */
[----:B------:R-:W-:Y:S01]  /*2410*/  IADD3 R120, P2, R4, UR4, RZ ;  /* 0x0000000404787c10 */ /* 0x000fe2000ff5e0ff */
[----:B------:R-:W-:Y:S01]  /*2420*/  IMAD.WIDE.U32 R16, R144, 0x20, RZ ;  /* 0x0000002090107825 */ /* 0x000fe200078e00ff */
[C---:B------:R-:W-:Y:S01]  /*2430*/  IADD3.X R119, R121.reuse, UR11, RZ, P4, !PT ;  /* 0x0000000b79777c10 */ /* 0x040fe2000a7fe4ff */
[----:B------:R-:W-:Y:S01]  /*2440*/  ULDC.64 UR12, c[0x0][0x230] ;  /* 0x00008c00000c7ab9 */ /* 0x000fe20000000a00 */
[----:B------:R-:W-:Y:S01]  /*2450*/  IADD3 R20, P1, R0, UR10, RZ ;  /* 0x0000000a00147c10 */ /* 0x000fe2000ff3e0ff */
[----:B------:R-:W-:Y:S01]  /*2460*/  IMAD.IADD R67, R80, 0x1, R71 ;  /* 0x0000000150437824 */ /* 0x000fe200078e0247 */
[----:B------:R-:W-:Y:S01]  /*2470*/  IADD3.X R121, R121, UR5, RZ, P2, !PT ;  /* 0x0000000579797c10 */ /* 0x000fe200097fe4ff */
[----:B------:R-:W-:Y:S01]  /*2480*/  IMAD R7, R145, 0x60, RZ ;  /* 0x0000006091077824 */ /* 0x000fe200078e02ff */
[----:B------:R-:W-:Y:S01]  /*2490*/  IADD3 R44, P0, R0, UR4, RZ ;  /* 0x00000004002c7c10 */ /* 0x000fe2000ff1e0ff */
[C---:B------:R-:W-:Y:S01]  /*24a0*/  IMAD.SHL.U32 R77, R125.reuse, 0x20, RZ ;  /* 0x000000207d4d7824 */ /* 0x040fe200078e00ff */
[----:B------:R-:W-:Y:S01]  /*24b0*/  IADD3 R99, P2, R54, R54, RZ ;  /* 0x0000003636637210 */ /* 0x000fe20007f5e0ff */
[----:B------:R-:W-:Y:S01]  /*24c0*/  IMAD R73, R125, 0x30, RZ ;  /* 0x000000307d497824 */ /* 0x000fe200078e02ff */
[C---:B------:R-:W-:Y:S01]  /*24d0*/  IADD3.X R21, R45.reuse, UR11, RZ, P1, !PT ;  /* 0x0000000b2d157c10 */ /* 0x040fe20008ffe4ff */
[----:B------:R-:W-:Y:S01]  /*24e0*/  IMAD.WIDE.U32 R146, R146, 0x20, RZ ;  /* 0x0000002092927825 */ /* 0x000fe200078e00ff */
[----:B------:R-:W-:Y:S01]  /*24f0*/  IADD3.X R45, R45, UR5, RZ, P0, !PT ;  /* 0x000000052d2d7c10 */ /* 0x000fe200087fe4ff */
[----:B------:R-:W-:Y:S01]  /*2500*/  ULDC UR4, c[0x0][0x2e0] ;  /* 0x0000b80000047ab9 */ /* 0x000fe20000000800 */
[----:B------:R-:W-:Y:S01]  /*2510*/  IADD3 R95, P1, R99, 0x40, RZ ;  /* 0x00000040635f7810 */ /* 0x000fe20007f3e0ff */
[----:B------:R-:W-:Y:S01]  /*2520*/  IMAD.WIDE.U32 R144, R144, 0x60, RZ ;  /* 0x0000006090907825 */ /* 0x000fe200078e00ff */
[----:B------:R-:W-:Y:S01]  /*2530*/  IADD3.X R100, R53, R53, RZ, P2, !PT ;  /* 0x0000003535647210 */ /* 0x000fe200017fe4ff */
[----:B------:R-:W-:Y:S01]  /*2540*/  ULDC UR5, c[0x0][0x2e0] ;  /* 0x0000b80000057ab9 */ /* 0x000fe20000000800 */
[----:B------:R-:W-:Y:S01]  /*2550*/  IADD3 R99, P0, R99, 0x80, RZ ;  /* 0x0000008063637810 */ /* 0x000fe20007f1e0ff */
[----:B------:R-:W-:Y:S01]  /*2560*/  IMAD.SHL.U32 R91, R2, 0x20, RZ ;  /* 0x00000020025b7824 */ /* 0x000fe200078e00ff */
        /* <DEDUP_REMOVED lines=9> */
[----:B------:R-:W-:Y:S01]  /*2600*/  IMAD.X R97, R88, 0x1, R88, P0 ;  /* 0x0000000158617824 */ /* 0x000fe200000e0658 */
[----:B------:R-:W-:Y:S01]  /*2610*/  IADD3 R98, P2, R98, 0x80, RZ ;  /* 0x0000008062627810 */ /* 0x000fe20007f5e0ff */
[----:B------:R-:W-:Y:S01]  /*2620*/  VIADD R123, R140, 0x20 ;  /* 0x000000208c7b7836 */ /* 0x000fe20000000000 */
[----:B------:R-:W-:Y:S01]  /*2630*/  IADD3.X R108, R53, R100, RZ, P1, !PT ;  /* 0x00000064356c7210 */ /* 0x000fe20000ffe4ff */
[--C-:B------:R-:W-:Y:S01]  /*2640*/  IMAD.X R93, RZ, RZ, R97.reuse, P4 ;  /* 0x000000ffff5d7224 */ /* 0x100fe200020e0661 */
[----:B------:R-:W-:Y:S01]  /*2650*/  IADD3 R106, P0, R98, R89, RZ ;  /* 0x00000059626a7210 */ /* 0x000fe20007f1e0ff */
[----:B------:R-:W-:Y:S01]  /*2660*/  IMAD.X R97, RZ, RZ, R97, P2 ;  /* 0x000000ffff617224 */ /* 0x000fe200010e0661 */
[----:B------:R-:W-:Y:S01]  /*2670*/  IADD3 R110, R17, R110, RZ ;  /* 0x0000006e116e7210 */ /* 0x000fe20007ffe0ff */
[----:B------:R-:W-:Y:S01]  /*2680*/  VIADD R122, R140, 0x30 ;  /* 0x000000308c7a7836 */ /* 0x000fe20000000000 */
[----:B------:R-:W-:Y:S01]  /*2690*/  IADD3 R63, R80, R67, RZ ;  /* 0x00000043503f7210 */ /* 0x000fe20007ffe0ff */
[----:B------:R-:W-:Y:S01]  /*26a0*/  VIADD R14, R18, 0x80 ;  /* 0x00000080120e7836 */ /* 0x000fe20000000000 */
[----:B------:R-:W-:Y:S01]  /*26b0*/  IADD3 R102, P1, R94, R89, RZ ;  /* 0x000000595e667210 */ /* 0x000fe20007f3e0ff */
[----:B------:R-:W-:Y:S01]  /*26c0*/  IMAD.IADD R92, R147, 0x1, R5 ;  /* 0x00000001935c7824 */ /* 0x000fe200078e0205 */
[C---:B------:R-:W-:Y:S01]  /*26d0*/  SHF.L.U32 R109, R16.reuse, 0x1, RZ ;  /* 0x00000001106d7819 */ /* 0x040fe200000006ff */
[----:B------:R-:W-:Y:S01]  /*26e0*/  IMAD.IADD R112, R145, 0x1, R7 ;  /* 0x0000000191707824 */ /* 0x000fe200078e0207 */
[----:B------:R-:W-:Y:S01]  /*26f0*/  SHF.L.U64.HI R110, R16, 0x1, R110 ;  /* 0x00000001106e7819 */ /* 0x000fe2000001026e */
[----:B------:R-:W-:Y:S01]  /*2700*/  IMAD.X R105, R97, 0x1, R88, P0 ;  /* 0x0000000161697824 */ /* 0x000fe200000e0658 */
[----:B------:R-:W-:Y:S01]  /*2710*/  SHF.R.S32.HI R78, RZ, 0x1f, R80 ;  /* 0x0000001fff4e7819 */ /* 0x000fe20000011450 */
[----:B------:R-:W-:Y:S01]  /*2720*/  ULDC.64 UR10, c[0x0][0x248] ;  /* 0x00009200000a7ab9 */ /* 0x000fe20000000a00 */
[----:B------:R-:W-:-:S02]  /*2730*/  SHF.R.S32.HI R76, RZ, 0x1f, R77 ;  /* 0x0000001fff4c7819 */ /* 0x000fc4000001144d */
[----:B------:R-:W-:Y:S02]  /*2740*/  SHF.R.S32.HI R72, RZ, 0x1f, R73 ;  /* 0x0000001fff487819 */ /* 0x000fe40000011449 */
[----:B------:R-:W-:Y:S02]  /*2750*/  SHF.R.S32.HI R74, RZ, 0x1f, R75 ;  /* 0x0000001fff4a7819 */ /* 0x000fe4000001144b */
[----:B------:R-:W-:Y:S02]  /*2760*/  SHF.R.S32.HI R70, RZ, 0x1f, R71 ;  /* 0x0000001fff467819 */ /* 0x000fe40000011447 */
[----:B------:R-:W-:Y:S02]  /*2770*/  SHF.R.S32.HI R68, RZ, 0x1f, R69 ;  /* 0x0000001fff447819 */ /* 0x000fe40000011445 */
[----:B------:R-:W-:Y:S02]  /*2780*/  SHF.R.S32.HI R66, RZ, 0x1f, R67 ;  /* 0x0000001fff427819 */ /* 0x000fe40000011443 */
[----:B------:R-:W-:-:S02]  /*2790*/  SHF.R.S32.HI R64, RZ, 0x1f, R65 ;  /* 0x0000001fff407819 */ /* 0x000fc40000011441 */
[----:B------:R-:W-:Y:S02]  /*27a0*/  SHF.R.S32.HI R62, RZ, 0x1f, R63 ;  /* 0x0000001fff3e7819 */ /* 0x000fe4000001143f */
[----:B------:R-:W-:-:S07]  /*27b0*/  IADD3.X R101, R93, R88, RZ, P1, !PT ;  /* 0x000000585d657210 */ /* 0x000fce0000ffe4ff */
.L_x_4591:
[----:B------:R-:W-:Y:S02]  /*27c0*/  IMAD.SHL.U32 R17, R13, 0x40, RZ ;  /* 0x000000400d117824 */ /* 0x000fe400078e00ff */
[----:B------:R-:W-:Y:S02]  /*27d0*/  IMAD.MOV.U32 R115, RZ, RZ, R111 ;  /* 0x000000ffff737224 */ /* 0x000fe400078e006f */
[----:B------:R-:W-:Y:S04]  /*27e0*/  VIADD R16, R17, 0xffffffc0 ;  /* 0xffffffc011107836 */ /* 0x000fe80000000000 */
[--C-:B------:R-:W-:Y:S02]  /*27f0*/  IMAD.IADD R149, R57, 0x1, -R16.reuse ;  /* 0x0000000139957824 */ /* 0x100fe400078e0a10 */
[----:B------:R-:W-:Y:S03]  /*2800*/  IMAD.IADD R135, R81, 0x1, -R16 ;  /* 0x0000000151877824 */ /* 0x000fe600078e0a10 */
[-C--:B------:R-:W-:Y:S02]  /*2810*/  ISETP.GE.AND P6, PT, R140, R149.reuse, PT ;  /* 0x000000958c00720c */ /* 0x080fe40003fc6270 */
[----:B------:R-:W-:Y:S02]  /*2820*/  ISETP.GE.AND P5, PT, R124, R149, PT ;  /* 0x000000957c00720c */ /* 0x000fe40003fa6270 */
        /* <DEDUP_REMOVED lines=210> */
.L_x_4549:
[----:B------:R-:W-:Y:S05]  /*3550*/  BSYNC B0 ;  /* 0x0000000000007941 */ /* 0x000fea0003800000 */
.L_x_4548:
        /* <DEDUP_REMOVED lines=159> */
.L_x_4551:
[----:B------:R-:W-:Y:S05]  /*3f50*/  BSYNC B0 ;  /* 0x0000000000007941 */ /* 0x000fea0003800000 */
.L_x_4550:
[----:B------:R-:W-:Y:S04]  /*3f60*/  BSSY B0, `(.L_x_4552) ;  /* 0x00000a7000007945 */ /* 0x000fe80003800000 */
[----:B------:R-:W-:Y:S05]  /*3f70*/  @!P4 BRA `(.L_x_4553) ;  /* 0x000000080094c947 */ /* 0x000fea0003800000 */
[-C--:B--2---:R-:W-:Y:S02]  /*3f80*/  LEA R148, P1, R91, R116.reuse, 0x1 ;  /* 0x000000745b947211 */ /* 0x084fe400078208ff */
[----:B------:R-:W-:Y:S02]  /*3f90*/  SHF.L.U32 R115, R77, 0x1, RZ ;  /* 0x000000014d737819 */ /* 0x000fe400000006ff */
[----:B------:R-:W-:Y:S02]  /*3fa0*/  ISETP.GE.AND P0, PT, R18, UR4, PT ;  /* 0x0000000412007c0c */ /* 0x000fe4000bf06270 */
[----:B------:R-:W-:Y:S02]  /*3fb0*/  LEA.HI.X R149, R91, R113, R90, 0x1, P1 ;  /* 0x000000715b957211 */ /* 0x000fe400008f0c5a */
[----:B-1----:R-:W-:Y:S02]  /*3fc0*/  SHF.L.U64.HI R85, R77, 0x1, R76 ;  /* 0x000000014d557819 */ /* 0x002fe4000001024c */
[-C--:B------:R-:W-:Y:S01]  /*3fd0*/  IADD3 R32, P1, R20, R115.reuse, RZ ;  /* 0x0000007314207210 */ /* 0x080fe20007f3e0ff */
[----:B----4-:R-:W2:Y:S01]  /*3fe0*/  LDG.E.128 R24, desc[UR6][R148.64] ;  /* 0x0000000694187981 */ /* 0x010ea2000c1e1d00 */
[----:B------:R-:W-:Y:S02]  /*3ff0*/  IADD3 R46, P4, R44, R115, RZ ;  /* 0x000000732c2e7210 */ /* 0x000fe40007f9e0ff */
[-C--:B------:R-:W-:Y:S02]  /*4000*/  IADD3.X R33, R21, R85.reuse, RZ, P1, !PT ;  /* 0x0000005515217210 */ /* 0x080fe40000ffe4ff */
[----:B------:R-:W-:Y:S02]  /*4010*/  IADD3.X R47, R45, R85, RZ, P4, !PT ;  /* 0x000000552d2f7210 */ /* 0x000fe400027fe4ff */
[C---:B------:R-:W-:Y:S01]  /*4020*/  LEA R150, P4, R94.reuse, R116, 0x1 ;  /* 0x000000745e967211 */ /* 0x040fe200078808ff */
[----:B------:R-:W3:Y:S01]  /*4030*/  @!P0 LDG.E.64 R22, desc[UR6][R32.64] ;  /* 0x0000000620168981 */ /* 0x000ee2000c1e1b00 */
[----:B------:R-:W-:Y:S02]  /*4040*/  ISETP.GE.AND P1, PT, R15, UR4, PT ;  /* 0x000000040f007c0c */ /* 0x000fe4000bf26270 */
[----:B------:R-:W-:Y:S02]  /*4050*/  LEA.HI.X R151, R94, R113, R93, 0x1, P4 ;  /* 0x000000715e977211 */ /* 0x000fe400020f0c5d */
[C---:B------:R-:W-:Y:S01]  /*4060*/  LEA R152, P5, R146.reuse, R84, 0x1 ;  /* 0x0000005492987211 */ /* 0x040fe200078a08ff */
[----:B------:R-:W4:Y:S03]  /*4070*/  @!P0 LDG.E.64 R42, desc[UR6][R46.64] ;  /* 0x000000062e2a8981 */ /* 0x000f26000c1e1b00 */
        /* <DEDUP_REMOVED lines=149> */
.L_x_4553:
[----:B------:R-:W-:Y:S05]  /*49d0*/  BSYNC B0 ;  /* 0x0000000000007941 */ /* 0x000fea0003800000 */
.L_x_4552:
        /* <DEDUP_REMOVED lines=12> */
[----:B------:R-:W5:Y:S06]  /*4aa0*/  @!P0 LDG.E.64 R20, desc[UR6][R32.64] ;  /* 0x0000000620148981 */ /* 0x000f6c000c1e1b00 */
[----:B------:R-:W5:Y:S01]  /*4ab0*/  @!P0 LDG.E.64 R42, desc[UR6][R44.64] ;  /* 0x000000062c2a8981 */ /* 0x000f62000c1e1b00 */
[----:B--2---:R-:W-:Y:S04]  /*4ac0*/  IMAD.WIDE.U32 R148, R46, 0x60, R116 ;  /* 0x000000602e947825 */ /* 0x004fe800078e0074 */
[----:B------:R-:W-:Y:S05]  /*4ad0*/  IMAD R47, R47, 0x60, RZ ;  /* 0x000000602f2f7824 */ /* 0x000fea00078e02ff */
[----:B------:R-:W-:Y:S02]  /*4ae0*/  IADD3 R149, R149, R47, RZ ;  /* 0x0000002f95957210 */ /* 0x000fe40007ffe0ff */
[----:B------:R-:W1:Y:S03]  /*4af0*/  LDC.64 R46, c[0x0][0x248] ;  /* 0x00009200ff2e7b82 */ /* 0x000e660000000a00 */
[----:B---34-:R-:W2:Y:S01]  /*4b00*/  LDG.E.128 R24, desc[UR6][R148.64] ;  /* 0x0000000694187981 */ /* 0x018ea2000c1e1d00 */
[----:B-1----:R-:W-:Y:S02]  /*4b10*/  IMAD R47, R47, 0x60, RZ ;  /* 0x000000602f2f7824 */ /* 0x002fe400078e02ff */
[--C-:B-----5:R-:W-:Y:S02]  /*4b20*/  @!P0 HADD2.F32 R23, -RZ, R20.reuse.H0_H0 ;  /* 0x20000014ff178230 */ /* 0x120fe40000004100 */
[----:B------:R-:W-:Y:S02]  /*4b30*/  @!P0 HADD2.F32 R22, -RZ, R20.H1_H1 ;  /* 0x30000014ff168230 */ /* 0x000fe40000004100 */
[--C-:B------:R-:W-:Y:S02]  /*4b40*/  @!P0 HADD2.F32 R20, -RZ, R21.reuse.H0_H0 ;  /* 0x20000015ff148230 */ /* 0x100fe40000004100 */
[----:B------:R-:W-:Y:S02]  /*4b50*/  @!P0 HADD2.F32 R21, -RZ, R21.H1_H1 ;  /* 0x30000015ff158230 */ /* 0x000fe40000004100 */
[--C-:B------:R-:W-:Y:S02]  /*4b60*/  @!P0 HADD2.F32 R39, -RZ, R42.reuse.H0_H0 ;  /* 0x2000002aff278230 */ /* 0x100fe40000004100 */
        /* <DEDUP_REMOVED lines=45> */
[-C--:B------:R-:W-:Y:S02]  /*4e40*/  LEA.HI.X R47, R102, R113.reuse, R101, 0x1, P2 ;  /* 0x00000071662f7211 */ /* 0x080fe400010f0c65 */
[C---:B------:R-:W-:Y:S04]  /*4e50*/  LEA R148, P2, R106.reuse, R116, 0x1 ;  /* 0x000000746a947211 */ /* 0x040fe800078408ff */
[----:B------:R-:W-:Y:S01]  /*4e60*/  LEA.HI.X R149, R106, R113, R105, 0x1, P2 ;  /* 0x000000716a957211 */ /* 0x000fe200010f0c69 */
        /* <DEDUP_REMOVED lines=100> */
.L_x_4555:
[----:B------:R-:W-:Y:S05]  /*54b0*/  BSYNC B0 ;  /* 0x0000000000007941 */ /* 0x000fea0003800000 */
.L_x_4554:
[----:B-1----:R-:W-:Y:S01]  /*54c0*/  MOV R20, R49 ;  /* 0x0000003100147202 */ /* 0x002fe20000000f00 */
[----:B------:R-:W-:Y:S01]  /*54d0*/  IMAD.MOV.U32 R44, RZ, RZ, R51 ;  /* 0x000000ffff2c7224 */ /* 0x000fe200078e0033 */
[----:B------:R-:W-:Y:S01]  /*54e0*/  MOV R21, R48 ;  /* 0x0000003000157202 */ /* 0x000fe20000000f00 */
[----:B------:R-:W-:Y:S01]  /*54f0*/  IMAD.MOV.U32 R45, RZ, RZ, R50 ;  /* 0x000000ffff2d7224 */ /* 0x000fe200078e0032 */
[----:B------:R-:W-:Y:S01]  /*5500*/  UMOV UR4, UR19 ;  /* 0x0000001300047c82 */ /* 0x000fe20008000000 */
[----:B------:R-:W-:Y:S05]  /*5510*/  BRA `(.L_x_4556) ;  /* 0x0000004c00987947 */ /* 0x000fea0003800000 */
.L_x_4547:
        /* <DEDUP_REMOVED lines=95> */
.L_x_4560:
[----:B------:R-:W-:Y:S05]  /*5b10*/  BSYNC B0 ;  /* 0x0000000000007941 */ /* 0x000fea0003800000 */
.L_x_4559:
        /* <DEDUP_REMOVED lines=88> */
.L_x_4562:
[----:B------:R-:W-:Y:S05]  /*60a0*/  BSYNC B0 ;  /* 0x0000000000007941 */ /* 0x000fea0003800000 */
.L_x_4561:
        /* <DEDUP_REMOVED lines=23> */
[C---:B------:R-:W-:Y:S02]  /*6220*/  LEA R22, P1, R130.reuse, R150, 0x1 ;  /* 0x0000009682167211 */ /* 0x040fe400078208ff */
        /* <DEDUP_REMOVED lines=67> */
.L_x_4564:
[----:B------:R-:W-:Y:S05]  /*6660*/  BSYNC B0 ;  /* 0x0000000000007941 */ /* 0x000fea0003800000 */
.L_x_4563:
[----:B-----5:R1:W-:Y:S02]  /*6670*/  STG.E.128 desc[UR6][R84.64+0x100], R48 ;  /* 0x0001003054007986 */ /* 0x0203e4000c101d06 */
.L_x_4558:
[----:B------:R-:W-:Y:S05]  /*6680*/  BSYNC B1 ;  /* 0x0000000000017941 */ /* 0x000fea0003800000 */
.L_x_4557:
        /* <DEDUP_REMOVED lines=28> */
[-C--:B------:R-:W-:Y:S01]  /*6850*/  LEA.HI.X.SX32 R130, R117, R78.reuse, 0x1, P4 ;  /* 0x0000004e75827211 */ /* 0x080fe200020f0eff */
        /* <DEDUP_REMOVED lines=72> */
.L_x_4568:
[----:B------:R-:W-:Y:S05]  /*6ce0*/  BSYNC B0 ;  /* 0x0000000000007941 */ /* 0x000fea0003800000 */
.L_x_4567:
        /* <DEDUP_REMOVED lines=92> */
.L_x_4570:
[----:B------:R-:W-:Y:S05]  /*72b0*/  BSYNC B0 ;  /* 0x0000000000007941 */ /* 0x000fea0003800000 */
.L_x_4569:
        /* <DEDUP_REMOVED lines=97> */
.L_x_4572:
[----:B------:R-:W-:Y:S05]  /*78d0*/  BSYNC B0 ;  /* 0x0000000000007941 */ /* 0x000fea0003800000 */
.L_x_4571:
[----:B-----5:R4:W-:Y:S02]  /*78e0*/  STG.E.128 desc[UR6][R150.64+0x100], R24 ;  /* 0x0001001896007986 */ /* 0x0209e4000c101d06 */
.L_x_4566:
[----:B------:R-:W-:Y:S05]  /*78f0*/  BSYNC B1 ;  /* 0x0000000000017941 */ /* 0x000fea0003800000 */
.L_x_4565:
        /* <DEDUP_REMOVED lines=104> */
.L_x_4576:
[----:B------:R-:W-:Y:S05]  /*7f80*/  BSYNC B0 ;  /* 0x0000000000007941 */ /* 0x000fea0003800000 */
.L_x_4575:
        /* <DEDUP_REMOVED lines=101> */
.L_x_4578:
[----:B------:R-:W-:Y:S05]  /*85e0*/  BSYNC B0 ;  /* 0x0000000000007941 */ /* 0x000fea0003800000 */
.L_x_4577:
        /* <DEDUP_REMOVED lines=98> */
.L_x_4580:
[----:B------:R-:W-:Y:S05]  /*8c10*/  BSYNC B0 ;  /* 0x0000000000007941 */ /* 0x000fea0003800000 */
.L_x_4579:
[----:B-----5:R4:W-:Y:S02]  /*8c20*/  STG.E.128 desc[UR6][R46.64], R8 ;  /* 0x000000082e007986 */ /* 0x0209e4000c101d06 */
.L_x_4574:
[----:B------:R-:W-:Y:S05]  /*8c30*/  BSYNC B1 ;  /* 0x0000000000017941 */ /* 0x000fea0003800000 */
.L_x_4573:
        /* <DEDUP_REMOVED lines=109> */
.L_x_4584:
[----:B------:R-:W-:Y:S05]  /*9310*/  BSYNC B0 ;  /* 0x0000000000007941 */ /* 0x000fea0003800000 */
.L_x_4583:
        /* <DEDUP_REMOVED lines=102> */
.L_x_4586:
[----:B------:R-:W-:Y:S05]  /*9980*/  BSYNC B0 ;  /* 0x0000000000007941 */ /* 0x000fea0003800000 */
.L_x_4585:
        /* <DEDUP_REMOVED lines=98> */
.L_x_4588:
[----:B------:R-:W-:Y:S05]  /*9fb0*/  BSYNC B0 ;  /* 0x0000000000007941 */ /* 0x000fea0003800000 */
.L_x_4587:
[----:B-----5:R2:W-:Y:S02]  /*9fc0*/  STG.E.128 desc[UR6][R46.64], R8 ;  /* 0x000000082e007986 */ /* 0x0205e4000c101d06 */
.L_x_4582:
[----:B------:R-:W-:Y:S05]  /*9fd0*/  BSYNC B1 ;  /* 0x0000000000017941 */ /* 0x000fea0003800000 */
.L_x_4581:
        /* <DEDUP_REMOVED lines=8> */
.L_x_4546:
        /* <DEDUP_REMOVED lines=50> */
.L_x_4556:
        /* <DEDUP_REMOVED lines=83> */
.L_x_4589:
        /* <DEDUP_REMOVED lines=9> */
.L_x_4590:
[----:B------:R-:W-:Y:S04]  /*a940*/  IADD3 R13, R13, -0x1, RZ ;  /* 0xffffffff0d0d7810 */ /* 0x000fe80007ffe0ff */
[----:B------:R-:W-:Y:S11]  /*a950*/  ISETP.GT.AND P0, PT, R13, R79, PT ;  /* 0x0000004f0d00720c */ /* 0x000ff60003f04270 */
[----:B------:R-:W-:Y:S02]  /*a960*/  @!UPT UIADD3 URZ, URZ, URZ, URZ ;  /* 0x0000003f3f3ff290 */ /* 0x000fe4000fffe03f */
[----:B------:R-:W-:Y:S05]  /*a970*/  @P0 BRA `(.L_x_4591) ;  /* 0xffffff7c00900947 */ /* 0x000fea000383ffff */
.L_x_4545:
        /* <DEDUP_REMOVED lines=103> */
.L_x_4598:
[----:B------:R-:W-:Y:S05]  /*aff0*/  BSYNC B0 ;  /* 0x0000000000007941 */ /* 0x000fea0003800000 */
.L_x_4597:
        /* <DEDUP_REMOVED lines=46> */
.L_x_4600:
[----:B------:R-:W-:Y:S05]  /*b2e0*/  BSYNC B0 ;  /* 0x0000000000007941 */ /* 0x000fea0003800000 */
.L_x_4599:
        /* <DEDUP_REMOVED lines=44> */
.L_x_4602:
[----:B------:R-:W-:Y:S05]  /*b5b0*/  BSYNC B0 ;  /* 0x0000000000007941 */ /* 0x000fea0003800000 */
.L_x_4601:
[----:B------:R4:W-:Y:S02]  /*b5c0*/  STS.128 [R209+0x4000], R8 ;  /* 0x00400008d1007388 */ /* 0x0009e40000000c00 */
.L_x_4596:
[----:B------:R-:W-:Y:S05]  /*b5d0*/  BSYNC B1 ;  /* 0x0000000000017941 */ /* 0x000fea0003800000 */
.L_x_4595:
        /* <DEDUP_REMOVED lines=51> */
.L_x_4606:
[----:B------:R-:W-:Y:S05]  /*b910*/  BSYNC B0 ;  /* 0x0000000000007941 */ /* 0x000fea0003800000 */
.L_x_4605:
        /* <DEDUP_REMOVED lines=45> */
.L_x_4608:
[----:B------:R-:W-:Y:S05]  /*bbf0*/  BSYNC B0 ;  /* 0x0000000000007941 */ /* 0x000fea0003800000 */
.L_x_4607:
        /* <DEDUP_REMOVED lines=44> */
.L_x_4610:
[----:B------:R-:W-:Y:S05]  /*bec0*/  BSYNC B0 ;  /* 0x0000000000007941 */ /* 0x000fea0003800000 */
.L_x_4609:
[----:B------:R1:W-:Y:S02]  /*bed0*/  STS.128 [R209+0x4800], R8 ;  /* 0x00480008d1007388 */ /* 0x0003e40000000c00 */
.L_x_4604:
[----:B------:R-:W-:Y:S05]  /*bee0*/  BSYNC B1 ;  /* 0x0000000000017941 */ /* 0x000fea0003800000 */
.L_x_4603:
        /* <DEDUP_REMOVED lines=49> */
.L_x_4614:
[----:B------:R-:W-:Y:S05]  /*c200*/  BSYNC B0 ;  /* 0x0000000000007941 */ /* 0x000fea0003800000 */
.L_x_4613:
        /* <DEDUP_REMOVED lines=43> */
.L_x_4616:
[----:B------:R-:W-:Y:S05]  /*c4c0*/  BSYNC B0 ;  /* 0x0000000000007941 */ /* 0x000fea0003800000 */
.L_x_4615:
        /* <DEDUP_REMOVED lines=44> */
.L_x_4618:
[----:B------:R-:W-:Y:S05]  /*c790*/  BSYNC B0 ;  /* 0x0000000000007941 */ /* 0x000fea0003800000 */
.L_x_4617:
[----:B------:R4:W-:Y:S02]  /*c7a0*/  STS.128 [R209+0x5000], R8 ;  /* 0x00500008d1007388 */ /* 0x0009e40000000c00 */
.L_x_4612:
[----:B------:R-:W-:Y:S05]  /*c7b0*/  BSYNC B1 ;  /* 0x0000000000017941 */ /* 0x000fea0003800000 */
.L_x_4611:
        /* <DEDUP_REMOVED lines=48> */
.L_x_4621:
[----:B------:R-:W-:Y:S05]  /*cac0*/  BSYNC B0 ;  /* 0x0000000000007941 */ /* 0x000fea0003800000 */
.L_x_4620:
        /* <DEDUP_REMOVED lines=43> */
.L_x_4623:
[----:B------:R-:W-:Y:S05]  /*cd80*/  BSYNC B0 ;  /* 0x0000000000007941 */ /* 0x000fea0003800000 */
.L_x_4622:
        /* <DEDUP_REMOVED lines=43> */
.L_x_4625:
[----:B------:R-:W-:Y:S05]  /*d040*/  BSYNC B0 ;  /* 0x0000000000007941 */ /* 0x000fea0003800000 */
.L_x_4624:
[----:B------:R4:W-:Y:S01]  /*d050*/  STS.128 [R209+0x5800], R8 ;  /* 0x00580008d1007388 */ /* 0x0009e20000000c00 */
[----:B------:R-:W-:Y:S05]  /*d060*/  BRA `(.L_x_4619) ;  /* 0x0000004400d07947 */ /* 0x000fea0003800000 */
.L_x_4594:
        /* <DEDUP_REMOVED lines=90> */
.L_x_4629:
[----:B------:R-:W-:Y:S05]  /*d610*/  BSYNC B0 ;  /* 0x0000000000007941 */ /* 0x000fea0003800000 */
.L_x_4628:
        /* <DEDUP_REMOVED lines=87> */
.L_x_4631:
[----:B------:R-:W-:Y:S05]  /*db90*/  BSYNC B0 ;  /* 0x0000000000007941 */ /* 0x000fea0003800000 */
.L_x_4630:
        /* <DEDUP_REMOVED lines=87> */
.L_x_4633:
[----:B------:R-:W-:Y:S05]  /*e110*/  BSYNC B0 ;  /* 0x0000000000007941 */ /* 0x000fea0003800000 */
.L_x_4632:
[----:B------:R4:W-:Y:S02]  /*e120*/  STS.128 [R209+0x4000], R20 ;  /* 0x00400014d1007388 */ /* 0x0009e40000000c00 */
.L_x_4627:
[----:B------:R-:W-:Y:S05]  /*e130*/  BSYNC B1 ;  /* 0x0000000000017941 */ /* 0x000fea0003800000 */
.L_x_4626:
        /* <DEDUP_REMOVED lines=94> */
.L_x_4637:
[----:B------:R-:W-:Y:S05]  /*e720*/  BSYNC B0 ;  /* 0x0000000000007941 */ /* 0x000fea0003800000 */
.L_x_4636:
        /* <DEDUP_REMOVED lines=88> */
.L_x_4639:
[----:B------:R-:W-:Y:S05]  /*ecb0*/  BSYNC B0 ;  /* 0x0000000000007941 */ /* 0x000fea0003800000 */
.L_x_4638:
        /* <DEDUP_REMOVED lines=88> */
.L_x_4641:
[----:B------:R-:W-:Y:S05]  /*f240*/  BSYNC B0 ;  /* 0x0000000000007941 */ /* 0x000fea0003800000 */
.L_x_4640:
[----:B------:R1:W-:Y:S02]  /*f250*/  STS.128 [R209+0x4800], R20 ;  /* 0x00480014d1007388 */ /* 0x0003e40000000c00 */
.L_x_4635:
[----:B------:R-:W-:Y:S05]  /*f260*/  BSYNC B1 ;  /* 0x0000000000017941 */ /* 0x000fea0003800000 */
.L_x_4634:
        /* <DEDUP_REMOVED lines=96> */
.L_x_4645:
[----:B------:R-:W-:Y:S05]  /*f870*/  BSYNC B0 ;  /* 0x0000000000007941 */ /* 0x000fea0003800000 */
.L_x_4644:
        /* <DEDUP_REMOVED lines=89> */
.L_x_4647:
[----:B------:R-:W-:Y:S05]  /*fe10*/  BSYNC B0 ;  /* 0x0000000000007941 */ /* 0x000fea0003800000 */
.L_x_4646:
        /* <DEDUP_REMOVED lines=88> */
.L_x_4649:
[----:B------:R-:W-:Y:S05]  /*103a0*/  BSYNC B0 ;  /* 0x0000000000007941 */ /* 0x000fea0003800000 */
.L_x_4648:
[----:B------:R4:W-:Y:S02]  /*103b0*/  STS.128 [R209+0x5000], R20 ;  /* 0x00500014d1007388 */ /* 0x0009e40000000c00 */
.L_x_4643:
[----:B------:R-:W-:Y:S05]  /*103c0*/  BSYNC B1 ;  /* 0x0000000000017941 */ /* 0x000fea0003800000 */
.L_x_4642:
        /* <DEDUP_REMOVED lines=93> */
.L_x_4651:
[----:B------:R-:W-:Y:S05]  /*109a0*/  BSYNC B0 ;  /* 0x0000000000007941 */ /* 0x000fea0003800000 */
.L_x_4650:
        /* <DEDUP_REMOVED lines=88> */
.L_x_4653:
[----:B------:R-:W-:Y:S05]  /*10f30*/  BSYNC B0 ;  /* 0x0000000000007941 */ /* 0x000fea0003800000 */
.L_x_4652:
        /* <DEDUP_REMOVED lines=89> */
.L_x_4655:
[----:B------:R-:W-:Y:S05]  /*114d0*/  BSYNC B0 ;  /* 0x0000000000007941 */ /* 0x000fea0003800000 */
.L_x_4654:
[----:B------:R4:W-:Y:S01]  /*114e0*/  STS.128 [R209+0x5800], R20 ;  /* 0x00580014d1007388 */ /* 0x0009e20000000c00 */
[----:B------:R-:W-:Y:S05]  /*114f0*/  BRA `(.L_x_4619) ;  /* 0x0000000000ac7947 */ /* 0x000fea0003800000 */
.L_x_4593:
        /* <DEDUP_REMOVED lines=43> */
.L_x_4619:
[----:B------:R-:W-:Y:S05]  /*117b0*/  BSYNC B2 ;  /* 0x0000000000027941 */ /* 0x000fea0003800000 */
.L_x_4592:
[----:B------:R-:W-:Y:S01]  /*117c0*/  VIADD R4, R134, 0xffffffff ;  /* 0xffffffff86047836 */ /* 0x000fe20000000000 */
[C---:B------:R-:W-:Y:S01]  /*117d0*/  LOP3.LUT R5, R60.reuse, 0xfffffff8, RZ, 0xc0, !PT ;  /* 0xfffffff83c057812 */ /* 0x040fe200078ec0ff */
[----:B------:R-:W-:Y:S02]  /*117e0*/  IMAD.SHL.U32 R60, R60, 0x40, RZ ;  /* 0x000000403c3c7824 */ /* 0x000fe400078e00ff */
[----:B------:R-:W-:Y:S02]  /*117f0*/  IMAD.SHL.U32 R2, R4, 0x40, RZ ;  /* 0x0000004004027824 */ /* 0x000fe400078e00ff */
[----:B------:R-:W-:Y:S02]  /*11800*/  IMAD.IADD R128, R128, 0x1, -R5 ;  /* 0x0000000180807824 */ /* 0x000fe400078e0a05 */
[----:B------:R-:W-:Y:S02]  /*11810*/  IMAD.IADD R0, R57, 0x1, -R2 ;  /* 0x0000000139007824 */ /* 0x000fe400078e0a02 */
[----:B------:R-:W-:-:S03]  /*11820*/  IMAD.SHL.U32 R5, R140, 0x8, RZ ;  /* 0x000000088c057824 */ /* 0x000fc600078e00ff */
[-C--:B------:R-:W-:Y:S02]  /*11830*/  ISETP.GE.AND P5, PT, R15, R0.reuse, PT ;  /* 0x000000000f00720c */ /* 0x080fe40003fa6270 */
[-C--:B------:R-:W-:Y:S02]  /*11840*/  ISETP.GE.AND P4, PT, R17, R0.reuse, PT ;  /* 0x000000001100720c */ /* 0x080fe40003f86270 */
[-C--:B------:R-:W-:Y:S02]  /*11850*/  ISETP.GE.AND P0, PT, R140, R0.reuse, PT ;  /* 0x000000008c00720c */ /* 0x080fe40003f06270 */
[CC--:B------:R-:W-:Y:S02]  /*11860*/  ISETP.GE.AND P6, PT, R3.reuse, R0.reuse, PT ;  /* 0x000000000300720c */ /* 0x0c0fe40003fc6270 */
[----:B------:R-:W-:Y:S02]  /*11870*/  ISETP.GE.AND P2, PT, R3, R0, PT ;  /* 0x000000000300720c */ /* 0x000fe40003f46270 */
[----:B------:R-:W-:-:S03]  /*11880*/  LEA.HI R3, R61, R61, RZ, 0x1 ;  /* 0x0000003d3d037211 */ /* 0x000fc600078f08ff */
[----:B-1--4-:R-:W1:Y:S04]  /*11890*/  @!P5 LDC.64 R8, c[0x0][0x248] ;  /* 0x00009200ff08db82 */ /* 0x012e680000000a00 */
[----:B------:R-:W-:Y:S01]  /*118a0*/  @!PT LDS RZ, [RZ] ;  /* 0x00000000fffff984 */ /* 0x000fe20000000800 */
[----:B------:R-:W-:Y:S01]  /*118b0*/  @!PT LDS RZ, [RZ] ;  /* 0x00000000fffff984 */ /* 0x000fe20000000800 */
[----:B------:R-:W-:Y:S01]  /*118c0*/  @!PT LDS RZ, [RZ] ;  /* 0x00000000fffff984 */ /* 0x000fe20000000800 */
[----:B------:R-:W-:Y:S02]  /*118d0*/  @!P0 LDGSTS.E.BYPASS.LTC128B.128 [R209+0x6000], desc[UR6][R200.64] ;  /* 0x06000000c8d18fae */ /* 0x000fe4000b901d46 */
[C---:B--2---:R-:W-:Y:S02]  /*118e0*/  @!P6 LEA R12, P1, R54.reuse, R200, 0x1 ;  /* 0x000000c8360ce211 */ /* 0x044fe400078208ff */
[----:B------:R-:W2:Y:S01]  /*118f0*/  @!P4 LDC.64 R6, c[0x0][0x248] ;  /* 0x00009200ff06cb82 */ /* 0x000ea20000000a00 */
[----:B------:R-:W-:Y:S01]  /*11900*/  @!P0 LDGSTS.E.BYPASS.LTC128B.128 [R209+0x8000], desc[UR6][R200.64+0x80] ;  /* 0x08000080c8d18fae */ /* 0x000fe2000b901d46 */
[----:B------:R-:W-:-:S02]  /*11910*/  @!P6 LEA.HI.X R13, R54, R201, R53, 0x1, P1 ;  /* 0x000000c9360de211 */ /* 0x000fc400008f0c35 */
[----:B------:R-:W-:Y:S01]  /*11920*/  ISETP.GE.AND P1, PT, R15, R0, PT ;  /* 0x000000000f00720c */ /* 0x000fe20003f26270 */
[----:B------:R-:W-:Y:S04]  /*11930*/  @!P0 LDGSTS.E.BYPASS.LTC128B.128 [R209+0xa000], desc[UR6][R200.64+0x100] ;  /* 0x0a000100c8d18fae */ /* 0x000fe8000b901d46 */
[----:B------:R-:W-:Y:S04]  /*11940*/  @!P6 LDGSTS.E.BYPASS.LTC128B.128 [R209+0x6800], desc[UR6][R12.64] ;  /* 0x068000000cd1efae */ /* 0x000fe8000b901d46 */
[----:B------:R-:W-:Y:S01]  /*11950*/  @!P6 LDGSTS.E.BYPASS.LTC128B.128 [R209+0x8800], desc[UR6][R12.64+0x80] ;  /* 0x088000800cd1efae */ /* 0x000fe2000b901d46 */
[----:B-1----:R-:W-:-:S03]  /*11960*/  @!P5 LEA R10, P0, R8, R200, 0x6 ;  /* 0x000000c8080ad211 */ /* 0x002fc600078030ff */
[----:B------:R1:W-:Y:S01]  /*11970*/  @!P6 LDGSTS.E.BYPASS.LTC128B.128 [R209+0xa800], desc[UR6][R12.64+0x100] ;  /* 0x0a8001000cd1efae */ /* 0x0003e2000b901d46 */
[----:B------:R-:W-:Y:S02]  /*11980*/  @!P5 LEA.HI.X R11, R8, R201, R9, 0x6, P0 ;  /* 0x000000c9080bd211 */ /* 0x000fe400000f3409 */
[----:B------:R-:W-:Y:S01]  /*11990*/  ISETP.GE.AND P0, PT, R17, R0, PT ;  /* 0x000000001100720c */ /* 0x000fe20003f06270 */
[----:B--2---:R-:W-:Y:S02]  /*119a0*/  @!P4 IMAD.WIDE.U32 R8, R6, 0x60, R200 ;  /* 0x000000600608c825 */ /* 0x004fe400078e00c8 */
[----:B------:R-:W-:Y:S02]  /*119b0*/  @!P5 LDGSTS.E.BYPASS.LTC128B.128 [R209+0x7000], desc[UR6][R10.64] ;  /* 0x070000000ad1dfae */ /* 0x000fe4000b901d46 */
[----:B------:R-:W-:Y:S02]  /*119c0*/  @!P4 IMAD R7, R7, 0x60, RZ ;  /* 0x000000600707c824 */ /* 0x000fe400078e02ff */
[----:B------:R-:W-:Y:S01]  /*119d0*/  @!P5 LDGSTS.E.BYPASS.LTC128B.128 [R209+0x9000], desc[UR6][R10.64+0x80] ;  /* 0x090000800ad1dfae */ /* 0x000fe2000b901d46 */
[----:B------:R-:W-:-:S02]  /*119e0*/  @!P4 IMAD.MOV.U32 R14, RZ, RZ, R8 ;  /* 0x000000ffff0ec224 */ /* 0x000fc400078e0008 */
[----:B------:R-:W-:Y:S01]  /*119f0*/  @!P4 IMAD.IADD R15, R7, 0x1, R9 ;  /* 0x00000001070fc824 */ /* 0x000fe200078e0209 */
[----:B------:R2:W-:Y:S01]  /*11a00*/  @!P5 LDGSTS.E.BYPASS.LTC128B.128 [R209+0xb000], desc[UR6][R10.64+0x100] ;  /* 0x0b0001000ad1dfae */ /* 0x0005e2000b901d46 */
[----:B------:R-:W-:Y:S01]  /*11a10*/  IMAD.SHL.U32 R8, R56, 0x40, RZ ;  /* 0x0000004038087824 */ /* 0x000fe200078e00ff */
[----:B------:R-:W4:Y:S01]  /*11a20*/  @!P1 LDC.64 R6, c[0x0][0x250] ;  /* 0x00009400ff069b82 */ /* 0x000f220000000a00 */
[----:B------:R-:W-:Y:S01]  /*11a30*/  ISETP.GE.AND P5, PT, R140, R0, PT ;  /* 0x000000008c00720c */ /* 0x000fe20003fa6270 */
[----:B------:R-:W-:Y:S02]  /*11a40*/  @!P4 LDGSTS.E.BYPASS.LTC128B.128 [R209+0x7800], desc[UR6][R14.64] ;  /* 0x078000000ed1cfae */ /* 0x000fe4000b901d46 */
[----:B------:R-:W-:Y:S02]  /*11a50*/  LOP3.LUT R8, R8, 0x1c0, RZ, 0xc0, !PT ;  /* 0x000001c008087812 */ /* 0x000fe400078ec0ff */
[----:B------:R-:W-:Y:S02]  /*11a60*/  @!P4 LDGSTS.E.BYPASS.LTC128B.128 [R209+0x9800], desc[UR6][R14.64+0x80] ;  /* 0x098000800ed1cfae */ /* 0x000fe4000b901d46 */
[----:B------:R-:W-:-:S02]  /*11a70*/  LOP3.LUT R5, R8, 0x8, R5, 0xf8, !PT ;  /* 0x0000000808057812 */ /* 0x000fc400078ef805 */
[----:B------:R5:W-:Y:S01]  /*11a80*/  @!P4 LDGSTS.E.BYPASS.LTC128B.128 [R209+0xb800], desc[UR6][R14.64+0x100] ;  /* 0x0b8001000ed1cfae */ /* 0x000be2000b901d46 */
[----:B-1----:R-:W-:Y:S02]  /*11a90*/  LOP3.LUT R12, R3, 0xfffffffe, RZ, 0xc0, !PT ;  /* 0xfffffffe030c7812 */ /* 0x002fe400078ec0ff */
[----:B------:R-:W-:Y:S01]  /*11aa0*/  SHF.R.U32.HI R8, RZ, 0x3, R8 ;  /* 0x00000003ff087819 */ /* 0x000fe20000011608 */
[----:B------:R-:W0:Y:S02]  /*11ab0*/  LDGDEPBAR ;  /* 0x00000000000079af */ /* 0x000e240000000000 */
[----:B------:R-:W-:Y:S01]  /*11ac0*/  IMAD.IADD R61, R61, 0x1, -R12 ;  /* 0x000000013d3d7824 */ /* 0x000fe200078e0a0c */
[----:B------:R-:W-:Y:S02]  /*11ad0*/  LOP3.LUT R0, R5, R8, RZ, 0x3c, !PT ;  /* 0x0000000805007212 */ /* 0x000fe400078e3cff */
[----:B------:R-:W5:Y:S01]  /*11ae0*/  @!P0 LDC.64 R8, c[0x0][0x250] ;  /* 0x00009400ff088b82 */ /* 0x000f620000000a00 */
[----:B------:R-:W-:Y:S01]  /*11af0*/  IMAD.SHL.U32 R3, R61, 0x8, RZ ;  /* 0x000000083d037824 */ /* 0x000fe200078e00ff */
[----:B------:R-:W-:Y:S01]  /*11b00*/  @!P2 LEA R12, P4, R59, R202, 0x1 ;  /* 0x000000ca3b0ca211 */ /* 0x000fe200078808ff */
[----:B------:R-:W-:Y:S01]  /*11b10*/  IMAD R197, R61, 0x200, R0 ;  /* 0x000002003dc57824 */ /* 0x000fe200078e0200 */
[----:B------:R-:W-:Y:S01]  /*11b20*/  SHF.R.S32.HI R0, RZ, 0x1f, R55 ;  /* 0x0000001fff007819 */ /* 0x000fe20000011437 */
[----:B--2---:R-:W-:Y:S01]  /*11b30*/  IMAD.SHL.U32 R10, R128, 0x40, RZ ;  /* 0x00000040800a7824 */ /* 0x004fe200078e00ff */
[----:B------:R-:W-:-:S02]  /*11b40*/  @!P2 LEA.HI.X R13, R59, R203, R58, 0x1, P4 ;  /* 0x000000cb3b0da211 */ /* 0x000fc400020f0c3a */
[----:B------:R-:W-:Y:S01]  /*11b50*/  LEA.HI R0, R0, R55, RZ, 0x5 ;  /* 0x0000003700007211 */ /* 0x000fe200078f28ff */
[----:B------:R-:W-:Y:S01]  /*11b60*/  IMAD.SHL.U32 R55, R55, 0x2, RZ ;  /* 0x0000000237377824 */ /* 0x000fe200078e00ff */
[----:B------:R-:W-:Y:S02]  /*11b70*/  LOP3.LUT R10, R10, 0x1c0, RZ, 0xc0, !PT ;  /* 0x000001c00a0a7812 */ /* 0x000fe400078ec0ff */
[----:B------:R-:W-:Y:S02]  /*11b80*/  SHF.R.S32.HI R5, RZ, 0x5, R0 ;  /* 0x00000005ff057819 */ /* 0x000fe40000011400 */
[----:B------:R-:W-:Y:S02]  /*11b90*/  LOP3.LUT R3, R10, 0x8, R3, 0xf8, !PT ;  /* 0x000000080a037812 */ /* 0x000fe400078ef803 */
[----:B------:R-:W-:Y:S01]  /*11ba0*/  SHF.R.U32.HI R10, RZ, 0x3, R10 ;  /* 0x00000003ff0a7819 */ /* 0x000fe2000001160a */
[----:B------:R-:W-:-:S04]  /*11bb0*/  DEPBAR.LE SB0, 0x0 ;  /* 0x000080000000791a */ /* 0x000fc80000000000 */
[----:B------:R-:W-:Y:S01]  /*11bc0*/  BAR.SYNC.DEFER_BLOCKING 0x0 ;  /* 0x0000000000007b1d */ /* 0x000fe20000010000 */
[----:B------:R-:W-:Y:S01]  /*11bd0*/  LOP3.LUT R3, R3, R10, RZ, 0x3c, !PT ;  /* 0x0000000a03037212 */ /* 0x000fe200078e3cff */
[----:B-----5:R-:W-:Y:S01]  /*11be0*/  @!P0 IMAD.WIDE.U32 R14, R8, 0x60, R202 ;  /* 0x00000060080e8825 */ /* 0x020fe200078e00ca */
[C---:B----4-:R-:W-:Y:S02]  /*11bf0*/  @!P1 LEA R10, P4, R6.reuse, R202, 0x6 ;  /* 0x000000ca060a9211 */ /* 0x050fe400078830ff */
[----:B------:R-:W-:Y:S01]  /*11c00*/  LEA R197, R197, UR4, 0x1 ;  /* 0x00000004c5c57c11 */ /* 0x000fe2000f8e08ff */
[----:B------:R-:W-:Y:S01]  /*11c10*/  @!P0 IMAD R9, R9, 0x60, RZ ;  /* 0x0000006009098824 */ /* 0x000fe200078e02ff */
[----:B------:R-:W-:Y:S01]  /*11c20*/  @!P1 LEA.HI.X R11, R6, R203, R7, 0x6, P4 ;  /* 0x000000cb060b9211 */ /* 0x000fe200020f3407 */
[----:B------:R-:W-:Y:S01]  /*11c30*/  IMAD.MOV.U32 R7, RZ, RZ, 0x10 ;  /* 0x00000010ff077424 */ /* 0x000fe200078e00ff */
[----:B------:R-:W-:Y:S01]  /*11c40*/  LOP3.LUT R6, R60, 0xfffffe00, RZ, 0xc0, !PT ;  /* 0xfffffe003c067812 */ /* 0x000fe200078ec0ff */
[----:B------:R-:W-:Y:S01]  /*11c50*/  @!P0 IMAD.IADD R15, R9, 0x1, R15 ;  /* 0x00000001090f8824 */ /* 0x000fe200078e020f */
[----:B------:R-:W-:Y:S01]  /*11c60*/  LOP3.LUT R55, R55, 0x6, RZ, 0xc0, !PT ;  /* 0x0000000637377812 */ /* 0x000fe200078ec0ff */
[----:B------:R-:W-:-:S02]  /*11c70*/  VIADD R0, R197, 0x6000 ;  /* 0x00006000c5007836 */ /* 0x000fc40000000000 */
[----:B------:R-:W-:Y:S02]  /*11c80*/  IMAD R198, R5, 0x400, R6 ;  /* 0x0000040005c67824 */ /* 0x000fe400078e0206 */
[----:B------:R-:W-:Y:S02]  /*11c90*/  IMAD.MOV.U32 R5, RZ, RZ, 0x20 ;  /* 0x00000020ff057424 */ /* 0x000fe400078e00ff */
[----:B------:R-:W-:Y:S02]  /*11ca0*/  IMAD.IADD R198, R3, 0x1, R198 ;  /* 0x0000000103c67824 */ /* 0x000fe400078e02c6 */
[----:B------:R-:W-:-:S03]  /*11cb0*/  VIADD R195, R197, 0x6020 ;  /* 0x00006020c5c37836 */ /* 0x000fc60000000000 */
        /* <DEDUP_REMOVED lines=9> */
[----:B------:R-:W-:Y:S04]  /*11d50*/  @!P5 LDGSTS.E.BYPASS.LTC128B.128 [R209+0x10000], desc[UR6][R202.64+0x100] ;  /* 0x10000100cad1dfae */ /* 0x000fe8000b901d46 */
        /* <DEDUP_REMOVED lines=18> */
[----:B------:R-:W-:-:S03]  /*11e80*/  R2P PR, R128, 0x6 ;  /* 0x0000000680007804 */ /* 0x000fc60000000000 */
[----:B------:R-:W-:Y:S02]  /*11e90*/  @P0 STS.128 [R209+0xd800], RZ ;  /* 0x00d800ffd1000388 */ /* 0x000fe40000000c00 */
[----:B------:R-:W-:Y:S02]  /*11ea0*/  SEL R7, R7, 0xfffffff0, !P1 ;  /* 0xfffffff007077807 */ /* 0x000fe40004800000 */
[----:B------:R-:W-:Y:S01]  /*11eb0*/  @P0 STS.128 [R209+0xf800], RZ ;  /* 0x00f800ffd1000388 */ /* 0x000fe20000000c00 */
[----:B------:R-:W-:Y:S02]  /*11ec0*/  SEL R5, R5, 0xffffffe0, !P2 ;  /* 0xffffffe005057807 */ /* 0x000fe40005000000 */
[----:B------:R-:W-:Y:S01]  /*11ed0*/  R2P PR, R56, 0x6 ;  /* 0x0000000638007804 */ /* 0x000fe20000000000 */
[----:B------:R-:W-:Y:S01]  /*11ee0*/  @P0 STS.128 [R209+0x11800], RZ ;  /* 0x011800ffd1000388 */ /* 0x000fe20000000c00 */
[--C-:B------:R-:W-:Y:S02]  /*11ef0*/  IMAD R196, R7, 0x2, R198.reuse ;  /* 0x0000000207c47824 */ /* 0x100fe400078e02c6 */
        /* <DEDUP_REMOVED lines=9> */
[----:B------:R-:W-:Y:S01]  /*11f90*/  ISETP.GT.AND P0, PT, R4, R199, PT ;  /* 0x000000c70400720c */ /* 0x000fe20003f04270 */
[----:B------:R-:W-:Y:S01]  /*11fa0*/  IMAD.MOV.U32 R0, RZ, RZ, 0x40 ;  /* 0x00000040ff007424 */ /* 0x000fe200078e00ff */
[----:B------:R-:W-:Y:S01]  /*11fb0*/  LDSM.16.M88.4 R48, [R198] ;  /* 0x00000000c630783b */ /* 0x000fe20000000200 */
[C---:B------:R-:W-:Y:S02]  /*11fc0*/  VIADD R187, R195.reuse, 0x800 ;  /* 0x00000800c3bb7836 */ /* 0x040fe40000000000 */
[C---:B------:R-:W-:Y:S01]  /*11fd0*/  VIADD R186, R195.reuse, 0x1000 ;  /* 0x00001000c3ba7836 */ /* 0x040fe20000000000 */
[----:B---3--:R-:W2:Y:S01]  /*11fe0*/  LDSM.16.M88.4 R24, [R197+0x6000] ;  /* 0x00600000c518783b */ /* 0x008ea20000000200 */
[----:B------:R-:W-:Y:S01]  /*11ff0*/  SEL R0, R0, 0xffffffc0, !P2 ;  /* 0xffffffc000007807 */ /* 0x000fe20005000000 */
[----:B------:R-:W-:-:S02]  /*12000*/  VIADD R185, R195, 0x1800 ;  /* 0x00001800c3b97836 */ /* 0x000fc40000000000 */
[----:B------:R-:W3:Y:S01]  /*12010*/  LDSM.16.M88.4 R16, [R197+0x6800] ;  /* 0x00680000c510783b */ /* 0x000ee20000000200 */
[----:B------:R-:W-:Y:S02]  /*12020*/  VIADD R183, R195, 0x2000 ;  /* 0x00002000c3b77836 */ /* 0x000fe40000000000 */
[----:B------:R-:W-:Y:S01]  /*12030*/  IMAD.IADD R191, R197, 0x1, R0 ;  /* 0x00000001c5bf7824 */ /* 0x000fe200078e0200 */
[----:B------:R-:W4:Y:S01]  /*12040*/  LDSM.16.M88.4 R68, [R197+0x7000] ;  /* 0x00700000c544783b */ /* 0x000f220000000200 */
[----:B------:R-:W-:Y:S02]  /*12050*/  IMAD.IADD R184, R0, 0x1, R195 ;  /* 0x0000000100b87824 */ /* 0x000fe400078e02c3 */
[----:B------:R-:W-:Y:S01]  /*12060*/  IMAD.IADD R0, R2, 0x1, R55 ;  /* 0x0000000102007824 */ /* 0x000fe200078e0237 */
[----:B------:R-:W5:Y:S01]  /*12070*/  LDSM.16.M88.4 R32, [R197+0x7800] ;  /* 0x00780000c520783b */ /* 0x000f620000000200 */
[C---:B------:R-:W-:Y:S02]  /*12080*/  VIADD R182, R195.reuse, 0x2800 ;  /* 0x00002800c3b67836 */ /* 0x040fe40000000000 */
[C---:B------:R-:W-:Y:S01]  /*12090*/  VIADD R4, R0.reuse, 0x10 ;  /* 0x0000001000047836 */ /* 0x040fe20000000000 */
[----:B------:R-:W-:Y:S01]  /*120a0*/  LDSM.16.M88.4 R44, [R196] ;  /* 0x00000000c42c783b */ /* 0x000fe20000000200 */
[----:B------:R-:W-:Y:S01]  /*120b0*/  ISETP.GE.AND P1, PT, R0, R57, PT ;  /* 0x000000390000720c */ /* 0x000fe20003f26270 */
[----:B------:R-:W-:-:S02]  /*120c0*/  VIADD R181, R195, 0x3000 ;  /* 0x00003000c3b57836 */ /* 0x000fc40000000000 */
[----:B-1----:R-:W1:Y:S01]  /*120d0*/  LDSM.16.M88.4 R12, [R195] ;  /* 0x00000000c30c783b */ /* 0x002e620000000200 */
[----:B------:R-:W-:Y:S01]  /*120e0*/  ISETP.GE.AND P2, PT, R4, R57, PT ;  /* 0x000000390400720c */ /* 0x000fe20003f46270 */
[----:B------:R-:W-:Y:S02]  /*120f0*/  VIADD R4, R0, 0x18 ;  /* 0x0000001800047836 */ /* 0x000fe40000000000 */
[----:B------:R-:W1:Y:S01]  /*12100*/  LDSM.16.M88.4 R40, [R195+0x800] ;  /* 0x00080000c328783b */ /* 0x000e620000000200 */
[C---:B------:R-:W-:Y:S02]  /*12110*/  VIADD R180, R195.reuse, 0x3800 ;  /* 0x00003800c3b47836 */ /* 0x040fe40000000000 */
[C---:B------:R-:W-:Y:S01]  /*12120*/  VIADD R179, R195.reuse, 0x4000 ;  /* 0x00004000c3b37836 */ /* 0x040fe20000000000 */
[----:B------:R-:W1:Y:S01]  /*12130*/  LDSM.16.M88.4 R36, [R195+0x1000] ;  /* 0x00100000c324783b */ /* 0x000e620000000200 */
[C---:B------:R-:W-:Y:S02]  /*12140*/  VIADD R178, R195.reuse, 0x4800 ;  /* 0x00004800c3b27836 */ /* 0x040fe40000000000 */
[C---:B------:R-:W-:Y:S01]  /*12150*/  VIADD R177, R195.reuse, 0x5000 ;  /* 0x00005000c3b17836 */ /* 0x040fe20000000000 */
[----:B------:R-:W1:Y:S01]  /*12160*/  LDSM.16.M88.4 R76, [R195+0x1800] ;  /* 0x00180000c34c783b */ /* 0x000e620000000200 */
[----:B------:R-:W-:-:S03]  /*12170*/  VIADD R176, R195, 0x5800 ;  /* 0x00005800c3b07836 */ /* 0x000fc60000000000 */
[----:B------:R-:W-:Y:S01]  /*12180*/  LDSM.16.M88.4 R60, [R194] ;  /* 0x00000000c23c783b */ /* 0x000fe20000000200 */
[C---:B--2---:R-:W-:Y:S03]  /*12190*/  HMMA.16816.F32 R28, R48.reuse, R24, RZ ;  /* 0x00000018301c723c */ /* 0x044fe600000018ff */
        /* <DEDUP_REMOVED lines=9> */
[C---:B-----5:R-:W-:Y:S06]  /*12230*/  HMMA.16816.F32 R64, R48.reuse, R32, RZ ;  /* 0x000000203040723c */ /* 0x060fec00000018ff */
        /* <DEDUP_REMOVED lines=34> */
[C---:B--2---:R-:W-:Y:S06]  /*12460*/  HMMA.16816.F32 R72, R36.reuse, R8, R72 ;  /* 0x000000082448723c */ /* 0x044fec0000001848 */
        /* <DEDUP_REMOVED lines=40> */
[----:B------:R-:W2:Y:S05]  /*126f0*/  LDSM.16.M88.4 R44, [R197+0xa800] ;  /* 0x00a80000c52c783b */ /* 0x000eaa0000000200 */
        /* <DEDUP_REMOVED lines=16> */
[----:B------:R-:W-:Y:S01]  /*12800*/  LDSM.16.M88.4 R80, [R195+0x5000] ;  /* 0x00500000c350783b */ /* 0x000fe20000000200 */
[C---:B---3--:R-:W-:Y:S06]  /*12810*/  HMMA.16816.F32 R28, R32.reuse, R48, R28 ;  /* 0x00000030201c723c */ /* 0x048fec000000181c */
[C---:B------:R-:W-:Y:S01]  /*12820*/  HMMA.16816.F32 R24, R32.reuse, R50, R24 ;  /* 0x000000322018723c */ /* 0x040fe20000001818 */
[----:B------:R-:W-:Y:S05]  /*12830*/  LDSM.16.M88.4 R48, [R194+0x4000] ;  /* 0x00400000c230783b */ /* 0x000fea0000000200 */
[C---:B--2---:R-:W-:Y:S06]  /*12840*/  HMMA.16816.F32 R20, R32.reuse, R44, R20 ;  /* 0x0000002c2014723c */ /* 0x044fec0000001814 */
[C---:B------:R-:W-:Y:S01]  /*12850*/  HMMA.16816.F32 R16, R32.reuse, R46, R16 ;  /* 0x0000002e2010723c */ /* 0x040fe20000001810 */
[----:B------:R-:W2:Y:S05]  /*12860*/  LDSM.16.M88.4 R44, [R191+0xa000] ;  /* 0x00a00000bf2c783b */ /* 0x000eaa0000000200 */
[C---:B----4-:R-:W-:Y:S06]  /*12870*/  HMMA.16816.F32 R72, R32.reuse, R40, R72 ;  /* 0x000000282048723c */ /* 0x050fec0000001848 */
[C---:B------:R-:W-:Y:S01]  /*12880*/  HMMA.16816.F32 R68, R32.reuse, R42, R68 ;  /* 0x0000002a2044723c */ /* 0x040fe20000001844 */
[----:B------:R-:W3:Y:S05]  /*12890*/  LDSM.16.M88.4 R40, [R191+0xa800] ;  /* 0x00a80000bf28783b */ /* 0x000eea0000000200 */
[C---:B-----5:R-:W-:Y:S06]  /*128a0*/  HMMA.16816.F32 R64, R32.reuse, R36, R64 ;  /* 0x000000242040723c */ /* 0x060fec0000001840 */
[----:B------:R-:W-:Y:S01]  /*128b0*/  HMMA.16816.F32 R60, R32, R38, R60 ;  /* 0x00000026203c723c */ /* 0x000fe2000000183c */
[----:B------:R-:W-:Y:S04]  /*128c0*/  LDSM.16.M88.4 R36, [R191+0xb000] ;  /* 0x00b00000bf24783b */ /* 0x000fe80000000200 */
[----:B------:R-:W-:Y:S01]  /*128d0*/  LDSM.16.M88.4 R32, [R191+0xb800] ;  /* 0x00b80000bf20783b */ /* 0x000fe20000000200 */
[C---:B-1----:R-:W-:Y:S06]  /*128e0*/  HMMA.16816.F32 R28, R84.reuse, R12, R28 ;  /* 0x0000000c541c723c */ /* 0x042fec000000181c */
[C---:B------:R-:W-:Y:S01]  /*128f0*/  HMMA.16816.F32 R24, R84.reuse, R14, R24 ;  /* 0x0000000e5418723c */ /* 0x040fe20000001818 */
[----:B------:R-:W-:Y:S05]  /*12900*/  LDSM.16.M88.4 R12, [R193+0x4000] ;  /* 0x00400000c10c783b */ /* 0x000fea0000000200 */
[C---:B------:R-:W-:Y:S06]  /*12910*/  HMMA.16816.F32 R20, R84.reuse, R8, R20 ;  /* 0x000000085414723c */ /* 0x040fec0000001814 */
[C---:B------:R-:W-:Y:S01]  /*12920*/  HMMA.16816.F32 R16, R84.reuse, R10, R16 ;  /* 0x0000000a5410723c */ /* 0x040fe20000001810 */
[----:B------:R-:W1:Y:S05]  /*12930*/  LDSM.16.M88.4 R8, [R184+0x4000] ;  /* 0x00400000b808783b */ /* 0x000e6a0000000200 */
[C---:B------:R-:W-:Y:S06]  /*12940*/  HMMA.16816.F32 R64, R84.reuse, R76, R64 ;  /* 0x0000004c5440723c */ /* 0x040fec0000001840 */
[----:B------:R-:W-:Y:S01]  /*12950*/  HMMA.16816.F32 R76, R84, R78, R60 ;  /* 0x0000004e544c723c */ /* 0x000fe2000000183c */
[----:B------:R-:W4:Y:S05]  /*12960*/  LDSM.16.M88.4 R60, [R184+0x4800] ;  /* 0x00480000b83c783b */ /* 0x000f2a0000000200 */
[C---:B--2---:R-:W-:Y:S06]  /*12970*/  HMMA.16816.F32 R28, R48.reuse, R44, R28 ;  /* 0x0000002c301c723c */ /* 0x044fec000000181c */
[----:B------:R-:W-:Y:S06]  /*12980*/  HMMA.16816.F32 R24, R48, R46, R24 ;  /* 0x0000002e3018723c */ /* 0x000fec0000001818 */
[C---:B------:R-:W-:Y:S06]  /*12990*/  HMMA.16816.F32 R72, R84.reuse, R80, R72 ;  /* 0x000000505448723c */ /* 0x040fec0000001848 */
[----:B------:R-:W-:Y:S06]  /*129a0*/  HMMA.16816.F32 R68, R84, R82, R68 ;  /* 0x000000525444723c */ /* 0x000fec0000001844 */
[C---:B---3--:R-:W-:Y:S06]  /*129b0*/  HMMA.16816.F32 R20, R48.reuse, R40, R20 ;  /* 0x000000283014723c */ /* 0x048fec0000001814 */
[----:B------:R-:W-:Y:S01]  /*129c0*/  HMMA.16816.F32 R16, R48, R42, R16 ;  /* 0x0000002a3010723c */ /* 0x000fe20000001810 */
[----:B------:R-:W2:Y:S05]  /*129d0*/  LDSM.16.M88.4 R40, [R184+0x5000] ;  /* 0x00500000b828783b */ /* 0x000eaa0000000200 */
[C---:B-1----:R-:W-:Y:S06]  /*129e0*/  HMMA.16816.F32 R28, R12.reuse, R8, R28 ;  /* 0x000000080c1c723c */ /* 0x042fec000000181c */
[----:B------:R-:W-:Y:S01]  /*129f0*/  HMMA.16816.F32 R24, R12, R10, R24 ;  /* 0x0000000a0c18723c */ /* 0x000fe20000001818 */
[----:B------:R-:W1:Y:S01]  /*12a00*/  LDSM.16.M88.4 R8, [R184+0x5800] ;  /* 0x00580000b808783b */ /* 0x000e620000000200 */
[----:B------:R-:W-:-:S04]  /*12a10*/  DEPBAR.LE SB0, 0x0 ;  /* 0x000080000000791a */ /* 0x000fc80000000000 */
[C---:B------:R-:W-:Y:S06]  /*12a20*/  HMMA.16816.F32 R72, R48.reuse, R36, R72 ;  /* 0x000000243048723c */ /* 0x040fec0000001848 */
[----:B------:R-:W-:Y:S01]  /*12a30*/  HMMA.16816.F32 R68, R48, R38, R68 ;  /* 0x000000263044723c */ /* 0x000fe20000001844 */
[----:B------:R-:W-:-:S05]  /*12a40*/  VIADD R36, R0, 0x1 ;  /* 0x0000000100247836 */ /* 0x000fca0000000000 */
[----:B----4-:R-:W-:Y:S01]  /*12a50*/  HMMA.16816.F32 R20, R12, R60, R20 ;  /* 0x0000003c0c14723c */ /* 0x010fe20000001814 */
[----:B------:R-:W-:Y:S01]  /*12a60*/  BAR.SYNC.DEFER_BLOCKING 0x0 ;  /* 0x0000000000007b1d */ /* 0x000fe20000010000 */
[----:B------:R-:W-:-:S04]  /*12a70*/  ISETP.GE.AND P6, PT, R36, R57, PT ;  /* 0x000000392400720c */ /* 0x000fc80003fc6270 */
[----:B------:R-:W-:Y:S01]  /*12a80*/  HMMA.16816.F32 R64, R48, R32, R64 ;  /* 0x000000203040723c */ /* 0x000fe20000001840 */
[----:B------:R-:W-:-:S05]  /*12a90*/  FSEL R31, R31, -INF , !P6 ;  /* 0xff8000001f1f7808 */ /* 0x000fca0007000000 */
[----:B------:R-:W-:Y:S01]  /*12aa0*/  HMMA.16816.F32 R76, R48, R34, R76 ;  /* 0x00000022304c723c */ /* 0x000fe2000000184c */
[----:B------:R-:W-:Y:S01]  /*12ab0*/  VIADD R32, R0, 0x9 ;  /* 0x0000000900207836 */ /* 0x000fe20000000000 */
[----:B------:R-:W-:Y:S02]  /*12ac0*/  FSEL R33, R30, -INF , !P1 ;  /* 0xff8000001e217808 */ /* 0x000fe40004800000 */
[----:B------:R-:W-:Y:S02]  /*12ad0*/  FSEL R30, R28, -INF , !P1 ;  /* 0xff8000001c1e7808 */ /* 0x000fe40004800000 */
[C---:B------:R-:W-:Y:S01]  /*12ae0*/  HMMA.16816.F32 R16, R12.reuse, R62, R16 ;  /* 0x0000003e0c10723c */ /* 0x040fe20000001810 */
[----:B------:R-:W-:Y:S01]  /*12af0*/  VIADD R34, R0, 0x8 ;  /* 0x0000000800227836 */ /* 0x000fe20000000000 */
[----:B------:R-:W-:Y:S02]  /*12b00*/  FSEL R28, R29, -INF , !P6 ;  /* 0xff8000001d1c7808 */ /* 0x000fe40007000000 */
[-C--:B------:R-:W-:Y:S01]  /*12b10*/  ISETP.GE.AND P6, PT, R4, R57.reuse, PT ;  /* 0x000000390400720c */ /* 0x080fe20003fc6270 */
[----:B------:R-:W-:Y:S01]  /*12b20*/  VIADD R4, R0, 0x20 ;  /* 0x0000002000047836 */ /* 0x000fe20000000000 */
[-C--:B------:R-:W-:Y:S01]  /*12b30*/  ISETP.GE.AND P5, PT, R34, R57.reuse, PT ;  /* 0x000000392200720c */ /* 0x080fe20003fa6270 */
[----:B--2---:R-:W-:Y:S01]  /*12b40*/  HMMA.16816.F32 R72, R12, R40, R72 ;  /* 0x000000280c48723c */ /* 0x004fe20000001848 */
[----:B------:R-:W-:Y:S01]  /*12b50*/  ISETP.GE.AND P4, PT, R32, R57, PT ;  /* 0x000000392000720c */ /* 0x000fe20003f86270 */
[----:B------:R-:W-:Y:S01]  /*12b60*/  VIADD R32, R0, 0x11 ;  /* 0x0000001100207836 */ /* 0x000fe20000000000 */
[----:B------:R-:W-:-:S02]  /*12b70*/  FSEL R29, R26, -INF , !P5 ;  /* 0xff8000001a1d7808 */ /* 0x000fc40006800000 */
[----:B------:R-:W-:Y:S01]  /*12b80*/  FSEL R26, R24, -INF , !P5 ;  /* 0xff800000181a7808 */ /* 0x000fe20006800000 */
[C---:B------:R-:W-:Y:S01]  /*12b90*/  HMMA.16816.F32 R68, R12.reuse, R42, R68 ;  /* 0x0000002a0c44723c */ /* 0x040fe20000001844 */
[----:B------:R-:W-:Y:S02]  /*12ba0*/  FSEL R27, R27, -INF , !P4 ;  /* 0xff8000001b1b7808 */ /* 0x000fe40006000000 */
[----:B------:R-:W-:Y:S02]  /*12bb0*/  FSEL R24, R25, -INF , !P4 ;  /* 0xff80000019187808 */ /* 0x000fe40006000000 */
[-C--:B------:R-:W-:Y:S01]  /*12bc0*/  ISETP.GE.AND P4, PT, R4, R57.reuse, PT ;  /* 0x000000390400720c */ /* 0x080fe20003f86270 */
[----:B------:R-:W-:Y:S01]  /*12bd0*/  VIADD R4, R0, 0x28 ;  /* 0x0000002800047836 */ /* 0x000fe20000000000 */
[----:B------:R-:W-:Y:S01]  /*12be0*/  ISETP.GE.AND P1, PT, R32, R57, PT ;  /* 0x000000392000720c */ /* 0x000fe20003f26270 */
[----:B------:R-:W-:Y:S01]  /*12bf0*/  VIADD R32, R0, 0x19 ;  /* 0x0000001900207836 */ /* 0x000fe20000000000 */
[----:B------:R-:W-:Y:S01]  /*12c00*/  FSEL R25, R22, -INF , !P2 ;  /* 0xff80000016197808 */ /* 0x000fe20005000000 */
[----:B-1----:R-:W-:Y:S01]  /*12c10*/  HMMA.16816.F32 R64, R12, R8, R64 ;  /* 0x000000080c40723c */ /* 0x002fe20000001840 */
[----:B------:R-:W-:-:S02]  /*12c20*/  FSEL R22, R20, -INF , !P2 ;  /* 0xff80000014167808 */ /* 0x000fc40005000000 */
[----:B------:R-:W-:Y:S02]  /*12c30*/  FSEL R23, R23, -INF , !P1 ;  /* 0xff80000017177808 */ /* 0x000fe40004800000 */
[----:B------:R-:W-:Y:S01]  /*12c40*/  FSEL R20, R21, -INF , !P1 ;  /* 0xff80000015147808 */ /* 0x000fe20004800000 */
[----:B------:R-:W-:Y:S01]  /*12c50*/  HMMA.16816.F32 R76, R12, R10, R76 ;  /* 0x0000000a0c4c723c */ /* 0x000fe2000000184c */
[-C--:B------:R-:W-:Y:S01]  /*12c60*/  ISETP.GE.AND P1, PT, R4, R57.reuse, PT ;  /* 0x000000390400720c */ /* 0x080fe20003f26270 */
[----:B------:R-:W-:Y:S01]  /*12c70*/  VIADD R4, R0, 0x29 ;  /* 0x0000002900047836 */ /* 0x000fe20000000000 */
[----:B------:R-:W-:Y:S01]  /*12c80*/  ISETP.GE.AND P5, PT, R32, R57, PT ;  /* 0x000000392000720c */ /* 0x000fe20003fa6270 */
[----:B------:R-:W-:Y:S01]  /*12c90*/  VIADD R8, R0, 0x30 ;  /* 0x0000003000087836 */ /* 0x000fe20000000000 */
[----:B------:R-:W-:Y:S01]  /*12ca0*/  FSEL R21, R18, -INF , !P6 ;  /* 0xff80000012157808 */ /* 0x000fe20007000000 */
[----:B------:R-:W-:Y:S01]  /*12cb0*/  VIADD R32, R0, 0x21 ;  /* 0x0000002100207836 */ /* 0x000fe20000000000 */
        /* <DEDUP_REMOVED lines=8> */
[-C--:B------:R-:W-:Y:S01]  /*12d40*/  ISETP.GE.AND P4, PT, R8, R57.reuse, PT ;  /* 0x000000390800720c */ /* 0x080fe20003f86270 */
[----:B------:R-:W-:Y:S01]  /*12d50*/  VIADD R8, R0, 0x38 ;  /* 0x0000003800087836 */ /* 0x000fe20000000000 */
[----:B------:R-:W-:Y:S01]  /*12d60*/  ISETP.GE.AND P2, PT, R32, R57, PT ;  /* 0x000000392000720c */ /* 0x000fe20003f46270 */
[----:B------:R-:W-:Y:S01]  /*12d70*/  VIADD R0, R0, 0x39 ;  /* 0x0000003900007836 */ /* 0x000fe20000000000 */
[----:B------:R-:W-:Y:S02]  /*12d80*/  FSEL R167, R70, -INF , !P1 ;  /* 0xff80000046a77808 */ /* 0x000fe40004800000 */
[----:B------:R-:W-:Y:S02]  /*12d90*/  FSEL R175, R75, -INF , !P2 ;  /* 0xff8000004baf7808 */ /* 0x000fe40005000000 */
[----:B------:R-:W-:Y:S02]  /*12da0*/  FSEL R166, R73, -INF , !P2 ;  /* 0xff80000049a67808 */ /* 0x000fe40005000000 */
[----:B------:R-:W-:-:S02]  /*12db0*/  FSEL R158, R68, -INF , !P1 ;  /* 0xff800000449e7808 */ /* 0x000fc40004800000 */
[-C--:B------:R-:W-:Y:S02]  /*12dc0*/  ISETP.GE.AND P2, PT, R8, R57.reuse, PT ;  /* 0x000000390800720c */ /* 0x080fe40003f46270 */
[----:B------:R-:W-:Y:S02]  /*12dd0*/  ISETP.GE.AND P1, PT, R0, R57, PT ;  /* 0x000000390000720c */ /* 0x000fe40003f26270 */
[----:B------:R-:W-:Y:S02]  /*12de0*/  LOP3.LUT R0, R3, R6, RZ, 0xfc, !PT ;  /* 0x0000000603007212 */ /* 0x000fe400078efcff */
        /* <DEDUP_REMOVED lines=9> */
[----:B------:R-:W-:Y:S01]  /*12e80*/  FSEL R168, R77, -INF , !P1 ;  /* 0xff8000004da87808 */ /* 0x000fe20004800000 */
[----:B------:R-:W-:Y:S06]  /*12e90*/  @!P0 BRA `(.L_x_4656) ;  /* 0x0000000400a88947 */ /* 0x000fec0003800000 */
[----:B------:R-:W-:Y:S05]  /*12ea0*/  @!P3 BRA `(.L_x_4657) ;  /* 0x0000000000f4b947 */ /* 0x000fea0003800000 */
[----:B------:R-:W1:Y:S01]  /*12eb0*/  LDC R11, c[0x0][0x380] ;  /* 0x0000e000ff0b7b82 */ /* 0x000e620000000800 */
[C---:B------:R-:W-:Y:S01]  /*12ec0*/  IADD3 R14, R2.reuse, -0x40, RZ ;  /* 0xffffffc0020e7810 */ /* 0x040fe20007ffe0ff */
[----:B------:R-:W-:Y:S01]  /*12ed0*/  ULDC.64 UR10, c[0x0][0x248] ;  /* 0x00009200000a7ab9 */ /* 0x000fe20000000a00 */
[----:B------:R-:W-:Y:S01]  /*12ee0*/  IABS R12, R2 ;  /* 0x00000002000c7213 */ /* 0x000fe20000000000 */
[----:B------:R-:W-:Y:S01]  /*12ef0*/  ULDC.64 UR8, c[0x0][0x230] ;  /* 0x00008c0000087ab9 */ /* 0x000fe20000000a00 */
[----:B------:R-:W-:Y:S02]  /*12f00*/  IABS R8, R14 ;  /* 0x0000000e00087213 */ /* 0x000fe40000000000 */
[-C--:B-1----:R-:W-:Y:S02]  /*12f10*/  IABS R3, R11.reuse ;  /* 0x0000000b00037213 */ /* 0x082fe40000000000 */
[-C--:B------:R-:W-:Y:S02]  /*12f20*/  LOP3.LUT R2, R2, R11.reuse, RZ, 0x3c, !PT ;  /* 0x0000000b02027212 */ /* 0x080fe400078e3cff */
[----:B------:R-:W1:Y:S01]  /*12f30*/  I2F.RP R10, R3 ;  /* 0x00000003000a7306 */ /* 0x000e620000209400 */
[----:B------:R-:W-:-:S02]  /*12f40*/  LOP3.LUT R14, R14, R11, RZ, 0x3c, !PT ;  /* 0x0000000b0e0e7212 */ /* 0x000fc400078e3cff */
[----:B------:R-:W-:Y:S02]  /*12f50*/  ISETP.GE.AND P4, PT, R2, RZ, PT ;  /* 0x000000ff0200720c */ /* 0x000fe40003f86270 */
[----:B------:R-:W-:-:S03]  /*12f60*/  LOP3.LUT R2, RZ, R11, RZ, 0x33, !PT ;  /* 0x0000000bff027212 */ /* 0x000fc600078e33ff */
        /* <DEDUP_REMOVED lines=34> */
[----:B------:R-:W-:-:S04]  /*13190*/  IMAD.IADD R2, R13, 0x1, -R2 ;  /* 0x000000010d027824 */ /* 0x000fc800078e0a02 */
[----:B------:R-:W-:-:S05]  /*131a0*/  IMAD R11, R2, R11, -0x40 ;  /* 0xffffffc0020b7424 */ /* 0x000fca00078e020b */
[----:B------:R-:W-:Y:S01]  /*131b0*/  SHF.R.S32.HI R2, RZ, 0x1f, R11 ;  /* 0x0000001fff027819 */ /* 0x000fe2000001140b */
[----:B------:R-:W-:-:S04]  /*131c0*/  IMAD.WIDE.U32 R12, R11, UR10, RZ ;  /* 0x0000000a0b0c7c25 */ /* 0x000fc8000f8e00ff */
[----:B------:R-:W-:-:S04]  /*131d0*/  IMAD R2, R2, UR10, RZ ;  /* 0x0000000a02027c24 */ /* 0x000fc8000f8e02ff */
[----:B------:R-:W-:-:S04]  /*131e0*/  IMAD R2, R11, UR11, R2 ;  /* 0x0000000b0b027c24 */ /* 0x000fc8000f8e0202 */
        /* <DEDUP_REMOVED lines=9> */
.L_x_4657:
[----:B------:R-:W-:Y:S02]  /*13280*/  ULDC UR10, c[0x0][0x248] ;  /* 0x00009200000a7ab9 */ /* 0x000fe40000000800 */
[----:B------:R-:W-:-:S06]  /*13290*/  USHF.L.U32 UR5, UR10, 0x6, URZ ;  /* 0x000000060a057899 */ /* 0x000fcc000800063f */
[----:B------:R-:W-:-:S04]  /*132a0*/  IADD3 R11, RZ, -UR5, RZ ;  /* 0x80000005ff0b7c10 */ /* 0x000fc8000fffe0ff */
[----:B------:R-:W-:-:S07]  /*132b0*/  SHF.R.S32.HI R3, RZ, 0x1f, R11 ;  /* 0x0000001fff037819 */ /* 0x000fce000001140b */
.L_x_4658:
        /* <DEDUP_REMOVED lines=11> */
[----:B------:R-:W-:Y:S01]  /*13370*/  @!PT LDS RZ, [RZ] ;  /* 0x00000000fffff984 */ /* 0x000fe20000000800 */
[----:B------:R-:W-:Y:S01]  /*13380*/  @!PT LDS RZ, [RZ] ;  /* 0x00000000fffff984 */ /* 0x000fe20000000800 */
[----:B------:R-:W-:Y:S01]  /*13390*/  @!PT LDS RZ, [RZ] ;  /* 0x00000000fffff984 */ /* 0x000fe20000000800 */
[----:B------:R1:W-:Y:S01]  /*133a0*/  LDGSTS.E.BYPASS.LTC128B.128 [R209+0x6000], desc[UR6][R200.64] ;  /* 0x06000000c8d17fae */ /* 0x0003e2000b901d46 */
[----:B------:R-:W-:-:S02]  /*133b0*/  LEA R2, P1, R54, UR8, 0x1 ;  /* 0x0000000836027c11 */ /* 0x000fc4000f8208ff */
[----:B------:R-:W-:Y:S02]  /*133c0*/  LEA.HI.X R11, R132, UR9, R3, 0x1, P2 ;  /* 0x00000009840b7c11 */ /* 0x000fe400090f0c03 */
[----:B------:R-:W-:Y:S02]  /*133d0*/  IADD3 R12, P2, R200, UR11, RZ ;  /* 0x0000000bc80c7c10 */ /* 0x000fe4000ff5e0ff */
[----:B------:R-:W-:Y:S01]  /*133e0*/  LEA.HI.X R3, R54, UR9, R53, 0x1, P1 ;  /* 0x0000000936037c11 */ /* 0x000fe200088f0c35 */
[----:B------:R1:W-:Y:S01]  /*133f0*/  LDGSTS.E.BYPASS.LTC128B.128 [R209+0x8000], desc[UR6][R10.64+0x80] ;  /* 0x080000800ad17fae */ /* 0x0003e2000b901d46 */
[----:B------:R-:W-:Y:S02]  /*13400*/  IADD3.X R13, R201, UR5, RZ, P2, !PT ;  /* 0x00000005c90d7c10 */ /* 0x000fe400097fe4ff */
[----:B------:R-:W-:Y:S01]  /*13410*/  IADD3 R18, P2, R12, UR11, RZ ;  /* 0x0000000b0c127c10 */ /* 0x000fe2000ff5e0ff */
[----:B------:R1:W-:Y:S01]  /*13420*/  LDGSTS.E.BYPASS.LTC128B.128 [R209+0xa000], desc[UR6][R10.64+0x100] ;  /* 0x0a0001000ad17fae */ /* 0x0003e2000b901d46 */
[----:B------:R-:W-:-:S02]  /*13430*/  IADD3 R14, P1, R2, UR11, RZ ;  /* 0x0000000b020e7c10 */ /* 0x000fc4000ff3e0ff */
[----:B------:R-:W-:Y:S01]  /*13440*/  IADD3.X R19, R13, UR5, RZ, P2, !PT ;  /* 0x000000050d137c10 */ /* 0x000fe200097fe4ff */
[----:B------:R1:W-:Y:S01]  /*13450*/  LDGSTS.E.BYPASS.LTC128B.128 [R209+0x6800], desc[UR6][R12.64] ;  /* 0x068000000cd17fae */ /* 0x0003e2000b901d46 */
[----:B------:R-:W-:Y:S02]  /*13460*/  IADD3.X R15, R3, UR5, RZ, P1, !PT ;  /* 0x00000005030f7c10 */ /* 0x000fe40008ffe4ff */
[----:B------:R-:W-:Y:S01]  /*13470*/  IADD3 R34, P2, R18, UR11, RZ ;  /* 0x0000000b12227c10 */ /* 0x000fe2000ff5e0ff */
[----:B------:R1:W-:Y:S01]  /*13480*/  LDGSTS.E.BYPASS.LTC128B.128 [R209+0x8800], desc[UR6][R2.64+0x80] ;  /* 0x0880008002d17fae */ /* 0x0003e2000b901d46 */
[----:B------:R-:W-:Y:S02]  /*13490*/  IADD3 R36, P1, R14, UR11, RZ ;  /* 0x0000000b0e247c10 */ /* 0x000fe4000ff3e0ff */
[----:B------:R-:W-:Y:S01]  /*134a0*/  IADD3.X R35, R19, UR5, RZ, P2, !PT ;  /* 0x0000000513237c10 */ /* 0x000fe200097fe4ff */
[----:B------:R1:W-:Y:S01]  /*134b0*/  LDGSTS.E.BYPASS.LTC128B.128 [R209+0xa800], desc[UR6][R2.64+0x100] ;  /* 0x0a80010002d17fae */ /* 0x0003e2000b901d46 */
[----:B------:R-:W-:-:S03]  /*134c0*/  IADD3.X R37, R15, UR5, RZ, P1, !PT ;  /* 0x000000050f257c10 */ /* 0x000fc60008ffe4ff */
[----:B------:R1:W-:Y:S04]  /*134d0*/  LDGSTS.E.BYPASS.LTC128B.128 [R209+0x7000], desc[UR6][R18.64] ;  /* 0x0700000012d17fae */ /* 0x0003e8000b901d46 */
[----:B------:R1:W-:Y:S04]  /*134e0*/  LDGSTS.E.BYPASS.LTC128B.128 [R209+0x9000], desc[UR6][R14.64+0x80] ;  /* 0x090000800ed17fae */ /* 0x0003e8000b901d46 */
[----:B------:R1:W-:Y:S04]  /*134f0*/  LDGSTS.E.BYPASS.LTC128B.128 [R209+0xb000], desc[UR6][R14.64+0x100] ;  /* 0x0b0001000ed17fae */ /* 0x0003e8000b901d46 */
[----:B------:R1:W-:Y:S04]  /*13500*/  LDGSTS.E.BYPASS.LTC128B.128 [R209+0x7800], desc[UR6][R34.64] ;  /* 0x0780000022d17fae */ /* 0x0003e8000b901d46 */
[----:B------:R1:W-:Y:S04]  /*13510*/  LDGSTS.E.BYPASS.LTC128B.128 [R209+0x9800], desc[UR6][R36.64+0x80] ;  /* 0x0980008024d17fae */ /* 0x0003e8000b901d46 */
[----:B------:R1:W-:Y:S04]  /*13520*/  LDGSTS.E.BYPASS.LTC128B.128 [R209+0xb800], desc[UR6][R36.64+0x100] ;  /* 0x0b80010024d17fae */ /* 0x0003e8000b901d46 */
[----:B------:R-:W0:Y:S02]  /*13530*/  LDGDEPBAR ;  /* 0x00000000000079af */ /* 0x000e240000000000 */
.L_x_4656:
        /* <DEDUP_REMOVED lines=73> */
[----:B------:R-:W1:Y:S01]  /*139d0*/  LDSM.16.MT88.4 R8, [R192+0xe800] ;  /* 0x00e80000c008783b */ /* 0x000e620000004200 */
[--C-:B------:R-:W-:Y:S01]  /*139e0*/  FFMA.FTZ R145, R16, UR5, -R171.reuse ;  /* 0x0000000510917c23 */ /* 0x100fe200080108ab */
[--C-:B------:R-:W-:Y:S01]  /*139f0*/  FFMA.FTZ R0, R4, UR5, -R171.reuse ;  /* 0x0000000504007c23 */ /* 0x100fe200080108ab */
[--C-:B------:R-:W-:Y:S01]  /*13a00*/  FFMA.FTZ R146, R25, UR5, -R164.reuse ;  /* 0x0000000519927c23 */ /* 0x100fe200080108a4 */
[--C-:B------:R-:W-:Y:S01]  /*13a10*/  FFMA.FTZ R135, R23, UR5, -R164.reuse ;  /* 0x0000000517877c23 */ /* 0x100fe200080108a4 */
[----:B------:R-:W2:Y:S01]  /*13a20*/  MUFU.EX2 R152, R152 ;  /* 0x0000009800987308 */ /* 0x000ea20000000800 */
[--C-:B------:R-:W-:Y:S01]  /*13a30*/  FFMA.FTZ R133, R21, UR5, -R164.reuse ;  /* 0x0000000515857c23 */ /* 0x100fe200080108a4 */
[----:B------:R-:W-:Y:S01]  /*13a40*/  LDSM.16.MT88.4 R16, [R188+0xe800] ;  /* 0x00e80000bc10783b */ /* 0x000fe20000004200 */
[--C-:B------:R-:W-:Y:S01]  /*13a50*/  FFMA.FTZ R157, R166, UR5, -R171.reuse ;  /* 0x00000005a69d7c23 */ /* 0x100fe200080108ab */
[--C-:B------:R-:W-:Y:S01]  /*13a60*/  FFMA.FTZ R159, R162, UR5, -R171.reuse ;  /* 0x00000005a29f7c23 */ /* 0x100fe200080108ab */
[--C-:B------:R-:W-:Y:S01]  /*13a70*/  FFMA.FTZ R166, R167, UR5, -R164.reuse ;  /* 0x00000005a7a67c23 */ /* 0x100fe200080108a4 */
[----:B------:R-:W4:Y:S01]  /*13a80*/  LDSM.16.MT88.4 R20, [R189+0xe800] ;  /* 0x00e80000bd14783b */ /* 0x000f220000004200 */
        /* <DEDUP_REMOVED lines=9> */
[----:B------:R-:W5:Y:S01]  /*13b20*/  MUFU.EX2 R148, R148 ;  /* 0x0000009400947308 */ /* 0x000f620000000800 */
        /* <DEDUP_REMOVED lines=67> */
[----:B------:R-:W5:Y:S05]  /*13f60*/  MUFU.EX2 R162, R162 ;  /* 0x000000a200a27308 */ /* 0x000f6a0000000800 */
[----:B------:R-:W-:Y:S03]  /*13f70*/  HMMA.16816.F32 R48, R116, R52, RZ ;  /* 0x000000347430723c */ /* 0x000fe600000018ff */
[----:B------:R-:W-:Y:S03]  /*13f80*/  MUFU.EX2 R166, R166 ;  /* 0x000000a600a67308 */ /* 0x000fe60000000800 */
[C---:B----4-:R-:W-:Y:S05]  /*13f90*/  HMMA.16816.F32 R80, R4.reuse, R20, R80 ;  /* 0x000000140450723c */ /* 0x050fea0000001850 */
[----:B------:R-:W4:Y:S01]  /*13fa0*/  MUFU.EX2 R167, R167 ;  /* 0x000000a700a77308 */ /* 0x000f220000000800 */
[C---:B------:R-:W-:Y:S01]  /*13fb0*/  HMMA.16816.F32 R84, R4.reuse, R22, R84 ;  /* 0x000000160454723c */ /* 0x040fe20000001854 */
[----:B------:R-:W2:Y:S05]  /*13fc0*/  LDSM.16.MT88.4 R20, [R189+0x10800] ;  /* 0x01080000bd14783b */ /* 0x000eaa0000004200 */
[C---:B------:R-:W-:Y:S01]  /*13fd0*/  HMMA.16816.F32 R88, R4.reuse, R16, R88 ;  /* 0x000000100458723c */ /* 0x040fe20000001858 */
        /* <DEDUP_REMOVED lines=48> */
[C---:B------:R-:W-:Y:S01]  /*142e0*/  F2FP.F16.F32.PACK_AB R5, R162.reuse, R161 ;  /* 0x000000a1a205723e */ /* 0x040fe200000000ff */
        /* <DEDUP_REMOVED lines=102> */
.L_x_4663:
        /* <DEDUP_REMOVED lines=66> */
.L_x_4660:
        /* <DEDUP_REMOVED lines=15> */
[----:B------:R-:W-:Y:S01]  /*14e60*/  ISETP.GT.AND P0, PT, R212, R199, PT ;  /* 0x000000c7d400720c */ /* 0x000fe20003f04270 */
        /* <DEDUP_REMOVED lines=236> */
.L_x_4662:
        /* <DEDUP_REMOVED lines=24> */
.L_x_4661:
        /* <DEDUP_REMOVED lines=412> */
.L_x_4659:
[----:B------:R-:W1:Y:S01]  /*17870*/  SHFL.BFLY PT, R2, R213, 0x2, 0x1f ;  /* 0x0c401f00d5027f89 */ /* 0x000e6200000e0000 */
[----:B------:R-:W-:Y:S01]  /*17880*/  MOV R11, 0x3f800000 ;  /* 0x3f800000000b7802 */ /* 0x000fe20000000f00 */
[----:B------:R-:W2:Y:S01]  /*17890*/  S2UR UR5, SR_CgaCtaId ;  /* 0x00000000000579c3 */ /* 0x000ea20000008800 */
[----:B------:R-:W-:Y:S01]  /*178a0*/  UMOV UR4, 0x400 ;  /* 0x0000040000047882 */ /* 0x000fe20000000000 */
[----:B------:R-:W3:Y:S01]  /*178b0*/  SHFL.BFLY PT, R4, R211, 0x2, 0x1f ;  /* 0x0c401f00d3047f89 */ /* 0x000ee200000e0000 */
[----:B------:R-:W-:Y:S01]  /*178c0*/  IADD3 R23, -R205, RZ, RZ ;  /* 0x000000ffcd177210 */ /* 0x000fe20007ffe1ff */
[----:B------:R-:W-:Y:S01]  /*178d0*/  BSSY B0, `(.L_x_4664) ;  /* 0x00000ff000007945 */ /* 0x000fe20003800000 */
[----:B------:R-:W4:Y:S03]  /*178e0*/  S2R R6, SR_TID.X ;  /* 0x0000000000067919 */ /* 0x000f260000002100 */
[----:B------:R-:W5:Y:S01]  /*178f0*/  LDC R20, c[0x0][0x270] ;  /* 0x00009c00ff147b82 */ /* 0x000f620000000800 */
[----:B------:R-:W4:Y:S01]  /*17900*/  S2R R0, SR_TID.X ;  /* 0x0000000000007919 */ /* 0x000f220000002100 */
[----:B------:R-:W5:Y:S01]  /*17910*/  S2R R18, SR_CTAID.Y ;  /* 0x0000000000127919 */ /* 0x000f620000002600 */
[----:B------:R-:W5:Y:S01]  /*17920*/  S2R R19, SR_CTAID.X ;  /* 0x0000000000137919 */ /* 0x000f620000002500 */
[----:B-1----:R-:W-:Y:S01]  /*17930*/  FADD.FTZ R2, R2, R213 ;  /* 0x000000d502027221 */ /* 0x002fe20000010000 */
[----:B--2---:R-:W-:-:S03]  /*17940*/  ULEA UR5, UR5, UR4, 0x18 ;  /* 0x0000000405057291 */ /* 0x004fc6000f8ec03f */
[----:B------:R-:W5:Y:S01]  /*17950*/  S2UR UR4, SR_CTAID.Z ;  /* 0x00000000000479c3 */ /* 0x000f620000002700 */
[----:B---3--:R-:W-:Y:S01]  /*17960*/  FADD.FTZ R17, R4, R211 ;  /* 0x000000d304117221 */ /* 0x008fe20000010000 */
[----:B------:R-:W1:Y:S04]  /*17970*/  SHFL.BFLY PT, R5, R2, 0x1, 0x1f ;  /* 0x0c201f0002057f89 */ /* 0x000e6800000e0000 */
[----:B------:R-:W2:Y:S01]  /*17980*/  SHFL.BFLY PT, R4, R17, 0x1, 0x1f ;  /* 0x0c201f0011047f89 */ /* 0x000ea200000e0000 */
[----:B----4-:R-:W-:-:S04]  /*17990*/  SHF.R.S32.HI R9, RZ, 0x1f, R6 ;  /* 0x0000001fff097819 */ /* 0x010fc80000011406 */
[CC--:B------:R-:W-:Y:S02]  /*179a0*/  LEA.HI R15, R9.reuse, R6.reuse, RZ, 0x2 ;  /* 0x00000006090f7211 */ /* 0x0c0fe400078f10ff */
[----:B------:R-:W-:Y:S02]  /*179b0*/  LEA.HI R10, R9, R6, RZ, 0x5 ;  /* 0x00000006090a7211 */ /* 0x000fe400078f28ff */
[----:B------:R-:W-:Y:S02]  /*179c0*/  MOV R9, 0x3f800000 ;  /* 0x3f80000000097802 */ /* 0x000fe40000000f00 */
[----:B------:R-:W-:Y:S01]  /*179d0*/  SHF.R.S32.HI R13, RZ, 0x1f, R0 ;  /* 0x0000001fff0d7819 */ /* 0x000fe20000011400 */
[----:B-----5:R-:W-:Y:S01]  /*179e0*/  IMAD R23, R20, R23, UR4 ;  /* 0x0000000414177e24 */ /* 0x020fe2000f8e0217 */
[----:B------:R-:W-:Y:S01]  /*179f0*/  SHF.R.S32.HI R12, RZ, 0x2, R15 ;  /* 0x00000002ff0c7819 */ /* 0x000fe2000001140f */
[----:B-1----:R-:W-:Y:S01]  /*17a00*/  FADD.FTZ R5, R2, R5 ;  /* 0x0000000502057221 */ /* 0x002fe20000010000 */
[----:B------:R-:W-:-:S02]  /*17a10*/  SHF.R.S32.HI R7, RZ, 0x1f, R15 ;  /* 0x0000001fff077819 */ /* 0x000fc4000001140f */
[----:B------:R-:W-:Y:S01]  /*17a20*/  LEA.HI R2, R13, R0, RZ, 0x4 ;  /* 0x000000000d027211 */ /* 0x000fe200078f20ff */
[----:B--2---:R-:W-:Y:S01]  /*17a30*/  FADD.FTZ R4, R17, R4 ;  /* 0x0000000411047221 */ /* 0x004fe20000010000 */
        /* <DEDUP_REMOVED lines=8> */
[----:B------:R-:W1:Y:S01]  /*17ac0*/  @P5 MUFU.RCP R11, R5 ;  /* 0x00000005000b5308 */ /* 0x000e620000001000 */
[----:B------:R-:W-:Y:S01]  /*17ad0*/  LOP3.LUT R7, R7, 0xfffffff8, RZ, 0xc0, !PT ;  /* 0xfffffff807077812 */ /* 0x000fe200078ec0ff */
[----:B------:R-:W2:Y:S01]  /*17ae0*/  @P5 LDC R21, c[0x0][0x2e8] ;  /* 0x0000ba00ff155b82 */ /* 0x000ea20000000800 */
[----:B------:R-:W-:Y:S02]  /*17af0*/  IADD3 R0, -R13, R0, RZ ;  /* 0x000000000d007210 */ /* 0x000fe40007ffe1ff */
[----:B------:R-:W-:Y:S02]  /*17b00*/  IADD3 R6, -R15, R6, RZ ;  /* 0x000000060f067210 */ /* 0x000fe40007ffe1ff */
[----:B------:R-:W-:Y:S01]  /*17b10*/  SHF.R.S32.HI R13, RZ, 0x1f, R8 ;  /* 0x0000001fff0d7819 */ /* 0x000fe20000011408 */
[----:B------:R-:W3:Y:S01]  /*17b20*/  @P4 MUFU.RCP R9, R4 ;  /* 0x0000000400094308 */ /* 0x000ee20000001000 */
[----:B------:R-:W-:Y:S01]  /*17b30*/  IADD3 R7, R12, -R7, RZ ;  /* 0x800000070c077210 */ /* 0x000fe20007ffe0ff */
[----:B------:R-:W4:Y:S01]  /*17b40*/  @P4 LDC R22, c[0x0][0x2e8] ;  /* 0x0000ba00ff164b82 */ /* 0x000f220000000800 */
[----:B------:R-:W-:-:S02]  /*17b50*/  LOP3.LUT P0, RZ, R8, 0x3, RZ, 0xc0, !PT ;  /* 0x0000000308ff7812 */ /* 0x000fc4000780c0ff */
[----:B------:R-:W-:Y:S02]  /*17b60*/  SHF.R.S32.HI R2, RZ, 0x4, R2 ;  /* 0x00000004ff027819 */ /* 0x000fe40000011402 */
[----:B------:R-:W-:Y:S01]  /*17b70*/  LEA.HI R13, R13, R8, RZ, 0x2 ;  /* 0x000000080d0d7211 */ /* 0x000fe200078f10ff */
[----:B------:R-:W5:Y:S01]  /*17b80*/  @P5 MUFU.LG2 R5, R5 ;  /* 0x0000000500055308 */ /* 0x000f620000000c00 */
[C---:B-1----:R-:W-:Y:S01]  /*17b90*/  FMUL.FTZ R128, R11.reuse, R128 ;  /* 0x000000800b807220 */ /* 0x042fe20000410000 */
        /* <DEDUP_REMOVED lines=48> */
[C---:B---3--:R-:W-:Y:S01]  /*17ea0*/  FMUL.FTZ R131, R9.reuse, R131 ;  /* 0x0000008309837220 */ /* 0x048fe20000410000 */
        /* <DEDUP_REMOVED lines=53> */
[----:B------:R-:W1:Y:S01]  /*18200*/  @P4 MUFU.LG2 R4, R4 ;  /* 0x0000000400044308 */ /* 0x000e620000000c00 */
[----:B------:R-:W-:Y:S01]  /*18210*/  LOP3.LUT R8, R7, 0x1, RZ, 0xc0, !PT ;  /* 0x0000000107087812 */ /* 0x000fe200078ec0ff */
[----:B-----5:R-:W-:Y:S01]  /*18220*/  @P5 FMUL.FTZ R5, R5, 0.69314718246459960938 ;  /* 0x3f31721805055820 */ /* 0x020fe20000410000 */
[----:B------:R-:W-:-:S02]  /*18230*/  SHF.L.U32 R11, R7, 0x6, RZ ;  /* 0x00000006070b7819 */ /* 0x000fc400000006ff */
[----:B------:R-:W-:Y:S02]  /*18240*/  SHF.L.U32 R7, R2, 0x6, RZ ;  /* 0x0000000602077819 */ /* 0x000fe400000006ff */
[----:B------:R-:W-:Y:S02]  /*18250*/  LEA.HI R9, R0, R0, RZ, 0x1 ;  /* 0x0000000000097211 */ /* 0x000fe400078f08ff */
[----:B------:R-:W-:Y:S02]  /*18260*/  ISETP.NE.U32.AND P3, PT, R8, 0x1, PT ;  /* 0x000000010800780c */ /* 0x000fe40003f65070 */
[----:B------:R-:W-:Y:S02]  /*18270*/  LOP3.LUT R7, R7, 0x1c0, RZ, 0xc0, !PT ;  /* 0x000001c007077812 */ /* 0x000fe400078ec0ff */
[----:B------:R-:W-:Y:S02]  /*18280*/  SHF.L.U32 R8, R9, 0x2, RZ ;  /* 0x0000000209087819 */ /* 0x000fe400000006ff */
[----:B------:R-:W-:-:S02]  /*18290*/  LOP3.LUT R11, R11, 0x1c0, RZ, 0xc0, !PT ;  /* 0x000001c00b0b7812 */ /* 0x000fc400078ec0ff */
[----:B------:R-:W-:Y:S01]  /*182a0*/  LOP3.LUT R8, R7, 0x38, R8, 0xf8, !PT ;  /* 0x0000003807087812 */ /* 0x000fe200078ef808 */
[----:B-1----:R-:W-:Y:S01]  /*182b0*/  @P4 FMUL.FTZ R4, R4, 0.69314718246459960938 ;  /* 0x3f31721804044820 */ /* 0x002fe20000410000 */
[----:B------:R-:W-:Y:S02]  /*182c0*/  LEA.HI R11, R11, R11, RZ, 0x1d ;  /* 0x0000000b0b0b7211 */ /* 0x000fe400078fe8ff */
[----:B------:R-:W-:Y:S02]  /*182d0*/  SHF.R.U32.HI R7, RZ, 0x3, R7 ;  /* 0x00000003ff077819 */ /* 0x000fe40000011607 */
[----:B------:R-:W-:Y:S02]  /*182e0*/  LOP3.LUT R9, R9, 0xffffffe, RZ, 0xc0, !PT ;  /* 0x0ffffffe09097812 */ /* 0x000fe400078ec0ff */
[----:B------:R-:W-:Y:S02]  /*182f0*/  LEA R6, R6, R11, 0x1 ;  /* 0x0000000b06067211 */ /* 0x000fe400078e08ff */
[----:B------:R-:W-:-:S02]  /*18300*/  LOP3.LUT R7, R8, R7, RZ, 0x3c, !PT ;  /* 0x0000000708077212 */ /* 0x000fc400078e3cff */
[----:B------:R-:W-:Y:S02]  /*18310*/  IADD3 R8, R0, -R9, RZ ;  /* 0x8000000900087210 */ /* 0x000fe40007ffe0ff */
[----:B------:R-:W-:Y:S02]  /*18320*/  SHF.R.S32.HI R13, RZ, 0x2, R13 ;  /* 0x00000002ff0d7819 */ /* 0x000fe4000001140d */
[----:B------:R-:W-:Y:S02]  /*18330*/  LEA R6, R6, UR5, 0x2 ;  /* 0x0000000506067c11 */ /* 0x000fe4000f8e10ff */
[----:B------:R-:W-:Y:S02]  /*18340*/  MOV R11, 0x40 ;  /* 0x00000040000b7802 */ /* 0x000fe40000000f00 */
[----:B------:R-:W-:Y:S01]  /*18350*/  LEA R7, R8, R7, 0x2 ;  /* 0x0000000708077211 */ /* 0x000fe200078e10ff */
[----:B------:R-:W-:Y:S01]  /*18360*/  STS.64 [R6], R128 ;  /* 0x0000008006007388 */ /* 0x000fe20000000a00 */
[----:B------:R-:W-:-:S02]  /*18370*/  MOV R8, 0x80 ;  /* 0x0000008000087802 */ /* 0x000fc40000000f00 */
[----:B------:R-:W-:Y:S01]  /*18380*/  IADD3 R9, R6, -0x20, RZ ;  /* 0xffffffe006097810 */ /* 0x000fe20007ffe0ff */
[----:B------:R-:W-:Y:S01]  /*18390*/  STS.64 [R6+0x800], R130 ;  /* 0x0008008206007388 */ /* 0x000fe20000000a00 */
[----:B------:R-:W-:Y:S02]  /*183a0*/  SEL R11, R11, 0xffffffc0, !P1 ;  /* 0xffffffc00b0b7807 */ /* 0x000fe40004800000 */
[----:B------:R-:W-:Y:S02]  /*183b0*/  LEA R10, R10, R13, 0x4 ;  /* 0x0000000d0a0a7211 */ /* 0x000fe400078e20ff */
[----:B------:R-:W-:Y:S01]  /*183c0*/  @P3 IADD3 R9, R6, 0x20, RZ ;  /* 0x0000002006093810 */ /* 0x000fe20007ffe0ff */
[----:B------:R-:W1:Y:S01]  /*183d0*/  LDC.64 R12, c[0x0][0x2c0] ;  /* 0x0000b000ff0c7b82 */ /* 0x000e620000000a00 */
[----:B------:R-:W-:Y:S02]  /*183e0*/  SEL R8, R8, 0xffffff80, !P2 ;  /* 0xffffff8008087807 */ /* 0x000fe40005000000 */
[----:B------:R-:W-:Y:S01]  /*183f0*/  IADD3 R14, R6, R11, RZ ;  /* 0x0000000b060e7210 */ /* 0x000fe20007ffe0ff */
[----:B------:R-:W-:Y:S01]  /*18400*/  STS.64 [R9], R36 ;  /* 0x0000002409007388 */ /* 0x000fe20000000a00 */
[----:B------:R-:W-:-:S02]  /*18410*/  IADD3 R11, R11, R9, RZ ;  /* 0x000000090b0b7210 */ /* 0x000fc40007ffe0ff */
[-C--:B------:R-:W-:Y:S01]  /*18420*/  IADD3 R15, R6, R8.reuse, RZ ;  /* 0x00000008060f7210 */ /* 0x080fe20007ffe0ff */
[----:B------:R-:W-:Y:S01]  /*18430*/  STS.64 [R9+0x800], R38 ;  /* 0x0008002609007388 */ /* 0x000fe20000000a00 */
[----:B------:R-:W-:Y:S02]  /*18440*/  IADD3 R16, R8, R9, RZ ;  /* 0x0000000908107210 */ /* 0x000fe40007ffe0ff */
[-C--:B------:R-:W-:Y:S01]  /*18450*/  IADD3 R17, R14, R8.reuse, RZ ;  /* 0x000000080e117210 */ /* 0x080fe20007ffe0ff */
[----:B------:R-:W-:Y:S01]  /*18460*/  STS.64 [R14], R40 ;  /* 0x000000280e007388 */ /* 0x000fe20000000a00 */
[----:B------:R-:W-:-:S03]  /*18470*/  IADD3 R8, R11, R8, RZ ;  /* 0x000000080b087210 */ /* 0x000fc60007ffe0ff */
[----:B------:R-:W-:Y:S04]  /*18480*/  STS.64 [R14+0x800], R42 ;  /* 0x0008002a0e007388 */ /* 0x000fe80000000a00 */
[----:B------:R-:W-:Y:S04]  /*18490*/  STS.64 [R11], R44 ;  /* 0x0000002c0b007388 */ /* 0x000fe80000000a00 */
[----:B------:R-:W-:Y:S01]  /*184a0*/  STS.64 [R11+0x800], R46 ;  /* 0x0008002e0b007388 */ /* 0x000fe20000000a00 */
[----:B-1----:R-:W-:-:S03]  /*184b0*/  IMAD R205, R18, R12, R205 ;  /* 0x0000000c12cd7224 */ /* 0x002fc600078e02cd */
[----:B------:R-:W-:Y:S01]  /*184c0*/  STS.64 [R15], R48 ;  /* 0x000000300f007388 */ /* 0x000fe20000000a00 */
[----:B------:R-:W-:-:S03]  /*184d0*/  IMAD R20, R205, R20, R23 ;  /* 0x00000014cd147224 */ /* 0x000fc600078e0217 */
        /* <DEDUP_REMOVED lines=28> */
[----:B------:R5:W-:Y:S04]  /*186a0*/  STS.64 [R14+0x8800], R106 ;  /* 0x0088006a0e007388 */ /* 0x000be80000000a00 */
[----:B------:R-:W-:Y:S04]  /*186b0*/  STS.64 [R11+0x8000], R108 ;  /* 0x0080006c0b007388 */ /* 0x000fe80000000a00 */
[----:B------:R-:W-:Y:S01]  /*186c0*/  STS.64 [R11+0x8800], R110 ;  /* 0x0088006e0b007388 */ /* 0x000fe20000000a00 */
[----:B-1----:R-:W-:-:S03]  /*186d0*/  MOV R6, 0xff800000 ;  /* 0xff80000000067802 */ /* 0x002fc60000000f00 */
[----:B------:R-:W-:Y:S01]  /*186e0*/  STS.64 [R15+0x8000], R124 ;  /* 0x0080007c0f007388 */ /* 0x000fe20000000a00 */
[----:B--2---:R-:W-:-:S03]  /*186f0*/  @P5 FFMA.FTZ R6, R132, R21, R5 ;  /* 0x0000001584065223 */ /* 0x004fc60000010005 */
[----:B------:R1:W-:Y:S01]  /*18700*/  STS.64 [R15+0x8800], R126 ;  /* 0x0088007e0f007388 */ /* 0x0003e20000000a00 */
[----:B---3--:R-:W-:-:S03]  /*18710*/  LEA R102, R7, UR5, 0x2 ;  /* 0x0000000507667c11 */ /* 0x008fc6000f8e10ff */
[----:B------:R2:W-:Y:S01]  /*18720*/  STS.64 [R16+0x8000], R112 ;  /* 0x0080007010007388 */ /* 0x0005e20000000a00 */
[----:B------:R-:W-:Y:S01]  /*18730*/  MOV R9, 0xff800000 ;  /* 0xff80000000097802 */ /* 0x000fe20000000f00 */
[----:B----4-:R-:W-:Y:S02]  /*18740*/  @P4 FFMA.FTZ R9, R3, R22, R4 ;  /* 0x0000001603094223 */ /* 0x010fe40000010004 */
[----:B------:R2:W-:Y:S01]  /*18750*/  STS.64 [R16+0x8800], R114 ;  /* 0x0088007210007388 */ /* 0x0005e20000000a00 */
[----:B-----5:R-:W-:-:S03]  /*18760*/  SHF.L.U32 R14, R0, 0x2, RZ ;  /* 0x00000002000e7819 */ /* 0x020fc600000006ff */
[----:B------:R2:W-:Y:S01]  /*18770*/  STS.64 [R17+0x8000], R120 ;  /* 0x0080007811007388 */ /* 0x0005e20000000a00 */
[----:B------:R-:W-:-:S03]  /*18780*/  SHF.L.U32 R0, R19, 0x6, RZ ;  /* 0x0000000613007819 */ /* 0x000fc600000006ff */
[----:B------:R2:W-:Y:S02]  /*18790*/  STS.64 [R17+0x8800], R122 ;  /* 0x0088007a11007388 */ /* 0x0005e40000000a00 */
[----:B------:R-:W-:Y:S02]  /*187a0*/  IMAD R13, R20, R13, R0 ;  /* 0x0000000d140d7224 */ /* 0x000fe400078e0200 */
[----:B------:R2:W-:Y:S04]  /*187b0*/  STS.64 [R8+0x8000], R116 ;  /* 0x0080007408007388 */ /* 0x0005e80000000a00 */
[----:B------:R2:W-:Y:S01]  /*187c0*/  STS.64 [R8+0x8800], R118 ;  /* 0x0088007608007388 */ /* 0x0005e20000000a00 */
[----:B-1----:R-:W-:Y:S01]  /*187d0*/  SHF.R.S32.HI R15, RZ, 0x1f, R14 ;  /* 0x0000001fff0f7819 */ /* 0x002fe2000001140e */
[----:B------:R-:W-:Y:S06]  /*187e0*/  BAR.SYNC.DEFER_BLOCKING 0x0 ;  /* 0x0000000000007b1d */ /* 0x000fec0000010000 */
[----:B------:R-:W-:Y:S05]  /*187f0*/  @P0 BRA `(.L_x_4665) ;  /* 0x0000000000300947 */ /* 0x000fea0003800000 */
[----:B------:R-:W-:Y:S01]  /*18800*/  IMAD R3, R19, -0x40, R204 ;  /* 0xffffffc013037824 */ /* 0x000fe200078e02cc */
[----:B------:R-:W-:Y:S01]  /*18810*/  SHF.R.S32.HI R4, RZ, 0x1f, R10 ;  /* 0x0000001fff047819 */ /* 0x000fe2000001140a */
[C---:B--2---:R-:W-:Y:S01]  /*18820*/  VIADD R8, R10.reuse, 0x8 ;  /* 0x000000080a087836 */ /* 0x044fe20000000000 */
        /* <DEDUP_REMOVED lines=9> */
.L_x_4665:
[----:B------:R-:W-:Y:S05]  /*188c0*/  BSYNC B0 ;  /* 0x0000000000007941 */ /* 0x000fea0003800000 */
.L_x_4664:
[----:B------:R-:W3:Y:S01]  /*188d0*/  LDS.128 R96, [R102] ;  /* 0x0000000066607984 */ /* 0x000ee20000000c00 */
[----:B------:R-:W-:Y:S01]  /*188e0*/  ULDC UR4, c[0x0][0x2dc] ;  /* 0x0000b70000047ab9 */ /* 0x000fe20000000800 */
[C---:B------:R-:W-:Y:S02]  /*188f0*/  IMAD.WIDE R14, R2.reuse, 0xc0, R14 ;  /* 0x000000c0020e7825 */ /* 0x040fe400078e020e */
[----:B------:R-:W4:Y:S02]  /*18900*/  LDS.128 R64, [R102+0x4000] ;  /* 0x0040000066407984 */ /* 0x000f240000000c00 */
[----:B------:R-:W-:Y:S01]  /*18910*/  IMAD R3, R13, UR4, RZ ;  /* 0x000000040d037c24 */ /* 0x000fe2000f8e02ff */
[----:B------:R-:W-:Y:S01]  /*18920*/  ULDC.64 UR4, c[0x0][0x288] ;  /* 0x0000a20000047ab9 */ /* 0x000fe20000000a00 */
[----:B------:R-:W5:Y:S01]  /*18930*/  LDS.128 R32, [R102+0x8000] ;  /* 0x0080000066207984 */ /* 0x000f620000000c00 */
[----:B------:R-:W-:Y:S02]  /*18940*/  IMAD R103, R19, -0x40, R204 ;  /* 0xffffffc013677824 */ /* 0x000fe400078e02cc */
[----:B------:R-:W-:Y:S01]  /*18950*/  IADD3 R0, P0, R3, R14, RZ ;  /* 0x0000000e03007210 */ /* 0x000fe20007f1e0ff */
[----:B------:R-:W5:Y:S01]  /*18960*/  LDS.128 R92, [R102+0x800] ;  /* 0x00080000665c7984 */ /* 0x000f620000000c00 */
[----:B-1----:R-:W-:-:S02]  /*18970*/  VIADD R6, R2, 0x8 ;  /* 0x0000000802067836 */ /* 0x002fc40000000000 */
[----:B------:R-:W-:Y:S01]  /*18980*/  LEA.HI.X.SX32 R3, R3, R15, 0x1, P0 ;  /* 0x0000000f03037211 */ /* 0x000fe200000f0eff */
[----:B------:R-:W1:Y:S01]  /*18990*/  LDS.128 R88, [R102+0x1000] ;  /* 0x0010000066587984 */ /* 0x000e620000000c00 */
[----:B------:R-:W-:Y:S01]  /*189a0*/  VIADD R4, R2, 0x10 ;  /* 0x0000001002047836 */ /* 0x000fe20000000000 */
[-C--:B------:R-:W-:Y:S01]  /*189b0*/  ISETP.GE.AND P6, PT, R6, R103.reuse, PT ;  /* 0x000000670600720c */ /* 0x080fe20003fc6270 */
[----:B------:R-:W-:Y:S01]  /*189c0*/  VIADD R101, R2, 0x18 ;  /* 0x0000001802657836 */ /* 0x000fe20000000000 */
[----:B------:R-:W1:Y:S01]  /*189d0*/  LDS.128 R84, [R102+0x1800] ;  /* 0x0018000066547984 */ /* 0x000e620000000c00 */
[----:B------:R-:W-:Y:S01]  /*189e0*/  LEA R104, P0, R0, UR4, 0x2 ;  /* 0x0000000400687c11 */ /* 0x000fe2000f8010ff */
[----:B------:R-:W-:Y:S01]  /*189f0*/  VIADD R100, R2, 0x20 ;  /* 0x0000002002647836 */ /* 0x000fe20000000000 */
[-C--:B------:R-:W-:Y:S01]  /*18a00*/  ISETP.GE.AND P5, PT, R4, R103.reuse, PT ;  /* 0x000000670400720c */ /* 0x080fe20003fa6270 */
[----:B------:R-:W1:Y:S01]  /*18a10*/  LDS.128 R80, [R102+0x2000] ;  /* 0x0020000066507984 */ /* 0x000e620000000c00 */
[----:B------:R-:W-:Y:S01]  /*18a20*/  LEA.HI.X R105, R0, UR5, R3, 0x2, P0 ;  /* 0x0000000500697c11 */ /* 0x000fe200080f1403 */
[C---:B------:R-:W-:Y:S01]  /*18a30*/  VIADD R3, R2.reuse, 0x28 ;  /* 0x0000002802037836 */ /* 0x040fe20000000000 */
[CC--:B------:R-:W-:Y:S01]  /*18a40*/  ISETP.GE.AND P0, PT, R2.reuse, R103.reuse, PT ;  /* 0x000000670200720c */ /* 0x0c0fe20003f06270 */
[----:B------:R-:W1:Y:S01]  /*18a50*/  LDS.128 R76, [R102+0x2800] ;  /* 0x00280000664c7984 */ /* 0x000e620000000c00 */
[C---:B------:R-:W-:Y:S01]  /*18a60*/  VIADD R0, R2.reuse, 0x30 ;  /* 0x0000003002007836 */ /* 0x040fe20000000000 */
[-C--:B------:R-:W-:Y:S01]  /*18a70*/  ISETP.GE.AND P4, PT, R101, R103.reuse, PT ;  /* 0x000000676500720c */ /* 0x080fe20003f86270 */
[----:B------:R-:W-:Y:S01]  /*18a80*/  VIADD R2, R2, 0x38 ;  /* 0x0000003802027836 */ /* 0x000fe20000000000 */
[----:B------:R-:W1:Y:S01]  /*18a90*/  LDS.128 R72, [R102+0x3000] ;  /* 0x0030000066487984 */ /* 0x000e620000000c00 */
[----:B------:R-:W-:-:S02]  /*18aa0*/  ISETP.GE.AND P3, PT, R100, R103, PT ;  /* 0x000000676400720c */ /* 0x000fc40003f66270 */
[-C--:B------:R-:W-:Y:S01]  /*18ab0*/  ISETP.GE.AND P2, PT, R3, R103.reuse, PT ;  /* 0x000000670300720c */ /* 0x080fe20003f46270 */
[----:B------:R-:W1:Y:S01]  /*18ac0*/  LDS.128 R60, [R102+0x4800] ;  /* 0x00480000663c7984 */ /* 0x000e620000000c00 */
[----:B------:R-:W-:-:S03]  /*18ad0*/  ISETP.GE.AND P1, PT, R0, R103, PT ;  /* 0x000000670000720c */ /* 0x000fc60003f26270 */
[----:B------:R-:W1:Y:S04]  /*18ae0*/  LDS.128 R56, [R102+0x5000] ;  /* 0x0050000066387984 */ /* 0x000e680000000c00 */
[----:B------:R-:W1:Y:S04]  /*18af0*/  LDS.128 R52, [R102+0x5800] ;  /* 0x0058000066347984 */ /* 0x000e680000000c00 */
[----:B------:R-:W1:Y:S04]  /*18b00*/  LDS.128 R48, [R102+0x6000] ;  /* 0x0060000066307984 */ /* 0x000e680000000c00 */
[----:B------:R-:W1:Y:S04]  /*18b10*/  LDS.128 R44, [R102+0x6800] ;  /* 0x00680000662c7984 */ /* 0x000e680000000c00 */
[----:B------:R-:W1:Y:S04]  /*18b20*/  LDS.128 R40, [R102+0x7000] ;  /* 0x0070000066287984 */ /* 0x000e680000000c00 */
[----:B------:R-:W1:Y:S04]  /*18b30*/  LDS.128 R28, [R102+0x8800] ;  /* 0x00880000661c7984 */ /* 0x000e680000000c00 */
[----:B------:R-:W1:Y:S04]  /*18b40*/  LDS.128 R24, [R102+0x9000] ;  /* 0x0090000066187984 */ /* 0x000e680000000c00 */
[----:B------:R-:W1:Y:S04]  /*18b50*/  LDS.128 R20, [R102+0x9800] ;  /* 0x0098000066147984 */ /* 0x000e680000000c00 */
[----:B--2---:R-:W2:Y:S04]  /*18b60*/  LDS.128 R16, [R102+0xa000] ;  /* 0x00a0000066107984 */ /* 0x004ea80000000c00 */
[----:B------:R-:W2:Y:S04]  /*18b70*/  LDS.128 R12, [R102+0xa800] ;  /* 0x00a80000660c7984 */ /* 0x000ea80000000c00 */
[----:B------:R-:W2:Y:S04]  /*18b80*/  LDS.128 R8, [R102+0xb000] ;  /* 0x00b0000066087984 */ /* 0x000ea80000000c00 */
[----:B------:R1:W2:Y:S04]  /*18b90*/  LDS.128 R68, [R102+0x3800] ;  /* 0x0038000066447984 */ /* 0x0002a80000000c00 */
[----:B------:R1:W2:Y:S04]  /*18ba0*/  LDS.128 R36, [R102+0x7800] ;  /* 0x0078000066247984 */ /* 0x0002a80000000c00 */
[----:B------:R1:W2:Y:S04]  /*18bb0*/  LDS.128 R4, [R102+0xb800] ;  /* 0x00b8000066047984 */ /* 0x0002a80000000c00 */
[----:B---3--:R3:W-:Y:S04]  /*18bc0*/  @!P0 STG.E.64 desc[UR6][R104.64], R96 ;  /* 0x0000006068008986 */ /* 0x0087e8000c101b06 */
[----:B------:R3:W-:Y:S04]  /*18bd0*/  @!P0 STG.E.64 desc[UR6][R104.64+0x8], R98 ;  /* 0x0000086268008986 */ /* 0x0007e8000c101b06 */
[----:B----4-:R3:W-:Y:S04]  /*18be0*/  @!P0 STG.E.128 desc[UR6][R104.64+0x100], R64 ;  /* 0x0001004068008986 */ /* 0x0107e8000c101d06 */
[----:B-----5:R3:W-:Y:S01]  /*18bf0*/  @!P0 STG.E.128 desc[UR6][R104.64+0x200], R32 ;  /* 0x0002002068008986 */ /* 0x0207e2000c101d06 */
[----:B------:R-:W-:-:S03]  /*18c00*/  ISETP.GE.AND P0, PT, R2, R103, PT ;  /* 0x000000670200720c */ /* 0x000fc60003f06270 */
[----:B------:R3:W-:Y:S04]  /*18c10*/  @!P6 STG.E.128 desc[UR6][R104.64+0x1800], R92 ;  /* 0x0018005c6800e986 */ /* 0x0007e8000c101d06 */
[----:B-1----:R3:W-:Y:S04]  /*18c20*/  @!P5 STG.E.128 desc[UR6][R104.64+0x3000], R88 ;  /* 0x003000586800d986 */ /* 0x0027e8000c101d06 */
        /* <DEDUP_REMOVED lines=13> */
[----:B--2---:R3:W-:Y:S04]  /*18d00*/  @!P3 STG.E.128 desc[UR6][R104.64+0x6200], R16 ;  /* 0x006200106800b986 */ /* 0x0047e8000c101d06 */
[----:B------:R3:W-:Y:S04]  /*18d10*/  @!P2 STG.E.128 desc[UR6][R104.64+0x7a00], R12 ;  /* 0x007a000c6800a986 */ /* 0x0007e8000c101d06 */
[----:B------:R3:W-:Y:S01]  /*18d20*/  @!P1 STG.E.128 desc[UR6][R104.64+0x9200], R8 ;  /* 0x0092000868009986 */ /* 0x0007e2000c101d06 */
[----:B------:R-:W-:Y:S05]  /*18d30*/  @P0 EXIT ;  /* 0x000000000000094d */ /* 0x000fea0003800000 */
[----:B------:R-:W-:Y:S04]  /*18d40*/  STG.E.128 desc[UR6][R104.64+0xa800], R68 ;  /* 0x00a8004468007986 */ /* 0x000fe8000c101d06 */
[----:B------:R-:W-:Y:S04]  /*18d50*/  STG.E.128 desc[UR6][R104.64+0xa900], R36 ;  /* 0x00a9002468007986 */ /* 0x000fe8000c101d06 */
[----:B------:R-:W-:Y:S01]  /*18d60*/  STG.E.128 desc[UR6][R104.64+0xaa00], R4 ;  /* 0x00aa000468007986 */ /* 0x000fe2000c101d06 */
[----:B------:R-:W-:Y:S05]  /*18d70*/  EXIT ;  /* 0x000000000000794d */ /* 0x000fea0003800000 */
.L_x_4666:
        /* <DEDUP_REMOVED lines=16> */
.L_x_7476:


//--------------------- .text._ZN5flash24flash_fwd_splitkv_kernelI23Flash_fwd_kernel_traitsILi192ELi64ELi64ELi4ELb0ELb0EN7cutlass6half_tE19Flash_kernel_traitsILi192ELi64ELi64ELi4ES3_EELb0ELb0ELb0ELb0ELb1ELb1ELb1ELb1EEEvNS_16Flash_fwd_paramsE --------------------------
	.section	.text._ZN5flash24flash_fwd_splitkv_kernelI23Flash_fwd_kernel_traitsILi192ELi64ELi64ELi4ELb0ELb0EN7cutlass6half_tE19Flash_kernel_traitsILi192ELi64ELi64ELi4ES3_EELb0ELb0ELb0ELb0ELb1ELb1ELb1ELb1EEEvNS_16Flash_fwd_paramsE,"ax",@progbits
	.align	128
        .global         _ZN5flash24flash_fwd_splitkv_kernelI23Flash_fwd_kernel_traitsILi192ELi64ELi64ELi4ELb0ELb0EN7cutlass6half_tE19Flash_kernel_traitsILi192ELi64ELi64ELi4ES3_EELb0ELb0ELb0ELb0ELb1ELb1ELb1ELb1EEEvNS_16Flash_fwd_paramsE
        .type           _ZN5flash24flash_fwd_splitkv_kernelI23Flash_fwd_kernel_traitsILi192ELi64ELi64ELi4ELb0ELb0EN7cutlass6half_tE19Flash_kernel_traitsILi192ELi64ELi64ELi4ES3_EELb0ELb0ELb0ELb0ELb1ELb1ELb1ELb1EEEvNS_16Flash_fwd_paramsE,@function
        .size           _ZN5flash24flash_fwd_splitkv_kernelI23Flash_fwd_kernel_traitsILi192ELi64ELi64ELi4ELb0ELb0EN7cutlass6half_tE19Flash_kernel_traitsILi192ELi64ELi64ELi4ES3_EELb0ELb0ELb0ELb0ELb1ELb1ELb1ELb1EEEvNS_16Flash_fwd_paramsE,(.L_x_7477 - _ZN5flash24flash_fwd_splitkv_kernelI23Flash_fwd_kernel_traitsILi192ELi64ELi64ELi4ELb0ELb0EN7cutlass6half_tE19Flash_kernel_traitsILi192ELi64ELi64ELi4ES3_EELb0ELb0ELb0ELb0ELb1ELb1ELb1ELb1EEEvNS_16Flash_fwd_paramsE)
        .other          _ZN5flash24flash_fwd_splitkv_kernelI23Flash_fwd_kernel_traitsILi192ELi64ELi64ELi4ELb0ELb0EN7cutlass6half_tE19Flash_kernel_traitsILi192ELi64ELi64ELi4ES3_EELb0ELb0ELb0ELb0ELb1ELb1ELb1ELb1EEEvNS_16Flash_fwd_paramsE,@"STO_CUDA_ENTRY STV_DEFAULT"
_ZN5flash24flash_fwd_splitkv_kernelI23Flash_fwd_kernel_traitsILi192ELi64ELi64ELi4ELb0ELb0EN7cutlass6half_tE19Flash_kernel_traitsILi192ELi64ELi64ELi4ES3_EELb0ELb0ELb0ELb0ELb1ELb1ELb1ELb1EEEvNS_16Flash_fwd_paramsE:
.text._ZN5flash24flash_fwd_splitkv_kernelI23Flash_fwd_kernel_traitsILi192ELi64ELi64ELi4ELb0ELb0EN7cutlass6half_tE19Flash_kernel_traitsILi192ELi64ELi64ELi4ES3_EELb0ELb0ELb0ELb0ELb1ELb1ELb1ELb1EEEvNS_16Flash_fwd_paramsE:
        /* <DEDUP_REMOVED lines=60> */
.L_x_4667:
[----:B------:R-:W1:Y:S02]  /*03c0*/  LDC R10, c[0x0][0x2c8] ;  /* 0x0000b200ff0a7b82 */ /* 0x000e640000000800 */
.L_x_4668:
        /* <DEDUP_REMOVED lines=148> */
.L_x_4669:
        /* <DEDUP_REMOVED lines=24> */
.L_x_4670:
        /* <DEDUP_REMOVED lines=81> */
.L_x_4671:
        /* <DEDUP_REMOVED lines=49> */
.L_x_4673:
        /* <DEDUP_REMOVED lines=33> */
.L_x_4672:
        /* <DEDUP_REMOVED lines=240> */
.L_x_4720:
        /* <DEDUP_REMOVED lines=217> */
.L_x_4678:
[----:B------:R-:W-:Y:S05]  /*3550*/  BSYNC B0 ;  /* 0x0000000000007941 */ /* 0x000fea0003800000 */
.L_x_4677:
        /* <DEDUP_REMOVED lines=159> */
.L_x_4680:
[----:B------:R-:W-:Y:S05]  /*3f50*/  BSYNC B0 ;  /* 0x0000000000007941 */ /* 0x000fea0003800000 */
.L_x_4679:
        /* <DEDUP_REMOVED lines=167> */
.L_x_4682:
[----:B------:R-:W-:Y:S05]  /*49d0*/  BSYNC B0 ;  /* 0x0000000000007941 */ /* 0x000fea0003800000 */
.L_x_4681:
        /* <DEDUP_REMOVED lines=173> */
.L_x_4684:
[----:B------:R-:W-:Y:S05]  /*54b0*/  BSYNC B0 ;  /* 0x0000000000007941 */ /* 0x000fea0003800000 */
.L_x_4683:
[----:B-1----:R-:W-:Y:S01]  /*54c0*/  MOV R20, R49 ;  /* 0x0000003100147202 */ /* 0x002fe20000000f00 */
[----:B------:R-:W-:Y:S01]  /*54d0*/  IMAD.MOV.U32 R44, RZ, RZ, R51 ;  /* 0x000000ffff2c7224 */ /* 0x000fe200078e0033 */
[----:B------:R-:W-:Y:S01]  /*54e0*/  MOV R21, R48 ;  /* 0x0000003000157202 */ /* 0x000fe20000000f00 */
[----:B------:R-:W-:Y:S01]  /*54f0*/  IMAD.MOV.U32 R45, RZ, RZ, R50 ;  /* 0x000000ffff2d7224 */ /* 0x000fe200078e0032 */
[----:B------:R-:W-:Y:S01]  /*5500*/  UMOV UR4, UR19 ;  /* 0x0000001300047c82 */ /* 0x000fe20008000000 */
[----:B------:R-:W-:Y:S05]  /*5510*/  BRA `(.L_x_4685) ;  /* 0x0000004c00987947 */ /* 0x000fea0003800000 */
.L_x_4676:
        /* <DEDUP_REMOVED lines=95> */
.L_x_4689:
[----:B------:R-:W-:Y:S05]  /*5b10*/  BSYNC B0 ;  /* 0x0000000000007941 */ /* 0x000fea0003800000 */
.L_x_4688:
        /* <DEDUP_REMOVED lines=88> */
.L_x_4691:
[----:B------:R-:W-:Y:S05]  /*60a0*/  BSYNC B0 ;  /* 0x0000000000007941 */ /* 0x000fea0003800000 */
.L_x_4690:
        /* <DEDUP_REMOVED lines=91> */
.L_x_4693:
[----:B------:R-:W-:Y:S05]  /*6660*/  BSYNC B0 ;  /* 0x0000000000007941 */ /* 0x000fea0003800000 */
.L_x_4692:
[----:B-----5:R1:W-:Y:S02]  /*6670*/  STG.E.128 desc[UR6][R84.64+0x100], R48 ;  /* 0x0001003054007986 */ /* 0x0203e4000c101d06 */
.L_x_4687:
[----:B------:R-:W-:Y:S05]  /*6680*/  BSYNC B1 ;  /* 0x0000000000017941 */ /* 0x000fea0003800000 */
.L_x_4686:
        /* <DEDUP_REMOVED lines=101> */
.L_x_4697:
[----:B------:R-:W-:Y:S05]  /*6ce0*/  BSYNC B0 ;  /* 0x0000000000007941 */ /* 0x000fea0003800000 */
.L_x_4696:
        /* <DEDUP_REMOVED lines=92> */
.L_x_4699:
[----:B------:R-:W-:Y:S05]  /*72b0*/  BSYNC B0 ;  /* 0x0000000000007941 */ /* 0x000fea0003800000 */
.L_x_4698:
        /* <DEDUP_REMOVED lines=97> */
.L_x_4701:
[----:B------:R-:W-:Y:S05]  /*78d0*/  BSYNC B0 ;  /* 0x0000000000007941 */ /* 0x000fea0003800000 */
.L_x_4700:
[----:B-----5:R4:W-:Y:S02]  /*78e0*/  STG.E.128 desc[UR6][R150.64+0x100], R24 ;  /* 0x0001001896007986 */ /* 0x0209e4000c101d06 */
.L_x_4695:
[----:B------:R-:W-:Y:S05]  /*78f0*/  BSYNC B1 ;  /* 0x0000000000017941 */ /* 0x000fea0003800000 */
.L_x_4694:
        /* <DEDUP_REMOVED lines=104> */
.L_x_4705:
[----:B------:R-:W-:Y:S05]  /*7f80*/  BSYNC B0 ;  /* 0x0000000000007941 */ /* 0x000fea0003800000 */
.L_x_4704:
        /* <DEDUP_REMOVED lines=101> */
.L_x_4707:
[----:B------:R-:W-:Y:S05]  /*85e0*/  BSYNC B0 ;  /* 0x0000000000007941 */ /* 0x000fea0003800000 */
.L_x_4706:
        /* <DEDUP_REMOVED lines=98> */
.L_x_4709:
[----:B------:R-:W-:Y:S05]  /*8c10*/  BSYNC B0 ;  /* 0x0000000000007941 */ /* 0x000fea0003800000 */
.L_x_4708:
[----:B-----5:R4:W-:Y:S02]  /*8c20*/  STG.E.128 desc[UR6][R46.64], R8 ;  /* 0x000000082e007986 */ /* 0x0209e4000c101d06 */
.L_x_4703:
[----:B------:R-:W-:Y:S05]  /*8c30*/  BSYNC B1 ;  /* 0x0000000000017941 */ /* 0x000fea0003800000 */
.L_x_4702:
        /* <DEDUP_REMOVED lines=109> */
.L_x_4713:
[----:B------:R-:W-:Y:S05]  /*9310*/  BSYNC B0 ;  /* 0x0000000000007941 */ /* 0x000fea0003800000 */
.L_x_4712:
        /* <DEDUP_REMOVED lines=102> */
.L_x_4715:
[----:B------:R-:W-:Y:S05]  /*9980*/  BSYNC B0 ;  /* 0x0000000000007941 */ /* 0x000fea0003800000 */
.L_x_4714:
        /* <DEDUP_REMOVED lines=98> */
.L_x_4717:
[----:B------:R-:W-:Y:S05]  /*9fb0*/  BSYNC B0 ;  /* 0x0000000000007941 */ /* 0x000fea0003800000 */
.L_x_4716:
[----:B-----5:R2:W-:Y:S02]  /*9fc0*/  STG.E.128 desc[UR6][R46.64], R8 ;  /* 0x000000082e007986 */ /* 0x0205e4000c101d06 */
.L_x_4711:
[----:B------:R-:W-:Y:S05]  /*9fd0*/  BSYNC B1 ;  /* 0x0000000000017941 */ /* 0x000fea0003800000 */
.L_x_4710:
        /* <DEDUP_REMOVED lines=8> */
.L_x_4675:
        /* <DEDUP_REMOVED lines=50> */
.L_x_4685:
        /* <DEDUP_REMOVED lines=83> */
.L_x_4718:
        /* <DEDUP_REMOVED lines=9> */
.L_x_4719:
[----:B------:R-:W-:Y:S04]  /*a940*/  IADD3 R13, R13, -0x1, RZ ;  /* 0xffffffff0d0d7810 */ /* 0x000fe80007ffe0ff */
[----:B------:R-:W-:Y:S11]  /*a950*/  ISETP.GT.AND P0, PT, R13, R79, PT ;  /* 0x0000004f0d00720c */ /* 0x000ff60003f04270 */
[----:B------:R-:W-:Y:S02]  /*a960*/  @!UPT UIADD3 URZ, URZ, URZ, URZ ;  /* 0x0000003f3f3ff290 */ /* 0x000fe4000fffe03f */
[----:B------:R-:W-:Y:S05]  /*a970*/  @P0 BRA `(.L_x_4720) ;  /* 0xffffff7c00900947 */ /* 0x000fea000383ffff */
.L_x_4674:
        /* <DEDUP_REMOVED lines=103> */
.L_x_4727:
[----:B------:R-:W-:Y:S05]  /*aff0*/  BSYNC B0 ;  /* 0x0000000000007941 */ /* 0x000fea0003800000 */
.L_x_4726:
        /* <DEDUP_REMOVED lines=46> */
.L_x_4729:
[----:B------:R-:W-:Y:S05]  /*b2e0*/  BSYNC B0 ;  /* 0x0000000000007941 */ /* 0x000fea0003800000 */
.L_x_4728:
        /* <DEDUP_REMOVED lines=44> */
.L_x_4731:
[----:B------:R-:W-:Y:S05]  /*b5b0*/  BSYNC B0 ;  /* 0x0000000000007941 */ /* 0x000fea0003800000 */
.L_x_4730:
[----:B------:R4:W-:Y:S02]  /*b5c0*/  STS.128 [R217+0x4000], R8 ;  /* 0x00400008d9007388 */ /* 0x0009e40000000c00 */
.L_x_4725:
[----:B------:R-:W-:Y:S05]  /*b5d0*/  BSYNC B1 ;  /* 0x0000000000017941 */ /* 0x000fea0003800000 */
.L_x_4724:
        /* <DEDUP_REMOVED lines=51> */
.L_x_4735:
[----:B------:R-:W-:Y:S05]  /*b910*/  BSYNC B0 ;  /* 0x0000000000007941 */ /* 0x000fea0003800000 */
.L_x_4734:
        /* <DEDUP_REMOVED lines=45> */
.L_x_4737:
[----:B------:R-:W-:Y:S05]  /*bbf0*/  BSYNC B0 ;  /* 0x0000000000007941 */ /* 0x000fea0003800000 */
.L_x_4736:
        /* <DEDUP_REMOVED lines=44> */
.L_x_4739:
[----:B------:R-:W-:Y:S05]  /*bec0*/  BSYNC B0 ;  /* 0x0000000000007941 */ /* 0x000fea0003800000 */
.L_x_4738:
[----:B------:R1:W-:Y:S02]  /*bed0*/  STS.128 [R217+0x4800], R8 ;  /* 0x00480008d9007388 */ /* 0x0003e40000000c00 */
.L_x_4733:
[----:B------:R-:W-:Y:S05]  /*bee0*/  BSYNC B1 ;  /* 0x0000000000017941 */ /* 0x000fea0003800000 */
.L_x_4732:
        /* <DEDUP_REMOVED lines=49> */
.L_x_4743:
[----:B------:R-:W-:Y:S05]  /*c200*/  BSYNC B0 ;  /* 0x0000000000007941 */ /* 0x000fea0003800000 */
.L_x_4742:
        /* <DEDUP_REMOVED lines=43> */
.L_x_4745:
[----:B------:R-:W-:Y:S05]  /*c4c0*/  BSYNC B0 ;  /* 0x0000000000007941 */ /* 0x000fea0003800000 */
.L_x_4744:
        /* <DEDUP_REMOVED lines=44> */
.L_x_4747:
[----:B------:R-:W-:Y:S05]  /*c790*/  BSYNC B0 ;  /* 0x0000000000007941 */ /* 0x000fea0003800000 */
.L_x_4746:
[----:B------:R4:W-:Y:S02]  /*c7a0*/  STS.128 [R217+0x5000], R8 ;  /* 0x00500008d9007388 */ /* 0x0009e40000000c00 */
.L_x_4741:
[----:B------:R-:W-:Y:S05]  /*c7b0*/  BSYNC B1 ;  /* 0x0000000000017941 */ /* 0x000fea0003800000 */
.L_x_4740:
        /* <DEDUP_REMOVED lines=48> */
.L_x_4750:
[----:B------:R-:W-:Y:S05]  /*cac0*/  BSYNC B0 ;  /* 0x0000000000007941 */ /* 0x000fea0003800000 */
.L_x_4749:
        /* <DEDUP_REMOVED lines=43> */
.L_x_4752:
[----:B------:R-:W-:Y:S05]  /*cd80*/  BSYNC B0 ;  /* 0x0000000000007941 */ /* 0x000fea0003800000 */
.L_x_4751:
        /* <DEDUP_REMOVED lines=43> */
.L_x_4754:
[----:B------:R-:W-:Y:S05]  /*d040*/  BSYNC B0 ;  /* 0x0000000000007941 */ /* 0x000fea0003800000 */
.L_x_4753:
[----:B------:R4:W-:Y:S01]  /*d050*/  STS.128 [R217+0x5800], R8 ;  /* 0x00580008d9007388 */ /* 0x0009e20000000c00 */
[----:B------:R-:W-:Y:S05]  /*d060*/  BRA `(.L_x_4748) ;  /* 0x0000004400d07947 */ /* 0x000fea0003800000 */
.L_x_4723:
        /* <DEDUP_REMOVED lines=90> */
.L_x_4758:
[----:B------:R-:W-:Y:S05]  /*d610*/  BSYNC B0 ;  /* 0x0000000000007941 */ /* 0x000fea0003800000 */
.L_x_4757:
        /* <DEDUP_REMOVED lines=87> */
.L_x_4760:
[----:B------:R-:W-:Y:S05]  /*db90*/  BSYNC B0 ;  /* 0x0000000000007941 */ /* 0x000fea0003800000 */
.L_x_4759:
        /* <DEDUP_REMOVED lines=87> */
.L_x_4762:
[----:B------:R-:W-:Y:S05]  /*e110*/  BSYNC B0 ;  /* 0x0000000000007941 */ /* 0x000fea0003800000 */
.L_x_4761:
[----:B------:R4:W-:Y:S02]  /*e120*/  STS.128 [R217+0x4000], R20 ;  /* 0x00400014d9007388 */ /* 0x0009e40000000c00 */
.L_x_4756:
[----:B------:R-:W-:Y:S05]  /*e130*/  BSYNC B1 ;  /* 0x0000000000017941 */ /* 0x000fea0003800000 */
.L_x_4755:
        /* <DEDUP_REMOVED lines=94> */
.L_x_4766:
[----:B------:R-:W-:Y:S05]  /*e720*/  BSYNC B0 ;  /* 0x0000000000007941 */ /* 0x000fea0003800000 */
.L_x_4765:
        /* <DEDUP_REMOVED lines=88> */
.L_x_4768:
[----:B------:R-:W-:Y:S05]  /*ecb0*/  BSYNC B0 ;  /* 0x0000000000007941 */ /* 0x000fea0003800000 */
.L_x_4767:
        /* <DEDUP_REMOVED lines=88> */
.L_x_4770:
[----:B------:R-:W-:Y:S05]  /*f240*/  BSYNC B0 ;  /* 0x0000000000007941 */ /* 0x000fea0003800000 */
.L_x_4769:
[----:B------:R1:W-:Y:S02]  /*f250*/  STS.128 [R217+0x4800], R20 ;  /* 0x00480014d9007388 */ /* 0x0003e40000000c00 */
.L_x_4764:
[----:B------:R-:W-:Y:S05]  /*f260*/  BSYNC B1 ;  /* 0x0000000000017941 */ /* 0x000fea0003800000 */
.L_x_4763:
        /* <DEDUP_REMOVED lines=96> */
.L_x_4774:
[----:B------:R-:W-:Y:S05]  /*f870*/  BSYNC B0 ;  /* 0x0000000000007941 */ /* 0x000fea0003800000 */
.L_x_4773:
        /* <DEDUP_REMOVED lines=89> */
.L_x_4776:
[----:B------:R-:W-:Y:S05]  /*fe10*/  BSYNC B0 ;  /* 0x0000000000007941 */ /* 0x000fea0003800000 */
.L_x_4775:
        /* <DEDUP_REMOVED lines=88> */
.L_x_4778:
[----:B------:R-:W-:Y:S05]  /*103a0*/  BSYNC B0 ;  /* 0x0000000000007941 */ /* 0x000fea0003800000 */
.L_x_4777:
[----:B------:R4:W-:Y:S02]  /*103b0*/  STS.128 [R217+0x5000], R20 ;  /* 0x00500014d9007388 */ /* 0x0009e40000000c00 */
.L_x_4772:
[----:B------:R-:W-:Y:S05]  /*103c0*/  BSYNC B1 ;  /* 0x0000000000017941 */ /* 0x000fea0003800000 */
.L_x_4771:
        /* <DEDUP_REMOVED lines=93> */
.L_x_4780:
[----:B------:R-:W-:Y:S05]  /*109a0*/  BSYNC B0 ;  /* 0x0000000000007941 */ /* 0x000fea0003800000 */
.L_x_4779:
        /* <DEDUP_REMOVED lines=88> */
.L_x_4782:
[----:B------:R-:W-:Y:S05]  /*10f30*/  BSYNC B0 ;  /* 0x0000000000007941 */ /* 0x000fea0003800000 */
.L_x_4781:
        /* <DEDUP_REMOVED lines=89> */
.L_x_4784:
[----:B------:R-:W-:Y:S05]  /*114d0*/  BSYNC B0 ;  /* 0x0000000000007941 */ /* 0x000fea0003800000 */
.L_x_4783:
[----:B------:R4:W-:Y:S01]  /*114e0*/  STS.128 [R217+0x5800], R20 ;  /* 0x00580014d9007388 */ /* 0x0009e20000000c00 */
[----:B------:R-:W-:Y:S05]  /*114f0*/  BRA `(.L_x_4748) ;  /* 0x0000000000ac7947 */ /* 0x000fea0003800000 */
.L_x_4722:
        /* <DEDUP_REMOVED lines=43> */
.L_x_4748:
[----:B------:R-:W-:Y:S05]  /*117b0*/  BSYNC B2 ;  /* 0x0000000000027941 */ /* 0x000fea0003800000 */
.L_x_4721:
[----:B------:R-:W-:Y:S01]  /*117c0*/  VIADD R4, R134, 0xffffffff ;  /* 0xffffffff86047836 */ /* 0x000fe20000000000 */
[----:B------:R-:W-:Y:S01]  /*117d0*/  ULDC UR5, c[0x0][0x39c] ;  /* 0x0000e70000057ab9 */ /* 0x000fe20000000800 */
[----:B------:R-:W-:Y:S02]  /*117e0*/  IMAD.SHL.U32 R5, R56, 0x40, RZ ;  /* 0x0000004038057824 */ /* 0x000fe400078e00ff */
[----:B------:R-:W-:-:S03]  /*117f0*/  IMAD.SHL.U32 R2, R4, 0x40, RZ ;  /* 0x0000004004027824 */ /* 0x000fc600078e00ff */
[----:B------:R-:W-:Y:S01]  /*11800*/  LOP3.LUT R5, R5, 0x1c0, RZ, 0xc0, !PT ;  /* 0x000001c005057812 */ /* 0x000fe200078ec0ff */
[----:B------:R-:W-:-:S05]  /*11810*/  IMAD.IADD R0, R57, 0x1, -R2 ;  /* 0x0000000139007824 */ /* 0x000fca00078e0a02 */
[-C--:B------:R-:W-:Y:S02]  /*11820*/  ISETP.GE.AND P2, PT, R17, R0.reuse, PT ;  /* 0x000000001100720c */ /* 0x080fe40003f46270 */
[-C--:B------:R-:W-:Y:S02]  /*11830*/  ISETP.GE.AND P4, PT, R15, R0.reuse, PT ;  /* 0x000000000f00720c */ /* 0x080fe40003f86270 */
[-C--:B------:R-:W-:Y:S02]  /*11840*/  ISETP.GE.AND P5, PT, R3, R0.reuse, PT ;  /* 0x000000000300720c */ /* 0x080fe40003fa6270 */
[----:B------:R-:W-:-:S07]  /*11850*/  ISETP.GE.AND P6, PT, R140, R0, PT ;  /* 0x000000008c00720c */ /* 0x000fce0003fc6270 */
[----:B-1----:R-:W1:Y:S06]  /*11860*/  @!P2 LDC.64 R6, c[0x0][0x248] ;  /* 0x00009200ff06ab82 */ /* 0x002e6c0000000a00 */
[----:B------:R-:W-:Y:S01]  /*11870*/  @!PT LDS RZ, [RZ] ;  /* 0x00000000fffff984 */ /* 0x000fe20000000800 */
[----:B------:R-:W-:Y:S01]  /*11880*/  @!PT LDS RZ, [RZ] ;  /* 0x00000000fffff984 */ /* 0x000fe20000000800 */
[----:B------:R-:W-:Y:S01]  /*11890*/  @!PT LDS RZ, [RZ] ;  /* 0x00000000fffff984 */ /* 0x000fe20000000800 */
[----:B------:R-:W-:Y:S02]  /*118a0*/  @!P6 LDGSTS.E.BYPASS.LTC128B.128 [R217+0x6000], desc[UR6][R208.64] ;  /* 0x06000000d0d9efae */ /* 0x000fe4000b901d46 */
[----:B----4-:R-:W2:Y:S02]  /*118b0*/  @!P4 LDC.64 R8, c[0x0][0x248] ;  /* 0x00009200ff08cb82 */ /* 0x010ea40000000a00 */
[----:B------:R-:W-:Y:S04]  /*118c0*/  @!P6 LDGSTS.E.BYPASS.LTC128B.128 [R217+0x8000], desc[UR6][R208.64+0x80] ;  /* 0x08000080d0d9efae */ /* 0x000fe8000b901d46 */
[----:B------:R-:W-:Y:S01]  /*118d0*/  @!P6 LDGSTS.E.BYPASS.LTC128B.128 [R217+0xa000], desc[UR6][R208.64+0x100] ;  /* 0x0a000100d0d9efae */ /* 0x000fe2000b901d46 */
[----:B------:R-:W-:Y:S01]  /*118e0*/  ISETP.GE.AND P6, PT, R3, R0, PT ;  /* 0x000000000300720c */ /* 0x000fe20003fc6270 */
[----:B-1----:R-:W-:Y:S01]  /*118f0*/  @!P2 IMAD.WIDE.U32 R10, R6, 0x60, R208 ;  /* 0x00000060060aa825 */ /* 0x002fe200078e00d0 */
[----:B------:R-:W-:-:S03]  /*11900*/  @!P5 LEA R6, P1, R54, R208, 0x1 ;  /* 0x000000d03606d211 */ /* 0x000fc600078208ff */
[----:B------:R-:W-:Y:S01]  /*11910*/  @!P2 IMAD R7, R7, 0x60, RZ ;  /* 0x000000600707a824 */ /* 0x000fe200078e02ff */
[----:B--2---:R-:W-:-:S03]  /*11920*/  @!P4 LEA R12, P0, R8, R208, 0x6 ;  /* 0x000000d0080cc211 */ /* 0x004fc600078030ff */
[----:B------:R-:W-:Y:S01]  /*11930*/  @!P2 IMAD.IADD R11, R7, 0x1, R11 ;  /* 0x00000001070ba824 */ /* 0x000fe200078e020b */
[-C--:B------:R-:W-:Y:S02]  /*11940*/  @!P5 LEA.HI.X R7, R54, R209.reuse, R53, 0x1, P1 ;  /* 0x000000d13607d211 */ /* 0x080fe400008f0c35 */
[----:B------:R-:W-:Y:S02]  /*11950*/  @!P4 LEA.HI.X R13, R8, R209, R9, 0x6, P0 ;  /* 0x000000d1080dc211 */ /* 0x000fe400000f3409 */
[C---:B------:R-:W-:Y:S01]  /*11960*/  ISETP.GE.AND P0, PT, R140.reuse, R0, PT ;  /* 0x000000008c00720c */ /* 0x040fe20003f06270 */
[----:B------:R-:W-:Y:S01]  /*11970*/  @!P5 LDGSTS.E.BYPASS.LTC128B.128 [R217+0x6800], desc[UR6][R6.64] ;  /* 0x0680000006d9dfae */ /* 0x000fe2000b901d46 */
[----:B------:R-:W-:-:S03]  /*11980*/  IMAD.SHL.U32 R140, R140, 0x8, RZ ;  /* 0x000000088c8c7824 */ /* 0x000fc600078e00ff */
[----:B------:R-:W-:Y:S04]  /*11990*/  @!P5 LDGSTS.E.BYPASS.LTC128B.128 [R217+0x8800], desc[UR6][R6.64+0x80] ;  /* 0x0880008006d9dfae */ /* 0x000fe8000b901d46 */
[----:B------:R1:W-:Y:S01]  /*119a0*/  @!P5 LDGSTS.E.BYPASS.LTC128B.128 [R217+0xa800], desc[UR6][R6.64+0x100] ;  /* 0x0a80010006d9dfae */ /* 0x0003e2000b901d46 */
[----:B------:R-:W-:-:S03]  /*119b0*/  ISETP.GE.AND P5, PT, R15, R0, PT ;  /* 0x000000000f00720c */ /* 0x000fc60003fa6270 */
[----:B------:R-:W-:Y:S04]  /*119c0*/  @!P4 LDGSTS.E.BYPASS.LTC128B.128 [R217+0x7000], desc[UR6][R12.64] ;  /* 0x070000000cd9cfae */ /* 0x000fe8000b901d46 */
[----:B------:R-:W-:Y:S04]  /*119d0*/  @!P4 LDGSTS.E.BYPASS.LTC128B.128 [R217+0x9000], desc[UR6][R12.64+0x80] ;  /* 0x090000800cd9cfae */ /* 0x000fe8000b901d46 */
[----:B------:R2:W-:Y:S01]  /*119e0*/  @!P4 LDGSTS.E.BYPASS.LTC128B.128 [R217+0xb000], desc[UR6][R12.64+0x100] ;  /* 0x0b0001000cd9cfae */ /* 0x0005e2000b901d46 */
[----:B------:R-:W-:-:S03]  /*119f0*/  ISETP.GE.AND P4, PT, R17, R0, PT ;  /* 0x000000001100720c */ /* 0x000fc60003f86270 */
[----:B------:R-:W-:Y:S04]  /*11a00*/  @!P2 LDGSTS.E.BYPASS.LTC128B.128 [R217+0x7800], desc[UR6][R10.64] ;  /* 0x078000000ad9afae */ /* 0x000fe8000b901d46 */
[----:B------:R-:W-:Y:S04]  /*11a10*/  @!P2 LDGSTS.E.BYPASS.LTC128B.128 [R217+0x9800], desc[UR6][R10.64+0x80] ;  /* 0x098000800ad9afae */ /* 0x000fe8000b901d46 */
[----:B------:R4:W-:Y:S02]  /*11a20*/  @!P2 LDGSTS.E.BYPASS.LTC128B.128 [R217+0xb800], desc[UR6][R10.64+0x100] ;  /* 0x0b8001000ad9afae */ /* 0x0009e4000b901d46 */
[----:B------:R-:W5:Y:S01]  /*11a30*/  @!P4 LDC.64 R8, c[0x0][0x250] ;  /* 0x00009400ff08cb82 */ /* 0x000f620000000a00 */
[----:B-1----:R-:W-:Y:S01]  /*11a40*/  LEA.HI R6, R61, R61, RZ, 0x1 ;  /* 0x0000003d3d067211 */ /* 0x002fe200078f08ff */
[----:B------:R-:W0:Y:S01]  /*11a50*/  LDGDEPBAR ;  /* 0x00000000000079af */ /* 0x000e220000000000 */
[C---:B------:R-:W-:Y:S01]  /*11a60*/  LOP3.LUT R7, R60.reuse, 0xfffffff8, RZ, 0xc0, !PT ;  /* 0xfffffff83c077812 */ /* 0x040fe200078ec0ff */
[----:B------:R-:W-:Y:S01]  /*11a70*/  IMAD.SHL.U32 R60, R60, 0x40, RZ ;  /* 0x000000403c3c7824 */ /* 0x000fe200078e00ff */
[----:B------:R-:W-:-:S03]  /*11a80*/  LOP3.LUT R6, R6, 0xfffffffe, RZ, 0xc0, !PT ;  /* 0xfffffffe06067812 */ /* 0x000fc600078ec0ff */
[----:B------:R-:W-:Y:S02]  /*11a90*/  IMAD.IADD R128, R128, 0x1, -R7 ;  /* 0x0000000180807824 */ /* 0x000fe400078e0a07 */
[----:B------:R-:W-:Y:S02]  /*11aa0*/  IMAD.IADD R61, R61, 0x1, -R6 ;  /* 0x000000013d3d7824 */ /* 0x000fe400078e0a06 */
[----:B------:R-:W1:Y:S01]  /*11ab0*/  @!P5 LDC.64 R6, c[0x0][0x250] ;  /* 0x00009400ff06db82 */ /* 0x000e620000000a00 */
[----:B--2---:R-:W-:Y:S01]  /*11ac0*/  LOP3.LUT R12, R5, 0x8, R140, 0xf8, !PT ;  /* 0x00000008050c7812 */ /* 0x004fe200078ef88c */
[C---:B------:R-:W-:Y:S01]  /*11ad0*/  IMAD.SHL.U32 R3, R128.reuse, 0x40, RZ ;  /* 0x0000004080037824 */ /* 0x040fe200078e00ff */
[----:B------:R-:W-:Y:S01]  /*11ae0*/  SHF.R.U32.HI R5, RZ, 0x3, R5 ;  /* 0x00000003ff057819 */ /* 0x000fe20000011605 */
[----:B------:R-:W-:Y:S01]  /*11af0*/  IMAD.SHL.U32 R0, R61, 0x8, RZ ;  /* 0x000000083d007824 */ /* 0x000fe200078e00ff */
[----:B------:R-:W-:Y:S02]  /*11b00*/  R2P PR, R128, 0x6 ;  /* 0x0000000680007804 */ /* 0x000fe40000000000 */
[----:B------:R-:W-:-:S02]  /*11b10*/  LOP3.LUT R12, R12, R5, RZ, 0x3c, !PT ;  /* 0x000000050c0c7212 */ /* 0x000fc400078e3cff */
[----:B------:R-:W-:-:S03]  /*11b20*/  LOP3.LUT R3, R3, 0x1c0, RZ, 0xc0, !PT ;  /* 0x000001c003037812 */ /* 0x000fc600078ec0ff */
[----:B------:R-:W-:Y:S01]  /*11b30*/  IMAD R205, R61, 0x200, R12 ;  /* 0x000002003dcd7824 */ /* 0x000fe200078e020c */
[----:B------:R-:W-:Y:S01]  /*11b40*/  SHF.R.S32.HI R12, RZ, 0x1f, R55 ;  /* 0x0000001fff0c7819 */ /* 0x000fe20000011437 */
[----:B------:R-:W-:-:S04]  /*11b50*/  DEPBAR.LE SB0, 0x0 ;  /* 0x000080000000791a */ /* 0x000fc80000000000 */
[----:B------:R-:W-:Y:S01]  /*11b60*/  BAR.SYNC.DEFER_BLOCKING 0x0 ;  /* 0x0000000000007b1d */ /* 0x000fe20000010000 */
[----:B------:R-:W-:Y:S01]  /*11b70*/  LEA.HI R12, R12, R55, RZ, 0x5 ;  /* 0x000000370c0c7211 */ /* 0x000fe200078f28ff */
[----:B-----5:R-:W-:Y:S01]  /*11b80*/  @!P4 IMAD R9, R9, 0x60, RZ ;  /* 0x000000600909c824 */ /* 0x020fe200078e02ff */
[----:B------:R-:W-:Y:S02]  /*11b90*/  LOP3.LUT R0, R3, 0x8, R0, 0xf8, !PT ;  /* 0x0000000803007812 */ /* 0x000fe400078ef800 */
[----:B------:R-:W-:Y:S02]  /*11ba0*/  SHF.R.U32.HI R3, RZ, 0x3, R3 ;  /* 0x00000003ff037819 */ /* 0x000fe40000011603 */
[----:B------:R-:W-:Y:S01]  /*11bb0*/  SHF.R.S32.HI R5, RZ, 0x5, R12 ;  /* 0x00000005ff057819 */ /* 0x000fe2000001140c */
[----:B------:R-:W-:Y:S01]  /*11bc0*/  @!P4 IMAD.WIDE.U32 R12, R8, 0x60, R210 ;  /* 0x00000060080cc825 */ /* 0x000fe200078e00d2 */
[----:B------:R-:W-:Y:S02]  /*11bd0*/  LOP3.LUT R3, R0, R3, RZ, 0x3c, !PT ;  /* 0x0000000300037212 */ /* 0x000fe400078e3cff */
[----:B------:R-:W-:Y:S01]  /*11be0*/  LEA R205, R205, UR4, 0x1 ;  /* 0x00000004cdcd7c11 */ /* 0x000fe2000f8e08ff */
[----:B------:R-:W-:-:S02]  /*11bf0*/  @!P4 IMAD.IADD R9, R9, 0x1, R13 ;  /* 0x000000010909c824 */ /* 0x000fc400078e020d */
[----:B------:R-:W-:Y:S02]  /*11c00*/  @!P4 IMAD.MOV.U32 R8, RZ, RZ, R12 ;  /* 0x000000ffff08c224 */ /* 0x000fe400078e000c */
[C---:B------:R-:W-:Y:S02]  /*11c10*/  VIADD R0, R205.reuse, 0x6000 ;  /* 0x00006000cd007836 */ /* 0x040fe40000000000 */
        /* <DEDUP_REMOVED lines=13> */
[C---:B-1----:R-:W-:Y:S01]  /*11cf0*/  @!P5 LEA R14, P0, R6.reuse, R210, 0x6 ;  /* 0x000000d2060ed211 */ /* 0x042fe200078030ff */
[----:B------:R-:W-:Y:S03]  /*11d00*/  @P6 STS.128 [R217+0xe800], RZ ;  /* 0x00e800ffd9006388 */ /* 0x000fe60000000c00 */
[----:B------:R-:W-:Y:S01]  /*11d10*/  @!P5 LEA.HI.X R15, R6, R211, R7, 0x6, P0 ;  /* 0x000000d3060fd211 */ /* 0x000fe200000f3407 */
[----:B------:R-:W-:Y:S01]  /*11d20*/  @P6 STS.128 [R217+0x10800], RZ ;  /* 0x010800ffd9006388 */ /* 0x000fe20000000c00 */
[----:B------:R-:W-:Y:S01]  /*11d30*/  LOP3.LUT R6, R60, 0xfffffe00, RZ, 0xc0, !PT ;  /* 0xfffffe003c067812 */ /* 0x000fe200078ec0ff */
[----:B------:R-:W-:-:S02]  /*11d40*/  IMAD.MOV.U32 R7, RZ, RZ, 0x10 ;  /* 0x00000010ff077424 */ /* 0x000fc400078e00ff */
[----:B------:R-:W-:Y:S01]  /*11d50*/  @!PT LDS RZ, [RZ] ;  /* 0x00000000fffff984 */ /* 0x000fe20000000800 */
[----:B------:R-:W-:Y:S01]  /*11d60*/  @!PT LDS RZ, [RZ] ;  /* 0x00000000fffff984 */ /* 0x000fe20000000800 */
[----:B------:R-:W-:Y:S01]  /*11d70*/  @!PT LDS RZ, [RZ] ;  /* 0x00000000fffff984 */ /* 0x000fe20000000800 */
[----:B------:R-:W-:Y:S01]  /*11d80*/  @!P6 LDGSTS.E.BYPASS.LTC128B.128 [R217+0xc800], desc[UR6][R10.64] ;  /* 0x0c8000000ad9efae */ /* 0x000fe2000b901d46 */
[----:B------:R-:W-:Y:S01]  /*11d90*/  LOP3.LUT R200, R3, R6, RZ, 0xfc, !PT ;  /* 0x0000000603c87212 */ /* 0x000fe200078efcff */
[----:B------:R-:W-:Y:S01]  /*11da0*/  IMAD R206, R5, 0x400, R6 ;  /* 0x0000040005ce7824 */ /* 0x000fe200078e0206 */
[----:B------:R-:W-:Y:S01]  /*11db0*/  SEL R7, R7, 0xfffffff0, !P1 ;  /* 0xfffffff007077807 */ /* 0x000fe20004800000 */
[----:B------:R-:W-:Y:S01]  /*11dc0*/  @!P6 LDGSTS.E.BYPASS.LTC128B.128 [R217+0xe800], desc[UR6][R10.64+0x80] ;  /* 0x0e8000800ad9efae */ /* 0x000fe2000b901d46 */
[----:B------:R-:W-:Y:S02]  /*11dd0*/  IMAD.MOV.U32 R5, RZ, RZ, 0x20 ;  /* 0x00000020ff057424 */ /* 0x000fe400078e00ff */
[----:B------:R-:W-:Y:S01]  /*11de0*/  IMAD.IADD R206, R3, 0x1, R206 ;  /* 0x0000000103ce7824 */ /* 0x000fe200078e02ce */
[----:B------:R-:W-:Y:S02]  /*11df0*/  @!P6 LDGSTS.E.BYPASS.LTC128B.128 [R217+0x10800], desc[UR6][R10.64+0x100] ;  /* 0x108001000ad9efae */ /* 0x000fe4000b901d46 */
[----:B------:R-:W-:-:S02]  /*11e00*/  SEL R5, R5, 0xffffffe0, !P2 ;  /* 0xffffffe005057807 */ /* 0x000fc40005000000 */
[----:B------:R-:W-:Y:S01]  /*11e10*/  @P5 STS.128 [R217+0xd000], RZ ;  /* 0x00d000ffd9005388 */ /* 0x000fe20000000c00 */
[----:B------:R-:W-:Y:S02]  /*11e20*/  LEA R206, R206, UR4, 0x1 ;  /* 0x00000004cece7c11 */ /* 0x000fe4000f8e08ff */
[----:B------:R-:W-:Y:S01]  /*11e30*/  R2P PR, R56, 0x6 ;  /* 0x0000000638007804 */ /* 0x000fe20000000000 */
[----:B------:R-:W-:Y:S01]  /*11e40*/  @P5 STS.128 [R217+0xf000], RZ ;  /* 0x00f000ffd9005388 */ /* 0x000fe20000000c00 */
[----:B------:R-:W-:Y:S01]  /*11e50*/  ISETP.GT.AND P0, PT, R4, R207, PT ;  /* 0x000000cf0400720c */ /* 0x000fe20003f04270 */
[--C-:B------:R-:W-:Y:S02]  /*11e60*/  IMAD R204, R7, 0x2, R206.reuse ;  /* 0x0000000207cc7824 */ /* 0x100fe400078e02ce */
[----:B------:R-:W-:Y:S01]  /*11e70*/  @P5 STS.128 [R217+0x11000], RZ ;  /* 0x011000ffd9005388 */ /* 0x000fe20000000c00 */
[C---:B------:R-:W-:Y:S02]  /*11e80*/  IMAD R202, R5.reuse, 0x2, R206 ;  /* 0x0000000205ca7824 */ /* 0x040fe400078e02ce */
[----:B------:R-:W-:Y:S01]  /*11e90*/  IMAD R201, R5, 0x2, R204 ;  /* 0x0000000205c97824 */ /* 0x000fe200078e02cc */
[----:B------:R-:W-:Y:S01]  /*11ea0*/  @!PT LDS RZ, [RZ] ;  /* 0x00000000fffff984 */ /* 0x000fe20000000800 */
[----:B------:R-:W-:Y:S01]  /*11eb0*/  @!PT LDS RZ, [RZ] ;  /* 0x00000000fffff984 */ /* 0x000fe20000000800 */
[----:B------:R-:W-:Y:S01]  /*11ec0*/  @!PT LDS RZ, [RZ] ;  /* 0x00000000fffff984 */ /* 0x000fe20000000800 */
[----:B------:R-:W-:Y:S04]  /*11ed0*/  @!P5 LDGSTS.E.BYPASS.LTC128B.128 [R217+0xd000], desc[UR6][R14.64] ;  /* 0x0d0000000ed9dfae */ /* 0x000fe8000b901d46 */
[----:B------:R-:W-:Y:S01]  /*11ee0*/  @!P5 LDGSTS.E.BYPASS.LTC128B.128 [R217+0xf000], desc[UR6][R14.64+0x80] ;  /* 0x0f0000800ed9dfae */ /* 0x000fe2000b901d46 */
[----:B------:R-:W-:-:S02]  /*11ef0*/  @P1 VIADD R203, R0, 0xffffffe0 ;  /* 0xffffffe000cb1836 */ /* 0x000fc40000000000 */
[----:B------:R-:W-:Y:S01]  /*11f00*/  IMAD.MOV.U32 R0, RZ, RZ, 0x40 ;  /* 0x00000040ff007424 */ /* 0x000fe200078e00ff */
[----:B------:R1:W-:Y:S01]  /*11f10*/  @!P5 LDGSTS.E.BYPASS.LTC128B.128 [R217+0x11000], desc[UR6][R14.64+0x100] ;  /* 0x110001000ed9dfae */ /* 0x0003e2000b901d46 */
[C---:B------:R-:W-:Y:S02]  /*11f20*/  VIADD R195, R203.reuse, 0x800 ;  /* 0x00000800cbc37836 */ /* 0x040fe40000000000 */
[C---:B------:R-:W-:Y:S01]  /*11f30*/  VIADD R194, R203.reuse, 0x1000 ;  /* 0x00001000cbc27836 */ /* 0x040fe20000000000 */
[----:B------:R-:W-:Y:S01]  /*11f40*/  @P4 STS.128 [R217+0xd800], RZ ;  /* 0x00d800ffd9004388 */ /* 0x000fe20000000c00 */
[----:B------:R-:W-:Y:S01]  /*11f50*/  SEL R0, R0, 0xffffffc0, !P2 ;  /* 0xffffffc000007807 */ /* 0x000fe20005000000 */
[C---:B------:R-:W-:Y:S02]  /*11f60*/  VIADD R193, R203.reuse, 0x1800 ;  /* 0x00001800cbc17836 */ /* 0x040fe40000000000 */
[----:B------:R-:W-:Y:S01]  /*11f70*/  @P4 STS.128 [R217+0xf800], RZ ;  /* 0x00f800ffd9004388 */ /* 0x000fe20000000c00 */
[----:B------:R-:W-:-:S02]  /*11f80*/  VIADD R191, R203, 0x2000 ;  /* 0x00002000cbbf7836 */ /* 0x000fc40000000000 */
[----:B------:R-:W-:Y:S01]  /*11f90*/  IMAD.IADD R199, R205, 0x1, R0 ;  /* 0x00000001cdc77824 */ /* 0x000fe200078e0200 */
[----:B------:R-:W-:Y:S01]  /*11fa0*/  @P4 STS.128 [R217+0x11800], RZ ;  /* 0x011800ffd9004388 */ /* 0x000fe20000000c00 */
[----:B------:R-:W-:Y:S02]  /*11fb0*/  IMAD.IADD R192, R0, 0x1, R203 ;  /* 0x0000000100c07824 */ /* 0x000fe400078e02cb */
[C---:B------:R-:W-:Y:S01]  /*11fc0*/  VIADD R190, R203.reuse, 0x2800 ;  /* 0x00002800cbbe7836 */ /* 0x040fe20000000000 */
[----:B------:R-:W-:Y:S01]  /*11fd0*/  @!PT LDS RZ, [RZ] ;  /* 0x00000000fffff984 */ /* 0x000fe20000000800 */
[----:B------:R-:W-:Y:S01]  /*11fe0*/  @!PT LDS RZ, [RZ] ;  /* 0x00000000fffff984 */ /* 0x000fe20000000800 */
[----:B------:R-:W-:Y:S01]  /*11ff0*/  @!PT LDS RZ, [RZ] ;  /* 0x00000000fffff984 */ /* 0x000fe20000000800 */
[----:B------:R-:W-:Y:S01]  /*12000*/  @!P4 LDGSTS.E.BYPASS.LTC128B.128 [R217+0xd800], desc[UR6][R8.64] ;  /* 0x0d80000008d9cfae */ /* 0x000fe2000b901d46 */
[C---:B------:R-:W-:Y:S02]  /*12010*/  VIADD R189, R203.reuse, 0x3000 ;  /* 0x00003000cbbd7836 */ /* 0x040fe40000000000 */
[C---:B------:R-:W-:Y:S01]  /*12020*/  VIADD R188, R203.reuse, 0x3800 ;  /* 0x00003800cbbc7836 */ /* 0x040fe20000000000 */
[----:B------:R-:W-:Y:S01]  /*12030*/  @!P4 LDGSTS.E.BYPASS.LTC128B.128 [R217+0xf800], desc[UR6][R8.64+0x80] ;  /* 0x0f80008008d9cfae */ /* 0x000fe2000b901d46 */
[----:B------:R-:W-:-:S02]  /*12040*/  VIADD R187, R203, 0x4000 ;  /* 0x00004000cbbb7836 */ /* 0x000fc40000000000 */
[C---:B------:R-:W-:Y:S01]  /*12050*/  VIADD R186, R203.reuse, 0x4800 ;  /* 0x00004800cbba7836 */ /* 0x040fe20000000000 */
[----:B------:R2:W-:Y:S01]  /*12060*/  @!P4 LDGSTS.E.BYPASS.LTC128B.128 [R217+0x11800], desc[UR6][R8.64+0x100] ;  /* 0x1180010008d9cfae */ /* 0x0005e2000b901d46 */
[C---:B------:R-:W-:Y:S02]  /*12070*/  VIADD R185, R203.reuse, 0x5000 ;  /* 0x00005000cbb97836 */ /* 0x040fe40000000000 */
[----:B------:R-:W-:Y:S01]  /*12080*/  VIADD R184, R203, 0x5800 ;  /* 0x00005800cbb87836 */ /* 0x000fe20000000000 */
        /* <DEDUP_REMOVED lines=129> */
[----:B----4-:R-:W-:Y:S06]  /*128a0*/  HMMA.16816.F32 R88, R48, R72, R88 ;  /* 0x000000483058723c */ /* 0x010fec0000001858 */
[----:B------:R-:W-:Y:S06]  /*128b0*/  HMMA.16816.F32 R28, R100, R66, R28 ;  /* 0x00000042641c723c */ /* 0x000fec000000181c */
[----:B------:R-:W-:Y:S06]  /*128c0*/  HMMA.16816.F32 R68, R24, R98, R68 ;  /* 0x000000621844723c */ /* 0x000fec0000001844 */
[----:B------:R-:W-:Y:S06]  /*128d0*/  HMMA.16816.F32 R40, R12, R44, R40 ;  /* 0x0000002c0c28723c */ /* 0x000fec0000001828 */
[----:B------:R-:W-:Y:S06]  /*128e0*/  HMMA.16816.F32 R84, R48, R74, R84 ;  /* 0x0000004a3054723c */ /* 0x000fec0000001854 */
[----:B--2---:R-:W-:Y:S01]  /*128f0*/  HMMA.16816.F32 R104, R24, R8, R104 ;  /* 0x000000081868723c */ /* 0x004fe20000001868 */
[----:B------:R-:W-:Y:S01]  /*12900*/  FMUL.FTZ R28, R28, UR5 ;  /* 0x000000051c1c7c20 */ /* 0x000fe20008410000 */
[----:B------:R-:W-:Y:S01]  /*12910*/  FMUL.FTZ R29, R29, UR5 ;  /* 0x000000051d1d7c20 */ /* 0x000fe20008410000 */
[----:B------:R-:W-:Y:S01]  /*12920*/  FMUL.FTZ R30, R30, UR5 ;  /* 0x000000051e1e7c20 */ /* 0x000fe20008410000 */
[----:B------:R-:W-:-:S02]  /*12930*/  FMUL.FTZ R56, R31, UR5 ;  /* 0x000000051f387c20 */ /* 0x000fc40008410000 */
[----:B------:R-:W-:Y:S01]  /*12940*/  HMMA.16816.F32 R60, R24, R10, R60 ;  /* 0x0000000a183c723c */ /* 0x000fe2000000183c */
[----:B------:R-:W2:Y:S03]  /*12950*/  LDSM.16.M88.4 R8, [R203+0x5800] ;  /* 0x00580000cb08783b */ /* 0x000ea60000000200 */
[----:B------:R-:W-:Y:S02]  /*12960*/  MUFU.TANH R56, R56 ;  /* 0x0000003800387308 */ /* 0x000fe40000002400 */
[----:B------:R-:W-:Y:S01]  /*12970*/  HMMA.16816.F32 R16, R100, R64, R16 ;  /* 0x000000406410723c */ /* 0x000fe20000001810 */
[----:B------:R-:W3:Y:S05]  /*12980*/  LDSM.16.M88.4 R64, [R199+0xb000] ;  /* 0x00b00000c740783b */ /* 0x000eea0000000200 */
[----:B-1----:R-:W-:Y:S06]  /*12990*/  HMMA.16816.F32 R88, R36, R20, R88 ;  /* 0x000000142458723c */ /* 0x002fec0000001858 */
[----:B------:R-:W-:Y:S01]  /*129a0*/  HMMA.16816.F32 R68, R12, R46, R68 ;  /* 0x0000002e0c44723c */ /* 0x000fe20000001844 */
[----:B------:R-:W-:Y:S05]  /*129b0*/  MUFU.TANH R47, R30 ;  /* 0x0000001e002f7308 */ /* 0x000fea0000002400 */
[----:B------:R-:W-:Y:S03]  /*129c0*/  HMMA.16816.F32 R40, R100, R32, R40 ;  /* 0x000000206428723c */ /* 0x000fe60000001828 */
[----:B------:R-:W-:Y:S03]  /*129d0*/  MUFU.TANH R32, R28 ;  /* 0x0000001c00207308 */ /* 0x000fe60000002400 */
[----:B------:R-:W-:Y:S01]  /*129e0*/  HMMA.16816.F32 R84, R36, R22, R84 ;  /* 0x000000162454723c */ /* 0x000fe20000001854 */
[----:B------:R-:W-:Y:S01]  /*129f0*/  FMUL.FTZ R17, R17, UR5 ;  /* 0x0000000511117c20 */ /* 0x000fe20008410000 */
[----:B------:R-:W-:Y:S01]  /*12a00*/  FMUL.FTZ R0, R16, UR5 ;  /* 0x0000000510007c20 */ /* 0x000fe20008410000 */
[----:B------:R-:W-:Y:S01]  /*12a10*/  FMUL.FTZ R45, R18, UR5 ;  /* 0x00000005122d7c20 */ /* 0x000fe20008410000 */
[----:B------:R-:W-:Y:S01]  /*12a20*/  FMUL.FTZ R46, R19, UR5 ;  /* 0x00000005132e7c20 */ /* 0x000fe20008410000 */
[----:B------:R1:W-:Y:S01]  /*12a30*/  MUFU.TANH R33, R29 ;  /* 0x0000001d00217308 */ /* 0x0003e20000002400 */
[----:B------:R-:W-:Y:S01]  /*12a40*/  LDSM.16.M88.4 R20, [R192+0x5800] ;  /* 0x00580000c014783b */ /* 0x000fe20000000200 */
[----:B--2---:R-:W-:Y:S06]  /*12a50*/  HMMA.16816.F32 R88, R24, R8, R88 ;  /* 0x000000081858723c */ /* 0x004fec0000001858 */
[----:B------:R2:W-:Y:S01]  /*12a60*/  MUFU.TANH R44, R17 ;  /* 0x00000011002c7308 */ /* 0x0005e20000002400 */
[C---:B---3--:R-:W-:Y:S07]  /*12a70*/  HMMA.16816.F32 R60, R12.reuse, R66, R60 ;  /* 0x000000420c3c723c */ /* 0x048fee000000183c */
[----:B------:R-:W3:Y:S01]  /*12a80*/  MUFU.TANH R0, R0 ;  /* 0x0000000000007308 */ /* 0x000ee20000002400 */
[----:B-1----:R-:W1:Y:S01]  /*12a90*/  LDSM.16.M88.4 R28, [R199+0xb800] ;  /* 0x00b80000c71c783b */ /* 0x002e620000000200 */
[----:B------:R-:W-:Y:S06]  /*12aa0*/  HMMA.16816.F32 R104, R12, R64, R104 ;  /* 0x000000400c68723c */ /* 0x000fec0000001868 */
[----:B------:R-:W-:Y:S01]  /*12ab0*/  HMMA.16816.F32 R84, R24, R10, R84 ;  /* 0x0000000a1854723c */ /* 0x000fe20000001854 */
[----:B--2---:R-:W2:Y:S01]  /*12ac0*/  LDSM.16.M88.4 R16, [R192+0x5000] ;  /* 0x00500000c010783b */ /* 0x004ea20000000200 */
[----:B------:R-:W4:Y:S01]  /*12ad0*/  MUFU.TANH R46, R46 ;  /* 0x0000002e002e7308 */ /* 0x000f220000002400 */
[----:B------:R-:W-:-:S04]  /*12ae0*/  DEPBAR.LE SB0, 0x0 ;  /* 0x000080000000791a */ /* 0x000fc80000000000 */
[----:B------:R-:W-:Y:S01]  /*12af0*/  SHF.L.U32 R11, R55, 0x1, RZ ;  /* 0x00000001370b7819 */ /* 0x000fe200000006ff */
[----:B------:R-:W-:Y:S02]  /*12b00*/  HMMA.16816.F32 R68, R100, R34, R68 ;  /* 0x000000226444723c */ /* 0x000fe40000001844 */
[----:B------:R-:W-:Y:S01]  /*12b10*/  MUFU.TANH R45, R45 ;  /* 0x0000002d002d7308 */ /* 0x000fe20000002400 */
[----:B------:R-:W-:-:S04]  /*12b20*/  LOP3.LUT R11, R11, 0x6, RZ, 0xc0, !PT ;  /* 0x000000060b0b7812 */ /* 0x000fc800078ec0ff */
[----:B------:R-:W-:Y:S01]  /*12b30*/  FMUL.FTZ R34, R40, UR5 ;  /* 0x0000000528227c20 */ /* 0x000fe20008410000 */
[----:B------:R-:W-:Y:S01]  /*12b40*/  FMUL.FTZ R40, R42, UR5 ;  /* 0x000000052a287c20 */ /* 0x000fe20008410000 */
[----:B------:R-:W-:Y:S01]  /*12b50*/  FMUL.FTZ R35, R41, UR5 ;  /* 0x0000000529237c20 */ /* 0x000fe20008410000 */
[----:B------:R-:W-:-:S03]  /*12b60*/  FMUL.FTZ R41, R43, UR5 ;  /* 0x000000052b297c20 */ /* 0x000fc60008410000 */
[----:B------:R-:W-:Y:S08]  /*12b70*/  MUFU.TANH R34, R34 ;  /* 0x0000002200227308 */ /* 0x000ff00000002400 */
[----:B------:R-:W5:Y:S03]  /*12b80*/  MUFU.TANH R40, R40 ;  /* 0x0000002800287308 */ /* 0x000f660000002400 */
[----:B------:R-:W-:Y:S01]  /*12b90*/  FMUL.FTZ R36, R70, UR5 ;  /* 0x0000000546247c20 */ /* 0x000fe20008410000 */
[----:B-1----:R-:W-:Y:S01]  /*12ba0*/  HMMA.16816.F32 R88, R12, R28, R88 ;  /* 0x0000001c0c58723c */ /* 0x002fe20000001858 */
[----:B------:R-:W-:-:S03]  /*12bb0*/  FMUL.FTZ R9, R71, UR5 ;  /* 0x0000000547097c20 */ /* 0x000fc60008410000 */
[----:B------:R-:W-:Y:S02]  /*12bc0*/  MUFU.TANH R35, R35 ;  /* 0x0000002300237308 */ /* 0x000fe40000002400 */
[----:B------:R-:W-:Y:S06]  /*12bd0*/  HMMA.16816.F32 R84, R12, R30, R84 ;  /* 0x0000001e0c54723c */ /* 0x000fec0000001854 */
[C---:B--2---:R-:W-:Y:S01]  /*12be0*/  HMMA.16816.F32 R60, R100.reuse, R18, R60 ;  /* 0x00000012643c723c */ /* 0x044fe2000000183c */
[----:B------:R-:W-:Y:S05]  /*12bf0*/  MUFU.TANH R41, R41 ;  /* 0x0000002900297308 */ /* 0x000fea0000002400 */
[----:B------:R-:W-:Y:S01]  /*12c00*/  HMMA.16816.F32 R104, R100, R16, R104 ;  /* 0x000000106468723c */ /* 0x000fe20000001868 */
[----:B------:R-:W-:-:S02]  /*12c10*/  IMAD.IADD R18, R2, 0x1, R11 ;  /* 0x0000000102127824 */ /* 0x000fc400078e020b */
[----:B------:R-:W-:Y:S02]  /*12c20*/  MUFU.TANH R36, R36 ;  /* 0x0000002400247308 */ /* 0x000fe40000002400 */
[C---:B------:R-:W-:Y:S01]  /*12c30*/  VIADD R8, R18.reuse, 0x1 ;  /* 0x0000000112087836 */ /* 0x040fe20000000000 */
[CC--:B------:R-:W-:Y:S01]  /*12c40*/  ISETP.GE.AND P1, PT, R18.reuse, R57.reuse, PT ;  /* 0x000000391200720c */ /* 0x0c0fe20003f26270 */
[----:B------:R-:W-:Y:S01]  /*12c50*/  VIADD R4, R18, 0x8 ;  /* 0x0000000812047836 */ /* 0x000fe20000000000 */
[C---:B------:R-:W-:Y:S01]  /*12c60*/  HMMA.16816.F32 R88, R100.reuse, R20, R88 ;  /* 0x000000146458723c */ /* 0x040fe20000001858 */
[----:B------:R-:W-:Y:S01]  /*12c70*/  FMUL.FTZ R16, R68, UR5 ;  /* 0x0000000544107c20 */ /* 0x000fe20008410000 */
[----:B---3--:R-:W-:Y:S01]  /*12c80*/  FSEL R12, R0, -INF , !P1 ;  /* 0xff800000000c7808 */ /* 0x008fe20004800000 */
[----:B------:R-:W-:Y:S01]  /*12c90*/  VIADD R0, R18, 0x18 ;  /* 0x0000001812007836 */ /* 0x000fe20000000000 */
[-C--:B------:R-:W-:Y:S01]  /*12ca0*/  ISETP.GE.AND P6, PT, R8, R57.reuse, PT ;  /* 0x000000390800720c */ /* 0x080fe20003fc6270 */
[----:B------:R-:W-:Y:S01]  /*12cb0*/  VIADD R8, R18, 0x9 ;  /* 0x0000000912087836 */ /* 0x000fe20000000000 */
[-C--:B------:R-:W-:Y:S01]  /*12cc0*/  ISETP.GE.AND P5, PT, R4, R57.reuse, PT ;  /* 0x000000390400720c */ /* 0x080fe20003fa6270 */
[----:B------:R-:W-:Y:S01]  /*12cd0*/  HMMA.16816.F32 R84, R100, R22, R84 ;  /* 0x000000166454723c */ /* 0x000fe20000001854 */
[----:B----4-:R-:W-:Y:S01]  /*12ce0*/  FSEL R21, R46, -INF , !P6 ;  /* 0xff8000002e157808 */ /* 0x010fe20007000000 */
[----:B------:R-:W-:Y:S01]  /*12cf0*/  FMUL.FTZ R17, R69, UR5 ;  /* 0x0000000545117c20 */ /* 0x000fe20008410000 */
[----:B------:R-:W-:Y:S01]  /*12d00*/  FSEL R44, R44, -INF , !P6 ;  /* 0xff8000002c2c7808 */ /* 0x000fe20007000000 */
[----:B------:R-:W-:Y:S01]  /*12d10*/  VIADD R4, R18, 0x10 ;  /* 0x0000001012047836 */ /* 0x000fe20000000000 */
[-C--:B------:R-:W-:Y:S01]  /*12d20*/  ISETP.GE.AND P6, PT, R0, R57.reuse, PT ;  /* 0x000000390000720c */ /* 0x080fe20003fc6270 */
[----:B------:R-:W-:Y:S01]  /*12d30*/  VIADD R0, R18, 0x19 ;  /* 0x0000001912007836 */ /* 0x000fe20000000000 */
[----:B------:R-:W-:Y:S01]  /*12d40*/  FSEL R47, R47, -INF , !P5 ;  /* 0xff8000002f2f7808 */ /* 0x000fe20006800000 */
[----:B------:R-:W1:Y:S01]  /*12d50*/  MUFU.TANH R16, R16 ;  /* 0x0000001000107308 */ /* 0x000e620000002400 */
[----:B------:R-:W-:Y:S01]  /*12d60*/  FSEL R32, R32, -INF , !P5 ;  /* 0xff80000020207808 */ /* 0x000fe20006800000 */
[----:B------:R-:W-:Y:S01]  /*12d70*/  FMUL.FTZ R104, R104, UR5 ;  /* 0x0000000568687c20 */ /* 0x000fe20008410000 */
[-C--:B------:R-:W-:Y:S01]  /*12d80*/  ISETP.GE.AND P5, PT, R0, R57.reuse, PT ;  /* 0x000000390000720c */ /* 0x080fe20003fa6270 */
[----:B------:R-:W-:Y:S01]  /*12d90*/  VIADD R0, R18, 0x20 ;  /* 0x0000002012007836 */ /* 0x000fe20000000000 */
[-C--:B------:R-:W-:Y:S01]  /*12da0*/  ISETP.GE.AND P4, PT, R8, R57.reuse, PT ;  /* 0x000000390800720c */ /* 0x080fe20003f86270 */
[----:B------:R-:W-:Y:S01]  /*12db0*/  FMUL.FTZ R106, R106, UR5 ;  /* 0x000000056a6a7c20 */ /* 0x000fe20008410000 */
[-C--:B------:R-:W-:Y:S01]  /*12dc0*/  ISETP.GE.AND P2, PT, R4, R57.reuse, PT ;  /* 0x000000390400720c */ /* 0x080fe20003f46270 */
[----:B------:R-:W-:Y:S01]  /*12dd0*/  MUFU.TANH R17, R17 ;  /* 0x0000001100117308 */ /* 0x000fe20000002400 */
[----:B------:R-:W-:Y:S01]  /*12de0*/  FSEL R19, R56, -INF , !P4 ;  /* 0xff80000038137808 */ /* 0x000fe20006000000 */
[----:B------:R-:W-:Y:S01]  /*12df0*/  VIADD R4, R18, 0x11 ;  /* 0x0000001112047836 */ /* 0x000fe20000000000 */
[----:B------:R-:W-:Y:S01]  /*12e00*/  FSEL R14, R33, -INF , !P4 ;  /* 0xff800000210e7808 */ /* 0x000fe20006000000 */
[----:B------:R-:W-:Y:S01]  /*12e10*/  FMUL.FTZ R105, R105, UR5 ;  /* 0x0000000569697c20 */ /* 0x000fe20008410000 */
[-C--:B------:R-:W-:Y:S01]  /*12e20*/  ISETP.GE.AND P4, PT, R0, R57.reuse, PT ;  /* 0x000000390000720c */ /* 0x080fe20003f86270 */
[----:B------:R-:W-:Y:S01]  /*12e30*/  VIADD R0, R18, 0x21 ;  /* 0x0000002112007836 */ /* 0x000fe20000000000 */
[----:B-----5:R-:W-:Y:S01]  /*12e40*/  FSEL R15, R40, -INF , !P2 ;  /* 0xff800000280f7808 */ /* 0x020fe20005000000 */
[----:B------:R-:W2:Y:S01]  /*12e50*/  MUFU.TANH R9, R9 ;  /* 0x0000000900097308 */ /* 0x000ea20000002400 */
[----:B------:R-:W-:Y:S01]  /*12e60*/  FSEL R10, R34, -INF , !P2 ;  /* 0xff800000220a7808 */ /* 0x000fe20005000000 */
[----:B------:R-:W-:Y:S01]  /*12e70*/  FMUL.FTZ R107, R107, UR5 ;  /* 0x000000056b6b7c20 */ /* 0x000fe20008410000 */
[----:B------:R-:W-:Y:S01]  /*12e80*/  FSEL R45, R45, -INF , !P1 ;  /* 0xff8000002d2d7808 */ /* 0x000fe20004800000 */
[----:B------:R-:W-:Y:S01]  /*12e90*/  FMUL.FTZ R60, R60, UR5 ;  /* 0x000000053c3c7c20 */ /* 0x000fe20008410000 */
[-C--:B------:R-:W-:Y:S01]  /*12ea0*/  ISETP.GE.AND P2, PT, R0, R57.reuse, PT ;  /* 0x000000390000720c */ /* 0x080fe20003f46270 */
[----:B------:R-:W-:Y:S01]  /*12eb0*/  VIADD R0, R18, 0x28 ;  /* 0x0000002812007836 */ /* 0x000fe20000000000 */
[-C--:B------:R-:W-:Y:S01]  /*12ec0*/  ISETP.GE.AND P1, PT, R4, R57.reuse, PT ;  /* 0x000000390400720c */ /* 0x080fe20003f26270 */
[----:B------:R-:W-:Y:S01]  /*12ed0*/  MUFU.TANH R156, R104 ;  /* 0x00000068009c7308 */ /* 0x000fe20000002400 */
[----:B------:R-:W-:Y:S01]  /*12ee0*/  FMUL.FTZ R62, R62, UR5 ;  /* 0x000000053e3e7c20 */ /* 0x000fe20008410000 */
[----:B-1----:R-:W-:Y:S01]  /*12ef0*/  FSEL R4, R16, -INF , !P6 ;  /* 0xff80000010047808 */ /* 0x002fe20007000000 */
[----:B------:R-:W-:Y:S01]  /*12f00*/  VIADD R16, R18, 0x30 ;  /* 0x0000003012107836 */ /* 0x000fe20000000000 */
[----:B------:R-:W-:Y:S01]  /*12f10*/  FSEL R13, R41, -INF , !P1 ;  /* 0xff800000290d7808 */ /* 0x000fe20004800000 */
[----:B------:R-:W-:Y:S01]  /*12f20*/  FMUL.FTZ R61, R61, UR5 ;  /* 0x000000053d3d7c20 */ /* 0x000fe20008410000 */
[----:B------:R-:W-:Y:S01]  /*12f30*/  FSEL R8, R35, -INF , !P1 ;  /* 0xff80000023087808 */ /* 0x000fe20004800000 */
[----:B------:R-:W-:Y:S01]  /*12f40*/  FMUL.FTZ R63, R63, UR5 ;  /* 0x000000053f3f7c20 */ /* 0x000fe20008410000 */
[----:B------:R-:W1:Y:S01]  /*12f50*/  MUFU.TANH R161, R106 ;  /* 0x0000006a00a17308 */ /* 0x000e620000002400 */
[----:B------:R-:W-:Y:S01]  /*12f60*/  ISETP.GE.AND P1, PT, R0, R57, PT ;  /* 0x000000390000720c */ /* 0x000fe20003f26270 */
[----:B------:R-:W-:-:S02]  /*12f70*/  VIADD R0, R18, 0x29 ;  /* 0x0000002912007836 */ /* 0x000fc40000000000 */
[----:B------:R-:W-:Y:S01]  /*12f80*/  FMUL.FTZ R88, R88, UR5 ;  /* 0x0000000558587c20 */ /* 0x000fe20008410000 */
[----:B------:R-:W-:Y:S01]  /*12f90*/  FMUL.FTZ R90, R90, UR5 ;  /* 0x000000055a5a7c20 */ /* 0x000fe20008410000 */
[----:B------:R-:W-:Y:S01]  /*12fa0*/  FMUL.FTZ R89, R89, UR5 ;  /* 0x0000000559597c20 */ /* 0x000fe20008410000 */
[----:B------:R-:W-:Y:S01]  /*12fb0*/  FMUL.FTZ R91, R91, UR5 ;  /* 0x000000055b5b7c20 */ /* 0x000fe20008410000 */
[----:B------:R-:W-:Y:S01]  /*12fc0*/  FMUL.FTZ R84, R84, UR5 ;  /* 0x0000000554547c20 */ /* 0x000fe20008410000 */
[----:B------:R-:W3:Y:S01]  /*12fd0*/  MUFU.TANH R166, R105 ;  /* 0x0000006900a67308 */ /* 0x000ee20000002400 */
[----:B------:R-:W-:Y:S01]  /*12fe0*/  FMUL.FTZ R86, R86, UR5 ;  /* 0x0000000556567c20 */ /* 0x000fe20008410000 */
[----:B------:R-:W-:Y:S01]  /*12ff0*/  FMUL.FTZ R87, R87, UR5 ;  /* 0x0000000557577c20 */ /* 0x000fe20008410000 */
[----:B------:R-:W-:Y:S01]  /*13000*/  FMUL.FTZ R85, R85, UR5 ;  /* 0x0000000555557c20 */ /* 0x000fe20008410000 */
[----:B------:R-:W-:Y:S02]  /*13010*/  FSEL R11, R36, -INF , !P6 ;  /* 0xff800000240b7808 */ /* 0x000fe40007000000 */
[----:B------:R-:W-:-:S02]  /*13020*/  ISETP.GE.AND P6, PT, R0, R57, PT ;  /* 0x000000390000720c */ /* 0x000fc40003fc6270 */
[----:B------:R-:W4:Y:S01]  /*13030*/  MUFU.TANH R175, R107 ;  /* 0x0000006b00af7308 */ /* 0x000f220000002400 */
[----:B--2---:R-:W-:Y:S02]  /*13040*/  FSEL R9, R9, -INF , !P5 ;  /* 0xff80000009097808 */ /* 0x004fe40006800000 */
[----:B------:R-:W-:Y:S02]  /*13050*/  FSEL R0, R17, -INF , !P5 ;  /* 0xff80000011007808 */ /* 0x000fe40006800000 */
[-C--:B------:R-:W-:Y:S01]  /*13060*/  ISETP.GE.AND P5, PT, R16, R57.reuse, PT ;  /* 0x000000391000720c */ /* 0x080fe20003fa6270 */
[----:B------:R-:W-:Y:S01]  /*13070*/  VIADD R16, R18, 0x31 ;  /* 0x0000003112107836 */ /* 0x000fe20000000000 */
[----:B-1----:R-:W-:Y:S01]  /*13080*/  FSEL R161, R161, -INF , !P4 ;  /* 0xff800000a1a17808 */ /* 0x002fe20006000000 */
[----:B------:R-:W1:Y:S01]  /*13090*/  MUFU.TANH R158, R60 ;  /* 0x0000003c009e7308 */ /* 0x000e620000002400 */
[----:B------:R-:W-:Y:S02]  /*130a0*/  FSEL R156, R156, -INF , !P4 ;  /* 0xff8000009c9c7808 */ /* 0x000fe40006000000 */
[----:B------:R-:W-:-:S02]  /*130b0*/  ISETP.GE.AND P4, PT, R16, R57, PT ;  /* 0x000000391000720c */ /* 0x000fc40003f86270 */
[C---:B------:R-:W-:Y:S01]  /*130c0*/  IADD3 R16, R18.reuse, 0x38, RZ ;  /* 0x0000003812107810 */ /* 0x040fe20007ffe0ff */
[----:B------:R-:W-:Y:S01]  /*130d0*/  VIADD R18, R18, 0x39 ;  /* 0x0000003912127836 */ /* 0x000fe20000000000 */
[----:B---3--:R-:W-:Y:S01]  /*130e0*/  FSEL R166, R166, -INF , !P2 ;  /* 0xff800000a6a67808 */ /* 0x008fe20005000000 */
[----:B------:R-:W2:Y:S01]  /*130f0*/  MUFU.TANH R167, R62 ;  /* 0x0000003e00a77308 */ /* 0x000ea20000002400 */
[----:B----4-:R-:W-:Y:S02]  /*13100*/  FSEL R175, R175, -INF , !P2 ;  /* 0xff800000afaf7808 */ /* 0x010fe40005000000 */
[----:B------:R-:W-:-:S05]  /*13110*/  ISETP.GE.AND P2, PT, R16, R57, PT ;  /* 0x000000391000720c */ /* 0x000fca0003f46270 */
        /* <DEDUP_REMOVED lines=20> */
[----:B-1----:R-:W-:Y:S02]  /*13260*/  FSEL R163, R163, -INF , !P2 ;  /* 0xff800000a3a37808 */ /* 0x002fe40005000000 */
[----:B--2---:R-:W-:Y:S02]  /*13270*/  FSEL R160, R160, -INF , !P1 ;  /* 0xff800000a0a07808 */ /* 0x004fe40004800000 */
[----:B---3--:R-:W-:Y:S01]  /*13280*/  FSEL R168, R168, -INF , !P1 ;  /* 0xff800000a8a87808 */ /* 0x008fe20004800000 */
        /* <DEDUP_REMOVED lines=12> */
[-C--:B------:R-:W-:Y:S02]  /*13350*/  LOP3.LUT R24, R24, R17.reuse, RZ, 0x3c, !PT ;  /* 0x0000001118187212 */ /* 0x080fe400078e3cff */
[----:B------:R-:W-:Y:S02]  /*13360*/  ISETP.GE.AND P4, PT, R2, RZ, PT ;  /* 0x000000ff0200720c */ /* 0x000fe40003f86270 */
[----:B------:R-:W-:-:S03]  /*13370*/  LOP3.LUT R2, RZ, R17, RZ, 0x33, !PT ;  /* 0x00000011ff027212 */ /* 0x000fc600078e33ff */
        /* <DEDUP_REMOVED lines=48> */
.L_x_4786:
[----:B------:R-:W-:Y:S02]  /*13680*/  ULDC UR10, c[0x0][0x248] ;  /* 0x00009200000a7ab9 */ /* 0x000fe40000000800 */
[----:B------:R-:W-:-:S06]  /*13690*/  USHF.L.U32 UR5, UR10, 0x6, URZ ;  /* 0x000000060a057899 */ /* 0x000fcc000800063f */
[----:B------:R-:W-:-:S04]  /*136a0*/  IADD3 R17, RZ, -UR5, RZ ;  /* 0x80000005ff117c10 */ /* 0x000fc8000fffe0ff */
[----:B------:R-:W-:-:S07]  /*136b0*/  SHF.R.S32.HI R3, RZ, 0x1f, R17 ;  /* 0x0000001fff037819 */ /* 0x000fce0000011411 */
.L_x_4787:
        /* <DEDUP_REMOVED lines=40> */
.L_x_4785:
        /* <DEDUP_REMOVED lines=76> */
[----:B------:R-:W1:Y:S01]  /*13e00*/  LDSM.16.MT88.4 R12, [R198+0xc800] ;  /* 0x00c80000c60c783b */ /* 0x000e620000004200 */
        /* <DEDUP_REMOVED lines=141> */
[C---:B------:R-:W-:Y:S01]  /*146e0*/  F2FP.F16.F32.PACK_AB R5, R162.reuse, R161 ;  /* 0x000000a1a205723e */ /* 0x040fe200000000ff */
        /* <DEDUP_REMOVED lines=103> */
.L_x_4792:
        /* <DEDUP_REMOVED lines=66> */
.L_x_4789:
        /* <DEDUP_REMOVED lines=15> */
[----:B------:R-:W-:Y:S02]  /*15270*/  ISETP.GT.AND P0, PT, R220, R207, PT ;  /* 0x000000cfdc00720c */ /* 0x000fe40003f04270 */
        /* <DEDUP_REMOVED lines=298> */
.L_x_4791:
        /* <DEDUP_REMOVED lines=24> */
.L_x_4790:
        /* <DEDUP_REMOVED lines=100> */
[--C-:B------:R-:W-:Y:S01]  /*16ce0*/  FFMA.FTZ R226, R149, UR4, -R144.reuse ;  /* 0x0000000495e27c23 */ /* 0x100fe20008010890 */
[----:B------:R-:W-:Y:S01]  /*16cf0*/  FFMA.FTZ R231, R147, UR4, -R144 ;  /* 0x0000000493e77c23 */ /* 0x000fe20008010890 */
[----:B------:R-:W-:Y:S01]  /*16d00*/  FFMA.FTZ R228, R146, UR4, -R148 ;  /* 0x0000000492e47c23 */ /* 0x000fe20008010894 */
[--C-:B------:R-:W-:Y:S03]  /*16d10*/  FFMA.FTZ R134, R134, UR4, -R144.reuse ;  /* 0x0000000486867c23 */ /* 0x100fe60008010890 */
[----:B------:R-:W-:Y:S01]  /*16d20*/  MUFU.EX2 R168, R168 ;  /* 0x000000a800a87308 */ /* 0x000fe20000000800 */
[----:B------:R-:W-:Y:S01]  /*16d30*/  FFMA.FTZ R133, R133, UR4, -R144 ;  /* 0x0000000485857c23 */ /* 0x000fe20008010890 */
[----:B------:R-:W-:Y:S01]  /*16d40*/  LDSM.16.MT88.4 R112, [R200+0x10000] ;  /* 0x01000000c870783b */ /* 0x000fe20000004200 */
[C---:B------:R-:W-:Y:S01]  /*16d50*/  FMUL.FTZ R36, R2.reuse, R36 ;  /* 0x0000002402247220 */ /* 0x040fe20000410000 */
[----:B------:R-:W-:Y:S01]  /*16d60*/  FMUL.FTZ R37, R2, R37 ;  /* 0x0000002502257220 */ /* 0x000fe20000410000 */
[C---:B------:R-:W-:Y:S01]  /*16d70*/  FMUL.FTZ R38, R0.reuse, R38 ;  /* 0x0000002600267220 */ /* 0x040fe20000410000 */
[----:B------:R-:W-:Y:S01]  /*16d80*/  FMUL.FTZ R39, R0, R39 ;  /* 0x0000002700277220 */ /* 0x000fe20000410000 */
[----:B------:R-:W-:Y:S03]  /*16d90*/  FMUL.FTZ R40, R2, R40 ;  /* 0x0000002802287220 */ /* 0x000fe60000410000 */
[----:B------:R-:W5:Y:S01]  /*16da0*/  MUFU.EX2 R167, R167 ;  /* 0x000000a700a77308 */ /* 0x000f620000000800 */
[----:B----4-:R-:W-:Y:S01]  /*16db0*/  F2FP.F16.F32.PACK_AB R129, R166, R171 ;  /* 0x000000aba681723e */ /* 0x010fe200000000ff */
        /* <DEDUP_REMOVED lines=15> */
[----:B-----5:R-:W-:Y:S01]  /*16eb0*/  F2FP.F16.F32.PACK_AB R130, R167, R168 ;  /* 0x000000a8a782723e */ /* 0x020fe200000000ff */
        /* <DEDUP_REMOVED lines=15> */
[----:B----4-:R-:W-:Y:S01]  /*16fb0*/  F2FP.F16.F32.PACK_AB R131, R164, R165 ;  /* 0x000000a5a483723e */ /* 0x010fe200000000ff */
        /* <DEDUP_REMOVED lines=21> */
[C---:B------:R-:W-:Y:S01]  /*17110*/  FMUL.FTZ R74, R0.reuse, R74 ;  /* 0x0000004a004a7220 */ /* 0x040fe20000410000 */
[----:B------:R-:W-:Y:S01]  /*17120*/  FMUL.FTZ R75, R0, R75 ;  /* 0x0000004b004b7220 */ /* 0x000fe20000410000 */
[C---:B------:R-:W-:Y:S03]  /*17130*/  HMMA.16816.F32 R16, R128.reuse, R26, R16 ;  /* 0x0000001a8010723c */ /* 0x040fe60000001810 */
[C---:B------:R-:W-:Y:S01]  /*17140*/  FMUL.FTZ R76, R2.reuse, R76 ;  /* 0x0000004c024c7220 */ /* 0x040fe20000410000 */
[----:B------:R-:W-:Y:S01]  /*17150*/  FMUL.FTZ R77, R2, R77 ;  /* 0x0000004d024d7220 */ /* 0x000fe20000410000 */
        /* <DEDUP_REMOVED lines=8> */
[----:B------:R-:W-:Y:S01]  /*171e0*/  FMUL.FTZ R33, R2, R101 ;  /* 0x0000006502217220 */ /* 0x000fe20000410000 */
[----:B------:R-:W-:Y:S01]  /*171f0*/  FMUL.FTZ R79, R0, R79 ;  /* 0x0000004f004f7220 */ /* 0x000fe20000410000 */
[C---:B------:R-:W-:Y:S03]  /*17200*/  HMMA.16816.F32 R24, R128.reuse, R34, R24 ;  /* 0x000000228018723c */ /* 0x040fe60000001818 */
[C---:B------:R-:W-:Y:S01]  /*17210*/  FMUL.FTZ R80, R2.reuse, R80 ;  /* 0x0000005002507220 */ /* 0x040fe20000410000 */
[----:B------:R-:W-:Y:S01]  /*17220*/  FMUL.FTZ R81, R2, R81 ;  /* 0x0000005102517220 */ /* 0x000fe20000410000 */
[C---:B------:R-:W-:Y:S01]  /*17230*/  FMUL.FTZ R82, R0.reuse, R82 ;  /* 0x0000005200527220 */ /* 0x040fe20000410000 */
[C---:B---3--:R-:W-:Y:S01]  /*17240*/  HMMA.16816.F32 R28, R128.reuse, R136, R28 ;  /* 0x00000088801c723c */ /* 0x048fe2000000181c */
[----:B------:R-:W-:Y:S04]  /*17250*/  MUFU.EX2 R182, R182 ;  /* 0x000000b600b67308 */ /* 0x000fe80000000800 */
[C---:B------:R-:W-:Y:S01]  /*17260*/  FMUL.FTZ R34, R0.reuse, R102 ;  /* 0x0000006600227220 */ /* 0x040fe20000410000 */
[C---:B------:R-:W-:Y:S01]  /*17270*/  FMUL.FTZ R35, R0.reuse, R103 ;  /* 0x0000006700237220 */ /* 0x040fe20000410000 */
[----:B------:R-:W-:Y:S01]  /*17280*/  FMUL.FTZ R83, R0, R83 ;  /* 0x0000005300537220 */ /* 0x000fe20000410000 */
[----:B------:R-:W3:Y:S03]  /*17290*/  LDSM.16.MT88.4 R100, [R196+0xe000] ;  /* 0x00e00000c464783b */ /* 0x000ee60000004200 */
[----:B------:R-:W-:Y:S01]  /*172a0*/  MUFU.EX2 R222, R222 ;  /* 0x000000de00de7308 */ /* 0x000fe20000000800 */
[----:B------:R-:W-:Y:S01]  /*172b0*/  FFMA.FTZ R174, R181, UR4, -R148 ;  /* 0x00000004b5ae7c23 */ /* 0x000fe20008010894 */
[----:B------:R-:W-:Y:S01]  /*172c0*/  FFMA.FTZ R181, R141, UR4, -R144 ;  /* 0x000000048db57c23 */ /* 0x000fe20008010890 */
        /* <DEDUP_REMOVED lines=9> */
[C---:B------:R-:W-:Y:S01]  /*17360*/  FMUL.FTZ R86, R0.reuse, R86 ;  /* 0x0000005600567220 */ /* 0x040fe20000410000 */
[C---:B-1----:R-:W-:Y:S01]  /*17370*/  HMMA.16816.F32 R44, R128.reuse, R104, R44 ;  /* 0x00000068802c723c */ /* 0x042fe2000000182c */
[----:B------:R-:W-:Y:S03]  /*17380*/  LDSM.16.MT88.4 R120, [R196+0xc800] ;  /* 0x00c80000c478783b */ /* 0x000fe60000004200 */
[----:B------:R-:W-:Y:S02]  /*17390*/  FMUL.FTZ R87, R0, R87 ;  /* 0x0000005700577220 */ /* 0x000fe40000410000 */
[C---:B------:R-:W-:Y:S02]  /*173a0*/  HMMA.16816.F32 R48, R128.reuse, R106, R48 ;  /* 0x0000006a8030723c */ /* 0x040fe40000001830 */
[----:B------:R-:W-:Y:S01]  /*173b0*/  MUFU.EX2 R224, R224 ;  /* 0x000000e000e07308 */ /* 0x000fe20000000800 */
[----:B------:R-:W1:Y:S02]  /*173c0*/  LDSM.16.MT88.4 R104, [R198+0x10000] ;  /* 0x01000000c668783b */ /* 0x000e640000004200 */
[--C-:B------:R-:W-:Y:S01]  /*173d0*/  FFMA.FTZ R170, R229, UR4, -R148.reuse ;  /* 0x00000004e5aa7c23 */ /* 0x100fe20008010894 */
        /* <DEDUP_REMOVED lines=8> */
[----:B------:R-:W-:Y:S01]  /*17460*/  FFMA.FTZ R227, R227, UR4, -R148 ;  /* 0x00000004e3e37c23 */ /* 0x000fe20008010894 */
[C---:B------:R-:W-:Y:S01]  /*17470*/  HMMA.16816.F32 R64, R128.reuse, R102, R64 ;  /* 0x000000668040723c */ /* 0x040fe20000001840 */
[----:B------:R-:W2:Y:S05]  /*17480*/  LDSM.16.MT88.4 R100, [R197+0x10000] ;  /* 0x01000000c564783b */ /* 0x000eaa0000004200 */
[----:B------:R3:W4:Y:S01]  /*17490*/  MUFU.EX2 R175, R227 ;  /* 0x000000e300af7308 */ /* 0x0007220000000800 */
[C---:B------:R-:W-:Y:S01]  /*174a0*/  FMUL.FTZ R88, R2.reuse, R88 ;  /* 0x0000005802587220 */ /* 0x040fe20000410000 */
[C---:B------:R-:W-:Y:S03]  /*174b0*/  HMMA.16816.F32 R68, R128.reuse, R112, R68 ;  /* 0x000000708044723c */ /* 0x040fe60000001844 */
[----:B------:R-:W-:Y:S03]  /*174c0*/  FMUL.FTZ R89, R2, R89 ;  /* 0x0000005902597220 */ /* 0x000fe60000410000 */
[C---:B------:R-:W-:Y:S01]  /*174d0*/  HMMA.16816.F32 R72, R128.reuse, R114, R72 ;  /* 0x000000728048723c */ /* 0x040fe20000001848 */
[----:B------:R-:W-:Y:S01]  /*174e0*/  LDSM.16.MT88.4 R112, [R198+0xc800] ;  /* 0x00c80000c670783b */ /* 0x000fe20000004200 */
[----:B------:R-:W5:Y:S03]  /*174f0*/  MUFU.EX2 R179, R179 ;  /* 0x000000b300b37308 */ /* 0x000f660000000800 */
[C---:B------:R-:W-:Y:S01]  /*17500*/  FMUL.FTZ R90, R0.reuse, R90 ;  /* 0x0000005a005a7220 */ /* 0x040fe20000410000 */
[----:B------:R-:W-:Y:S01]  /*17510*/  FMUL.FTZ R91, R0, R91 ;  /* 0x0000005b005b7220 */ /* 0x000fe20000410000 */
[C---:B-1----:R-:W-:Y:S05]  /*17520*/  HMMA.16816.F32 R76, R128.reuse, R104, R76 ;  /* 0x00000068804c723c */ /* 0x042fea000000184c */
[----:B------:R-:W-:Y:S01]  /*17530*/  MUFU.EX2 R229, R229 ;  /* 0x000000e500e57308 */ /* 0x000fe20000000800 */
[----:B---3--:R-:W-:Y:S01]  /*17540*/  FFMA.FTZ R227, R155, UR4, -R144 ;  /* 0x000000049be37c23 */ /* 0x008fe20008010890 */
[C---:B------:R-:W-:Y:S01]  /*17550*/  FMUL.FTZ R92, R2.reuse, R92 ;  /* 0x0000005c025c7220 */ /* 0x040fe20000410000 */
[C---:B------:R-:W-:Y:S01]  /*17560*/  HMMA.16816.F32 R80, R128.reuse, R106, R80 ;  /* 0x0000006a8050723c */ /* 0x040fe20000001850 */
[----:B------:R-:W1:Y:S02]  /*17570*/  LDSM.16.MT88.4 R104, [R196+0x10000] ;  /* 0x01000000c468783b */ /* 0x000e640000004200 */
[----:B------:R-:W-:Y:S01]  /*17580*/  FMUL.FTZ R93, R2, R93 ;  /* 0x0000005d025d7220 */ /* 0x000fe20000410000 */
[C---:B------:R-:W-:Y:S01]  /*17590*/  FMUL.FTZ R94, R0.reuse, R94 ;  /* 0x0000005e005e7220 */ /* 0x040fe20000410000 */
[----:B------:R-:W-:Y:S01]  /*175a0*/  FMUL.FTZ R95, R0, R95 ;  /* 0x0000005f005f7220 */ /* 0x000fe20000410000 */
[C---:B------:R-:W-:Y:S03]  /*175b0*/  FMUL.FTZ R96, R2.reuse, R96 ;  /* 0x0000006002607220 */ /* 0x040fe60000410000 */
[----:B------:R-:W-:Y:S01]  /*175c0*/  LDSM.16.MT88.4 R152, [R197+0xf800] ;  /* 0x00f80000c598783b */ /* 0x000fe20000004200 */
[----:B------:R-:W-:Y:S01]  /*175d0*/  MUFU.EX2 R227, R227 ;  /* 0x000000e300e37308 */ /* 0x000fe20000000800 */
[----:B------:R-:W-:Y:S01]  /*175e0*/  FMUL.FTZ R97, R2, R97 ;  /* 0x0000006102617220 */ /* 0x000fe20000410000 */
[C---:B------:R-:W-:Y:S01]  /*175f0*/  FMUL.FTZ R98, R0.reuse, R98 ;  /* 0x0000006200627220 */ /* 0x040fe20000410000 */
[----:B------:R-:W-:Y:S01]  /*17600*/  FMUL.FTZ R99, R0, R99 ;  /* 0x0000006300637220 */ /* 0x000fe20000410000 */
[--C-:B------:R-:W-:Y:S01]  /*17610*/  FFMA.FTZ R178, R225, UR4, -R148.reuse ;  /* 0x00000004e1b27c23 */ /* 0x100fe20008010894 */
[--C-:B------:R-:W-:Y:S01]  /*17620*/  FFMA.FTZ R225, R159, UR4, -R148.reuse ;  /* 0x000000049fe17c23 */ /* 0x100fe20008010894 */
[C---:B--2---:R-:W-:Y:S01]  /*17630*/  HMMA.16816.F32 R84, R128.reuse, R100, R84 ;  /* 0x000000648054723c */ /* 0x044fe20000001854 */
[----:B------:R-:W-:Y:S03]  /*17640*/  LDSM.16.MT88.4 R156, [R196+0xf800] ;  /* 0x00f80000c49c783b */ /* 0x000fe60000004200 */
[----:B------:R-:W-:Y:S01]  /*17650*/  MUFU.EX2 R231, R231 ;  /* 0x000000e700e77308 */ /* 0x000fe20000000800 */
[--C-:B------:R-:W-:Y:S01]  /*17660*/  FFMA.FTZ R223, R223, UR4, -R148.reuse ;  /* 0x00000004dfdf7c23 */ /* 0x100fe20008010894 */
[----:B------:R-:W-:Y:S01]  /*17670*/  FFMA.FTZ R148, R145, UR4, -R148 ;  /* 0x0000000491947c23 */ /* 0x000fe20008010894 */
[----:B------:R-:W-:Y:S01]  /*17680*/  FFMA.FTZ R173, R2, R221, R173 ;  /* 0x000000dd02ad7223 */ /* 0x000fe200000100ad */
[C---:B------:R-:W-:Y:S01]  /*17690*/  HMMA.16816.F32 R88, R128.reuse, R102, R88 ;  /* 0x000000668058723c */ /* 0x040fe20000001858 */
[----:B------:R-:W-:Y:S05]  /*176a0*/  LDSM.16.MT88.4 R144, [R200+0xf800] ;  /* 0x00f80000c890783b */ /* 0x000fea0000004200 */
[----:B------:R2:W-:Y:S01]  /*176b0*/  MUFU.EX2 R233, R148 ;  /* 0x0000009400e97308 */ /* 0x0005e20000000800 */
[----:B----4-:R-:W-:Y:S01]  /*176c0*/  F2FP.F16.F32.PACK_AB R100, R175, R170 ;  /* 0x000000aaaf64723e */ /* 0x010fe200000000ff */
[----:B------:R-:W-:Y:S03]  /*176d0*/  FFMA.FTZ R171, R0, R219, R171 ;  /* 0x000000db00ab7223 */ /* 0x000fe600000100ab */
[----:B------:R-:W-:Y:S01]  /*176e0*/  F2FP.F16.F32.PACK_AB R101, R177, R172 ;  /* 0x000000acb165723e */ /* 0x000fe200000000ff */
[----:B------:R-:W-:Y:S01]  /*176f0*/  FADD.FTZ R173, R169, R173 ;  /* 0x000000ada9ad7221 */ /* 0x000fe20000010000 */
[----:B-----5:R-:W-:Y:S03]  /*17700*/  F2FP.F16.F32.PACK_AB R102, R179, R174 ;  /* 0x000000aeb366723e */ /* 0x020fe600000000ff */
[----:B------:R-:W-:Y:S01]  /*17710*/  MUFU.EX2 R178, R178 ;  /* 0x000000b200b27308 */ /* 0x000fe20000000800 */
[----:B------:R-:W-:Y:S01]  /*17720*/  F2FP.F16.F32.PACK_AB R103, R181, R176 ;  /* 0x000000b0b567723e */ /* 0x000fe200000000ff */
[----:B------:R-:W-:Y:S01]  /*17730*/  FADD.FTZ R166, R166, R171 ;  /* 0x000000aba6a67221 */ /* 0x000fe20000010000 */
[----:B------:R-:W-:Y:S01]  /*17740*/  IADD3 R0, R220, -0x1, RZ ;  /* 0xffffffffdc007810 */ /* 0x000fe20007ffe0ff */
[----:B------:R-:W-:Y:S02]  /*17750*/  FADD.FTZ R168, R168, R173 ;  /* 0x000000ada8a87221 */ /* 0x000fe40000010000 */
[----:B------:R-:W-:Y:S01]  /*17760*/  FADD.FTZ R165, R165, R166 ;  /* 0x000000a6a5a57221 */ /* 0x000fe20000010000 */
[C---:B-1----:R-:W-:Y:S03]  /*17770*/  HMMA.16816.F32 R92, R128.reuse, R104, R92 ;  /* 0x00000068805c723c */ /* 0x042fe6000000185c */
[----:B------:R-:W1:Y:S01]  /*17780*/  MUFU.EX2 R223, R223 ;  /* 0x000000df00df7308 */ /* 0x000e620000000800 */
[----:B--2---:R-:W-:Y:S01]  /*17790*/  LDSM.16.MT88.4 R148, [R198+0xf800] ;  /* 0x00f80000c694783b */ /* 0x004fe20000004200 */
[----:B------:R-:W-:Y:S01]  /*177a0*/  FADD.FTZ R167, R167, R168 ;  /* 0x000000a8a7a77221 */ /* 0x000fe20000010000 */
[----:B------:R-:W-:Y:S01]  /*177b0*/  FADD.FTZ R165, R164, R165 ;  /* 0x000000a5a4a57221 */ /* 0x000fe20000010000 */
[----:B------:R-:W-:Y:S01]  /*177c0*/  MOV R220, R0 ;  /* 0x0000000000dc7202 */ /* 0x000fe20000000f00 */
[----:B------:R-:W-:Y:S05]  /*177d0*/  HMMA.16816.F32 R96, R128, R106, R96 ;  /* 0x0000006a8060723c */ /* 0x000fea0000001860 */
[----:B------:R-:W2:Y:S01]  /*177e0*/  MUFU.EX2 R225, R225 ;  /* 0x000000e100e17308 */ /* 0x000ea20000000800 */
[----:B------:R-:W3:Y:S01]  /*177f0*/  LDSM.16.MT88.4 R104, [R196+0xe800] ;  /* 0x00e80000c468783b */ /* 0x000ee20000004200 */
[----:B------:R-:W-:Y:S01]  /*17800*/  FADD.FTZ R170, R170, R167 ;  /* 0x000000a7aaaa7221 */ /* 0x000fe20000010000 */
[C---:B------:R-:W-:Y:S07]  /*17810*/  HMMA.16816.F32 R4, R100.reuse, R108, R4 ;  /* 0x0000006c6404723c */ /* 0x040fee0000001804 */
[----:B------:R-:W4:Y:S01]  /*17820*/  MUFU.EX2 R228, R228 ;  /* 0x000000e400e47308 */ /* 0x000f220000000800 */
[C---:B------:R-:W-:Y:S01]  /*17830*/  HMMA.16816.F32 R8, R100.reuse, R110, R8 ;  /* 0x0000006e6408723c */ /* 0x040fe20000001808 */
[----:B------:R-:W5:Y:S02]  /*17840*/  LDSM.16.MT88.4 R108, [R200+0x10800] ;  /* 0x01080000c86c783b */ /* 0x000f640000004200 */
[----:B------:R-:W-:Y:S03]  /*17850*/  FADD.FTZ R172, R172, R165 ;  /* 0x000000a5acac7221 */ /* 0x000fe60000010000 */
[C---:B------:R-:W-:Y:S03]  /*17860*/  HMMA.16816.F32 R12, R100.reuse, R112, R12 ;  /* 0x00000070640c723c */ /* 0x040fe6000000180c */
[----:B------:R-:W-:Y:S01]  /*17870*/  MUFU.EX2 R134, R134 ;  /* 0x0000008600867308 */ /* 0x000fe20000000800 */
[----:B------:R-:W-:Y:S01]  /*17880*/  LDSM.16.MT88.4 R128, [R196+0xd000] ;  /* 0x00d00000c480783b */ /* 0x000fe20000004200 */
[----:B------:R-:W-:Y:S01]  /*17890*/  FADD.FTZ R175, R175, R170 ;  /* 0x000000aaafaf7221 */ /* 0x000fe20000010000 */
[C---:B------:R-:W-:Y:S07]  /*178a0*/  HMMA.16816.F32 R16, R100.reuse, R114, R16 ;  /* 0x000000726410723c */ /* 0x040fee0000001810 */
[----:B------:R-:W4:Y:S01]  /*178b0*/  MUFU.EX2 R133, R133 ;  /* 0x0000008500857308 */ /* 0x000f220000000800 */
[----:B------:R-:W2:Y:S01]  /*178c0*/  LDSM.16.MT88.4 R112, [R198+0x10800] ;  /* 0x01080000c670783b */ /* 0x000ea20000004200 */
        /* <DEDUP_REMOVED lines=26> */
[----:B-1----:R-:W-:Y:S01]  /*17a70*/  F2FP.F16.F32.PACK_AB R108, R223, R178 ;  /* 0x000000b2df6c723e */ /* 0x002fe200000000ff */
[C---:B--2---:R-:W-:Y:S05]  /*17a80*/  HMMA.16816.F32 R76, R100.reuse, R112, R76 ;  /* 0x00000070644c723c */ /* 0x044fea000000184c */
        /* <DEDUP_REMOVED lines=93> */
.L_x_4788:
        /* <DEDUP_REMOVED lines=9> */
[----:B------:R-:W5:Y:S01]  /*180f0*/  S2R R18, SR_CTAID.Y ;  /* 0x0000000000127919 */ /* 0x000f620000002600 */
[----:B-1----:R-:W-:Y:S01]  /*18100*/  FADD.FTZ R2, R2, R221 ;  /* 0x000000dd02027221 */ /* 0x002fe20000010000 */
[----:B--2---:R-:W-:-:S04]  /*18110*/  ULEA UR5, UR5, UR4, 0x18 ;  /* 0x0000000405057291 */ /* 0x004fc8000f8ec03f */
[----:B------:R-:W1:Y:S01]  /*18120*/  S2UR UR4, SR_CTAID.Z ;  /* 0x00000000000479c3 */ /* 0x000e620000002700 */
[----:B---3--:R-:W-:Y:S01]  /*18130*/  FADD.FTZ R17, R4, R219 ;  /* 0x000000db04117221 */ /* 0x008fe20000010000 */
[----:B------:R-:W2:Y:S04]  /*18140*/  SHFL.BFLY PT, R5, R2, 0x1, 0x1f ;  /* 0x0c201f0002057f89 */ /* 0x000ea800000e0000 */
[----:B------:R-:W3:Y:S01]  /*18150*/  SHFL.BFLY PT, R4, R17, 0x1, 0x1f ;  /* 0x0c201f0011047f89 */ /* 0x000ee200000e0000 */
[----:B----4-:R-:W-:-:S04]  /*18160*/  SHF.R.S32.HI R9, RZ, 0x1f, R6 ;  /* 0x0000001fff097819 */ /* 0x010fc80000011406 */
        /* <DEDUP_REMOVED lines=134> */
[----:B------:R-:W-:Y:S01]  /*189d0*/  LOP3.LUT R8, R7, 0x1, RZ, 0xc0, !PT ;  /* 0x0000000107087812 */ /* 0x000fe200078ec0ff */
[----:B-1----:R-:W-:Y:S01]  /*189e0*/  @P5 FMUL.FTZ R5, R5, 0.69314718246459960938 ;  /* 0x3f31721805055820 */ /* 0x002fe20000410000 */
        /* <DEDUP_REMOVED lines=8> */
[----:B--2---:R-:W-:Y:S01]  /*18a70*/  @P4 FMUL.FTZ R4, R4, 0.69314718246459960938 ;  /* 0x3f31721804044820 */ /* 0x004fe20000410000 */
[----:B------:R-:W-:Y:S02]  /*18a80*/  LEA.HI R11, R11, R11, RZ, 0x1d ;  /* 0x0000000b0b0b7211 */ /* 0x000fe400078fe8ff */
        /* <DEDUP_REMOVED lines=9> */
[----:B------:R-:W-:Y:S02]  /*18b20*/  MOV R8, 0x80 ;  /* 0x0000008000087802 */ /* 0x000fe40000000f00 */
[----:B------:R-:W-:Y:S01]  /*18b30*/  IADD3 R9, R6, -0x20, RZ ;  /* 0xffffffe006097810 */ /* 0x000fe20007ffe0ff */
[----:B------:R-:W-:Y:S01]  /*18b40*/  STS.64 [R6+0x800], R130 ;  /* 0x0008008206007388 */ /* 0x000fe20000000a00 */
[----:B------:R-:W-:-:S02]  /*18b50*/  SEL R11, R11, 0xffffffc0, !P1 ;  /* 0xffffffc00b0b7807 */ /* 0x000fc40004800000 */
[----:B------:R-:W-:Y:S02]  /*18b60*/  @P3 IADD3 R9, R6, 0x20, RZ ;  /* 0x0000002006093810 */ /* 0x000fe40007ffe0ff */
[----:B------:R-:W-:Y:S02]  /*18b70*/  SEL R8, R8, 0xffffff80, !P2 ;  /* 0xffffff8008087807 */ /* 0x000fe40005000000 */
[C---:B------:R-:W-:Y:S01]  /*18b80*/  IADD3 R14, R6.reuse, R11, RZ ;  /* 0x0000000b060e7210 */ /* 0x040fe20007ffe0ff */
[----:B------:R-:W-:Y:S01]  /*18b90*/  STS.64 [R9], R124 ;  /* 0x0000007c09007388 */ /* 0x000fe20000000a00 */
[-C--:B------:R-:W-:Y:S02]  /*18ba0*/  IADD3 R11, R11, R9.reuse, RZ ;  /* 0x000000090b0b7210 */ /* 0x080fe40007ffe0ff */
[----:B------:R-:W-:Y:S01]  /*18bb0*/  IADD3 R15, R6, R8, RZ ;  /* 0x00000008060f7210 */ /* 0x000fe20007ffe0ff */
[----:B------:R-:W-:Y:S01]  /*18bc0*/  STS.64 [R9+0x800], R126 ;  /* 0x0008007e09007388 */ /* 0x000fe20000000a00 */
[----:B------:R-:W-:-:S02]  /*18bd0*/  IADD3 R16, R8, R9, RZ ;  /* 0x0000000908107210 */ /* 0x000fc40007ffe0ff */
[-C--:B------:R-:W-:Y:S01]  /*18be0*/  IADD3 R17, R14, R8.reuse, RZ ;  /* 0x000000080e117210 */ /* 0x080fe20007ffe0ff */
[----:B------:R-:W-:Y:S01]  /*18bf0*/  STS.64 [R14], R120 ;  /* 0x000000780e007388 */ /* 0x000fe20000000a00 */
[----:B------:R-:W-:Y:S02]  /*18c00*/  IADD3 R8, R11, R8, RZ ;  /* 0x000000080b087210 */ /* 0x000fe40007ffe0ff */
[----:B------:R-:W-:Y:S01]  /*18c10*/  SHF.R.S32.HI R13, RZ, 0x2, R13 ;  /* 0x00000002ff0d7819 */ /* 0x000fe2000001140d */
[----:B------:R-:W-:Y:S03]  /*18c20*/  STS.64 [R14+0x800], R122 ;  /* 0x0008007a0e007388 */ /* 0x000fe60000000a00 */
[----:B------:R-:W-:Y:S01]  /*18c30*/  LEA R10, R10, R13, 0x4 ;  /* 0x0000000d0a0a7211 */ /* 0x000fe200078e20ff */
[----:B------:R-:W-:Y:S01]  /*18c40*/  STS.64 [R11], R116 ;  /* 0x000000740b007388 */ /* 0x000fe20000000a00 */
[----:B------:R-:W5:Y:S03]  /*18c50*/  LDC.64 R12, c[0x0][0x2c0] ;  /* 0x0000b000ff0c7b82 */ /* 0x000f660000000a00 */
[----:B------:R-:W-:Y:S04]  /*18c60*/  STS.64 [R11+0x800], R118 ;  /* 0x000800760b007388 */ /* 0x000fe80000000a00 */
[----:B------:R-:W-:Y:S04]  /*18c70*/  STS.64 [R15], R112 ;  /* 0x000000700f007388 */ /* 0x000fe80000000a00 */
[----:B------:R-:W-:Y:S04]  /*18c80*/  STS.64 [R15+0x800], R114 ;  /* 0x000800720f007388 */ /* 0x000fe80000000a00 */
[----:B------:R-:W-:Y:S04]  /*18c90*/  STS.64 [R16], R108 ;  /* 0x0000006c10007388 */ /* 0x000fe80000000a00 */
[----:B------:R-:W-:Y:S04]  /*18ca0*/  STS.64 [R16+0x800], R110 ;  /* 0x0008006e10007388 */ /* 0x000fe80000000a00 */
[----:B------:R-:W-:Y:S01]  /*18cb0*/  STS.64 [R17], R104 ;  /* 0x0000006811007388 */ /* 0x000fe20000000a00 */
[----:B-----5:R-:W-:-:S03]  /*18cc0*/  IMAD R12, R18, R12, R213 ;  /* 0x0000000c120c7224 */ /* 0x020fc600078e02d5 */
[----:B------:R-:W-:Y:S04]  /*18cd0*/  STS.64 [R17+0x800], R106 ;  /* 0x0008006a11007388 */ /* 0x000fe80000000a00 */
[----:B------:R1:W-:Y:S04]  /*18ce0*/  STS.64 [R8+0x800], R102 ;  /* 0x0008006608007388 */ /* 0x0003e80000000a00 */
[----:B------:R-:W-:Y:S04]  /*18cf0*/  STS.64 [R8], R100 ;  /* 0x0000006408007388 */ /* 0x000fe80000000a00 */
[----:B------:R-:W-:Y:S04]  /*18d00*/  STS.64 [R6+0x4000], R36 ;  /* 0x0040002406007388 */ /* 0x000fe80000000a00 */
[----:B------:R-:W-:Y:S04]  /*18d10*/  STS.64 [R6+0x4800], R38 ;  /* 0x0048002606007388 */ /* 0x000fe80000000a00 */
[----:B------:R-:W-:Y:S04]  /*18d20*/  STS.64 [R9+0x4000], R40 ;  /* 0x0040002809007388 */ /* 0x000fe80000000a00 */
[----:B------:R-:W-:Y:S04]  /*18d30*/  STS.64 [R9+0x4800], R42 ;  /* 0x0048002a09007388 */ /* 0x000fe80000000a00 */
[----:B------:R-:W-:Y:S01]  /*18d40*/  STS.64 [R14+0x4000], R44 ;  /* 0x0040002c0e007388 */ /* 0x000fe20000000a00 */
[----:B-1----:R-:W-:Y:S01]  /*18d50*/  LEA R102, R7, UR5, 0x2 ;  /* 0x0000000507667c11 */ /* 0x002fe2000f8e10ff */
[----:B------:R-:W1:Y:S02]  /*18d60*/  S2R R103, SR_CTAID.X ;  /* 0x0000000000677919 */ /* 0x000e640000002500 */
        /* <DEDUP_REMOVED lines=19> */
[----:B--2---:R-:W-:-:S03]  /*18ea0*/  IADD3 R6, -R213, RZ, RZ ;  /* 0x000000ffd5067210 */ /* 0x004fc60007ffe1ff */
[----:B------:R-:W-:Y:S02]  /*18eb0*/  STS.64 [R15+0x8000], R84 ;  /* 0x008000540f007388 */ /* 0x000fe40000000a00 */
[----:B------:R-:W-:Y:S02]  /*18ec0*/  IMAD R6, R19, R6, UR4 ;  /* 0x0000000413067e24 */ /* 0x000fe4000f8e0206 */
[----:B------:R2:W-:Y:S01]  /*18ed0*/  STS.64 [R15+0x8800], R86 ;  /* 0x008800560f007388 */ /* 0x0005e20000000a00 */
[----:B----4-:R-:W-:Y:S01]  /*18ee0*/  MOV R9, 0xff800000 ;  /* 0xff80000000097802 */ /* 0x010fe20000000f00 */
[----:B------:R-:W-:Y:S02]  /*18ef0*/  IMAD R12, R12, R19, R6 ;  /* 0x000000130c0c7224 */ /* 0x000fe400078e0206 */
[----:B------:R4:W-:Y:S01]  /*18f00*/  STS.64 [R16+0x8000], R88 ;  /* 0x0080005810007388 */ /* 0x0009e20000000a00 */
[----:B------:R-:W-:Y:S01]  /*18f10*/  MOV R6, 0xff800000 ;  /* 0xff80000000067802 */ /* 0x000fe20000000f00 */
[----:B---3--:R-:W-:Y:S01]  /*18f20*/  @P5 FFMA.FTZ R6, R132, R21, R5 ;  /* 0x0000001584065223 */ /* 0x008fe20000010005 */
[----:B------:R-:W-:Y:S01]  /*18f30*/  @P4 FFMA.FTZ R9, R3, R20, R4 ;  /* 0x0000001403094223 */ /* 0x000fe20000010004 */
[----:B------:R4:W-:Y:S01]  /*18f40*/  STS.64 [R16+0x8800], R90 ;  /* 0x0088005a10007388 */ /* 0x0009e20000000a00 */
[----:B-----5:R-:W-:-:S03]  /*18f50*/  SHF.L.U32 R14, R0, 0x2, RZ ;  /* 0x00000002000e7819 */ /* 0x020fc600000006ff */
[----:B------:R4:W-:Y:S01]  /*18f60*/  STS.64 [R17+0x8000], R92 ;  /* 0x0080005c11007388 */ /* 0x0009e20000000a00 */
[----:B-1----:R-:W-:-:S03]  /*18f70*/  SHF.L.U32 R0, R103, 0x6, RZ ;  /* 0x0000000667007819 */ /* 0x002fc600000006ff */
[----:B------:R4:W-:Y:S02]  /*18f80*/  STS.64 [R17+0x8800], R94 ;  /* 0x0088005e11007388 */ /* 0x0009e40000000a00 */
[----:B------:R-:W-:Y:S02]  /*18f90*/  IMAD R13, R12, R13, R0 ;  /* 0x0000000d0c0d7224 */ /* 0x000fe400078e0200 */
[----:B------:R4:W-:Y:S04]  /*18fa0*/  STS.64 [R8+0x8000], R96 ;  /* 0x0080006008007388 */ /* 0x0009e80000000a00 */
[----:B------:R4:W-:Y:S01]  /*18fb0*/  STS.64 [R8+0x8800], R98 ;  /* 0x0088006208007388 */ /* 0x0009e20000000a00 */
[----:B--2---:R-:W-:Y:S01]  /*18fc0*/  SHF.R.S32.HI R15, RZ, 0x1f, R14 ;  /* 0x0000001fff0f7819 */ /* 0x004fe2000001140e */
[----:B------:R-:W-:Y:S06]  /*18fd0*/  BAR.SYNC.DEFER_BLOCKING 0x0 ;  /* 0x0000000000007b1d */ /* 0x000fec0000010000 */
[----:B------:R-:W-:Y:S05]  /*18fe0*/  @P0 BRA `(.L_x_4794) ;  /* 0x0000000000300947 */ /* 0x000fea0003800000 */
[----:B------:R-:W-:Y:S01]  /*18ff0*/  IMAD R3, R103, -0x40, R212 ;  /* 0xffffffc067037824 */ /* 0x000fe200078e02d4 */
[----:B------:R-:W-:Y:S01]  /*19000*/  SHF.R.S32.HI R4, RZ, 0x1f, R10 ;  /* 0x0000001fff047819 */ /* 0x000fe2000001140a */
[C---:B----4-:R-:W-:Y:S01]  /*19010*/  VIADD R8, R10.reuse, 0x8 ;  /* 0x000000080a087836 */ /* 0x050fe20000000000 */
        /* <DEDUP_REMOVED lines=9> */
.L_x_4794:
[----:B------:R-:W-:Y:S05]  /*190b0*/  BSYNC B0 ;  /* 0x0000000000007941 */ /* 0x000fea0003800000 */
.L_x_4793:
[----:B----4-:R-:W2:Y:S01]  /*190c0*/  LDS.128 R96, [R102] ;  /* 0x0000000066607984 */ /* 0x010ea20000000c00 */
[----:B------:R-:W-:Y:S01]  /*190d0*/  ULDC UR4, c[0x0][0x2dc] ;  /* 0x0000b70000047ab9 */ /* 0x000fe20000000800 */
[C---:B------:R-:W-:Y:S02]  /*190e0*/  IMAD.WIDE R14, R2.reuse, 0xc0, R14 ;  /* 0x000000c0020e7825 */ /* 0x040fe400078e020e */
[----:B------:R-:W3:Y:S02]  /*190f0*/  LDS.128 R64, [R102+0x4000] ;  /* 0x0040000066407984 */ /* 0x000ee40000000c00 */
[----:B------:R-:W-:Y:S01]  /*19100*/  IMAD R3, R13, UR4, RZ ;  /* 0x000000040d037c24 */ /* 0x000fe2000f8e02ff */
[----:B------:R-:W-:Y:S01]  /*19110*/  ULDC.64 UR4, c[0x0][0x288] ;  /* 0x0000a20000047ab9 */ /* 0x000fe20000000a00 */
[----:B------:R-:W4:Y:S01]  /*19120*/  LDS.128 R32, [R102+0x8000] ;  /* 0x0080000066207984 */ /* 0x000f220000000c00 */
        /* <DEDUP_REMOVED lines=37> */
[----:B------:R1:W1:Y:S04]  /*19380*/  LDS.128 R68, [R102+0x3800] ;  /* 0x0038000066447984 */ /* 0x0002680000000c00 */
[----:B------:R1:W1:Y:S04]  /*19390*/  LDS.128 R36, [R102+0x7800] ;  /* 0x0078000066247984 */ /* 0x0002680000000c00 */
[----:B------:R1:W1:Y:S04]  /*193a0*/  LDS.128 R4, [R102+0xb800] ;  /* 0x00b8000066047984 */ /* 0x0002680000000c00 */
[----:B--2---:R2:W-:Y:S04]  /*193b0*/  @!P0 STG.E.64 desc[UR6][R104.64], R96 ;  /* 0x0000006068008986 */ /* 0x0045e8000c101b06 */
[----:B------:R2:W-:Y:S04]  /*193c0*/  @!P0 STG.E.64 desc[UR6][R104.64+0x8], R98 ;  /* 0x0000086268008986 */ /* 0x0005e8000c101b06 */
[----:B---3--:R2:W-:Y:S04]  /*193d0*/  @!P0 STG.E.128 desc[UR6][R104.64+0x100], R64 ;  /* 0x0001004068008986 */ /* 0x0085e8000c101d06 */
[----:B----4-:R2:W-:Y:S01]  /*193e0*/  @!P0 STG.E.128 desc[UR6][R104.64+0x200], R32 ;  /* 0x0002002068008986 */ /* 0x0105e2000c101d06 */
[----:B------:R-:W-:-:S03]  /*193f0*/  ISETP.GE.AND P0, PT, R2, R103, PT ;  /* 0x000000670200720c */ /* 0x000fc60003f06270 */
[----:B-----5:R2:W-:Y:S04]  /*19400*/  @!P6 STG.E.128 desc[UR6][R104.64+0x1800], R92 ;  /* 0x0018005c6800e986 */ /* 0x0205e8000c101d06 */
        /* <DEDUP_REMOVED lines=22> */
.L_x_4795:
        /* <DEDUP_REMOVED lines=9> */
.L_x_7477:


//--------------------- .text._ZN5flash24flash_fwd_splitkv_kernelI23Flash_fwd_kernel_traitsILi192ELi64ELi64ELi4ELb0ELb0EN7cutlass6half_tE19Flash_kernel_traitsILi192ELi64ELi64ELi4ES3_EELb0ELb0ELb1ELb0ELb0ELb0ELb1ELb1EEEvNS_16Flash_fwd_paramsE --------------------------
	.section	.text._ZN5flash24flash_fwd_splitkv_kernelI23Flash_fwd_kernel_traitsILi192ELi64ELi64ELi4ELb0ELb0EN7cutlass6half_tE19Flash_kernel_traitsILi192ELi64ELi64ELi4ES3_EELb0ELb0ELb1ELb0ELb0ELb0ELb1ELb1EEEvNS_16Flash_fwd_paramsE,"ax",@progbits
	.align	128
        .global         _ZN5flash24flash_fwd_splitkv_kernelI23Flash_fwd_kernel_traitsILi192ELi64ELi64ELi4ELb0ELb0EN7cutlass6half_tE19Flash_kernel_traitsILi192ELi64ELi64ELi4ES3_EELb0ELb0ELb1ELb0ELb0ELb0ELb1ELb1EEEvNS_16Flash_fwd_paramsE
        .type           _ZN5flash24flash_fwd_splitkv_kernelI23Flash_fwd_kernel_traitsILi192ELi64ELi64ELi4ELb0ELb0EN7cutlass6half_tE19Flash_kernel_traitsILi192ELi64ELi64ELi4ES3_EELb0ELb0ELb1ELb0ELb0ELb0ELb1ELb1EEEvNS_16Flash_fwd_paramsE,@function
        .size           _ZN5flash24flash_fwd_splitkv_kernelI23Flash_fwd_kernel_traitsILi192ELi64ELi64ELi4ELb0ELb0EN7cutlass6half_tE19Flash_kernel_traitsILi192ELi64ELi64ELi4ES3_EELb0ELb0ELb1ELb0ELb0ELb0ELb1ELb1EEEvNS_16Flash_fwd_paramsE,(.L_x_7478 - _ZN5flash24flash_fwd_splitkv_kernelI23Flash_fwd_kernel_traitsILi192ELi64ELi64ELi4ELb0ELb0EN7cutlass6half_tE19Flash_kernel_traitsILi192ELi64ELi64ELi4ES3_EELb0ELb0ELb1ELb0ELb0ELb0ELb1ELb1EEEvNS_16Flash_fwd_paramsE)
        .other          _ZN5flash24flash_fwd_splitkv_kernelI23Flash_fwd_kernel_traitsILi192ELi64ELi64ELi4ELb0ELb0EN7cutlass6half_tE19Flash_kernel_traitsILi192ELi64ELi64ELi4ES3_EELb0ELb0ELb1ELb0ELb0ELb0ELb1ELb1EEEvNS_16Flash_fwd_paramsE,@"STO_CUDA_ENTRY STV_DEFAULT"
_ZN5flash24flash_fwd_splitkv_kernelI23Flash_fwd_kernel_traitsILi192ELi64ELi64ELi4ELb0ELb0EN7cutlass6half_tE19Flash_kernel_traitsILi192ELi64ELi64ELi4ES3_EELb0ELb0ELb1ELb0ELb0ELb0ELb1ELb1EEEvNS_16Flash_fwd_paramsE:
.text._ZN5flash24flash_fwd_splitkv_kernelI23Flash_fwd_kernel_traitsILi192ELi64ELi64ELi4ELb0ELb0EN7cutlass6half_tE19Flash_kernel_traitsILi192ELi64ELi64ELi4ES3_EELb0ELb0ELb1ELb0ELb0ELb0ELb1ELb1EEEvNS_16Flash_fwd_paramsE:
        /* <DEDUP_REMOVED lines=22> */
[----:B------:R-:W-:Y:S01]  /*0160*/  IMAD.MOV R0, RZ, RZ, -R201 ;  /* 0x000000ffff007224 */ /* 0x000fe200078e0ac9 */
[----:B------:R-:W2:Y:S03]  /*0170*/  LDC.64 R6, c[0x0][0x2f8] ;  /* 0x0000be00ff067b82 */ /* 0x000ea60000000a00 */
[----:B------:R-:W-:-:S05]  /*0180*/  IMAD R0, R5, R0, UR5 ;  /* 0x0000000505007e24 */ /* 0x000fca000f8e0200 */
[----:B------:R-:W-:-:S13]  /*0190*/  ISETP.GE.U32.AND P3, PT, R0, R5, PT ;  /* 0x000000050000720c */ /* 0x000fda0003f66070 */
[----:B------:R-:W-:Y:S01]  /*01a0*/  @P3 IMAD.IADD R0, R0, 0x1, -R5 ;  /* 0x0000000100003824 */ /* 0x000fe200078e0a05 */
[----:B------:R-:W-:-:S04]  /*01b0*/  @P3 IADD3 R201, R201, 0x1, RZ ;  /* 0x00000001c9c93810 */ /* 0x000fc80007ffe0ff */
[-C--:B------:R-:W-:Y:S02]  /*01c0*/  ISETP.GE.U32.AND P2, PT, R0, R5.reuse, PT ;  /* 0x000000050000720c */ /* 0x080fe40003f46070 */
[----:B------:R-:W4:Y:S11]  /*01d0*/  LDC.U8 R0, c[0x0][0x3c2] ;  /* 0x0000f080ff007b82 */ /* 0x000f360000000000 */
[----:B------:R-:W-:Y:S01]  /*01e0*/  @P2 VIADD R201, R201, 0x1 ;  /* 0x00000001c9c92836 */ /* 0x000fe20000000000 */
[----:B------:R-:W-:-:S05]  /*01f0*/  @!P1 LOP3.LUT R201, RZ, R5, RZ, 0x33, !PT ;  /* 0x00000005ffc99212 */ /* 0x000fca00078e33ff */
[----:B---3--:R-:W-:-:S05]  /*0200*/  IMAD.WIDE R8, R201, 0x4, R8 ;  /* 0x00000004c9087825 */ /* 0x008fca00078e0208 */
[----:B------:R-:W3:Y:S04]  /*0210*/  @P0 LDG.E R10, desc[UR6][R8.64] ;  /* 0x00000006080a0981 */ /* 0x000ee8000c1e1900 */
[----:B------:R-:W3:Y:S01]  /*0220*/  @P0 LDG.E R199, desc[UR6][R8.64+0x4] ;  /* 0x0000040608c70981 */ /* 0x000ee2000c1e1900 */
[----:B----4-:R-:W-:Y:S01]  /*0230*/  ISETP.NE.AND P1, PT, R0, RZ, PT ;  /* 0x000000ff0000720c */ /* 0x010fe20003f25270 */
[----:B------:R-:W-:Y:S01]  /*0240*/  IMAD.MOV.U32 R11, RZ, RZ, -0x1 ;  /* 0xffffffffff0b7424 */ /* 0x000fe200078e00ff */
[----:B-1----:R-:W-:Y:S01]  /*0250*/  ISETP.EQ.U32.AND P2, PT, R2, RZ, PT ;  /* 0x000000ff0200720c */ /* 0x002fe20003f42070 */
[----:B--2---:R-:W-:Y:S01]  /*0260*/  IMAD.WIDE R6, R201, 0x4, R6 ;  /* 0x00000004c9067825 */ /* 0x004fe200078e0206 */
        /* <DEDUP_REMOVED lines=8> */
[----:B------:R-:W2:Y:S01]  /*02f0*/  S2UR UR4, SR_CTAID.Y ;  /* 0x00000000000479c3 */ /* 0x000ea20000002600 */
[----:B------:R-:W4:Y:S03]  /*0300*/  S2R R25, SR_CTAID.X ;  /* 0x0000000000197919 */ /* 0x000f260000002500 */
[----:B------:R-:W-:Y:S01]  /*0310*/  IMAD R148, R5, R148, UR5 ;  /* 0x0000000505947e24 */ /* 0x000fe2000f8e0294 */
        /* <DEDUP_REMOVED lines=10> */
.L_x_4796:
[----:B------:R-:W1:Y:S02]  /*03c0*/  LDC R85, c[0x0][0x2c8] ;  /* 0x0000b200ff557b82 */ /* 0x000e640000000800 */
.L_x_4797:
[----:B------:R-:W4:Y:S02]  /*03d0*/  LDC.64 R2, c[0x0][0x308] ;  /* 0x0000c200ff027b82 */ /* 0x000f240000000a00 */
[----:B----4-:R-:W-:-:S04]  /*03e0*/  ISETP.NE.U32.AND P1, PT, R2, RZ, PT ;  /* 0x000000ff0200720c */ /* 0x010fc80003f25070 */
[----:B------:R-:W-:-:S13]  /*03f0*/  ISETP.NE.AND.EX P1, PT, R3, RZ, PT, P1 ;  /* 0x000000ff0300720c */ /* 0x000fda0003f25310 */
[----:B------:R-:W4:Y:S02]  /*0400*/  @P1 LDC.64 R2, c[0x0][0x308] ;  /* 0x0000c200ff021b82 */ /* 0x000f240000000a00 */
[----:B----4-:R-:W-:-:S05]  /*0410*/  @P1 IMAD.WIDE R2, R201, 0x4, R2 ;  /* 0x00000004c9021825 */ /* 0x010fca00078e0202 */
[----:B--2---:R2:W5:Y:S01]  /*0420*/  @P1 LDG.E R7, desc[UR6][R2.64] ;  /* 0x0000000602071981 */ /* 0x004562000c1e1900 */
[----:B------:R-:W-:-:S05]  /*0430*/  IMAD.SHL.U32 R62, R25, 0x40, RZ ;  /* 0x00000040193e7824 */ /* 0x000fca00078e00ff */
[----:B---3--:R-:W-:-:S13]  /*0440*/  ISETP.GT.AND P0, PT, R199, R62, PT ;  /* 0x0000003ec700720c */ /* 0x008fda0003f04270 */
[----:B------:R-:W-:Y:S05]  /*0450*/  @!P0 EXIT ;  /* 0x000000000000894d */ /* 0x000fea0003800000 */
[----:B------:R-:W-:Y:S01]  /*0460*/  ULDC UR12, c[0x0][0x10] ;  /* 0x00000400000c7ab9 */ /* 0x000fe20000000800 */
[----:B------:R-:W2:Y:S01]  /*0470*/  LDC R0, c[0x0][0x10] ;  /* 0x00000400ff007b82 */ /* 0x000ea20000000800 */
[----:B------:R-:W-:Y:S01]  /*0480*/  ULDC UR10, c[0x0][0x2c8] ;  /* 0x0000b200000a7ab9 */ /* 0x000fe20000000800 */
[----:B------:R-:W-:Y:S01]  /*0490*/  UMOV UR14, URZ ;  /* 0x0000003f000e7c82 */ /* 0x000fe20008000000 */
[----:B------:R-:W-:Y:S01]  /*04a0*/  UIADD3 UR10, UR10, 0x3f, URZ ;  /* 0x0000003f0a0a7890 */ /* 0x000fe2000fffe03f */
[--C-:B-1---5:R-:W-:Y:S02]  /*04b0*/  IMAD.IADD R85, R85, 0x1, -R14.reuse ;  /* 0x0000000155557824 */ /* 0x122fe400078e0a0e */
[----:B------:R-:W-:Y:S01]  /*04c0*/  @P1 IMAD.IADD R134, R7, 0x1, -R14 ;  /* 0x0000000107861824 */ /* 0x000fe200078e0a0e */
[----:B------:R-:W-:-:S04]  /*04d0*/  USHF.R.S32.HI UR5, URZ, 0x1f, UR10 ;  /* 0x0000001f3f057899 */ /* 0x000fc8000801140a */
[----:B------:R-:W-:-:S04]  /*04e0*/  ULEA.HI UR5, UR5, UR10, URZ, 0x6 ;  /* 0x0000000a05057291 */ /* 0x000fc8000f8f303f */
[----:B------:R-:W-:-:S04]  /*04f0*/  ULEA.HI.SX32 UR13, UR5, UR12, 0x1a ;  /* 0x0000000c050d7291 */ /* 0x000fc8000f8fd23f */
[----:B------:R-:W-:Y:S01]  /*0500*/  UIADD3 UR13, UR13, -0x1, URZ ;  /* 0xffffffff0d0d7890 */ /* 0x000fe2000fffe03f */
[-C--:B--2---:R-:W-:Y:S02]  /*0510*/  IABS R2, R0.reuse ;  /* 0x0000000000027213 */ /* 0x084fe40000000000 */
[----:B------:R-:W-:Y:S02]  /*0520*/  IABS R0, R0 ;  /* 0x0000000000007213 */ /* 0x000fe40000000000 */
[----:B------:R-:W-:-:S03]  /*0530*/  R2UR UR11, R2 ;  /* 0x00000000020b72ca */ /* 0x000fc600000e0000 */
[----:B------:R-:W-:-:S10]  /*0540*/  IMAD.MOV R0, RZ, RZ, -R0 ;  /* 0x000000ffff007224 */ /* 0x000fd400078e0a00 */
        /* <DEDUP_REMOVED lines=8> */
[----:B------:R-:W-:Y:S02]  /*05d0*/  R2UR UR10, R2 ;  /* 0x00000000020a72ca */ /* 0x000fe400000e0000 */
[----:B------:R-:W1:Y:S01]  /*05e0*/  @!P1 LDC.64 R2, c[0x0][0x318] ;  /* 0x0000c600ff029b82 */ /* 0x000e620000000a00 */
[----:B------:R-:W-:-:S04]  /*05f0*/  UIADD3 UR5, URZ, -UR15, URZ ;  /* 0x8000000f3f057290 */ /* 0x000fc8000fffe03f */
[----:B------:R-:W-:-:S04]  /*0600*/  UIMAD UR5, UR5, UR11, URZ ;  /* 0x0000000b050572a4 */ /* 0x000fc8000f8e023f */
[----:B------:R-:W-:-:S03]  /*0610*/  UIMAD.WIDE.U32 UR14, UR15, UR5, UR14 ;  /* 0x000000050f0e72a5 */ /* 0x000fc6000f8e000e */
[----:B------:R-:W-:Y:S01]  /*0620*/  R2UR UR5, R0 ;  /* 0x00000000000572ca */ /* 0x000fe200000e0000 */
[----:B------:R-:W-:Y:S01]  /*0630*/  UIMAD.WIDE.U32 UR14, UR15, UR10, URZ ;  /* 0x0000000a0f0e72a5 */ /* 0x000fe2000f8e003f */
[----:B------:R-:W2:Y:S01]  /*0640*/  @!P1 LDC R0, c[0x0][0x2cc] ;  /* 0x0000b300ff009b82 */ /* 0x000ea20000000800 */
[----:B-1----:R-:W-:-:S10]  /*0650*/  @!P1 ISETP.NE.U32.AND P0, PT, R2, RZ, PT ;  /* 0x000000ff0200920c */ /* 0x002fd40003f05070 */
[----:B------:R-:W-:Y:S01]  /*0660*/  UIMAD UR5, UR15, UR5, UR10 ;  /* 0x000000050f0572a4 */ /* 0x000fe2000f8e020a */
[----:B------:R-:W-:-:S03]  /*0670*/  @!P1 ISETP.NE.AND.EX P0, PT, R3, RZ, PT, P0 ;  /* 0x000000ff0300920c */ /* 0x000fc60003f05300 */
[----:B------:R-:W-:Y:S01]  /*0680*/  UISETP.GT.U32.AND UP0, UPT, UR11, UR5, UPT ;  /* 0x000000050b00728c */ /* 0x000fe2000bf04070 */
[----:B--2---:R-:W-:-:S10]  /*0690*/  @!P1 SEL R0, R0, RZ, P0 ;  /* 0x000000ff00009207 */ /* 0x004fd40000000000 */
[----:B------:R-:W-:Y:S02]  /*06a0*/  @!UP0 UIADD3 UR5, UR5, -UR11, URZ ;  /* 0x8000000b05058290 */ /* 0x000fe4000fffe03f */
[----:B------:R-:W-:Y:S01]  /*06b0*/  @!UP0 UIADD3 UR15, UR15, 0x1, URZ ;  /* 0x000000010f0f8890 */ /* 0x000fe2000fffe03f */
[----:B------:R-:W-:Y:S01]  /*06c0*/  @!P1 IMAD.IADD R134, R85, 0x1, R0 ;  /* 0x0000000155869824 */ /* 0x000fe200078e0200 */
[----:B------:R-:W-:Y:S02]  /*06d0*/  UISETP.GE.U32.AND UP1, UPT, UR5, UR11, UPT ;  /* 0x0000000b0500728c */ /* 0x000fe4000bf26070 */
[----:B------:R-:W-:Y:S01]  /*06e0*/  UISETP.GE.AND UP0, UPT, UR13, URZ, UPT ;  /* 0x0000003f0d00728c */ /* 0x000fe2000bf06270 */
[----:B------:R-:W-:-:S05]  /*06f0*/  VIADD R3, R134, 0x3f ;  /* 0x0000003f86037836 */ /* 0x000fca0000000000 */
[----:B------:R-:W-:-:S03]  /*0700*/  SHF.R.S32.HI R0, RZ, 0x1f, R3 ;  /* 0x0000001fff007819 */ /* 0x000fc60000011403 */
[----:B------:R-:W-:Y:S01]  /*0710*/  @UP1 UIADD3 UR15, UR15, 0x1, URZ ;  /* 0x000000010f0f1890 */ /* 0x000fe2000fffe03f */
[----:B------:R-:W-:Y:S01]  /*0720*/  LEA.HI R3, R0, R3, RZ, 0x6 ;  /* 0x0000000300037211 */ /* 0x000fe200078f30ff */
[----:B------:R-:W-:Y:S02]  /*0730*/  UISETP.NE.AND UP1, UPT, UR12, URZ, UPT ;  /* 0x0000003f0c00728c */ /* 0x000fe4000bf25270 */
[----:B------:R-:W-:Y:S01]  /*0740*/  @!UP0 UIADD3 UR15, -UR15, URZ, URZ ;  /* 0x0000003f0f0f8290 */ /* 0x000fe2000fffe13f */
[----:B------:R-:W-:-:S08]  /*0750*/  SHF.R.S32.HI R3, RZ, 0x6, R3 ;  /* 0x00000006ff037819 */ /* 0x000fd00000011403 */
[----:B------:R-:W-:-:S04]  /*0760*/  @!UP1 ULOP3.LUT UR15, URZ, UR12, URZ, 0x33, !UPT ;  /* 0x0000000c3f0f9292 */ /* 0x000fc8000f8e333f */
[----:B------:R-:W-:Y:S02]  /*0770*/  UIMAD UR18, UR15, UR4, URZ ;  /* 0x000000040f1272a4 */ /* 0x000fe4000f8e023f */
[----:B------:R-:W-:-:S05]  /*0780*/  IMAD.U32 R0, RZ, RZ, UR15 ;  /* 0x0000000fff007e24 */ /* 0x000fca000f8e00ff */
[----:B------:R-:W-:-:S04]  /*0790*/  VIADDMNMX R0, R0, UR18, R3, PT ;  /* 0x0000001200007c46 */ /* 0x000fc8000b800103 */
[----:B------:R-:W-:-:S13]  /*07a0*/  R2UR UR21, R0 ;  /* 0x00000000001572ca */ /* 0x000fda00000e0000 */
[----:B------:R-:W-:-:S06]  /*07b0*/  UISETP.GE.AND UP0, UPT, UR18, UR21, UPT ;  /* 0x000000151200728c */ /* 0x000fcc000bf06270 */
[----:B------:R-:W-:-:S13]  /*07c0*/  PLOP3.LUT P0, PT, PT, PT, UP0, 0x80, 0x0 ;  /* 0x000000000000781c */ /* 0x000fda0003f0f008 */
[----:B------:R-:W-:Y:S05]  /*07d0*/  @!P0 BRA `(.L_x_4798) ;  /* 0x0000000800588947 */ /* 0x000fea0003800000 */
[----:B------:R-:W1:Y:S01]  /*07e0*/  LDC.64 R2, c[0x0][0x2c0] ;  /* 0x0000b000ff027b82 */ /* 0x000e620000000a00 */
[----:B------:R-:W-:Y:S01]  /*07f0*/  SHF.R.S32.HI R7, RZ, 0x1f, R60 ;  /* 0x0000001fff077819 */ /* 0x000fe2000001143c */
[----:B------:R-:W-:Y:S03]  /*0800*/  BSSY B0, `(.L_x_4799) ;  /* 0x000002a000007945 */ /* 0x000fe60003800000 */
[----:B------:R-:W-:-:S04]  /*0810*/  LEA.HI R4, R7, R60, RZ, 0x4 ;  /* 0x0000003c07047211 */ /* 0x000fc800078f20ff */
[----:B------:R-:W-:-:S05]  /*0820*/  LOP3.LUT R7, R4, 0xfffffff0, RZ, 0xc0, !PT ;  /* 0xfffffff004077812 */ /* 0x000fca00078ec0ff */
[----:B------:R-:W-:-:S05]  /*0830*/  IMAD.IADD R60, R60, 0x1, -R7 ;  /* 0x000000013c3c7824 */ /* 0x000fca00078e0a07 */
[----:B------:R-:W-:Y:S01]  /*0840*/  ISETP.NE.AND P6, PT, R60, RZ, PT ;  /* 0x000000ff3c00720c */ /* 0x000fe20003fc5270 */
[----:B-1----:R-:W-:Y:S01]  /*0850*/  IMAD R2, R2, UR4, R201 ;  /* 0x0000000402027c24 */ /* 0x002fe2000f8e02c9 */
[----:B------:R-:W-:-:S03]  /*0860*/  ULDC UR4, c[0x0][0x2dc] ;  /* 0x0000b70000047ab9 */ /* 0x000fc60000000800 */
        /* <DEDUP_REMOVED lines=35> */
.L_x_4800:
[----:B------:R-:W-:Y:S05]  /*0aa0*/  BSYNC B0 ;  /* 0x0000000000007941 */ /* 0x000fea0003800000 */
.L_x_4799:
        /* <DEDUP_REMOVED lines=11> */
.L_x_4802:
[----:B------:R-:W-:Y:S05]  /*0b60*/  BSYNC B0 ;  /* 0x0000000000007941 */ /* 0x000fea0003800000 */
.L_x_4801:
        /* <DEDUP_REMOVED lines=10> */
.L_x_4804:
[----:B------:R-:W-:Y:S05]  /*0c10*/  BSYNC B0 ;  /* 0x0000000000007941 */ /* 0x000fea0003800000 */
.L_x_4803:
        /* <DEDUP_REMOVED lines=10> */
.L_x_4806:
[----:B------:R-:W-:Y:S05]  /*0cc0*/  BSYNC B0 ;  /* 0x0000000000007941 */ /* 0x000fea0003800000 */
.L_x_4805:
        /* <DEDUP_REMOVED lines=11> */
.L_x_4808:
[----:B------:R-:W-:Y:S05]  /*0d80*/  BSYNC B0 ;  /* 0x0000000000007941 */ /* 0x000fea0003800000 */
.L_x_4807:
        /* <DEDUP_REMOVED lines=9> */
.L_x_4810:
[----:B------:R-:W-:Y:S05]  /*0e20*/  BSYNC B0 ;  /* 0x0000000000007941 */ /* 0x000fea0003800000 */
.L_x_4809:
        /* <DEDUP_REMOVED lines=9> */
.L_x_4812:
[----:B------:R-:W-:Y:S05]  /*0ec0*/  BSYNC B0 ;  /* 0x0000000000007941 */ /* 0x000fea0003800000 */
.L_x_4811:
        /* <DEDUP_REMOVED lines=9> */
.L_x_4814:
[----:B------:R-:W-:Y:S05]  /*0f60*/  BSYNC B0 ;  /* 0x0000000000007941 */ /* 0x000fea0003800000 */
.L_x_4813:
        /* <DEDUP_REMOVED lines=29> */
.L_x_4798:
        /* <DEDUP_REMOVED lines=11> */
[----:B------:R-:W-:Y:S02]  /*11f0*/  SHF.R.S32.HI R129, RZ, 0x1f, R201 ;  /* 0x0000001fff817819 */ /* 0x000fe400000114c9 */
        /* <DEDUP_REMOVED lines=17> */
.L_x_4815:
[----:B------:R-:W-:-:S13]  /*1310*/  PLOP3.LUT P0, PT, PT, PT, UP1, 0x40, 0x0 ;  /* 0x000000000000781c */ /* 0x000fda0003f0e818 */
[----:B------:R-:W-:Y:S05]  /*1320*/  @P0 BRA `(.L_x_4816) ;  /* 0x0000000400400947 */ /* 0x000fea0003800000 */
[----:B------:R-:W2:Y:S01]  /*1330*/  LDC R11, c[0x0][0x380] ;  /* 0x0000e000ff0b7b82 */ /* 0x000ea20000000800 */
[----:B------:R-:W-:-:S06]  /*1340*/  ULEA UR4, UR21, 0xffffffc0, 0x6 ;  /* 0xffffffc015047891 */ /* 0x000fcc000f8e303f */
[----:B------:R-:W-:Y:S01]  /*1350*/  MOV R0, UR4 ;  /* 0x0000000400007c02 */ /* 0x000fe20008000f00 */
[----:B------:R-:W3:Y:S01]  /*1360*/  LDC.64 R158, c[0x0][0x248] ;  /* 0x00009200ff9e7b82 */ /* 0x000ee20000000a00 */
[----:B------:R-:W-:Y:S01]  /*1370*/  ULDC.64 UR4, c[0x0][0x230] ;  /* 0x00008c0000047ab9 */ /* 0x000fe20000000a00 */
[----:B--2---:R-:W-:-:S04]  /*1380*/  IABS R4, R11 ;  /* 0x0000000b00047213 */ /* 0x004fc80000000000 */
[----:B------:R-:W2:Y:S08]  /*1390*/  I2F.RP R5, R4 ;  /* 0x0000000400057306 */ /* 0x000eb00000209400 */
[----:B--2---:R-:W2:Y:S02]  /*13a0*/  MUFU.RCP R6, R5 ;  /* 0x0000000500067308 */ /* 0x004ea40000001000 */
[----:B--2---:R-:W-:-:S06]  /*13b0*/  IADD3 R6, R6, 0xffffffe, RZ ;  /* 0x0ffffffe06067810 */ /* 0x004fcc0007ffe0ff */
[----:B------:R-:W1:Y:S02]  /*13c0*/  F2I.FTZ.U32.TRUNC.NTZ R7, R6 ;  /* 0x0000000600077305 */ /* 0x000e64000021f000 */
[----:B-1----:R-:W-:Y:S02]  /*13d0*/  IMAD.MOV R3, RZ, RZ, -R7 ;  /* 0x000000ffff037224 */ /* 0x002fe400078e0a07 */
[----:B------:R-:W-:Y:S02]  /*13e0*/  IMAD.MOV.U32 R6, RZ, RZ, RZ ;  /* 0x000000ffff067224 */ /* 0x000fe400078e00ff */
[----:B------:R-:W-:Y:S01]  /*13f0*/  IMAD R2, R3, R4, RZ ;  /* 0x0000000403027224 */ /* 0x000fe200078e02ff */
[----:B------:R-:W-:-:S03]  /*1400*/  IABS R3, R0 ;  /* 0x0000000000037213 */ /* 0x000fc60000000000 */
[----:B------:R-:W-:Y:S02]  /*1410*/  IMAD.HI.U32 R2, R7, R2, R6 ;  /* 0x0000000207027227 */ /* 0x000fe400078e0006 */
[----:B------:R-:W1:Y:S04]  /*1420*/  LDC R7, c[0x0][0x278] ;  /* 0x00009e00ff077b82 */ /* 0x000e680000000800 */
[----:B------:R-:W-:-:S05]  /*1430*/  IMAD.HI.U32 R21, R2, R3, RZ ;  /* 0x0000000302157227 */ /* 0x000fca00078e00ff */
[----:B------:R-:W-:-:S05]  /*1440*/  IADD3 R2, -R21, RZ, RZ ;  /* 0x000000ff15027210 */ /* 0x000fca0007ffe1ff */
        /* <DEDUP_REMOVED lines=11> */
[----:B------:R-:W-:-:S06]  /*1500*/  IMAD.WIDE R4, R21, 0x4, R202 ;  /* 0x0000000415047825 */ /* 0x000fcc00078e02ca */
[----:B------:R2:W4:Y:S01]  /*1510*/  LDG.E R4, desc[UR6][R4.64] ;  /* 0x0000000604047981 */ /* 0x000522000c1e1900 */
[----:B-1----:R-:W-:Y:S01]  /*1520*/  IABS R2, R7 ;  /* 0x0000000700027213 */ /* 0x002fe20000000000 */
[----:B------:R-:W-:-:S03]  /*1530*/  IMAD.MOV R21, RZ, RZ, -R21 ;  /* 0x000000ffff157224 */ /* 0x000fc600078e0a15 */
[----:B------:R-:W1:Y:S01]  /*1540*/  I2F.RP R12, R2 ;  /* 0x00000002000c7306 */ /* 0x000e620000209400 */
[----:B------:R-:W-:-:S05]  /*1550*/  IMAD R21, R11, R21, R0 ;  /* 0x000000150b157224 */ /* 0x000fca00078e0200 */
[----:B------:R-:W-:Y:S02]  /*1560*/  SHF.R.S32.HI R19, RZ, 0x1f, R21 ;  /* 0x0000001fff137819 */ /* 0x000fe40000011415 */
[----:B-1----:R-:W1:Y:S01]  /*1570*/  MUFU.RCP R8, R12 ;  /* 0x0000000c00087308 */ /* 0x002e620000001000 */
[----:B--2---:R-:W-:Y:S01]  /*1580*/  IABS R5, R148 ;  /* 0x0000009400057213 */ /* 0x004fe20000000000 */
[----:B-1----:R-:W-:-:S06]  /*1590*/  VIADD R8, R8, 0xffffffe ;  /* 0x0ffffffe08087836 */ /* 0x002fcc0000000000 */
[----:B-----5:R-:W1:Y:S02]  /*15a0*/  F2I.FTZ.U32.TRUNC.NTZ R9, R8 ;  /* 0x0000000800097305 */ /* 0x020e64000021f000 */
[----:B-1----:R-:W-:Y:S01]  /*15b0*/  IADD3 R3, RZ, -R9, RZ ;  /* 0x80000009ff037210 */ /* 0x002fe20007ffe0ff */
[----:B------:R-:W-:-:S04]  /*15c0*/  IMAD.MOV.U32 R8, RZ, RZ, RZ ;  /* 0x000000ffff087224 */ /* 0x000fc800078e00ff */
[----:B------:R-:W-:-:S04]  /*15d0*/  IMAD R6, R3, R2, RZ ;  /* 0x0000000203067224 */ /* 0x000fc800078e02ff */
[----:B------:R-:W-:-:S06]  /*15e0*/  IMAD.HI.U32 R6, R9, R6, R8 ;  /* 0x0000000609067227 */ /* 0x000fcc00078e0008 */
        /* <DEDUP_REMOVED lines=25> */
[----:B------:R-:W-:Y:S02]  /*1780*/  IMAD R8, R21, R159, R8 ;  /* 0x0000009f15087224 */ /* 0x000fe400078e0208 */
[----:B------:R-:W-:Y:S02]  /*1790*/  IMAD R9, R7, UR4, RZ ;  /* 0x0000000407097c24 */ /* 0x000fe4000f8e02ff */
[----:B------:R-:W-:Y:S01]  /*17a0*/  IMAD.WIDE.U32 R4, R4, R2, RZ ;  /* 0x0000000204047225 */ /* 0x000fe200078e00ff */
[----:B------:R-:W-:-:S03]  /*17b0*/  IADD3 R13, R13, R8, RZ ;  /* 0x000000080d0d7210 */ /* 0x000fc60007ffe0ff */
[C---:B------:R-:W-:Y:S02]  /*17c0*/  IMAD R9, R6.reuse, UR5, R9 ;  /* 0x0000000506097c24 */ /* 0x040fe4000f8e0209 */
[----:B------:R-:W-:Y:S01]  /*17d0*/  IMAD.WIDE.U32 R14, R6, UR4, R12 ;  /* 0x00000004060e7c25 */ /* 0x000fe2000f8e000c */
[----:B------:R-:W-:-:S03]  /*17e0*/  MOV R12, R4 ;  /* 0x00000004000c7202 */ /* 0x000fc60000000f00 */
[----:B------:R-:W-:Y:S01]  /*17f0*/  IMAD.IADD R11, R5, 0x1, R3 ;  /* 0x00000001050b7824 */ /* 0x000fe200078e0203 */
[----:B------:R-:W-:Y:S02]  /*1800*/  IADD3 R13, R15, R9, RZ ;  /* 0x000000090f0d7210 */ /* 0x000fe40007ffe0ff */
[----:B------:R-:W-:Y:S01]  /*1810*/  MOV R8, R14 ;  /* 0x0000000e00087202 */ /* 0x000fe20000000f00 */
[----:B------:R-:W-:Y:S06]  /*1820*/  BRA `(.L_x_4817) ;  /* 0x0000000400487947 */ /* 0x000fec0003800000 */
.L_x_4816:
[----:B------:R-:W2:Y:S01]  /*1830*/  LDC R13, c[0x0][0x278] ;  /* 0x00009e00ff0d7b82 */ /* 0x000ea20000000800 */
[----:B-1----:R-:W-:Y:S01]  /*1840*/  IABS R2, R148 ;  /* 0x0000009400027213 */ /* 0x002fe20000000000 */
[----:B------:R-:W-:Y:S01]  /*1850*/  ULEA UR4, UR21, 0xffffffc0, 0x6 ;  /* 0xffffffc015047891 */ /* 0x000fe2000f8e303f */
[----:B------:R-:W-:-:S13]  /*1860*/  ISETP.NE.AND P3, PT, R11, -0x1, PT ;  /* 0xffffffff0b00780c */ /* 0x000fda0003f65270 */
[----:B------:R-:W1:Y:S01]  /*1870*/  @P3 LDC.64 R158, c[0x0][0x248] ;  /* 0x00009200ff9e3b82 */ /* 0x000e620000000a00 */
[----:B------:R-:W-:Y:S01]  /*1880*/  @P3 IMAD.IADD R16, R14, 0x1, R11 ;  /* 0x000000010e103824 */ /* 0x000fe200078e020b */
[----:B--2---:R-:W-:-:S04]  /*1890*/  IABS R3, R13 ;  /* 0x0000000d00037213 */ /* 0x004fc80000000000 */
[----:B------:R-:W2:Y:S01]  /*18a0*/  I2F.RP R6, R3 ;  /* 0x0000000300067306 */ /* 0x000ea20000209400 */
[C---:B-1----:R-:W-:Y:S02]  /*18b0*/  @P3 IMAD R7, R16.reuse, R159, RZ ;  /* 0x0000009f10073224 */ /* 0x042fe400078e02ff */
[----:B------:R-:W-:-:S05]  /*18c0*/  @P3 IMAD.WIDE.U32 R16, R16, R158, RZ ;  /* 0x0000009e10103225 */ /* 0x000fca00078e00ff */
[----:B--2---:R-:W1:Y:S01]  /*18d0*/  MUFU.RCP R4, R6 ;  /* 0x0000000600047308 */ /* 0x004e620000001000 */
[----:B------:R-:W-:Y:S02]  /*18e0*/  @P3 IMAD.IADD R7, R17, 0x1, R7 ;  /* 0x0000000111073824 */ /* 0x000fe400078e0207 */
[----:B------:R-:W-:Y:S02]  /*18f0*/  @P3 IMAD.MOV.U32 R8, RZ, RZ, R16 ;  /* 0x000000ffff083224 */ /* 0x000fe400078e0010 */
[----:B-1----:R-:W-:-:S04]  /*1900*/  VIADD R4, R4, 0xffffffe ;  /* 0x0ffffffe04047836 */ /* 0x002fc80000000000 */
[----:B------:R-:W1:Y:S02]  /*1910*/  F2I.FTZ.U32.TRUNC.NTZ R5, R4 ;  /* 0x0000000400057305 */ /* 0x000e64000021f000 */
[----:B-1----:R-:W-:Y:S01]  /*1920*/  IMAD.MOV R0, RZ, RZ, -R5 ;  /* 0x000000ffff007224 */ /* 0x002fe200078e0a05 */
[----:B------:R-:W-:-:S03]  /*1930*/  MOV R4, RZ ;  /* 0x000000ff00047202 */ /* 0x000fc60000000f00 */
[----:B------:R-:W-:-:S04]  /*1940*/  IMAD R15, R0, R3, RZ ;  /* 0x00000003000f7224 */ /* 0x000fc800078e02ff */
[----:B------:R-:W-:Y:S02]  /*1950*/  IMAD.HI.U32 R15, R5, R15, R4 ;  /* 0x0000000f050f7227 */ /* 0x000fe400078e0004 */
[----:B------:R-:W1:Y:S04]  /*1960*/  @P3 LDC.64 R4, c[0x0][0x250] ;  /* 0x00009400ff043b82 */ /* 0x000e680000000a00 */
[----:B------:R-:W-:-:S04]  /*1970*/  IMAD.HI.U32 R15, R15, R2, RZ ;  /* 0x000000020f0f7227 */ /* 0x000fc800078e00ff */
        /* <DEDUP_REMOVED lines=9> */
[----:B------:R-:W-:Y:S01]  /*1a10*/  ISETP.GE.AND P1, PT, R0, RZ, PT ;  /* 0x000000ff0000720c */ /* 0x000fe20003f26270 */
[----:B------:R-:W-:-:S05]  /*1a20*/  IMAD.U32 R0, RZ, RZ, UR4 ;  /* 0x00000004ff007e24 */ /* 0x000fca000f8e00ff */
[----:B------:R-:W-:Y:S02]  /*1a30*/  @P2 IADD3 R15, R15, 0x1, RZ ;  /* 0x000000010f0f2810 */ /* 0x000fe40007ffe0ff */
[----:B------:R-:W-:-:S05]  /*1a40*/  SHF.R.S32.HI R19, RZ, 0x1f, R0 ;  /* 0x0000001fff137819 */ /* 0x000fca0000011400 */
[----:B------:R-:W-:Y:S01]  /*1a50*/  @!P1 IADD3 R15, -R15, RZ, RZ ;  /* 0x000000ff0f0f9210 */ /* 0x000fe20007ffe1ff */
        /* <DEDUP_REMOVED lines=14> */
.L_x_4818:
        /* <DEDUP_REMOVED lines=17> */
[----:B------:R-:W-:Y:S02]  /*1c50*/  IADD3 R13, R13, R3, RZ ;  /* 0x000000030d0d7210 */ /* 0x000fe40007ffe0ff */
[----:B------:R-:W-:Y:S01]  /*1c60*/  MOV R6, R15 ;  /* 0x0000000f00067202 */ /* 0x000fe20000000f00 */
        /* <DEDUP_REMOVED lines=14> */
.L_x_4817:
[----:B-----5:R1:W5:Y:S01]  /*1d50*/  @P4 LDG.E R9, desc[UR6][R156.64] ;  /* 0x000000069c094981 */ /* 0x020362000c1e1900 */
[----:B------:R-:W-:Y:S01]  /*1d60*/  SHF.R.S32.HI R17, RZ, 0x1f, R60 ;  /* 0x0000001fff117819 */ /* 0x000fe2000001143c */
[----:B------:R-:W-:Y:S01]  /*1d70*/  ULDC UR22, c[0x0][0x2d0] ;  /* 0x0000b40000167ab9 */ /* 0x000fe20000000800 */
[----:B------:R-:W-:Y:S01]  /*1d80*/  ISETP.NE.AND P0, PT, R10, -0x1, PT ;  /* 0xffffffff0a00780c */ /* 0x000fe20003f05270 */
[----:B------:R-:W-:Y:S01]  /*1d90*/  ULDC.64 UR4, c[0x0][0x268] ;  /* 0x00009a0000047ab9 */ /* 0x000fe20000000a00 */
[CC--:B------:R-:W-:Y:S01]  /*1da0*/  LEA.HI R63, R17.reuse, R60.reuse, RZ, 0x3 ;  /* 0x0000003c113f7211 */ /* 0x0c0fe200078f18ff */
[----:B------:R-:W2:Y:S01]  /*1db0*/  LDC R138, c[0x0][0x2e0] ;  /* 0x0000b800ff8a7b82 */ /* 0x000ea20000000800 */
[----:B------:R-:W-:Y:S01]  /*1dc0*/  LEA.HI R15, R17, R60, RZ, 0x4 ;  /* 0x0000003c110f7211 */ /* 0x000fe200078f20ff */
[----:B------:R-:W-:Y:S01]  /*1dd0*/  ULDC.64 UR10, c[0x0][0x258] ;  /* 0x00009600000a7ab9 */ /* 0x000fe20000000a00 */
[----:B------:R-:W-:Y:S01]  /*1de0*/  SHF.R.S32.HI R150, RZ, 0x3, R63 ;  /* 0x00000003ff967819 */ /* 0x000fe2000001143f */
[----:B------:R-:W-:Y:S01]  /*1df0*/  IMAD.MOV.U32 R46, RZ, RZ, 0x10 ;  /* 0x00000010ff2e7424 */ /* 0x000fe200078e00ff */
[----:B------:R-:W-:Y:S01]  /*1e00*/  LOP3.LUT R63, R63, 0xfffffff8, RZ, 0xc0, !PT ;  /* 0xfffffff83f3f7812 */ /* 0x000fe200078ec0ff */
[----:B------:R-:W-:Y:S01]  /*1e10*/  IMAD.MOV.U32 R45, RZ, RZ, 0x20 ;  /* 0x00000020ff2d7424 */ /* 0x000fe200078e00ff */
[----:B------:R-:W-:Y:S01]  /*1e20*/  SHF.R.S32.HI R64, RZ, 0x4, R15 ;  /* 0x00000004ff407819 */ /* 0x000fe2000001140f */
[----:B------:R-:W-:Y:S01]  /*1e30*/  IMAD.SHL.U32 R27, R150, 0x40, RZ ;  /* 0x00000040961b7824 */ /* 0x000fe200078e00ff */
[--C-:B------:R-:W-:Y:S01]  /*1e40*/  SHF.R.S32.HI R151, RZ, 0x1f, R150.reuse ;  /* 0x0000001fff977819 */ /* 0x100fe20000011496 */
[----:B------:R-:W-:Y:S01]  /*1e50*/  IMAD.IADD R63, R60, 0x1, -R63 ;  /* 0x000000013c3f7824 */ /* 0x000fe200078e0a3f */
[C---:B------:R-:W-:Y:S01]  /*1e60*/  LEA.HI R3, R15.reuse, R64, RZ, 0x1 ;  /* 0x000000400f037211 */ /* 0x040fe200078f08ff */
[----:B------:R-:W3:Y:S01]  /*1e70*/  @!P0 LDC.64 R4, c[0x0][0x228] ;  /* 0x00008a00ff048b82 */ /* 0x000ee20000000a00 */
[----:B------:R-:W-:Y:S01]  /*1e80*/  LOP3.LUT R15, R15, 0xfffffff0, RZ, 0xc0, !PT ;  /* 0xfffffff00f0f7812 */ /* 0x000fe200078ec0ff */
[----:B------:R-:W-:Y:S01]  /*1e90*/  IMAD.SHL.U32 R14, R63, 0x8, RZ ;  /* 0x000000083f0e7824 */ /* 0x000fe200078e00ff */
[----:B------:R-:W-:Y:S01]  /*1ea0*/  LOP3.LUT R3, R3, 0xfffffffe, RZ, 0xc0, !PT ;  /* 0xfffffffe03037812 */ /* 0x000fe200078ec0ff */
[----:B------:R-:W-:Y:S01]  /*1eb0*/  IMAD.WIDE R24, R25, 0x40, R150 ;  /* 0x0000004019187825 */ /* 0x000fe200078e0296 */
[----:B------:R-:W-:-:S02]  /*1ec0*/  LOP3.LUT R27, R27, 0x1c0, RZ, 0xc0, !PT ;  /* 0x000001c01b1b7812 */ /* 0x000fc400078ec0ff */
[----:B------:R-:W-:Y:S01]  /*1ed0*/  IADD3 R28, P1, R14, R12, RZ ;  /* 0x0000000c0e1c7210 */ /* 0x000fe20007f3e0ff */
[----:B------:R-:W-:Y:S01]  /*1ee0*/  IMAD.IADD R16, R60, 0x1, -R15 ;  /* 0x000000013c107824 */ /* 0x000fe200078e0a0f */
[--C-:B------:R-:W-:Y:S01]  /*1ef0*/  SHF.R.S32.HI R15, RZ, 0x1f, R14.reuse ;  /* 0x0000001fff0f7819 */ /* 0x100fe2000001140e */
[----:B------:R-:W-:Y:S01]  /*1f00*/  IMAD.IADD R64, R64, 0x1, -R3 ;  /* 0x0000000140407824 */ /* 0x000fe200078e0a03 */
[----:B------:R-:W-:Y:S01]  /*1f10*/  LOP3.LUT R23, R27, 0x38, R14, 0xf8, !PT ;  /* 0x000000381b177812 */ /* 0x000fe200078ef80e */
[----:B------:R-:W4:Y:S01]  /*1f20*/  LDC.64 R2, c[0x0][0x240] ;  /* 0x00009000ff027b82 */ /* 0x000f220000000a00 */
[----:B------:R-:W-:Y:S01]  /*1f30*/  SHF.R.U32.HI R140, RZ, 0x3, R27 ;  /* 0x00000003ff8c7819 */ /* 0x000fe2000001161b */
[----:B------:R-:W-:Y:S01]  /*1f40*/  IMAD.X R29, R15, 0x1, R11, P1 ;  /* 0x000000010f1d7824 */ /* 0x000fe200008e060b */
[C---:B------:R-:W-:Y:S01]  /*1f50*/  ISETP.GE.AND P2, PT, R14.reuse, UR22, PT ;  /* 0x000000160e007c0c */ /* 0x040fe2000bf46270 */
[----:B------:R-:W-:Y:S01]  /*1f60*/  VIADD R11, R14, 0x40 ;  /* 0x000000400e0b7836 */ /* 0x000fe20000000000 */
[----:B------:R-:W-:Y:S01]  /*1f70*/  LOP3.LUT R140, R23, R140, RZ, 0x3c, !PT ;  /* 0x0000008c178c7212 */ /* 0x000fe200078e3cff */
[----:B------:R-:W-:Y:S01]  /*1f80*/  IMAD R27, R7, UR4, RZ ;  /* 0x00000004071b7c24 */ /* 0x000fe2000f8e02ff */
[----:B------:R-:W-:Y:S01]  /*1f90*/  SHF.R.S32.HI R23, RZ, 0x1f, R16 ;  /* 0x0000001fff177819 */ /* 0x000fe20000011410 */
[----:B------:R-:W-:Y:S01]  /*1fa0*/  IMAD R141, R151, R158, RZ ;  /* 0x0000009e978d7224 */ /* 0x000fe200078e02ff */
[----:B------:R-:W-:Y:S01]  /*1fb0*/  ISETP.GE.AND P1, PT, R11, UR22, PT ;  /* 0x000000160b007c0c */ /* 0x000fe2000bf26270 */
[C---:B------:R-:W-:Y:S01]  /*1fc0*/  IMAD R144, R6.reuse, UR5, R27 ;  /* 0x0000000506907c24 */ /* 0x040fe2000f8e021b */
[----:B------:R-:W-:Y:S01]  /*1fd0*/  LEA.HI R12, R23, R16, RZ, 0x3 ;  /* 0x00000010170c7211 */ /* 0x000fe200078f18ff */
[----:B------:R-:W-:Y:S01]  /*1fe0*/  IMAD.WIDE.U32 R26, R6, UR4, R28 ;  /* 0x00000004061a7c25 */ /* 0x000fe2000f8e001c */
[----:B------:R-:W-:Y:S01]  /*1ff0*/  LEA.HI R23, R17, R60, RZ, 0x6 ;  /* 0x0000003c11177211 */ /* 0x000fe200078f30ff */
[----:B------:R-:W-:Y:S01]  /*2000*/  ULDC.64 UR4, c[0x0][0x250] ;  /* 0x0000940000047ab9 */ /* 0x000fe20000000a00 */
[----:B------:R-:W-:Y:S01]  /*2010*/  SEL R139, RZ, 0xffffffff, P1 ;  /* 0xffffffffff8b7807 */ /* 0x000fe20000800000 */
[----:B------:R-:W-:Y:S01]  /*2020*/  IMAD.IADD R145, R27, 0x1, R144 ;  /* 0x000000011b917824 */ /* 0x000fe200078e0290 */
[----:B------:R-:W-:Y:S01]  /*2030*/  SEL R18, RZ, 0x1, P2 ;  /* 0x00000001ff127807 */ /* 0x000fe20001000000 */
[----:B------:R-:W-:Y:S01]  /*2040*/  IMAD.SHL.U32 R23, R23, 0x8, RZ ;  /* 0x0000000817177824 */ /* 0x000fe200078e00ff */
[----:B------:R-:W-:Y:S01]  /*2050*/  SHF.R.S32.HI R82, RZ, 0x1f, R85 ;  /* 0x0000001fff527819 */ /* 0x000fe20000011455 */
[----:B------:R-:W-:Y:S01]  /*2060*/  IMAD.SHL.U32 R139, R139, 0x2, RZ ;  /* 0x000000028b8b7824 */ /* 0x000fe200078e00ff */
[----:B------:R-:W-:Y:S01]  /*2070*/  LOP3.LUT R29, R12, 0xfffffff8, RZ, 0xc0, !PT ;  /* 0xfffffff80c1d7812 */ /* 0x000fe200078ec0ff */
[----:B------:R-:W-:Y:S01]  /*2080*/  IMAD.MOV.U32 R144, RZ, RZ, R26 ;  /* 0x000000ffff907224 */ /* 0x000fe200078e001a */
[----:B------:R-:W-:Y:S01]  /*2090*/  LOP3.LUT R140, R140, 0xfffffe00, R23, 0xf8, !PT ;  /* 0xfffffe008c8c7812 */ /* 0x000fe200078ef817 */
[----:B----4-:R-:W-:Y:S01]  /*20a0*/  @P0 IMAD.WIDE.U32 R22, R10, R2, RZ ;  /* 0x000000020a160225 */ /* 0x010fe200078e00ff */
[----:B------:R-:W-:Y:S01]  /*20b0*/  LOP3.LUT R139, R139, 0x2, R18, 0xe2, !PT ;  /* 0x000000028b8b7812 */ /* 0x000fe200078ee212 */
[----:B------:R-:W-:Y:S01]  /*20c0*/  USHF.L.U64.HI UR19, UR4, 0x4, UR5 ;  /* 0x0000000404137899 */ /* 0x000fe20008010205 */
[----:B------:R-:W-:Y:S01]  /*20d0*/  LEA.HI R82, R82, R85, RZ, 0x6 ;  /* 0x0000005552527211 */ /* 0x000fe200078f30ff */
[-C--:B---3--:R-:W-:Y:S01]  /*20e0*/  @!P0 IMAD R18, R129, R4.reuse, RZ ;  /* 0x0000000481128224 */ /* 0x088fe200078e02ff */
[----:B------:R-:W-:Y:S01]  /*20f0*/  SHF.R.S32.HI R149, RZ, 0x1f, R148 ;  /* 0x0000001fff957819 */ /* 0x000fe20000011494 */
[----:B------:R-:W-:Y:S01]  /*2100*/  @!P0 IMAD.WIDE.U32 R26, R201, R4, RZ ;  /* 0x00000004c91a8225 */ /* 0x000fe200078e00ff */
[----:B------:R-:W-:Y:S01]  /*2110*/  SHF.R.S32.HI R82, RZ, 0x6, R82 ;  /* 0x00000006ff527819 */ /* 0x000fe20000011452 */
[----:B------:R-:W-:Y:S01]  /*2120*/  USHF.L.U32 UR20, UR4, 0x4, URZ ;  /* 0x0000000404147899 */ /* 0x000fe2000800063f */
[----:B------:R-:W-:Y:S01]  /*2130*/  LEA.HI R61, R17, R60, RZ, 0x5 ;  /* 0x0000003c113d7211 */ /* 0x000fe200078f28ff */
[----:B------:R-:W-:Y:S01]  /*2140*/  @P0 IMAD.MOV.U32 R20, RZ, RZ, R22 ;  /* 0x000000ffff140224 */ /* 0x000fe200078e0016 */
[----:B------:R-:W-:Y:S01]  /*2150*/  VIMNMX R82, R82, UR18, !PT ;  /* 0x0000001252527c48 */ /* 0x000fe2000ffe0100 */
[----:B------:R-:W-:Y:S01]  /*2160*/  @!P0 IMAD R5, R201, R5, R18 ;  /* 0x00000005c9058224 */ /* 0x000fe200078e0212 */
[----:B------:R-:W-:Y:S01]  /*2170*/  LOP3.LUT R61, R61, 0xffffffe0, RZ, 0xc0, !PT ;  /* 0xffffffe03d3d7812 */ /* 0x000fe200078ec0ff */
[----:B------:R-:W-:Y:S01]  /*2180*/  @!P0 IMAD.MOV.U32 R20, RZ, RZ, R26 ;  /* 0x000000ffff148224 */ /* 0x000fe200078e001a */
[----:B--2---:R-:W-:Y:S01]  /*2190*/  LEA.HI R138, R138, R138, RZ, 0x1 ;  /* 0x0000008a8a8a7211 */ /* 0x004fe200078f08ff */
[----:B------:R-:W-:Y:S01]  /*21a0*/  @P0 IMAD R23, R10, R3, R23 ;  /* 0x000000030a170224 */ /* 0x000fe200078e0217 */
[----:B------:R-:W-:Y:S01]  /*21b0*/  SHF.L.U64.HI R197, R158, 0x4, R159 ;  /* 0x000000049ec57819 */ /* 0x000fe2000001029f */
[----:B------:R-:W-:Y:S01]  /*21c0*/  @!P0 IMAD.IADD R23, R27, 0x1, R5 ;  /* 0x000000011b178824 */ /* 0x000fe200078e0205 */
[----:B------:R-:W-:Y:S01]  /*21d0*/  IADD3 R22, P0, R14, R20, RZ ;  /* 0x000000140e167210 */ /* 0x000fe20007f1e0ff */
[----:B------:R-:W-:Y:S01]  /*21e0*/  IMAD R4, R25, R2, RZ ;  /* 0x0000000219047224 */ /* 0x000fe200078e02ff */
[----:B------:R-:W-:Y:S01]  /*21f0*/  SHF.R.S32.HI R137, RZ, 0x1, R138 ;  /* 0x00000001ff897819 */ /* 0x000fe2000001148a */
[----:B------:R-:W-:-:S02]  /*2200*/  IMAD.IADD R16, R16, 0x1, -R29 ;  /* 0x0000000110107824 */ /* 0x000fc400078e0a1d */
[----:B------:R-:W-:Y:S01]  /*2210*/  IMAD.X R23, R15, 0x1, R23, P0 ;  /* 0x000000010f177824 */ /* 0x000fe200000e0617 */
[----:B------:R-:W-:Y:S01]  /*2220*/  IADD3 R5, P0, R150, R21, RZ ;  /* 0x0000001596057210 */ /* 0x000fe20007f1e0ff */
[C---:B------:R-:W-:Y:S01]  /*2230*/  IMAD.SHL.U32 R47, R16.reuse, 0x40, RZ ;  /* 0x00000040102f7824 */ /* 0x040fe200078e00ff */
[----:B------:R-:W-:Y:S01]  /*2240*/  LOP3.LUT P3, RZ, R16, 0x4, RZ, 0xc0, !PT ;  /* 0x0000000410ff7812 */ /* 0x000fe2000786c0ff */
[----:B------:R-:W-:Y:S01]  /*2250*/  IMAD.WIDE.U32 R22, R24, R2, R22 ;  /* 0x0000000218167225 */ /* 0x000fe200078e0016 */
[----:B------:R-:W-:Y:S02]  /*2260*/  LOP3.LUT P2, RZ, R16, 0x2, RZ, 0xc0, !PT ;  /* 0x0000000210ff7812 */ /* 0x000fe4000784c0ff */
[----:B------:R-:W-:Y:S01]  /*2270*/  LOP3.LUT R47, R47, 0x1c0, RZ, 0xc0, !PT ;  /* 0x000001c02f2f7812 */ /* 0x000fe200078ec0ff */
[----:B------:R-:W-:Y:S01]  /*2280*/  IMAD.X R2, R151, 0x1, R19, P0 ;  /* 0x0000000197027824 */ /* 0x000fe200000e0613 */
[----:B------:R-:W-:Y:S01]  /*2290*/  IADD3 R142, P0, R14, R8, RZ ;  /* 0x000000080e8e7210 */ /* 0x000fe20007f1e0ff */
[----:B------:R-:W-:Y:S01]  /*22a0*/  IMAD.SHL.U32 R16, R64, 0x8, RZ ;  /* 0x0000000840107824 */ /* 0x000fe200078e00ff */
[----:B------:R-:W-:Y:S01]  /*22b0*/  SEL R46, R46, 0xfffffff0, !P2 ;  /* 0xfffffff02e2e7807 */ /* 0x000fe20005000000 */
[----:B------:R-:W-:Y:S01]  /*22c0*/  VIADD R10, R14, 0x80 ;  /* 0x000000800e0a7836 */ /* 0x000fe20000000000 */
[----:B------:R-:W-:Y:S01]  /*22d0*/  SEL R45, R45, 0xffffffe0, !P3 ;  /* 0xffffffe02d2d7807 */ /* 0x000fe20005800000 */
[----:B------:R-:W-:Y:S01]  /*22e0*/  IMAD.X R143, R15, 0x1, R13, P0 ;  /* 0x000000010f8f7824 */ /* 0x000fe200000e060d */
[----:B------:R-:W-:Y:S01]  /*22f0*/  ISETP.LT.AND P0, PT, R82, UR21, PT ;  /* 0x0000001552007c0c */ /* 0x000fe2000bf01270 */
[----:B------:R-:W-:Y:S01]  /*2300*/  IMAD R4, R24, R3, R4 ;  /* 0x0000000318047224 */ /* 0x000fe200078e0204 */
[----:B------:R-:W-:Y:S01]  /*2310*/  LOP3.LUT R16, R47, 0x8, R16, 0xf8, !PT ;  /* 0x000000082f107812 */ /* 0x000fe200078ef810 */
[----:B------:R-:W-:Y:S01]  /*2320*/  IMAD R2, R2, UR4, RZ ;  /* 0x0000000402027c24 */ /* 0x000fe2000f8e02ff */
[----:B------:R-:W-:Y:S01]  /*2330*/  ISETP.GE.AND P1, PT, R10, UR22, PT ;  /* 0x000000160a007c0c */ /* 0x000fe2000bf26270 */
[----:B------:R-:W-:Y:S01]  /*2340*/  IMAD.IADD R23, R23, 0x1, R4 ;  /* 0x0000000117177824 */ /* 0x000fe200078e0204 */
[----:B------:R-:W-:Y:S01]  /*2350*/  SHF.R.U32.HI R47, RZ, 0x3, R47 ;  /* 0x00000003ff2f7819 */ /* 0x000fe2000001162f */
[----:B------:R-:W-:Y:S01]  /*2360*/  IMAD R155, R149, UR10, RZ ;  /* 0x0000000a959b7c24 */ /* 0x000fe2000f8e02ff */
[----:B------:R-:W-:Y:S01]  /*2370*/  SEL R18, RZ, 0x4, P1 ;  /* 0x00000004ff127807 */ /* 0x000fe20000800000 */
[----:B------:R-:W-:Y:S01]  /*2380*/  IMAD.SHL.U32 R12, R12, 0x40, RZ ;  /* 0x000000400c0c7824 */ /* 0x000fe200078e00ff */
[----:B------:R-:W-:Y:S01]  /*2390*/  LOP3.LUT R47, R16, R47, RZ, 0x3c, !PT ;  /* 0x0000002f102f7212 */ /* 0x000fe200078e3cff */
[----:B------:R-:W-:Y:S01]  /*23a0*/  IMAD R147, R5, UR5, R2 ;  /* 0x0000000505937c24 */ /* 0x000fe2000f8e0202 */
[----:B------:R-:W-:Y:S01]  /*23b0*/  LOP3.LUT R139, R139, R18, RZ, 0xfc, !PT ;  /* 0x000000128b8b7212 */ /* 0x000fe200078efcff */
[----:B------:R-:W-:Y:S01]  /*23c0*/  IMAD.WIDE.U32 R144, R5, UR4, R144 ;  /* 0x0000000405907c25 */ /* 0x000fe2000f8e0090 */
[----:B------:R-:W-:-:S03]  /*23d0*/  LOP3.LUT R47, R47, 0xfffffe00, R12, 0xf8, !PT ;  /* 0xfffffe002f2f7812 */ /* 0x000fc600078ef80c */
[C---:B------:R-:W-:Y:S02]  /*23e0*/  IMAD R155, R148.reuse, UR11, R155 ;  /* 0x0000000b949b7c24 */ /* 0x040fe4000f8e029b */
[----:B------:R-:W-:-:S04]  /*23f0*/  IMAD.WIDE.U32 R152, R148, UR10, R22 ;  /* 0x0000000a94987c25 */ /* 0x000fc8000f8e0016 */
        /* <DEDUP_REMOVED lines=9> */
[----:B-1----:R-:W-:Y:S06]  /*2490*/  @!P0 BRA `(.L_x_4819) ;  /* 0x0000009400588947 */ /* 0x002fec0003800000 */
[----:B------:R-:W1:Y:S01]  /*24a0*/  LDC.64 R2, c[0x0][0x338] ;  /* 0x0000ce00ff027b82 */ /* 0x000e620000000a00 */
[----:B------:R-:W-:Y:S01]  /*24b0*/  ULDC.64 UR12, c[0x0][0x330] ;  /* 0x0000cc00000c7ab9 */ /* 0x000fe20000000a00 */
[----:B------:R-:W-:Y:S01]  /*24c0*/  SHF.R.S32.HI R5, RZ, 0x1f, R0 ;  /* 0x0000001fff057819 */ /* 0x000fe20000011400 */
[----:B------:R-:W-:Y:S01]  /*24d0*/  ULDC.64 UR10, c[0x0][0x328] ;  /* 0x0000ca00000a7ab9 */ /* 0x000fe20000000a00 */
[--C-:B------:R-:W-:Y:S01]  /*24e0*/  SHF.R.S32.HI R13, RZ, 0x1f, R85.reuse ;  /* 0x0000001fff0d7819 */ /* 0x100fe20000011455 */
[C---:B------:R-:W-:Y:S01]  /*24f0*/  IMAD R8, R129.reuse, UR12, RZ ;  /* 0x0000000c81087c24 */ /* 0x040fe2000f8e02ff */
[----:B------:R-:W-:Y:S01]  /*2500*/  IADD3 R12, P1, P0, R0, R150, -R85 ;  /* 0x00000096000c7210 */ /* 0x000fe2000783e855 */
[----:B------:R-:W-:Y:S01]  /*2510*/  IMAD R4, R129, UR10, RZ ;  /* 0x0000000a81047c24 */ /* 0x000fe2000f8e02ff */
[----:B------:R-:W-:Y:S01]  /*2520*/  ULDC.64 UR16, c[0x0][0x340] ;  /* 0x0000d00000107ab9 */ /* 0x000fe20000000a00 */
[----:B------:R-:W-:Y:S01]  /*2530*/  IMAD.WIDE.U32 R16, R201, UR12, R14 ;  /* 0x0000000cc9107c25 */ /* 0x000fe2000f8e000e */
[----:B------:R-:W-:Y:S01]  /*2540*/  IADD3.X R5, R5, R151, ~R13, P1, P0 ;  /* 0x0000009705057210 */ /* 0x000fe20000fe0c0d */
[----:B------:R-:W-:Y:S01]  /*2550*/  UIMAD.WIDE.U32 UR30, UR4, 0x20, URZ ;  /* 0x00000020041e78a5 */ /* 0x000fe2000f8e003f */
[----:B------:R-:W-:Y:S01]  /*2560*/  LOP3.LUT R130, R139, 0xffff, RZ, 0xc0, !PT ;  /* 0x0000ffff8b827812 */ /* 0x000fe200078ec0ff */
[C---:B------:R-:W-:Y:S01]  /*2570*/  IMAD R8, R201.reuse, UR13, R8 ;  /* 0x0000000dc9087c24 */ /* 0x040fe2000f8e0208 */
[----:B------:R-:W-:Y:S01]  /*2580*/  ULDC.64 UR12, c[0x0][0x350] ;  /* 0x0000d400000c7ab9 */ /* 0x000fe20000000a00 */
[----:B------:R-:W-:Y:S01]  /*2590*/  IMAD.WIDE.U32 R18, R201, UR10, R14 ;  /* 0x0000000ac9127c25 */ /* 0x000fe2000f8e000e */
[----:B------:R-:W-:Y:S01]  /*25a0*/  USHF.L.U32 UR26, UR5, 0x5, URZ ;  /* 0x00000005051a7899 */ /* 0x000fe2000800063f */
[----:B------:R-:W-:Y:S01]  /*25b0*/  SHF.L.U32 R80, R137, 0x5, RZ ;  /* 0x0000000589507819 */ /* 0x000fe200000006ff */
        /* <DEDUP_REMOVED lines=11> */
[----:B-----5:R-:W-:Y:S01]  /*2670*/  IMAD.IADD R126, R9, 0x1, R0 ;  /* 0x00000001097e7824 */ /* 0x020fe200078e0200 */
[----:B------:R-:W-:Y:S01]  /*2680*/  USHF.L.U64.HI UR27, UR16, 0x5, UR17 ;  /* 0x00000005101b7899 */ /* 0x000fe20008010211 */
[C---:B------:R-:W-:Y:S01]  /*2690*/  IMAD R119, R7.reuse, UR12, RZ ;  /* 0x0000000c07777c24 */ /* 0x040fe2000f8e02ff */
[----:B------:R-:W-:Y:S01]  /*26a0*/  USHF.L.U32 UR28, UR16, 0x5, URZ ;  /* 0x00000005101c7899 */ /* 0x000fe2000800063f */
[----:B------:R-:W-:Y:S01]  /*26b0*/  IMAD R121, R7, UR10, RZ ;  /* 0x0000000a07797c24 */ /* 0x000fe2000f8e02ff */
[----:B------:R-:W-:Y:S01]  /*26c0*/  USHF.L.U64.HI UR29, UR16, 0x4, UR17 ;  /* 0x00000004101d7899 */ /* 0x000fe20008010211 */
[C---:B------:R-:W-:Y:S01]  /*26d0*/  IMAD R13, R12.reuse, UR17, R13 ;  /* 0x000000110c0d7c24 */ /* 0x040fe2000f8e020d */
[----:B------:R-:W-:Y:S01]  /*26e0*/  USHF.L.U32 UR32, UR16, 0x4, URZ ;  /* 0x0000000410207899 */ /* 0x000fe2000800063f */
[----:B------:R-:W-:Y:S01]  /*26f0*/  IMAD.WIDE.U32 R16, R12, UR16, R16 ;  /* 0x000000100c107c25 */ /* 0x000fe2000f8e0010 */
[----:B------:R-:W-:Y:S01]  /*2700*/  UIMAD.WIDE.U32 UR34, UR16, 0x60, URZ ;  /* 0x00000060102278a5 */ /* 0x000fe2000f8e003f */
[----:B------:R-:W-:Y:S01]  /*2710*/  LOP3.LUT R135, R130, 0x1, RZ, 0xc0, !PT ;  /* 0x0000000182877812 */ /* 0x000fe200078ec0ff */
[----:B------:R-:W-:Y:S01]  /*2720*/  USHF.L.U64.HI UR29, UR32, 0x1, UR29 ;  /* 0x00000001201d7899 */ /* 0x000fe2000801021d */
[----:B------:R-:W-:Y:S01]  /*2730*/  IMAD R7, R150, R137, R136 ;  /* 0x0000008996077224 */ /* 0x000fe200078e0288 */
[----:B------:R-:W-:Y:S01]  /*2740*/  LOP3.LUT R132, R130, 0x2, RZ, 0xc0, !PT ;  /* 0x0000000282847812 */ /* 0x000fe200078ec0ff */
[----:B------:R-:W-:Y:S01]  /*2750*/  IMAD R5, R12, R3, R5 ;  /* 0x000000030c057224 */ /* 0x000fe200078e0205 */
[----:B------:R-:W-:Y:S01]  /*2760*/  SHF.L.U64.HI R86, R2, 0x5, R3 ;  /* 0x0000000502567819 */ /* 0x000fe20000010203 */
[----:B------:R-:W-:Y:S01]  /*2770*/  IMAD.WIDE.U32 R18, R12, R2, R18 ;  /* 0x000000020c127225 */ /* 0x000fe200078e0012 */
[----:B------:R-:W-:Y:S01]  /*2780*/  LOP3.LUT R130, R130, 0x4, RZ, 0xc0, !PT ;  /* 0x0000000482827812 */ /* 0x000fe200078ec0ff */
[----:B------:R-:W-:Y:S01]  /*2790*/  USHF.L.U64.HI UR27, UR28, 0x1, UR27 ;  /* 0x000000011c1b7899 */ /* 0x000fe2000801021b */
[----:B------:R-:W-:Y:S01]  /*27a0*/  SHF.R.S32.HI R79, RZ, 0x1f, R80 ;  /* 0x0000001fff4f7819 */ /* 0x000fe20000011450 */
[----:B------:R-:W-:Y:S01]  /*27b0*/  IMAD R126, R137, R126, RZ ;  /* 0x0000007e897e7224 */ /* 0x000fe200078e02ff */
[----:B------:R-:W-:Y:S01]  /*27c0*/  ULDC.U8 UR36, c[0x0][0x3c3] ;  /* 0x0000f0c000247ab9 */ /* 0x000fe20000000000 */
[----:B------:R-:W-:Y:S01]  /*27d0*/  IMAD.IADD R17, R17, 0x1, R13 ;  /* 0x0000000111117824 */ /* 0x000fe200078e020d */
[----:B------:R-:W-:Y:S01]  /*27e0*/  ULDC UR33, c[0x0][0x2e0] ;  /* 0x0000b80000217ab9 */ /* 0x000fe20000000800 */
[----:B------:R-:W-:Y:S01]  /*27f0*/  IMAD.IADD R0, R136, 0x1, R7 ;  /* 0x0000000188007824 */ /* 0x000fe200078e0207 */
[----:B------:R-:W-:Y:S01]  /*2800*/  SHF.R.S32.HI R127, RZ, 0x1f, R126 ;  /* 0x0000001fff7f7819 */ /* 0x000fe2000001147e */
[----:B------:R-:W-:Y:S01]  /*2810*/  IMAD.IADD R19, R19, 0x1, R5 ;  /* 0x0000000113137824 */ /* 0x000fe200078e0205 */
[----:B------:R-:W-:Y:S01]  /*2820*/  IADD3 R48, P1, R126, R7, RZ ;  /* 0x000000077e307210 */ /* 0x000fe20007f3e0ff */
[----:B------:R-:W-:Y:S01]  /*2830*/  IMAD R119, R6, UR13, R119 ;  /* 0x0000000d06777c24 */ /* 0x000fe2000f8e0277 */
[----:B------:R-:W-:Y:S01]  /*2840*/  IADD3 R126, P0, R126, R0, RZ ;  /* 0x000000007e7e7210 */ /* 0x000fe20007f1e0ff */
[----:B------:R-:W-:Y:S01]  /*2850*/  IMAD.WIDE.U32 R8, R6, UR12, R16 ;  /* 0x0000000c06087c25 */ /* 0x000fe2000f8e0010 */
[-C--:B------:R-:W-:Y:S01]  /*2860*/  LEA.HI.X.SX32 R7, R7, R127.reuse, 0x1, P1 ;  /* 0x0000007f07077211 */ /* 0x080fe200008f0eff */
[----:B------:R-:W-:Y:S01]  /*2870*/  ULDC.64 UR12, c[0x0][0x220] ;  /* 0x00008800000c7ab9 */ /* 0x000fe20000000a00 */
[----:B------:R-:W-:Y:S01]  /*2880*/  LEA.HI.X.SX32 R127, R0, R127, 0x1, P0 ;  /* 0x0000007f007f7211 */ /* 0x000fe200000f0eff */
[----:B------:R-:W-:Y:S01]  /*2890*/  IMAD R121, R6, UR11, R121 ;  /* 0x0000000b06797c24 */ /* 0x000fe2000f8e0279 */
[----:B------:R-:W-:Y:S01]  /*28a0*/  SHF.L.U64.HI R0, R48, 0x1, R7 ;  /* 0x0000000130007819 */ /* 0x000fe20000010207 */
[----:B------:R-:W-:Y:S01]  /*28b0*/  IMAD.WIDE.U32 R4, R6, UR10, R18 ;  /* 0x0000000a06047c25 */ /* 0x000fe2000f8e0012 */
[----:B------:R-:W-:Y:S01]  /*28c0*/  ULDC.64 UR10, c[0x0][0x320] ;  /* 0x0000c800000a7ab9 */ /* 0x000fe20000000a00 */
[----:B------:R-:W-:Y:S01]  /*28d0*/  SHF.L.U64.HI R127, R126, 0x1, R127 ;  /* 0x000000017e7f7819 */ /* 0x000fe2000001027f */
[----:B------:R-:W-:Y:S01]  /*28e0*/  UIADD3 UR23, UR25, UR23, URZ ;  /* 0x0000001719177290 */ /* 0x000fe2000fffe03f */
[----:B------:R-:W-:Y:S01]  /*28f0*/  IMAD.IADD R119, R9, 0x1, R119 ;  /* 0x0000000109777824 */ /* 0x000fe200078e0277 */
[----:B------:R-:W-:Y:S01]  /*2900*/  LEA R120, P1, R8, UR10, 0x1 ;  /* 0x0000000a08787c11 */ /* 0x000fe2000f8208ff */
[----:B------:R-:W-:Y:S01]  /*2910*/  IMAD.IADD R121, R5, 0x1, R121 ;  /* 0x0000000105797824 */ /* 0x000fe200078e0279 */
[----:B------:R-:W-:Y:S01]  /*2920*/  LEA R122, P0, R4, UR4, 0x1 ;  /* 0x00000004047a7c11 */ /* 0x000fe2000f8008ff */
        /* <DEDUP_REMOVED lines=10> */
[----:B------:R-:W-:Y:S01]  /*29d0*/  IMAD.SHL.U32 R5, R159, 0x20, RZ ;  /* 0x000000209f057824 */ /* 0x000fe200078e00ff */
        /* <DEDUP_REMOVED lines=11> */
[C---:B------:R-:W-:Y:S01]  /*2a90*/  IMAD.IADD R68, R83.reuse, 0x1, R72 ;  /* 0x0000000153447824 */ /* 0x040fe200078e0248 */
[----:B------:R-:W-:Y:S01]  /*2aa0*/  IADD3 R103, P0, R198, 0x80, RZ ;  /* 0x00000080c6677810 */ /* 0x000fe20007f1e0ff */
[----:B------:R-:W-:Y:S01]  /*2ab0*/  IMAD.IADD R66, R83, 0x1, R70 ;  /* 0x0000000153427824 */ /* 0x000fe200078e0246 */
[----:B------:R-:W-:Y:S01]  /*2ac0*/  SHF.L.U32 R126, R126, 0x1, RZ ;  /* 0x000000017e7e7819 */ /* 0x000fe200000006ff */
[--C-:B------:R-:W-:Y:S01]  /*2ad0*/  IMAD.X R94, RZ, RZ, R197.reuse, P1 ;  /* 0x000000ffff5e7224 */ /* 0x100fe200008e06c5 */
[C---:B------:R-:W-:Y:S01]  /*2ae0*/  IADD3 R97, P1, R198.reuse, R95, RZ ;  /* 0x0000005fc6617210 */ /* 0x040fe20007f3e0ff */
[----:B------:R-:W-:Y:S01]  /*2af0*/  IMAD.X R102, RZ, RZ, R197, P0 ;  /* 0x000000ffff667224 */ /* 0x000fe200000e06c5 */
[----:B------:R-:W-:Y:S01]  /*2b00*/  IADD3 R105, P0, R198, R103, RZ ;  /* 0x00000067c6697210 */ /* 0x000fe20007f1e0ff */
[----:B------:R-:W-:Y:S01]  /*2b10*/  IMAD.WIDE.U32 R158, R158, 0x20, RZ ;  /* 0x000000209e9e7825 */ /* 0x000fe200078e00ff */
[C---:B------:R-:W-:Y:S01]  /*2b20*/  IADD3 R124, P3, R126.reuse, UR10, RZ ;  /* 0x0000000a7e7c7c10 */ /* 0x040fe2000ff7e0ff */
[----:B------:R-:W-:Y:S01]  /*2b30*/  UIMAD UR12, UR17, 0x60, URZ ;  /* 0x00000060110c78a4 */ /* 0x000fe2000f8e023f */
[----:B------:R-:W-:Y:S01]  /*2b40*/  IADD3 R126, P2, R126, UR4, RZ ;  /* 0x000000047e7e7c10 */ /* 0x000fe2000ff5e0ff */
[C---:B------:R-:W-:Y:S01]  /*2b50*/  IMAD.X R96, R197.reuse, 0x1, R94, P1 ;  /* 0x00000001c5607824 */ /* 0x040fe200008e065e */
[----:B------:R-:W-:Y:S01]  /*2b60*/  IADD3.X R104, R197, R102, RZ, P0, !PT ;  /* 0x00000066c5687210 */ /* 0x000fe200007fe4ff */
[----:B------:R-:W-:Y:S01]  /*2b70*/  UIADD3 UR13, UR31, UR26, URZ ;  /* 0x0000001a1f0d7290 */ /* 0x000fe2000fffe03f */
[C---:B------:R-:W-:Y:S01]  /*2b80*/  IADD3.X R125, R127.reuse, UR11, RZ, P3, !PT ;  /* 0x0000000b7f7d7c10 */ /* 0x040fe20009ffe4ff */
[----:B------:R-:W-:Y:S01]  /*2b90*/  IMAD.SHL.U32 R89, R2, 0x20, RZ ;  /* 0x0000002002597824 */ /* 0x000fe200078e00ff */
[----:B------:R-:W-:Y:S01]  /*2ba0*/  IADD3 R109, P1, R198, R97, RZ ;  /* 0x00000061c66d7210 */ /* 0x000fe20007f3e0ff */
[----:B------:R-:W-:Y:S01]  /*2bb0*/  VIADD R133, R150, 0x10 ;  /* 0x0000001096857836 */ /* 0x000fe20000000000 */
[----:B------:R-:W-:Y:S01]  /*2bc0*/  IADD3 R113, P0, R198, R105, RZ ;  /* 0x00000069c6717210 */ /* 0x000fe20007f1e0ff */
[C---:B------:R-:W-:Y:S01]  /*2bd0*/  VIADD R131, R150.reuse, 0x20 ;  /* 0x0000002096837836 */ /* 0x040fe20000000000 */
[----:B------:R-:W-:Y:S01]  /*2be0*/  IADD3.X R127, R127, UR5, RZ, P2, !PT ;  /* 0x000000057f7f7c10 */ /* 0x000fe200097fe4ff */
[----:B------:R-:W-:Y:S01]  /*2bf0*/  IMAD.X R108, R197, 0x1, R96, P1 ;  /* 0x00000001c56c7824 */ /* 0x000fe200008e0660 */
[----:B------:R-:W-:Y:S01]  /*2c00*/  IADD3 R90, P3, R87, 0x40, RZ ;  /* 0x00000040575a7810 */ /* 0x000fe20007f7e0ff */
[----:B------:R-:W-:Y:S01]  /*2c10*/  IMAD.X R112, R197, 0x1, R104, P0 ;  /* 0x00000001c5707824 */ /* 0x000fe200000e0668 */
[----:B------:R-:W-:Y:S01]  /*2c20*/  IADD3 R98, P2, R87, 0x80, RZ ;  /* 0x0000008057627810 */ /* 0x000fe20007f5e0ff */
[----:B------:R-:W-:Y:S01]  /*2c30*/  VIADD R128, R150, 0x30 ;  /* 0x0000003096807836 */ /* 0x000fe20000000000 */
[-C--:B------:R-:W-:Y:S01]  /*2c40*/  IADD3 R92, P1, R90, R87.reuse, RZ ;  /* 0x000000575a5c7210 */ /* 0x080fe20007f3e0ff */
[----:B------:R-:W-:Y:S01]  /*2c50*/  IMAD.U32 R9, RZ, RZ, UR21 ;  /* 0x00000015ff097e24 */ /* 0x000fe2000f8e00ff */
[-C--:B------:R-:W-:Y:S01]  /*2c60*/  IADD3 R100, P0, R98, R87.reuse, RZ ;  /* 0x0000005762647210 */ /* 0x080fe20007f1e0ff */
[--C-:B------:R-:W-:Y:S01]  /*2c70*/  IMAD.X R99, RZ, RZ, R84.reuse, P2 ;  /* 0x000000ffff637224 */ /* 0x100fe200010e0654 */
[----:B------:R-:W-:Y:S01]  /*2c80*/  IADD3.X R91, RZ, R84, RZ, P3, !PT ;  /* 0x00000054ff5b7210 */ /* 0x000fe20001ffe4ff */
[----:B------:R-:W-:Y:S01]  /*2c90*/  IMAD.IADD R88, R159, 0x1, R5 ;  /* 0x000000019f587824 */ /* 0x000fe200078e0205 */
[-C--:B------:R-:W-:Y:S01]  /*2ca0*/  IADD3 R107, P3, R92, R87.reuse, RZ ;  /* 0x000000575c6b7210 */ /* 0x080fe20007f7e0ff */
[--C-:B------:R-:W-:Y:S01]  /*2cb0*/  IMAD.X R101, R99, 0x1, R84.reuse, P0 ;  /* 0x0000000163657824 */ /* 0x100fe200000e0654 */
[----:B------:R-:W-:Y:S01]  /*2cc0*/  IADD3 R111, P2, R100, R87, RZ ;  /* 0x00000057646f7210 */ /* 0x000fe20007f5e0ff */
[----:B------:R-:W-:Y:S01]  /*2cd0*/  IMAD.X R93, R91, 0x1, R84, P1 ;  /* 0x000000015b5d7824 */ /* 0x000fe200008e0654 */
[----:B------:R-:W-:Y:S01]  /*2ce0*/  SHF.R.S32.HI R81, RZ, 0x1f, R83 ;  /* 0x0000001fff517819 */ /* 0x000fe20000011453 */
[----:B------:R-:W-:Y:S01]  /*2cf0*/  USHF.L.U32 UR26, UR30, 0x1, URZ ;  /* 0x000000011e1a7899 */ /* 0x000fe2000800063f */
[----:B------:R-:W-:Y:S01]  /*2d00*/  SHF.R.S32.HI R75, RZ, 0x1f, R76 ;  /* 0x0000001fff4b7819 */ /* 0x000fe2000001144c */
[----:B------:R-:W-:Y:S01]  /*2d10*/  IMAD.X R106, R93, 0x1, R84, P3 ;  /* 0x000000015d6a7824 */ /* 0x000fe200018e0654 */
[----:B------:R-:W-:Y:S01]  /*2d20*/  SHF.R.S32.HI R77, RZ, 0x1f, R78 ;  /* 0x0000001fff4d7819 */ /* 0x000fe2000001144e */
[----:B------:R-:W-:Y:S01]  /*2d30*/  IMAD.X R110, R101, 0x1, R84, P2 ;  /* 0x00000001656e7824 */ /* 0x000fe200010e0654 */
[----:B------:R-:W-:Y:S01]  /*2d40*/  SHF.R.S32.HI R73, RZ, 0x1f, R74 ;  /* 0x0000001fff497819 */ /* 0x000fe2000001144a */
[----:B------:R-:W-:Y:S01]  /*2d50*/  USHF.L.U64.HI UR30, UR30, 0x1, UR13 ;  /* 0x000000011e1e7899 */ /* 0x000fe2000801020d */
[----:B------:R-:W-:Y:S01]  /*2d60*/  SHF.R.S32.HI R71, RZ, 0x1f, R72 ;  /* 0x0000001fff477819 */ /* 0x000fe20000011448 */
[----:B------:R-:W-:Y:S01]  /*2d70*/  UIADD3 UR37, UR35, UR12, URZ ;  /* 0x0000000c23257290 */ /* 0x000fe2000fffe03f */
[----:B------:R-:W-:Y:S01]  /*2d80*/  SHF.R.S32.HI R69, RZ, 0x1f, R70 ;  /* 0x0000001fff457819 */ /* 0x000fe20000011446 */
[----:B------:R-:W-:Y:S01]  /*2d90*/  ULDC UR4, c[0x0][0x2e0] ;  /* 0x0000b80000047ab9 */ /* 0x000fe20000000800 */
[----:B------:R-:W-:Y:S01]  /*2da0*/  SHF.R.S32.HI R67, RZ, 0x1f, R68 ;  /* 0x0000001fff437819 */ /* 0x000fe20000011444 */
[----:B------:R-:W-:Y:S01]  /*2db0*/  ULDC UR5, c[0x0][0x2e0] ;  /* 0x0000b80000057ab9 */ /* 0x000fe20000000800 */
[----:B------:R-:W-:Y:S01]  /*2dc0*/  SHF.R.S32.HI R65, RZ, 0x1f, R66 ;  /* 0x0000001fff417819 */ /* 0x000fe20000011442 */
[----:B------:R-:W-:Y:S01]  /*2dd0*/  ULDC.64 UR10, c[0x0][0x248] ;  /* 0x00009200000a7ab9 */ /* 0x000fe20000000a00 */
[----:B------:R-:W-:Y:S01]  /*2de0*/  ULDC.64 UR16, c[0x0][0x250] ;  /* 0x0000940000107ab9 */ /* 0x000fe20000000a00 */
[----:B------:R-:W-:-:S02]  /*2df0*/  USHF.L.U32 UR32, UR32, 0x1, URZ ;  /* 0x0000000120207899 */ /* 0x000fc4000800063f */
[----:B------:R-:W-:Y:S01]  /*2e00*/  USHF.L.U32 UR28, UR28, 0x1, URZ ;  /* 0x000000011c1c7899 */ /* 0x000fe2000800063f */
[----:B------:R-:W-:Y:S01]  /*2e10*/  ULDC.64 UR12, c[0x0][0x230] ;  /* 0x00008c00000c7ab9 */ /* 0x000fe20000000a00 */
[----:B------:R-:W-:-:S10]  /*2e20*/  ULDC.64 UR14, c[0x0][0x238] ;  /* 0x00008e00000e7ab9 */ /* 0x000fd40000000a00 */
.L_x_4912:
[----:B------:R-:W-:Y:S01]  /*2e30*/  IMAD.SHL.U32 R13, R9, 0x40, RZ ;  /* 0x00000040090d7824 */ /* 0x000fe200078e00ff */
[----:B------:R-:W1:Y:S01]  /*2e40*/  LDC R0, c[0x0][0x340] ;  /* 0x0000d000ff007b82 */ /* 0x000e620000000800 */
[----:B------:R-:W-:Y:S01]  /*2e50*/  BSSY B0, `(.L_x_4820) ;  /* 0x0000015000007945 */ /* 0x000fe20003800000 */
[----:B------:R-:W-:Y:S02]  /*2e60*/  IMAD.MOV.U32 R118, RZ, RZ, R120 ;  /* 0x000000ffff767224 */ /* 0x000fe400078e0078 */
[----:B------:R-:W-:Y:S04]  /*2e70*/  VIADD R12, R13, 0xffffffc0 ;  /* 0xffffffc00d0c7836 */ /* 0x000fe80000000000 */
[--C-:B------:R-:W-:Y:S02]  /*2e80*/  IMAD.IADD R162, R134, 0x1, -R12.reuse ;  /* 0x0000000186a27824 */ /* 0x100fe400078e0a0c */
[----:B------:R-:W-:Y:S03]  /*2e90*/  IMAD.IADD R160, R85, 0x1, -R12 ;  /* 0x0000000155a07824 */ /* 0x000fe600078e0a0c */
[CC--:B------:R-:W-:Y:S02]  /*2ea0*/  ISETP.GE.AND P2, PT, R150.reuse, R162.reuse, PT ;  /* 0x000000a29600720c */ /* 0x0c0fe40003f46270 */
        /* <DEDUP_REMOVED lines=15> */
.L_x_4821:
[----:B------:R-:W-:Y:S05]  /*2fa0*/  BSYNC B0 ;  /* 0x0000000000007941 */ /* 0x000fea0003800000 */
.L_x_4820:
        /* <DEDUP_REMOVED lines=18> */
.L_x_4823:
[----:B------:R-:W-:Y:S05]  /*30d0*/  BSYNC B0 ;  /* 0x0000000000007941 */ /* 0x000fea0003800000 */
.L_x_4822:
        /* <DEDUP_REMOVED lines=19> */
.L_x_4825:
[----:B------:R-:W-:Y:S05]  /*3210*/  BSYNC B0 ;  /* 0x0000000000007941 */ /* 0x000fea0003800000 */
.L_x_4824:
        /* <DEDUP_REMOVED lines=16> */
.L_x_4827:
[----:B------:R-:W-:Y:S05]  /*3320*/  BSYNC B0 ;  /* 0x0000000000007941 */ /* 0x000fea0003800000 */
.L_x_4826:
        /* <DEDUP_REMOVED lines=13> */
[----:B------:R-:W-:Y:S02]  /*3400*/  ISETP.GE.AND P0, PT, R14, UR4, PT ;  /* 0x000000040e007c0c */ /* 0x000fe4000bf06270 */
[----:B------:R-:W-:Y:S05]  /*3410*/  MOV R123, R121 ;  /* 0x00000079007b7202 */ /* 0x000fea0000000f00 */
[----:B-1234-:R-:W2:Y:S08]  /*3420*/  LDG.E.128 R20, desc[UR6][R122.64] ;  /* 0x000000067a147981 */ /* 0x01eeb0000c1e1d00 */
        /* <DEDUP_REMOVED lines=47> */
.L_x_4833:
[----:B------:R-:W-:Y:S05]  /*3720*/  BSYNC B0 ;  /* 0x0000000000007941 */ /* 0x000fea0003800000 */
.L_x_4832:
[----:B------:R-:W-:Y:S04]  /*3730*/  BSSY B0, `(.L_x_4834) ;  /* 0x0000034000007945 */ /* 0x000fe80003800000 */
        /* <DEDUP_REMOVED lines=51> */
.L_x_4835:
[----:B------:R-:W-:Y:S05]  /*3a70*/  BSYNC B0 ;  /* 0x0000000000007941 */ /* 0x000fea0003800000 */
.L_x_4834:
        /* <DEDUP_REMOVED lines=51> */
.L_x_4831:
[----:B------:R-:W-:Y:S05]  /*3db0*/  BSYNC B1 ;  /* 0x0000000000017941 */ /* 0x000fea0003800000 */
.L_x_4830:
        /* <DEDUP_REMOVED lines=70> */
.L_x_4839:
[----:B------:R-:W-:Y:S05]  /*4220*/  BSYNC B0 ;  /* 0x0000000000007941 */ /* 0x000fea0003800000 */
.L_x_4838:
[----:B------:R-:W-:Y:S04]  /*4230*/  BSSY B0, `(.L_x_4840) ;  /* 0x0000037000007945 */ /* 0x000fe80003800000 */
[----:B------:R-:W-:Y:S05]  /*4240*/  @P2 BRA `(.L_x_4841) ;  /* 0x0000000000d42947 */ /* 0x000fea0003800000 */
[C---:B------:R-:W-:Y:S02]  /*4250*/  LEA R36, P2, R90.reuse, R122, 0x1 ;  /* 0x0000007a5a247211 */ /* 0x040fe400078408ff */
        /* <DEDUP_REMOVED lines=52> */
.L_x_4841:
[----:B------:R-:W-:Y:S05]  /*45a0*/  BSYNC B0 ;  /* 0x0000000000007941 */ /* 0x000fea0003800000 */
.L_x_4840:
[----:B------:R-:W-:Y:S05]  /*45b0*/  @P1 BRA `(.L_x_4837) ;  /* 0x0000000000d41947 */ /* 0x000fea0003800000 */
[----:B------:R-:W-:Y:S02]  /*45c0*/  LEA R36, P1, R98, R122, 0x1 ;  /* 0x0000007a62247211 */ /* 0x000fe400078208ff */
        /* <DEDUP_REMOVED lines=52> */
.L_x_4837:
[----:B------:R-:W-:Y:S05]  /*4910*/  BSYNC B1 ;  /* 0x0000000000017941 */ /* 0x000fea0003800000 */
.L_x_4836:
        /* <DEDUP_REMOVED lines=70> */
.L_x_4845:
[----:B------:R-:W-:Y:S05]  /*4d80*/  BSYNC B0 ;  /* 0x0000000000007941 */ /* 0x000fea0003800000 */
.L_x_4844:
        /* <DEDUP_REMOVED lines=55> */
.L_x_4847:
[----:B------:R-:W-:Y:S05]  /*5100*/  BSYNC B0 ;  /* 0x0000000000007941 */ /* 0x000fea0003800000 */
.L_x_4846:
        /* <DEDUP_REMOVED lines=54> */
.L_x_4843:
[----:B------:R-:W-:Y:S05]  /*5470*/  BSYNC B1 ;  /* 0x0000000000017941 */ /* 0x000fea0003800000 */
.L_x_4842:
        /* <DEDUP_REMOVED lines=18> */
[----:B------:R-:W-:Y:S02]  /*55a0*/  MOV R123, R121 ;  /* 0x00000079007b7202 */ /* 0x000fe40000000f00 */
        /* <DEDUP_REMOVED lines=57> */
.L_x_4851:
[----:B------:R-:W-:Y:S05]  /*5940*/  BSYNC B0 ;  /* 0x0000000000007941 */ /* 0x000fea0003800000 */
.L_x_4850:
[----:B------:R-:W-:Y:S04]  /*5950*/  BSSY B0, `(.L_x_4852) ;  /* 0x0000037000007945 */ /* 0x000fe80003800000 */
[----:B------:R-:W-:Y:S05]  /*5960*/  @P2 BRA `(.L_x_4853) ;  /* 0x0000000000d42947 */ /* 0x000fea0003800000 */
[----:B------:R-:W-:Y:S02]  /*5970*/  LEA R36, P2, R107, R122, 0x1 ;  /* 0x0000007a6b247211 */ /* 0x000fe400078408ff */
        /* <DEDUP_REMOVED lines=52> */
.L_x_4853:
[----:B------:R-:W-:Y:S05]  /*5cc0*/  BSYNC B0 ;  /* 0x0000000000007941 */ /* 0x000fea0003800000 */
.L_x_4852:
[----:B------:R-:W-:Y:S05]  /*5cd0*/  @P1 BRA `(.L_x_4849) ;  /* 0x0000000000d41947 */ /* 0x000fea0003800000 */
[C---:B------:R-:W-:Y:S02]  /*5ce0*/  LEA R36, P1, R111.reuse, R122, 0x1 ;  /* 0x0000007a6f247211 */ /* 0x040fe400078208ff */
        /* <DEDUP_REMOVED lines=52> */
.L_x_4849:
[----:B------:R-:W-:Y:S05]  /*6030*/  BSYNC B1 ;  /* 0x0000000000017941 */ /* 0x000fea0003800000 */
.L_x_4848:
        /* <DEDUP_REMOVED lines=8> */
.L_x_4829:
[----:B------:R-:W-:Y:S04]  /*60c0*/  BSSY B2, `(.L_x_4855) ;  /* 0x0000125000027945 */ /* 0x000fe80003800000 */
[----:B------:R-:W-:Y:S05]  /*60d0*/  @!P2 BRA `(.L_x_4856) ;  /* 0x00000010008ca947 */ /* 0x000fea0003800000 */
[----:B------:R-:W5:Y:S01]  /*60e0*/  LDC R161, c[0x0][0x2d0] ;  /* 0x0000b400ffa17b82 */ /* 0x000f620000000800 */
[----:B------:R-:W-:Y:S01]  /*60f0*/  BSSY B1, `(.L_x_4857) ;  /* 0x000005f000017945 */ /* 0x000fe20003800000 */
[----:B-----5:R-:W-:Y:S11]  /*6100*/  ISETP.GE.AND P0, PT, R14, R161, PT ;  /* 0x000000a10e00720c */ /* 0x020ff60003f06270 */
[----:B------:R-:W-:Y:S02]  /*6110*/  @!UPT UIADD3 URZ, URZ, URZ, URZ ;  /* 0x0000003f3f3ff290 */ /* 0x000fe4000fffe03f */
[----:B------:R-:W-:Y:S05]  /*6120*/  @P0 BRA `(.L_x_4858) ;  /* 0x00000004006c0947 */ /* 0x000fea0003800000 */
[----:B------:R-:W-:Y:S01]  /*6130*/  MOV R123, R121 ;  /* 0x00000079007b7202 */ /* 0x000fe20000000f00 */
[----:B------:R-:W-:Y:S01]  /*6140*/  BSSY B0, `(.L_x_4859) ;  /* 0x0000058000007945 */ /* 0x000fe20003800000 */
[----:B------:R-:W-:Y:S03]  /*6150*/  ISETP.GE.AND P0, PT, R14, UR4, PT ;  /* 0x000000040e007c0c */ /* 0x000fe6000bf06270 */
[----:B------:R1:W5:Y:S10]  /*6160*/  LDG.E.128 R52, desc[UR6][R122.64] ;  /* 0x000000067a347981 */ /* 0x000374000c1e1d00 */
        /* <DEDUP_REMOVED lines=85> */
.L_x_4860:
[----:B------:R-:W-:Y:S05]  /*66c0*/  BSYNC B0 ;  /* 0x0000000000007941 */ /* 0x000fea0003800000 */
.L_x_4859:
[----:B-----5:R1:W-:Y:S02]  /*66d0*/  STG.E.128 desc[UR6][R114.64], R52 ;  /* 0x0000003472007986 */ /* 0x0203e4000c101d06 */
.L_x_4858:
[----:B------:R-:W-:Y:S05]  /*66e0*/  BSYNC B1 ;  /* 0x0000000000017941 */ /* 0x000fea0003800000 */
.L_x_4857:
[----:B------:R-:W-:Y:S01]  /*66f0*/  ISETP.GE.AND P0, PT, R11, R161, PT ;  /* 0x000000a10b00720c */ /* 0x000fe20003f06270 */
[----:B------:R-:W-:Y:S11]  /*6700*/  BSSY B1, `(.L_x_4861) ;  /* 0x0000060000017945 */ /* 0x000ff60003800000 */
[----:B------:R-:W-:Y:S01]  /*6710*/  @!UPT UIADD3 URZ, URZ, URZ, URZ ;  /* 0x0000003f3f3ff290 */ /* 0x000fe2000fffe03f */
[----:B------:R-:W-:Y:S05]  /*6720*/  @P0 BRA `(.L_x_4862) ;  /* 0x0000000400740947 */ /* 0x000fea0003800000 */
[----:B------:R-:W-:Y:S01]  /*6730*/  ISETP.GE.AND P0, PT, R11, UR4, PT ;  /* 0x000000040b007c0c */ /* 0x000fe2000bf06270 */
[--C-:B-1----:R-:W-:Y:S01]  /*6740*/  IMAD.MOV.U32 R123, RZ, RZ, R121.reuse ;  /* 0x000000ffff7b7224 */ /* 0x102fe200078e0079 */
[----:B------:R-:W-:Y:S01]  /*6750*/  IADD3 R164, P1, R122, 0x80, RZ ;  /* 0x000000807aa47810 */ /* 0x000fe20007f3e0ff */
[----:B------:R-:W-:Y:S03]  /*6760*/  BSSY B0, `(.L_x_4863) ;  /* 0x0000058000007945 */ /* 0x000fe60003800000 */
[----:B------:R1:W5:Y:S01]  /*6770*/  LDG.E.128 R52, desc[UR6][R122.64+0x80] ;  /* 0x000080067a347981 */ /* 0x000362000c1e1d00 */
        /* <DEDUP_REMOVED lines=86> */
.L_x_4864:
[----:B------:R-:W-:Y:S05]  /*6ce0*/  BSYNC B0 ;  /* 0x0000000000007941 */ /* 0x000fea0003800000 */
.L_x_4863:
[----:B-----5:R1:W-:Y:S02]  /*6cf0*/  STG.E.128 desc[UR6][R114.64+0x80], R52 ;  /* 0x0000803472007986 */ /* 0x0203e4000c101d06 */
.L_x_4862:
[----:B------:R-:W-:Y:S05]  /*6d00*/  BSYNC B1 ;  /* 0x0000000000017941 */ /* 0x000fea0003800000 */
.L_x_4861:
[----:B------:R-:W-:Y:S11]  /*6d10*/  ISETP.GE.AND P0, PT, R10, R161, PT ;  /* 0x000000a10a00720c */ /* 0x000ff60003f06270 */
[----:B------:R-:W-:Y:S02]  /*6d20*/  @!UPT UIADD3 URZ, URZ, URZ, URZ ;  /* 0x0000003f3f3ff290 */ /* 0x000fe4000fffe03f */
        /* <DEDUP_REMOVED lines=92> */
.L_x_4866:
[----:B------:R-:W-:Y:S05]  /*72f0*/  BSYNC B0 ;  /* 0x0000000000007941 */ /* 0x000fea0003800000 */
.L_x_4865:
[----:B-----5:R1:W-:Y:S02]  /*7300*/  STG.E.128 desc[UR6][R114.64+0x100], R52 ;  /* 0x0001003472007986 */ /* 0x0203e4000c101d06 */
.L_x_4856:
[----:B------:R-:W-:Y:S05]  /*7310*/  BSYNC B2 ;  /* 0x0000000000027941 */ /* 0x000fea0003800000 */
.L_x_4855:
        /* <DEDUP_REMOVED lines=104> */
.L_x_4872:
[----:B------:R-:W-:Y:S05]  /*79a0*/  BSYNC B0 ;  /* 0x0000000000007941 */ /* 0x000fea0003800000 */
.L_x_4871:
[----:B-----5:R1:W-:Y:S02]  /*79b0*/  STG.E.128 desc[UR6][R168.64], R56 ;  /* 0x00000038a8007986 */ /* 0x0203e4000c101d06 */
.L_x_4870:
[----:B------:R-:W-:Y:S05]  /*79c0*/  BSYNC B1 ;  /* 0x0000000000017941 */ /* 0x000fea0003800000 */
.L_x_4869:
        /* <DEDUP_REMOVED lines=26> */
[C---:B-1----:R-:W-:Y:S02]  /*7b70*/  LEA R164, P0, R118.reuse, R124, 0x1 ;  /* 0x0000007c76a47211 */ /* 0x042fe400078008ff */
        /* <DEDUP_REMOVED lines=71> */
.L_x_4876:
[----:B------:R-:W-:Y:S05]  /*7ff0*/  BSYNC B0 ;  /* 0x0000000000007941 */ /* 0x000fea0003800000 */
.L_x_4875:
[----:B-----5:R1:W-:Y:S02]  /*8000*/  STG.E.128 desc[UR6][R168.64], R56 ;  /* 0x00000038a8007986 */ /* 0x0203e4000c101d06 */
.L_x_4874:
[----:B------:R-:W-:Y:S05]  /*8010*/  BSYNC B1 ;  /* 0x0000000000017941 */ /* 0x000fea0003800000 */
.L_x_4873:
        /* <DEDUP_REMOVED lines=97> */
.L_x_4878:
[----:B------:R-:W-:Y:S05]  /*8630*/  BSYNC B0 ;  /* 0x0000000000007941 */ /* 0x000fea0003800000 */
.L_x_4877:
[----:B-----5:R1:W-:Y:S02]  /*8640*/  STG.E.128 desc[UR6][R168.64], R56 ;  /* 0x00000038a8007986 */ /* 0x0203e4000c101d06 */
.L_x_4868:
[----:B------:R-:W-:Y:S05]  /*8650*/  BSYNC B2 ;  /* 0x0000000000027941 */ /* 0x000fea0003800000 */
.L_x_4867:
        /* <DEDUP_REMOVED lines=104> */
.L_x_4884:
[----:B------:R-:W-:Y:S05]  /*8ce0*/  BSYNC B0 ;  /* 0x0000000000007941 */ /* 0x000fea0003800000 */
.L_x_4883:
[----:B-----5:R1:W-:Y:S02]  /*8cf0*/  STG.E.128 desc[UR6][R168.64], R56 ;  /* 0x00000038a8007986 */ /* 0x0203e4000c101d06 */
.L_x_4882:
[----:B------:R-:W-:Y:S05]  /*8d00*/  BSYNC B1 ;  /* 0x0000000000017941 */ /* 0x000fea0003800000 */
.L_x_4881:
        /* <DEDUP_REMOVED lines=98> */
.L_x_4888:
[----:B------:R-:W-:Y:S05]  /*9330*/  BSYNC B0 ;  /* 0x0000000000007941 */ /* 0x000fea0003800000 */
.L_x_4887:
[----:B-----5:R1:W-:Y:S02]  /*9340*/  STG.E.128 desc[UR6][R168.64], R56 ;  /* 0x00000038a8007986 */ /* 0x0203e4000c101d06 */
.L_x_4886:
[----:B------:R-:W-:Y:S05]  /*9350*/  BSYNC B1 ;  /* 0x0000000000017941 */ /* 0x000fea0003800000 */
.L_x_4885:
        /* <DEDUP_REMOVED lines=97> */
.L_x_4890:
[----:B------:R-:W-:Y:S05]  /*9970*/  BSYNC B0 ;  /* 0x0000000000007941 */ /* 0x000fea0003800000 */
.L_x_4889:
[----:B-----5:R1:W-:Y:S02]  /*9980*/  STG.E.128 desc[UR6][R168.64], R56 ;  /* 0x00000038a8007986 */ /* 0x0203e4000c101d06 */
.L_x_4880:
[----:B------:R-:W-:Y:S05]  /*9990*/  BSYNC B2 ;  /* 0x0000000000027941 */ /* 0x000fea0003800000 */
.L_x_4879:
        /* <DEDUP_REMOVED lines=10> */
[----:B------:R-:W1:Y:S01]  /*9a40*/  LDC.64 R2, c[0x0][0x338] ;  /* 0x0000ce00ff027b82 */ /* 0x000e620000000a00 */
[----:B------:R-:W-:Y:S01]  /*9a50*/  MOV R123, R121 ;  /* 0x00000079007b7202 */ /* 0x000fe20000000f00 */
[----:B------:R-:W-:Y:S01]  /*9a60*/  BSSY B0, `(.L_x_4895) ;  /* 0x0000061000007945 */ /* 0x000fe20003800000 */
[----:B------:R-:W-:Y:S01]  /*9a70*/  ISETP.GE.AND P0, PT, R14, UR4, PT ;  /* 0x000000040e007c0c */ /* 0x000fe2000bf06270 */
        /* <DEDUP_REMOVED lines=23> */
[C---:B------:R-:W-:Y:S02]  /*9bf0*/  LEA R162, P0, R118.reuse, R124, 0x1 ;  /* 0x0000007c76a27211 */ /* 0x040fe400078008ff */
        /* <DEDUP_REMOVED lines=71> */
.L_x_4896:
[----:B------:R-:W-:Y:S05]  /*a070*/  BSYNC B0 ;  /* 0x0000000000007941 */ /* 0x000fea0003800000 */
.L_x_4895:
[----:B-----5:R1:W-:Y:S02]  /*a080*/  STG.E.128 desc[UR6][R166.64], R56 ;  /* 0x00000038a6007986 */ /* 0x0203e4000c101d06 */
.L_x_4894:
[----:B------:R-:W-:Y:S05]  /*a090*/  BSYNC B1 ;  /* 0x0000000000017941 */ /* 0x000fea0003800000 */
.L_x_4893:
[----:B------:R-:W-:Y:S01]  /*a0a0*/  ISETP.GE.AND P0, PT, R11, R165, PT ;  /* 0x000000a50b00720c */ /* 0x000fe20003f06270 */
[----:B------:R-:W-:Y:S11]  /*a0b0*/  BSSY B1, `(.L_x_4897) ;  /* 0x0000063000017945 */ /* 0x000ff60003800000 */
[----:B------:R-:W-:Y:S01]  /*a0c0*/  @!UPT UIADD3 URZ, URZ, URZ, URZ ;  /* 0x0000003f3f3ff290 */ /* 0x000fe2000fffe03f */
[----:B------:R-:W-:Y:S05]  /*a0d0*/  @P0 BRA `(.L_x_4898) ;  /* 0x0000000400800947 */ /* 0x000fea0003800000 */
[----:B------:R-:W-:Y:S01]  /*a0e0*/  LEA R162, P0, R107, R122, 0x1 ;  /* 0x0000007a6ba27211 */ /* 0x000fe200078008ff */
        /* <DEDUP_REMOVED lines=93> */
.L_x_4900:
[----:B------:R-:W-:Y:S05]  /*a6c0*/  BSYNC B0 ;  /* 0x0000000000007941 */ /* 0x000fea0003800000 */
.L_x_4899:
[----:B-----5:R1:W-:Y:S02]  /*a6d0*/  STG.E.128 desc[UR6][R166.64], R56 ;  /* 0x00000038a6007986 */ /* 0x0203e4000c101d06 */
.L_x_4898:
[----:B------:R-:W-:Y:S05]  /*a6e0*/  BSYNC B1 ;  /* 0x0000000000017941 */ /* 0x000fea0003800000 */
.L_x_4897:
        /* <DEDUP_REMOVED lines=97> */
.L_x_4902:
[----:B------:R-:W-:Y:S05]  /*ad00*/  BSYNC B0 ;  /* 0x0000000000007941 */ /* 0x000fea0003800000 */
.L_x_4901:
[----:B-----5:R1:W-:Y:S02]  /*ad10*/  STG.E.128 desc[UR6][R164.64], R56 ;  /* 0x00000038a4007986 */ /* 0x0203e4000c101d06 */
.L_x_4892:
[----:B------:R-:W-:Y:S05]  /*ad20*/  BSYNC B2 ;  /* 0x0000000000027941 */ /* 0x000fea0003800000 */
.L_x_4891:
        /* <DEDUP_REMOVED lines=8> */
.L_x_4828:
        /* <DEDUP_REMOVED lines=11> */
[--C-:B------:R-:W-:Y:S05]  /*ae60*/  @P2 IMAD.MOV.U32 R123, RZ, RZ, R121.reuse ;  /* 0x000000ffff7b2224 */ /* 0x100fea00078e0079 */
[----:B-1234-:R1:W2:Y:S02]  /*ae70*/  @P2 LDG.E.128 R24, desc[UR6][R122.64] ;  /* 0x000000067a182981 */ /* 0x01e2a4000c1e1d00 */
[--C-:B-1----:R-:W-:Y:S02]  /*ae80*/  @P4 IMAD.MOV.U32 R123, RZ, RZ, R121.reuse ;  /* 0x000000ffff7b4224 */ /* 0x102fe400078e0079 */
[----:B--2---:R1:W-:Y:S01]  /*ae90*/  @P2 STG.E.128 desc[UR6][R114.64], R24 ;  /* 0x0000001872002986 */ /* 0x0043e2000c101d06 */
[----:B------:R-:W-:Y:S03]  /*aea0*/  ISETP.NE.AND P2, PT, R130, RZ, PT ;  /* 0x000000ff8200720c */ /* 0x000fe60003f45270 */
[----:B------:R2:W3:Y:S10]  /*aeb0*/  @P4 LDG.E.128 R20, desc[UR6][R122.64+0x80] ;  /* 0x000080067a144981 */ /* 0x0004f4000c1e1d00 */
[----:B--2---:R-:W-:Y:S01]  /*aec0*/  @P2 IMAD.MOV.U32 R123, RZ, RZ, R121 ;  /* 0x000000ffff7b2224 */ /* 0x004fe200078e0079 */
[----:B---3--:R1:W-:Y:S04]  /*aed0*/  @P4 STG.E.128 desc[UR6][R114.64+0x80], R20 ;  /* 0x0000801472004986 */ /* 0x0083e8000c101d06 */
[----:B------:R-:W2:Y:S04]  /*aee0*/  @P2 LDG.E.128 R4, desc[UR6][R122.64+0x100] ;  /* 0x000100067a042981 */ /* 0x000ea8000c1e1d00 */
[----:B--2---:R1:W-:Y:S02]  /*aef0*/  @P2 STG.E.128 desc[UR6][R114.64+0x100], R4 ;  /* 0x0001000472002986 */ /* 0x0043e4000c101d06 */
.L_x_4904:
[----:B------:R-:W-:Y:S05]  /*af00*/  BSYNC B0 ;  /* 0x0000000000007941 */ /* 0x000fea0003800000 */
.L_x_4903:
        /* <DEDUP_REMOVED lines=24> */
.L_x_4906:
[----:B------:R-:W-:Y:S05]  /*b090*/  BSYNC B0 ;  /* 0x0000000000007941 */ /* 0x000fea0003800000 */
.L_x_4905:
        /* <DEDUP_REMOVED lines=24> */
.L_x_4908:
[----:B------:R-:W-:Y:S05]  /*b220*/  BSYNC B0 ;  /* 0x0000000000007941 */ /* 0x000fea0003800000 */
.L_x_4907:
[----:B------:R-:W-:Y:S01]  /*b230*/  UMOV UR4, URZ ;  /* 0x0000003f00047c82 */ /* 0x000fe20008000000 */
[----:B------:R-:W-:Y:S04]  /*b240*/  BSSY B0, `(.L_x_4854) ;  /* 0x000001c000007945 */ /* 0x000fe80003800000 */
[----:B------:R-:W-:Y:S05]  /*b250*/  @!P0 BRA `(.L_x_4909) ;  /* 0x0000000000688947 */ /* 0x000fea0003800000 */
[----:B------:R-:W-:Y:S02]  /*b260*/  ISETP.NE.AND P1, PT, R135, RZ, PT ;  /* 0x000000ff8700720c */ /* 0x000fe40003f25270 */
[----:B------:R-:W-:Y:S11]  /*b270*/  ISETP.NE.AND P3, PT, R132, RZ, PT ;  /* 0x000000ff8400720c */ /* 0x000ff60003f65270 */
[----:B------:R-:W2:Y:S01]  /*b280*/  @P1 LDC.64 R2, c[0x0][0x338] ;  /* 0x0000ce00ff021b82 */ /* 0x000ea20000000a00 */
[----:B------:R-:W-:Y:S01]  /*b290*/  @P1 IMAD.MOV.U32 R123, RZ, RZ, R121 ;  /* 0x000000ffff7b1224 */ /* 0x000fe200078e0079 */
        /* <DEDUP_REMOVED lines=22> */
.L_x_4909:
[----:B------:R-:W-:Y:S05]  /*b400*/  BSYNC B0 ;  /* 0x0000000000007941 */ /* 0x000fea0003800000 */
.L_x_4854:
[----:B------:R-:W-:Y:S01]  /*b410*/  PLOP3.LUT P0, PT, PT, PT, UP1, 0x40, 0x0 ;  /* 0x000000000000781c */ /* 0x000fe20003f0e818 */
[----:B------:R-:W5:Y:S01]  /*b420*/  LDC R0, c[0x0][0x338] ;  /* 0x0000ce00ff007b82 */ /* 0x000f620000000800 */
[----:B-1----:R-:W-:Y:S02]  /*b430*/  IMAD.MOV.U32 R123, RZ, RZ, R121 ;  /* 0x000000ffff7b7224 */ /* 0x002fe400078e0079 */
[----:B-----5:R-:W-:Y:S05]  /*b440*/  IMAD.U32 R3, R0, -0x40, RZ ;  /* 0xffffffc000037824 */ /* 0x020fea00078e00ff */
[C---:B------:R-:W-:Y:S04]  /*b450*/  LEA R122, P1, R3.reuse, R122, 0x1 ;  /* 0x0000007a037a7211 */ /* 0x040fe800078208ff */
        /* <DEDUP_REMOVED lines=78> */
.L_x_4910:
        /* <DEDUP_REMOVED lines=8> */
.L_x_4911:
[----:B------:R-:W-:Y:S04]  /*b9c0*/  IADD3 R9, R9, -0x1, RZ ;  /* 0xffffffff09097810 */ /* 0x000fe80007ffe0ff */
[----:B------:R-:W-:Y:S11]  /*b9d0*/  ISETP.GT.AND P0, PT, R9, R82, PT ;  /* 0x000000520900720c */ /* 0x000ff60003f04270 */
[----:B------:R-:W-:Y:S02]  /*b9e0*/  @!UPT UIADD3 URZ, URZ, URZ, URZ ;  /* 0x0000003f3f3ff290 */ /* 0x000fe4000fffe03f */
[----:B------:R-:W-:Y:S05]  /*b9f0*/  @P0 BRA `(.L_x_4912) ;  /* 0xffffff74000c0947 */ /* 0x000fea000383ffff */
.L_x_4819:
        /* <DEDUP_REMOVED lines=19> */
[CC--:B------:R-:W-:Y:S01]  /*bb30*/  LEA R2, P2, R4.reuse, R152.reuse, 0x5 ;  /* 0x0000009804027211 */ /* 0x0c0fe200078428ff */
[----:B------:R-:W-:Y:S01]  /*bb40*/  ULDC.U8 UR10, c[0x0][0x3c3] ;  /* 0x0000f0c0000a7ab9 */ /* 0x000fe20000000000 */
[----:B------:R-:W-:Y:S01]  /*bb50*/  IMAD.MOV.U32 R154, RZ, RZ, R152 ;  /* 0x000000ffff9a7224 */ /* 0x000fe200078e0098 */
[----:B------:R-:W-:Y:S01]  /*bb60*/  IADD3 R19, P3, R19, R152, RZ ;  /* 0x0000009813137210 */ /* 0x000fe20007f7e0ff */
[----:B------:R-:W-:Y:S01]  /*bb70*/  IMAD.IADD R12, R199, 0x1, -R62 ;  /* 0x00000001c70c7824 */ /* 0x000fe200078e0a3e */
[C---:B------:R-:W-:Y:S01]  /*bb80*/  LEA.HI.X R3, R4.reuse, R155, R5, 0x5, P2 ;  /* 0x0000009b04037211 */ /* 0x040fe200010f2c05 */
[----:B------:R-:W-:Y:S01]  /*bb90*/  IMAD.WIDE.U32 R16, R4, 0x30, R154 ;  /* 0x0000003004107825 */ /* 0x000fe200078e009a */
[----:B------:R-:W-:Y:S02]  /*bba0*/  LEA R22, P2, R2, UR8, 0x1 ;  /* 0x0000000802167c11 */ /* 0x000fe4000f8408ff */
[----:B------:R-:W-:Y:S01]  /*bbb0*/  LEA R32, P4, R152, UR8, 0x1 ;  /* 0x0000000898207c11 */ /* 0x000fe2000f8808ff */
[----:B------:R-:W-:Y:S01]  /*bbc0*/  IMAD R5, R5, 0x30, RZ ;  /* 0x0000003005057824 */ /* 0x000fe200078e02ff */
[----:B------:R-:W-:Y:S01]  /*bbd0*/  LEA.HI.X R23, R2, UR9, R3, 0x1, P2 ;  /* 0x0000000902177c11 */ /* 0x000fe200090f0c03 */
[----:B------:R-:W-:Y:S01]  /*bbe0*/  IMAD.X R6, R13, 0x1, R155, P3 ;  /* 0x000000010d067824 */ /* 0x000fe200018e069b */
[----:B------:R-:W-:Y:S01]  /*bbf0*/  ISETP.NE.AND P2, PT, RZ, UR10, PT ;  /* 0x0000000aff007c0c */ /* 0x000fe2000bf45270 */
[----:B------:R-:W-:Y:S01]  /*bc00*/  IMAD.IADD R2, R17, 0x1, R5 ;  /* 0x0000000111027824 */ /* 0x000fe200078e0205 */
[----:B------:R-:W-:-:S02]  /*bc10*/  LEA R20, P3, R19, UR8, 0x1 ;  /* 0x0000000813147c11 */ /* 0x000fc4000f8608ff */
[----:B------:R-:W-:Y:S02]  /*bc20*/  LEA.HI.X R33, R152, UR9, R155, 0x1, P4 ;  /* 0x0000000998217c11 */ /* 0x000fe4000a0f0c9b */
[----:B------:R-:W-:Y:S02]  /*bc30*/  LEA R8, P4, R16, UR8, 0x1 ;  /* 0x0000000810087c11 */ /* 0x000fe4000f8808ff */
[----:B------:R-:W-:Y:S02]  /*bc40*/  LEA.HI.X R21, R19, UR9, R6, 0x1, P3 ;  /* 0x0000000913157c11 */ /* 0x000fe400098f0c06 */
[----:B------:R-:W-:Y:S02]  /*bc50*/  ISETP.GE.AND P3, PT, R150, R12, PT ;  /* 0x0000000c9600720c */ /* 0x000fe40003f66270 */
[----:B-----5:R-:W-:Y:S02]  /*bc60*/  LEA.HI.X R9, R16, UR9, R2, 0x1, P4 ;  /* 0x0000000910097c11 */ /* 0x020fe4000a0f0c02 */
        /* <DEDUP_REMOVED lines=38> */
[C---:B------:R-:W-:Y:S01]  /*bed0*/  FMUL.FTZ R0, R29.reuse, R0 ;  /* 0x000000001d007220 */ /* 0x040fe20000410000 */
[----:B------:R-:W-:Y:S02]  /*bee0*/  HADD2.F32 R16, -RZ, R4.H1_H1 ;  /* 0x30000004ff107230 */ /* 0x000fe40000004100 */
[-C--:B------:R-:W-:Y:S01]  /*bef0*/  FMUL.FTZ R13, R26, R7.reuse ;  /* 0x000000071a0d7220 */ /* 0x080fe20000410000 */
[----:B------:R-:W-:Y:S01]  /*bf00*/  FMUL.FTZ R7, R34, R7 ;  /* 0x0000000722077220 */ /* 0x000fe20000410000 */
[-C--:B------:R-:W-:Y:S01]  /*bf10*/  FFMA.FTZ R6, R29, R17.reuse, -R6 ;  /* 0x000000111d067223 */ /* 0x080fe20000010806 */
[----:B------:R-:W-:Y:S01]  /*bf20*/  FFMA.FTZ R17, R27, R17, R0 ;  /* 0x000000111b117223 */ /* 0x000fe20000010000 */
[----:B------:R-:W-:-:S02]  /*bf30*/  HADD2.F32 R0, -RZ, R30.H0_H0 ;  /* 0x2000001eff007230 */ /* 0x000fc40000004100 */
[-C--:B------:R-:W-:Y:S01]  /*bf40*/  FFMA.FTZ R13, R34, R16.reuse, -R13 ;  /* 0x00000010220d7223 */ /* 0x080fe2000001080d */
[----:B------:R-:W-:Y:S02]  /*bf50*/  HADD2.F32 R3, -RZ, R3.H0_H0 ;  /* 0x20000003ff037230 */ /* 0x000fe40000004100 */
[----:B------:R-:W-:Y:S01]  /*bf60*/  FFMA.FTZ R16, R26, R16, R7 ;  /* 0x000000101a107223 */ /* 0x000fe20000010007 */
[----:B------:R-:W-:Y:S01]  /*bf70*/  HADD2.F32 R30, -RZ, R30.H1_H1 ;  /* 0x3000001eff1e7230 */ /* 0x000fe20000004100 */
[----:B------:R-:W-:Y:S01]  /*bf80*/  F2FP.F16.F32.PACK_AB R31, R17, R6 ;  /* 0x00000006111f723e */ /* 0x000fe200000000ff */
[----:B------:R-:W-:Y:S02]  /*bf90*/  HADD2.F32 R2, -RZ, R2.H0_H0 ;  /* 0x20000002ff027230 */ /* 0x000fe40000004100 */
        /* <DEDUP_REMOVED lines=16> */
.L_x_4921:
[----:B------:R-:W-:Y:S05]  /*c0a0*/  BSYNC B0 ;  /* 0x0000000000007941 */ /* 0x000fea0003800000 */
.L_x_4920:
[----:B-----5:R3:W-:Y:S02]  /*c0b0*/  STS.128 [R200], R28 ;  /* 0x0000001cc8007388 */ /* 0x0207e40000000c00 */
.L_x_4919:
[----:B------:R-:W-:Y:S05]  /*c0c0*/  BSYNC B1 ;  /* 0x0000000000017941 */ /* 0x000fea0003800000 */
.L_x_4918:
        /* <DEDUP_REMOVED lines=46> */
.L_x_4925:
[----:B------:R-:W-:Y:S05]  /*c3b0*/  BSYNC B0 ;  /* 0x0000000000007941 */ /* 0x000fea0003800000 */
.L_x_4924:
[----:B-----5:R1:W-:Y:S02]  /*c3c0*/  STS.128 [R200+0x2000], R28 ;  /* 0x0020001cc8007388 */ /* 0x0203e40000000c00 */
.L_x_4923:
[----:B------:R-:W-:Y:S05]  /*c3d0*/  BSYNC B1 ;  /* 0x0000000000017941 */ /* 0x000fea0003800000 */
.L_x_4922:
        /* <DEDUP_REMOVED lines=8> */
[--C-:B-----5:R-:W-:Y:S02]  /*c460*/  HADD2.F32 R27, -RZ, R35.reuse.H1_H1 ;  /* 0x30000023ff1b7230 */ /* 0x120fe40000004100 */
[----:B-1----:R-:W-:Y:S02]  /*c470*/  HADD2.F32 R29, -RZ, R35.H0_H0 ;  /* 0x20000023ff1d7230 */ /* 0x002fe40000004100 */
        /* <DEDUP_REMOVED lines=34> */
.L_x_4927:
[----:B------:R-:W-:Y:S05]  /*c6a0*/  BSYNC B0 ;  /* 0x0000000000007941 */ /* 0x000fea0003800000 */
.L_x_4926:
[----:B-----5:R2:W-:Y:S02]  /*c6b0*/  STS.128 [R200+0x4000], R32 ;  /* 0x00400020c8007388 */ /* 0x0205e40000000c00 */
.L_x_4917:
[----:B------:R-:W-:Y:S05]  /*c6c0*/  BSYNC B2 ;  /* 0x0000000000027941 */ /* 0x000fea0003800000 */
.L_x_4916:
        /* <DEDUP_REMOVED lines=16> */
[----:B-----5:R-:W-:Y:S01]  /*c7d0*/  MOV R27, R31 ;  /* 0x0000001f001b7202 */ /* 0x020fe20000000f00 */
[--C-:B--2---:R-:W-:Y:S02]  /*c7e0*/  HADD2.F32 R32, -RZ, R29.reuse.H0_H0 ;  /* 0x2000001dff207230 */ /* 0x104fe40000004100 */
[----:B------:R-:W-:Y:S02]  /*c7f0*/  HADD2.F32 R31, -RZ, R29.H1_H1 ;  /* 0x3000001dff1f7230 */ /* 0x000fe40000004100 */
[----:B------:R-:W-:-:S02]  /*c800*/  HADD2.F32 R29, -RZ, R27.H0_H0 ;  /* 0x2000001bff1d7230 */ /* 0x000fc40000004100 */
[----:B------:R-:W-:Y:S02]  /*c810*/  HADD2.F32 R27, -RZ, R27.H1_H1 ;  /* 0x3000001bff1b7230 */ /* 0x000fe40000004100 */
[----:B---3--:R-:W-:Y:S02]  /*c820*/  HADD2.F32 R0, -RZ, R5.H1_H1 ;  /* 0x30000005ff007230 */ /* 0x008fe40000004100 */
[----:B------:R-:W-:Y:S02]  /*c830*/  HADD2.F32 R16, -RZ, R4.H1_H1 ;  /* 0x30000004ff107230 */ /* 0x000fe40000004100 */
[----:B----4-:R-:W-:Y:S02]  /*c840*/  HADD2.F32 R2, -RZ, R7.H1_H1 ;  /* 0x30000007ff027230 */ /* 0x010fe40000004100 */
        /* <DEDUP_REMOVED lines=30> */
.L_x_4933:
[----:B------:R-:W-:Y:S05]  /*ca30*/  BSYNC B0 ;  /* 0x0000000000007941 */ /* 0x000fea0003800000 */
.L_x_4932:
[----:B-----5:R3:W-:Y:S02]  /*ca40*/  STS.128 [R200+0x800], R28 ;  /* 0x0008001cc8007388 */ /* 0x0207e40000000c00 */
.L_x_4931:
[----:B------:R-:W-:Y:S05]  /*ca50*/  BSYNC B1 ;  /* 0x0000000000017941 */ /* 0x000fea0003800000 */
.L_x_4930:
        /* <DEDUP_REMOVED lines=47> */
.L_x_4937:
[----:B------:R-:W-:Y:S05]  /*cd50*/  BSYNC B0 ;  /* 0x0000000000007941 */ /* 0x000fea0003800000 */
.L_x_4936:
[----:B-----5:R3:W-:Y:S02]  /*cd60*/  STS.128 [R200+0x2800], R28 ;  /* 0x0028001cc8007388 */ /* 0x0207e40000000c00 */
.L_x_4935:
[----:B------:R-:W-:Y:S05]  /*cd70*/  BSYNC B1 ;  /* 0x0000000000017941 */ /* 0x000fea0003800000 */
.L_x_4934:
        /* <DEDUP_REMOVED lines=8> */
[--C-:B-1---5:R-:W-:Y:S02]  /*ce00*/  HADD2.F32 R21, -RZ, R31.reuse.H1_H1 ;  /* 0x3000001fff157230 */ /* 0x122fe40000004100 */
[----:B------:R-:W-:Y:S02]  /*ce10*/  HADD2.F32 R27, -RZ, R31.H0_H0 ;  /* 0x2000001fff1b7230 */ /* 0x000fe40000004100 */
        /* <DEDUP_REMOVED lines=35> */
.L_x_4939:
[----:B------:R-:W-:Y:S05]  /*d050*/  BSYNC B0 ;  /* 0x0000000000007941 */ /* 0x000fea0003800000 */
.L_x_4938:
[----:B-----5:R3:W-:Y:S02]  /*d060*/  STS.128 [R200+0x4800], R28 ;  /* 0x0048001cc8007388 */ /* 0x0207e40000000c00 */
.L_x_4929:
[----:B------:R-:W-:Y:S05]  /*d070*/  BSYNC B2 ;  /* 0x0000000000027941 */ /* 0x000fea0003800000 */
.L_x_4928:
        /* <DEDUP_REMOVED lines=54> */
.L_x_4945:
[----:B------:R-:W-:Y:S05]  /*d3e0*/  BSYNC B0 ;  /* 0x0000000000007941 */ /* 0x000fea0003800000 */
.L_x_4944:
[----:B-----5:R1:W-:Y:S02]  /*d3f0*/  STS.128 [R200+0x1000], R28 ;  /* 0x0010001cc8007388 */ /* 0x0203e40000000c00 */
.L_x_4943:
[----:B------:R-:W-:Y:S05]  /*d400*/  BSYNC B1 ;  /* 0x0000000000017941 */ /* 0x000fea0003800000 */
.L_x_4942:
        /* <DEDUP_REMOVED lines=47> */
.L_x_4949:
[----:B------:R-:W-:Y:S05]  /*d700*/  BSYNC B0 ;  /* 0x0000000000007941 */ /* 0x000fea0003800000 */
.L_x_4948:
[----:B-----5:R3:W-:Y:S02]  /*d710*/  STS.128 [R200+0x3000], R28 ;  /* 0x0030001cc8007388 */ /* 0x0207e40000000c00 */
.L_x_4947:
[----:B------:R-:W-:Y:S05]  /*d720*/  BSYNC B1 ;  /* 0x0000000000017941 */ /* 0x000fea0003800000 */
.L_x_4946:
        /* <DEDUP_REMOVED lines=45> */
.L_x_4951:
[----:B------:R-:W-:Y:S05]  /*da00*/  BSYNC B0 ;  /* 0x0000000000007941 */ /* 0x000fea0003800000 */
.L_x_4950:
[----:B-----5:R3:W-:Y:S02]  /*da10*/  STS.128 [R200+0x5000], R28 ;  /* 0x0050001cc8007388 */ /* 0x0207e40000000c00 */
.L_x_4941:
[----:B------:R-:W-:Y:S05]  /*da20*/  BSYNC B2 ;  /* 0x0000000000027941 */ /* 0x000fea0003800000 */
.L_x_4940:
        /* <DEDUP_REMOVED lines=52> */
.L_x_4956:
[----:B------:R-:W-:Y:S05]  /*dd70*/  BSYNC B0 ;  /* 0x0000000000007941 */ /* 0x000fea0003800000 */
.L_x_4955:
[----:B-----5:R3:W-:Y:S02]  /*dd80*/  STS.128 [R200+0x1800], R28 ;  /* 0x0018001cc8007388 */ /* 0x0207e40000000c00 */
.L_x_4954:
[----:B------:R-:W-:Y:S05]  /*dd90*/  BSYNC B1 ;  /* 0x0000000000017941 */ /* 0x000fea0003800000 */
.L_x_4953:
        /* <DEDUP_REMOVED lines=8> */
[----:B------:R-:W4:Y:S01]  /*de20*/  LDG.E.64 R6, desc[UR6][R24.64+0x40] ;  /* 0x0000400618067981 */ /* 0x000f22000c1e1b00 */
[--C-:B-1-3-5:R-:W-:Y:S01]  /*de30*/  HADD2.F32 R23, -RZ, R15.reuse.H0_H0 ;  /* 0x2000000fff177230 */ /* 0x12afe20000004100 */
        /* <DEDUP_REMOVED lines=37> */
.L_x_4960:
[----:B------:R-:W-:Y:S05]  /*e090*/  BSYNC B0 ;  /* 0x0000000000007941 */ /* 0x000fea0003800000 */
.L_x_4959:
[----:B-----5:R1:W-:Y:S02]  /*e0a0*/  STS.128 [R200+0x3800], R12 ;  /* 0x0038000cc8007388 */ /* 0x0203e40000000c00 */
.L_x_4958:
[----:B------:R-:W-:Y:S05]  /*e0b0*/  BSYNC B1 ;  /* 0x0000000000017941 */ /* 0x000fea0003800000 */
.L_x_4957:
        /* <DEDUP_REMOVED lines=8> */
[----:B---3-5:R-:W-:Y:S02]  /*e140*/  HADD2.F32 R23, -RZ, R15.H0_H0 ;  /* 0x2000000fff177230 */ /* 0x028fe40000004100 */
[----:B------:R-:W-:Y:S02]  /*e150*/  HADD2.F32 R10, -RZ, R13.H1_H1 ;  /* 0x3000000dff0a7230 */ /* 0x000fe40000004100 */
[----:B------:R-:W-:Y:S02]  /*e160*/  HADD2.F32 R15, -RZ, R15.H1_H1 ;  /* 0x3000000fff0f7230 */ /* 0x000fe40000004100 */
[----:B------:R-:W-:-:S02]  /*e170*/  HADD2.F32 R16, -RZ, R13.H0_H0 ;  /* 0x2000000dff107230 */ /* 0x000fc40000004100 */
[----:B--2---:R-:W-:Y:S02]  /*e180*/  HADD2.F32 R11, -RZ, R4.H1_H1 ;  /* 0x30000004ff0b7230 */ /* 0x004fe40000004100 */
[----:B------:R-:W-:Y:S02]  /*e190*/  HADD2.F32 R0, -RZ, R5.H1_H1 ;  /* 0x30000005ff007230 */ /* 0x000fe40000004100 */
[----:B-1----:R-:W-:Y:S02]  /*e1a0*/  HADD2.F32 R8, -RZ, R6.H1_H1 ;  /* 0x30000006ff087230 */ /* 0x002fe40000004100 */
        /* <DEDUP_REMOVED lines=29> */
.L_x_4962:
[----:B------:R-:W-:Y:S05]  /*e380*/  BSYNC B0 ;  /* 0x0000000000007941 */ /* 0x000fea0003800000 */
.L_x_4961:
[----:B-----5:R1:W-:Y:S01]  /*e390*/  STS.128 [R200+0x5800], R12 ;  /* 0x0058000cc8007388 */ /* 0x0203e20000000c00 */
[----:B------:R-:W-:Y:S05]  /*e3a0*/  BRA `(.L_x_4952) ;  /* 0x0000004c00dc7947 */ /* 0x000fea0003800000 */
.L_x_4915:
        /* <DEDUP_REMOVED lines=93> */
.L_x_4968:
[----:B------:R-:W-:Y:S05]  /*e980*/  BSYNC B0 ;  /* 0x0000000000007941 */ /* 0x000fea0003800000 */
.L_x_4967:
[----:B-----5:R3:W-:Y:S02]  /*e990*/  STS.128 [R200], R28 ;  /* 0x0000001cc8007388 */ /* 0x0207e40000000c00 */
.L_x_4966:
[----:B------:R-:W-:Y:S05]  /*e9a0*/  BSYNC B1 ;  /* 0x0000000000017941 */ /* 0x000fea0003800000 */
.L_x_4965:
        /* <DEDUP_REMOVED lines=89> */
.L_x_4972:
[----:B------:R-:W-:Y:S05]  /*ef40*/  BSYNC B0 ;  /* 0x0000000000007941 */ /* 0x000fea0003800000 */
.L_x_4971:
[----:B-----5:R1:W-:Y:S02]  /*ef50*/  STS.128 [R200+0x2000], R28 ;  /* 0x0020001cc8007388 */ /* 0x0203e40000000c00 */
.L_x_4970:
[----:B------:R-:W-:Y:S05]  /*ef60*/  BSYNC B1 ;  /* 0x0000000000017941 */ /* 0x000fea0003800000 */
.L_x_4969:
        /* <DEDUP_REMOVED lines=88> */
.L_x_4974:
[----:B------:R-:W-:Y:S05]  /*f4f0*/  BSYNC B0 ;  /* 0x0000000000007941 */ /* 0x000fea0003800000 */
.L_x_4973:
[----:B-----5:R3:W-:Y:S02]  /*f500*/  STS.128 [R200+0x4000], R28 ;  /* 0x0040001cc8007388 */ /* 0x0207e40000000c00 */
.L_x_4964:
[----:B------:R-:W-:Y:S05]  /*f510*/  BSYNC B2 ;  /* 0x0000000000027941 */ /* 0x000fea0003800000 */
.L_x_4963:
        /* <DEDUP_REMOVED lines=97> */
.L_x_4980:
[----:B------:R-:W-:Y:S05]  /*fb30*/  BSYNC B0 ;  /* 0x0000000000007941 */ /* 0x000fea0003800000 */
.L_x_4979:
[----:B-----5:R3:W-:Y:S02]  /*fb40*/  STS.128 [R200+0x800], R28 ;  /* 0x0008001cc8007388 */ /* 0x0207e40000000c00 */
.L_x_4978:
[----:B------:R-:W-:Y:S05]  /*fb50*/  BSYNC B1 ;  /* 0x0000000000017941 */ /* 0x000fea0003800000 */
.L_x_4977:
        /* <DEDUP_REMOVED lines=90> */
.L_x_4984:
[----:B------:R-:W-:Y:S05]  /*10100*/  BSYNC B0 ;  /* 0x0000000000007941 */ /* 0x000fea0003800000 */
.L_x_4983:
[----:B-----5:R3:W-:Y:S02]  /*10110*/  STS.128 [R200+0x2800], R28 ;  /* 0x0028001cc8007388 */ /* 0x0207e40000000c00 */
.L_x_4982:
[----:B------:R-:W-:Y:S05]  /*10120*/  BSYNC B1 ;  /* 0x0000000000017941 */ /* 0x000fea0003800000 */
.L_x_4981:
        /* <DEDUP_REMOVED lines=89> */
.L_x_4986:
[----:B------:R-:W-:Y:S05]  /*106c0*/  BSYNC B0 ;  /* 0x0000000000007941 */ /* 0x000fea0003800000 */
.L_x_4985:
[----:B-----5:R1:W-:Y:S02]  /*106d0*/  STS.128 [R200+0x4800], R24 ;  /* 0x00480018c8007388 */ /* 0x0203e40000000c00 */
.L_x_4976:
[----:B------:R-:W-:Y:S05]  /*106e0*/  BSYNC B2 ;  /* 0x0000000000027941 */ /* 0x000fea0003800000 */
.L_x_4975:
        /* <DEDUP_REMOVED lines=97> */
.L_x_4992:
[----:B------:R-:W-:Y:S05]  /*10d00*/  BSYNC B0 ;  /* 0x0000000000007941 */ /* 0x000fea0003800000 */
.L_x_4991:
[----:B-----5:R1:W-:Y:S02]  /*10d10*/  STS.128 [R200+0x1000], R28 ;  /* 0x0010001cc8007388 */ /* 0x0203e40000000c00 */
.L_x_4990:
[----:B------:R-:W-:Y:S05]  /*10d20*/  BSYNC B1 ;  /* 0x0000000000017941 */ /* 0x000fea0003800000 */
.L_x_4989:
        /* <DEDUP_REMOVED lines=90> */
.L_x_4996:
[----:B------:R-:W-:Y:S05]  /*112d0*/  BSYNC B0 ;  /* 0x0000000000007941 */ /* 0x000fea0003800000 */
.L_x_4995:
[----:B-----5:R3:W-:Y:S02]  /*112e0*/  STS.128 [R200+0x3000], R28 ;  /* 0x0030001cc8007388 */ /* 0x0207e40000000c00 */
.L_x_4994:
[----:B------:R-:W-:Y:S05]  /*112f0*/  BSYNC B1 ;  /* 0x0000000000017941 */ /* 0x000fea0003800000 */
.L_x_4993:
        /* <DEDUP_REMOVED lines=89> */
.L_x_4998:
[----:B------:R-:W-:Y:S05]  /*11890*/  BSYNC B0 ;  /* 0x0000000000007941 */ /* 0x000fea0003800000 */
.L_x_4997:
[----:B-----5:R1:W-:Y:S02]  /*118a0*/  STS.128 [R200+0x5000], R24 ;  /* 0x00500018c8007388 */ /* 0x0203e40000000c00 */
.L_x_4988:
[----:B------:R-:W-:Y:S05]  /*118b0*/  BSYNC B2 ;  /* 0x0000000000027941 */ /* 0x000fea0003800000 */
.L_x_4987:
        /* <DEDUP_REMOVED lines=37> */
[----:B------:R-:W-:Y:S02]  /*11b10*/  HADD2.F32 R22, -RZ, R29.H1_H1 ;  /* 0x3000001dff167230 */ /* 0x000fe40000004100 */
[--C-:B--2---:R-:W-:Y:S02]  /*11b20*/  HADD2.F32 R16, -RZ, R4.reuse.H0_H0 ;  /* 0x20000004ff107230 */ /* 0x104fe40000004100 */
        /* <DEDUP_REMOVED lines=24> */
[----:B------:R-:W-:Y:S01]  /*11cb0*/  FMUL.FTZ R35, R35, R18 ;  /* 0x0000001223237220 */ /* 0x000fe20000410000 */
[----:B------:R-:W-:Y:S02]  /*11cc0*/  HADD2.F32 R29, -RZ, R30.H1_H1 ;  /* 0x3000001eff1d7230 */ /* 0x000fe40000004100 */
[----:B------:R-:W-:Y:S01]  /*11cd0*/  FMUL.FTZ R7, R4, R7 ;  /* 0x0000000704077220 */ /* 0x000fe20000410000 */
[--C-:B----4-:R-:W-:Y:S02]  /*11ce0*/  HADD2.F32 R16, -RZ, R12.reuse.H0_H0 ;  /* 0x2000000cff107230 */ /* 0x110fe40000004100 */
[----:B------:R-:W-:Y:S01]  /*11cf0*/  @!P2 FADD.FTZ R20, -R20, -RZ ;  /* 0x800000ff1414a221 */ /* 0x000fe20000010100 */
[----:B------:R-:W-:-:S02]  /*11d00*/  HADD2.F32 R19, -RZ, R12.H1_H1 ;  /* 0x3000000cff137230 */ /* 0x000fc40000004100 */
[----:B-----5:R-:W-:Y:S02]  /*11d10*/  HADD2.F32 R4, -RZ, R24.H0_H0 ;  /* 0x20000018ff047230 */ /* 0x020fe40000004100 */
[----:B------:R-:W-:Y:S02]  /*11d20*/  HADD2.F32 R18, -RZ, R25.H0_H0 ;  /* 0x20000019ff127230 */ /* 0x000fe40000004100 */
[----:B------:R-:W-:Y:S02]  /*11d30*/  HADD2.F32 R12, -RZ, R13.H0_H0 ;  /* 0x2000000dff0c7230 */ /* 0x000fe40000004100 */
[----:B------:R-:W-:Y:S01]  /*11d40*/  FMUL.FTZ R20, R29, R20 ;  /* 0x000000141d147220 */ /* 0x000fe20000410000 */
        /* <DEDUP_REMOVED lines=23> */
.L_x_5002:
[----:B------:R-:W-:Y:S05]  /*11ec0*/  BSYNC B0 ;  /* 0x0000000000007941 */ /* 0x000fea0003800000 */
.L_x_5001:
[----:B-----5:R1:W-:Y:S02]  /*11ed0*/  STS.128 [R200+0x1800], R24 ;  /* 0x00180018c8007388 */ /* 0x0203e40000000c00 */
.L_x_5000:
[----:B------:R-:W-:Y:S05]  /*11ee0*/  BSYNC B1 ;  /* 0x0000000000017941 */ /* 0x000fea0003800000 */
.L_x_4999:
        /* <DEDUP_REMOVED lines=61> */
[----:B-----5:R-:W-:-:S02]  /*122c0*/  HADD2.F32 R11, -RZ, R24.H0_H0 ;  /* 0x20000018ff0b7230 */ /* 0x020fc40000004100 */
[----:B------:R-:W-:Y:S02]  /*122d0*/  HADD2.F32 R16, -RZ, R25.H0_H0 ;  /* 0x20000019ff107230 */ /* 0x000fe40000004100 */
[--C-:B------:R-:W-:Y:S02]  /*122e0*/  HADD2.F32 R12, -RZ, R13.reuse.H0_H0 ;  /* 0x2000000dff0c7230 */ /* 0x100fe40000004100 */
[----:B------:R-:W-:Y:S01]  /*122f0*/  @!P0 FADD.FTZ R19, -R19, -RZ ;  /* 0x800000ff13138221 */ /* 0x000fe20000010100 */
[----:B------:R-:W-:Y:S02]  /*12300*/  HADD2.F32 R30, -RZ, R30.H1_H1 ;  /* 0x3000001eff1e7230 */ /* 0x000fe40000004100 */
[----:B------:R-:W-:Y:S02]  /*12310*/  HADD2.F32 R24, -RZ, R24.H1_H1 ;  /* 0x30000018ff187230 */ /* 0x000fe40000004100 */
[----:B------:R-:W-:Y:S01]  /*12320*/  FFMA.FTZ R12, R16, R12, R23 ;  /* 0x0000000c100c7223 */ /* 0x000fe20000010017 */
[----:B------:R-:W-:-:S02]  /*12330*/  HADD2.F32 R28, -RZ, R13.H1_H1 ;  /* 0x3000000dff1c7230 */ /* 0x000fc40000004100 */
[----:B------:R-:W-:Y:S01]  /*12340*/  FMUL.FTZ R19, R30, R19 ;  /* 0x000000131e137220 */ /* 0x000fe20000410000 */
[----:B------:R-:W-:Y:S02]  /*12350*/  HADD2.F32 R22, -RZ, R14.H0_H0 ;  /* 0x2000000eff167230 */ /* 0x000fe40000004100 */
[----:B------:R-:W-:Y:S01]  /*12360*/  FFMA.FTZ R4, R11, R4, R20 ;  /* 0x000000040b047223 */ /* 0x000fe20000010014 */
[----:B------:R-:W-:Y:S01]  /*12370*/  FFMA.FTZ R33, R24, R18, R33 ;  /* 0x0000001218217223 */ /* 0x000fe20000010021 */
[----:B------:R-:W-:Y:S02]  /*12380*/  HADD2.F32 R16, -RZ, R26.H0_H0 ;  /* 0x2000001aff107230 */ /* 0x000fe40000004100 */
[----:B------:R-:W-:Y:S02]  /*12390*/  HADD2.F32 R14, -RZ, R14.H1_H1 ;  /* 0x3000000eff0e7230 */ /* 0x000fe40000004100 */
[--C-:B------:R-:W-:Y:S02]  /*123a0*/  HADD2.F32 R13, -RZ, R15.reuse.H0_H0 ;  /* 0x2000000fff0d7230 */ /* 0x100fe40000004100 */
        /* <DEDUP_REMOVED lines=14> */
.L_x_5006:
[----:B------:R-:W-:Y:S05]  /*12490*/  BSYNC B0 ;  /* 0x0000000000007941 */ /* 0x000fea0003800000 */
.L_x_5005:
[----:B-----5:R1:W-:Y:S02]  /*124a0*/  STS.128 [R200+0x3800], R24 ;  /* 0x00380018c8007388 */ /* 0x0203e40000000c00 */
.L_x_5004:
[----:B------:R-:W-:Y:S05]  /*124b0*/  BSYNC B1 ;  /* 0x0000000000017941 */ /* 0x000fea0003800000 */
.L_x_5003:
[----:B------:R1:W-:Y:S01]  /*124c0*/  @P1 STS.128 [R200+0x5800], RZ ;  /* 0x005800ffc8001388 */ /* 0x0003e20000000c00 */
[----:B------:R-:W-:Y:S05]  /*124d0*/  @P1 BRA `(.L_x_4952) ;  /* 0x0000000c00901947 */ /* 0x000fea0003800000 */
[----:B------:R1:W5:Y:S01]  /*124e0*/  LDG.E.128 R12, desc[UR6][R8.64+0x100] ;  /* 0x00010006080c7981 */ /* 0x000362000c1e1d00 */
[----:B------:R-:W-:Y:S01]  /*124f0*/  ISETP.GE.AND P0, PT, R10, UR4, PT ;  /* 0x000000040a007c0c */ /* 0x000fe2000bf06270 */
[----:B------:R-:W-:Y:S01]  /*12500*/  BSSY B0, `(.L_x_5007) ;  /* 0x0000058000007945 */ /* 0x000fe20003800000 */
[----:B------:R-:W-:-:S05]  /*12510*/  IADD3 R18, P1, R8, 0x100, RZ ;  /* 0x0000010008127810 */ /* 0x000fca0007f3e0ff */
        /* <DEDUP_REMOVED lines=15> */
[----:B-1----:R-:W-:Y:S01]  /*12610*/  MOV R9, RZ ;  /* 0x000000ff00097202 */ /* 0x002fe20000000f00 */
        /* <DEDUP_REMOVED lines=19> */
[----:B------:R-:W-:Y:S02]  /*12750*/  HADD2.F32 R5, -RZ, R5.H1_H1 ;  /* 0x30000005ff057230 */ /* 0x000fe40000004100 */
[----:B------:R-:W-:Y:S01]  /*12760*/  FMUL.FTZ R19, R19, R0 ;  /* 0x0000000013137220 */ /* 0x000fe20000410000 */
[----:B------:R-:W-:Y:S02]  /*12770*/  HADD2.F32 R23, -RZ, R24.H0_H0 ;  /* 0x20000018ff177230 */ /* 0x000fe40000004100 */
[----:B------:R-:W-:Y:S01]  /*12780*/  @!P0 FADD.FTZ R2, -R2, -RZ ;  /* 0x800000ff02028221 */ /* 0x000fe20000010100 */
[----:B------:R-:W-:-:S02]  /*12790*/  HADD2.F32 R0, -RZ, R27.H1_H1 ;  /* 0x3000001bff007230 */ /* 0x000fc40000004100 */
[----:B------:R-:W-:Y:S01]  /*127a0*/  @!P0 FADD.FTZ R7, -R7, -RZ ;  /* 0x800000ff07078221 */ /* 0x000fe20000010100 */
[----:B------:R-:W-:Y:S02]  /*127b0*/  HADD2.F32 R20, -RZ, R25.H1_H1 ;  /* 0x30000019ff147230 */ /* 0x000fe40000004100 */
[----:B------:R-:W-:Y:S01]  /*127c0*/  @!P0 FADD.FTZ R5, -R5, -RZ ;  /* 0x800000ff05058221 */ /* 0x000fe20000010100 */
[----:B------:R-:W-:Y:S01]  /*127d0*/  FMUL.FTZ R23, R23, R2 ;  /* 0x0000000217177220 */ /* 0x000fe20000410000 */
[----:B------:R-:W-:Y:S01]  /*127e0*/  FMUL.FTZ R7, R0, R7 ;  /* 0x0000000700077220 */ /* 0x000fe20000410000 */
[----:B-----5:R-:W-:Y:S02]  /*127f0*/  HADD2.F32 R0, -RZ, R13.H0_H0 ;  /* 0x2000000dff007230 */ /* 0x020fe40000004100 */
[----:B------:R-:W-:Y:S01]  /*12800*/  FMUL.FTZ R20, R20, R5 ;  /* 0x0000000514147220 */ /* 0x000fe20000410000 */
[----:B----4-:R-:W-:Y:S02]  /*12810*/  HADD2.F32 R2, -RZ, R9.H0_H0 ;  /* 0x20000009ff027230 */ /* 0x010fe40000004100 */
[----:B------:R-:W-:Y:S01]  /*12820*/  @!P0 FADD.FTZ R16, -R16, -RZ ;  /* 0x800000ff10108221 */ /* 0x000fe20000010100 */
[----:B------:R-:W-:-:S02]  /*12830*/  HADD2.F32 R25, -RZ, R24.H1_H1 ;  /* 0x30000018ff197230 */ /* 0x000fc40000004100 */
[----:B------:R-:W-:Y:S01]  /*12840*/  @!P0 FADD.FTZ R6, -R6, -RZ ;  /* 0x800000ff06068221 */ /* 0x000fe20000010100 */
[----:B------:R-:W-:Y:S02]  /*12850*/  HADD2.F32 R5, -RZ, R27.H0_H0 ;  /* 0x2000001bff057230 */ /* 0x000fe40000004100 */
[----:B------:R-:W-:Y:S02]  /*12860*/  HADD2.F32 R13, -RZ, R13.H1_H1 ;  /* 0x3000000dff0d7230 */ /* 0x000fe40000004100 */
[----:B------:R-:W-:Y:S02]  /*12870*/  HADD2.F32 R9, -RZ, R9.H1_H1 ;  /* 0x30000009ff097230 */ /* 0x000fe40000004100 */
[----:B------:R-:W-:Y:S01]  /*12880*/  @!P0 FADD.FTZ R18, -R18, -RZ ;  /* 0x800000ff12128221 */ /* 0x000fe20000010100 */
[--C-:B------:R-:W-:Y:S02]  /*12890*/  HADD2.F32 R29, -RZ, R26.reuse.H1_H1 ;  /* 0x3000001aff1d7230 */ /* 0x100fe40000004100 */
[----:B------:R-:W-:Y:S01]  /*128a0*/  @!P0 FADD.FTZ R4, -R4, -RZ ;  /* 0x800000ff04048221 */ /* 0x000fe20000010100 */
[----:B------:R-:W-:-:S02]  /*128b0*/  HADD2.F32 R31, -RZ, R26.H0_H0 ;  /* 0x2000001aff1f7230 */ /* 0x000fc40000004100 */
[----:B------:R-:W-:Y:S01]  /*128c0*/  FMUL.FTZ R25, R25, R16 ;  /* 0x0000001019197220 */ /* 0x000fe20000410000 */
[----:B------:R-:W-:Y:S01]  /*128d0*/  FMUL.FTZ R6, R5, R6 ;  /* 0x0000000605067220 */ /* 0x000fe20000410000 */
[----:B------:R-:W-:Y:S01]  /*128e0*/  FFMA.FTZ R0, R0, R2, R19 ;  /* 0x0000000200007223 */ /* 0x000fe20000010013 */
[----:B------:R-:W-:Y:S01]  /*128f0*/  FFMA.FTZ R9, R13, R9, R20 ;  /* 0x000000090d097223 */ /* 0x000fe20000010014 */
[----:B------:R-:W-:Y:S01]  /*12900*/  FMUL.FTZ R18, R29, R18 ;  /* 0x000000121d127220 */ /* 0x000fe20000410000 */
[----:B------:R-:W-:Y:S02]  /*12910*/  HADD2.F32 R16, -RZ, R12.H0_H0 ;  /* 0x2000000cff107230 */ /* 0x000fe40000004100 */
[----:B------:R-:W-:Y:S02]  /*12920*/  HADD2.F32 R5, -RZ, R8.H0_H0 ;  /* 0x20000008ff057230 */ /* 0x000fe40000004100 */
[--C-:B------:R-:W-:Y:S02]  /*12930*/  HADD2.F32 R27, -RZ, R11.reuse.H0_H0 ;  /* 0x2000000bff1b7230 */ /* 0x100fe40000004100 */
[----:B------:R-:W-:-:S02]  /*12940*/  HADD2.F32 R22, -RZ, R11.H1_H1 ;  /* 0x3000000bff167230 */ /* 0x000fc40000004100 */
[--C-:B------:R-:W-:Y:S02]  /*12950*/  HADD2.F32 R13, -RZ, R15.reuse.H0_H0 ;  /* 0x2000000fff0d7230 */ /* 0x100fe40000004100 */
[----:B------:R-:W-:Y:S02]  /*12960*/  HADD2.F32 R2, -RZ, R15.H1_H1 ;  /* 0x3000000fff027230 */ /* 0x000fe40000004100 */
[----:B------:R-:W-:Y:S01]  /*12970*/  FMUL.FTZ R4, R31, R4 ;  /* 0x000000041f047220 */ /* 0x000fe20000410000 */
[----:B------:R-:W-:Y:S02]  /*12980*/  HADD2.F32 R8, -RZ, R8.H1_H1 ;  /* 0x30000008ff087230 */ /* 0x000fe40000004100 */
[--C-:B------:R-:W-:Y:S02]  /*12990*/  HADD2.F32 R11, -RZ, R10.reuse.H0_H0 ;  /* 0x2000000aff0b7230 */ /* 0x100fe40000004100 */
        /* <DEDUP_REMOVED lines=14> */
.L_x_5008:
[----:B------:R-:W-:Y:S05]  /*12a80*/  BSYNC B0 ;  /* 0x0000000000007941 */ /* 0x000fea0003800000 */
.L_x_5007:
[----:B-----5:R1:W-:Y:S01]  /*12a90*/  STS.128 [R200+0x5800], R12 ;  /* 0x0058000cc8007388 */ /* 0x0203e20000000c00 */
[----:B------:R-:W-:Y:S05]  /*12aa0*/  BRA `(.L_x_4952) ;  /* 0x00000008001c7947 */ /* 0x000fea0003800000 */
.L_x_4914:
        /* <DEDUP_REMOVED lines=13> */
[----:B-----5:R-:W2:Y:S01]  /*12b80*/  @!P3 LDC.64 R8, c[0x0][0x210] ;  /* 0x00008400ff08bb82 */ /* 0x020ea20000000a00 */
        /* <DEDUP_REMOVED lines=23> */
.L_x_5010:
[----:B------:R-:W-:Y:S05]  /*12d00*/  BSYNC B0 ;  /* 0x0000000000007941 */ /* 0x000fea0003800000 */
.L_x_5009:
[----:B------:R-:W-:Y:S04]  /*12d10*/  BSSY B0, `(.L_x_5011) ;  /* 0x000001f000007945 */ /* 0x000fe80003800000 */
[----:B------:R-:W-:Y:S05]  /*12d20*/  @P6 BRA `(.L_x_5012) ;  /* 0x0000000000746947 */ /* 0x000fea0003800000 */
[----:B------:R-:W-:Y:S01]  /*12d30*/  ULDC UR4, c[0x0][0x2d0] ;  /* 0x0000b40000047ab9 */ /* 0x000fe20000000800 */
[----:B-1-3--:R-:W1:Y:S01]  /*12d40*/  @!P0 LDC.64 R6, c[0x0][0x210] ;  /* 0x00008400ff068b82 */ /* 0x00ae620000000a00 */
[----:B------:R-:W-:Y:S02]  /*12d50*/  ISETP.GE.AND P3, PT, R14, UR4, PT ;  /* 0x000000040e007c0c */ /* 0x000fe4000bf66270 */
[----:B------:R-:W-:-:S05]  /*12d60*/  IADD3 R19, P2, R19, R152, RZ ;  /* 0x0000009813137210 */ /* 0x000fca0007f5e0ff */
[----:B------:R-:W-:-:S06]  /*12d70*/  IMAD.X R0, R13, 0x1, R155, P2 ;  /* 0x000000010d007824 */ /* 0x000fcc00010e069b */
[----:B-----5:R-:W2:Y:S01]  /*12d80*/  @!P3 LDC.64 R8, c[0x0][0x210] ;  /* 0x00008400ff08bb82 */ /* 0x020ea20000000a00 */
        /* <DEDUP_REMOVED lines=23> */
.L_x_5012:
[----:B------:R-:W-:Y:S05]  /*12f00*/  BSYNC B0 ;  /* 0x0000000000007941 */ /* 0x000fea0003800000 */
.L_x_5011:
[----:B------:R-:W-:Y:S04]  /*12f10*/  BSSY B0, `(.L_x_5013) ;  /* 0x000001f000007945 */ /* 0x000fe80003800000 */
[----:B------:R-:W-:Y:S05]  /*12f20*/  @P5 BRA `(.L_x_5014) ;  /* 0x0000000000745947 */ /* 0x000fea0003800000 */
[----:B------:R-:W-:Y:S01]  /*12f30*/  ULDC UR4, c[0x0][0x2d0] ;  /* 0x0000b40000047ab9 */ /* 0x000fe20000000800 */
[----:B-1234-:R-:W1:Y:S01]  /*12f40*/  @!P0 LDC.64 R6, c[0x0][0x210] ;  /* 0x00008400ff068b82 */ /* 0x01ee620000000a00 */
[----:B------:R-:W-:Y:S02]  /*12f50*/  ISETP.GE.AND P3, PT, R14, UR4, PT ;  /* 0x000000040e007c0c */ /* 0x000fe4000bf66270 */
[----:B------:R-:W-:-:S04]  /*12f60*/  LEA R11, P2, R4, R152, 0x5 ;  /* 0x00000098040b7211 */ /* 0x000fc800078428ff */
[----:B------:R-:W-:-:S07]  /*12f70*/  LEA.HI.X R0, R4, R155, R5, 0x5, P2 ;  /* 0x0000009b04007211 */ /* 0x000fce00010f2c05 */
        /* <DEDUP_REMOVED lines=24> */
.L_x_5014:
[----:B------:R-:W-:Y:S05]  /*13100*/  BSYNC B0 ;  /* 0x0000000000007941 */ /* 0x000fea0003800000 */
.L_x_5013:
        /* <DEDUP_REMOVED lines=33> */
.L_x_4952:
[----:B------:R-:W-:Y:S05]  /*13320*/  BSYNC B3 ;  /* 0x0000000000037941 */ /* 0x000fea0003800000 */
.L_x_4913:
[----:B------:R-:W-:Y:S01]  /*13330*/  UIADD3 UR13, UR21, -0x1, URZ ;  /* 0xffffffff150d7890 */ /* 0x000fe2000fffe03f */
[----:B------:R-:W-:Y:S01]  /*13340*/  BSSY B0, `(.L_x_5015) ;  /* 0x000001f000007945 */ /* 0x000fe20003800000 */
[----:B------:R-:W-:Y:S01]  /*13350*/  ULDC.64 UR10, c[0x0][0x218] ;  /* 0x00008600000a7ab9 */ /* 0x000fe20000000a00 */
[----:B------:R-:W-:Y:S01]  /*13360*/  LOP3.LUT R206, R139, 0xff, RZ, 0xc0, !PT ;  /* 0x000000ff8bce7812 */ /* 0x000fe200078ec0ff */
[----:B------:R-:W-:Y:S01]  /*13370*/  USHF.L.U32 UR12, UR13, 0x6, URZ ;  /* 0x000000060d0c7899 */ /* 0x000fe2000800063f */
[----:B------:R-:W-:-:S04]  /*13380*/  LEA R204, P0, R142, UR10, 0x1 ;  /* 0x0000000a8ecc7c11 */ /* 0x000fc8000f8008ff */
[----:B------:R-:W-:Y:S01]  /*13390*/  LEA.HI.X R205, R142, UR11, R141, 0x1, P0 ;  /* 0x0000000b8ecd7c11 */ /* 0x000fe200080f0c8d */
[----:B------:R-:W-:-:S05]  /*133a0*/  VIADD R0, R134, -UR12 ;  /* 0x8000000c86007c36 */ /* 0x000fca0008000000 */
[----:B------:R-:W-:-:S13]  /*133b0*/  ISETP.GE.AND P1, PT, R150, R0, PT ;  /* 0x000000009600720c */ /* 0x000fda0003f26270 */
[----:B------:R-:W-:Y:S05]  /*133c0*/  @P1 BRA `(.L_x_5016) ;  /* 0x0000000000581947 */ /* 0x000fea0003800000 */
[C---:B------:R-:W-:Y:S02]  /*133d0*/  LOP3.LUT R2, R206.reuse, 0x1, RZ, 0xc0, !PT ;  /* 0x00000001ce027812 */ /* 0x040fe400078ec0ff */
[----:B------:R-:W-:Y:S02]  /*133e0*/  R2P PR, R206, 0x6 ;  /* 0x00000006ce007804 */ /* 0x000fe40000000000 */
[----:B------:R-:W-:-:S13]  /*133f0*/  ISETP.NE.U32.AND P0, PT, R2, 0x1, PT ;  /* 0x000000010200780c */ /* 0x000fda0003f05070 */
[----:B-1----:R-:W-:Y:S02]  /*13400*/  @!P0 IMAD.MOV.U32 R4, RZ, RZ, R204 ;  /* 0x000000ffff048224 */ /* 0x002fe400078e00cc */
        /* <DEDUP_REMOVED lines=17> */
.L_x_5017:
[----:B------:R1:W-:Y:S02]  /*13520*/  STS.128 [R200+0xa000], RZ ;  /* 0x00a000ffc8007388 */ /* 0x0003e40000000c00 */
.L_x_5016:
[----:B------:R-:W-:Y:S05]  /*13530*/  BSYNC B0 ;  /* 0x0000000000007941 */ /* 0x000fea0003800000 */
.L_x_5015:
        /* <DEDUP_REMOVED lines=11> */
[----:B-----5:R-:W-:-:S05]  /*135f0*/  @!P1 LEA.HI.X R9, R198, R205, R197, 0x1, P3 ;  /* 0x000000cdc6099211 */ /* 0x020fca00018f0cc5 */
        /* <DEDUP_REMOVED lines=19> */
.L_x_5020:
[----:B------:R2:W-:Y:S02]  /*13730*/  STS.128 [R200+0xa800], RZ ;  /* 0x00a800ffc8007388 */ /* 0x0005e40000000c00 */
.L_x_5019:
[----:B------:R-:W-:Y:S05]  /*13740*/  BSYNC B0 ;  /* 0x0000000000007941 */ /* 0x000fea0003800000 */
.L_x_5018:
[----:B------:R-:W-:Y:S01]  /*13750*/  ISETP.GE.AND P0, PT, R21, R0, PT ;  /* 0x000000001500720c */ /* 0x000fe20003f06270 */
[----:B------:R-:W-:-:S12]  /*13760*/  BSSY B0, `(.L_x_5021) ;  /* 0x0000022000007945 */ /* 0x000fd80003800000 */
[----:B------:R-:W-:Y:S05]  /*13770*/  @P0 BRA `(.L_x_5022) ;  /* 0x0000000000800947 */ /* 0x000fea0003800000 */
[----:B-12---:R-:W3:Y:S01]  /*13780*/  LDC.64 R4, c[0x0][0x248] ;  /* 0x00009200ff047b82 */ /* 0x006ee20000000a00 */
[C---:B------:R-:W-:Y:S02]  /*13790*/  LOP3.LUT R2, R206.reuse, 0x1, RZ, 0xc0, !PT ;  /* 0x00000001ce027812 */ /* 0x040fe400078ec0ff */
[----:B------:R-:W-:Y:S02]  /*137a0*/  LOP3.LUT P0, RZ, R206, 0x2, RZ, 0xc0, !PT ;  /* 0x00000002ceff7812 */ /* 0x000fe4000780c0ff */
[----:B------:R-:W-:Y:S01]  /*137b0*/  ISETP.NE.U32.AND P1, PT, R2, 0x1, PT ;  /* 0x000000010200780c */ /* 0x000fe20003f25070 */
[C---:B---34-:R-:W-:Y:S01]  /*137c0*/  IMAD.SHL.U32 R7, R4.reuse, 0x20, RZ ;  /* 0x0000002004077824 */ /* 0x058fe200078e00ff */
[----:B------:R-:W-:-:S04]  /*137d0*/  SHF.L.U64.HI R4, R4, 0x5, R5 ;  /* 0x0000000504047819 */ /* 0x000fc80000010205 */
[----:B------:R-:W-:-:S07]  /*137e0*/  IADD3 R5, P2, R7, R142, RZ ;  /* 0x0000008e07057210 */ /* 0x000fce0007f5e0ff */
[----:B------:R-:W-:Y:S01]  /*137f0*/  @!P1 LEA R8, P3, R7, R204, 0x1 ;  /* 0x000000cc07089211 */ /* 0x000fe200078608ff */
[----:B------:R-:W-:Y:S01]  /*13800*/  IMAD.X R2, R4, 0x1, R141, P2 ;  /* 0x0000000104027824 */ /* 0x000fe200010e068d */
[----:B------:R-:W-:Y:S02]  /*13810*/  @P0 LEA R6, P2, R5, UR10, 0x1 ;  /* 0x0000000a05060c11 */ /* 0x000fe4000f8408ff */
[----:B-----5:R-:W-:Y:S02]  /*13820*/  @!P1 LEA.HI.X R9, R7, R205, R4, 0x1, P3 ;  /* 0x000000cd07099211 */ /* 0x020fe400018f0c04 */
        /* <DEDUP_REMOVED lines=20> */
.L_x_5023:
[----:B------:R2:W-:Y:S02]  /*13970*/  STS.128 [R200+0xb000], RZ ;  /* 0x00b000ffc8007388 */ /* 0x0005e40000000c00 */
.L_x_5022:
[----:B------:R-:W-:Y:S05]  /*13980*/  BSYNC B0 ;  /* 0x0000000000007941 */ /* 0x000fea0003800000 */
.L_x_5021:
[----:B-1234-:R-:W1:Y:S01]  /*13990*/  LDC.64 R6, c[0x0][0x3c8] ;  /* 0x0000f200ff067b82 */ /* 0x01ee620000000a00 */
[----:B------:R-:W-:Y:S01]  /*139a0*/  ISETP.GE.AND P0, PT, R17, R0, PT ;  /* 0x000000001100720c */ /* 0x000fe20003f06270 */
[----:B------:R-:W-:-:S12]  /*139b0*/  BSSY B0, `(.L_x_5024) ;  /* 0x0000021000007945 */ /* 0x000fd80003800000 */
[----:B------:R-:W-:Y:S05]  /*139c0*/  @P0 BRA `(.L_x_5025) ;  /* 0x00000000007c0947 */ /* 0x000fea0003800000 */
[----:B------:R-:W2:Y:S01]  /*139d0*/  LDC.64 R4, c[0x0][0x248] ;  /* 0x00009200ff047b82 */ /* 0x000ea20000000a00 */
[C---:B------:R-:W-:Y:S01]  /*139e0*/  LOP3.LUT R2, R206.reuse, 0x1, RZ, 0xc0, !PT ;  /* 0x00000001ce027812 */ /* 0x040fe200078ec0ff */
[----:B------:R-:W-:Y:S01]  /*139f0*/  IMAD.MOV.U32 R140, RZ, RZ, R142 ;  /* 0x000000ffff8c7224 */ /* 0x000fe200078e008e */
[----:B------:R-:W-:Y:S02]  /*13a00*/  LOP3.LUT P2, RZ, R206, 0x2, RZ, 0xc0, !PT ;  /* 0x00000002ceff7812 */ /* 0x000fe4000784c0ff */
[----:B------:R-:W-:Y:S02]  /*13a10*/  ISETP.NE.U32.AND P3, PT, R2, 0x1, PT ;  /* 0x000000010200780c */ /* 0x000fe40003f65070 */
[----:B------:R-:W-:Y:S01]  /*13a20*/  LOP3.LUT P1, RZ, R206, 0x4, RZ, 0xc0, !PT ;  /* 0x00000004ceff7812 */ /* 0x000fe2000782c0ff */
[----:B--2--5:R-:W-:-:S04]  /*13a30*/  IMAD.WIDE.U32 R8, R4, 0x30, R140 ;  /* 0x0000003004087825 */ /* 0x024fc800078e008c */
        /* <DEDUP_REMOVED lines=24> */
.L_x_5025:
[----:B------:R-:W-:Y:S05]  /*13bc0*/  BSYNC B0 ;  /* 0x0000000000007941 */ /* 0x000fea0003800000 */
.L_x_5024:
        /* <DEDUP_REMOVED lines=10> */
[----:B------:R-:W3:Y:S01]  /*13c70*/  LDG.E R5, desc[UR6][R6.64] ;  /* 0x0000000606057981 */ /* 0x000ee2000c1e1900 */
[----:B------:R-:W-:Y:S01]  /*13c80*/  ISETP.GE.AND P1, PT, R150, R0, PT ;  /* 0x000000009600720c */ /* 0x000fe20003f26270 */
[----:B------:R-:W3:Y:S01]  /*13c90*/  MUFU.RCP R2, UR4 ;  /* 0x0000000400027d08 */ /* 0x000ee20008001000 */
        /* <DEDUP_REMOVED lines=8> */
[----:B---3--:R-:W-:-:S05]  /*13d20*/  FMUL.FTZ R2, R5, R2 ;  /* 0x0000000205027220 */ /* 0x008fca0000410000 */
        /* <DEDUP_REMOVED lines=23> */
.L_x_5028:
[----:B------:R4:W-:Y:S02]  /*13ea0*/  STS.128 [R200+0x10000], RZ ;  /* 0x010000ffc8007388 */ /* 0x0009e40000000c00 */
.L_x_5027:
[----:B------:R-:W-:Y:S05]  /*13eb0*/  BSYNC B0 ;  /* 0x0000000000007941 */ /* 0x000fea0003800000 */
.L_x_5026:
        /* <DEDUP_REMOVED lines=15> */
[----:B--2---:R-:W-:Y:S02]  /*13fb0*/  @!P1 LEA R10, P3, R5, R160, 0x1 ;  /* 0x000000a0050a9211 */ /* 0x004fe400078608ff */
[----:B-----5:R-:W-:Y:S02]  /*13fc0*/  @P0 LEA.HI.X R9, R7, UR9, R4, 0x1, P2 ;  /* 0x0000000907090c11 */ /* 0x020fe400090f0c04 */
        /* <DEDUP_REMOVED lines=20> */
.L_x_5031:
[----:B------:R2:W-:Y:S02]  /*14110*/  STS.128 [R200+0x10800], RZ ;  /* 0x010800ffc8007388 */ /* 0x0005e40000000c00 */
.L_x_5030:
[----:B------:R-:W-:Y:S05]  /*14120*/  BSYNC B0 ;  /* 0x0000000000007941 */ /* 0x000fea0003800000 */
.L_x_5029:
[----:B------:R-:W-:Y:S01]  /*14130*/  ISETP.GE.AND P0, PT, R21, R0, PT ;  /* 0x000000001500720c */ /* 0x000fe20003f06270 */
[----:B------:R-:W-:-:S12]  /*14140*/  BSSY B0, `(.L_x_5032) ;  /* 0x0000025000007945 */ /* 0x000fd80003800000 */
[----:B------:R1:W-:Y:S04]  /*14150*/  @P0 STS.128 [R200+0xd000], RZ ;  /* 0x00d000ffc8000388 */ /* 0x0003e80000000c00 */
[----:B------:R1:W-:Y:S04]  /*14160*/  @P0 STS.128 [R200+0xf000], RZ ;  /* 0x00f000ffc8000388 */ /* 0x0003e80000000c00 */
[----:B------:R1:W-:Y:S01]  /*14170*/  @P0 STS.128 [R200+0x11000], RZ ;  /* 0x011000ffc8000388 */ /* 0x0003e20000000c00 */
[----:B------:R-:W-:Y:S05]  /*14180*/  @P0 BRA `(.L_x_5033) ;  /* 0x0000000000800947 */ /* 0x000fea0003800000 */
[----:B--2---:R-:W2:Y:S01]  /*14190*/  LDC.64 R2, c[0x0][0x250] ;  /* 0x00009400ff027b82 */ /* 0x004ea20000000a00 */
[C---:B-1----:R-:W-:Y:S02]  /*141a0*/  LOP3.LUT R4, R206.reuse, 0x1, RZ, 0xc0, !PT ;  /* 0x00000001ce047812 */ /* 0x042fe400078ec0ff */
[----:B------:R-:W-:Y:S02]  /*141b0*/  LOP3.LUT P0, RZ, R206, 0x2, RZ, 0xc0, !PT ;  /* 0x00000002ceff7812 */ /* 0x000fe4000780c0ff */
[----:B------:R-:W-:Y:S01]  /*141c0*/  ISETP.NE.U32.AND P1, PT, R4, 0x1, PT ;  /* 0x000000010400780c */ /* 0x000fe20003f25070 */
[C---:B--2---:R-:W-:Y:S01]  /*141d0*/  IMAD.SHL.U32 R5, R2.reuse, 0x20, RZ ;  /* 0x0000002002057824 */ /* 0x044fe200078e00ff */
        /* <DEDUP_REMOVED lines=26> */
.L_x_5034:
[----:B------:R2:W-:Y:S02]  /*14380*/  STS.128 [R200+0x11000], RZ ;  /* 0x011000ffc8007388 */ /* 0x0005e40000000c00 */
.L_x_5033:
[----:B------:R-:W-:Y:S05]  /*14390*/  BSYNC B0 ;  /* 0x0000000000007941 */ /* 0x000fea0003800000 */
.L_x_5032:
[----:B------:R-:W-:Y:S01]  /*143a0*/  ISETP.GE.AND P0, PT, R17, R0, PT ;  /* 0x000000001100720c */ /* 0x000fe20003f06270 */
[----:B--2---:R-:W-:Y:S01]  /*143b0*/  IMAD.SHL.U32 R2, R63, 0x40, RZ ;  /* 0x000000403f027824 */ /* 0x004fe200078e00ff */
[----:B------:R-:W-:Y:S01]  /*143c0*/  SHF.R.S32.HI R3, RZ, 0x1f, R60 ;  /* 0x0000001fff037819 */ /* 0x000fe2000001143c */
[----:B------:R-:W-:Y:S01]  /*143d0*/  IMAD.SHL.U32 R150, R150, 0x8, RZ ;  /* 0x0000000896967824 */ /* 0x000fe200078e00ff */
[----:B------:R-:W-:Y:S02]  /*143e0*/  BSSY B0, `(.L_x_5035) ;  /* 0x000002e000007945 */ /* 0x000fe40003800000 */
[----:B-1----:R-:W-:Y:S02]  /*143f0*/  LOP3.LUT R5, R2, 0x1c0, RZ, 0xc0, !PT ;  /* 0x000001c002057812 */ /* 0x002fe400078ec0ff */
        /* <DEDUP_REMOVED lines=13> */
[----:B------:R-:W2:Y:S01]  /*144d0*/  LDC.64 R4, c[0x0][0x250] ;  /* 0x00009400ff047b82 */ /* 0x000ea20000000a00 */
[C---:B------:R-:W-:Y:S01]  /*144e0*/  LOP3.LUT R0, R206.reuse, 0x1, RZ, 0xc0, !PT ;  /* 0x00000001ce007812 */ /* 0x040fe200078ec0ff */
[----:B------:R-:W-:Y:S01]  /*144f0*/  IMAD.MOV.U32 R146, RZ, RZ, R144 ;  /* 0x000000ffff927224 */ /* 0x000fe200078e0090 */
[----:B------:R-:W-:Y:S02]  /*14500*/  LOP3.LUT P2, RZ, R206, 0x2, RZ, 0xc0, !PT ;  /* 0x00000002ceff7812 */ /* 0x000fe4000784c0ff */
[----:B------:R-:W-:Y:S02]  /*14510*/  ISETP.NE.U32.AND P3, PT, R0, 0x1, PT ;  /* 0x000000010000780c */ /* 0x000fe40003f65070 */
[----:B------:R-:W-:Y:S01]  /*14520*/  LOP3.LUT P1, RZ, R206, 0x4, RZ, 0xc0, !PT ;  /* 0x00000004ceff7812 */ /* 0x000fe2000782c0ff */
[----:B--2---:R-:W-:-:S04]  /*14530*/  IMAD.WIDE.U32 R146, R4, 0x30, R146 ;  /* 0x0000003004927825 */ /* 0x004fc800078e0092 */
        /* <DEDUP_REMOVED lines=8> */
[----:B-----5:R-:W-:Y:S01]  /*145c0*/  @P1 LEA.HI.X R9, R146, UR9, R0, 0x1, P0 ;  /* 0x0000000992091c11 */ /* 0x020fe200080f0c00 */
        /* <DEDUP_REMOVED lines=15> */
.L_x_5036:
[----:B------:R-:W-:Y:S05]  /*146c0*/  BSYNC B0 ;  /* 0x0000000000007941 */ /* 0x000fea0003800000 */
.L_x_5035:
[----:B------:R-:W-:Y:S01]  /*146d0*/  LDSM.16.M88.4 R52, [R195] ;  /* 0x00000000c334783b */ /* 0x000fe20000000200 */
[----:B------:R-:W-:Y:S01]  /*146e0*/  R2P PR, R63, 0x6 ;  /* 0x000000063f007804 */ /* 0x000fe20000000000 */
[----:B------:R-:W-:Y:S01]  /*146f0*/  VIADD R0, R194, 0x6000 ;  /* 0x00006000c2007836 */ /* 0x000fe20000000000 */
[-C--:B------:R-:W-:Y:S01]  /*14700*/  LEA R84, R46, R195.reuse, 0x1 ;  /* 0x000000c32e547211 */ /* 0x080fe200078e08ff */
[----:B------:R-:W3:Y:S01]  /*14710*/  LDSM.16.M88.4 R36, [R194+0x6000] ;  /* 0x00600000c224783b */ /* 0x000ee20000000200 */
[----:B------:R-:W-:Y:S01]  /*14720*/  VIADD R193, R194, 0x6020 ;  /* 0x00006020c2c17836 */ /* 0x000fe20000000000 */
[C---:B------:R-:W-:Y:S01]  /*14730*/  LEA R44, R45.reuse, R195, 0x1 ;  /* 0x000000c32d2c7211 */ /* 0x040fe200078e08ff */
[----:B------:R-:W-:Y:S01]  /*14740*/  UISETP.GT.AND UP0, UPT, UR13, UR18, UPT ;  /* 0x000000120d00728c */ /* 0x000fe2000bf04270 */
[----:B------:R-:W4:Y:S01]  /*14750*/  LDSM.16.M88.4 R28, [R194+0x6800] ;  /* 0x00680000c21c783b */ /* 0x000f220000000200 */
[----:B------:R-:W-:-:S03]  /*14760*/  IMAD R3, R45, 0x2, R84 ;  /* 0x000000022d037824 */ /* 0x000fc600078e0254 */
[----:B------:R-:W1:Y:S01]  /*14770*/  LDSM.16.M88.4 R20, [R194+0x7000] ;  /* 0x00700000c214783b */ /* 0x000e620000000200 */
[----:B------:R-:W-:Y:S01]  /*14780*/  PLOP3.LUT P0, PT, PT, PT, UP0, 0x40, 0x0 ;  /* 0x000000000000781c */ /* 0x000fe20003f0e808 */
[----:B------:R-:W-:Y:S02]  /*14790*/  @P1 VIADD R193, R0, 0xffffffe0 ;  /* 0xffffffe000c11836 */ /* 0x000fe40000000000 */
[----:B------:R-:W1:Y:S01]  /*147a0*/  LDSM.16.M88.4 R56, [R194+0x7800] ;  /* 0x00780000c238783b */ /* 0x000e620000000200 */
[----:B------:R-:W-:Y:S02]  /*147b0*/  IMAD.MOV.U32 R0, RZ, RZ, 0x40 ;  /* 0x00000040ff007424 */ /* 0x000fe400078e00ff */
[C---:B------:R-:W-:Y:S01]  /*147c0*/  IADD3 R188, R193.reuse, 0x800, RZ ;  /* 0x00000800c1bc7810 */ /* 0x040fe20007ffe0ff */
[----:B------:R-:W-:Y:S01]  /*147d0*/  LDSM.16.M88.4 R48, [R84] ;  /* 0x000000005430783b */ /* 0x000fe20000000200 */
[C---:B------:R-:W-:Y:S01]  /*147e0*/  VIADD R187, R193.reuse, 0x1000 ;  /* 0x00001000c1bb7836 */ /* 0x040fe20000000000 */
[----:B------:R-:W-:Y:S01]  /*147f0*/  SEL R0, R0, 0xffffffc0, !P2 ;  /* 0xffffffc000007807 */ /* 0x000fe20005000000 */
[C---:B------:R-:W-:Y:S01]  /*14800*/  VIADD R184, R193.reuse, 0x2000 ;  /* 0x00002000c1b87836 */ /* 0x040fe20000000000 */
[----:B--2--5:R-:W2:Y:S01]  /*14810*/  LDSM.16.M88.4 R8, [R193] ;  /* 0x00000000c108783b */ /* 0x024ea20000000200 */
[C---:B------:R-:W-:Y:S01]  /*14820*/  IADD3 R186, R193.reuse, 0x1800, RZ ;  /* 0x00001800c1ba7810 */ /* 0x040fe20007ffe0ff */
[C---:B------:R-:W-:Y:S01]  /*14830*/  VIADD R182, R193.reuse, 0x3000 ;  /* 0x00003000c1b67836 */ /* 0x040fe20000000000 */
[----:B------:R-:W-:Y:S01]  /*14840*/  IADD3 R185, R0, R193, RZ ;  /* 0x000000c100b97210 */ /* 0x000fe20007ffe0ff */
[----:B------:R-:W2:Y:S01]  /*14850*/  LDSM.16.M88.4 R64, [R193+0x800] ;  /* 0x00080000c140783b */ /* 0x000ea20000000200 */
[----:B------:R-:W-:Y:S01]  /*14860*/  IMAD.IADD R191, R194, 0x1, R0 ;  /* 0x00000001c2bf7824 */ /* 0x000fe200078e0200 */
[----:B------:R-:W-:Y:S01]  /*14870*/  SHF.R.S32.HI R0, RZ, 0x1f, R61 ;  /* 0x0000001fff007819 */ /* 0x000fe2000001143d */
[C---:B------:R-:W-:Y:S01]  /*14880*/  VIADD R180, R193.reuse, 0x4000 ;  /* 0x00004000c1b47836 */ /* 0x040fe20000000000 */
[----:B------:R-:W2:Y:S01]  /*14890*/  LDSM.16.M88.4 R12, [R193+0x1000] ;  /* 0x00100000c10c783b */ /* 0x000ea20000000200 */
[C---:B------:R-:W-:Y:S01]  /*148a0*/  IADD3 R183, R193.reuse, 0x2800, RZ ;  /* 0x00002800c1b77810 */ /* 0x040fe20007ffe0ff */
[C---:B------:R-:W-:Y:S01]  /*148b0*/  VIADD R178, R193.reuse, 0x5000 ;  /* 0x00005000c1b27836 */ /* 0x040fe20000000000 */
[----:B------:R-:W-:Y:S01]  /*148c0*/  LEA.HI R0, R0, R61, RZ, 0x2 ;  /* 0x0000003d00007211 */ /* 0x000fe200078f10ff */
[----:B------:R-:W2:Y:S01]  /*148d0*/  LDSM.16.M88.4 R76, [R193+0x1800] ;  /* 0x00180000c14c783b */ /* 0x000ea20000000200 */
[----:B------:R-:W-:-:S02]  /*148e0*/  IADD3 R181, R193, 0x3800, RZ ;  /* 0x00003800c1b57810 */ /* 0x000fc40007ffe0ff */
[C---:B------:R-:W-:Y:S01]  /*148f0*/  IADD3 R179, R193.reuse, 0x4800, RZ ;  /* 0x00004800c1b37810 */ /* 0x040fe20007ffe0ff */
[----:B------:R-:W-:Y:S01]  /*14900*/  LDSM.16.M88.4 R72, [R44] ;  /* 0x000000002c48783b */ /* 0x000fe20000000200 */
[----:B------:R-:W-:Y:S01]  /*14910*/  IADD3 R177, R193, 0x5800, RZ ;  /* 0x00005800c1b17810 */ /* 0x000fe20007ffe0ff */
[C---:B---3--:R-:W-:Y:S02]  /*14920*/  HMMA.16816.F32 R40, R52.reuse, R36, RZ ;  /* 0x000000243428723c */ /* 0x048fe400000018ff */
[----:B------:R-:W3:Y:S04]  /*14930*/  LDSM.16.M88.4 R4, [R191+0x6000] ;  /* 0x00600000bf04783b */ /* 0x000ee80000000200 */
[----:B------:R-:W-:Y:S01]  /*14940*/  LDSM.16.M88.4 R68, [R191+0x7800] ;  /* 0x00780000bf44783b */ /* 0x000fe20000000200 */
[C---:B------:R-:W-:Y:S03]  /*14950*/  HMMA.16816.F32 R36, R52.reuse, R38, RZ ;  /* 0x000000263424723c */ /* 0x040fe600000018ff */
[----:B------:R-:W-:Y:S03]  /*14960*/  LDSM.16.M88.4 R80, [R191+0x9800] ;  /* 0x00980000bf50783b */ /* 0x000fe60000000200 */
[C---:B----4-:R-:W-:Y:S01]  /*14970*/  HMMA.16816.F32 R32, R52.reuse, R28, RZ ;  /* 0x0000001c3420723c */ /* 0x050fe200000018ff */
[----:B------:R-:W0:Y:S05]  /*14980*/  LDGDEPBAR ;  /* 0x00000000000079af */ /* 0x000e2a0000000000 */
[C---:B-1----:R-:W-:Y:S06]  /*14990*/  HMMA.16816.F32 R24, R52.reuse, R20, RZ ;  /* 0x000000143418723c */ /* 0x042fec00000018ff */
        /* <DEDUP_REMOVED lines=18> */
[C---:B---3--:R-:W-:Y:S06]  /*14ac0*/  HMMA.16816.F32 R40, R72.reuse, R4, R40 ;  /* 0x000000044828723c */ /* 0x048fec0000001828 */
[C---:B------:R-:W-:Y:S01]  /*14ad0*/  HMMA.16816.F32 R36, R72.reuse, R6, R36 ;  /* 0x000000064824723c */ /* 0x040fe20000001824 */
[----:B------:R-:W3:Y:S05]  /*14ae0*/  LDSM.16.M88.4 R4, [R185+0x1000] ;  /* 0x00100000b904783b */ /* 0x000eea0000000200 */
        /* <DEDUP_REMOVED lines=10> */
[C---:B----4-:R-:W-:Y:S06]  /*14b90*/  HMMA.16816.F32 R40, R64.reuse, R12, R40 ;  /* 0x0000000c4028723c */ /* 0x050fec0000001828 */
[C---:B------:R-:W-:Y:S01]  /*14ba0*/  HMMA.16816.F32 R36, R64.reuse, R14, R36 ;  /* 0x0000000e4024723c */ /* 0x040fe20000001824 */
[----:B------:R-:W4:Y:S05]  /*14bb0*/  LDSM.16.M88.4 R12, [R194+0x9000] ;  /* 0x00900000c20c783b */ /* 0x000f2a0000000200 */
[C---:B------:R-:W-:Y:S06]  /*14bc0*/  HMMA.16816.F32 R32, R64.reuse, R48, R32 ;  /* 0x000000304020723c */ /* 0x040fec0000001820 */
[C---:B------:R-:W-:Y:S01]  /*14bd0*/  HMMA.16816.F32 R28, R64.reuse, R50, R28 ;  /* 0x00000032401c723c */ /* 0x040fe2000000181c */
[----:B------:R-:W-:Y:S05]  /*14be0*/  LDSM.16.M88.4 R48, [R84+0x2000] ;  /* 0x002000005430783b */ /* 0x000fea0000000200 */
[C---:B---3--:R-:W-:Y:S06]  /*14bf0*/  HMMA.16816.F32 R24, R64.reuse, R4, R24 ;  /* 0x000000044018723c */ /* 0x048fec0000001818 */
[C---:B------:R-:W-:Y:S01]  /*14c00*/  HMMA.16816.F32 R20, R64.reuse, R6, R20 ;  /* 0x000000064014723c */ /* 0x040fe20000001814 */
[----:B------:R-:W3:Y:S05]  /*14c10*/  LDSM.16.M88.4 R4, [R193+0x2000] ;  /* 0x00200000c104783b */ /* 0x000eea0000000200 */
[C---:B------:R-:W-:Y:S06]  /*14c20*/  HMMA.16816.F32 R16, R64.reuse, R76, R16 ;  /* 0x0000004c4010723c */ /* 0x040fec0000001810 */
        /* <DEDUP_REMOVED lines=14> */
[----:B------:R-:W4:Y:S04]  /*14d10*/  LDSM.16.M88.4 R8, [R191+0x8800] ;  /* 0x00880000bf08783b */ /* 0x000f280000000200 */
        /* <DEDUP_REMOVED lines=8> */
[C---:B------:R-:W-:Y:S01]  /*14da0*/  HMMA.16816.F32 R20, R48.reuse, R58, R20 ;  /* 0x0000003a3014723c */ /* 0x040fe20000001814 */
[----:B------:R-:W1:Y:S05]  /*14db0*/  LDSM.16.M88.4 R56, [R185+0x2800] ;  /* 0x00280000b938783b */ /* 0x000e6a0000000200 */
        /* <DEDUP_REMOVED lines=10> */
[C---:B---3--:R-:W-:Y:S06]  /*14e60*/  HMMA.16816.F32 R24, R76.reuse, R4, R24 ;  /* 0x000000044c18723c */ /* 0x048fec0000001818 */
[C---:B------:R-:W-:Y:S01]  /*14e70*/  HMMA.16816.F32 R20, R76.reuse, R6, R20 ;  /* 0x000000064c14723c */ /* 0x040fe20000001814 */
[----:B------:R-:W3:Y:S05]  /*14e80*/  LDSM.16.M88.4 R4, [R194+0xa800] ;  /* 0x00a80000c204783b */ /* 0x000eea0000000200 */
[----:B------:R-:W-:Y:S06]  /*14e90*/  HMMA.16816.F32 R16, R76, R80, R16 ;  /* 0x000000504c10723c */ /* 0x000fec0000001810 */
[C---:B------:R-:W-:Y:S06]  /*14ea0*/  HMMA.16816.F32 R40, R68.reuse, R64, R40 ;  /* 0x000000404428723c */ /* 0x040fec0000001828 */
[C---:B------:R-:W-:Y:S01]  /*14eb0*/  HMMA.16816.F32 R36, R68.reuse, R66, R36 ;  /* 0x000000424424723c */ /* 0x040fe20000001824 */
[----:B------:R-:W-:Y:S05]  /*14ec0*/  LDSM.16.M88.4 R64, [R194+0xb800] ;  /* 0x00b80000c240783b */ /* 0x000fea0000000200 */
[C---:B-1----:R-:W-:Y:S06]  /*14ed0*/  HMMA.16816.F32 R32, R68.reuse, R56, R32 ;  /* 0x000000384420723c */ /* 0x042fec0000001820 */
[----:B------:R-:W-:Y:S01]  /*14ee0*/  HMMA.16816.F32 R28, R68, R58, R28 ;  /* 0x0000003a441c723c */ /* 0x000fe2000000181c */
[----:B------:R-:W1:Y:S05]  /*14ef0*/  LDSM.16.M88.4 R56, [R194+0xb000] ;  /* 0x00b00000c238783b */ /* 0x000e6a0000000200 */
[----:B------:R-:W-:Y:S06]  /*14f00*/  HMMA.16816.F32 R72, R76, R82, R72 ;  /* 0x000000524c48723c */ /* 0x000fec0000001848 */
[C---:B--2---:R-:W-:Y:S06]  /*14f10*/  HMMA.16816.F32 R24, R68.reuse, R52, R24 ;  /* 0x000000344418723c */ /* 0x044fec0000001818 */
[C---:B------:R-:W-:Y:S01]  /*14f20*/  HMMA.16816.F32 R20, R68.reuse, R54, R20 ;  /* 0x000000364414723c */ /* 0x040fe20000001814 */
[----:B------:R-:W-:Y:S05]  /*14f30*/  LDSM.16.M88.4 R52, [R84+0x4000] ;  /* 0x004000005434783b */ /* 0x000fea0000000200 */
[----:B------:R-:W-:Y:S01]  /*14f40*/  HMMA.16816.F32 R76, R68, R48, R16 ;  /* 0x00000030444c723c */ /* 0x000fe20000001810 */
[----:B------:R-:W2:Y:S05]  /*14f50*/  LDSM.16.M88.4 R16, [R193+0x4000] ;  /* 0x00400000c110783b */ /* 0x000eaa0000000200 */
[C---:B----4-:R-:W-:Y:S06]  /*14f60*/  HMMA.16816.F32 R40, R12.reuse, R8, R40 ;  /* 0x000000080c28723c */ /* 0x050fec0000001828 */
[----:B------:R-:W-:Y:S01]  /*14f70*/  HMMA.16816.F32 R36, R12, R10, R36 ;  /* 0x0000000a0c24723c */ /* 0x000fe20000001824 */
[----:B------:R-:W4:Y:S05]  /*14f80*/  LDSM.16.M88.4 R8, [R193+0x5000] ;  /* 0x00500000c108783b */ /* 0x000f2a0000000200 */
        /* <DEDUP_REMOVED lines=12> */
[----:B------:R3:W-:Y:S01]  /*15050*/  LDSM.16.M88.4 R64, [R3+0x4000] ;  /* 0x004000000340783b */ /* 0x0007e20000000200 */
[C---:B--2---:R-:W-:Y:S06]  /*15060*/  HMMA.16816.F32 R40, R52.reuse, R16, R40 ;  /* 0x000000103428723c */ /* 0x044fec0000001828 */
[C---:B------:R-:W-:Y:S01]  /*15070*/  HMMA.16816.F32 R36, R52.reuse, R18, R36 ;  /* 0x000000123424723c */ /* 0x040fe20000001824 */
[----:B------:R-:W2:Y:S05]  /*15080*/  LDSM.16.M88.4 R16, [R191+0xb000] ;  /* 0x00b00000bf10783b */ /* 0x000eaa0000000200 */
[C---:B----4-:R-:W-:Y:S06]  /*15090*/  HMMA.16816.F32 R24, R52.reuse, R8, R24 ;  /* 0x000000083418723c */ /* 0x050fec0000001818 */
[----:B------:R-:W-:Y:S01]  /*150a0*/  HMMA.16816.F32 R20, R52, R10, R20 ;  /* 0x0000000a3414723c */ /* 0x000fe20000001814 */
[----:B------:R-:W4:Y:S01]  /*150b0*/  LDSM.16.M88.4 R8, [R191+0xb800] ;  /* 0x00b80000bf08783b */ /* 0x000f220000000200 */
[----:B---3--:R-:W-:-:S04]  /*150c0*/  SHF.R.S32.HI R3, RZ, 0x2, R0 ;  /* 0x00000002ff037819 */ /* 0x008fc80000011400 */
[----:B------:R-:W-:Y:S01]  /*150d0*/  HMMA.16816.F32 R32, R52, R48, R32 ;  /* 0x000000303420723c */ /* 0x000fe20000001820 */
[----:B------:R-:W-:-:S05]  /*150e0*/  IMAD R3, R2, 0x10, R3 ;  /* 0x0000001002037824 */ /* 0x000fca00078e0203 */
[----:B------:R-:W-:Y:S01]  /*150f0*/  HMMA.16816.F32 R28, R52, R50, R28 ;  /* 0x00000032341c723c */ /* 0x000fe2000000181c */
[----:B------:R-:W3:Y:S01]  /*15100*/  LDSM.16.M88.4 R48, [R185+0x4000] ;  /* 0x00400000b930783b */ /* 0x000ee20000000200 */
[----:B------:R-:W-:-:S04]  /*15110*/  IMAD.IADD R0, R62, 0x1, R3 ;  /* 0x000000013e007824 */ /* 0x000fc800078e0203 */
[C---:B------:R-:W-:Y:S06]  /*15120*/  HMMA.16816.F32 R76, R52.reuse, R4, R76 ;  /* 0x00000004344c723c */ /* 0x040fec000000184c */
[----:B------:R-:W-:Y:S01]  /*15130*/  HMMA.16816.F32 R72, R52, R6, R72 ;  /* 0x000000063448723c */ /* 0x000fe20000001848 */
[----:B------:R-:W3:Y:S04]  /*15140*/  LDSM.16.M88.4 R4, [R185+0x4800] ;  /* 0x00480000b904783b */ /* 0x000ee80000000200 */
[----:B------:R-:W3:Y:S01]  /*15150*/  LDSM.16.M88.4 R52, [R185+0x5000] ;  /* 0x00500000b934783b */ /* 0x000ee20000000200 */
[C---:B-1----:R-:W-:Y:S06]  /*15160*/  HMMA.16816.F32 R40, R68.reuse, R56, R40 ;  /* 0x000000384428723c */ /* 0x042fec0000001828 */
[----:B------:R-:W-:Y:S01]  /*15170*/  HMMA.16816.F32 R36, R68, R58, R36 ;  /* 0x0000003a4424723c */ /* 0x000fe20000001824 */
[----:B------:R-:W1:Y:S01]  /*15180*/  LDSM.16.M88.4 R56, [R185+0x5800] ;  /* 0x00580000b938783b */ /* 0x000e620000000200 */
[----:B------:R-:W-:-:S04]  /*15190*/  DEPBAR.LE SB0, 0x0 ;  /* 0x000080000000791a */ /* 0x000fc80000000000 */
[C---:B------:R-:W-:Y:S06]  /*151a0*/  HMMA.16816.F32 R32, R68.reuse, R12, R32 ;  /* 0x0000000c4420723c */ /* 0x040fec0000001820 */
[C---:B------:R-:W-:Y:S06]  /*151b0*/  HMMA.16816.F32 R28, R68.reuse, R14, R28 ;  /* 0x0000000e441c723c */ /* 0x040fec000000181c */
[C---:B--2---:R-:W-:Y:S06]  /*151c0*/  HMMA.16816.F32 R24, R68.reuse, R16, R24 ;  /* 0x000000104418723c */ /* 0x044fec0000001818 */
[C---:B------:R-:W-:Y:S06]  /*151d0*/  HMMA.16816.F32 R20, R68.reuse, R18, R20 ;  /* 0x000000124414723c */ /* 0x040fec0000001814 */
[C---:B----4-:R-:W-:Y:S06]  /*151e0*/  HMMA.16816.F32 R76, R68.reuse, R8, R76 ;  /* 0x00000008444c723c */ /* 0x050fec000000184c */
[----:B------:R-:W-:Y:S06]  /*151f0*/  HMMA.16816.F32 R72, R68, R10, R72 ;  /* 0x0000000a4448723c */ /* 0x000fec0000001848 */
[C---:B---3--:R-:W-:Y:S06]  /*15200*/  HMMA.16816.F32 R40, R64.reuse, R48, R40 ;  /* 0x000000304028723c */ /* 0x048fec0000001828 */
[C---:B------:R-:W-:Y:S06]  /*15210*/  HMMA.16816.F32 R36, R64.reuse, R50, R36 ;  /* 0x000000324024723c */ /* 0x040fec0000001824 */
[C---:B------:R-:W-:Y:S06]  /*15220*/  HMMA.16816.F32 R32, R64.reuse, R4, R32 ;  /* 0x000000044020723c */ /* 0x040fec0000001820 */
[C---:B------:R-:W-:Y:S06]  /*15230*/  HMMA.16816.F32 R28, R64.reuse, R6, R28 ;  /* 0x00000006401c723c */ /* 0x040fec000000181c */
[C---:B------:R-:W-:Y:S06]  /*15240*/  HMMA.16816.F32 R24, R64.reuse, R52, R24 ;  /* 0x000000344018723c */ /* 0x040fec0000001818 */
[C---:B------:R-:W-:Y:S06]  /*15250*/  HMMA.16816.F32 R20, R64.reuse, R54, R20 ;  /* 0x000000364014723c */ /* 0x040fec0000001814 */
[----:B-1----:R-:W-:Y:S01]  /*15260*/  HMMA.16816.F32 R76, R64, R56, R76 ;  /* 0x00000038404c723c */ /* 0x002fe2000000184c */
[----:B------:R-:W-:-:S05]  /*15270*/  LOP3.LUT R55, R60, 0x3, RZ, 0xc0, !PT ;  /* 0x000000033c377812 */ /* 0x000fca00078ec0ff */
[----:B------:R-:W-:Y:S01]  /*15280*/  HMMA.16816.F32 R72, R64, R58, R72 ;  /* 0x0000003a4048723c */ /* 0x000fe20000001848 */
[----:B------:R-:W-:Y:S06]  /*15290*/  BAR.SYNC.DEFER_BLOCKING 0x0 ;  /* 0x0000000000007b1d */ /* 0x000fec0000010000 */
[----:B------:R-:W-:-:S02]  /*152a0*/  NOP ;  /* 0x0000000000007918 */ /* 0x000fc40000000000 */
[----:B------:R-:W-:-:S15]  /*152b0*/  @P0 BRA `(.L_x_5037) ;  /* 0x0000000800c40947 */ /* 0x000fde0003800000 */
[----:B------:R-:W-:-:S13]  /*152c0*/  PLOP3.LUT P0, PT, PT, PT, UP1, 0x40, 0x0 ;  /* 0x000000000000781c */ /* 0x000fda0003f0e818 */
[----:B------:R-:W-:Y:S05]  /*152d0*/  @P0 BRA `(.L_x_5038) ;  /* 0x0000000000f80947 */ /* 0x000fea0003800000 */
[----:B------:R-:W1:Y:S01]  /*152e0*/  LDC R3, c[0x0][0x380] ;  /* 0x0000e000ff037b82 */ /* 0x000e620000000800 */
[----:B------:R-:W-:Y:S01]  /*152f0*/  UIADD3 UR8, UR12, -0x40, URZ ;  /* 0xffffffc00c087890 */ /* 0x000fe2000fffe03f */
[----:B------:R-:W-:-:S04]  /*15300*/  MOV R6, UR12 ;  /* 0x0000000c00067c02 */ /* 0x000fc80008000f00 */
[----:B------:R-:W-:Y:S01]  /*15310*/  IABS R6, R6 ;  /* 0x0000000600067213 */ /* 0x000fe20000000000 */
[----:B------:R-:W-:-:S05]  /*15320*/  IMAD.U32 R4, RZ, RZ, UR8 ;  /* 0x00000008ff047e24 */ /* 0x000fca000f8e00ff */
[----:B------:R-:W-:Y:S02]  /*15330*/  IABS R4, R4 ;  /* 0x0000000400047213 */ /* 0x000fe40000000000 */
        /* <DEDUP_REMOVED lines=15> */
[----:B------:R-:W-:Y:S02]  /*15430*/  LOP3.LUT R4, R3, UR12, RZ, 0x3c, !PT ;  /* 0x0000000c03047c12 */ /* 0x000fe4000f8e3cff */
[C---:B------:R-:W-:Y:S02]  /*15440*/  ISETP.GT.U32.AND P3, PT, R2.reuse, R7, PT ;  /* 0x000000070200720c */ /* 0x040fe40003f64070 */
[----:B------:R-:W-:Y:S02]  /*15450*/  ISETP.GT.U32.AND P1, PT, R2, R5, PT ;  /* 0x000000050200720c */ /* 0x000fe40003f24070 */
[----:B------:R-:W-:Y:S02]  /*15460*/  ISETP.GE.AND P2, PT, R4, RZ, PT ;  /* 0x000000ff0400720c */ /* 0x000fe40003f46270 */
[----:B------:R-:W-:-:S07]  /*15470*/  LOP3.LUT R4, RZ, R3, RZ, 0x33, !PT ;  /* 0x00000003ff047212 */ /* 0x000fce00078e33ff */
[----:B------:R-:W-:Y:S02]  /*15480*/  @!P3 IMAD.IADD R7, R7, 0x1, -R2 ;  /* 0x000000010707b824 */ /* 0x000fe400078e0a02 */
[-C--:B------:R-:W-:Y:S01]  /*15490*/  @!P1 IADD3 R5, R5, -R2.reuse, RZ ;  /* 0x8000000205059210 */ /* 0x080fe20007ffe0ff */
[----:B------:R-:W-:Y:S01]  /*154a0*/  @!P3 VIADD R9, R9, 0x1 ;  /* 0x000000010909b836 */ /* 0x000fe20000000000 */
[----:B------:R-:W-:Y:S02]  /*154b0*/  @!P1 IADD3 R8, R8, 0x1, RZ ;  /* 0x0000000108089810 */ /* 0x000fe40007ffe0ff */
[-C--:B------:R-:W-:Y:S02]  /*154c0*/  ISETP.GE.U32.AND P5, PT, R7, R2.reuse, PT ;  /* 0x000000020700720c */ /* 0x080fe40003fa6070 */
[----:B------:R-:W-:Y:S02]  /*154d0*/  ISETP.GE.U32.AND P4, PT, R5, R2, PT ;  /* 0x000000020500720c */ /* 0x000fe40003f86070 */
[C---:B------:R-:W-:Y:S01]  /*154e0*/  LOP3.LUT R2, R3.reuse, UR8, RZ, 0x3c, !PT ;  /* 0x0000000803027c12 */ /* 0x040fe2000f8e3cff */
[----:B------:R-:W-:Y:S01]  /*154f0*/  ULDC.64 UR8, c[0x0][0x248] ;  /* 0x0000920000087ab9 */ /* 0x000fe20000000a00 */
[----:B------:R-:W-:-:S02]  /*15500*/  ISETP.NE.AND P1, PT, R3, RZ, PT ;  /* 0x000000ff0300720c */ /* 0x000fc40003f25270 */
[----:B------:R-:W-:-:S05]  /*15510*/  ISETP.GE.AND P0, PT, R2, RZ, PT ;  /* 0x000000ff0200720c */ /* 0x000fca0003f06270 */
[----:B------:R-:W-:Y:S02]  /*15520*/  @P5 VIADD R9, R9, 0x1 ;  /* 0x0000000109095836 */ /* 0x000fe40000000000 */
[----:B------:R-:W-:Y:S02]  /*15530*/  @P4 IADD3 R8, R8, 0x1, RZ ;  /* 0x0000000108084810 */ /* 0x000fe40007ffe0ff */
[----:B------:R-:W-:-:S04]  /*15540*/  @!P2 IMAD.MOV R9, RZ, RZ, -R9 ;  /* 0x000000ffff09a224 */ /* 0x000fc800078e0a09 */
[----:B------:R-:W-:Y:S02]  /*15550*/  @!P0 IADD3 R8, -R8, RZ, RZ ;  /* 0x000000ff08088210 */ /* 0x000fe40007ffe1ff */
        /* <DEDUP_REMOVED lines=18> */
[----:B------:R-:W-:-:S05]  /*15680*/  IMAD.WIDE.U32 R2, R2, UR8, R6 ;  /* 0x0000000802027c25 */ /* 0x000fca000f8e0006 */
[----:B------:R-:W-:Y:S01]  /*15690*/  IADD3 R4, R3, R5, RZ ;  /* 0x0000000503047210 */ /* 0x000fe20007ffe0ff */
[----:B------:R-:W-:Y:S01]  /*156a0*/  IMAD.MOV.U32 R3, RZ, RZ, R2 ;  /* 0x000000ffff037224 */ /* 0x000fe200078e0002 */
[----:B------:R-:W-:Y:S06]  /*156b0*/  BRA `(.L_x_5039) ;  /* 0x00000000000c7947 */ /* 0x000fec0003800000 */
.L_x_5038:
[----:B------:R-:W1:Y:S02]  /*156c0*/  LDC R3, c[0x0][0x248] ;  /* 0x00009200ff037b82 */ /* 0x000e640000000800 */
[----:B-1----:R-:W-:-:S04]  /*156d0*/  LEA R3, -R3, RZ, 0x6 ;  /* 0x000000ff03037211 */ /* 0x002fc800078e31ff */
[----:B------:R-:W-:-:S07]  /*156e0*/  SHF.R.S32.HI R4, RZ, 0x1f, R3 ;  /* 0x0000001fff047819 */ /* 0x000fce0000011403 */
.L_x_5039:
[C---:B------:R-:W-:Y:S02]  /*156f0*/  LOP3.LUT P2, RZ, R206.reuse, 0x2, RZ, 0xc0, !PT ;  /* 0x00000002ceff7812 */ /* 0x040fe4000784c0ff */
[----:B------:R-:W-:Y:S02]  /*15700*/  LOP3.LUT P1, RZ, R206, 0x4, RZ, 0xc0, !PT ;  /* 0x00000004ceff7812 */ /* 0x000fe4000782c0ff */
[C---:B------:R-:W-:Y:S02]  /*15710*/  LEA R16, P4, R3.reuse, R204, 0x1 ;  /* 0x000000cc03107211 */ /* 0x040fe400078808ff */
[----:B------:R-:W-:Y:S02]  /*15720*/  IADD3 R9, P3, R198, R3, RZ ;  /* 0x00000003c6097210 */ /* 0x000fe40007f7e0ff */
[CC--:B------:R-:W-:Y:S02]  /*15730*/  IADD3 R5, P0, R3.reuse, R142.reuse, RZ ;  /* 0x0000008e03057210 */ /* 0x0c0fe40007f1e0ff */
[--C-:B------:R-:W-:Y:S01]  /*15740*/  LEA.HI.X R17, R3, R205, R4.reuse, 0x1, P4 ;  /* 0x000000cd03117211 */ /* 0x100fe200020f0c04 */
[----:B------:R-:W-:Y:S01]  /*15750*/  IMAD.X R3, R197, 0x1, R4, P3 ;  /* 0x00000001c5037824 */ /* 0x000fe200018e0604 */
[----:B------:R-:W-:Y:S01]  /*15760*/  LOP3.LUT P5, RZ, R206, 0x1, RZ, 0xc0, !PT ;  /* 0x00000001ceff7812 */ /* 0x000fe200078ac0ff */
[----:B------:R-:W-:Y:S01]  /*15770*/  IMAD.X R4, R4, 0x1, R141, P0 ;  /* 0x0000000104047824 */ /* 0x000fe200000e068d */
[----:B------:R-:W-:-:S02]  /*15780*/  @P2 IADD3 R7, P3, R9, R142, RZ ;  /* 0x0000008e09072210 */ /* 0x000fc40007f7e0ff */
[C---:B------:R-:W-:Y:S02]  /*15790*/  @P2 LEA R14, P4, R5.reuse, UR10, 0x1 ;  /* 0x0000000a050e2c11 */ /* 0x040fe4000f8808ff */
[----:B------:R-:W-:Y:S01]  /*157a0*/  @P1 LEA R10, P0, R5, UR10, 0x1 ;  /* 0x0000000a050a1c11 */ /* 0x000fe2000f8008ff */
[----:B------:R-:W-:Y:S01]  /*157b0*/  @P2 IMAD.X R2, R3, 0x1, R141, P3 ;  /* 0x0000000103022824 */ /* 0x000fe200018e068d */
[C-C-:B------:R-:W-:Y:S02]  /*157c0*/  @P2 LEA.HI.X R15, R5.reuse, UR11, R4.reuse, 0x1, P4 ;  /* 0x0000000b050f2c11 */ /* 0x140fe4000a0f0c04 */
[----:B------:R-:W-:Y:S02]  /*157d0*/  @P1 LEA.HI.X R11, R5, UR11, R4, 0x1, P0 ;  /* 0x0000000b050b1c11 */ /* 0x000fe400080f0c04 */
[----:B------:R-:W-:Y:S01]  /*157e0*/  IADD3 R5, P0, R198, R9, RZ ;  /* 0x00000009c6057210 */ /* 0x000fe20007f1e0ff */
[----:B------:R-:W-:Y:S01]  /*157f0*/  @!PT LDS RZ, [RZ] ;  /* 0x00000000fffff984 */ /* 0x000fe20000000800 */
[----:B------:R-:W-:Y:S01]  /*15800*/  @!PT LDS RZ, [RZ] ;  /* 0x00000000fffff984 */ /* 0x000fe20000000800 */
[----:B------:R-:W-:Y:S01]  /*15810*/  @!PT LDS RZ, [RZ] ;  /* 0x00000000fffff984 */ /* 0x000fe20000000800 */
[----:B------:R1:W-:Y:S01]  /*15820*/  @P5 LDGSTS.E.BYPASS.LTC128B.128 [R200+0x6000], desc[UR6][R16.64] ;  /* 0x0600000010c85fae */ /* 0x0003e2000b901d46 */
[----:B------:R-:W-:-:S02]  /*15830*/  @P2 LEA R12, P3, R7, UR10, 0x1 ;  /* 0x0000000a070c2c11 */ /* 0x000fc4000f8608ff */
[----:B------:R-:W-:Y:S01]  /*15840*/  @P5 LEA R8, P4, R9, R204, 0x1 ;  /* 0x000000cc09085211 */ /* 0x000fe200078808ff */
[--C-:B------:R-:W-:Y:S01]  /*15850*/  IMAD.X R140, R197, 0x1, R3.reuse, P0 ;  /* 0x00000001c58c7824 */ /* 0x100fe200000e0603 */
[----:B------:R-:W-:Y:S01]  /*15860*/  @P2 LEA.HI.X R13, R7, UR11, R2, 0x1, P3 ;  /* 0x0000000b070d2c11 */ /* 0x000fe200098f0c02 */
[----:B------:R1:W-:Y:S01]  /*15870*/  @!P5 STS.128 [R200+0x6000], RZ ;  /* 0x006000ffc800d388 */ /* 0x0003e20000000c00 */
[-C--:B------:R-:W-:Y:S02]  /*15880*/  @P1 IADD3 R4, P3, R9, R142.reuse, RZ ;  /* 0x0000008e09041210 */ /* 0x080fe40007f7e0ff */
[-C--:B------:R-:W-:Y:S01]  /*15890*/  @P2 IADD3 R7, P0, R5, R142.reuse, RZ ;  /* 0x0000008e05072210 */ /* 0x080fe20007f1e0ff */
[----:B------:R-:W-:Y:S01]  /*158a0*/  @!PT LDS RZ, [RZ] ;  /* 0x00000000fffff984 */ /* 0x000fe20000000800 */
[----:B------:R-:W-:Y:S01]  /*158b0*/  @!PT LDS RZ, [RZ] ;  /* 0x00000000fffff984 */ /* 0x000fe20000000800 */
[----:B------:R-:W-:Y:S01]  /*158c0*/  @!PT LDS RZ, [RZ] ;  /* 0x00000000fffff984 */ /* 0x000fe20000000800 */
[----:B------:R1:W-:Y:S01]  /*158d0*/  @P2 LDGSTS.E.BYPASS.LTC128B.128 [R200+0x8000], desc[UR6][R14.64+0x80] ;  /* 0x080000800ec82fae */ /* 0x0003e2000b901d46 */
[----:B------:R-:W-:Y:S01]  /*158e0*/  @P5 LEA.HI.X R9, R9, R205, R3, 0x1, P4 ;  /* 0x000000cd09095211 */ /* 0x000fe200020f0c03 */
[--C-:B------:R-:W-:Y:S01]  /*158f0*/  @P1 IMAD.X R3, R3, 0x1, R141.reuse, P3 ;  /* 0x0000000103031824 */ /* 0x100fe200018e068d */
[----:B------:R-:W-:Y:S01]  /*15900*/  @P1 LEA R18, P3, R4, UR10, 0x1 ;  /* 0x0000000a04121c11 */ /* 0x000fe2000f8608ff */
[----:B------:R-:W-:Y:S01]  /*15910*/  @P2 IMAD.X R6, R140, 0x1, R141, P0 ;  /* 0x000000018c062824 */ /* 0x000fe200000e068d */
[----:B------:R-:W-:Y:S01]  /*15920*/  @P2 LEA R48, P4, R7, UR10, 0x1 ;  /* 0x0000000a07302c11 */ /* 0x000fe2000f8808ff */
[----:B------:R1:W-:Y:S01]  /*15930*/  @!P2 STS.128 [R200+0x8000], RZ ;  /* 0x008000ffc800a388 */ /* 0x0003e20000000c00 */
[----:B------:R-:W-:-:S02]  /*15940*/  @P1 IADD3 R2, P0, R5, R142, RZ ;  /* 0x0000008e05021210 */ /* 0x000fc40007f1e0ff */
[----:B------:R-:W-:Y:S01]  /*15950*/  @P1 LEA.HI.X R19, R4, UR11, R3, 0x1, P3 ;  /* 0x0000000b04131c11 */ /* 0x000fe200098f0c03 */
[----:B------:R-:W-:Y:S01]  /*15960*/  @!PT LDS RZ, [RZ] ;  /* 0x00000000fffff984 */ /* 0x000fe20000000800 */
[----:B------:R-:W-:Y:S01]  /*15970*/  @!PT LDS RZ, [RZ] ;  /* 0x00000000fffff984 */ /* 0x000fe20000000800 */
[----:B------:R-:W-:Y:S01]  /*15980*/  @!PT LDS RZ, [RZ] ;  /* 0x00000000fffff984 */ /* 0x000fe20000000800 */
[----:B------:R1:W-:Y:S01]  /*15990*/  @P1 LDGSTS.E.BYPASS.LTC128B.128 [R200+0xa000], desc[UR6][R10.64+0x100] ;  /* 0x0a0001000ac81fae */ /* 0x0003e2000b901d46 */
[----:B------:R-:W-:Y:S01]  /*159a0*/  @P2 LEA.HI.X R49, R7, UR11, R6, 0x1, P4 ;  /* 0x0000000b07312c11 */ /* 0x000fe2000a0f0c06 */
[----:B------:R-:W-:Y:S01]  /*159b0*/  @P1 IMAD.X R3, R140, 0x1, R141, P0 ;  /* 0x000000018c031824 */ /* 0x000fe200000e068d */
[C---:B------:R-:W-:Y:S01]  /*159c0*/  @P5 LEA R4, P4, R5.reuse, R204, 0x1 ;  /* 0x000000cc05045211 */ /* 0x040fe200078808ff */
[----:B------:R1:W-:Y:S01]  /*159d0*/  @!P1 STS.128 [R200+0xa000], RZ ;  /* 0x00a000ffc8009388 */ /* 0x0003e20000000c00 */
[----:B------:R-:W-:Y:S02]  /*159e0*/  IADD3 R7, P3, R198, R5, RZ ;  /* 0x00000005c6077210 */ /* 0x000fe40007f7e0ff */
[C---:B------:R-:W-:Y:S01]  /*159f0*/  @P1 LEA R50, P0, R2.reuse, UR10, 0x1 ;  /* 0x0000000a02321c11 */ /* 0x040fe2000f8008ff */
[----:B------:R-:W-:Y:S01]  /*15a00*/  @!PT LDS RZ, [RZ] ;  /* 0x00000000fffff984 */ /* 0x000fe20000000800 */
[----:B------:R-:W-:Y:S01]  /*15a10*/  @!PT LDS RZ, [RZ] ;  /* 0x00000000fffff984 */ /* 0x000fe20000000800 */
[----:B------:R-:W-:Y:S01]  /*15a20*/  @!PT LDS RZ, [RZ] ;  /* 0x00000000fffff984 */ /* 0x000fe20000000800 */
[----:B------:R1:W-:Y:S01]  /*15a30*/  @P5 LDGSTS.E.BYPASS.LTC128B.128 [R200+0x6800], desc[UR6][R8.64] ;  /* 0x0680000008c85fae */ /* 0x0003e2000b901d46 */
[--C-:B------:R-:W-:Y:S01]  /*15a40*/  @P5 LEA.HI.X R5, R5, R205, R140.reuse, 0x1, P4 ;  /* 0x000000cd05055211 */ /* 0x100fe200020f0c8c */
[----:B------:R-:W-:Y:S01]  /*15a50*/  IMAD.X R140, R197, 0x1, R140, P3 ;  /* 0x00000001c58c7824 */ /* 0x000fe200018e068c */
[----:B------:R-:W-:Y:S01]  /*15a60*/  @P1 LEA.HI.X R51, R2, UR11, R3, 0x1, P0 ;  /* 0x0000000b02331c11 */ /* 0x000fe200080f0c03 */
[----:B------:R1:W-:Y:S01]  /*15a70*/  @!P5 STS.128 [R200+0x6800], RZ ;  /* 0x006800ffc800d388 */ /* 0x0003e20000000c00 */
[----:B------:R-:W-:-:S02]  /*15a80*/  @P2 IADD3 R2, P3, R7, R142, RZ ;  /* 0x0000008e07022210 */ /* 0x000fc40007f7e0ff */
        /* <DEDUP_REMOVED lines=52> */
.L_x_5037:
[----:B------:R-:W-:Y:S01]  /*15dd0*/  LEA R55, R55, UR12, 0x1 ;  /* 0x0000000c37377c11 */ /* 0x000fe2000f8e08ff */
[----:B------:R-:W-:Y:S01]  /*15de0*/  ULDC UR6, c[0x0][0x2ec] ;  /* 0x0000bb0000067ab9 */ /* 0x000fe20000000800 */
[----:B-1----:R-:W-:Y:S02]  /*15df0*/  IADD3 R4, R134, R0, -R199 ;  /* 0x0000000086047210 */ /* 0x002fe40007ffe8c7 */
[CC--:B------:R-:W-:Y:S01]  /*15e00*/  ISETP.GE.AND P1, PT, R55.reuse, R134.reuse, PT ;  /* 0x000000863700720c */ /* 0x0c0fe20003f26270 */
[----:B------:R-:W-:Y:S01]  /*15e10*/  VIADD R53, R55, 0x1 ;  /* 0x0000000137357836 */ /* 0x000fe20000000000 */
[----:B------:R-:W-:Y:S01]  /*15e20*/  LEA R192, R47, UR5, 0x1 ;  /* 0x000000052fc07c11 */ /* 0x000fe2000f8e08ff */
[----:B------:R-:W-:Y:S02]  /*15e30*/  VIADD R11, R55, 0x11 ;  /* 0x00000011370b7836 */ /* 0x000fe40000000000 */
[C---:B------:R-:W-:Y:S01]  /*15e40*/  IMAD.IADD R2, R4.reuse, 0x1, -R53 ;  /* 0x0000000104027824 */ /* 0x040fe200078e0a35 */
[-C--:B------:R-:W-:Y:S01]  /*15e50*/  ISETP.GE.AND P0, PT, R53, R134.reuse, PT ;  /* 0x000000863500720c */ /* 0x080fe20003f06270 */
[----:B------:R-:W-:Y:S01]  /*15e60*/  VIADD R51, R55, 0x8 ;  /* 0x0000000837337836 */ /* 0x000fe20000000000 */
[----:B------:R-:W-:Y:S01]  /*15e70*/  ISETP.GE.AND P3, PT, R11, R134, PT ;  /* 0x000000860b00720c */ /* 0x000fe20003f66270 */
[----:B------:R-:W-:Y:S01]  /*15e80*/  VIADD R59, R55, 0x9 ;  /* 0x00000009373b7836 */ /* 0x000fe20000000000 */
[----:B------:R-:W-:Y:S01]  /*15e90*/  IABS R2, R2 ;  /* 0x0000000200027213 */ /* 0x000fe20000000000 */
[C---:B------:R-:W-:Y:S01]  /*15ea0*/  IMAD.IADD R5, R4.reuse, 0x1, -R51 ;  /* 0x0000000104057824 */ /* 0x040fe200078e0a33 */
[----:B------:R-:W-:Y:S01]  /*15eb0*/  ISETP.GE.AND P6, PT, R51, R134, PT ;  /* 0x000000863300720c */ /* 0x000fe20003fc6270 */
[----:B------:R-:W-:Y:S01]  /*15ec0*/  VIADD R7, R55, 0x19 ;  /* 0x0000001937077836 */ /* 0x000fe20000000000 */
[----:B------:R-:W-:Y:S01]  /*15ed0*/  I2FP.F32.S32 R2, R2 ;  /* 0x0000000200027245 */ /* 0x000fe20000201400 */
[C---:B------:R-:W-:Y:S01]  /*15ee0*/  IMAD.IADD R8, R4.reuse, 0x1, -R59 ;  /* 0x0000000104087824 */ /* 0x040fe200078e0a3b */
[----:B------:R-:W-:Y:S01]  /*15ef0*/  IABS R5, R5 ;  /* 0x0000000500057213 */ /* 0x000fe20000000000 */
[----:B------:R-:W-:Y:S01]  /*15f00*/  IMAD.IADD R6, R4, 0x1, -R7 ;  /* 0x0000000104067824 */ /* 0x000fe200078e0a07 */
[----:B------:R-:W-:Y:S01]  /*15f10*/  ISETP.GE.AND P5, PT, R59, R134, PT ;  /* 0x000000863b00720c */ /* 0x000fe20003fa6270 */
[----:B------:R-:W-:Y:S01]  /*15f20*/  FFMA.FTZ R41, R2, -UR4, R41 ;  /* 0x8000000402297c23 */ /* 0x000fe20008010029 */
[C---:B------:R-:W-:Y:S01]  /*15f30*/  IMAD.IADD R2, R4.reuse, 0x1, -R11 ;  /* 0x0000000104027824 */ /* 0x040fe200078e0a0b */
[----:B------:R-:W-:Y:S01]  /*15f40*/  IABS R8, R8 ;  /* 0x0000000800087213 */ /* 0x000fe20000000000 */
[C---:B------:R-:W-:Y:S01]  /*15f50*/  VIADD R57, R55.reuse, 0x20 ;  /* 0x0000002037397836 */ /* 0x040fe20000000000 */
[----:B------:R-:W-:Y:S01]  /*15f60*/  I2FP.F32.S32 R5, R5 ;  /* 0x0000000500057245 */ /* 0x000fe20000201400 */
[----:B------:R-:W-:Y:S01]  /*15f70*/  VIADD R49, R55, 0x10 ;  /* 0x0000001037317836 */ /* 0x000fe20000000000 */
[----:B------:R-:W-:Y:S01]  /*15f80*/  IABS R2, R2 ;  /* 0x0000000200027213 */ /* 0x000fe20000000000 */
[C---:B------:R-:W-:Y:S01]  /*15f90*/  IMAD.IADD R3, R4.reuse, 0x1, -R55 ;  /* 0x0000000104037824 */ /* 0x040fe200078e0a37 */
[----:B------:R-:W-:Y:S01]  /*15fa0*/  IABS R6, R6 ;  /* 0x0000000600067213 */ /* 0x000fe20000000000 */
[----:B------:R-:W-:Y:S01]  /*15fb0*/  FFMA.FTZ R36, R5, -UR4, R36 ;  /* 0x8000000405247c23 */ /* 0x000fe20008010024 */
[----:B------:R-:W-:Y:S01]  /*15fc0*/  I2FP.F32.S32 R2, R2 ;  /* 0x0000000200027245 */ /* 0x000fe20000201400 */
[----:B------:R-:W-:Y:S01]  /*15fd0*/  VIADD R9, R55, 0x18 ;  /* 0x0000001837097836 */ /* 0x000fe20000000000 */
[----:B------:R-:W-:Y:S01]  /*15fe0*/  I2FP.F32.S32 R8, R8 ;  /* 0x0000000800087245 */ /* 0x000fe20000201400 */
[----:B------:R-:W-:Y:S01]  /*15ff0*/  IMAD.IADD R19, R4, 0x1, -R49 ;  /* 0x0000000104137824 */ /* 0x000fe200078e0a31 */
[----:B------:R-:W-:Y:S01]  /*16000*/  I2FP.F32.S32 R6, R6 ;  /* 0x0000000600067245 */ /* 0x000fe20000201400 */
[----:B------:R-:W-:Y:S01]  /*16010*/  FFMA.FTZ R17, R2, -UR4, R33 ;  /* 0x8000000402117c23 */ /* 0x000fe20008010021 */
[----:B------:R-:W-:-:S02]  /*16020*/  VIADD R2, R4, 0x8 ;  /* 0x0000000804027836 */ /* 0x000fc40000000000 */
[----:B------:R-:W-:Y:S01]  /*16030*/  FFMA.FTZ R5, R8, -UR4, R37 ;  /* 0x8000000408057c23 */ /* 0x000fe20008010025 */
[----:B------:R-:W-:Y:S02]  /*16040*/  IMAD.IADD R37, R4, 0x1, -R57 ;  /* 0x0000000104257824 */ /* 0x000fe400078e0a39 */
[----:B------:R-:W-:Y:S01]  /*16050*/  FFMA.FTZ R13, R6, -UR4, R29 ;  /* 0x80000004060d7c23 */ /* 0x000fe2000801001d */
        /* <DEDUP_REMOVED lines=28> */
[----:B------:R-:W-:Y:S01]  /*16220*/  VIADD R51, R55, 0x31 ;  /* 0x0000003137337836 */ /* 0x000fe20000000000 */
[-C--:B------:R-:W-:Y:S01]  /*16230*/  ISETP.GE.AND P0, PT, R57, R134.reuse, PT ;  /* 0x000000863900720c */ /* 0x080fe20003f06270 */
[C---:B------:R-:W-:Y:S01]  /*16240*/  IMAD.IADD R57, R2.reuse, 0x1, -R57 ;  /* 0x0000000102397824 */ /* 0x040fe200078e0a39 */
[----:B------:R-:W-:Y:S01]  /*16250*/  IABS R3, R3 ;  /* 0x0000000300037213 */ /* 0x000fe20000000000 */
[----:B------:R-:W-:Y:S01]  /*16260*/  VIADD R43, R55, 0x39 ;  /* 0x00000039372b7836 */ /* 0x000fe20000000000 */
[-C--:B------:R-:W-:Y:S01]  /*16270*/  ISETP.GE.AND P2, PT, R9, R134.reuse, PT ;  /* 0x000000860900720c */ /* 0x080fe20003f46270 */
[----:B------:R-:W-:Y:S01]  /*16280*/  IMAD.IADD R9, R2, 0x1, -R9 ;  /* 0x0000000102097824 */ /* 0x000fe200078e0a09 */
[----:B------:R-:W-:Y:S01]  /*16290*/  IABS R57, R57 ;  /* 0x0000003900397213 */ /* 0x000fe20000000000 */
[C---:B------:R-:W-:Y:S01]  /*162a0*/  IMAD.IADD R14, R4.reuse, 0x1, -R59 ;  /* 0x00000001040e7824 */ /* 0x040fe200078e0a3b */
[----:B------:R-:W-:Y:S01]  /*162b0*/  I2FP.F32.S32 R3, R3 ;  /* 0x0000000300037245 */ /* 0x000fe20000201400 */
[C---:B------:R-:W-:Y:S01]  /*162c0*/  IMAD.IADD R10, R4.reuse, 0x1, -R53 ;  /* 0x00000001040a7824 */ /* 0x040fe200078e0a35 */
[----:B------:R-:W-:Y:S01]  /*162d0*/  I2FP.F32.S32 R57, R57 ;  /* 0x0000003900397245 */ /* 0x000fe20000201400 */
[----:B------:R-:W-:Y:S01]  /*162e0*/  IMAD.IADD R8, R4, 0x1, -R51 ;  /* 0x0000000104087824 */ /* 0x000fe200078e0a33 */
[----:B------:R-:W-:Y:S01]  /*162f0*/  IABS R49, R49 ;  /* 0x0000003100317213 */ /* 0x000fe20000000000 */
[----:B------:R-:W-:Y:S01]  /*16300*/  FFMA.FTZ R3, R3, -UR4, R40 ;  /* 0x8000000403037c23 */ /* 0x000fe20008010028 */
[----:B------:R-:W-:Y:S01]  /*16310*/  IABS R11, R11 ;  /* 0x0000000b000b7213 */ /* 0x000fe20000000000 */
[----:B------:R-:W-:Y:S01]  /*16320*/  FFMA.FTZ R26, R57, -UR4, R26 ;  /* 0x80000004391a7c23 */ /* 0x000fe2000801001a */
[----:B------:R-:W-:Y:S01]  /*16330*/  IABS R9, R9 ;  /* 0x0000000900097213 */ /* 0x000fe20000000000 */
[----:B------:R-:W-:Y:S01]  /*16340*/  VIADD R57, R55, 0x29 ;  /* 0x0000002937397836 */ /* 0x000fe20000000000 */
[----:B------:R-:W-:Y:S01]  /*16350*/  I2FP.F32.S32 R49, R49 ;  /* 0x0000003100317245 */ /* 0x000fe20000201400 */
[----:B------:R-:W-:Y:S01]  /*16360*/  IMAD R190, R46, 0x2, R192 ;  /* 0x000000022ebe7824 */ /* 0x000fe200078e02c0 */
[----:B------:R-:W-:Y:S01]  /*16370*/  I2FP.F32.S32 R6, R11 ;  /* 0x0000000b00067245 */ /* 0x000fe20000201400 */
[----:B------:R-:W-:Y:S01]  /*16380*/  IMAD.IADD R12, R4, 0x1, -R57 ;  /* 0x00000001040c7824 */ /* 0x000fe200078e0a39 */
[----:B------:R-:W-:Y:S01]  /*16390*/  I2FP.F32.S32 R41, R9 ;  /* 0x0000000900297245 */ /* 0x000fe20000201400 */
[----:B------:R-:W-:Y:S01]  /*163a0*/  FFMA.FTZ R11, R49, -UR4, R34 ;  /* 0x80000004310b7c23 */ /* 0x000fe20008010022 */
[----:B------:R-:W-:Y:S01]  /*163b0*/  FSEL R3, R3, -INF , !P1 ;  /* 0xff80000003037808 */ /* 0x000fe20004800000 */
[----:B------:R-:W-:Y:S01]  /*163c0*/  FFMA.FTZ R9, R6, -UR4, R35 ;  /* 0x8000000406097c23 */ /* 0x000fe20008010023 */
[C---:B------:R-:W-:Y:S01]  /*163d0*/  VIADD R35, R55.reuse, 0x21 ;  /* 0x0000002137237836 */ /* 0x040fe20000000000 */
[----:B------:R-:W-:Y:S01]  /*163e0*/  IABS R15, R15 ;  /* 0x0000000f000f7213 */ /* 0x000fe20000000000 */
[----:B------:R-:W-:Y:S01]  /*163f0*/  VIADD R49, R55, 0x38 ;  /* 0x0000003837317836 */ /* 0x000fe20000000000 */
[----:B------:R-:W-:Y:S01]  /*16400*/  ISETP.GE.AND P1, PT, R7, R134, PT ;  /* 0x000000860700720c */ /* 0x000fe20003f26270 */
[----:B------:R-:W-:Y:S01]  /*16410*/  IMAD.IADD R7, R2, 0x1, -R7 ;  /* 0x0000000102077824 */ /* 0x000fe200078e0a07 */
[----:B------:R-:W-:Y:S01]  /*16420*/  IABS R12, R12 ;  /* 0x0000000c000c7213 */ /* 0x000fe20000000000 */
[C---:B------:R-:W-:Y:S01]  /*16430*/  IMAD.IADD R16, R4.reuse, 0x1, -R35 ;  /* 0x0000000104107824 */ /* 0x040fe200078e0a23 */
[----:B------:R-:W-:Y:S01]  /*16440*/  I2FP.F32.S32 R15, R15 ;  /* 0x0000000f000f7245 */ /* 0x000fe20000201400 */
[C---:B------:R-:W-:Y:S01]  /*16450*/  IMAD.IADD R6, R4.reuse, 0x1, -R49 ;  /* 0x0000000104067824 */ /* 0x040fe200078e0a31 */
[----:B------:R-:W-:Y:S01]  /*16460*/  IABS R7, R7 ;  /* 0x0000000700077213 */ /* 0x000fe20000000000 */
[----:B------:R-:W-:Y:S01]  /*16470*/  IMAD.IADD R4, R4, 0x1, -R43 ;  /* 0x0000000104047824 */ /* 0x000fe200078e0a2b */
[----:B------:R-:W-:Y:S01]  /*16480*/  I2FP.F32.S32 R12, R12 ;  /* 0x0000000c000c7245 */ /* 0x000fe20000201400 */
[----:B------:R-:W-:Y:S01]  /*16490*/  FFMA.FTZ R15, R15, -UR4, R28 ;  /* 0x800000040f0f7c23 */ /* 0x000fe2000801001c */
[----:B------:R-:W-:Y:S01]  /*164a0*/  IABS R19, R19 ;  /* 0x0000001300137213 */ /* 0x000fe20000000000 */
[----:B------:R-:W-:Y:S01]  /*164b0*/  IMAD.IADD R18, R2, 0x1, -R35 ;  /* 0x0000000102127824 */ /* 0x000fe200078e0a23 */
[----:B------:R-:W-:Y:S01]  /*164c0*/  IABS R6, R6 ;  /* 0x0000000600067213 */ /* 0x000fe20000000000 */
[----:B------:R-:W-:Y:S01]  /*164d0*/  FFMA.FTZ R12, R12, -UR4, R21 ;  /* 0x800000040c0c7c23 */ /* 0x000fe20008010015 */
[----:B------:R-:W-:Y:S01]  /*164e0*/  IABS R4, R4 ;  /* 0x0000000400047213 */ /* 0x000fe20000000000 */
[----:B------:R-:W-:Y:S01]  /*164f0*/  LDSM.16.MT88.4 R64, [R192+0xe000] ;  /* 0x00e00000c040783b */ /* 0x000fe20000004200 */
[----:B------:R-:W-:Y:S01]  /*16500*/  I2FP.F32.S32 R28, R7 ;  /* 0x00000007001c7245 */ /* 0x000fe20000201400 */
[----:B------:R-:W-:Y:S01]  /*16510*/  FFMA.FTZ R7, R41, -UR4, R30 ;  /* 0x8000000429077c23 */ /* 0x000fe2000801001e */
[----:B------:R-:W-:Y:S01]  /*16520*/  I2FP.F32.S32 R19, R19 ;  /* 0x0000001300137245 */ /* 0x000fe20000201400 */
[----:B------:R-:W-:Y:S01]  /*16530*/  IMAD.IADD R30, R2, 0x1, -R59 ;  /* 0x00000001021e7824 */ /* 0x000fe200078e0a3b */
[----:B------:R-:W-:Y:S01]  /*16540*/  I2FP.F32.S32 R21, R6 ;  /* 0x0000000600157245 */ /* 0x000fe20000201400 */
[----:B------:R-:W-:Y:S01]  /*16550*/  FFMA.FTZ R28, R28, -UR4, R31 ;  /* 0x800000041c1c7c23 */ /* 0x000fe2000801001f */
[----:B------:R-:W-:Y:S01]  /*16560*/  I2FP.F32.S32 R6, R4 ;  /* 0x0000000400067245 */ /* 0x000fe20000201400 */
[----:B------:R-:W-:Y:S01]  /*16570*/  FFMA.FTZ R19, R19, -UR4, R32 ;  /* 0x8000000413137c23 */ /* 0x000fe20008010020 */
[----:B------:R-:W-:Y:S01]  /*16580*/  FSEL R41, R36, -INF , !P6 ;  /* 0xff80000024297808 */ /* 0x000fe20007000000 */
[----:B------:R-:W-:Y:S01]  /*16590*/  IMAD.IADD R32, R2, 0x1, -R57 ;  /* 0x0000000102207824 */ /* 0x000fe200078e0a39 */
[----:B------:R-:W-:Y:S01]  /*165a0*/  FMNMX.FTZ R4, R3, R39, !PT ;  /* 0x0000002703047209 */ /* 0x000fe20007810000 */
[----:B------:R-:W-:Y:S01]  /*165b0*/  FFMA.FTZ R73, R6, -UR4, R73 ;  /* 0x8000000406497c23 */ /* 0x000fe20008010049 */
[----:B------:R-:W-:Y:S01]  /*165c0*/  FSEL R31, R38, -INF , !P6 ;  /* 0xff800000261f7808 */ /* 0x000fe20007000000 */
[----:B------:R-:W-:Y:S01]  /*165d0*/  FFMA.FTZ R72, R21, -UR4, R72 ;  /* 0x8000000415487c23 */ /* 0x000fe20008010048 */
[----:B------:R-:W-:Y:S01]  /*165e0*/  ISETP.GE.AND P6, PT, R35, R134, PT ;  /* 0x000000862300720c */ /* 0x000fe20003fc6270 */
[----:B------:R-:W-:Y:S01]  /*165f0*/  IMAD R165, R45, 0x2, R192 ;  /* 0x000000022da57824 */ /* 0x000fe200078e02c0 */
[----:B------:R-:W-:Y:S01]  /*16600*/  FSEL R35, R5, -INF , !P5 ;  /* 0xff80000005237808 */ /* 0x000fe20006800000 */
[----:B------:R-:W-:Y:S01]  /*16610*/  IMAD R189, R45, 0x2, R190 ;  /* 0x000000022dbd7824 */ /* 0x000fe200078e02be */
[----:B------:R-:W-:Y:S01]  /*16620*/  FMNMX.FTZ R4, R41, R4, !PT ;  /* 0x0000000429047209 */ /* 0x000fe20007810000 */
[----:B------:R-:W-:Y:S01]  /*16630*/  LDSM.16.MT88.4 R96, [R192+0x10000] ;  /* 0x01000000c060783b */ /* 0x000fe20000004200 */
[----:B------:R-:W-:-:S02]  /*16640*/  FSEL R19, R19, -INF , !P4 ;  /* 0xff80000013137808 */ /* 0x000fc40006000000 */
[----:B------:R-:W-:Y:S01]  /*16650*/  FMNMX.FTZ R4, R35, R4, !PT ;  /* 0x0000000423047209 */ /* 0x000fe20007810000 */
[----:B------:R-:W-:Y:S01]  /*16660*/  LDSM.16.MT88.4 R80, [R165+0xe000] ;  /* 0x00e00000a550783b */ /* 0x000fe20000004200 */
[----:B------:R-:W-:Y:S02]  /*16670*/  FSEL R17, R17, -INF , !P3 ;  /* 0xff80000011117808 */ /* 0x000fe40005800000 */
[----:B------:R-:W-:Y:S01]  /*16680*/  FMNMX.FTZ R4, R19, R4, !PT ;  /* 0x0000000413047209 */ /* 0x000fe20007810000 */
[----:B------:R-:W-:Y:S01]  /*16690*/  LDSM.16.MT88.4 R88, [R189+0xe000] ;  /* 0x00e00000bd58783b */ /* 0x000fe20000004200 */
[----:B------:R-:W-:Y:S02]  /*166a0*/  IABS R16, R16 ;  /* 0x0000001000107213 */ /* 0x000fe40000000000 */
[----:B------:R-:W-:Y:S01]  /*166b0*/  FSEL R15, R15, -INF , !P2 ;  /* 0xff8000000f0f7808 */ /* 0x000fe20005000000 */
[----:B------:R-:W-:Y:S01]  /*166c0*/  LDSM.16.MT88.4 R104, [R190+0x10000] ;  /* 0x01000000be68783b */ /* 0x000fe20000004200 */
[----:B------:R-:W-:-:S02]  /*166d0*/  FSEL R7, R7, -INF , !P2 ;  /* 0xff80000007077808 */ /* 0x000fc40005000000 */
[----:B------:R-:W-:Y:S01]  /*166e0*/  ISETP.GE.AND P2, PT, R51, R134, PT ;  /* 0x000000863300720c */ /* 0x000fe20003f46270 */
[----:B------:R-:W-:Y:S01]  /*166f0*/  IMAD.IADD R51, R2, 0x1, -R51 ;  /* 0x0000000102337824 */ /* 0x000fe200078e0a33 */
[----:B------:R-:W-:Y:S01]  /*16700*/  FMNMX.FTZ R4, R17, R4, !PT ;  /* 0x0000000411047209 */ /* 0x000fe20007810000 */
[----:B------:R-:W-:Y:S01]  /*16710*/  LDSM.16.MT88.4 R124, [R192+0xc000] ;  /* 0x00c00000c07c783b */ /* 0x000fe20000004200 */
[----:B------:R-:W-:Y:S02]  /*16720*/  FMNMX.FTZ R6, R37, R33, !PT ;  /* 0x0000002125067209 */ /* 0x000fe40007810000 */
[----:B------:R-:W-:Y:S01]  /*16730*/  FSEL R9, R9, -INF , !P3 ;  /* 0xff80000009097808 */ /* 0x000fe20005800000 */
[----:B------:R-:W-:Y:S01]  /*16740*/  LDSM.16.MT88.4 R120, [R165+0x10000] ;  /* 0x01000000a578783b */ /* 0x000fe20000004200 */
[----:B------:R-:W-:Y:S02]  /*16750*/  FSEL R13, R13, -INF , !P1 ;  /* 0xff8000000d0d7808 */ /* 0x000fe40004800000 */
[----:B------:R-:W-:Y:S01]  /*16760*/  FSEL R5, R28, -INF , !P1 ;  /* 0xff8000001c057808 */ /* 0x000fe20004800000 */
[----:B------:R-:W-:Y:S01]  /*16770*/  LDSM.16.MT88.4 R140, [R189+0x10000] ;  /* 0x01000000bd8c783b */ /* 0x000fe20000004200 */
[----:B------:R-:W-:-:S02]  /*16780*/  IABS R14, R14 ;  /* 0x0000000e000e7213 */ /* 0x000fc40000000000 */
[----:B------:R-:W-:Y:S01]  /*16790*/  I2FP.F32.S32 R16, R16 ;  /* 0x0000001000107245 */ /* 0x000fe20000201400 */
[----:B------:R-:W-:Y:S01]  /*167a0*/  LDSM.16.MT88.4 R136, [R192+0xc800] ;  /* 0x00c80000c088783b */ /* 0x000fe20000004200 */
[-C--:B------:R-:W-:Y:S01]  /*167b0*/  ISETP.GE.AND P3, PT, R53, R134.reuse, PT ;  /* 0x000000863500720c */ /* 0x080fe20003f66270 */
[C---:B------:R-:W-:Y:S01]  /*167c0*/  IMAD.IADD R53, R2.reuse, 0x1, -R53 ;  /* 0x0000000102357824 */ /* 0x040fe200078e0a35 */
[----:B------:R-:W-:Y:S01]  /*167d0*/  ISETP.GE.AND P1, PT, R49, R134, PT ;  /* 0x000000863100720c */ /* 0x000fe20003f26270 */
[C---:B------:R-:W-:Y:S01]  /*167e0*/  IMAD.IADD R49, R2.reuse, 0x1, -R49 ;  /* 0x0000000102317824 */ /* 0x040fe200078e0a31 */
[----:B------:R-:W-:Y:S01]  /*167f0*/  FSEL R29, R29, -INF , !P5 ;  /* 0xff8000001d1d7808 */ /* 0x000fe20006800000 */
[----:B------:R-:W-:Y:S01]  /*16800*/  IMAD.IADD R2, R2, 0x1, -R43 ;  /* 0x0000000102027824 */ /* 0x000fe200078e0a2b */
[----:B------:R-:W-:Y:S01]  /*16810*/  FSEL R157, R24, -INF , !P0 ;  /* 0xff800000189d7808 */ /* 0x000fe20004000000 */
[----:B------:R-:W-:Y:S01]  /*16820*/  FFMA.FTZ R16, R16, -UR4, R25 ;  /* 0x8000000410107c23 */ /* 0x000fe20008010019 */
[----:B------:R-:W-:-:S02]  /*16830*/  FSEL R163, R26, -INF , !P0 ;  /* 0xff8000001aa37808 */ /* 0x000fc40004000000 */
[----:B------:R-:W-:Y:S02]  /*16840*/  FMNMX.FTZ R4, R15, R4, !PT ;  /* 0x000000040f047209 */ /* 0x000fe40007810000 */
[----:B------:R-:W-:Y:S02]  /*16850*/  FMNMX.FTZ R6, R31, R6, !PT ;  /* 0x000000061f067209 */ /* 0x000fe40007810000 */
[----:B------:R-:W-:Y:S02]  /*16860*/  ISETP.GE.AND P0, PT, R43, R134, PT ;  /* 0x000000862b00720c */ /* 0x000fe40003f06270 */
[----:B------:R-:W-:Y:S02]  /*16870*/  IABS R10, R10 ;  /* 0x0000000a000a7213 */ /* 0x000fe40000000000 */
[----:B------:R-:W-:Y:S02]  /*16880*/  I2FP.F32.S32 R43, R14 ;  /* 0x0000000e002b7245 */ /* 0x000fe40000201400 */
[----:B------:R-:W-:-:S02]  /*16890*/  IABS R51, R51 ;  /* 0x0000003300337213 */ /* 0x000fc40000000000 */
[----:B------:R-:W-:Y:S01]  /*168a0*/  FSEL R11, R11, -INF , !P4 ;  /* 0xff8000000b0b7808 */ /* 0x000fe20006000000 */
[----:B------:R-:W-:Y:S01]  /*168b0*/  FFMA.FTZ R20, R43, -UR4, R20 ;  /* 0x800000042b147c23 */ /* 0x000fe20008010014 */
[----:B------:R-:W-:Y:S02]  /*168c0*/  FMNMX.FTZ R4, R13, R4, !PT ;  /* 0x000000040d047209 */ /* 0x000fe40007810000 */
[----:B------:R-:W-:Y:S02]  /*168d0*/  FMNMX.FTZ R6, R29, R6, !PT ;  /* 0x000000061d067209 */ /* 0x000fe40007810000 */
[----:B------:R-:W-:Y:S02]  /*168e0*/  I2FP.F32.S32 R55, R10 ;  /* 0x0000000a00377245 */ /* 0x000fe40000201400 */
[----:B------:R-:W-:Y:S02]  /*168f0*/  I2FP.F32.S32 R10, R51 ;  /* 0x00000033000a7245 */ /* 0x000fe40000201400 */
[----:B------:R-:W-:Y:S01]  /*16900*/  ISETP.GE.AND P5, PT, R59, R134, PT ;  /* 0x000000863b00720c */ /* 0x000fe20003fa6270 */
[----:B------:R-:W-:Y:S01]  /*16910*/  FFMA.FTZ R55, R55, -UR4, R76 ;  /* 0x8000000437377c23 */ /* 0x000fe2000801004c */
[----:B------:R-:W-:Y:S01]  /*16920*/  FSEL R221, R16, -INF , !P6 ;  /* 0xff80000010dd7808 */ /* 0x000fe20007000000 */
[----:B------:R-:W-:Y:S01]  /*16930*/  FFMA.FTZ R79, R10, -UR4, R79 ;  /* 0x800000040a4f7c23 */ /* 0x000fe2000801004f */
[----:B------:R-:W-:-:S02]  /*16940*/  FMNMX.FTZ R4, R157, R4, !PT ;  /* 0x000000049d047209 */ /* 0x000fc40007810000 */
[----:B------:R-:W-:Y:S02]  /*16950*/  FMNMX.FTZ R6, R11, R6, !PT ;  /* 0x000000060b067209 */ /* 0x000fe40007810000 */
[----:B------:R-:W-:Y:S02]  /*16960*/  IABS R8, R8 ;  /* 0x0000000800087213 */ /* 0x000fe40000000000 */
[----:B------:R-:W-:Y:S02]  /*16970*/  IABS R18, R18 ;  /* 0x0000001200127213 */ /* 0x000fe40000000000 */
[----:B------:R-:W-:Y:S02]  /*16980*/  ISETP.GE.AND P4, PT, R57, R134, PT ;  /* 0x000000863900720c */ /* 0x000fe40003f86270 */
[----:B------:R-:W-:Y:S01]  /*16990*/  FSEL R159, R20, -INF , !P5 ;  /* 0xff800000149f7808 */ /* 0x000fe20006800000 */
[----:B------:R-:W-:Y:S01]  /*169a0*/  LDSM.16.MT88.4 R56, [R189+0xc000] ;  /* 0x00c00000bd38783b */ /* 0x000fe20000004200 */
[----:B------:R-:W-:-:S02]  /*169b0*/  FMNMX.FTZ R10, R221, R4, !PT ;  /* 0x00000004dd0a7209 */ /* 0x000fc40007810000 */
[----:B------:R-:W-:Y:S02]  /*169c0*/  FMNMX.FTZ R6, R9, R6, !PT ;  /* 0x0000000609067209 */ /* 0x000fe40007810000 */
[----:B------:R-:W-:Y:S02]  /*169d0*/  I2FP.F32.S32 R8, R8 ;  /* 0x0000000800087245 */ /* 0x000fe40000201400 */
[----:B------:R-:W-:Y:S02]  /*169e0*/  IABS R30, R30 ;  /* 0x0000001e001e7213 */ /* 0x000fe40000000000 */
[----:B------:R-:W-:Y:S01]  /*169f0*/  I2FP.F32.S32 R18, R18 ;  /* 0x0000001200127245 */ /* 0x000fe20000201400 */
[----:B------:R-:W-:Y:S01]  /*16a00*/  FFMA.FTZ R8, R8, -UR4, R77 ;  /* 0x8000000408087c23 */ /* 0x000fe2000801004d */
[----:B------:R-:W-:Y:S02]  /*16a10*/  FSEL R219, R12, -INF , !P4 ;  /* 0xff8000000cdb7808 */ /* 0x000fe40006000000 */
[----:B------:R-:W-:Y:S01]  /*16a20*/  FMNMX.FTZ R10, R159, R10, !PT ;  /* 0x0000000a9f0a7209 */ /* 0x000fe20007810000 */
[----:B------:R-:W-:Y:S01]  /*16a30*/  FFMA.FTZ R27, R18, -UR4, R27 ;  /* 0x80000004121b7c23 */ /* 0x000fe2000801001b */
[----:B------:R-:W-:-:S02]  /*16a40*/  FMNMX.FTZ R6, R7, R6, !PT ;  /* 0x0000000607067209 */ /* 0x000fc40007810000 */
[----:B------:R-:W-:Y:S02]  /*16a50*/  I2FP.F32.S32 R21, R30 ;  /* 0x0000001e00157245 */ /* 0x000fe40000201400 */
[----:B------:R-:W-:Y:S02]  /*16a60*/  IABS R32, R32 ;  /* 0x0000002000207213 */ /* 0x000fe40000000000 */
[----:B------:R-:W-:Y:S01]  /*16a70*/  FSEL R213, R55, -INF , !P3 ;  /* 0xff80000037d57808 */ /* 0x000fe20005800000 */
[----:B------:R-:W-:Y:S01]  /*16a80*/  FFMA.FTZ R22, R21, -UR4, R22 ;  /* 0x8000000415167c23 */ /* 0x000fe20008010016 */
[----:B------:R-:W-:Y:S02]  /*16a90*/  FMNMX.FTZ R10, R219, R10, !PT ;  /* 0x0000000adb0a7209 */ /* 0x000fe40007810000 */
[----:B------:R-:W-:Y:S02]  /*16aa0*/  FMNMX.FTZ R6, R5, R6, !PT ;  /* 0x0000000605067209 */ /* 0x000fe40007810000 */
[----:B------:R-:W-:-:S02]  /*16ab0*/  IABS R53, R53 ;  /* 0x0000003500357213 */ /* 0x000fc40000000000 */
[----:B------:R-:W-:Y:S02]  /*16ac0*/  I2FP.F32.S32 R32, R32 ;  /* 0x0000002000207245 */ /* 0x000fe40000201400 */
[----:B------:R-:W-:Y:S02]  /*16ad0*/  FSEL R211, R8, -INF , !P2 ;  /* 0xff80000008d37808 */ /* 0x000fe40005000000 */
[----:B------:R-:W-:Y:S01]  /*16ae0*/  FMNMX.FTZ R10, R213, R10, !PT ;  /* 0x0000000ad50a7209 */ /* 0x000fe20007810000 */
[----:B------:R-:W-:Y:S01]  /*16af0*/  FFMA.FTZ R23, R32, -UR4, R23 ;  /* 0x8000000420177c23 */ /* 0x000fe20008010017 */
[----:B------:R-:W-:Y:S02]  /*16b00*/  FSEL R217, R27, -INF , !P6 ;  /* 0xff8000001bd97808 */ /* 0x000fe40007000000 */
[----:B------:R-:W-:Y:S02]  /*16b10*/  FMNMX.FTZ R6, R163, R6, !PT ;  /* 0x00000006a3067209 */ /* 0x000fe40007810000 */
[----:B------:R-:W-:-:S02]  /*16b20*/  I2FP.F32.S32 R53, R53 ;  /* 0x0000003500357245 */ /* 0x000fc40000201400 */
[----:B------:R-:W-:Y:S02]  /*16b30*/  IABS R2, R2 ;  /* 0x0000000200027213 */ /* 0x000fe40000000000 */
[----:B------:R-:W-:Y:S01]  /*16b40*/  FSEL R209, R72, -INF , !P1 ;  /* 0xff80000048d17808 */ /* 0x000fe20004800000 */
[----:B------:R-:W-:Y:S01]  /*16b50*/  FFMA.FTZ R78, R53, -UR4, R78 ;  /* 0x80000004354e7c23 */ /* 0x000fe2000801004e */
[----:B------:R-:W-:Y:S01]  /*16b60*/  FMNMX.FTZ R10, R211, R10, !PT ;  /* 0x0000000ad30a7209 */ /* 0x000fe20007810000 */
[----:B------:R-:W-:Y:S01]  /*16b70*/  IMAD.MOV.U32 R8, RZ, RZ, R2 ;  /* 0x000000ffff087224 */ /* 0x000fe200078e0002 */
[----:B------:R-:W-:Y:S02]  /*16b80*/  FSEL R215, R22, -INF , !P5 ;  /* 0xff80000016d77808 */ /* 0x000fe40006800000 */
[----:B------:R-:W-:Y:S02]  /*16b90*/  FMNMX.FTZ R6, R217, R6, !PT ;  /* 0x00000006d9067209 */ /* 0x000fe40007810000 */
[----:B------:R-:W-:-:S02]  /*16ba0*/  IABS R4, R49 ;  /* 0x0000003100047213 */ /* 0x000fc40000000000 */
[----:B------:R-:W-:Y:S01]  /*16bb0*/  FSEL R207, R73, -INF , !P0 ;  /* 0xff80000049cf7808 */ /* 0x000fe20004000000 */
[----:B------:R-:W-:Y:S01]  /*16bc0*/  LDSM.16.MT88.4 R48, [R165+0xc000] ;  /* 0x00c00000a530783b */ /* 0x000fe20000004200 */
[----:B------:R-:W-:Y:S02]  /*16bd0*/  FMNMX.FTZ R10, R209, R10, !PT ;  /* 0x0000000ad10a7209 */ /* 0x000fe40007810000 */
[----:B------:R-:W-:Y:S02]  /*16be0*/  FSEL R171, R23, -INF , !P4 ;  /* 0xff80000017ab7808 */ /* 0x000fe40006000000 */
[----:B------:R-:W-:Y:S02]  /*16bf0*/  FMNMX.FTZ R6, R215, R6, !PT ;  /* 0x00000006d7067209 */ /* 0x000fe40007810000 */
[----:B------:R-:W-:Y:S02]  /*16c00*/  I2FP.F32.S32 R23, R4 ;  /* 0x0000000400177245 */ /* 0x000fe40000201400 */
[----:B------:R-:W-:-:S02]  /*16c10*/  FMNMX.FTZ R2, R207, R10, !PT ;  /* 0x0000000acf027209 */ /* 0x000fc40007810000 */
[----:B------:R-:W-:Y:S01]  /*16c20*/  FSEL R175, R78, -INF , !P3 ;  /* 0xff8000004eaf7808 */ /* 0x000fe20005800000 */
[----:B------:R-:W-:Y:S01]  /*16c30*/  FFMA.FTZ R23, R23, -UR4, R74 ;  /* 0x8000000417177c23 */ /* 0x000fe2000801004a */
[----:B------:R-:W-:Y:S01]  /*16c40*/  FMNMX.FTZ R6, R171, R6, !PT ;  /* 0x00000006ab067209 */ /* 0x000fe20007810000 */
[----:B------:R-:W1:Y:S01]  /*16c50*/  SHFL.BFLY PT, R21, R2, 0x2, 0x1f ;  /* 0x0c401f0002157f89 */ /* 0x000e6200000e0000 */
[----:B------:R-:W-:Y:S02]  /*16c60*/  I2FP.F32.S32 R8, R8 ;  /* 0x0000000800087245 */ /* 0x000fe40000201400 */
[----:B------:R-:W-:Y:S02]  /*16c70*/  FSEL R173, R79, -INF , !P2 ;  /* 0xff8000004fad7808 */ /* 0x000fe40005000000 */
[----:B------:R-:W-:Y:S01]  /*16c80*/  FMNMX.FTZ R6, R175, R6, !PT ;  /* 0x00000006af067209 */ /* 0x000fe20007810000 */
[----:B------:R-:W-:Y:S01]  /*16c90*/  FFMA.FTZ R8, R8, -UR4, R75 ;  /* 0x8000000408087c23 */ /* 0x000fe2000801004b */
[----:B------:R-:W-:Y:S01]  /*16ca0*/  FSEL R169, R23, -INF , !P1 ;  /* 0xff80000017a97808 */ /* 0x000fe20004800000 */
[----:B------:R-:W-:Y:S01]  /*16cb0*/  LDSM.16.MT88.4 R72, [R190+0xe000] ;  /* 0x00e00000be48783b */ /* 0x000fe20000004200 */
[----:B------:R-:W-:-:S02]  /*16cc0*/  FMNMX.FTZ R6, R173, R6, !PT ;  /* 0x00000006ad067209 */ /* 0x000fc40007810000 */
[----:B------:R-:W-:Y:S02]  /*16cd0*/  FSEL R167, R8, -INF , !P0 ;  /* 0xff80000008a77808 */ /* 0x000fe40004000000 */
[----:B------:R-:W-:-:S04]  /*16ce0*/  FMNMX.FTZ R6, R169, R6, !PT ;  /* 0x00000006a9067209 */ /* 0x000fc80007810000 */
[----:B------:R-:W-:-:S05]  /*16cf0*/  FMNMX.FTZ R25, R167, R6, !PT ;  /* 0x00000006a7197209 */ /* 0x000fca0007810000 */
[----:B------:R-:W2:Y:S01]  /*16d00*/  SHFL.BFLY PT, R4, R25, 0x2, 0x1f ;  /* 0x0c401f0019047f89 */ /* 0x000ea200000e0000 */
[----:B-1----:R-:W-:-:S05]  /*16d10*/  FMNMX.FTZ R23, R2, R21, !PT ;  /* 0x0000001502177209 */ /* 0x002fca0007810000 */
[----:B------:R-:W1:Y:S01]  /*16d20*/  SHFL.BFLY PT, R132, R23, 0x1, 0x1f ;  /* 0x0c201f0017847f89 */ /* 0x000e6200000e0000 */
[----:B--2---:R-:W-:-:S03]  /*16d30*/  FMNMX.FTZ R21, R25, R4, !PT ;  /* 0x0000000419157209 */ /* 0x004fc60007810000 */
[----:B------:R-:W-:Y:S04]  /*16d40*/  LDSM.16.MT88.4 R24, [R190+0xe800] ;  /* 0x00e80000be18783b */ /* 0x000fe80000004200 */
[----:B------:R-:W2:Y:S01]  /*16d50*/  SHFL.BFLY PT, R2, R21, 0x1, 0x1f ;  /* 0x0c201f0015027f89 */ /* 0x000ea200000e0000 */
[----:B-1----:R-:W-:-:S04]  /*16d60*/  FMNMX.FTZ R132, R23, R132, !PT ;  /* 0x0000008417847209 */ /* 0x002fc80007810000 */
[C---:B------:R-:W-:Y:S01]  /*16d70*/  FSETP.NEU.FTZ.AND P0, PT, R132.reuse, -INF , PT ;  /* 0xff8000008400780b */ /* 0x040fe20003f1d000 */
[----:B------:R-:W-:-:S05]  /*16d80*/  FMUL.FTZ R170, R132, UR6 ;  /* 0x0000000684aa7c20 */ /* 0x000fca0008410000 */
[----:B------:R-:W-:-:S05]  /*16d90*/  FSEL R170, R170, RZ, P0 ;  /* 0x000000ffaaaa7208 */ /* 0x000fca0000000000 */
[--C-:B------:R-:W-:Y:S01]  /*16da0*/  FFMA.FTZ R154, R3, UR6, -R170.reuse ;  /* 0x00000006039a7c23 */ /* 0x100fe200080108aa */
[--C-:B------:R-:W-:Y:S01]  /*16db0*/  FFMA.FTZ R152, R41, UR6, -R170.reuse ;  /* 0x0000000629987c23 */ /* 0x100fe200080108aa */
[--C-:B------:R-:W-:Y:S01]  /*16dc0*/  FFMA.FTZ R153, R39, UR6, -R170.reuse ;  /* 0x0000000627997c23 */ /* 0x100fe200080108aa */
[----:B------:R-:W1:Y:S01]  /*16dd0*/  LDSM.16.MT88.4 R40, [R190+0xc000] ;  /* 0x00c00000be28783b */ /* 0x000e620000004200 */
[--C-:B------:R-:W-:Y:S01]  /*16de0*/  FFMA.FTZ R149, R35, UR6, -R170.reuse ;  /* 0x0000000623957c23 */ /* 0x100fe200080108aa */
[--C-:B------:R-:W-:Y:S01]  /*16df0*/  FFMA.FTZ R145, R15, UR6, -R170.reuse ;  /* 0x000000060f917c23 */ /* 0x100fe200080108aa */
[----:B------:R-:W-:Y:S01]  /*16e00*/  MUFU.EX2 R154, R154 ;  /* 0x0000009a009a7308 */ /* 0x000fe20000000800 */
[--C-:B------:R-:W-:Y:S01]  /*16e10*/  FFMA.FTZ R147, R19, UR6, -R170.reuse ;  /* 0x0000000613937c23 */ /* 0x100fe200080108aa */
[----:B--2---:R-:W-:Y:S01]  /*16e20*/  FMNMX.FTZ R3, R21, R2, !PT ;  /* 0x0000000215037209 */ /* 0x004fe20007810000 */
[--C-:B------:R-:W-:Y:S01]  /*16e30*/  FFMA.FTZ R2, R13, UR6, -R170.reuse ;  /* 0x000000060d027c23 */ /* 0x100fe200080108aa */
[--C-:B------:R-:W-:Y:S01]  /*16e40*/  FFMA.FTZ R146, R17, UR6, -R170.reuse ;  /* 0x0000000611927c23 */ /* 0x100fe200080108aa */
[----:B------:R-:W2:Y:S01]  /*16e50*/  LDSM.16.MT88.4 R12, [R190+0xc800] ;  /* 0x00c80000be0c783b */ /* 0x000ea20000004200 */
[C---:B------:R-:W-:Y:S01]  /*16e60*/  FSETP.NEU.FTZ.AND P0, PT, R3.reuse, -INF , PT ;  /* 0xff8000000300780b */ /* 0x040fe20003f1d000 */
[----:B------:R-:W-:Y:S01]  /*16e70*/  FMUL.FTZ R166, R3, UR6 ;  /* 0x0000000603a67c20 */ /* 0x000fe20008410000 */
[----:B------:R-:W3:Y:S01]  /*16e80*/  MUFU.EX2 R153, R153 ;  /* 0x0000009900997308 */ /* 0x000ee20000000800 */
        /* <DEDUP_REMOVED lines=15> */
[----:B------:R-:W4:Y:S01]  /*16f80*/  MUFU.EX2 R149, R149 ;  /* 0x0000009500957308 */ /* 0x000f220000000800 */
[----:B------:R-:W5:Y:S01]  /*16f90*/  LDSM.16.MT88.4 R8, [R192+0xe800] ;  /* 0x00e80000c008783b */ /* 0x000f620000004200 */
[----:B---3--:R-:W-:Y:S01]  /*16fa0*/  F2FP.F16.F32.PACK_AB R112, R153, R154 ;  /* 0x0000009a9970723e */ /* 0x008fe200000000ff */
[--C-:B------:R-:W-:Y:S01]  /*16fb0*/  FFMA.FTZ R133, R5, UR6, -R166.reuse ;  /* 0x0000000605857c23 */ /* 0x100fe200080108a6 */
[--C-:B------:R-:W-:Y:S01]  /*16fc0*/  FFMA.FTZ R163, R163, UR6, -R166.reuse ;  /* 0x00000006a3a37c23 */ /* 0x100fe200080108a6 */
[----:B------:R-:W-:Y:S01]  /*16fd0*/  LDSM.16.MT88.4 R32, [R165+0xc800] ;  /* 0x00c80000a520783b */ /* 0x000fe20000004200 */
[--C-:B------:R-:W-:Y:S01]  /*16fe0*/  FFMA.FTZ R164, R217, UR6, -R166.reuse ;  /* 0x00000006d9a47c23 */ /* 0x100fe200080108a6 */
[--C-:B------:R-:W-:Y:S01]  /*16ff0*/  FFMA.FTZ R168, R215, UR6, -R166.reuse ;  /* 0x00000006d7a87c23 */ /* 0x100fe200080108a6 */
[----:B------:R-:W-:Y:S01]  /*17000*/  MUFU.EX2 R155, R155 ;  /* 0x0000009b009b7308 */ /* 0x000fe20000000800 */
[----:B------:R-:W-:Y:S01]  /*17010*/  LDSM.16.MT88.4 R28, [R189+0xc800] ;  /* 0x00c80000bd1c783b */ /* 0x000fe20000004200 */
[----:B------:R-:W-:Y:S01]  /*17020*/  FFMA.FTZ R171, R171, UR6, -R166 ;  /* 0x00000006abab7c23 */ /* 0x000fe200080108a6 */
[--C-:B------:R-:W-:Y:S01]  /*17030*/  FFMA.FTZ R172, R213, UR6, -R170.reuse ;  /* 0x00000006d5ac7c23 */ /* 0x100fe200080108aa */
[--C-:B------:R-:W-:Y:S01]  /*17040*/  FFMA.FTZ R211, R211, UR6, -R170.reuse ;  /* 0x00000006d3d37c23 */ /* 0x100fe200080108aa */
[--C-:B------:R-:W-:Y:S01]  /*17050*/  FFMA.FTZ R174, R209, UR6, -R170.reuse ;  /* 0x00000006d1ae7c23 */ /* 0x100fe200080108aa */
[----:B------:R-:W-:Y:S01]  /*17060*/  FFMA.FTZ R213, R207, UR6, -R170 ;  /* 0x00000006cfd57c23 */ /* 0x000fe200080108aa */
[--C-:B------:R-:W-:Y:S01]  /*17070*/  FFMA.FTZ R170, R175, UR6, -R166.reuse ;  /* 0x00000006afaa7c23 */ /* 0x100fe200080108a6 */
[----:B------:R-:W3:Y:S01]  /*17080*/  MUFU.EX2 R156, R156 ;  /* 0x0000009c009c7308 */ /* 0x000ee20000000800 */
[----:B----4-:R-:W-:Y:S01]  /*17090*/  F2FP.F16.F32.PACK_AB R114, R149, R152 ;  /* 0x000000989572723e */ /* 0x010fe200000000ff */
[--C-:B------:R-:W-:Y:S01]  /*170a0*/  FFMA.FTZ R173, R173, UR6, -R166.reuse ;  /* 0x00000006adad7c23 */ /* 0x100fe200080108a6 */
[--C-:B------:R-:W-:Y:S01]  /*170b0*/  FFMA.FTZ R169, R169, UR6, -R166.reuse ;  /* 0x00000006a9a97c23 */ /* 0x100fe200080108a6 */
[----:B------:R-:W-:Y:S01]  /*170c0*/  FFMA.FTZ R166, R167, UR6, -R166 ;  /* 0x00000006a7a67c23 */ /* 0x000fe200080108a6 */
[----:B------:R-:W-:Y:S01]  /*170d0*/  FADD.FTZ R153, R154, R153 ;  /* 0x000000999a997221 */ /* 0x000fe20000010000 */
[----:B------:R-:W-:-:S02]  /*170e0*/  PLOP3.LUT P0, PT, PT, PT, UP0, 0x40, 0x0 ;  /* 0x000000000000781c */ /* 0x000fc40003f0e808 */
[----:B------:R-:W-:Y:S01]  /*170f0*/  MUFU.EX2 R151, R151 ;  /* 0x0000009700977308 */ /* 0x000fe20000000800 */
[----:B------:R-:W-:-:S04]  /*17100*/  FADD.FTZ R152, R152, R153 ;  /* 0x0000009998987221 */ /* 0x000fc80000010000 */
[----:B------:R-:W-:-:S03]  /*17110*/  FADD.FTZ R152, R149, R152 ;  /* 0x0000009895987221 */ /* 0x000fc60000010000 */
[----:B------:R-:W4:Y:S01]  /*17120*/  MUFU.EX2 R150, R150 ;  /* 0x0000009600967308 */ /* 0x000f220000000800 */
[----:B---3--:R-:W-:Y:S01]  /*17130*/  F2FP.F16.F32.PACK_AB R113, R156, R155 ;  /* 0x0000009b9c71723e */ /* 0x008fe200000000ff */
[----:B------:R-:W-:-:S06]  /*17140*/  FADD.FTZ R156, R155, R156 ;  /* 0x0000009c9b9c7221 */ /* 0x000fcc0000010000 */
[----:B------:R-:W-:Y:S08]  /*17150*/  MUFU.EX2 R147, R147 ;  /* 0x0000009300937308 */ /* 0x000ff00000000800 */
[----:B------:R-:W3:Y:S01]  /*17160*/  MUFU.EX2 R146, R146 ;  /* 0x0000009200927308 */ /* 0x000ee20000000800 */
[----:B----4-:R-:W-:Y:S01]  /*17170*/  F2FP.F16.F32.PACK_AB R115, R150, R151 ;  /* 0x000000979673723e */ /* 0x010fe200000000ff */
[----:B------:R-:W-:-:S04]  /*17180*/  FADD.FTZ R151, R151, R156 ;  /* 0x0000009c97977221 */ /* 0x000fc80000010000 */
[----:B------:R-:W-:Y:S02]  /*17190*/  FADD.FTZ R151, R150, R151 ;  /* 0x0000009796977221 */ /* 0x000fe40000010000 */
[C---:B-1----:R-:W-:Y:S01]  /*171a0*/  HMMA.16816.F32 R36, R112.reuse, R40, RZ ;  /* 0x000000287024723c */ /* 0x042fe200000018ff */
        /* <DEDUP_REMOVED lines=35> */
[C---:B-----5:R-:W-:Y:S05]  /*173e0*/  HMMA.16816.F32 R60, R4.reuse, R8, R60 ;  /* 0x00000008043c723c */ /* 0x060fea000000183c */
        /* <DEDUP_REMOVED lines=90> */
[----:B------:R-:W-:Y:S05]  /*17990*/  LDSM.16.MT88.4 R28, [R189+0xd800] ;  /* 0x00d80000bd1c783b */ /* 0x000fea0000004200 */
        /* <DEDUP_REMOVED lines=55> */
[----:B------:R-:W-:-:S15]  /*17d10*/  @P0 BRA `(.L_x_5040) ;  /* 0x00000040000c0947 */ /* 0x000fde0003800000 */
[----:B------:R-:W1:Y:S01]  /*17d20*/  S2R R176, SR_TID.X ;  /* 0x0000000000b07919 */ /* 0x000e620000002100 */
[----:B------:R-:W-:Y:S01]  /*17d30*/  ULDC UR5, c[0x0][0x250] ;  /* 0x0000940000057ab9 */ /* 0x000fe20000000800 */
[----:B------:R-:W-:Y:S01]  /*17d40*/  IMAD.MOV.U32 R133, RZ, RZ, R132 ;  /* 0x000000ffff857224 */ /* 0x000fe200078e0084 */
[----:B------:R-:W-:Y:S02]  /*17d50*/  ULEA UR5, -UR5, URZ, 0x6 ;  /* 0x0000003f05057291 */ /* 0x000fe4000f8e313f */
[----:B------:R-:W-:Y:S02]  /*17d60*/  UIADD3 UR21, UR21, -0x2, URZ ;  /* 0xfffffffe15157890 */ /* 0x000fe4000fffe03f */
[----:B------:R-:W-:Y:S02]  /*17d70*/  USHF.R.S32.HI UR6, URZ, 0x1f, UR5 ;  /* 0x0000001f3f067899 */ /* 0x000fe40008011405 */
[----:B------:R-:W-:Y:S01]  /*17d80*/  MOV R208, UR5 ;  /* 0x0000000500d07c02 */ /* 0x000fe20008000f00 */
[----:B------:R-:W-:Y:S01]  /*17d90*/  ULDC UR8, c[0x0][0x248] ;  /* 0x0000920000087ab9 */ /* 0x000fe20000000800 */
[----:B------:R-:W-:Y:S01]  /*17da0*/  ULDC UR5, c[0x0][0x2ec] ;  /* 0x0000bb0000057ab9 */ /* 0x000fe20000000800 */
[----:B------:R-:W-:Y:S01]  /*17db0*/  ULDC.64 UR10, c[0x0][0x208] ;  /* 0x00008200000a7ab9 */ /* 0x000fe20000000a00 */
[----:B------:R-:W-:-:S02]  /*17dc0*/  MOV R207, UR6 ;  /* 0x0000000600cf7c02 */ /* 0x000fc40008000f00 */
[----:B-1----:R-:W-:-:S05]  /*17dd0*/  LOP3.LUT R5, R176, 0x3, RZ, 0xc0, !PT ;  /* 0x00000003b0057812 */ /* 0x002fca00078ec0ff */
[----:B------:R-:W-:Y:S02]  /*17de0*/  IMAD R5, R5, -0x2, R0 ;  /* 0xfffffffe05057824 */ /* 0x000fe400078e0200 */
[----:B------:R-:W-:-:S03]  /*17df0*/  IMAD.MOV.U32 R0, RZ, RZ, R3 ;  /* 0x000000ffff007224 */ /* 0x000fc600078e0003 */
[----:B------:R-:W-:-:S07]  /*17e00*/  IADD3 R209, R134, R5, -R199 ;  /* 0x0000000586d17210 */ /* 0x000fce0007ffe8c7 */
.L_x_5044:
[----:B------:R-:W-:Y:S04]  /*17e10*/  DEPBAR.LE SB0, 0x0 ;  /* 0x000080000000791a */ /* 0x000fe80000000000 */
[----:B------:R-:W-:Y:S01]  /*17e20*/  BAR.SYNC.DEFER_BLOCKING 0x0 ;  /* 0x0000000000007b1d */ /* 0x000fe20000010000 */
[----:B------:R-:W-:Y:S01]  /*17e30*/  PLOP3.LUT P0, PT, PT, PT, UP1, 0x40, 0x0 ;  /* 0x000000000000781c */ /* 0x000fe20003f0e818 */
[----:B------:R-:W-:Y:S01]  /*17e40*/  IMAD.MOV.U32 R10, RZ, RZ, R208 ;  /* 0x000000ffff0a7224 */ /* 0x000fe200078e00d0 */
[C---:B------:R-:W-:Y:S01]  /*17e50*/  LOP3.LUT P3, RZ, R206.reuse, 0x1, RZ, 0xc0, !PT ;  /* 0x00000001ceff7812 */ /* 0x040fe2000786c0ff */
[----:B------:R-:W-:Y:S01]  /*17e60*/  IMAD.MOV.U32 R2, RZ, RZ, R207 ;  /* 0x000000ffff027224 */ /* 0x000fe200078e00cf */
[----:B------:R-:W-:Y:S09]  /*17e70*/  LOP3.LUT P2, RZ, R206, 0x2, RZ, 0xc0, !PT ;  /* 0x00000002ceff7812 */ /* 0x000ff2000784c0ff */
[----:B------:R-:W-:Y:S05]  /*17e80*/  @P0 BRA `(.L_x_5041) ;  /* 0x0000000000fc0947 */ /* 0x000fea0003800000 */
        /* <DEDUP_REMOVED lines=63> */
.L_x_5041:
[-C--:B------:R-:W-:Y:S01]  /*18280*/  LEA R214, P0, R10, R160.reuse, 0x1 ;  /* 0x000000a00ad67211 */ /* 0x080fe200078008ff */
[----:B------:R-:W-:Y:S01]  /*18290*/  IMAD.MOV.U32 R196, RZ, RZ, 0x20 ;  /* 0x00000020ffc47424 */ /* 0x000fe200078e00ff */
[----:B------:R-:W-:Y:S01]  /*182a0*/  LOP3.LUT P1, RZ, R206, 0x4, RZ, 0xc0, !PT ;  /* 0x00000004ceff7812 */ /* 0x000fe2000782c0ff */
[----:B------:R-:W-:Y:S01]  /*182b0*/  UISETP.GT.AND UP0, UPT, UR21, UR18, UPT ;  /* 0x000000121500728c */ /* 0x000fe2000bf04270 */
[CC--:B------:R-:W-:Y:S02]  /*182c0*/  LEA.HI.X R215, R10.reuse, R161.reuse, R2, 0x1, P0 ;  /* 0x000000a10ad77211 */ /* 0x0c0fe400000f0c02 */
[----:B------:R-:W-:Y:S02]  /*182d0*/  IADD3 R5, P0, R10, UR20, RZ ;  /* 0x000000140a057c10 */ /* 0x000fe4000ff1e0ff */
[----:B------:R-:W-:Y:S01]  /*182e0*/  SHF.R.S32.HI R3, RZ, 0x1f, R176 ;  /* 0x0000001fff037819 */ /* 0x000fe200000114b0 */
[----:B------:R-:W-:Y:S01]  /*182f0*/  @!PT LDS RZ, [RZ] ;  /* 0x00000000fffff984 */ /* 0x000fe20000000800 */
[----:B------:R-:W-:Y:S01]  /*18300*/  @!PT LDS RZ, [RZ] ;  /* 0x00000000fffff984 */ /* 0x000fe20000000800 */
[----:B------:R-:W-:Y:S01]  /*18310*/  @!PT LDS RZ, [RZ] ;  /* 0x00000000fffff984 */ /* 0x000fe20000000800 */
[----:B------:R-:W-:Y:S01]  /*18320*/  @P3 LDGSTS.E.BYPASS.LTC128B.128 [R200+0xc000], desc[UR10][R214.64] ;  /* 0x0c000000d6c83fae */ /* 0x000fe2000b901d4a */
[CC--:B------:R-:W-:Y:S02]  /*18330*/  @P3 LEA R22, P6, R5.reuse, R160.reuse, 0x1 ;  /* 0x000000a005163211 */ /* 0x0c0fe400078c08ff */
[----:B------:R-:W-:Y:S01]  /*18340*/  IADD3.X R4, R2, UR19, RZ, P0, !PT ;  /* 0x0000001302047c10 */ /* 0x000fe200087fe4ff */
[----:B------:R-:W-:Y:S01]  /*18350*/  @!P3 STS.128 [R200+0xc000], RZ ;  /* 0x00c000ffc800b388 */ /* 0x000fe20000000c00 */
[CC--:B------:R-:W-:Y:S02]  /*18360*/  @P2 LEA R18, P4, R5.reuse, R160.reuse, 0x1 ;  /* 0x000000a005122211 */ /* 0x0c0fe400078808ff */
[CCC-:B------:R-:W-:Y:S01]  /*18370*/  @P3 LEA.HI.X R23, R5.reuse, R161.reuse, R4.reuse, 0x1, P6 ;  /* 0x000000a105173211 */ /* 0x1c0fe200030f0c04 */
[----:B------:R-:W-:Y:S01]  /*18380*/  @!PT LDS RZ, [RZ] ;  /* 0x00000000fffff984 */ /* 0x000fe20000000800 */
[----:B------:R-:W-:Y:S01]  /*18390*/  @!PT LDS RZ, [RZ] ;  /* 0x00000000fffff984 */ /* 0x000fe20000000800 */
[----:B------:R-:W-:Y:S01]  /*183a0*/  @!PT LDS RZ, [RZ] ;  /* 0x00000000fffff984 */ /* 0x000fe20000000800 */
[----:B------:R-:W-:Y:S01]  /*183b0*/  @P2 LDGSTS.E.BYPASS.LTC128B.128 [R200+0xe000], desc[UR10][R214.64+0x80] ;  /* 0x0e000080d6c82fae */ /* 0x000fe2000b901d4a */
[CCC-:B------:R-:W-:Y:S02]  /*183c0*/  @P2 LEA.HI.X R19, R5.reuse, R161.reuse, R4.reuse, 0x1, P4 ;  /* 0x000000a105132211 */ /* 0x1c0fe400020f0c04 */
[CC--:B------:R-:W-:Y:S01]  /*183d0*/  @P1 LEA R16, P0, R5.reuse, R160.reuse, 0x1 ;  /* 0x000000a005101211 */ /* 0x0c0fe200078008ff */
[----:B------:R-:W-:Y:S01]  /*183e0*/  @!P2 STS.128 [R200+0xe000], RZ ;  /* 0x00e000ffc800a388 */ /* 0x000fe20000000c00 */
[C---:B------:R-:W-:Y:S02]  /*183f0*/  IADD3 R7, P5, R5.reuse, UR20, RZ ;  /* 0x0000001405077c10 */ /* 0x040fe4000ffbe0ff */
[-C--:B------:R-:W-:Y:S01]  /*18400*/  @P1 LEA.HI.X R17, R5, R161.reuse, R4, 0x1, P0 ;  /* 0x000000a105111211 */ /* 0x080fe200000f0c04 */
        /* <DEDUP_REMOVED lines=22> */
[----:B------:R-:W-:Y:S01]  /*18570*/  IADD3.X R2, R4, UR19, RZ, P6, !PT ;  /* 0x0000001304027c10 */ /* 0x000fe2000b7fe4ff */
[----:B------:R-:W-:Y:S01]  /*18580*/  IMAD.MOV.U32 R4, RZ, RZ, 0x10 ;  /* 0x00000010ff047424 */ /* 0x000fe200078e00ff */
        /* <DEDUP_REMOVED lines=9> */
[----:B------:R-:W-:Y:S01]  /*18620*/  @P1 LEA R12, P0, R5, R160, 0x1 ;  /* 0x000000a0050c1211 */ /* 0x000fe200078008ff */
[----:B------:R-:W-:Y:S01]  /*18630*/  @!P1 STS.128 [R200+0x10800], RZ ;  /* 0x010800ffc8009388 */ /* 0x000fe20000000c00 */
[----:B------:R-:W-:Y:S02]  /*18640*/  LEA.HI R3, R3, R176, RZ, 0x4 ;  /* 0x000000b003037211 */ /* 0x000fe400078f20ff */
[----:B------:R-:W-:Y:S01]  /*18650*/  @P1 LEA.HI.X R13, R5, R161, R2, 0x1, P0 ;  /* 0x000000a1050d1211 */ /* 0x000fe200000f0c02 */
        /* <DEDUP_REMOVED lines=24> */
[----:B------:R-:W-:Y:S03]  /*187e0*/  IMAD.IADD R2, R3, 0x1, -R2 ;  /* 0x0000000103027824 */ /* 0x000fe600078e0a02 */
[----:B------:R-:W-:Y:S02]  /*187f0*/  @!P3 STS.128 [R200+0xd800], RZ ;  /* 0x00d800ffc800b388 */ /* 0x000fe40000000c00 */
[----:B------:R-:W-:Y:S02]  /*18800*/  LOP3.LUT P0, RZ, R2, 0x2, RZ, 0xc0, !PT ;  /* 0x0000000202ff7812 */ /* 0x000fe4000780c0ff */
[----:B------:R-:W-:Y:S01]  /*18810*/  @!PT LDS RZ, [RZ] ;  /* 0x00000000fffff984 */ /* 0x000fe20000000800 */
[----:B------:R-:W-:Y:S01]  /*18820*/  @!PT LDS RZ, [RZ] ;  /* 0x00000000fffff984 */ /* 0x000fe20000000800 */
[----:B------:R-:W-:Y:S01]  /*18830*/  @!PT LDS RZ, [RZ] ;  /* 0x00000000fffff984 */ /* 0x000fe20000000800 */
[----:B------:R2:W-:Y:S02]  /*18840*/  @P2 LDGSTS.E.BYPASS.LTC128B.128 [R200+0xf800], desc[UR10][R6.64+0x80] ;  /* 0x0f80008006c82fae */ /* 0x0005e4000b901d4a */
[----:B------:R-:W-:Y:S02]  /*18850*/  SEL R4, R4, 0xfffffff0, !P0 ;  /* 0xfffffff004047807 */ /* 0x000fe40004000000 */
[----:B------:R-:W-:Y:S01]  /*18860*/  @!P2 STS.128 [R200+0xf800], RZ ;  /* 0x00f800ffc800a388 */ /* 0x000fe20000000c00 */
[----:B------:R-:W-:Y:S02]  /*18870*/  LOP3.LUT P0, RZ, R2, 0x4, RZ, 0xc0, !PT ;  /* 0x0000000402ff7812 */ /* 0x000fe4000780c0ff */
[--C-:B------:R-:W-:Y:S01]  /*18880*/  IMAD R135, R4, 0x2, R195.reuse ;  /* 0x0000000204877824 */ /* 0x100fe200078e02c3 */
[----:B------:R-:W-:Y:S01]  /*18890*/  @!PT LDS RZ, [RZ] ;  /* 0x00000000fffff984 */ /* 0x000fe20000000800 */
[----:B------:R-:W-:Y:S01]  /*188a0*/  @!PT LDS RZ, [RZ] ;  /* 0x00000000fffff984 */ /* 0x000fe20000000800 */
[----:B------:R-:W-:Y:S01]  /*188b0*/  @!PT LDS RZ, [RZ] ;  /* 0x00000000fffff984 */ /* 0x000fe20000000800 */
[----:B------:R3:W-:Y:S01]  /*188c0*/  @P1 LDGSTS.E.BYPASS.LTC128B.128 [R200+0x11800], desc[UR10][R12.64+0x100] ;  /* 0x118001000cc81fae */ /* 0x0007e2000b901d4a */
[----:B------:R-:W-:Y:S02]  /*188d0*/  SEL R196, R196, 0xffffffe0, !P0 ;  /* 0xffffffe0c4c47807 */ /* 0x000fe40004000000 */
[----:B------:R-:W-:Y:S01]  /*188e0*/  PLOP3.LUT P0, PT, PT, PT, UP0, 0x80, 0x0 ;  /* 0x000000000000781c */ /* 0x000fe20003f0f008 */
[----:B------:R-:W-:Y:S02]  /*188f0*/  @!P1 STS.128 [R200+0x11800], RZ ;  /* 0x011800ffc8009388 */ /* 0x000fe40000000c00 */
[C---:B------:R-:W-:Y:S02]  /*18900*/  IMAD R3, R196.reuse, 0x2, R195 ;  /* 0x00000002c4037824 */ /* 0x040fe400078e02c3 */
[----:B------:R-:W-:Y:S01]  /*18910*/  LDSM.16.M88.4 R136, [R195] ;  /* 0x00000000c388783b */ /* 0x000fe20000000200 */
[----:B------:R-:W-:Y:S03]  /*18920*/  IMAD R2, R196, 0x2, R135 ;  /* 0x00000002c4027824 */ /* 0x000fe600078e0287 */
        /* <DEDUP_REMOVED lines=15> */
[C---:B---3--:R-:W-:Y:S01]  /*18a20*/  HMMA.16816.F32 R12, R136.reuse, R16, RZ ;  /* 0x00000010880c723c */ /* 0x048fe200000018ff */
[----:B------:R-:W-:Y:S05]  /*18a30*/  LDSM.16.M88.4 R172, [R191+0x7800] ;  /* 0x00780000bfac783b */ /* 0x000fea0000000200 */
[C---:B------:R-:W-:Y:S06]  /*18a40*/  HMMA.16816.F32 R16, R136.reuse, R18, RZ ;  /* 0x000000128810723c */ /* 0x040fec00000018ff */
[C---:B-1----:R-:W-:Y:S06]  /*18a50*/  HMMA.16816.F32 R20, R136.reuse, R24, RZ ;  /* 0x000000188814723c */ /* 0x042fec00000018ff */
        /* <DEDUP_REMOVED lines=211> */
.L_x_5043:
[----:B------:R-:W-:Y:S02]  /*19790*/  LEA R150, P4, R140, R204, 0x1 ;  /* 0x000000cc8c967211 */ /* 0x000fe400078808ff */
[----:B------:R-:W-:Y:S02]  /*197a0*/  IADD3 R3, P0, R198, R140, RZ ;  /* 0x0000008cc6037210 */ /* 0x000fe40007f1e0ff */
[-CC-:B------:R-:W-:Y:S02]  /*197b0*/  LEA.HI.X R151, R140, R205.reuse, R132.reuse, 0x1, P4 ;  /* 0x000000cd8c977211 */ /* 0x180fe400020f0c84 */
[-C--:B------:R-:W-:Y:S01]  /*197c0*/  @P3 LEA R148, P6, R3, R204.reuse, 0x1 ;  /* 0x000000cc03943211 */ /* 0x080fe200078c08ff */
[----:B------:R-:W-:Y:S01]  /*197d0*/  IMAD.X R132, R197, 0x1, R132, P0 ;  /* 0x00000001c5847824 */ /* 0x000fe200000e0684 */
        /* <DEDUP_REMOVED lines=8> */
[CCC-:B------:R-:W-:Y:S02]  /*19860*/  @P2 LEA.HI.X R143, R3.reuse, R205.reuse, R132.reuse, 0x1, P4 ;  /* 0x000000cd038f2211 */ /* 0x1c0fe400020f0c84 */
[--C-:B------:R-:W-:Y:S01]  /*19870*/  @P1 LEA.HI.X R141, R3, R205, R132.reuse, 0x1, P0 ;  /* 0x000000cd038d1211 */ /* 0x100fe200000f0c84 */
[----:B------:R-:W-:Y:S01]  /*19880*/  @!PT LDS RZ, [RZ] ;  /* 0x00000000fffff984 */ /* 0x000fe20000000800 */
[----:B------:R-:W-:Y:S01]  /*19890*/  @!PT LDS RZ, [RZ] ;  /* 0x00000000fffff984 */ /* 0x000fe20000000800 */
[----:B------:R-:W-:Y:S01]  /*198a0*/  @!PT LDS RZ, [RZ] ;  /* 0x00000000fffff984 */ /* 0x000fe20000000800 */
[----:B------:R1:W-:Y:S01]  /*198b0*/  @P2 LDGSTS.E.BYPASS.LTC128B.128 [R200+0x8000], desc[UR10][R150.64+0x80] ;  /* 0x0800008096c82fae */ /* 0x0003e2000b901d4a */
[C---:B------:R-:W-:Y:S03]  /*198c0*/  IADD3 R135, P5, R198.reuse, R3, RZ ;  /* 0x00000003c6877210 */ /* 0x040fe60007fbe0ff */
[----:B------:R1:W-:Y:S01]  /*198d0*/  @!P2 STS.128 [R200+0x8000], RZ ;  /* 0x008000ffc800a388 */ /* 0x0003e20000000c00 */
        /* <DEDUP_REMOVED lines=16> */
[----:B------:R-:W-:Y:S03]  /*199e0*/  IADD3 R3, P6, R198, R135, RZ ;  /* 0x00000087c6037210 */ /* 0x000fe60007fde0ff */
        /* <DEDUP_REMOVED lines=8> */
[C---:B------:R-:W-:Y:S01]  /*19a70*/  @P1 LEA R152, P0, R3.reuse, R204, 0x1 ;  /* 0x000000cc03981211 */ /* 0x040fe200078008ff */
[----:B------:R-:W-:Y:S01]  /*19a80*/  IMAD.MOV.U32 R204, RZ, RZ, R150 ;  /* 0x000000ffffcc7224 */ /* 0x000fe200078e0096 */
        /* <DEDUP_REMOVED lines=41> */
.L_x_5042:
[----:B-1----:R-:W-:Y:S01]  /*19d20*/  MOV R148, UR21 ;  /* 0x0000001500947c02 */ /* 0x002fe20008000f00 */
[----:B------:R-:W-:Y:S01]  /*19d30*/  LDSM.16.MT88.4 R152, [R190+0xe800] ;  /* 0x00e80000be98783b */ /* 0x000fe20000004200 */
[----:B------:R-:W-:Y:S01]  /*19d40*/  LEA R196, R196, R192, 0x1 ;  /* 0x000000c0c4c47211 */ /* 0x000fe200078e08ff */
[----:B------:R-:W-:Y:S02]  /*19d50*/  UISETP.GT.AND UP0, UPT, UR21, UR18, UPT ;  /* 0x000000121500728c */ /* 0x000fe4000bf04270 */
[----:B------:R-:W-:Y:S01]  /*19d60*/  IMAD R148, R148, -0x40, R209 ;  /* 0xffffffc094947824 */ /* 0x000fe200078e02d1 */
[----:B------:R-:W-:Y:S03]  /*19d70*/  UIADD3 UR21, UR21, -0x1, URZ ;  /* 0xffffffff15157890 */ /* 0x000fe6000fffe03f */
        /* <DEDUP_REMOVED lines=247> */
[----:B------:R-:W-:Y:S01]  /*1acf0*/  MUFU.EX2 R212, R212 ;  /* 0x000000d400d47308 */ /* 0x000fe20000000800 */
[----:B------:R-:W-:Y:S03]  /*1ad00*/  PLOP3.LUT P0, PT, PT, PT, UP0, 0x80, 0x0 ;  /* 0x000000000000781c */ /* 0x000fe60003f0f008 */
[C---:B------:R-:W-:Y:S01]  /*1ad10*/  FMUL.FTZ R88, R2.reuse, R88 ;  /* 0x0000005802587220 */ /* 0x040fe20000410000 */
[C---:B------:R-:W-:Y:S01]  /*1ad20*/  HMMA.16816.F32 R8, R128.reuse, R138, R8 ;  /* 0x0000008a8008723c */ /* 0x040fe20000001808 */
[----:B------:R-:W1:Y:S04]  /*1ad30*/  LDSM.16.MT88.4 R136, [R190+0xe000] ;  /* 0x00e00000be88783b */ /* 0x000e680000004200 */
[----:B------:R-:W-:Y:S01]  /*1ad40*/  MUFU.EX2 R215, R215 ;  /* 0x000000d700d77308 */ /* 0x000fe20000000800 */
[----:B------:R-:W-:Y:S01]  /*1ad50*/  FMUL.FTZ R89, R2, R89 ;  /* 0x0000005902597220 */ /* 0x000fe20000410000 */
[C---:B------:R-:W-:Y:S04]  /*1ad60*/  HMMA.16816.F32 R36, R128.reuse, R140, R36 ;  /* 0x0000008c8024723c */ /* 0x040fe80000001824 */
[C---:B------:R-:W-:Y:S02]  /*1ad70*/  FMUL.FTZ R90, R0.reuse, R90 ;  /* 0x0000005a005a7220 */ /* 0x040fe40000410000 */
        /* <DEDUP_REMOVED lines=88> */
[----:B------:R-:W-:Y:S01]  /*1b300*/  MOV R0, R3 ;  /* 0x0000000300007202 */ /* 0x000fe20000000f00 */
[----:B------:R-:W-:Y:S01]  /*1b310*/  FADD.FTZ R165, R135, R165 ;  /* 0x000000a587a57221 */ /* 0x000fe20000010000 */
[----:B------:R-:W-:Y:S01]  /*1b320*/  LDSM.16.MT88.4 R128, [R190+0x10800] ;  /* 0x01080000be80783b */ /* 0x000fe20000004200 */
[----:B------:R-:W-:Y:S02]  /*1b330*/  FADD.FTZ R163, R163, R164 ;  /* 0x000000a4a3a37221 */ /* 0x000fe40000010000 */
[----:B------:R-:W-:Y:S01]  /*1b340*/  MUFU.EX2 R175, R175 ;  /* 0x000000af00af7308 */ /* 0x000fe20000000800 */
[----:B------:R-:W-:Y:S01]  /*1b350*/  FADD.FTZ R134, R134, R165 ;  /* 0x000000a586867221 */ /* 0x000fe20000010000 */
[----:B------:R-:W-:Y:S03]  /*1b360*/  FADD.FTZ R162, R162, R163 ;  /* 0x000000a3a2a27221 */ /* 0x000fe60000010000 */
        /* <DEDUP_REMOVED lines=158> */
.L_x_5040:
        /* <DEDUP_REMOVED lines=187> */
[----:B------:R-:W-:Y:S02]  /*1c900*/  SHF.R.S32.HI R31, RZ, 0x1f, R12 ;  /* 0x0000001fff1f7819 */ /* 0x000fe4000001140c */
[----:B------:R-:W-:Y:S01]  /*1c910*/  IADD3 R9, -R9, R0, RZ ;  /* 0x0000000009097210 */ /* 0x000fe20007ffe1ff */
[----:B------:R-:W-:Y:S01]  /*1c920*/  STS.64 [R5+0x800], R46 ;  /* 0x0008002e05007388 */ /* 0x000fe20000000a00 */
[----:B------:R-:W-:Y:S02]  /*1c930*/  LEA.HI R31, R31, R12, RZ, 0x2 ;  /* 0x0000000c1f1f7211 */ /* 0x000fe400078f10ff */
[----:B------:R-:W-:Y:S01]  /*1c940*/  LOP3.LUT P0, RZ, R9, 0x3, RZ, 0xc0, !PT ;  /* 0x0000000309ff7812 */ /* 0x000fe2000780c0ff */
[----:B------:R-:W-:Y:S01]  /*1c950*/  STS.64 [R17], R48 ;  /* 0x0000003011007388 */ /* 0x000fe20000000a00 */
[----:B------:R-:W-:-:S02]  /*1c960*/  LOP3.LUT R31, R31, 0xffffffc, RZ, 0xc0, !PT ;  /* 0x0ffffffc1f1f7812 */ /* 0x000fc400078ec0ff */
[----:B------:R-:W-:Y:S01]  /*1c970*/  SHF.L.U32 R32, R13, 0x2, RZ ;  /* 0x000000020d207819 */ /* 0x000fe200000006ff */
[----:B------:R-:W-:Y:S01]  /*1c980*/  STS.64 [R17+0x800], R50 ;  /* 0x0008003211007388 */ /* 0x000fe20000000a00 */
[----:B------:R-:W-:Y:S02]  /*1c990*/  IADD3 R31, R12, -R31, RZ ;  /* 0x8000001f0c1f7210 */ /* 0x000fe40007ffe0ff */
[----:B------:R-:W-:Y:S01]  /*1c9a0*/  SHF.L.U32 R12, R28, 0x6, RZ ;  /* 0x000000061c0c7819 */ /* 0x000fe200000006ff */
[----:B------:R-:W-:Y:S01]  /*1c9b0*/  STS.64 [R19], R52 ;  /* 0x0000003413007388 */ /* 0x000fe20000000a00 */
[----:B------:R-:W-:Y:S01]  /*1c9c0*/  MOV R9, 0xff800000 ;  /* 0xff80000000097802 */ /* 0x000fe20000000f00 */
[----:B---3--:R-:W-:Y:S01]  /*1c9d0*/  @P3 FFMA.FTZ R9, R3, R30, R2 ;  /* 0x0000001e03093223 */ /* 0x008fe20000010002 */
[----:B------:R-:W-:Y:S01]  /*1c9e0*/  SHF.R.S32.HI R33, RZ, 0x1f, R32 ;  /* 0x0000001fff217819 */ /* 0x000fe20000011420 */
        /* <DEDUP_REMOVED lines=43> */
[----:B------:R-:W-:-:S02]  /*1cca0*/  IADD3 R10, -R201, RZ, RZ ;  /* 0x000000ffc90a7210 */ /* 0x000fc40007ffe1ff */
[----:B------:R-:W-:Y:S01]  /*1ccb0*/  SHF.R.S32.HI R0, RZ, 0x2, R7 ;  /* 0x00000002ff007819 */ /* 0x000fe20000011407 */
[----:B------:R4:W4:Y:S01]  /*1ccc0*/  LDS.128 R16, [R11+0xb800] ;  /* 0x00b800000b107984 */ /* 0x0009220000000c00 */
[----:B------:R-:W-:Y:S01]  /*1ccd0*/  MOV R7, 0xff800000 ;  /* 0xff80000000077802 */ /* 0x000fe20000000f00 */
[----:B--2---:R-:W-:Y:S01]  /*1cce0*/  IMAD R10, R5, R10, UR4 ;  /* 0x00000004050a7e24 */ /* 0x004fe2000f8e020a */
[----:B------:R-:W-:Y:S01]  /*1ccf0*/  LEA R0, R31, R0, 0x4 ;  /* 0x000000001f007211 */ /* 0x000fe200078e20ff */
[----:B------:R-:W-:Y:S01]  /*1cd00*/  @P4 FMUL.FTZ R31, R4, 0.69314718246459960938 ;  /* 0x3f317218041f4820 */ /* 0x000fe20000410000 */
[----:B---3--:R-:W-:-:S03]  /*1cd10*/  IMAD R6, R6, R14, R201 ;  /* 0x0000000e06067224 */ /* 0x008fc600078e02c9 */
[----:B-1----:R-:W-:Y:S01]  /*1cd20*/  @P4 FFMA.FTZ R7, R132, R29, R31 ;  /* 0x0000001d84074223 */ /* 0x002fe2000001001f */
[----:B------:R-:W-:-:S04]  /*1cd30*/  IMAD R6, R6, R5, R10 ;  /* 0x0000000506067224 */ /* 0x000fc800078e020a */
        /* <DEDUP_REMOVED lines=14> */
.L_x_5046:
[----:B------:R-:W-:Y:S05]  /*1ce20*/  BSYNC B0 ;  /* 0x0000000000007941 */ /* 0x000fea0003800000 */
.L_x_5045:
[----:B------:R-:W-:Y:S01]  /*1ce30*/  ULDC UR4, c[0x0][0x2dc] ;  /* 0x0000b70000047ab9 */ /* 0x000fe20000000800 */
[----:B-1----:R-:W-:Y:S01]  /*1ce40*/  IMAD.WIDE R6, R8, 0xc0, R32 ;  /* 0x000000c008067825 */ /* 0x002fe200078e0220 */
[----:B------:R-:W-:Y:S03]  /*1ce50*/  BSSY B0, `(.L_x_5047) ;  /* 0x0000024000007945 */ /* 0x000fe60003800000 */
[----:B------:R-:W-:Y:S01]  /*1ce60*/  IMAD R3, R15, UR4, RZ ;  /* 0x000000040f037c24 */ /* 0x000fe2000f8e02ff */
[----:B------:R-:W-:Y:S01]  /*1ce70*/  ULDC.64 UR4, c[0x0][0x288] ;  /* 0x0000a20000047ab9 */ /* 0x000fe20000000a00 */
[----:B------:R-:W-:Y:S01]  /*1ce80*/  IMAD R199, R28, -0x40, R199 ;  /* 0xffffffc01cc77824 */ /* 0x000fe200078e02c7 */
[----:B------:R1:W2:Y:S01]  /*1ce90*/  LDS.128 R12, [R11+0x4000] ;  /* 0x004000000b0c7984 */ /* 0x0002a20000000c00 */
[C---:B------:R-:W-:Y:S01]  /*1cea0*/  VIADD R4, R8.reuse, 0x8 ;  /* 0x0000000808047836 */ /* 0x040fe20000000000 */
[----:B------:R-:W-:Y:S01]  /*1ceb0*/  IADD3 R6, P3, R3, R6, RZ ;  /* 0x0000000603067210 */ /* 0x000fe20007f7e0ff */
[C---:B------:R-:W-:Y:S01]  /*1cec0*/  VIADD R2, R8.reuse, 0x10 ;  /* 0x0000001008027836 */ /* 0x040fe20000000000 */
[----:B------:R1:W3:Y:S01]  /*1ced0*/  LDS.128 R28, [R11] ;  /* 0x000000000b1c7984 */ /* 0x0002e20000000c00 */
[----:B------:R-:W-:Y:S01]  /*1cee0*/  VIADD R0, R8, 0x18 ;  /* 0x0000001808007836 */ /* 0x000fe20000000000 */
[-C--:B------:R-:W-:Y:S01]  /*1cef0*/  ISETP.GE.AND P0, PT, R4, R199.reuse, PT ;  /* 0x000000c70400720c */ /* 0x080fe20003f06270 */
[----:B------:R-:W-:Y:S01]  /*1cf00*/  VIADD R4, R8, 0x28 ;  /* 0x0000002808047836 */ /* 0x000fe20000000000 */
[----:B------:R-:W-:-:S02]  /*1cf10*/  ISETP.GE.AND P1, PT, R2, R199, PT ;  /* 0x000000c70200720c */ /* 0x000fc40003f26270 */
[----:B------:R-:W-:Y:S02]  /*1cf20*/  LEA.HI.X.SX32 R3, R3, R7, 0x1, P3 ;  /* 0x0000000703037211 */ /* 0x000fe400018f0eff */
[----:B------:R-:W-:Y:S02]  /*1cf30*/  LEA R2, P3, R6, UR4, 0x2 ;  /* 0x0000000406027c11 */ /* 0x000fe4000f8610ff */
[-C--:B------:R-:W-:Y:S02]  /*1cf40*/  ISETP.GE.AND P5, PT, R4, R199.reuse, PT ;  /* 0x000000c70400720c */ /* 0x080fe40003fa6270 */
[----:B------:R-:W-:Y:S02]  /*1cf50*/  LEA.HI.X R3, R6, UR5, R3, 0x2, P3 ;  /* 0x0000000506037c11 */ /* 0x000fe400098f1403 */
[----:B------:R1:W1:Y:S01]  /*1cf60*/  LDS.128 R4, [R11+0x8000] ;  /* 0x008000000b047984 */ /* 0x0002620000000c00 */
[-C--:B------:R-:W-:Y:S02]  /*1cf70*/  ISETP.GE.AND P3, PT, R8, R199.reuse, PT ;  /* 0x000000c70800720c */ /* 0x080fe40003f66270 */
[----:B------:R-:W-:Y:S01]  /*1cf80*/  ISETP.GE.AND P2, PT, R0, R199, PT ;  /* 0x000000c70000720c */ /* 0x000fe20003f46270 */
[----:B------:R-:W-:-:S05]  /*1cf90*/  VIADD R0, R8, 0x20 ;  /* 0x0000002008007836 */ /* 0x000fca0000000000 */
        /* <DEDUP_REMOVED lines=12> */
[----:B--2---:R3:W-:Y:S01]  /*1d060*/  @!P3 STG.E.128 desc[UR6][R2.64+0x100], R12 ;  /* 0x0001000c0200b986 */ /* 0x0047e2000c101d06 */
[----:B------:R-:W-:-:S13]  /*1d070*/  ISETP.GE.AND P3, PT, R9, UR4, PT ;  /* 0x0000000409007c0c */ /* 0x000fda000bf66270 */
[----:B-1----:R3:W-:Y:S02]  /*1d080*/  @!P3 STG.E.128 desc[UR6][R2.64+0x200], R4 ;  /* 0x000200040200b986 */ /* 0x0027e4000c101d06 */
.L_x_5048:
[----:B------:R-:W-:Y:S05]  /*1d090*/  BSYNC B0 ;  /* 0x0000000000007941 */ /* 0x000fea0003800000 */
.L_x_5047:
[----:B---3--:R3:W3:Y:S01]  /*1d0a0*/  LDS.128 R28, [R11+0x800] ;  /* 0x000800000b1c7984 */ /* 0x0086e20000000c00 */
[----:B------:R-:W-:Y:S01]  /*1d0b0*/  BSSY B0, `(.L_x_5049) ;  /* 0x000000d000007945 */ /* 0x000fe20003800000 */
[----:B------:R-:W-:Y:S02]  /*1d0c0*/  ISETP.GE.AND P3, PT, R8, R199, PT ;  /* 0x000000c70800720c */ /* 0x000fe40003f66270 */
[----:B--2---:R2:W2:Y:S04]  /*1d0d0*/  LDS.128 R12, [R11+0x4800] ;  /* 0x004800000b0c7984 */ /* 0x0044a80000000c00 */
[----:B-1----:R1:W1:Y:S01]  /*1d0e0*/  LDS.128 R4, [R11+0x8800] ;  /* 0x008800000b047984 */ /* 0x0022620000000c00 */
[----:B------:R-:W-:Y:S06]  /*1d0f0*/  @P0 BRA `(.L_x_5050) ;  /* 0x0000000000200947 */ /* 0x000fec0003800000 */
[----:B------:R-:W-:Y:S01]  /*1d100*/  ULDC UR4, c[0x0][0x2d0] ;  /* 0x0000b40000047ab9 */ /* 0x000fe20000000800 */
[----:B------:R-:W-:Y:S01]  /*1d110*/  VIADD R8, R0, 0x40 ;  /* 0x0000004000087836 */ /* 0x000fe20000000000 */
[----:B------:R-:W-:-:S13]  /*1d120*/  ISETP.GE.AND P0, PT, R32, UR4, PT ;  /* 0x0000000420007c0c */ /* 0x000fda000bf06270 */
[----:B---3--:R3:W-:Y:S01]  /*1d130*/  @!P0 STG.E.128 desc[UR6][R2.64+0x1800], R28 ;  /* 0x0018001c02008986 */ /* 0x0087e2000c101d06 */
[----:B------:R-:W-:-:S13]  /*1d140*/  ISETP.GE.AND P0, PT, R0, UR4, PT ;  /* 0x0000000400007c0c */ /* 0x000fda000bf06270 */
[----:B--2---:R3:W-:Y:S01]  /*1d150*/  @!P0 STG.E.128 desc[UR6][R2.64+0x1900], R12 ;  /* 0x0019000c02008986 */ /* 0x0047e2000c101d06 */
[----:B------:R-:W-:-:S13]  /*1d160*/  ISETP.GE.AND P0, PT, R8, UR4, PT ;  /* 0x0000000408007c0c */ /* 0x000fda000bf06270 */
[----:B-1----:R3:W-:Y:S02]  /*1d170*/  @!P0 STG.E.128 desc[UR6][R2.64+0x1a00], R4 ;  /* 0x001a000402008986 */ /* 0x0027e4000c101d06 */
.L_x_5050:
[----:B------:R-:W-:Y:S05]  /*1d180*/  BSYNC B0 ;  /* 0x0000000000007941 */ /* 0x000fea0003800000 */
.L_x_5049:
[----:B---3--:R3:W3:Y:S01]  /*1d190*/  LDS.128 R28, [R11+0x1000] ;  /* 0x001000000b1c7984 */ /* 0x0086e20000000c00 */
[----:B------:R-:W-:Y:S03]  /*1d1a0*/  BSSY B0, `(.L_x_5051) ;  /* 0x000000c000007945 */ /* 0x000fe60003800000 */
[----:B--2---:R2:W2:Y:S04]  /*1d1b0*/  LDS.128 R12, [R11+0x5000] ;  /* 0x005000000b0c7984 */ /* 0x0044a80000000c00 */
[----:B-1----:R1:W1:Y:S01]  /*1d1c0*/  LDS.128 R4, [R11+0x9000] ;  /* 0x009000000b047984 */ /* 0x0022620000000c00 */
[----:B------:R-:W-:Y:S05]  /*1d1d0*/  @P1 BRA `(.L_x_5052) ;  /* 0x0000000000201947 */ /* 0x000fea0003800000 */
[----:B------:R-:W-:Y:S01]  /*1d1e0*/  ULDC UR4, c[0x0][0x2d0] ;  /* 0x0000b40000047ab9 */ /* 0x000fe20000000800 */
[----:B------:R-:W-:Y:S01]  /*1d1f0*/  VIADD R8, R0, 0x40 ;  /* 0x0000004000087836 */ /* 0x000fe20000000000 */
[----:B------:R-:W-:Y:S02]  /*1d200*/  ISETP.GE.AND P0, PT, R32, UR4, PT ;  /* 0x0000000420007c0c */ /* 0x000fe4000bf06270 */
[----:B------:R-:W-:-:S11]  /*1d210*/  ISETP.GE.AND P1, PT, R0, UR4, PT ;  /* 0x0000000400007c0c */ /* 0x000fd6000bf26270 */
[----:B---3--:R3:W-:Y:S01]  /*1d220*/  @!P0 STG.E.128 desc[UR6][R2.64+0x3000], R28 ;  /* 0x0030001c02008986 */ /* 0x0087e2000c101d06 */
[----:B------:R-:W-:-:S03]  /*1d230*/  ISETP.GE.AND P0, PT, R8, UR4, PT ;  /* 0x0000000408007c0c */ /* 0x000fc6000bf06270 */
[----:B--2---:R3:W-:Y:S10]  /*1d240*/  @!P1 STG.E.128 desc[UR6][R2.64+0x3100], R12 ;  /* 0x0031000c02009986 */ /* 0x0047f4000c101d06 */
[----:B-1----:R3:W-:Y:S02]  /*1d250*/  @!P0 STG.E.128 desc[UR6][R2.64+0x3200], R4 ;  /* 0x0032000402008986 */ /* 0x0027e4000c101d06 */
.L_x_5052:
[----:B------:R-:W-:Y:S05]  /*1d260*/  BSYNC B0 ;  /* 0x0000000000007941 */ /* 0x000fea0003800000 */
.L_x_5051:
[----:B---3--:R3:W3:Y:S01]  /*1d270*/  LDS.128 R28, [R11+0x1800] ;  /* 0x001800000b1c7984 */ /* 0x0086e20000000c00 */
[----:B------:R-:W-:Y:S03]  /*1d280*/  BSSY B0, `(.L_x_5053) ;  /* 0x000000c000007945 */ /* 0x000fe60003800000 */
[----:B--2---:R2:W2:Y:S04]  /*1d290*/  LDS.128 R12, [R11+0x5800] ;  /* 0x005800000b0c7984 */ /* 0x0044a80000000c00 */
[----:B-1----:R1:W1:Y:S01]  /*1d2a0*/  LDS.128 R4, [R11+0x9800] ;  /* 0x009800000b047984 */ /* 0x0022620000000c00 */
[----:B------:R-:W-:Y:S05]  /*1d2b0*/  @P2 BRA `(.L_x_5054) ;  /* 0x0000000000202947 */ /* 0x000fea0003800000 */
[----:B------:R-:W-:Y:S01]  /*1d2c0*/  VIADD R8, R0, 0x40 ;  /* 0x0000004000087836 */ /* 0x000fe20000000000 */
[----:B------:R-:W-:Y:S02]  /*1d2d0*/  ULDC UR4, c[0x0][0x2d0] ;  /* 0x0000b40000047ab9 */ /* 0x000fe40000000800 */
[----:B------:R-:W-:Y:S02]  /*1d2e0*/  ISETP.GE.AND P2, PT, R32, UR4, PT ;  /* 0x0000000420007c0c */ /* 0x000fe4000bf46270 */
[----:B------:R-:W-:Y:S02]  /*1d2f0*/  ISETP.GE.AND P1, PT, R0, UR4, PT ;  /* 0x0000000400007c0c */ /* 0x000fe4000bf26270 */
[----:B------:R-:W-:-:S09]  /*1d300*/  ISETP.GE.AND P0, PT, R8, UR4, PT ;  /* 0x0000000408007c0c */ /* 0x000fd2000bf06270 */
[----:B---3--:R3:W-:Y:S04]  /*1d310*/  @!P2 STG.E.128 desc[UR6][R2.64+0x4800], R28 ;  /* 0x0048001c0200a986 */ /* 0x0087e8000c101d06 */
[----:B--2---:R3:W-:Y:S04]  /*1d320*/  @!P1 STG.E.128 desc[UR6][R2.64+0x4900], R12 ;  /* 0x0049000c02009986 */ /* 0x0047e8000c101d06 */
[----:B-1----:R3:W-:Y:S02]  /*1d330*/  @!P0 STG.E.128 desc[UR6][R2.64+0x4a00], R4 ;  /* 0x004a000402008986 */ /* 0x0027e4000c101d06 */
.L_x_5054:
[----:B------:R-:W-:Y:S05]  /*1d340*/  BSYNC B0 ;  /* 0x0000000000007941 */ /* 0x000fea0003800000 */
.L_x_5053:
        /* <DEDUP_REMOVED lines=13> */
.L_x_5056:
[----:B------:R-:W-:Y:S05]  /*1d420*/  BSYNC B0 ;  /* 0x0000000000007941 */ /* 0x000fea0003800000 */
.L_x_5055:
        /* <DEDUP_REMOVED lines=13> */
.L_x_5058:
[----:B------:R-:W-:Y:S05]  /*1d500*/  BSYNC B0 ;  /* 0x0000000000007941 */ /* 0x000fea0003800000 */
.L_x_5057:
[----:B--23--:R2:W3:Y:S01]  /*1d510*/  LDS.128 R12, [R11+0x3000] ;  /* 0x003000000b0c7984 */ /* 0x00c4e20000000c00 */
        /* <DEDUP_REMOVED lines=9> */
[----:B---3--:R3:W-:Y:S04]  /*1d5b0*/  @!P2 STG.E.128 desc[UR6][R2.64+0x9000], R12 ;  /* 0x0090000c0200a986 */ /* 0x0087e8000c101d06 */
[----:B-1----:R3:W-:Y:S04]  /*1d5c0*/  @!P1 STG.E.128 desc[UR6][R2.64+0x9100], R4 ;  /* 0x0091000402009986 */ /* 0x0027e8000c101d06 */
[----:B------:R3:W-:Y:S02]  /*1d5d0*/  @!P0 STG.E.128 desc[UR6][R2.64+0x9200], R28 ;  /* 0x0092001c02008986 */ /* 0x0007e4000c101d06 */
.L_x_5060:
[----:B------:R-:W-:Y:S05]  /*1d5e0*/  BSYNC B0 ;  /* 0x0000000000007941 */ /* 0x000fea0003800000 */
.L_x_5059:
        /* <DEDUP_REMOVED lines=11> */
.L_x_5061:
        /* <DEDUP_REMOVED lines=14> */
.L_x_7478:


//--------------------- .text._ZN5flash24flash_fwd_splitkv_kernelI23Flash_fwd_kernel_traitsILi192ELi64ELi64ELi4ELb0ELb0EN7cutlass6half_tE19Flash_kernel_traitsILi192ELi64ELi64ELi4ES3_EELb0ELb0ELb1ELb0ELb0ELb1ELb1ELb1EEEvNS_16Flash_fwd_paramsE --------------------------
	.section	.text._ZN5flash24flash_fwd_splitkv_kernelI23Flash_fwd_kernel_traitsILi192ELi64ELi64ELi4ELb0ELb0EN7cutlass6half_tE19Flash_kernel_traitsILi192ELi64ELi64ELi4ES3_EELb0ELb0ELb1ELb0ELb0ELb1ELb1ELb1EEEvNS_16Flash_fwd_paramsE,"ax",@progbits
	.align	128
        .global         _ZN5flash24flash_fwd_splitkv_kernelI23Flash_fwd_kernel_traitsILi192ELi64ELi64ELi4ELb0ELb0EN7cutlass6half_tE19Flash_kernel_traitsILi192ELi64ELi64ELi4ES3_EELb0ELb0ELb1ELb0ELb0ELb1ELb1ELb1EEEvNS_16Flash_fwd_paramsE
        .type           _ZN5flash24flash_fwd_splitkv_kernelI23Flash_fwd_kernel_traitsILi192ELi64ELi64ELi4ELb0ELb0EN7cutlass6half_tE19Flash_kernel_traitsILi192ELi64ELi64ELi4ES3_EELb0ELb0ELb1ELb0ELb0ELb1ELb1ELb1EEEvNS_16Flash_fwd_paramsE,@function
        .size           _ZN5flash24flash_fwd_splitkv_kernelI23Flash_fwd_kernel_traitsILi192ELi64ELi64ELi4ELb0ELb0EN7cutlass6half_tE19Flash_kernel_traitsILi192ELi64ELi64ELi4ES3_EELb0ELb0ELb1ELb0ELb0ELb1ELb1ELb1EEEvNS_16Flash_fwd_paramsE,(.L_x_7479 - _ZN5flash24flash_fwd_splitkv_kernelI23Flash_fwd_kernel_traitsILi192ELi64ELi64ELi4ELb0ELb0EN7cutlass6half_tE19Flash_kernel_traitsILi192ELi64ELi64ELi4ES3_EELb0ELb0ELb1ELb0ELb0ELb1ELb1ELb1EEEvNS_16Flash_fwd_paramsE)
        .other          _ZN5flash24flash_fwd_splitkv_kernelI23Flash_fwd_kernel_traitsILi192ELi64ELi64ELi4ELb0ELb0EN7cutlass6half_tE19Flash_kernel_traitsILi192ELi64ELi64ELi4ES3_EELb0ELb0ELb1ELb0ELb0ELb1ELb1ELb1EEEvNS_16Flash_fwd_paramsE,@"STO_CUDA_ENTRY STV_DEFAULT"
_ZN5flash24flash_fwd_splitkv_kernelI23Flash_fwd_kernel_traitsILi192ELi64ELi64ELi4ELb0ELb0EN7cutlass6half_tE19Flash_kernel_traitsILi192ELi64ELi64ELi4ES3_EELb0ELb0ELb1ELb0ELb0ELb1ELb1ELb1EEEvNS_16Flash_fwd_paramsE:
.text._ZN5flash24flash_fwd_splitkv_kernelI23Flash_fwd_kernel_traitsILi192ELi64ELi64ELi4ELb0ELb0EN7cutlass6half_tE19Flash_kernel_traitsILi192ELi64ELi64ELi4ES3_EELb0ELb0ELb1ELb0ELb0ELb1ELb1ELb1EEEvNS_16Flash_fwd_paramsE:
        /* <DEDUP_REMOVED lines=60> */
.L_x_5062:
[----:B------:R-:W1:Y:S02]  /*03c0*/  LDC R85, c[0x0][0x2c8] ;  /* 0x0000b200ff557b82 */ /* 0x000e640000000800 */
.L_x_5063:
        /* <DEDUP_REMOVED lines=109> */
.L_x_5066:
[----:B------:R-:W-:Y:S05]  /*0aa0*/  BSYNC B0 ;  /* 0x0000000000007941 */ /* 0x000fea0003800000 */
.L_x_5065:
        /* <DEDUP_REMOVED lines=11> */
.L_x_5068:
[----:B------:R-:W-:Y:S05]  /*0b60*/  BSYNC B0 ;  /* 0x0000000000007941 */ /* 0x000fea0003800000 */
.L_x_5067:
        /* <DEDUP_REMOVED lines=10> */
.L_x_5070:
[----:B------:R-:W-:Y:S05]  /*0c10*/  BSYNC B0 ;  /* 0x0000000000007941 */ /* 0x000fea0003800000 */
.L_x_5069:
        /* <DEDUP_REMOVED lines=10> */
.L_x_5072:
[----:B------:R-:W-:Y:S05]  /*0cc0*/  BSYNC B0 ;  /* 0x0000000000007941 */ /* 0x000fea0003800000 */
.L_x_5071:
        /* <DEDUP_REMOVED lines=11> */
.L_x_5074:
[----:B------:R-:W-:Y:S05]  /*0d80*/  BSYNC B0 ;  /* 0x0000000000007941 */ /* 0x000fea0003800000 */
.L_x_5073:
        /* <DEDUP_REMOVED lines=9> */
.L_x_5076:
[----:B------:R-:W-:Y:S05]  /*0e20*/  BSYNC B0 ;  /* 0x0000000000007941 */ /* 0x000fea0003800000 */
.L_x_5075:
        /* <DEDUP_REMOVED lines=9> */
.L_x_5078:
[----:B------:R-:W-:Y:S05]  /*0ec0*/  BSYNC B0 ;  /* 0x0000000000007941 */ /* 0x000fea0003800000 */
.L_x_5077:
        /* <DEDUP_REMOVED lines=9> */
.L_x_5080:
[----:B------:R-:W-:Y:S05]  /*0f60*/  BSYNC B0 ;  /* 0x0000000000007941 */ /* 0x000fea0003800000 */
.L_x_5079:
        /* <DEDUP_REMOVED lines=29> */
.L_x_5064:
        /* <DEDUP_REMOVED lines=29> */
.L_x_5081:
        /* <DEDUP_REMOVED lines=82> */
.L_x_5082:
        /* <DEDUP_REMOVED lines=49> */
.L_x_5084:
        /* <DEDUP_REMOVED lines=33> */
.L_x_5083:
        /* <DEDUP_REMOVED lines=270> */
.L_x_5178:
        /* <DEDUP_REMOVED lines=23> */
.L_x_5087:
[----:B------:R-:W-:Y:S05]  /*2fa0*/  BSYNC B0 ;  /* 0x0000000000007941 */ /* 0x000fea0003800000 */
.L_x_5086:
        /* <DEDUP_REMOVED lines=18> */
.L_x_5089:
[----:B------:R-:W-:Y:S05]  /*30d0*/  BSYNC B0 ;  /* 0x0000000000007941 */ /* 0x000fea0003800000 */
.L_x_5088:
        /* <DEDUP_REMOVED lines=19> */
.L_x_5091:
[----:B------:R-:W-:Y:S05]  /*3210*/  BSYNC B0 ;  /* 0x0000000000007941 */ /* 0x000fea0003800000 */
.L_x_5090:
        /* <DEDUP_REMOVED lines=16> */
.L_x_5093:
[----:B------:R-:W-:Y:S05]  /*3320*/  BSYNC B0 ;  /* 0x0000000000007941 */ /* 0x000fea0003800000 */
.L_x_5092:
        /* <DEDUP_REMOVED lines=63> */
.L_x_5099:
[----:B------:R-:W-:Y:S05]  /*3720*/  BSYNC B0 ;  /* 0x0000000000007941 */ /* 0x000fea0003800000 */
.L_x_5098:
        /* <DEDUP_REMOVED lines=52> */
.L_x_5101:
[----:B------:R-:W-:Y:S05]  /*3a70*/  BSYNC B0 ;  /* 0x0000000000007941 */ /* 0x000fea0003800000 */
.L_x_5100:
        /* <DEDUP_REMOVED lines=51> */
.L_x_5097:
[----:B------:R-:W-:Y:S05]  /*3db0*/  BSYNC B1 ;  /* 0x0000000000017941 */ /* 0x000fea0003800000 */
.L_x_5096:
        /* <DEDUP_REMOVED lines=70> */
.L_x_5105:
[----:B------:R-:W-:Y:S05]  /*4220*/  BSYNC B0 ;  /* 0x0000000000007941 */ /* 0x000fea0003800000 */
.L_x_5104:
        /* <DEDUP_REMOVED lines=55> */
.L_x_5107:
[----:B------:R-:W-:Y:S05]  /*45a0*/  BSYNC B0 ;  /* 0x0000000000007941 */ /* 0x000fea0003800000 */
.L_x_5106:
        /* <DEDUP_REMOVED lines=54> */
.L_x_5103:
[----:B------:R-:W-:Y:S05]  /*4910*/  BSYNC B1 ;  /* 0x0000000000017941 */ /* 0x000fea0003800000 */
.L_x_5102:
        /* <DEDUP_REMOVED lines=70> */
.L_x_5111:
[----:B------:R-:W-:Y:S05]  /*4d80*/  BSYNC B0 ;  /* 0x0000000000007941 */ /* 0x000fea0003800000 */
.L_x_5110:
        /* <DEDUP_REMOVED lines=55> */
.L_x_5113:
[----:B------:R-:W-:Y:S05]  /*5100*/  BSYNC B0 ;  /* 0x0000000000007941 */ /* 0x000fea0003800000 */
.L_x_5112:
        /* <DEDUP_REMOVED lines=54> */
.L_x_5109:
[----:B------:R-:W-:Y:S05]  /*5470*/  BSYNC B1 ;  /* 0x0000000000017941 */ /* 0x000fea0003800000 */
.L_x_5108:
        /* <DEDUP_REMOVED lines=76> */
.L_x_5117:
[----:B------:R-:W-:Y:S05]  /*5940*/  BSYNC B0 ;  /* 0x0000000000007941 */ /* 0x000fea0003800000 */
.L_x_5116:
        /* <DEDUP_REMOVED lines=55> */
.L_x_5119:
[----:B------:R-:W-:Y:S05]  /*5cc0*/  BSYNC B0 ;  /* 0x0000000000007941 */ /* 0x000fea0003800000 */
.L_x_5118:
        /* <DEDUP_REMOVED lines=54> */
.L_x_5115:
[----:B------:R-:W-:Y:S05]  /*6030*/  BSYNC B1 ;  /* 0x0000000000017941 */ /* 0x000fea0003800000 */
.L_x_5114:
        /* <DEDUP_REMOVED lines=8> */
.L_x_5095:
        /* <DEDUP_REMOVED lines=96> */
.L_x_5126:
[----:B------:R-:W-:Y:S05]  /*66c0*/  BSYNC B0 ;  /* 0x0000000000007941 */ /* 0x000fea0003800000 */
.L_x_5125:
[----:B-----5:R1:W-:Y:S02]  /*66d0*/  STG.E.128 desc[UR6][R114.64], R52 ;  /* 0x0000003472007986 */ /* 0x0203e4000c101d06 */
.L_x_5124:
[----:B------:R-:W-:Y:S05]  /*66e0*/  BSYNC B1 ;  /* 0x0000000000017941 */ /* 0x000fea0003800000 */
.L_x_5123:
        /* <DEDUP_REMOVED lines=95> */
.L_x_5130:
[----:B------:R-:W-:Y:S05]  /*6ce0*/  BSYNC B0 ;  /* 0x0000000000007941 */ /* 0x000fea0003800000 */
.L_x_5129:
[----:B-----5:R1:W-:Y:S02]  /*6cf0*/  STG.E.128 desc[UR6][R114.64+0x80], R52 ;  /* 0x0000803472007986 */ /* 0x0203e4000c101d06 */
.L_x_5128:
[----:B------:R-:W-:Y:S05]  /*6d00*/  BSYNC B1 ;  /* 0x0000000000017941 */ /* 0x000fea0003800000 */
.L_x_5127:
        /* <DEDUP_REMOVED lines=94> */
.L_x_5132:
[----:B------:R-:W-:Y:S05]  /*72f0*/  BSYNC B0 ;  /* 0x0000000000007941 */ /* 0x000fea0003800000 */
.L_x_5131:
[----:B-----5:R1:W-:Y:S02]  /*7300*/  STG.E.128 desc[UR6][R114.64+0x100], R52 ;  /* 0x0001003472007986 */ /* 0x0203e4000c101d06 */
.L_x_5122:
[----:B------:R-:W-:Y:S05]  /*7310*/  BSYNC B2 ;  /* 0x0000000000027941 */ /* 0x000fea0003800000 */
.L_x_5121:
        /* <DEDUP_REMOVED lines=104> */
.L_x_5138:
[----:B------:R-:W-:Y:S05]  /*79a0*/  BSYNC B0 ;  /* 0x0000000000007941 */ /* 0x000fea0003800000 */
.L_x_5137:
[----:B-----5:R1:W-:Y:S02]  /*79b0*/  STG.E.128 desc[UR6][R168.64], R56 ;  /* 0x00000038a8007986 */ /* 0x0203e4000c101d06 */
.L_x_5136:
[----:B------:R-:W-:Y:S05]  /*79c0*/  BSYNC B1 ;  /* 0x0000000000017941 */ /* 0x000fea0003800000 */
.L_x_5135:
        /* <DEDUP_REMOVED lines=98> */
.L_x_5142:
[----:B------:R-:W-:Y:S05]  /*7ff0*/  BSYNC B0 ;  /* 0x0000000000007941 */ /* 0x000fea0003800000 */
.L_x_5141:
[----:B-----5:R1:W-:Y:S02]  /*8000*/  STG.E.128 desc[UR6][R168.64], R56 ;  /* 0x00000038a8007986 */ /* 0x0203e4000c101d06 */
.L_x_5140:
[----:B------:R-:W-:Y:S05]  /*8010*/  BSYNC B1 ;  /* 0x0000000000017941 */ /* 0x000fea0003800000 */
.L_x_5139:
        /* <DEDUP_REMOVED lines=97> */
.L_x_5144:
[----:B------:R-:W-:Y:S05]  /*8630*/  BSYNC B0 ;  /* 0x0000000000007941 */ /* 0x000fea0003800000 */
.L_x_5143:
[----:B-----5:R1:W-:Y:S02]  /*8640*/  STG.E.128 desc[UR6][R168.64], R56 ;  /* 0x00000038a8007986 */ /* 0x0203e4000c101d06 */
.L_x_5134:
[----:B------:R-:W-:Y:S05]  /*8650*/  BSYNC B2 ;  /* 0x0000000000027941 */ /* 0x000fea0003800000 */
.L_x_5133:
        /* <DEDUP_REMOVED lines=104> */
.L_x_5150:
[----:B------:R-:W-:Y:S05]  /*8ce0*/  BSYNC B0 ;  /* 0x0000000000007941 */ /* 0x000fea0003800000 */
.L_x_5149:
[----:B-----5:R1:W-:Y:S02]  /*8cf0*/  STG.E.128 desc[UR6][R168.64], R56 ;  /* 0x00000038a8007986 */ /* 0x0203e4000c101d06 */
.L_x_5148:
[----:B------:R-:W-:Y:S05]  /*8d00*/  BSYNC B1 ;  /* 0x0000000000017941 */ /* 0x000fea0003800000 */
.L_x_5147:
        /* <DEDUP_REMOVED lines=98> */
.L_x_5154:
[----:B------:R-:W-:Y:S05]  /*9330*/  BSYNC B0 ;  /* 0x0000000000007941 */ /* 0x000fea0003800000 */
.L_x_5153:
[----:B-----5:R1:W-:Y:S02]  /*9340*/  STG.E.128 desc[UR6][R168.64], R56 ;  /* 0x00000038a8007986 */ /* 0x0203e4000c101d06 */
.L_x_5152:
[----:B------:R-:W-:Y:S05]  /*9350*/  BSYNC B1 ;  /* 0x0000000000017941 */ /* 0x000fea0003800000 */
.L_x_5151:
        /* <DEDUP_REMOVED lines=97> */
.L_x_5156:
[----:B------:R-:W-:Y:S05]  /*9970*/  BSYNC B0 ;  /* 0x0000000000007941 */ /* 0x000fea0003800000 */
.L_x_5155:
[----:B-----5:R1:W-:Y:S02]  /*9980*/  STG.E.128 desc[UR6][R168.64], R56 ;  /* 0x00000038a8007986 */ /* 0x0203e4000c101d06 */
.L_x_5146:
[----:B------:R-:W-:Y:S05]  /*9990*/  BSYNC B2 ;  /* 0x0000000000027941 */ /* 0x000fea0003800000 */
.L_x_5145:
        /* <DEDUP_REMOVED lines=109> */
.L_x_5162:
[----:B------:R-:W-:Y:S05]  /*a070*/  BSYNC B0 ;  /* 0x0000000000007941 */ /* 0x000fea0003800000 */
.L_x_5161:
[----:B-----5:R1:W-:Y:S02]  /*a080*/  STG.E.128 desc[UR6][R166.64], R56 ;  /* 0x00000038a6007986 */ /* 0x0203e4000c101d06 */
.L_x_5160:
[----:B------:R-:W-:Y:S05]  /*a090*/  BSYNC B1 ;  /* 0x0000000000017941 */ /* 0x000fea0003800000 */
.L_x_5159:
        /* <DEDUP_REMOVED lines=98> */
.L_x_5166:
[----:B------:R-:W-:Y:S05]  /*a6c0*/  BSYNC B0 ;  /* 0x0000000000007941 */ /* 0x000fea0003800000 */
.L_x_5165:
[----:B-----5:R1:W-:Y:S02]  /*a6d0*/  STG.E.128 desc[UR6][R166.64], R56 ;  /* 0x00000038a6007986 */ /* 0x0203e4000c101d06 */
.L_x_5164:
[----:B------:R-:W-:Y:S05]  /*a6e0*/  BSYNC B1 ;  /* 0x0000000000017941 */ /* 0x000fea0003800000 */
.L_x_5163:
        /* <DEDUP_REMOVED lines=97> */
.L_x_5168:
[----:B------:R-:W-:Y:S05]  /*ad00*/  BSYNC B0 ;  /* 0x0000000000007941 */ /* 0x000fea0003800000 */
.L_x_5167:
[----:B-----5:R1:W-:Y:S02]  /*ad10*/  STG.E.128 desc[UR6][R164.64], R56 ;  /* 0x00000038a4007986 */ /* 0x0203e4000c101d06 */
.L_x_5158:
[----:B------:R-:W-:Y:S05]  /*ad20*/  BSYNC B2 ;  /* 0x0000000000027941 */ /* 0x000fea0003800000 */
.L_x_5157:
        /* <DEDUP_REMOVED lines=8> */
.L_x_5094:
        /* <DEDUP_REMOVED lines=21> */
.L_x_5170:
[----:B------:R-:W-:Y:S05]  /*af00*/  BSYNC B0 ;  /* 0x0000000000007941 */ /* 0x000fea0003800000 */
.L_x_5169:
        /* <DEDUP_REMOVED lines=24> */
.L_x_5172:
[----:B------:R-:W-:Y:S05]  /*b090*/  BSYNC B0 ;  /* 0x0000000000007941 */ /* 0x000fea0003800000 */
.L_x_5171:
        /* <DEDUP_REMOVED lines=24> */
.L_x_5174:
[----:B------:R-:W-:Y:S05]  /*b220*/  BSYNC B0 ;  /* 0x0000000000007941 */ /* 0x000fea0003800000 */
.L_x_5173:
        /* <DEDUP_REMOVED lines=29> */
.L_x_5175:
[----:B------:R-:W-:Y:S05]  /*b400*/  BSYNC B0 ;  /* 0x0000000000007941 */ /* 0x000fea0003800000 */
.L_x_5120:
        /* <DEDUP_REMOVED lines=83> */
.L_x_5176:
        /* <DEDUP_REMOVED lines=8> */
.L_x_5177:
[----:B------:R-:W-:Y:S04]  /*b9c0*/  IADD3 R9, R9, -0x1, RZ ;  /* 0xffffffff09097810 */ /* 0x000fe80007ffe0ff */
[----:B------:R-:W-:Y:S11]  /*b9d0*/  ISETP.GT.AND P0, PT, R9, R82, PT ;  /* 0x000000520900720c */ /* 0x000ff60003f04270 */
[----:B------:R-:W-:Y:S02]  /*b9e0*/  @!UPT UIADD3 URZ, URZ, URZ, URZ ;  /* 0x0000003f3f3ff290 */ /* 0x000fe4000fffe03f */
[----:B------:R-:W-:Y:S05]  /*b9f0*/  @P0 BRA `(.L_x_5178) ;  /* 0xffffff74000c0947 */ /* 0x000fea000383ffff */
.L_x_5085:
        /* <DEDUP_REMOVED lines=106> */
.L_x_5187:
[----:B------:R-:W-:Y:S05]  /*c0a0*/  BSYNC B0 ;  /* 0x0000000000007941 */ /* 0x000fea0003800000 */
.L_x_5186:
[----:B-----5:R3:W-:Y:S02]  /*c0b0*/  STS.128 [R208], R28 ;  /* 0x0000001cd0007388 */ /* 0x0207e40000000c00 */
.L_x_5185:
[----:B------:R-:W-:Y:S05]  /*c0c0*/  BSYNC B1 ;  /* 0x0000000000017941 */ /* 0x000fea0003800000 */
.L_x_5184:
        /* <DEDUP_REMOVED lines=46> */
.L_x_5191:
[----:B------:R-:W-:Y:S05]  /*c3b0*/  BSYNC B0 ;  /* 0x0000000000007941 */ /* 0x000fea0003800000 */
.L_x_5190:
[----:B-----5:R1:W-:Y:S02]  /*c3c0*/  STS.128 [R208+0x2000], R28 ;  /* 0x0020001cd0007388 */ /* 0x0203e40000000c00 */
.L_x_5189:
[----:B------:R-:W-:Y:S05]  /*c3d0*/  BSYNC B1 ;  /* 0x0000000000017941 */ /* 0x000fea0003800000 */
.L_x_5188:
        /* <DEDUP_REMOVED lines=44> */
.L_x_5193:
[----:B------:R-:W-:Y:S05]  /*c6a0*/  BSYNC B0 ;  /* 0x0000000000007941 */ /* 0x000fea0003800000 */
.L_x_5192:
[----:B-----5:R2:W-:Y:S02]  /*c6b0*/  STS.128 [R208+0x4000], R32 ;  /* 0x00400020d0007388 */ /* 0x0205e40000000c00 */
.L_x_5183:
[----:B------:R-:W-:Y:S05]  /*c6c0*/  BSYNC B2 ;  /* 0x0000000000027941 */ /* 0x000fea0003800000 */
.L_x_5182:
        /* <DEDUP_REMOVED lines=54> */
.L_x_5199:
[----:B------:R-:W-:Y:S05]  /*ca30*/  BSYNC B0 ;  /* 0x0000000000007941 */ /* 0x000fea0003800000 */
.L_x_5198:
[----:B-----5:R3:W-:Y:S02]  /*ca40*/  STS.128 [R208+0x800], R28 ;  /* 0x0008001cd0007388 */ /* 0x0207e40000000c00 */
.L_x_5197:
[----:B------:R-:W-:Y:S05]  /*ca50*/  BSYNC B1 ;  /* 0x0000000000017941 */ /* 0x000fea0003800000 */
.L_x_5196:
        /* <DEDUP_REMOVED lines=47> */
.L_x_5203:
[----:B------:R-:W-:Y:S05]  /*cd50*/  BSYNC B0 ;  /* 0x0000000000007941 */ /* 0x000fea0003800000 */
.L_x_5202:
[----:B-----5:R3:W-:Y:S02]  /*cd60*/  STS.128 [R208+0x2800], R28 ;  /* 0x0028001cd0007388 */ /* 0x0207e40000000c00 */
.L_x_5201:
[----:B------:R-:W-:Y:S05]  /*cd70*/  BSYNC B1 ;  /* 0x0000000000017941 */ /* 0x000fea0003800000 */
.L_x_5200:
        /* <DEDUP_REMOVED lines=45> */
.L_x_5205:
[----:B------:R-:W-:Y:S05]  /*d050*/  BSYNC B0 ;  /* 0x0000000000007941 */ /* 0x000fea0003800000 */
.L_x_5204:
[----:B-----5:R3:W-:Y:S02]  /*d060*/  STS.128 [R208+0x4800], R28 ;  /* 0x0048001cd0007388 */ /* 0x0207e40000000c00 */
.L_x_5195:
[----:B------:R-:W-:Y:S05]  /*d070*/  BSYNC B2 ;  /* 0x0000000000027941 */ /* 0x000fea0003800000 */
.L_x_5194:
        /* <DEDUP_REMOVED lines=54> */
.L_x_5211:
[----:B------:R-:W-:Y:S05]  /*d3e0*/  BSYNC B0 ;  /* 0x0000000000007941 */ /* 0x000fea0003800000 */
.L_x_5210:
[----:B-----5:R1:W-:Y:S02]  /*d3f0*/  STS.128 [R208+0x1000], R28 ;  /* 0x0010001cd0007388 */ /* 0x0203e40000000c00 */
.L_x_5209:
[----:B------:R-:W-:Y:S05]  /*d400*/  BSYNC B1 ;  /* 0x0000000000017941 */ /* 0x000fea0003800000 */
.L_x_5208:
        /* <DEDUP_REMOVED lines=47> */
.L_x_5215:
[----:B------:R-:W-:Y:S05]  /*d700*/  BSYNC B0 ;  /* 0x0000000000007941 */ /* 0x000fea0003800000 */
.L_x_5214:
[----:B-----5:R3:W-:Y:S02]  /*d710*/  STS.128 [R208+0x3000], R28 ;  /* 0x0030001cd0007388 */ /* 0x0207e40000000c00 */
.L_x_5213:
[----:B------:R-:W-:Y:S05]  /*d720*/  BSYNC B1 ;  /* 0x0000000000017941 */ /* 0x000fea0003800000 */
.L_x_5212:
        /* <DEDUP_REMOVED lines=45> */
.L_x_5217:
[----:B------:R-:W-:Y:S05]  /*da00*/  BSYNC B0 ;  /* 0x0000000000007941 */ /* 0x000fea0003800000 */
.L_x_5216:
[----:B-----5:R3:W-:Y:S02]  /*da10*/  STS.128 [R208+0x5000], R28 ;  /* 0x0050001cd0007388 */ /* 0x0207e40000000c00 */
.L_x_5207:
[----:B------:R-:W-:Y:S05]  /*da20*/  BSYNC B2 ;  /* 0x0000000000027941 */ /* 0x000fea0003800000 */
.L_x_5206:
        /* <DEDUP_REMOVED lines=52> */
.L_x_5222:
[----:B------:R-:W-:Y:S05]  /*dd70*/  BSYNC B0 ;  /* 0x0000000000007941 */ /* 0x000fea0003800000 */
.L_x_5221:
[----:B-----5:R3:W-:Y:S02]  /*dd80*/  STS.128 [R208+0x1800], R28 ;  /* 0x0018001cd0007388 */ /* 0x0207e40000000c00 */
.L_x_5220:
[----:B------:R-:W-:Y:S05]  /*dd90*/  BSYNC B1 ;  /* 0x0000000000017941 */ /* 0x000fea0003800000 */
.L_x_5219:
        /* <DEDUP_REMOVED lines=47> */
.L_x_5226:
[----:B------:R-:W-:Y:S05]  /*e090*/  BSYNC B0 ;  /* 0x0000000000007941 */ /* 0x000fea0003800000 */
.L_x_5225:
[----:B-----5:R1:W-:Y:S02]  /*e0a0*/  STS.128 [R208+0x3800], R12 ;  /* 0x0038000cd0007388 */ /* 0x0203e40000000c00 */
.L_x_5224:
[----:B------:R-:W-:Y:S05]  /*e0b0*/  BSYNC B1 ;  /* 0x0000000000017941 */ /* 0x000fea0003800000 */
.L_x_5223:
        /* <DEDUP_REMOVED lines=44> */
.L_x_5228:
[----:B------:R-:W-:Y:S05]  /*e380*/  BSYNC B0 ;  /* 0x0000000000007941 */ /* 0x000fea0003800000 */
.L_x_5227:
[----:B-----5:R1:W-:Y:S01]  /*e390*/  STS.128 [R208+0x5800], R12 ;  /* 0x0058000cd0007388 */ /* 0x0203e20000000c00 */
[----:B------:R-:W-:Y:S05]  /*e3a0*/  BRA `(.L_x_5218) ;  /* 0x0000004c00dc7947 */ /* 0x000fea0003800000 */
.L_x_5181:
        /* <DEDUP_REMOVED lines=93> */
.L_x_5234:
[----:B------:R-:W-:Y:S05]  /*e980*/  BSYNC B0 ;  /* 0x0000000000007941 */ /* 0x000fea0003800000 */
.L_x_5233:
[----:B-----5:R3:W-:Y:S02]  /*e990*/  STS.128 [R208], R28 ;  /* 0x0000001cd0007388 */ /* 0x0207e40000000c00 */
.L_x_5232:
[----:B------:R-:W-:Y:S05]  /*e9a0*/  BSYNC B1 ;  /* 0x0000000000017941 */ /* 0x000fea0003800000 */
.L_x_5231:
        /* <DEDUP_REMOVED lines=89> */
.L_x_5238:
[----:B------:R-:W-:Y:S05]  /*ef40*/  BSYNC B0 ;  /* 0x0000000000007941 */ /* 0x000fea0003800000 */
.L_x_5237:
[----:B-----5:R1:W-:Y:S02]  /*ef50*/  STS.128 [R208+0x2000], R28 ;  /* 0x0020001cd0007388 */ /* 0x0203e40000000c00 */
.L_x_5236:
[----:B------:R-:W-:Y:S05]  /*ef60*/  BSYNC B1 ;  /* 0x0000000000017941 */ /* 0x000fea0003800000 */
.L_x_5235:
        /* <DEDUP_REMOVED lines=88> */
.L_x_5240:
[----:B------:R-:W-:Y:S05]  /*f4f0*/  BSYNC B0 ;  /* 0x0000000000007941 */ /* 0x000fea0003800000 */
.L_x_5239:
[----:B-----5:R3:W-:Y:S02]  /*f500*/  STS.128 [R208+0x4000], R28 ;  /* 0x0040001cd0007388 */ /* 0x0207e40000000c00 */
.L_x_5230:
[----:B------:R-:W-:Y:S05]  /*f510*/  BSYNC B2 ;  /* 0x0000000000027941 */ /* 0x000fea0003800000 */
.L_x_5229:
        /* <DEDUP_REMOVED lines=97> */
.L_x_5246:
[----:B------:R-:W-:Y:S05]  /*fb30*/  BSYNC B0 ;  /* 0x0000000000007941 */ /* 0x000fea0003800000 */
.L_x_5245:
[----:B-----5:R3:W-:Y:S02]  /*fb40*/  STS.128 [R208+0x800], R28 ;  /* 0x0008001cd0007388 */ /* 0x0207e40000000c00 */
.L_x_5244:
[----:B------:R-:W-:Y:S05]  /*fb50*/  BSYNC B1 ;  /* 0x0000000000017941 */ /* 0x000fea0003800000 */
.L_x_5243:
        /* <DEDUP_REMOVED lines=90> */
.L_x_5250:
[----:B------:R-:W-:Y:S05]  /*10100*/  BSYNC B0 ;  /* 0x0000000000007941 */ /* 0x000fea0003800000 */
.L_x_5249:
[----:B-----5:R3:W-:Y:S02]  /*10110*/  STS.128 [R208+0x2800], R28 ;  /* 0x0028001cd0007388 */ /* 0x0207e40000000c00 */
.L_x_5248:
[----:B------:R-:W-:Y:S05]  /*10120*/  BSYNC B1 ;  /* 0x0000000000017941 */ /* 0x000fea0003800000 */
.L_x_5247:
        /* <DEDUP_REMOVED lines=89> */
.L_x_5252:
[----:B------:R-:W-:Y:S05]  /*106c0*/  BSYNC B0 ;  /* 0x0000000000007941 */ /* 0x000fea0003800000 */
.L_x_5251:
[----:B-----5:R1:W-:Y:S02]  /*106d0*/  STS.128 [R208+0x4800], R24 ;  /* 0x00480018d0007388 */ /* 0x0203e40000000c00 */
.L_x_5242:
[----:B------:R-:W-:Y:S05]  /*106e0*/  BSYNC B2 ;  /* 0x0000000000027941 */ /* 0x000fea0003800000 */
.L_x_5241:
        /* <DEDUP_REMOVED lines=97> */
.L_x_5258:
[----:B------:R-:W-:Y:S05]  /*10d00*/  BSYNC B0 ;  /* 0x0000000000007941 */ /* 0x000fea0003800000 */
.L_x_5257:
[----:B-----5:R1:W-:Y:S02]  /*10d10*/  STS.128 [R208+0x1000], R28 ;  /* 0x0010001cd0007388 */ /* 0x0203e40000000c00 */
.L_x_5256:
[----:B------:R-:W-:Y:S05]  /*10d20*/  BSYNC B1 ;  /* 0x0000000000017941 */ /* 0x000fea0003800000 */
.L_x_5255:
        /* <DEDUP_REMOVED lines=90> */
.L_x_5262:
[----:B------:R-:W-:Y:S05]  /*112d0*/  BSYNC B0 ;  /* 0x0000000000007941 */ /* 0x000fea0003800000 */
.L_x_5261:
[----:B-----5:R3:W-:Y:S02]  /*112e0*/  STS.128 [R208+0x3000], R28 ;  /* 0x0030001cd0007388 */ /* 0x0207e40000000c00 */
.L_x_5260:
[----:B------:R-:W-:Y:S05]  /*112f0*/  BSYNC B1 ;  /* 0x0000000000017941 */ /* 0x000fea0003800000 */
.L_x_5259:
        /* <DEDUP_REMOVED lines=89> */
.L_x_5264:
[----:B------:R-:W-:Y:S05]  /*11890*/  BSYNC B0 ;  /* 0x0000000000007941 */ /* 0x000fea0003800000 */
.L_x_5263:
[----:B-----5:R1:W-:Y:S02]  /*118a0*/  STS.128 [R208+0x5000], R24 ;  /* 0x00500018d0007388 */ /* 0x0203e40000000c00 */
.L_x_5254:
[----:B------:R-:W-:Y:S05]  /*118b0*/  BSYNC B2 ;  /* 0x0000000000027941 */ /* 0x000fea0003800000 */
.L_x_5253:
        /* <DEDUP_REMOVED lines=96> */
.L_x_5268:
[----:B------:R-:W-:Y:S05]  /*11ec0*/  BSYNC B0 ;  /* 0x0000000000007941 */ /* 0x000fea0003800000 */
.L_x_5267:
[----:B-----5:R1:W-:Y:S02]  /*11ed0*/  STS.128 [R208+0x1800], R24 ;  /* 0x00180018d0007388 */ /* 0x0203e40000000c00 */
.L_x_5266:
[----:B------:R-:W-:Y:S05]  /*11ee0*/  BSYNC B1 ;  /* 0x0000000000017941 */ /* 0x000fea0003800000 */
.L_x_5265:
        /* <DEDUP_REMOVED lines=90> */
.L_x_5272:
[----:B------:R-:W-:Y:S05]  /*12490*/  BSYNC B0 ;  /* 0x0000000000007941 */ /* 0x000fea0003800000 */
.L_x_5271:
[----:B-----5:R1:W-:Y:S02]  /*124a0*/  STS.128 [R208+0x3800], R24 ;  /* 0x00380018d0007388 */ /* 0x0203e40000000c00 */
.L_x_5270:
[----:B------:R-:W-:Y:S05]  /*124b0*/  BSYNC B1 ;  /* 0x0000000000017941 */ /* 0x000fea0003800000 */
.L_x_5269:
        /* <DEDUP_REMOVED lines=92> */
.L_x_5274:
[----:B------:R-:W-:Y:S05]  /*12a80*/  BSYNC B0 ;  /* 0x0000000000007941 */ /* 0x000fea0003800000 */
.L_x_5273:
[----:B-----5:R1:W-:Y:S01]  /*12a90*/  STS.128 [R208+0x5800], R12 ;  /* 0x0058000cd0007388 */ /* 0x0203e20000000c00 */
[----:B------:R-:W-:Y:S05]  /*12aa0*/  BRA `(.L_x_5218) ;  /* 0x00000008001c7947 */ /* 0x000fea0003800000 */
.L_x_5180:
        /* <DEDUP_REMOVED lines=37> */
.L_x_5276:
[----:B------:R-:W-:Y:S05]  /*12d00*/  BSYNC B0 ;  /* 0x0000000000007941 */ /* 0x000fea0003800000 */
.L_x_5275:
        /* <DEDUP_REMOVED lines=31> */
.L_x_5278:
[----:B------:R-:W-:Y:S05]  /*12f00*/  BSYNC B0 ;  /* 0x0000000000007941 */ /* 0x000fea0003800000 */
.L_x_5277:
        /* <DEDUP_REMOVED lines=31> */
.L_x_5280:
[----:B------:R-:W-:Y:S05]  /*13100*/  BSYNC B0 ;  /* 0x0000000000007941 */ /* 0x000fea0003800000 */
.L_x_5279:
        /* <DEDUP_REMOVED lines=33> */
.L_x_5218:
[----:B------:R-:W-:Y:S05]  /*13320*/  BSYNC B3 ;  /* 0x0000000000037941 */ /* 0x000fea0003800000 */
.L_x_5179:
        /* <DEDUP_REMOVED lines=31> */
.L_x_5283:
[----:B------:R1:W-:Y:S02]  /*13520*/  STS.128 [R208+0xa000], RZ ;  /* 0x00a000ffd0007388 */ /* 0x0003e40000000c00 */
.L_x_5282:
[----:B------:R-:W-:Y:S05]  /*13530*/  BSYNC B0 ;  /* 0x0000000000007941 */ /* 0x000fea0003800000 */
.L_x_5281:
        /* <DEDUP_REMOVED lines=31> */
.L_x_5286:
[----:B------:R2:W-:Y:S02]  /*13730*/  STS.128 [R208+0xa800], RZ ;  /* 0x00a800ffd0007388 */ /* 0x0005e40000000c00 */
.L_x_5285:
[----:B------:R-:W-:Y:S05]  /*13740*/  BSYNC B0 ;  /* 0x0000000000007941 */ /* 0x000fea0003800000 */
.L_x_5284:
        /* <DEDUP_REMOVED lines=34> */
.L_x_5289:
[----:B------:R2:W-:Y:S02]  /*13970*/  STS.128 [R208+0xb000], RZ ;  /* 0x00b000ffd0007388 */ /* 0x0005e40000000c00 */
.L_x_5288:
[----:B------:R-:W-:Y:S05]  /*13980*/  BSYNC B0 ;  /* 0x0000000000007941 */ /* 0x000fea0003800000 */
.L_x_5287:
        /* <DEDUP_REMOVED lines=35> */
.L_x_5291:
[----:B------:R-:W-:Y:S05]  /*13bc0*/  BSYNC B0 ;  /* 0x0000000000007941 */ /* 0x000fea0003800000 */
.L_x_5290:
        /* <DEDUP_REMOVED lines=45> */
.L_x_5294:
[----:B------:R4:W-:Y:S02]  /*13ea0*/  STS.128 [R208+0x10000], RZ ;  /* 0x010000ffd0007388 */ /* 0x0009e40000000c00 */
.L_x_5293:
[----:B------:R-:W-:Y:S05]  /*13eb0*/  BSYNC B0 ;  /* 0x0000000000007941 */ /* 0x000fea0003800000 */
.L_x_5292:
        /* <DEDUP_REMOVED lines=37> */
.L_x_5297:
[----:B------:R2:W-:Y:S02]  /*14110*/  STS.128 [R208+0x10800], RZ ;  /* 0x010800ffd0007388 */ /* 0x0005e40000000c00 */
.L_x_5296:
[----:B------:R-:W-:Y:S05]  /*14120*/  BSYNC B0 ;  /* 0x0000000000007941 */ /* 0x000fea0003800000 */
.L_x_5295:
        /* <DEDUP_REMOVED lines=37> */
.L_x_5300:
[----:B------:R2:W-:Y:S02]  /*14380*/  STS.128 [R208+0x11000], RZ ;  /* 0x011000ffd0007388 */ /* 0x0005e40000000c00 */
.L_x_5299:
[----:B------:R-:W-:Y:S05]  /*14390*/  BSYNC B0 ;  /* 0x0000000000007941 */ /* 0x000fea0003800000 */
.L_x_5298:
        /* <DEDUP_REMOVED lines=50> */
.L_x_5302:
[----:B------:R-:W-:Y:S05]  /*146c0*/  BSYNC B0 ;  /* 0x0000000000007941 */ /* 0x000fea0003800000 */
.L_x_5301:
[----:B------:R-:W-:Y:S01]  /*146d0*/  LDSM.16.M88.4 R48, [R203] ;  /* 0x00000000cb30783b */ /* 0x000fe20000000200 */
[----:B------:R-:W-:Y:S01]  /*146e0*/  R2P PR, R63, 0x6 ;  /* 0x000000063f007804 */ /* 0x000fe20000000000 */
[----:B------:R-:W-:Y:S01]  /*146f0*/  ULDC UR8, c[0x0][0x39c] ;  /* 0x0000e70000087ab9 */ /* 0x000fe20000000800 */
[C---:B------:R-:W-:Y:S01]  /*14700*/  IADD3 R0, R202.reuse, 0x6000, RZ ;  /* 0x00006000ca007810 */ /* 0x040fe20007ffe0ff */
[----:B------:R-:W3:Y:S01]  /*14710*/  LDSM.16.M88.4 R12, [R202+0x6000] ;  /* 0x00600000ca0c783b */ /* 0x000ee20000000200 */
[----:B------:R-:W-:Y:S01]  /*14720*/  IADD3 R201, R202, 0x6020, RZ ;  /* 0x00006020cac97810 */ /* 0x000fe20007ffe0ff */
[----:B------:R-:W-:Y:S01]  /*14730*/  UISETP.GT.AND UP0, UPT, UR13, UR18, UPT ;  /* 0x000000120d00728c */ /* 0x000fe2000bf04270 */
[-C--:B------:R-:W-:Y:S01]  /*14740*/  LEA R100, R46, R203.reuse, 0x1 ;  /* 0x000000cb2e647211 */ /* 0x080fe200078e08ff */
[----:B------:R-:W4:Y:S01]  /*14750*/  LDSM.16.M88.4 R36, [R202+0x6800] ;  /* 0x00680000ca24783b */ /* 0x000f220000000200 */
[C---:B------:R-:W-:Y:S02]  /*14760*/  LEA R44, R45.reuse, R203, 0x1 ;  /* 0x000000cb2d2c7211 */ /* 0x040fe400078e08ff */
[----:B------:R-:W-:Y:S01]  /*14770*/  LEA R3, R45, R100, 0x1 ;  /* 0x000000642d037211 */ /* 0x000fe200078e08ff */
[----:B--2--5:R-:W-:Y:S01]  /*14780*/  LDSM.16.M88.4 R8, [R100] ;  /* 0x000000006408783b */ /* 0x024fe20000000200 */
[----:B------:R-:W-:-:S02]  /*14790*/  PLOP3.LUT P0, PT, PT, PT, UP0, 0x40, 0x0 ;  /* 0x000000000000781c */ /* 0x000fc40003f0e808 */
[----:B------:R-:W-:Y:S01]  /*147a0*/  @P1 IADD3 R201, R0, -0x20, RZ ;  /* 0xffffffe000c91810 */ /* 0x000fe20007ffe0ff */
[----:B------:R-:W2:Y:S01]  /*147b0*/  LDSM.16.M88.4 R64, [R202+0x7000] ;  /* 0x00700000ca40783b */ /* 0x000ea20000000200 */
[----:B------:R-:W-:Y:S02]  /*147c0*/  MOV R0, 0x40 ;  /* 0x0000004000007802 */ /* 0x000fe40000000f00 */
[C---:B------:R-:W-:Y:S01]  /*147d0*/  IADD3 R196, R201.reuse, 0x800, RZ ;  /* 0x00000800c9c47810 */ /* 0x040fe20007ffe0ff */
[----:B------:R-:W1:Y:S01]  /*147e0*/  LDSM.16.M88.4 R52, [R201] ;  /* 0x00000000c934783b */ /* 0x000e620000000200 */
[----:B------:R-:W-:Y:S02]  /*147f0*/  SEL R0, R0, 0xffffffc0, !P2 ;  /* 0xffffffc000007807 */ /* 0x000fe40005000000 */
[----:B------:R-:W-:Y:S01]  /*14800*/  IADD3 R195, R201, 0x1000, RZ ;  /* 0x00001000c9c37810 */ /* 0x000fe20007ffe0ff */
[----:B------:R-:W-:Y:S01]  /*14810*/  LDSM.16.M88.4 R84, [R44] ;  /* 0x000000002c54783b */ /* 0x000fe20000000200 */
[----:B------:R-:W-:-:S02]  /*14820*/  IADD3 R199, R202, R0, RZ ;  /* 0x00000000cac77210 */ /* 0x000fc40007ffe0ff */
[----:B------:R-:W-:Y:S01]  /*14830*/  IADD3 R193, R0, R201, RZ ;  /* 0x000000c900c17210 */ /* 0x000fe20007ffe0ff */
[----:B------:R-:W-:Y:S01]  /*14840*/  LDSM.16.M88.4 R28, [R202+0x7800] ;  /* 0x00780000ca1c783b */ /* 0x000fe20000000200 */
[C---:B------:R-:W-:Y:S02]  /*14850*/  IADD3 R194, R201.reuse, 0x1800, RZ ;  /* 0x00001800c9c27810 */ /* 0x040fe40007ffe0ff */
[C---:B------:R-:W-:Y:S01]  /*14860*/  IADD3 R192, R201.reuse, 0x2000, RZ ;  /* 0x00002000c9c07810 */ /* 0x040fe20007ffe0ff */
[----:B------:R-:W1:Y:S01]  /*14870*/  LDSM.16.M88.4 R76, [R199+0x6000] ;  /* 0x00600000c74c783b */ /* 0x000e620000000200 */
[C---:B------:R-:W-:Y:S02]  /*14880*/  IADD3 R191, R201.reuse, 0x2800, RZ ;  /* 0x00002800c9bf7810 */ /* 0x040fe40007ffe0ff */
[C---:B------:R-:W-:Y:S01]  /*14890*/  IADD3 R190, R201.reuse, 0x3000, RZ ;  /* 0x00003000c9be7810 */ /* 0x040fe20007ffe0ff */
[----:B------:R-:W1:Y:S01]  /*148a0*/  LDSM.16.M88.4 R4, [R201+0x800] ;  /* 0x00080000c904783b */ /* 0x000e620000000200 */
[----:B------:R-:W-:-:S02]  /*148b0*/  IADD3 R189, R201, 0x3800, RZ ;  /* 0x00003800c9bd7810 */ /* 0x000fc40007ffe0ff */
[C---:B------:R-:W-:Y:S01]  /*148c0*/  IADD3 R188, R201.reuse, 0x4000, RZ ;  /* 0x00004000c9bc7810 */ /* 0x040fe20007ffe0ff */
[----:B------:R-:W1:Y:S01]  /*148d0*/  LDSM.16.M88.4 R20, [R201+0x1000] ;  /* 0x00100000c914783b */ /* 0x000e620000000200 */
[C---:B------:R-:W-:Y:S02]  /*148e0*/  IADD3 R187, R201.reuse, 0x4800, RZ ;  /* 0x00004800c9bb7810 */ /* 0x040fe40007ffe0ff */
[C---:B------:R-:W-:Y:S01]  /*148f0*/  IADD3 R186, R201.reuse, 0x5000, RZ ;  /* 0x00005000c9ba7810 */ /* 0x040fe20007ffe0ff */
[----:B---3--:R-:W-:Y:S01]  /*14900*/  HMMA.16816.F32 R16, R48, R12, RZ ;  /* 0x0000000c3010723c */ /* 0x008fe200000018ff */
[----:B------:R-:W-:Y:S01]  /*14910*/  LDSM.16.M88.4 R72, [R3] ;  /* 0x000000000348783b */ /* 0x000fe20000000200 */
[----:B------:R-:W-:-:S03]  /*14920*/  IADD3 R185, R201, 0x5800, RZ ;  /* 0x00005800c9b97810 */ /* 0x000fc60007ffe0ff */
[----:B------:R-:W3:Y:S01]  /*14930*/  LDSM.16.M88.4 R92, [R193] ;  /* 0x00000000c15c783b */ /* 0x000ee20000000200 */
[C---:B------:R-:W-:Y:S03]  /*14940*/  HMMA.16816.F32 R12, R48.reuse, R14, RZ ;  /* 0x0000000e300c723c */ /* 0x040fe600000018ff */
[----:B------:R-:W3:Y:S03]  /*14950*/  LDSM.16.M88.4 R56, [R201+0x1800] ;  /* 0x00180000c938783b */ /* 0x000ee60000000200 */
[C---:B----4-:R-:W-:Y:S01]  /*14960*/  HMMA.16816.F32 R40, R48.reuse, R36, RZ ;  /* 0x000000243028723c */ /* 0x050fe200000018ff */
[----:B------:R-:W4:Y:S04]  /*14970*/  LDSM.16.M88.4 R24, [R199+0x6800] ;  /* 0x00680000c718783b */ /* 0x000f280000000200 */
[----:B------:R-:W4:Y:S01]  /*14980*/  LDSM.16.M88.4 R32, [R199+0x7000] ;  /* 0x00700000c720783b */ /* 0x000f220000000200 */
[----:B--2---:R-:W-:Y:S03]  /*14990*/  HMMA.16816.F32 R68, R48, R64, RZ ;  /* 0x000000403044723c */ /* 0x004fe600000018ff */
[----:B------:R-:W-:Y:S03]  /*149a0*/  LDSM.16.M88.4 R80, [R202+0x8000] ;  /* 0x00800000ca50783b */ /* 0x000fe60000000200 */
[C---:B-1----:R-:W-:Y:S01]  /*149b0*/  HMMA.16816.F32 R16, R8.reuse, R52, R16 ;  /* 0x000000340810723c */ /* 0x042fe20000001810 */
[----:B------:R-:W-:Y:S04]  /*149c0*/  LDSM.16.M88.4 R96, [R44+0x2000] ;  /* 0x002000002c60783b */ /* 0x000fe80000000200 */
[----:B------:R-:W0:Y:S01]  /*149d0*/  LDGDEPBAR ;  /* 0x00000000000079af */ /* 0x000e220000000000 */
[----:B------:R-:W-:Y:S03]  /*149e0*/  HMMA.16816.F32 R12, R8, R54, R12 ;  /* 0x00000036080c723c */ /* 0x000fe6000000180c */
[----:B------:R-:W-:Y:S03]  /*149f0*/  LDSM.16.M88.4 R52, [R199+0x7800] ;  /* 0x00780000c734783b */ /* 0x000fe60000000200 */
[C---:B------:R-:W-:Y:S06]  /*14a00*/  HMMA.16816.F32 R36, R48.reuse, R38, RZ ;  /* 0x000000263024723c */ /* 0x040fec00000018ff */
[----:B------:R-:W-:Y:S06]  /*14a10*/  HMMA.16816.F32 R64, R48, R66, RZ ;  /* 0x000000423040723c */ /* 0x000fec00000018ff */
[----:B------:R-:W-:Y:S06]  /*14a20*/  HMMA.16816.F32 R16, R84, R76, R16 ;  /* 0x0000004c5410723c */ /* 0x000fec0000001810 */
[----:B------:R-:W-:Y:S06]  /*14a30*/  HMMA.16816.F32 R88, R48, R28, RZ ;  /* 0x0000001c3058723c */ /* 0x000fec00000018ff */
[----:B------:R-:W-:Y:S01]  /*14a40*/  HMMA.16816.F32 R12, R84, R78, R12 ;  /* 0x0000004e540c723c */ /* 0x000fe2000000180c */
[----:B------:R-:W-:Y:S05]  /*14a50*/  LDSM.16.M88.4 R76, [R193+0x1800] ;  /* 0x00180000c14c783b */ /* 0x000fea0000000200 */
[----:B------:R-:W-:Y:S01]  /*14a60*/  HMMA.16816.F32 R48, R48, R30, RZ ;  /* 0x0000001e3030723c */ /* 0x000fe200000018ff */
[----:B------:R-:W-:Y:S05]  /*14a70*/  LDSM.16.M88.4 R28, [R193+0x1000] ;  /* 0x00100000c11c783b */ /* 0x000fea0000000200 */
[C---:B------:R-:W-:Y:S06]  /*14a80*/  HMMA.16816.F32 R40, R8.reuse, R4, R40 ;  /* 0x000000040828723c */ /* 0x040fec0000001828 */
[C---:B------:R-:W-:Y:S01]  /*14a90*/  HMMA.16816.F32 R36, R8.reuse, R6, R36 ;  /* 0x000000060824723c */ /* 0x040fe20000001824 */
[----:B------:R-:W-:Y:S05]  /*14aa0*/  LDSM.16.M88.4 R4, [R193+0x800] ;  /* 0x00080000c104783b */ /* 0x000fea0000000200 */
[C---:B------:R-:W-:Y:S06]  /*14ab0*/  HMMA.16816.F32 R68, R8.reuse, R20, R68 ;  /* 0x000000140844723c */ /* 0x040fec0000001844 */
[----:B------:R-:W-:Y:S01]  /*14ac0*/  HMMA.16816.F32 R64, R8, R22, R64 ;  /* 0x000000160840723c */ /* 0x000fe20000001840 */
[----:B------:R-:W1:Y:S05]  /*14ad0*/  LDSM.16.M88.4 R20, [R203+0x2000] ;  /* 0x00200000cb14783b */ /* 0x000e6a0000000200 */
[----:B---3--:R-:W-:Y:S06]  /*14ae0*/  HMMA.16816.F32 R16, R72, R92, R16 ;  /* 0x0000005c4810723c */ /* 0x008fec0000001810 */
[----:B------:R-:W-:Y:S06]  /*14af0*/  HMMA.16816.F32 R88, R8, R56, R88 ;  /* 0x000000380858723c */ /* 0x000fec0000001858 */
[----:B------:R-:W-:Y:S01]  /*14b00*/  HMMA.16816.F32 R12, R72, R94, R12 ;  /* 0x0000005e480c723c */ /* 0x000fe2000000180c */
[----:B------:R-:W-:Y:S05]  /*14b10*/  LDSM.16.M88.4 R92, [R199+0x9800] ;  /* 0x00980000c75c783b */ /* 0x000fea0000000200 */
[----:B------:R-:W-:Y:S01]  /*14b20*/  HMMA.16816.F32 R8, R8, R58, R48 ;  /* 0x0000003a0808723c */ /* 0x000fe20000001830 */
[----:B------:R-:W-:Y:S04]  /*14b30*/  LDSM.16.M88.4 R56, [R201+0x2000] ;  /* 0x00200000c938783b */ /* 0x000fe80000000200 */
[----:B------:R-:W-:Y:S01]  /*14b40*/  LDSM.16.M88.4 R48, [R202+0x8800] ;  /* 0x00880000ca30783b */ /* 0x000fe20000000200 */
[C---:B----4-:R-:W-:Y:S06]  /*14b50*/  HMMA.16816.F32 R40, R84.reuse, R24, R40 ;  /* 0x000000185428723c */ /* 0x050fec0000001828 */
[C---:B------:R-:W-:Y:S01]  /*14b60*/  HMMA.16816.F32 R36, R84.reuse, R26, R36 ;  /* 0x0000001a5424723c */ /* 0x040fe20000001824 */
[----:B------:R-:W-:Y:S05]  /*14b70*/  LDSM.16.M88.4 R24, [R202+0x9000] ;  /* 0x00900000ca18783b */ /* 0x000fea0000000200 */
[C---:B------:R-:W-:Y:S06]  /*14b80*/  HMMA.16816.F32 R68, R84.reuse, R32, R68 ;  /* 0x000000205444723c */ /* 0x040fec0000001844 */
[----:B------:R-:W-:Y:S01]  /*14b90*/  HMMA.16816.F32 R64, R84, R34, R64 ;  /* 0x000000225440723c */ /* 0x000fe20000001840 */
[----:B------:R-:W2:Y:S05]  /*14ba0*/  LDSM.16.M88.4 R32, [R100+0x2000] ;  /* 0x002000006420783b */ /* 0x000eaa0000000200 */
[----:B-1----:R-:W-:Y:S06]  /*14bb0*/  HMMA.16816.F32 R16, R20, R80, R16 ;  /* 0x000000501410723c */ /* 0x002fec0000001810 */
[----:B------:R-:W-:Y:S06]  /*14bc0*/  HMMA.16816.F32 R88, R84, R52, R88 ;  /* 0x000000345458723c */ /* 0x000fec0000001858 */
[----:B------:R-:W-:Y:S01]  /*14bd0*/  HMMA.16816.F32 R12, R20, R82, R12 ;  /* 0x00000052140c723c */ /* 0x000fe2000000180c */
[----:B------:R-:W-:Y:S05]  /*14be0*/  LDSM.16.M88.4 R80, [R3+0x2000] ;  /* 0x002000000350783b */ /* 0x000fea0000000200 */
        /* <DEDUP_REMOVED lines=8> */
[----:B------:R-:W1:Y:S05]  /*14c70*/  LDSM.16.M88.4 R28, [R199+0x8000] ;  /* 0x00800000c71c783b */ /* 0x000e6a0000000200 */
[C---:B--2---:R-:W-:Y:S06]  /*14c80*/  HMMA.16816.F32 R16, R32.reuse, R56, R16 ;  /* 0x000000382010723c */ /* 0x044fec0000001810 */
        /* <DEDUP_REMOVED lines=17> */
[----:B------:R-:W1:Y:S04]  /*14da0*/  LDSM.16.M88.4 R20, [R199+0x8800] ;  /* 0x00880000c714783b */ /* 0x000e680000000200 */
[----:B------:R-:W-:Y:S01]  /*14db0*/  LDSM.16.M88.4 R52, [R202+0xa800] ;  /* 0x00a80000ca34783b */ /* 0x000fe20000000200 */
[C---:B------:R-:W-:Y:S06]  /*14dc0*/  HMMA.16816.F32 R40, R32.reuse, R8, R40 ;  /* 0x000000082028723c */ /* 0x040fec0000001828 */
[----:B------:R-:W-:Y:S01]  /*14dd0*/  HMMA.16816.F32 R36, R32, R10, R36 ;  /* 0x0000000a2024723c */ /* 0x000fe20000001824 */
[----:B------:R-:W3:Y:S05]  /*14de0*/  LDSM.16.M88.4 R8, [R202+0xa000] ;  /* 0x00a00000ca08783b */ /* 0x000eea0000000200 */
[----:B--2---:R-:W-:Y:S06]  /*14df0*/  HMMA.16816.F32 R16, R80, R24, R16 ;  /* 0x000000185010723c */ /* 0x004fec0000001810 */
[C---:B------:R-:W-:Y:S06]  /*14e00*/  HMMA.16816.F32 R68, R32.reuse, R4, R68 ;  /* 0x000000042044723c */ /* 0x040fec0000001844 */
[----:B------:R-:W-:Y:S01]  /*14e10*/  HMMA.16816.F32 R64, R32, R6, R64 ;  /* 0x000000062040723c */ /* 0x000fe20000001840 */
[----:B------:R-:W2:Y:S05]  /*14e20*/  LDSM.16.M88.4 R4, [R199+0x9000] ;  /* 0x00900000c704783b */ /* 0x000eaa0000000200 */
[----:B------:R-:W-:Y:S01]  /*14e30*/  HMMA.16816.F32 R12, R80, R26, R12 ;  /* 0x0000001a500c723c */ /* 0x000fe2000000180c */
[----:B------:R-:W-:Y:S05]  /*14e40*/  LDSM.16.M88.4 R24, [R44+0x4000] ;  /* 0x004000002c18783b */ /* 0x000fea0000000200 */
[C---:B------:R-:W-:Y:S06]  /*14e50*/  HMMA.16816.F32 R88, R32.reuse, R48, R88 ;  /* 0x000000302058723c */ /* 0x040fec0000001858 */
[----:B------:R-:W-:Y:S01]  /*14e60*/  HMMA.16816.F32 R84, R32, R50, R84 ;  /* 0x000000322054723c */ /* 0x000fe20000001854 */
[----:B------:R-:W-:Y:S04]  /*14e70*/  LDSM.16.M88.4 R32, [R100+0x4000] ;  /* 0x004000006420783b */ /* 0x000fe80000000200 */
[----:B------:R-:W4:Y:S01]  /*14e80*/  LDSM.16.M88.4 R48, [R201+0x4000] ;  /* 0x00400000c930783b */ /* 0x000f220000000200 */
[C---:B-1----:R-:W-:Y:S06]  /*14e90*/  HMMA.16816.F32 R40, R96.reuse, R20, R40 ;  /* 0x000000146028723c */ /* 0x042fec0000001828 */
[----:B------:R-:W-:Y:S01]  /*14ea0*/  HMMA.16816.F32 R36, R96, R22, R36 ;  /* 0x000000166024723c */ /* 0x000fe20000001824 */
[----:B------:R-:W1:Y:S05]  /*14eb0*/  LDSM.16.M88.4 R20, [R199+0xa000] ;  /* 0x00a00000c714783b */ /* 0x000e6a0000000200 */
[C---:B---3--:R-:W-:Y:S06]  /*14ec0*/  HMMA.16816.F32 R16, R56.reuse, R8, R16 ;  /* 0x000000083810723c */ /* 0x048fec0000001810 */
[----:B------:R-:W-:Y:S01]  /*14ed0*/  HMMA.16816.F32 R12, R56, R10, R12 ;  /* 0x0000000a380c723c */ /* 0x000fe2000000180c */
[----:B------:R-:W-:Y:S05]  /*14ee0*/  LDSM.16.M88.4 R8, [R3+0x4000] ;  /* 0x004000000308783b */ /* 0x000fea0000000200 */
[----:B--2---:R-:W-:Y:S06]  /*14ef0*/  HMMA.16816.F32 R68, R96, R4, R68 ;  /* 0x000000046044723c */ /* 0x004fec0000001844 */
[C---:B------:R-:W-:Y:S06]  /*14f00*/  HMMA.16816.F32 R40, R80.reuse, R28, R40 ;  /* 0x0000001c5028723c */ /* 0x040fec0000001828 */
[----:B------:R-:W-:Y:S01]  /*14f10*/  HMMA.16816.F32 R36, R80, R30, R36 ;  /* 0x0000001e5024723c */ /* 0x000fe20000001824 */
[----:B------:R-:W-:Y:S05]  /*14f20*/  LDSM.16.M88.4 R28, [R201+0x4800] ;  /* 0x00480000c91c783b */ /* 0x000fea0000000200 */
[C---:B----4-:R-:W-:Y:S06]  /*14f30*/  HMMA.16816.F32 R16, R32.reuse, R48, R16 ;  /* 0x000000302010723c */ /* 0x050fec0000001810 */
[----:B------:R-:W-:Y:S01]  /*14f40*/  HMMA.16816.F32 R12, R32, R50, R12 ;  /* 0x00000032200c723c */ /* 0x000fe2000000180c */
[----:B------:R-:W2:Y:S05]  /*14f50*/  LDSM.16.M88.4 R48, [R202+0xb000] ;  /* 0x00b00000ca30783b */ /* 0x000eaa0000000200 */
[----:B------:R-:W-:Y:S01]  /*14f60*/  HMMA.16816.F32 R64, R96, R6, R64 ;  /* 0x000000066040723c */ /* 0x000fe20000001840 */
[----:B------:R-:W3:Y:S05]  /*14f70*/  LDSM.16.M88.4 R4, [R193+0x4000] ;  /* 0x00400000c104783b */ /* 0x000eea0000000200 */
[----:B------:R-:W-:Y:S06]  /*14f80*/  HMMA.16816.F32 R68, R80, R76, R68 ;  /* 0x0000004c5044723c */ /* 0x000fec0000001844 */
[----:B-1----:R-:W-:Y:S06]  /*14f90*/  HMMA.16816.F32 R16, R24, R20, R16 ;  /* 0x000000141810723c */ /* 0x002fec0000001810 */
[C---:B------:R-:W-:Y:S06]  /*14fa0*/  HMMA.16816.F32 R40, R56.reuse, R52, R40 ;  /* 0x000000343828723c */ /* 0x040fec0000001828 */
[----:B------:R-:W-:Y:S01]  /*14fb0*/  HMMA.16816.F32 R36, R56, R54, R36 ;  /* 0x000000363824723c */ /* 0x000fe20000001824 */
[----:B------:R-:W-:Y:S05]  /*14fc0*/  LDSM.16.M88.4 R52, [R193+0x4800] ;  /* 0x00480000c134783b */ /* 0x000fea0000000200 */
[----:B------:R-:W-:Y:S01]  /*14fd0*/  HMMA.16816.F32 R12, R24, R22, R12 ;  /* 0x00000016180c723c */ /* 0x000fe2000000180c */
[----:B------:R-:W1:Y:S05]  /*14fe0*/  LDSM.16.M88.4 R20, [R201+0x5000] ;  /* 0x00500000c914783b */ /* 0x000e6a0000000200 */
[C---:B------:R-:W-:Y:S06]  /*14ff0*/  HMMA.16816.F32 R88, R96.reuse, R92, R88 ;  /* 0x0000005c6058723c */ /* 0x040fec0000001858 */
[----:B------:R-:W-:Y:S01]  /*15000*/  HMMA.16816.F32 R92, R96, R94, R84 ;  /* 0x0000005e605c723c */ /* 0x000fe20000001854 */
[----:B------:R-:W4:Y:S05]  /*15010*/  LDSM.16.M88.4 R84, [R199+0xa800] ;  /* 0x00a80000c754783b */ /* 0x000f2a0000000200 */
[----:B------:R-:W-:Y:S06]  /*15020*/  HMMA.16816.F32 R64, R80, R78, R64 ;  /* 0x0000004e5040723c */ /* 0x000fec0000001840 */
[----:B--2---:R-:W-:Y:S06]  /*15030*/  HMMA.16816.F32 R68, R56, R48, R68 ;  /* 0x000000303844723c */ /* 0x004fec0000001844 */
[----:B---3--:R-:W-:Y:S06]  /*15040*/  HMMA.16816.F32 R16, R8, R4, R16 ;  /* 0x000000040810723c */ /* 0x008fec0000001810 */
[C---:B------:R-:W-:Y:S06]  /*15050*/  HMMA.16816.F32 R40, R32.reuse, R28, R40 ;  /* 0x0000001c2028723c */ /* 0x040fec0000001828 */
[----:B------:R-:W-:Y:S01]  /*15060*/  HMMA.16816.F32 R36, R32, R30, R36 ;  /* 0x0000001e2024723c */ /* 0x000fe20000001824 */
[----:B------:R-:W2:Y:S05]  /*15070*/  LDSM.16.M88.4 R28, [R202+0xb800] ;  /* 0x00b80000ca1c783b */ /* 0x000eaa0000000200 */
[C---:B------:R-:W-:Y:S06]  /*15080*/  HMMA.16816.F32 R88, R80.reuse, R72, R88 ;  /* 0x000000485058723c */ /* 0x040fec0000001858 */
[----:B------:R-:W-:Y:S01]  /*15090*/  HMMA.16816.F32 R92, R80, R74, R92 ;  /* 0x0000004a505c723c */ /* 0x000fe2000000185c */
[----:B------:R-:W-:Y:S01]  /*150a0*/  FMUL.FTZ R3, R16, UR8 ;  /* 0x0000000810037c20 */ /* 0x000fe20008410000 */
[----:B------:R-:W-:Y:S01]  /*150b0*/  FMUL.FTZ R44, R17, UR8 ;  /* 0x00000008112c7c20 */ /* 0x000fe20008410000 */
[----:B------:R-:W-:-:S03]  /*150c0*/  FMUL.FTZ R63, R18, UR8 ;  /* 0x00000008123f7c20 */ /* 0x000fc60008410000 */
[----:B------:R-:W-:Y:S01]  /*150d0*/  HMMA.16816.F32 R12, R8, R6, R12 ;  /* 0x00000006080c723c */ /* 0x000fe2000000180c */
[----:B------:R-:W3:Y:S01]  /*150e0*/  LDSM.16.M88.4 R4, [R199+0xb000] ;  /* 0x00b00000c704783b */ /* 0x000ee20000000200 */
[----:B------:R-:W2:Y:S04]  /*150f0*/  MUFU.TANH R3, R3 ;  /* 0x0000000300037308 */ /* 0x000ea80000002400 */
[----:B------:R-:W-:Y:S01]  /*15100*/  HMMA.16816.F32 R64, R56, R50, R64 ;  /* 0x000000323840723c */ /* 0x000fe20000001840 */
[----:B------:R-:W-:Y:S03]  /*15110*/  LDSM.16.M88.4 R48, [R193+0x5000] ;  /* 0x00500000c130783b */ /* 0x000fe60000000200 */
[----:B------:R-:W3:Y:S02]  /*15120*/  MUFU.TANH R44, R44 ;  /* 0x0000002c002c7308 */ /* 0x000ee40000002400 */
[----:B-1----:R-:W-:Y:S06]  /*15130*/  HMMA.16816.F32 R68, R32, R20, R68 ;  /* 0x000000142044723c */ /* 0x002fec0000001844 */
[----:B----4-:R-:W-:Y:S01]  /*15140*/  HMMA.16816.F32 R36, R24, R86, R36 ;  /* 0x000000561824723c */ /* 0x010fe20000001824 */
[----:B------:R-:W-:Y:S01]  /*15150*/  FMUL.FTZ R20, R19, UR8 ;  /* 0x0000000813147c20 */ /* 0x000fe20008410000 */
[----:B------:R-:W1:Y:S01]  /*15160*/  MUFU.TANH R63, R63 ;  /* 0x0000003f003f7308 */ /* 0x000e620000002400 */
[----:B------:R-:W4:Y:S03]  /*15170*/  LDSM.16.M88.4 R16, [R201+0x5800] ;  /* 0x00580000c910783b */ /* 0x000f260000000200 */
[----:B--2---:R-:W-:Y:S01]  /*15180*/  HMMA.16816.F32 R88, R56, R28, R88 ;  /* 0x0000001c3858723c */ /* 0x004fe20000001858 */
[----:B------:R-:W-:Y:S01]  /*15190*/  FMUL.FTZ R12, R12, UR8 ;  /* 0x000000080c0c7c20 */ /* 0x000fe20008410000 */
[----:B------:R-:W-:-:S02]  /*151a0*/  FMUL.FTZ R0, R13, UR8 ;  /* 0x000000080d007c20 */ /* 0x000fc40008410000 */
[----:B------:R-:W2:Y:S02]  /*151b0*/  MUFU.TANH R20, R20 ;  /* 0x0000001400147308 */ /* 0x000ea40000002400 */
[----:B------:R-:W-:Y:S06]  /*151c0*/  HMMA.16816.F32 R92, R56, R30, R92 ;  /* 0x0000001e385c723c */ /* 0x000fec000000185c */
[----:B------:R-:W-:Y:S01]  /*151d0*/  HMMA.16816.F32 R64, R32, R22, R64 ;  /* 0x000000162040723c */ /* 0x000fe20000001840 */
[----:B------:R1:W1:Y:S05]  /*151e0*/  MUFU.TANH R21, R12 ;  /* 0x0000000c00157308 */ /* 0x00026a0000002400 */
[C---:B---3--:R-:W-:Y:S01]  /*151f0*/  HMMA.16816.F32 R68, R24.reuse, R4, R68 ;  /* 0x000000041844723c */ /* 0x048fe20000001844 */
[----:B------:R-:W-:Y:S01]  /*15200*/  FMUL.FTZ R22, R14, UR8 ;  /* 0x000000080e167c20 */ /* 0x000fe20008410000 */
[----:B------:R-:W-:Y:S01]  /*15210*/  FMUL.FTZ R23, R15, UR8 ;  /* 0x000000080f177c20 */ /* 0x000fe20008410000 */
[----:B------:R3:W2:Y:S03]  /*15220*/  MUFU.TANH R28, R0 ;  /* 0x00000000001c7308 */ /* 0x0006a60000002400 */
[----:B------:R-:W-:Y:S05]  /*15230*/  HMMA.16816.F32 R40, R24, R84, R40 ;  /* 0x000000541828723c */ /* 0x000fea0000001828 */
[----:B------:R-:W2:Y:S01]  /*15240*/  MUFU.TANH R22, R22 ;  /* 0x0000001600167308 */ /* 0x000ea20000002400 */
[----:B-1----:R-:W1:Y:S01]  /*15250*/  LDSM.16.M88.4 R12, [R199+0xb800] ;  /* 0x00b80000c70c783b */ /* 0x002e620000000200 */
[----:B------:R-:W-:Y:S06]  /*15260*/  HMMA.16816.F32 R36, R8, R54, R36 ;  /* 0x000000360824723c */ /* 0x000fec0000001824 */
[C---:B----4-:R-:W-:Y:S01]  /*15270*/  HMMA.16816.F32 R88, R32.reuse, R16, R88 ;  /* 0x000000102058723c */ /* 0x050fe20000001858 */
[----:B---3--:R-:W-:Y:S01]  /*15280*/  SHF.R.S32.HI R0, RZ, 0x1f, R61 ;  /* 0x0000001fff007819 */ /* 0x008fe2000001143d */
[----:B------:R-:W3:Y:S03]  /*15290*/  MUFU.TANH R23, R23 ;  /* 0x0000001700177308 */ /* 0x000ee60000002400 */
[----:B------:R-:W-:Y:S01]  /*152a0*/  LEA.HI R0, R0, R61, RZ, 0x2 ;  /* 0x0000003d00007211 */ /* 0x000fe200078f10ff */
[----:B------:R-:W-:Y:S06]  /*152b0*/  HMMA.16816.F32 R92, R32, R18, R92 ;  /* 0x00000012205c723c */ /* 0x000fec000000185c */
[----:B------:R-:W-:Y:S01]  /*152c0*/  HMMA.16816.F32 R64, R24, R6, R64 ;  /* 0x000000061840723c */ /* 0x000fe20000001840 */
[----:B------:R-:W4:Y:S01]  /*152d0*/  LDSM.16.M88.4 R4, [R193+0x5800] ;  /* 0x00580000c104783b */ /* 0x000f220000000200 */
[----:B------:R-:W-:-:S04]  /*152e0*/  DEPBAR.LE SB0, 0x0 ;  /* 0x000080000000791a */ /* 0x000fc80000000000 */
[----:B------:R-:W-:Y:S01]  /*152f0*/  HMMA.16816.F32 R40, R8, R52, R40 ;  /* 0x000000340828723c */ /* 0x000fe20000001828 */
[----:B------:R-:W-:Y:S01]  /*15300*/  FMUL.FTZ R31, R36, UR8 ;  /* 0x00000008241f7c20 */ /* 0x000fe20008410000 */
[----:B------:R-:W-:Y:S01]  /*15310*/  FMUL.FTZ R36, R37, UR8 ;  /* 0x0000000825247c20 */ /* 0x000fe20008410000 */
[----:B------:R-:W-:-:S03]  /*15320*/  FMUL.FTZ R18, R38, UR8 ;  /* 0x0000000826127c20 */ /* 0x000fc60008410000 */
[----:B------:R-:W-:Y:S01]  /*15330*/  HMMA.16816.F32 R68, R8, R48, R68 ;  /* 0x000000300844723c */ /* 0x000fe20000001844 */
[----:B------:R-:W2:Y:S05]  /*15340*/  MUFU.TANH R31, R31 ;  /* 0x0000001f001f7308 */ /* 0x000eaa0000002400 */
[C---:B-1----:R-:W-:Y:S03]  /*15350*/  HMMA.16816.F32 R88, R24.reuse, R12, R88 ;  /* 0x0000000c1858723c */ /* 0x042fe60000001858 */
[----:B------:R-:W1:Y:S03]  /*15360*/  MUFU.TANH R36, R36 ;  /* 0x0000002400247308 */ /* 0x000e660000002400 */
[----:B------:R-:W-:Y:S01]  /*15370*/  HMMA.16816.F32 R92, R24, R14, R92 ;  /* 0x0000000e185c723c */ /* 0x000fe2000000185c */
[----:B------:R-:W-:-:S05]  /*15380*/  FMUL.FTZ R13, R39, UR8 ;  /* 0x00000008270d7c20 */ /* 0x000fca0008410000 */
[----:B------:R-:W-:Y:S01]  /*15390*/  FMUL.FTZ R29, R40, UR8 ;  /* 0x00000008281d7c20 */ /* 0x000fe20008410000 */
[----:B------:R-:W-:Y:S01]  /*153a0*/  FMUL.FTZ R30, R41, UR8 ;  /* 0x00000008291e7c20 */ /* 0x000fe20008410000 */
[----:B------:R-:W-:Y:S01]  /*153b0*/  FMUL.FTZ R16, R42, UR8 ;  /* 0x000000082a107c20 */ /* 0x000fe20008410000 */
[----:B------:R-:W-:Y:S01]  /*153c0*/  HMMA.16816.F32 R64, R8, R50, R64 ;  /* 0x000000320840723c */ /* 0x000fe20000001840 */
[----:B------:R-:W-:Y:S01]  /*153d0*/  FMUL.FTZ R17, R43, UR8 ;  /* 0x000000082b117c20 */ /* 0x000fe20008410000 */
[----:B------:R-:W1:Y:S01]  /*153e0*/  MUFU.TANH R18, R18 ;  /* 0x0000001200127308 */ /* 0x000e620000002400 */
[----:B------:R-:W-:Y:S01]  /*153f0*/  FMUL.FTZ R19, R68, UR8 ;  /* 0x0000000844137c20 */ /* 0x000fe20008410000 */
[----:B------:R-:W-:Y:S01]  /*15400*/  FMUL.FTZ R12, R69, UR8 ;  /* 0x00000008450c7c20 */ /* 0x000fe20008410000 */
[----:B------:R-:W-:Y:S01]  /*15410*/  FMUL.FTZ R32, R70, UR8 ;  /* 0x0000000846207c20 */ /* 0x000fe20008410000 */
[----:B------:R-:W-:Y:S01]  /*15420*/  FMUL.FTZ R14, R71, UR8 ;  /* 0x00000008470e7c20 */ /* 0x000fe20008410000 */
[----:B------:R-:W-:-:S03]  /*15430*/  LOP3.LUT R43, R60, 0x3, RZ, 0xc0, !PT ;  /* 0x000000033c2b7812 */ /* 0x000fc600078ec0ff */
[----:B------:R-:W1:Y:S01]  /*15440*/  MUFU.TANH R29, R29 ;  /* 0x0000001d001d7308 */ /* 0x000e620000002400 */
[C---:B----4-:R-:W-:Y:S06]  /*15450*/  HMMA.16816.F32 R88, R8.reuse, R4, R88 ;  /* 0x000000040858723c */ /* 0x050fec0000001858 */
[----:B------:R-:W-:Y:S01]  /*15460*/  HMMA.16816.F32 R92, R8, R6, R92 ;  /* 0x00000006085c723c */ /* 0x000fe2000000185c */
[----:B------:R-:W-:Y:S01]  /*15470*/  SHF.R.S32.HI R5, RZ, 0x2, R0 ;  /* 0x00000002ff057819 */ /* 0x000fe20000011400 */
[----:B------:R-:W4:Y:S03]  /*15480*/  MUFU.TANH R30, R30 ;  /* 0x0000001e001e7308 */ /* 0x000f260000002400 */
[----:B------:R-:W-:-:S02]  /*15490*/  LEA R5, R2, R5, 0x4 ;  /* 0x0000000502057211 */ /* 0x000fc400078e20ff */
[----:B------:R-:W-:Y:S01]  /*154a0*/  FMUL.FTZ R4, R64, UR8 ;  /* 0x0000000840047c20 */ /* 0x000fe20008410000 */
[----:B------:R-:W-:Y:S01]  /*154b0*/  FMUL.FTZ R24, R65, UR8 ;  /* 0x0000000841187c20 */ /* 0x000fe20008410000 */
[----:B------:R-:W-:Y:S01]  /*154c0*/  FMUL.FTZ R25, R66, UR8 ;  /* 0x0000000842197c20 */ /* 0x000fe20008410000 */
[----:B------:R-:W-:Y:S01]  /*154d0*/  FMUL.FTZ R26, R67, UR8 ;  /* 0x00000008431a7c20 */ /* 0x000fe20008410000 */
[----:B------:R-:W1:Y:S01]  /*154e0*/  MUFU.TANH R16, R16 ;  /* 0x0000001000107308 */ /* 0x000e620000002400 */
[----:B------:R-:W-:-:S06]  /*154f0*/  IADD3 R0, R62, R5, RZ ;  /* 0x000000053e007210 */ /* 0x000fcc0007ffe0ff */
[----:B------:R-:W-:Y:S01]  /*15500*/  FMUL.FTZ R8, R88, UR8 ;  /* 0x0000000858087c20 */ /* 0x000fe20008410000 */
[----:B------:R-:W-:Y:S01]  /*15510*/  FMUL.FTZ R10, R89, UR8 ;  /* 0x00000008590a7c20 */ /* 0x000fe20008410000 */
[----:B------:R-:W-:Y:S01]  /*15520*/  FMUL.FTZ R33, R90, UR8 ;  /* 0x000000085a217c20 */ /* 0x000fe20008410000 */
[----:B------:R-:W-:Y:S01]  /*15530*/  FMUL.FTZ R27, R91, UR8 ;  /* 0x000000085b1b7c20 */ /* 0x000fe20008410000 */
[----:B------:R-:W1:Y:S02]  /*15540*/  MUFU.TANH R17, R17 ;  /* 0x0000001100117308 */ /* 0x000e640000002400 */
[----:B------:R-:W-:Y:S01]  /*15550*/  FMUL.FTZ R34, R92, UR8 ;  /* 0x000000085c227c20 */ /* 0x000fe20008410000 */
[----:B------:R-:W-:Y:S01]  /*15560*/  FMUL.FTZ R35, R93, UR8 ;  /* 0x000000085d237c20 */ /* 0x000fe20008410000 */
[----:B------:R-:W-:Y:S01]  /*15570*/  FMUL.FTZ R2, R94, UR8 ;  /* 0x000000085e027c20 */ /* 0x000fe20008410000 */
[----:B------:R-:W-:-:S03]  /*15580*/  FMUL.FTZ R6, R95, UR8 ;  /* 0x000000085f067c20 */ /* 0x000fc60008410000 */
[----:B------:R-:W1:Y:S08]  /*15590*/  MUFU.TANH R13, R13 ;  /* 0x0000000d000d7308 */ /* 0x000e700000002400 */
        /* <DEDUP_REMOVED lines=15> */
[----:B------:R-:W1:Y:S01]  /*15690*/  MUFU.TANH R6, R6 ;  /* 0x0000000600067308 */ /* 0x000e620000002400 */
[----:B------:R-:W-:Y:S06]  /*156a0*/  BAR.SYNC.DEFER_BLOCKING 0x0 ;  /* 0x0000000000007b1d */ /* 0x000fec0000010000 */
[----:B--234-:R-:W-:Y:S05]  /*156b0*/  @P0 BRA `(.L_x_5303) ;  /* 0x0000000800c40947 */ /* 0x01cfea0003800000 */
[----:B------:R-:W-:-:S13]  /*156c0*/  PLOP3.LUT P0, PT, PT, PT, UP1, 0x40, 0x0 ;  /* 0x000000000000781c */ /* 0x000fda0003f0e818 */
[----:B------:R-:W-:Y:S05]  /*156d0*/  @P0 BRA `(.L_x_5304) ;  /* 0x0000000000f80947 */ /* 0x000fea0003800000 */
[----:B------:R-:W2:Y:S01]  /*156e0*/  LDC R7, c[0x0][0x380] ;  /* 0x0000e000ff077b82 */ /* 0x000ea20000000800 */
[----:B------:R-:W-:Y:S01]  /*156f0*/  UIADD3 UR8, UR12, -0x40, URZ ;  /* 0xffffffc00c087890 */ /* 0x000fe2000fffe03f */
[----:B------:R-:W-:-:S04]  /*15700*/  MOV R11, UR12 ;  /* 0x0000000c000b7c02 */ /* 0x000fc80008000f00 */
[----:B------:R-:W-:Y:S01]  /*15710*/  IABS R11, R11 ;  /* 0x0000000b000b7213 */ /* 0x000fe20000000000 */
[----:B------:R-:W-:-:S05]  /*15720*/  IMAD.U32 R9, RZ, RZ, UR8 ;  /* 0x00000008ff097e24 */ /* 0x000fca000f8e00ff */
[----:B------:R-:W-:Y:S02]  /*15730*/  IABS R9, R9 ;  /* 0x0000000900097213 */ /* 0x000fe40000000000 */
[----:B--2---:R-:W-:-:S04]  /*15740*/  IABS R5, R7 ;  /* 0x0000000700057213 */ /* 0x004fc80000000000 */
[----:B------:R-:W2:Y:S08]  /*15750*/  I2F.RP R15, R5 ;  /* 0x00000005000f7306 */ /* 0x000eb00000209400 */
[----:B--2---:R-:W2:Y:S02]  /*15760*/  MUFU.RCP R40, R15 ;  /* 0x0000000f00287308 */ /* 0x004ea40000001000 */
[----:B--2---:R-:W-:-:S06]  /*15770*/  VIADD R40, R40, 0xffffffe ;  /* 0x0ffffffe28287836 */ /* 0x004fcc0000000000 */
[----:B------:R-:W2:Y:S02]  /*15780*/  F2I.FTZ.U32.TRUNC.NTZ R41, R40 ;  /* 0x0000002800297305 */ /* 0x000ea4000021f000 */
[----:B--2---:R-:W-:Y:S01]  /*15790*/  IMAD.MOV R38, RZ, RZ, -R41 ;  /* 0x000000ffff267224 */ /* 0x004fe200078e0a29 */
        /* <DEDUP_REMOVED lines=9> */
[----:B------:R-:W-:Y:S01]  /*15830*/  IMAD R38, R5, R38, R9 ;  /* 0x0000002605267224 */ /* 0x000fe200078e0209 */
[----:B------:R-:W-:Y:S02]  /*15840*/  LOP3.LUT R9, R7, UR12, RZ, 0x3c, !PT ;  /* 0x0000000c07097c12 */ /* 0x000fe4000f8e3cff */
[C---:B------:R-:W-:Y:S02]  /*15850*/  ISETP.GT.U32.AND P3, PT, R5.reuse, R40, PT ;  /* 0x000000280500720c */ /* 0x040fe40003f64070 */
[----:B------:R-:W-:Y:S02]  /*15860*/  ISETP.GT.U32.AND P1, PT, R5, R38, PT ;  /* 0x000000260500720c */ /* 0x000fe40003f24070 */
[----:B------:R-:W-:-:S09]  /*15870*/  ISETP.GE.AND P2, PT, R9, RZ, PT ;  /* 0x000000ff0900720c */ /* 0x000fd20003f46270 */
        /* <DEDUP_REMOVED lines=23> */
[----:B------:R-:W-:Y:S02]  /*159f0*/  SHF.R.S32.HI R5, RZ, 0x1f, R7 ;  /* 0x0000001fff057819 */ /* 0x000fe40000011407 */
[----:B--2---:R-:W-:-:S03]  /*15a00*/  IADD3 R9, -R38, R9, RZ ;  /* 0x0000000926097210 */ /* 0x004fc60007ffe1ff */
[----:B------:R-:W-:Y:S01]  /*15a10*/  IMAD R38, R5, UR8, RZ ;  /* 0x0000000805267c24 */ /* 0x000fe2000f8e02ff */
[----:B------:R-:W-:-:S03]  /*15a20*/  SHF.R.S32.HI R5, RZ, 0x1f, R9 ;  /* 0x0000001fff057819 */ /* 0x000fc60000011409 */
[----:B------:R-:W-:Y:S01]  /*15a30*/  IMAD R38, R7, UR9, R38 ;  /* 0x0000000907267c24 */ /* 0x000fe2000f8e0226 */
[----:B------:R-:W-:Y:S02]  /*15a40*/  ULDC.64 UR8, c[0x0][0x230] ;  /* 0x00008c0000087ab9 */ /* 0x000fe40000000a00 */
[----:B------:R-:W-:Y:S02]  /*15a50*/  IMAD R40, R5, UR8, RZ ;  /* 0x0000000805287c24 */ /* 0x000fe4000f8e02ff */
[----:B------:R-:W-:Y:S02]  /*15a60*/  IMAD.IADD R49, R49, 0x1, R38 ;  /* 0x0000000131317824 */ /* 0x000fe400078e0226 */
[C---:B------:R-:W-:Y:S02]  /*15a70*/  IMAD R40, R9.reuse, UR9, R40 ;  /* 0x0000000909287c24 */ /* 0x040fe4000f8e0228 */
[----:B------:R-:W-:-:S04]  /*15a80*/  IMAD.WIDE.U32 R48, R9, UR8, R48 ;  /* 0x0000000809307c25 */ /* 0x000fc8000f8e0030 */
[----:B------:R-:W-:Y:S01]  /*15a90*/  IMAD.MOV.U32 R7, RZ, RZ, R48 ;  /* 0x000000ffff077224 */ /* 0x000fe200078e0030 */
[----:B------:R-:W-:Y:S01]  /*15aa0*/  IADD3 R42, R49, R40, RZ ;  /* 0x00000028312a7210 */ /* 0x000fe20007ffe0ff */
[----:B------:R-:W-:Y:S06]  /*15ab0*/  BRA `(.L_x_5305) ;  /* 0x00000000000c7947 */ /* 0x000fec0003800000 */
.L_x_5304:
[----:B------:R-:W2:Y:S02]  /*15ac0*/  LDC R7, c[0x0][0x248] ;  /* 0x00009200ff077b82 */ /* 0x000ea40000000800 */
[----:B--2---:R-:W-:-:S04]  /*15ad0*/  LEA R7, -R7, RZ, 0x6 ;  /* 0x000000ff07077211 */ /* 0x004fc800078e31ff */
[----:B------:R-:W-:-:S07]  /*15ae0*/  SHF.R.S32.HI R42, RZ, 0x1f, R7 ;  /* 0x0000001fff2a7819 */ /* 0x000fce0000011407 */
.L_x_5305:
[C---:B------:R-:W-:Y:S02]  /*15af0*/  LOP3.LUT P2, RZ, R214.reuse, 0x2, RZ, 0xc0, !PT ;  /* 0x00000002d6ff7812 */ /* 0x040fe4000784c0ff */
[----:B------:R-:W-:Y:S02]  /*15b00*/  LOP3.LUT P1, RZ, R214, 0x4, RZ, 0xc0, !PT ;  /* 0x00000004d6ff7812 */ /* 0x000fe4000782c0ff */
[C---:B------:R-:W-:Y:S02]  /*15b10*/  LEA R56, P4, R7.reuse, R212, 0x1 ;  /* 0x000000d407387211 */ /* 0x040fe400078808ff */
[----:B------:R-:W-:Y:S02]  /*15b20*/  IADD3 R5, P3, R206, R7, RZ ;  /* 0x00000007ce057210 */ /* 0x000fe40007f7e0ff */
[----:B------:R-:W-:Y:S02]  /*15b30*/  IADD3 R40, P0, R7, R142, RZ ;  /* 0x0000008e07287210 */ /* 0x000fe40007f1e0ff */
[----:B------:R-:W-:-:S02]  /*15b40*/  LOP3.LUT P5, RZ, R214, 0x1, RZ, 0xc0, !PT ;  /* 0x00000001d6ff7812 */ /* 0x000fc400078ac0ff */
[--C-:B------:R-:W-:Y:S01]  /*15b50*/  LEA.HI.X R57, R7, R213, R42.reuse, 0x1, P4 ;  /* 0x000000d507397211 */ /* 0x100fe200020f0c2a */
[----:B------:R-:W-:Y:S01]  /*15b60*/  IMAD.X R7, R205, 0x1, R42, P3 ;  /* 0x00000001cd077824 */ /* 0x000fe200018e062a */
[----:B------:R-:W-:Y:S01]  /*15b70*/  @P2 IADD3 R38, P3, R5, R142, RZ ;  /* 0x0000008e05262210 */ /* 0x000fe20007f7e0ff */
[--C-:B------:R-:W-:Y:S01]  /*15b80*/  IMAD.X R9, R42, 0x1, R141.reuse, P0 ;  /* 0x000000012a097824 */ /* 0x100fe200000e068d */
[C---:B------:R-:W-:Y:S02]  /*15b90*/  @P2 LEA R54, P4, R40.reuse, UR10, 0x1 ;  /* 0x0000000a28362c11 */ /* 0x040fe4000f8808ff */
[C---:B------:R-:W-:Y:S01]  /*15ba0*/  @P1 LEA R48, P0, R40.reuse, UR10, 0x1 ;  /* 0x0000000a28301c11 */ /* 0x040fe2000f8008ff */
[----:B------:R-:W-:Y:S01]  /*15bb0*/  @P2 IMAD.X R11, R7, 0x1, R141, P3 ;  /* 0x00000001070b2824 */ /* 0x000fe200018e068d */
[C-C-:B------:R-:W-:Y:S02]  /*15bc0*/  @P2 LEA.HI.X R55, R40.reuse, UR11, R9.reuse, 0x1, P4 ;  /* 0x0000000b28372c11 */ /* 0x140fe4000a0f0c09 */
[----:B------:R-:W-:Y:S01]  /*15bd0*/  @P1 LEA.HI.X R49, R40, UR11, R9, 0x1, P0 ;  /* 0x0000000b28311c11 */ /* 0x000fe200080f0c09 */
[----:B------:R-:W-:Y:S01]  /*15be0*/  @!PT LDS RZ, [RZ] ;  /* 0x00000000fffff984 */ /* 0x000fe20000000800 */
[----:B------:R-:W-:Y:S01]  /*15bf0*/  @!PT LDS RZ, [RZ] ;  /* 0x00000000fffff984 */ /* 0x000fe20000000800 */
[----:B------:R-:W-:Y:S01]  /*15c00*/  @!PT LDS RZ, [RZ] ;  /* 0x00000000fffff984 */ /* 0x000fe20000000800 */
[----:B------:R2:W-:Y:S01]  /*15c10*/  @P5 LDGSTS.E.BYPASS.LTC128B.128 [R208+0x6000], desc[UR6][R56.64] ;  /* 0x0600000038d05fae */ /* 0x0005e2000b901d46 */
[----:B------:R-:W-:-:S02]  /*15c20*/  IADD3 R9, P0, R206, R5, RZ ;  /* 0x00000005ce097210 */ /* 0x000fc40007f1e0ff */
[C---:B------:R-:W-:Y:S01]  /*15c30*/  @P2 LEA R50, P3, R38.reuse, UR10, 0x1 ;  /* 0x0000000a26322c11 */ /* 0x040fe2000f8608ff */
[----:B------:R2:W-:Y:S01]  /*15c40*/  @!P5 STS.128 [R208+0x6000], RZ ;  /* 0x006000ffd000d388 */ /* 0x0005e20000000c00 */
[----:B------:R-:W-:Y:S01]  /*15c50*/  @P5 LEA R52, P4, R5, R212, 0x1 ;  /* 0x000000d405345211 */ /* 0x000fe200078808ff */
[----:B------:R-:W-:Y:S01]  /*15c60*/  IMAD.X R140, R205, 0x1, R7, P0 ;  /* 0x00000001cd8c7824 */ /* 0x000fe200000e0607 */
[----:B------:R-:W-:Y:S01]  /*15c70*/  @P2 LEA.HI.X R51, R38, UR11, R11, 0x1, P3 ;  /* 0x0000000b26332c11 */ /* 0x000fe200098f0c0b */
[----:B------:R-:W-:Y:S01]  /*15c80*/  @!PT LDS RZ, [RZ] ;  /* 0x00000000fffff984 */ /* 0x000fe20000000800 */
[----:B------:R-:W-:Y:S01]  /*15c90*/  @!PT LDS RZ, [RZ] ;  /* 0x00000000fffff984 */ /* 0x000fe20000000800 */
[----:B------:R-:W-:Y:S01]  /*15ca0*/  @!PT LDS RZ, [RZ] ;  /* 0x00000000fffff984 */ /* 0x000fe20000000800 */
[----:B------:R2:W-:Y:S01]  /*15cb0*/  @P2 LDGSTS.E.BYPASS.LTC128B.128 [R208+0x8000], desc[UR6][R54.64+0x80] ;  /* 0x0800008036d02fae */ /* 0x0005e2000b901d46 */
[-C--:B------:R-:W-:Y:S02]  /*15cc0*/  @P1 IADD3 R38, P3, R5, R142.reuse, RZ ;  /* 0x0000008e05261210 */ /* 0x080fe40007f7e0ff */
[-C--:B------:R-:W-:Y:S01]  /*15cd0*/  @P2 IADD3 R40, P0, R9, R142.reuse, RZ ;  /* 0x0000008e09282210 */ /* 0x080fe20007f1e0ff */
[----:B------:R2:W-:Y:S01]  /*15ce0*/  @!P2 STS.128 [R208+0x8000], RZ ;  /* 0x008000ffd000a388 */ /* 0x0005e20000000c00 */
[----:B------:R-:W-:Y:S01]  /*15cf0*/  @P5 LEA.HI.X R53, R5, R213, R7, 0x1, P4 ;  /* 0x000000d505355211 */ /* 0x000fe200020f0c07 */
[--C-:B------:R-:W-:Y:S01]  /*15d00*/  @P1 IMAD.X R7, R7, 0x1, R141.reuse, P3 ;  /* 0x0000000107071824 */ /* 0x100fe200018e068d */
[----:B------:R-:W-:Y:S01]  /*15d10*/  @P1 LEA R58, P3, R38, UR10, 0x1 ;  /* 0x0000000a263a1c11 */ /* 0x000fe2000f8608ff */
[----:B------:R-:W-:Y:S01]  /*15d20*/  @P2 IMAD.X R11, R140, 0x1, R141, P0 ;  /* 0x000000018c0b2824 */ /* 0x000fe200000e068d */
[----:B------:R-:W-:Y:S01]  /*15d30*/  @P2 LEA R60, P4, R40, UR10, 0x1 ;  /* 0x0000000a283c2c11 */ /* 0x000fe2000f8808ff */
[----:B------:R-:W-:Y:S01]  /*15d40*/  @!PT LDS RZ, [RZ] ;  /* 0x00000000fffff984 */ /* 0x000fe20000000800 */
[----:B------:R-:W-:Y:S01]  /*15d50*/  @!PT LDS RZ, [RZ] ;  /* 0x00000000fffff984 */ /* 0x000fe20000000800 */
[----:B------:R-:W-:Y:S01]  /*15d60*/  @!PT LDS RZ, [RZ] ;  /* 0x00000000fffff984 */ /* 0x000fe20000000800 */
[----:B------:R2:W-:Y:S01]  /*15d70*/  @P1 LDGSTS.E.BYPASS.LTC128B.128 [R208+0xa000], desc[UR6][R48.64+0x100] ;  /* 0x0a00010030d01fae */ /* 0x0005e2000b901d46 */
[----:B------:R-:W-:-:S02]  /*15d80*/  @P1 IADD3 R5, P0, R9, R142, RZ ;  /* 0x0000008e09051210 */ /* 0x000fc40007f1e0ff */
[----:B------:R-:W-:Y:S01]  /*15d90*/  @P1 LEA.HI.X R59, R38, UR11, R7, 0x1, P3 ;  /* 0x0000000b263b1c11 */ /* 0x000fe200098f0c07 */
[----:B------:R2:W-:Y:S01]  /*15da0*/  @!P1 STS.128 [R208+0xa000], RZ ;  /* 0x00a000ffd0009388 */ /* 0x0005e20000000c00 */
[----:B------:R-:W-:Y:S01]  /*15db0*/  @P2 LEA.HI.X R61, R40, UR11, R11, 0x1, P4 ;  /* 0x0000000b283d2c11 */ /* 0x000fe2000a0f0c0b */
[----:B------:R-:W-:Y:S01]  /*15dc0*/  @P1 IMAD.X R38, R140, 0x1, R141, P0 ;  /* 0x000000018c261824 */ /* 0x000fe200000e068d */
[----:B------:R-:W-:Y:S01]  /*15dd0*/  @P5 LEA R64, P4, R9, R212, 0x1 ;  /* 0x000000d409405211 */ /* 0x000fe200078808ff */
[----:B------:R-:W-:Y:S01]  /*15de0*/  @!PT LDS RZ, [RZ] ;  /* 0x00000000fffff984 */ /* 0x000fe20000000800 */
[----:B------:R-:W-:Y:S01]  /*15df0*/  @!PT LDS RZ, [RZ] ;  /* 0x00000000fffff984 */ /* 0x000fe20000000800 */
[----:B------:R-:W-:Y:S01]  /*15e00*/  @!PT LDS RZ, [RZ] ;  /* 0x00000000fffff984 */ /* 0x000fe20000000800 */
[----:B------:R2:W-:Y:S01]  /*15e10*/  @P5 LDGSTS.E.BYPASS.LTC128B.128 [R208+0x6800], desc[UR6][R52.64] ;  /* 0x0680000034d05fae */ /* 0x0005e2000b901d46 */
[----:B------:R-:W-:Y:S02]  /*15e20*/  IADD3 R7, P3, R206, R9, RZ ;  /* 0x00000009ce077210 */ /* 0x000fe40007f7e0ff */
[----:B------:R-:W-:Y:S01]  /*15e30*/  @P1 LEA R40, P0, R5, UR10, 0x1 ;  /* 0x0000000a05281c11 */ /* 0x000fe2000f8008ff */
[----:B------:R2:W-:Y:S01]  /*15e40*/  @!P5 STS.128 [R208+0x6800], RZ ;  /* 0x006800ffd000d388 */ /* 0x0005e20000000c00 */
[--C-:B------:R-:W-:Y:S01]  /*15e50*/  @P5 LEA.HI.X R65, R9, R213, R140.reuse, 0x1, P4 ;  /* 0x000000d509415211 */ /* 0x100fe200020f0c8c */
[----:B------:R-:W-:Y:S01]  /*15e60*/  IMAD.X R140, R205, 0x1, R140, P3 ;  /* 0x00000001cd8c7824 */ /* 0x000fe200018e068c */
[----:B------:R-:W-:Y:S01]  /*15e70*/  @P1 LEA.HI.X R41, R5, UR11, R38, 0x1, P0 ;  /* 0x0000000b05291c11 */ /* 0x000fe200080f0c26 */
[----:B------:R-:W-:Y:S01]  /*15e80*/  @!PT LDS RZ, [RZ] ;  /* 0x00000000fffff984 */ /* 0x000fe20000000800 */
[----:B------:R-:W-:Y:S01]  /*15e90*/  @!PT LDS RZ, [RZ] ;  /* 0x00000000fffff984 */ /* 0x000fe20000000800 */
[----:B------:R-:W-:Y:S01]  /*15ea0*/  @!PT LDS RZ, [RZ] ;  /* 0x00000000fffff984 */ /* 0x000fe20000000800 */
[----:B------:R2:W-:Y:S01]  /*15eb0*/  @P2 LDGSTS.E.BYPASS.LTC128B.128 [R208+0x8800], desc[UR6][R50.64+0x80] ;  /* 0x0880008032d02fae */ /* 0x0005e2000b901d46 */
[----:B------:R-:W-:-:S02]  /*15ec0*/  @P2 IADD3 R5, P3, R7, R142, RZ ;  /* 0x0000008e07052210 */ /* 0x000fc40007f7e0ff */
[C---:B------:R-:W-:Y:S01]  /*15ed0*/  @P1 IADD3 R142, P0, R7.reuse, R142, RZ ;  /* 0x0000008e078e1210 */ /* 0x040fe20007f1e0ff */
[----:B------:R2:W-:Y:S01]  /*15ee0*/  @!P2 STS.128 [R208+0x8800], RZ ;  /* 0x008800ffd000a388 */ /* 0x0005e20000000c00 */
[----:B------:R-:W-:Y:S01]  /*15ef0*/  @P5 LEA R66, P4, R7, R212, 0x1 ;  /* 0x000000d407425211 */ /* 0x000fe200078808ff */
[C-C-:B------:R-:W-:Y:S01]  /*15f00*/  @P2 IMAD.X R38, R140.reuse, 0x1, R141.reuse, P3 ;  /* 0x000000018c262824 */ /* 0x140fe200018e068d */
[----:B------:R-:W-:Y:S01]  /*15f10*/  @P2 LEA R70, P3, R5, UR10, 0x1 ;  /* 0x0000000a05462c11 */ /* 0x000fe2000f8608ff */
[----:B------:R-:W-:Y:S01]  /*15f20*/  @!PT LDS RZ, [RZ] ;  /* 0x00000000fffff984 */ /* 0x000fe20000000800 */
[----:B------:R-:W-:Y:S01]  /*15f30*/  @!PT LDS RZ, [RZ] ;  /* 0x00000000fffff984 */ /* 0x000fe20000000800 */
[----:B------:R-:W-:Y:S01]  /*15f40*/  @!PT LDS RZ, [RZ] ;  /* 0x00000000fffff984 */ /* 0x000fe20000000800 */
[----:B------:R2:W-:Y:S01]  /*15f50*/  @P1 LDGSTS.E.BYPASS.LTC128B.128 [R208+0xa800], desc[UR6][R58.64+0x100] ;  /* 0x0a8001003ad01fae */ /* 0x0005e2000b901d46 */
[----:B------:R-:W-:Y:S01]  /*15f60*/  @P1 IMAD.X R141, R140, 0x1, R141, P0 ;  /* 0x000000018c8d1824 */ /* 0x000fe200000e068d */
[----:B------:R-:W-:Y:S01]  /*15f70*/  @P5 LEA.HI.X R67, R7, R213, R140, 0x1, P4 ;  /* 0x000000d507435211 */ /* 0x000fe200020f0c8c */
[----:B------:R-:W-:Y:S01]  /*15f80*/  IMAD.MOV.U32 R212, RZ, RZ, R56 ;  /* 0x000000ffffd47224 */ /* 0x000fe200078e0038 */
[----:B------:R2:W-:Y:S01]  /*15f90*/  @!P1 STS.128 [R208+0xa800], RZ ;  /* 0x00a800ffd0009388 */ /* 0x0005e20000000c00 */
[C---:B------:R-:W-:Y:S01]  /*15fa0*/  @P1 LEA R68, P0, R142.reuse, UR10, 0x1 ;  /* 0x0000000a8e441c11 */ /* 0x040fe2000f8008ff */
[----:B------:R-:W-:Y:S01]  /*15fb0*/  IMAD.MOV.U32 R213, RZ, RZ, R57 ;  /* 0x000000ffffd57224 */ /* 0x000fe200078e0039 */
[----:B------:R-:W-:Y:S01]  /*15fc0*/  @P2 LEA.HI.X R71, R5, UR11, R38, 0x1, P3 ;  /* 0x0000000b05472c11 */ /* 0x000fe200098f0c26 */
        /* <DEDUP_REMOVED lines=32> */
.L_x_5303:
[----:B------:R-:W-:Y:S01]  /*161d0*/  LEA R43, R43, UR12, 0x1 ;  /* 0x0000000c2b2b7c11 */ /* 0x000fe2000f8e08ff */
[----:B------:R-:W-:Y:S01]  /*161e0*/  ULDC UR6, c[0x0][0x2ec] ;  /* 0x0000bb0000067ab9 */ /* 0x000fe20000000800 */
[----:B------:R-:W-:Y:S02]  /*161f0*/  IADD3 R5, R134, R0, -R207 ;  /* 0x0000000086057210 */ /* 0x000fe40007ffe8cf */
[CC--:B------:R-:W-:Y:S01]  /*16200*/  ISETP.GE.AND P1, PT, R43.reuse, R134.reuse, PT ;  /* 0x000000862b00720c */ /* 0x0c0fe20003f26270 */
[----:B--2---:R-:W-:Y:S01]  /*16210*/  VIADD R51, R43, 0x8 ;  /* 0x000000082b337836 */ /* 0x004fe20000000000 */
[----:B------:R-:W-:Y:S01]  /*16220*/  LEA R200, R47, UR5, 0x1 ;  /* 0x000000052fc87c11 */ /* 0x000fe2000f8e08ff */
[C---:B------:R-:W-:Y:S02]  /*16230*/  IMAD.IADD R40, R5.reuse, 0x1, -R43 ;  /* 0x0000000105287824 */ /* 0x040fe400078e0a2b */
[----:B------:R-:W-:Y:S01]  /*16240*/  IMAD.IADD R38, R5, 0x1, -R51 ;  /* 0x0000000105267824 */ /* 0x000fe200078e0a33 */
[----:B------:R-:W-:Y:S01]  /*16250*/  ISETP.GE.AND P6, PT, R51, R134, PT ;  /* 0x000000863300720c */ /* 0x000fe20003fc6270 */
[C---:B------:R-:W-:Y:S01]  /*16260*/  VIADD R57, R43.reuse, 0x9 ;  /* 0x000000092b397836 */ /* 0x040fe20000000000 */
[----:B------:R-:W-:Y:S01]  /*16270*/  IABS R40, R40 ;  /* 0x0000002800287213 */ /* 0x000fe20000000000 */
[C---:B------:R-:W-:Y:S01]  /*16280*/  VIADD R41, R43.reuse, 0x11 ;  /* 0x000000112b297836 */ /* 0x040fe20000000000 */
[----:B------:R-:W-:Y:S01]  /*16290*/  IABS R38, R38 ;  /* 0x0000002600267213 */ /* 0x000fe20000000000 */
[C---:B------:R-:W-:Y:S01]  /*162a0*/  VIADD R9, R43.reuse, 0x19 ;  /* 0x000000192b097836 */ /* 0x040fe20000000000 */
[----:B------:R-:W-:Y:S01]  /*162b0*/  I2FP.F32.S32 R40, R40 ;  /* 0x0000002800287245 */ /* 0x000fe20000201400 */
[----:B------:R-:W-:Y:S01]  /*162c0*/  VIADD R11, R43, 0x18 ;  /* 0x000000182b0b7836 */ /* 0x000fe20000000000 */
[----:B------:R-:W-:Y:S01]  /*162d0*/  I2FP.F32.S32 R38, R38 ;  /* 0x0000002600267245 */ /* 0x000fe20000201400 */
[----:B------:R-:W-:Y:S01]  /*162e0*/  IMAD.IADD R39, R5, 0x1, -R57 ;  /* 0x0000000105277824 */ /* 0x000fe200078e0a39 */
[----:B------:R-:W-:Y:S01]  /*162f0*/  ISETP.GE.AND P3, PT, R41, R134, PT ;  /* 0x000000862900720c */ /* 0x000fe20003f66270 */
[----:B------:R-:W-:-:S02]  /*16300*/  VIADD R49, R43, 0x10 ;  /* 0x000000102b317836 */ /* 0x000fc40000000000 */
[----:B------:R-:W-:Y:S01]  /*16310*/  FFMA.FTZ R3, R40, -UR4, R3 ;  /* 0x8000000428037c23 */ /* 0x000fe20008010003 */
[----:B------:R-:W-:Y:S01]  /*16320*/  FFMA.FTZ R21, R38, -UR4, R21 ;  /* 0x8000000426157c23 */ /* 0x000fe20008010015 */
[C---:B------:R-:W-:Y:S01]  /*16330*/  IMAD.IADD R15, R5.reuse, 0x1, -R41 ;  /* 0x00000001050f7824 */ /* 0x040fe200078e0a29 */
[----:B------:R-:W-:Y:S01]  /*16340*/  IABS R39, R39 ;  /* 0x0000002700277213 */ /* 0x000fe20000000000 */
[----:B------:R-:W-:Y:S01]  /*16350*/  IMAD.IADD R55, R5, 0x1, -R9 ;  /* 0x0000000105377824 */ /* 0x000fe200078e0a09 */
[----:B------:R-:W-:Y:S01]  /*16360*/  FSEL R3, R3, -INF , !P1 ;  /* 0xff80000003037808 */ /* 0x000fe20004800000 */
[C---:B------:R-:W-:Y:S01]  /*16370*/  IMAD.IADD R38, R5.reuse, 0x1, -R11 ;  /* 0x0000000105267824 */ /* 0x040fe200078e0a0b */
[----:B------:R-:W-:Y:S01]  /*16380*/  IABS R15, R15 ;  /* 0x0000000f000f7213 */ /* 0x000fe20000000000 */
[----:B------:R-:W-:Y:S01]  /*16390*/  IMAD.IADD R40, R5, 0x1, -R49 ;  /* 0x0000000105287824 */ /* 0x000fe200078e0a31 */
[----:B------:R-:W-:Y:S01]  /*163a0*/  IABS R55, R55 ;  /* 0x0000003700377213 */ /* 0x000fe20000000000 */
[----:B------:R-:W-:Y:S01]  /*163b0*/  VIADD R53, R43, 0x1 ;  /* 0x000000012b357836 */ /* 0x000fe20000000000 */
[----:B------:R-:W-:Y:S01]  /*163c0*/  IABS R38, R38 ;  /* 0x0000002600267213 */ /* 0x000fe20000000000 */
[--C-:B------:R-:W-:Y:S01]  /*163d0*/  IMAD R198, R46, 0x2, R200.reuse ;  /* 0x000000022ec67824 */ /* 0x100fe200078e02c8 */
[----:B------:R-:W-:Y:S01]  /*163e0*/  I2FP.F32.S32 R39, R39 ;  /* 0x0000002700277245 */ /* 0x000fe20000201400 */
[----:B------:R-:W-:Y:S01]  /*163f0*/  IMAD.IADD R37, R5, 0x1, -R53 ;  /* 0x0000000105257824 */ /* 0x000fe200078e0a35 */
[----:B------:R-:W-:Y:S01]  /*16400*/  IABS R40, R40 ;  /* 0x0000002800287213 */ /* 0x000fe20000000000 */
[----:B------:R-:W-:Y:S01]  /*16410*/  IMAD R163, R45, 0x2, R200 ;  /* 0x000000022da37824 */ /* 0x000fe200078e02c8 */
[----:B------:R-:W-:Y:S01]  /*16420*/  I2FP.F32.S32 R15, R15 ;  /* 0x0000000f000f7245 */ /* 0x000fe20000201400 */
[----:B------:R-:W-:Y:S01]  /*16430*/  FFMA.FTZ R39, R39, -UR4, R28 ;  /* 0x8000000427277c23 */ /* 0x000fe2000801001c */
[----:B------:R-:W-:Y:S01]  /*16440*/  I2FP.F32.S32 R55, R55 ;  /* 0x0000003700377245 */ /* 0x000fe20000201400 */
[----:B------:R-:W-:Y:S01]  /*16450*/  VIADD R28, R5, 0x8 ;  /* 0x00000008051c7836 */ /* 0x000fe20000000000 */
[----:B------:R-:W-:Y:S01]  /*16460*/  I2FP.F32.S32 R38, R38 ;  /* 0x0000002600267245 */ /* 0x000fe20000201400 */
[----:B------:R-:W-:Y:S01]  /*16470*/  FFMA.FTZ R30, R15, -UR4, R30 ;  /* 0x800000040f1e7c23 */ /* 0x000fe2000801001e */
[----:B------:R-:W-:Y:S01]  /*16480*/  I2FP.F32.S32 R40, R40 ;  /* 0x0000002800287245 */ /* 0x000fe20000201400 */
[----:B-1----:R-:W-:Y:S01]  /*16490*/  FFMA.FTZ R36, R55, -UR4, R36 ;  /* 0x8000000437247c23 */ /* 0x002fe20008010024 */
[----:B------:R-:W-:-:S02]  /*164a0*/  VIADD R55, R43, 0x20 ;  /* 0x000000202b377836 */ /* 0x000fc40000000000 */
[----:B------:R-:W-:Y:S01]  /*164b0*/  FFMA.FTZ R15, R38, -UR4, R31 ;  /* 0x80000004260f7c23 */ /* 0x000fe2000801001f */
[----:B------:R-:W-:Y:S02]  /*164c0*/  IMAD.IADD R31, R28, 0x1, -R53 ;  /* 0x000000011c1f7824 */ /* 0x000fe400078e0a35 */
        /* <DEDUP_REMOVED lines=11> */
[----:B------:R-:W-:Y:S01]  /*16580*/  VIADD R51, R43, 0x29 ;  /* 0x000000292b337836 */ /* 0x000fe20000000000 */
[----:B------:R-:W-:Y:S01]  /*16590*/  IABS R29, R29 ;  /* 0x0000001d001d7213 */ /* 0x000fe20000000000 */
[----:B------:R-:W-:Y:S01]  /*165a0*/  LDSM.16.MT88.4 R112, [R198+0xc000] ;  /* 0x00c00000c670783b */ /* 0x000fe20000004200 */
[----:B------:R-:W-:Y:S01]  /*165b0*/  I2FP.F32.S32 R31, R31 ;  /* 0x0000001f001f7245 */ /* 0x000fe20000201400 */
[----:B------:R-:W-:Y:S01]  /*165c0*/  FFMA.FTZ R37, R37, -UR4, R44 ;  /* 0x8000000425257c23 */ /* 0x000fe2000801002c */
[----:B------:R-:W-:Y:S01]  /*165d0*/  I2FP.F32.S32 R42, R42 ;  /* 0x0000002a002a7245 */ /* 0x000fe20000201400 */
[----:B------:R-:W-:Y:S01]  /*165e0*/  IMAD R197, R45, 0x2, R198 ;  /* 0x000000022dc57824 */ /* 0x000fe200078e02c6 */
[----:B------:R-:W-:Y:S01]  /*165f0*/  I2FP.F32.S32 R40, R40 ;  /* 0x0000002800287245 */ /* 0x000fe20000201400 */
[----:B------:R-:W-:Y:S01]  /*16600*/  FFMA.FTZ R20, R31, -UR4, R20 ;  /* 0x800000041f147c23 */ /* 0x000fe20008010014 */
[----:B------:R-:W-:Y:S01]  /*16610*/  I2FP.F32.S32 R29, R29 ;  /* 0x0000001d001d7245 */ /* 0x000fe20000201400 */
[----:B------:R-:W-:Y:S01]  /*16620*/  FFMA.FTZ R157, R42, -UR4, R19 ;  /* 0x800000042a9d7c23 */ /* 0x000fe20008010013 */
[----:B------:R-:W-:Y:S01]  /*16630*/  ISETP.GE.AND P0, PT, R53, R134, PT ;  /* 0x000000863500720c */ /* 0x000fe20003f06270 */
[----:B------:R-:W-:Y:S01]  /*16640*/  FFMA.FTZ R40, R40, -UR4, R63 ;  /* 0x8000000428287c23 */ /* 0x000fe2000801003f */
[----:B------:R-:W-:Y:S01]  /*16650*/  IABS R38, R38 ;  /* 0x0000002600267213 */ /* 0x000fe20000000000 */
[----:B------:R-:W-:Y:S01]  /*16660*/  FFMA.FTZ R42, R29, -UR4, R22 ;  /* 0x800000041d2a7c23 */ /* 0x000fe20008010016 */
[----:B------:R-:W-:Y:S01]  /*16670*/  FSEL R37, R37, -INF , !P0 ;  /* 0xff80000025257808 */ /* 0x000fe20004000000 */
[----:B------:R-:W-:Y:S01]  /*16680*/  VIADD R53, R43, 0x30 ;  /* 0x000000302b357836 */ /* 0x000fe20000000000 */
[----:B------:R-:W-:Y:S01]  /*16690*/  FSEL R29, R20, -INF , !P0 ;  /* 0xff800000141d7808 */ /* 0x000fe20004000000 */
[----:B------:R-:W-:Y:S01]  /*166a0*/  IMAD.IADD R22, R5, 0x1, -R51 ;  /* 0x0000000105167824 */ /* 0x000fe200078e0a33 */
[-C--:B------:R-:W-:Y:S01]  /*166b0*/  ISETP.GE.AND P0, PT, R55, R134.reuse, PT ;  /* 0x000000863700720c */ /* 0x080fe20003f06270 */
[----:B------:R-:W-:Y:S01]  /*166c0*/  IMAD.IADD R55, R28, 0x1, -R55 ;  /* 0x000000011c377824 */ /* 0x000fe200078e0a37 */
[----:B------:R-:W-:Y:S01]  /*166d0*/  FSEL R31, R40, -INF , !P1 ;  /* 0xff800000281f7808 */ /* 0x000fe20004800000 */
[----:B------:R-:W-:Y:S01]  /*166e0*/  LDSM.16.MT88.4 R64, [R197+0xe000] ;  /* 0x00e00000c540783b */ /* 0x000fe20000004200 */
[-C--:B------:R-:W-:Y:S01]  /*166f0*/  ISETP.GE.AND P4, PT, R49, R134.reuse, PT ;  /* 0x000000863100720c */ /* 0x080fe20003f86270 */
[C---:B------:R-:W-:Y:S01]  /*16700*/  IMAD.IADD R49, R28.reuse, 0x1, -R49 ;  /* 0x000000011c317824 */ /* 0x040fe200078e0a31 */
[-C--:B------:R-:W-:Y:S01]  /*16710*/  ISETP.GE.AND P2, PT, R11, R134.reuse, PT ;  /* 0x000000860b00720c */ /* 0x080fe20003f46270 */
[C---:B------:R-:W-:Y:S01]  /*16720*/  IMAD.IADD R11, R28.reuse, 0x1, -R11 ;  /* 0x000000011c0b7824 */ /* 0x040fe200078e0a0b */
[----:B------:R-:W-:Y:S01]  /*16730*/  ISETP.GE.AND P1, PT, R9, R134, PT ;  /* 0x000000860900720c */ /* 0x000fe20003f26270 */
[----:B------:R-:W-:Y:S01]  /*16740*/  IMAD.IADD R9, R28, 0x1, -R9 ;  /* 0x000000011c097824 */ /* 0x000fe200078e0a09 */
[----:B------:R-:W-:Y:S01]  /*16750*/  IABS R55, R55 ;  /* 0x0000003700377213 */ /* 0x000fe20000000000 */
[----:B------:R-:W-:Y:S01]  /*16760*/  LDSM.16.MT88.4 R72, [R200+0x10000] ;  /* 0x01000000c848783b */ /* 0x000fe20000004200 */
[----:B------:R-:W-:-:S02]  /*16770*/  I2FP.F32.S32 R38, R38 ;  /* 0x0000002600267245 */ /* 0x000fc40000201400 */
[----:B------:R-:W-:Y:S01]  /*16780*/  IABS R41, R41 ;  /* 0x0000002900297213 */ /* 0x000fe20000000000 */
[----:B------:R-:W-:Y:S01]  /*16790*/  LDSM.16.MT88.4 R80, [R198+0x10000] ;  /* 0x01000000c650783b */ /* 0x000fe20000004200 */
[----:B------:R-:W-:Y:S01]  /*167a0*/  IABS R49, R49 ;  /* 0x0000003100317213 */ /* 0x000fe20000000000 */
[----:B------:R-:W-:Y:S01]  /*167b0*/  FFMA.FTZ R19, R38, -UR4, R23 ;  /* 0x8000000426137c23 */ /* 0x000fe20008010017 */
[----:B------:R-:W-:Y:S01]  /*167c0*/  IABS R11, R11 ;  /* 0x0000000b000b7213 */ /* 0x000fe20000000000 */
[----:B------:R-:W-:Y:S01]  /*167d0*/  LDSM.16.MT88.4 R104, [R163+0xc000] ;  /* 0x00c00000a368783b */ /* 0x000fe20000004200 */
[----:B------:R-:W-:Y:S02]  /*167e0*/  IABS R9, R9 ;  /* 0x0000000900097213 */ /* 0x000fe40000000000 */
[----:B------:R-:W-:Y:S01]  /*167f0*/  I2FP.F32.S32 R55, R55 ;  /* 0x0000003700377245 */ /* 0x000fe20000201400 */
[----:B------:R-:W-:Y:S01]  /*16800*/  LDSM.16.MT88.4 R120, [R200+0xc000] ;  /* 0x00c00000c878783b */ /* 0x000fe20000004200 */
[----:B------:R-:W-:-:S02]  /*16810*/  I2FP.F32.S32 R20, R41 ;  /* 0x0000002900147245 */ /* 0x000fc40000201400 */
[----:B------:R-:W-:Y:S01]  /*16820*/  I2FP.F32.S32 R49, R49 ;  /* 0x0000003100317245 */ /* 0x000fe20000201400 */
[----:B------:R-:W-:Y:S01]  /*16830*/  FFMA.FTZ R161, R55, -UR4, R32 ;  /* 0x8000000437a17c23 */ /* 0x000fe20008010020 */
[----:B------:R-:W-:Y:S01]  /*16840*/  I2FP.F32.S32 R23, R11 ;  /* 0x0000000b00177245 */ /* 0x000fe20000201400 */
[----:B------:R-:W-:Y:S01]  /*16850*/  VIADD R55, R43, 0x21 ;  /* 0x000000212b377836 */ /* 0x000fe20000000000 */
[----:B------:R-:W-:Y:S01]  /*16860*/  I2FP.F32.S32 R44, R9 ;  /* 0x00000009002c7245 */ /* 0x000fe20000201400 */
[----:B------:R-:W-:Y:S01]  /*16870*/  FFMA.FTZ R9, R20, -UR4, R17 ;  /* 0x8000000414097c23 */ /* 0x000fe20008010011 */
[-C--:B------:R-:W-:Y:S01]  /*16880*/  ISETP.GE.AND P5, PT, R57, R134.reuse, PT ;  /* 0x000000863900720c */ /* 0x080fe20003fa6270 */
[----:B------:R-:W-:Y:S02]  /*16890*/  VIADD R17, R43, 0x28 ;  /* 0x000000282b117836 */ /* 0x000fe40000000000 */
[----:B------:R-:W-:Y:S01]  /*168a0*/  FFMA.FTZ R11, R49, -UR4, R16 ;  /* 0x80000004310b7c23 */ /* 0x000fe20008010010 */
[----:B------:R-:W-:Y:S01]  /*168b0*/  FFMA.FTZ R50, R23, -UR4, R18 ;  /* 0x8000000417327c23 */ /* 0x000fe20008010012 */
[----:B------:R-:W-:Y:S01]  /*168c0*/  FFMA.FTZ R44, R44, -UR4, R13 ;  /* 0x800000042c2c7c23 */ /* 0x000fe2000801000d */
[----:B------:R-:W-:Y:S01]  /*168d0*/  VIADD R13, R43, 0x31 ;  /* 0x000000312b0d7836 */ /* 0x000fe20000000000 */
[----:B------:R-:W-:Y:S01]  /*168e0*/  FSEL R41, R21, -INF , !P6 ;  /* 0xff80000015297808 */ /* 0x000fe20007000000 */
[----:B------:R-:W-:Y:S01]  /*168f0*/  VIADD R49, R43, 0x38 ;  /* 0x000000382b317836 */ /* 0x000fe20000000000 */
[----:B------:R-:W-:Y:S01]  /*16900*/  FSEL R39, R39, -INF , !P5 ;  /* 0xff80000027277808 */ /* 0x000fe20006800000 */
[----:B------:R-:W-:Y:S01]  /*16910*/  VIADD R43, R43, 0x39 ;  /* 0x000000392b2b7836 */ /* 0x000fe20000000000 */
[----:B------:R-:W-:Y:S01]  /*16920*/  FSEL R21, R19, -INF , !P5 ;  /* 0xff80000013157808 */ /* 0x000fe20006800000 */
[----:B------:R-:W-:Y:S01]  /*16930*/  IMAD.IADD R38, R5, 0x1, -R55 ;  /* 0x0000000105267824 */ /* 0x000fe200078e0a37 */
[-C--:B------:R-:W-:Y:S01]  /*16940*/  ISETP.GE.AND P5, PT, R17, R134.reuse, PT ;  /* 0x000000861100720c */ /* 0x080fe20003fa6270 */
[--C-:B------:R-:W-:Y:S01]  /*16950*/  IMAD.IADD R32, R5, 0x1, -R17.reuse ;  /* 0x0000000105207824 */ /* 0x100fe200078e0a11 */
[----:B------:R-:W-:Y:S01]  /*16960*/  FSEL R19, R7, -INF , !P4 ;  /* 0xff80000007137808 */ /* 0x000fe20006000000 */
[----:B------:R-:W-:Y:S01]  /*16970*/  IMAD.IADD R48, R28, 0x1, -R17 ;  /* 0x000000011c307824 */ /* 0x000fe200078e0a11 */
[----:B------:R-:W-:Y:S01]  /*16980*/  FSEL R17, R30, -INF , !P3 ;  /* 0xff8000001e117808 */ /* 0x000fe20005800000 */
[----:B------:R-:W-:Y:S01]  /*16990*/  IMAD.IADD R20, R5, 0x1, -R53 ;  /* 0x0000000105147824 */ /* 0x000fe200078e0a35 */
[----:B------:R-:W-:Y:S01]  /*169a0*/  FSEL R15, R15, -INF , !P2 ;  /* 0xff8000000f0f7808 */ /* 0x000fe20005000000 */
[C---:B------:R-:W-:Y:S01]  /*169b0*/  IMAD.IADD R18, R5.reuse, 0x1, -R13 ;  /* 0x0000000105127824 */ /* 0x040fe200078e0a0d */
[----:B------:R-:W-:Y:S01]  /*169c0*/  FSEL R7, R50, -INF , !P2 ;  /* 0xff80000032077808 */ /* 0x000fe20005000000 */
[----:B------:R-:W-:Y:S01]  /*169d0*/  IMAD.IADD R16, R5, 0x1, -R49 ;  /* 0x0000000105107824 */ /* 0x000fe200078e0a31 */
[----:B------:R-:W-:Y:S01]  /*169e0*/  ISETP.GE.AND P2, PT, R13, R134, PT ;  /* 0x000000860d00720c */ /* 0x000fe20003f46270 */
[----:B------:R-:W-:Y:S01]  /*169f0*/  IMAD.IADD R40, R5, 0x1, -R43 ;  /* 0x0000000105287824 */ /* 0x000fe200078e0a2b */
[----:B------:R-:W-:Y:S01]  /*16a00*/  FSEL R11, R11, -INF , !P4 ;  /* 0xff8000000b0b7808 */ /* 0x000fe20006000000 */
[----:B------:R-:W-:Y:S01]  /*16a10*/  IMAD.IADD R30, R28, 0x1, -R13 ;  /* 0x000000011c1e7824 */ /* 0x000fe200078e0a0d */
[----:B------:R-:W-:Y:S01]  /*16a20*/  FSEL R9, R9, -INF , !P3 ;  /* 0xff80000009097808 */ /* 0x000fe20005800000 */
[----:B------:R-:W-:Y:S01]  /*16a30*/  LDSM.16.MT88.4 R100, [R197+0xc000] ;  /* 0x00c00000c564783b */ /* 0x000fe20000004200 */
[----:B------:R-:W-:-:S02]  /*16a40*/  FSEL R13, R36, -INF , !P1 ;  /* 0xff800000240d7808 */ /* 0x000fc40004800000 */
[----:B------:R-:W-:Y:S01]  /*16a50*/  FSEL R5, R44, -INF , !P1 ;  /* 0xff8000002c057808 */ /* 0x000fe20004800000 */
[----:B------:R-:W-:Y:S01]  /*16a60*/  LDSM.16.MT88.4 R88, [R163+0x10000] ;  /* 0x01000000a358783b */ /* 0x000fe20000004200 */
[----:B------:R-:W-:Y:S02]  /*16a70*/  IABS R38, R38 ;  /* 0x0000002600267213 */ /* 0x000fe40000000000 */
[----:B------:R-:W-:Y:S01]  /*16a80*/  FSEL R23, R42, -INF , !P6 ;  /* 0xff8000002a177808 */ /* 0x000fe20007000000 */
[C---:B------:R-:W-:Y:S01]  /*16a90*/  IMAD.IADD R42, R28.reuse, 0x1, -R55 ;  /* 0x000000011c2a7824 */ /* 0x040fe200078e0a37 */
[-C--:B------:R-:W-:Y:S01]  /*16aa0*/  ISETP.GE.AND P4, PT, R51, R134.reuse, PT ;  /* 0x000000863300720c */ /* 0x080fe20003f86270 */
[C---:B------:R-:W-:Y:S01]  /*16ab0*/  IMAD.IADD R51, R28.reuse, 0x1, -R51 ;  /* 0x000000011c337824 */ /* 0x040fe200078e0a33 */
[-C--:B------:R-:W-:Y:S01]  /*16ac0*/  ISETP.GE.AND P3, PT, R53, R134.reuse, PT ;  /* 0x000000863500720c */ /* 0x080fe20003f66270 */
[C---:B------:R-:W-:Y:S01]  /*16ad0*/  IMAD.IADD R53, R28.reuse, 0x1, -R53 ;  /* 0x000000011c357824 */ /* 0x040fe200078e0a35 */
[-C--:B------:R-:W-:Y:S01]  /*16ae0*/  ISETP.GE.AND P1, PT, R49, R134.reuse, PT ;  /* 0x000000863100720c */ /* 0x080fe20003f26270 */
[C---:B------:R-:W-:Y:S01]  /*16af0*/  IMAD.IADD R49, R28.reuse, 0x1, -R49 ;  /* 0x000000011c317824 */ /* 0x040fe200078e0a31 */
[----:B------:R-:W-:Y:S01]  /*16b00*/  FSEL R157, R157, -INF , !P0 ;  /* 0xff8000009d9d7808 */ /* 0x000fe20004000000 */
[----:B------:R-:W-:Y:S01]  /*16b10*/  IMAD.IADD R28, R28, 0x1, -R43 ;  /* 0x000000011c1c7824 */ /* 0x000fe200078e0a2b */
[----:B------:R-:W-:Y:S01]  /*16b20*/  FSEL R161, R161, -INF , !P0 ;  /* 0xff800000a1a17808 */ /* 0x000fe20004000000 */
[----:B------:R-:W-:Y:S01]  /*16b30*/  LDSM.16.MT88.4 R140, [R197+0x10000] ;  /* 0x01000000c58c783b */ /* 0x000fe20000004200 */
[----:B------:R-:W-:-:S02]  /*16b40*/  ISETP.GE.AND P0, PT, R43, R134, PT ;  /* 0x000000862b00720c */ /* 0x000fc40003f06270 */
[----:B------:R-:W-:Y:S01]  /*16b50*/  I2FP.F32.S32 R43, R38 ;  /* 0x00000026002b7245 */ /* 0x000fe20000201400 */
[----:B------:R-:W-:Y:S01]  /*16b60*/  LDSM.16.MT88.4 R136, [R200+0xc800] ;  /* 0x00c80000c888783b */ /* 0x000fe20000004200 */
[----:B------:R-:W-:Y:S02]  /*16b70*/  IABS R18, R18 ;  /* 0x0000001200127213 */ /* 0x000fe40000000000 */
[----:B------:R-:W-:Y:S01]  /*16b80*/  IABS R16, R16 ;  /* 0x0000001000107213 */ /* 0x000fe20000000000 */
[----:B------:R-:W-:Y:S01]  /*16b90*/  FFMA.FTZ R12, R43, -UR4, R12 ;  /* 0x800000042b0c7c23 */ /* 0x000fe2000801000c */
[----:B------:R-:W-:Y:S02]  /*16ba0*/  I2FP.F32.S32 R43, R18 ;  /* 0x00000012002b7245 */ /* 0x000fe40000201400 */
[----:B------:R-:W-:Y:S02]  /*16bb0*/  FMNMX.FTZ R18, R31, R29, !PT ;  /* 0x0000001d1f127209 */ /* 0x000fe40007810000 */
[----:B------:R-:W-:Y:S01]  /*16bc0*/  IABS R32, R32 ;  /* 0x0000002000207213 */ /* 0x000fe20000000000 */
[----:B------:R-:W-:Y:S01]  /*16bd0*/  FFMA.FTZ R10, R43, -UR4, R10 ;  /* 0x800000042b0a7c23 */ /* 0x000fe2000801000a */
[----:B------:R-:W-:-:S02]  /*16be0*/  I2FP.F32.S32 R43, R16 ;  /* 0x00000010002b7245 */ /* 0x000fc40000201400 */
[----:B------:R-:W-:Y:S02]  /*16bf0*/  FMNMX.FTZ R16, R3, R37, !PT ;  /* 0x0000002503107209 */ /* 0x000fe40007810000 */
[----:B------:R-:W-:Y:S01]  /*16c00*/  FMNMX.FTZ R18, R23, R18, !PT ;  /* 0x0000001217127209 */ /* 0x000fe20007810000 */
[----:B------:R-:W-:Y:S01]  /*16c10*/  FFMA.FTZ R34, R43, -UR4, R34 ;  /* 0x800000042b227c23 */ /* 0x000fe20008010022 */
[----:B------:R-:W-:Y:S02]  /*16c20*/  FMNMX.FTZ R16, R41, R16, !PT ;  /* 0x0000001029107209 */ /* 0x000fe40007810000 */
[----:B------:R-:W-:Y:S02]  /*16c30*/  ISETP.GE.AND P6, PT, R55, R134, PT ;  /* 0x000000863700720c */ /* 0x000fe40003fc6270 */
[----:B------:R-:W-:Y:S02]  /*16c40*/  FMNMX.FTZ R16, R39, R16, !PT ;  /* 0x0000001027107209 */ /* 0x000fe40007810000 */
[----:B------:R-:W-:-:S02]  /*16c50*/  IABS R22, R22 ;  /* 0x0000001600167213 */ /* 0x000fc40000000000 */
[----:B------:R-:W-:Y:S02]  /*16c60*/  FMNMX.FTZ R16, R19, R16, !PT ;  /* 0x0000001013107209 */ /* 0x000fe40007810000 */
[----:B------:R-:W-:Y:S02]  /*16c70*/  I2FP.F32.S32 R55, R32 ;  /* 0x0000002000377245 */ /* 0x000fe40000201400 */
[----:B------:R-:W-:Y:S02]  /*16c80*/  FMNMX.FTZ R16, R17, R16, !PT ;  /* 0x0000001011107209 */ /* 0x000fe40007810000 */
[----:B------:R-:W-:Y:S01]  /*16c90*/  FMNMX.FTZ R18, R21, R18, !PT ;  /* 0x0000001215127209 */ /* 0x000fe20007810000 */
[----:B------:R-:W-:Y:S01]  /*16ca0*/  FFMA.FTZ R4, R55, -UR4, R4 ;  /* 0x8000000437047c23 */ /* 0x000fe20008010004 */
[----:B------:R-:W-:Y:S02]  /*16cb0*/  FMNMX.FTZ R16, R15, R16, !PT ;  /* 0x000000100f107209 */ /* 0x000fe40007810000 */
[----:B------:R-:W-:-:S02]  /*16cc0*/  IABS R20, R20 ;  /* 0x0000001400147213 */ /* 0x000fc40000000000 */
[----:B------:R-:W-:Y:S02]  /*16cd0*/  FMNMX.FTZ R16, R13, R16, !PT ;  /* 0x000000100d107209 */ /* 0x000fe40007810000 */
[----:B------:R-:W-:Y:S02]  /*16ce0*/  I2FP.F32.S32 R57, R22 ;  /* 0x0000001600397245 */ /* 0x000fe40000201400 */
[----:B------:R-:W-:Y:S02]  /*16cf0*/  FSEL R221, R12, -INF , !P6 ;  /* 0xff8000000cdd7808 */ /* 0x000fe40007000000 */
[----:B------:R-:W-:Y:S01]  /*16d00*/  FMNMX.FTZ R16, R157, R16, !PT ;  /* 0x000000109d107209 */ /* 0x000fe20007810000 */
[----:B------:R-:W-:Y:S01]  /*16d10*/  FFMA.FTZ R24, R57, -UR4, R24 ;  /* 0x8000000439187c23 */ /* 0x000fe20008010018 */
[----:B------:R-:W-:Y:S02]  /*16d20*/  FMNMX.FTZ R18, R11, R18, !PT ;  /* 0x000000120b127209 */ /* 0x000fe40007810000 */
[----:B------:R-:W-:-:S02]  /*16d30*/  I2FP.F32.S32 R59, R20 ;  /* 0x00000014003b7245 */ /* 0x000fc40000201400 */
[----:B------:R-:W-:Y:S02]  /*16d40*/  IABS R42, R42 ;  /* 0x0000002a002a7213 */ /* 0x000fe40000000000 */
[----:B------:R-:W-:Y:S01]  /*16d50*/  FSEL R159, R4, -INF , !P5 ;  /* 0xff800000049f7808 */ /* 0x000fe20006800000 */
[----:B------:R-:W-:Y:S01]  /*16d60*/  FFMA.FTZ R8, R59, -UR4, R8 ;  /* 0x800000043b087c23 */ /* 0x000fe20008010008 */
[----:B------:R-:W-:Y:S01]  /*16d70*/  FMNMX.FTZ R16, R221, R16, !PT ;  /* 0x00000010dd107209 */ /* 0x000fe20007810000 */
[----:B------:R-:W-:Y:S01]  /*16d80*/  LDSM.16.MT88.4 R56, [R163+0xe000] ;  /* 0x00e00000a338783b */ /* 0x000fe20000004200 */
[----:B------:R-:W-:Y:S02]  /*16d90*/  FMNMX.FTZ R18, R9, R18, !PT ;  /* 0x0000001209127209 */ /* 0x000fe40007810000 */
[----:B------:R-:W-:Y:S02]  /*16da0*/  IABS R48, R48 ;  /* 0x0000003000307213 */ /* 0x000fe40000000000 */
[----:B------:R-:W-:-:S02]  /*16db0*/  I2FP.F32.S32 R55, R42 ;  /* 0x0000002a00377245 */ /* 0x000fc40000201400 */
[----:B------:R-:W-:Y:S02]  /*16dc0*/  FSEL R219, R24, -INF , !P4 ;  /* 0xff80000018db7808 */ /* 0x000fe40006000000 */
[----:B------:R-:W-:Y:S01]  /*16dd0*/  FMNMX.FTZ R16, R159, R16, !PT ;  /* 0x000000109f107209 */ /* 0x000fe20007810000 */
[----:B------:R-:W-:Y:S01]  /*16de0*/  FFMA.FTZ R14, R55, -UR4, R14 ;  /* 0x80000004370e7c23 */ /* 0x000fe2000801000e */
[----:B------:R-:W-:Y:S02]  /*16df0*/  FMNMX.FTZ R18, R7, R18, !PT ;  /* 0x0000001207127209 */ /* 0x000fe40007810000 */
        /* <DEDUP_REMOVED lines=8> */
[----:B------:R-:W-:Y:S02]  /*16e80*/  IABS R53, R53 ;  /* 0x0000003500357213 */ /* 0x000fe40000000000 */
[----:B------:R-:W-:Y:S01]  /*16e90*/  I2FP.F32.S32 R51, R51 ;  /* 0x0000003300337245 */ /* 0x000fe20000201400 */
[----:B------:R-:W-:Y:S01]  /*16ea0*/  FFMA.FTZ R35, R40, -UR4, R35 ;  /* 0x8000000428237c23 */ /* 0x000fe20008010023 */
[----:B------:R-:W-:-:S02]  /*16eb0*/  FSEL R181, R10, -INF , !P2 ;  /* 0xff8000000ab57808 */ /* 0x000fc40005000000 */
[----:B------:R-:W-:Y:S01]  /*16ec0*/  FMNMX.FTZ R16, R183, R16, !PT ;  /* 0x00000010b7107209 */ /* 0x000fe20007810000 */
[----:B------:R-:W-:Y:S01]  /*16ed0*/  FFMA.FTZ R26, R51, -UR4, R26 ;  /* 0x80000004331a7c23 */ /* 0x000fe2000801001a */
[----:B------:R-:W-:Y:S02]  /*16ee0*/  FSEL R217, R14, -INF , !P6 ;  /* 0xff8000000ed97808 */ /* 0x000fe40007000000 */
[----:B------:R-:W-:Y:S02]  /*16ef0*/  FMNMX.FTZ R18, R161, R18, !PT ;  /* 0x00000012a1127209 */ /* 0x000fe40007810000 */
[----:B------:R-:W-:Y:S02]  /*16f00*/  IABS R30, R30 ;  /* 0x0000001e001e7213 */ /* 0x000fe40000000000 */
[----:B------:R-:W-:Y:S02]  /*16f10*/  I2FP.F32.S32 R20, R53 ;  /* 0x0000003500147245 */ /* 0x000fe40000201400 */
[----:B------:R-:W-:-:S02]  /*16f20*/  FSEL R179, R34, -INF , !P1 ;  /* 0xff80000022b37808 */ /* 0x000fc40004800000 */
[----:B------:R-:W-:Y:S01]  /*16f30*/  FMNMX.FTZ R16, R181, R16, !PT ;  /* 0x00000010b5107209 */ /* 0x000fe20007810000 */
[----:B------:R-:W-:Y:S01]  /*16f40*/  FFMA.FTZ R33, R20, -UR4, R33 ;  /* 0x8000000414217c23 */ /* 0x000fe20008010021 */
[----:B------:R-:W-:Y:S02]  /*16f50*/  FSEL R215, R25, -INF , !P5 ;  /* 0xff80000019d77808 */ /* 0x000fe40006800000 */
[----:B------:R-:W-:Y:S02]  /*16f60*/  FMNMX.FTZ R18, R217, R18, !PT ;  /* 0x00000012d9127209 */ /* 0x000fe40007810000 */
[----:B------:R-:W-:Y:S02]  /*16f70*/  I2FP.F32.S32 R30, R30 ;  /* 0x0000001e001e7245 */ /* 0x000fe40000201400 */
[----:B------:R-:W-:Y:S02]  /*16f80*/  IABS R4, R49 ;  /* 0x0000003100047213 */ /* 0x000fe40000000000 */
[----:B------:R-:W-:Y:S01]  /*16f90*/  FSEL R177, R35, -INF , !P0 ;  /* 0xff80000023b17808 */ /* 0x000fe20004000000 */
[----:B------:R-:W-:Y:S01]  /*16fa0*/  FFMA.FTZ R27, R30, -UR4, R27 ;  /* 0x800000041e1b7c23 */ /* 0x000fe2000801001b */
[----:B------:R-:W-:Y:S01]  /*16fb0*/  FMNMX.FTZ R8, R179, R16, !PT ;  /* 0x00000010b3087209 */ /* 0x000fe20007810000 */
[----:B------:R-:W-:Y:S01]  /*16fc0*/  LDSM.16.MT88.4 R48, [R198+0xe000] ;  /* 0x00e00000c630783b */ /* 0x000fe20000004200 */
[----:B------:R-:W-:-:S02]  /*16fd0*/  FSEL R171, R26, -INF , !P4 ;  /* 0xff8000001aab7808 */ /* 0x000fc40006000000 */
[----:B------:R-:W-:Y:S02]  /*16fe0*/  FMNMX.FTZ R18, R215, R18, !PT ;  /* 0x00000012d7127209 */ /* 0x000fe40007810000 */
[----:B------:R-:W-:Y:S02]  /*16ff0*/  IABS R28, R28 ;  /* 0x0000001c001c7213 */ /* 0x000fe40000000000 */
[----:B------:R-:W-:Y:S02]  /*17000*/  I2FP.F32.S32 R43, R4 ;  /* 0x00000004002b7245 */ /* 0x000fe40000201400 */
[----:B------:R-:W-:Y:S02]  /*17010*/  FMNMX.FTZ R8, R177, R8, !PT ;  /* 0x00000008b1087209 */ /* 0x000fe40007810000 */
[----:B------:R-:W-:Y:S01]  /*17020*/  FSEL R175, R33, -INF , !P3 ;  /* 0xff80000021af7808 */ /* 0x000fe20005800000 */
[----:B------:R-:W-:Y:S01]  /*17030*/  FFMA.FTZ R2, R43, -UR4, R2 ;  /* 0x800000042b027c23 */ /* 0x000fe20008010002 */
[----:B------:R-:W-:Y:S01]  /*17040*/  FMNMX.FTZ R18, R171, R18, !PT ;  /* 0x00000012ab127209 */ /* 0x000fe20007810000 */
[----:B------:R-:W1:Y:S01]  /*17050*/  SHFL.BFLY PT, R25, R8, 0x2, 0x1f ;  /* 0x0c401f0008197f89 */ /* 0x000e6200000e0000 */
[----:B------:R-:W-:-:S02]  /*17060*/  I2FP.F32.S32 R35, R28 ;  /* 0x0000001c00237245 */ /* 0x000fc40000201400 */
[----:B------:R-:W-:Y:S02]  /*17070*/  FSEL R173, R27, -INF , !P2 ;  /* 0xff8000001bad7808 */ /* 0x000fe40005000000 */
[----:B------:R-:W-:Y:S01]  /*17080*/  FMNMX.FTZ R18, R175, R18, !PT ;  /* 0x00000012af127209 */ /* 0x000fe20007810000 */
[----:B------:R-:W-:Y:S01]  /*17090*/  FFMA.FTZ R6, R35, -UR4, R6 ;  /* 0x8000000423067c23 */ /* 0x000fe20008010006 */
[----:B------:R-:W-:Y:S02]  /*170a0*/  FSEL R167, R2, -INF , !P1 ;  /* 0xff80000002a77808 */ /* 0x000fe40004800000 */
[----:B------:R-:W-:Y:S02]  /*170b0*/  FMNMX.FTZ R18, R173, R18, !PT ;  /* 0x00000012ad127209 */ /* 0x000fe40007810000 */
        /* <DEDUP_REMOVED lines=48> */
[----:B------:R-:W3:Y:S01]  /*173c0*/  LDSM.16.MT88.4 R20, [R163+0xe800] ;  /* 0x00e80000a314783b */ /* 0x000ee20000004200 */
        /* <DEDUP_REMOVED lines=10> */
[----:B------:R-:W1:Y:S01]  /*17470*/  MUFU.EX2 R156, R156 ;  /* 0x0000009c009c7308 */ /* 0x000e620000000800 */
        /* <DEDUP_REMOVED lines=10> */
[----:B-1----:R-:W-:Y:S01]  /*17520*/  F2FP.F16.F32.PACK_AB R97, R156, R155 ;  /* 0x0000009b9c61723e */ /* 0x002fe200000000ff */
[----:B------:R-:W-:-:S06]  /*17530*/  FADD.FTZ R156, R155, R156 ;  /* 0x0000009c9b9c7221 */ /* 0x000fcc0000010000 */
[----:B------:R-:W-:Y:S08]  /*17540*/  MUFU.EX2 R147, R147 ;  /* 0x0000009300937308 */ /* 0x000ff00000000800 */
[----:B------:R-:W1:Y:S01]  /*17550*/  MUFU.EX2 R146, R146 ;  /* 0x0000009200927308 */ /* 0x000e620000000800 */
[----:B----4-:R-:W-:Y:S01]  /*17560*/  F2FP.F16.F32.PACK_AB R99, R150, R151 ;  /* 0x000000979663723e */ /* 0x010fe200000000ff */
[----:B------:R-:W-:-:S04]  /*17570*/  FADD.FTZ R151, R151, R156 ;  /* 0x0000009c97977221 */ /* 0x000fc80000010000 */
[----:B------:R-:W-:Y:S02]  /*17580*/  FADD.FTZ R151, R150, R151 ;  /* 0x0000009796977221 */ /* 0x000fe40000010000 */
[C---:B------:R-:W-:Y:S01]  /*17590*/  HMMA.16816.F32 R124, R96.reuse, R112, RZ ;  /* 0x00000070607c723c */ /* 0x040fe200000018ff */
[----:B------:R-:W-:Y:S05]  /*175a0*/  MUFU.EX2 R145, R145 ;  /* 0x0000009100917308 */ /* 0x000fea0000000800 */
[C---:B------:R-:W-:Y:S03]  /*175b0*/  HMMA.16816.F32 R36, R96.reuse, R40, RZ ;  /* 0x000000286024723c */ /* 0x040fe600000018ff */
[----:B------:R-:W4:Y:S01]  /*175c0*/  MUFU.EX2 R2, R2 ;  /* 0x0000000200027308 */ /* 0x000f220000000800 */
        /* <DEDUP_REMOVED lines=8> */
[----:B----4-:R-:W-:Y:S01]  /*17650*/  F2FP.F16.F32.PACK_AB R6, R2, R145 ;  /* 0x000000910206723e */ /* 0x010fe200000000ff */
[----:B------:R-:W-:-:S03]  /*17660*/  FADD.FTZ R145, R145, R146 ;  /* 0x0000009291917221 */ /* 0x000fc60000010000 */
[C---:B------:R-:W-:Y:S01]  /*17670*/  HMMA.16816.F32 R60, R96.reuse, R64, RZ ;  /* 0x00000040603c723c */ /* 0x040fe200000018ff */
[----:B------:R-:W-:Y:S02]  /*17680*/  FADD.FTZ R2, R2, R145 ;  /* 0x0000009102027221 */ /* 0x000fe40000010000 */
[----:B------:R-:W-:Y:S03]  /*17690*/  MUFU.EX2 R144, R144 ;  /* 0x0000009000907308 */ /* 0x000fe60000000800 */
[C---:B------:R-:W-:Y:S05]  /*176a0*/  HMMA.16816.F32 R56, R96.reuse, R58, RZ ;  /* 0x0000003a6038723c */ /* 0x040fea00000018ff */
[----:B------:R-:W4:Y:S01]  /*176b0*/  MUFU.EX2 R133, R133 ;  /* 0x0000008500857308 */ /* 0x000f220000000800 */
[----:B-1----:R-:W-:Y:S01]  /*176c0*/  F2FP.F16.F32.PACK_AB R5, R135, R148 ;  /* 0x000000948705723e */ /* 0x002fe200000000ff */
[----:B------:R-:W-:Y:S01]  /*176d0*/  HMMA.16816.F32 R64, R96, R66, RZ ;  /* 0x000000426040723c */ /* 0x000fe200000018ff */
[----:B------:R-:W-:-:S04]  /*176e0*/  FADD.FTZ R148, R148, R151 ;  /* 0x0000009794947221 */ /* 0x000fc80000010000 */
[----:B------:R-:W-:Y:S01]  /*176f0*/  FADD.FTZ R135, R135, R148 ;  /* 0x0000009487877221 */ /* 0x000fe20000010000 */
[C---:B------:R-:W-:Y:S01]  /*17700*/  HMMA.16816.F32 R68, R96.reuse, R72, RZ ;  /* 0x000000486044723c */ /* 0x040fe200000018ff */
[----:B------:R-:W-:Y:S05]  /*17710*/  MUFU.EX2 R157, R157 ;  /* 0x0000009d009d7308 */ /* 0x000fea0000000800 */
[----:B------:R-:W-:Y:S01]  /*17720*/  HMMA.16816.F32 R76, R96, R80, RZ ;  /* 0x00000050604c723c */ /* 0x000fe200000018ff */
[----:B----4-:R-:W-:Y:S02]  /*17730*/  F2FP.F16.F32.PACK_AB R7, R133, R144 ;  /* 0x000000908507723e */ /* 0x010fe400000000ff */
        /* <DEDUP_REMOVED lines=12> */
[----:B------:R-:W4:Y:S05]  /*17800*/  LDSM.16.MT88.4 R8, [R198+0x10800] ;  /* 0x01080000c608783b */ /* 0x000f2a0000004200 */
[C---:B------:R-:W-:Y:S01]  /*17810*/  HMMA.16816.F32 R80, R96.reuse, R82, RZ ;  /* 0x000000526050723c */ /* 0x040fe200000018ff */
[----:B------:R-:W5:Y:S05]  /*17820*/  MUFU.EX2 R162, R162 ;  /* 0x000000a200a27308 */ /* 0x000f6a0000000800 */
        /* <DEDUP_REMOVED lines=9> */
[----:B------:R-:W5:Y:S02]  /*178c0*/  LDSM.16.MT88.4 R16, [R197+0x10800] ;  /* 0x01080000c510783b */ /* 0x000f640000004200 */
[----:B------:R-:W3:Y:S03]  /*178d0*/  MUFU.EX2 R181, R181 ;  /* 0x000000b500b57308 */ /* 0x000ee60000000800 */
[----:B------:R-:W-:Y:S05]  /*178e0*/  HMMA.16816.F32 R104, R96, R106, RZ ;  /* 0x0000006a6068723c */ /* 0x000fea00000018ff */
[----:B------:R-:W-:Y:S01]  /*178f0*/  MUFU.EX2 R174, R174 ;  /* 0x000000ae00ae7308 */ /* 0x000fe20000000800 */
[C---:B--2---:R-:W-:Y:S06]  /*17900*/  HMMA.16816.F32 R68, R4.reuse, R12, R68 ;  /* 0x0000000c0444723c */ /* 0x044fec0000001844 */
[C---:B------:R-:W-:Y:S01]  /*17910*/  HMMA.16816.F32 R72, R4.reuse, R14, R72 ;  /* 0x0000000e0448723c */ /* 0x040fe20000001848 */
[----:B------:R-:W2:Y:S01]  /*17920*/  LDSM.16.MT88.4 R12, [R163+0xd000] ;  /* 0x00d00000a30c783b */ /* 0x000ea20000004200 */
        /* <DEDUP_REMOVED lines=43> */
[----:B---3--:R-:W-:Y:S01]  /*17be0*/  F2FP.F16.F32.PACK_AB R7, R171, R166 ;  /* 0x000000a6ab07723e */ /* 0x008fe200000000ff */
        /* <DEDUP_REMOVED lines=8> */
[C---:B----4-:R-:W-:Y:S06]  /*17c70*/  HMMA.16816.F32 R52, R4.reuse, R8, R52 ;  /* 0x000000080434723c */ /* 0x050fec0000001834 */
        /* <DEDUP_REMOVED lines=82> */
[----:B------:R-:W-:Y:S01]  /*181a0*/  ULDC UR5, c[0x0][0x2ec] ;  /* 0x0000bb0000057ab9 */ /* 0x000fe20000000800 */
[----:B------:R-:W-:Y:S01]  /*181b0*/  MOV R215, UR6 ;  /* 0x0000000600d77c02 */ /* 0x000fe20008000f00 */
[----:B------:R-:W-:Y:S01]  /*181c0*/  ULDC.64 UR10, c[0x0][0x208] ;  /* 0x00008200000a7ab9 */ /* 0x000fe20000000a00 */
[----:B-1----:R-:W-:-:S05]  /*181d0*/  LOP3.LUT R5, R184, 0x3, RZ, 0xc0, !PT ;  /* 0x00000003b8057812 */ /* 0x002fca00078ec0ff */
[----:B------:R-:W-:Y:S02]  /*181e0*/  IMAD R5, R5, -0x2, R0 ;  /* 0xfffffffe05057824 */ /* 0x000fe400078e0200 */
[----:B------:R-:W-:-:S03]  /*181f0*/  IMAD.MOV.U32 R0, RZ, RZ, R3 ;  /* 0x000000ffff007224 */ /* 0x000fc600078e0003 */
[----:B------:R-:W-:-:S07]  /*18200*/  IADD3 R217, R134, R5, -R207 ;  /* 0x0000000586d97210 */ /* 0x000fce0007ffe8cf */
.L_x_5310:
        /* <DEDUP_REMOVED lines=71> */
.L_x_5307:
        /* <DEDUP_REMOVED lines=12> */
[----:B------:R-:W-:Y:S02]  /*18740*/  IADD3.X R4, R2, UR19, RZ, P0, !PT ;  /* 0x0000001302047c10 */ /* 0x000fe400087fe4ff */
[----:B------:R-:W-:Y:S01]  /*18750*/  @!P3 STS.128 [R208+0xc000], RZ ;  /* 0x00c000ffd000b388 */ /* 0x000fe20000000c00 */
[CC--:B------:R-:W-:Y:S02]  /*18760*/  @P2 LEA R20, P4, R5.reuse, R168.reuse, 0x1 ;  /* 0x000000a805142211 */ /* 0x0c0fe400078808ff */
[CCC-:B------:R-:W-:Y:S02]  /*18770*/  @P3 LEA.HI.X R23, R5.reuse, R169.reuse, R4.reuse, 0x1, P6 ;  /* 0x000000a905173211 */ /* 0x1c0fe400030f0c04 */
[----:B------:R-:W-:Y:S01]  /*18780*/  @!PT LDS RZ, [RZ] ;  /* 0x00000000fffff984 */ /* 0x000fe20000000800 */
[----:B------:R-:W-:Y:S01]  /*18790*/  @!PT LDS RZ, [RZ] ;  /* 0x00000000fffff984 */ /* 0x000fe20000000800 */
[----:B------:R-:W-:Y:S01]  /*187a0*/  @!PT LDS RZ, [RZ] ;  /* 0x00000000fffff984 */ /* 0x000fe20000000800 */
[----:B------:R-:W-:Y:S01]  /*187b0*/  @P2 LDGSTS.E.BYPASS.LTC128B.128 [R208+0xe000], desc[UR10][R222.64+0x80] ;  /* 0x0e000080ded02fae */ /* 0x000fe2000b901d4a */
[CCC-:B------:R-:W-:Y:S02]  /*187c0*/  @P2 LEA.HI.X R21, R5.reuse, R169.reuse, R4.reuse, 0x1, P4 ;  /* 0x000000a905152211 */ /* 0x1c0fe400020f0c04 */
[CC--:B------:R-:W-:Y:S02]  /*187d0*/  @P1 LEA R18, P0, R5.reuse, R168.reuse, 0x1 ;  /* 0x000000a805121211 */ /* 0x0c0fe400078008ff */
[----:B------:R-:W-:Y:S01]  /*187e0*/  @!P2 STS.128 [R208+0xe000], RZ ;  /* 0x00e000ffd000a388 */ /* 0x000fe20000000c00 */
[C---:B------:R-:W-:Y:S02]  /*187f0*/  IADD3 R7, P5, R5.reuse, UR20, RZ ;  /* 0x0000001405077c10 */ /* 0x040fe4000ffbe0ff */
[-C--:B------:R-:W-:Y:S02]  /*18800*/  @P1 LEA.HI.X R19, R5, R169.reuse, R4, 0x1, P0 ;  /* 0x000000a905131211 */ /* 0x080fe400000f0c04 */
        /* <DEDUP_REMOVED lines=22> */
[----:B------:R-:W-:Y:S01]  /*18970*/  IADD3.X R2, R4, UR19, RZ, P6, !PT ;  /* 0x0000001304027c10 */ /* 0x000fe2000b7fe4ff */
[----:B------:R-:W-:Y:S01]  /*18980*/  IMAD.MOV.U32 R4, RZ, RZ, 0x10 ;  /* 0x00000010ff047424 */ /* 0x000fe200078e00ff */
[CC--:B------:R-:W-:Y:S02]  /*18990*/  @P3 LEA R14, P6, R5.reuse, R168.reuse, 0x1 ;  /* 0x000000a8050e3211 */ /* 0x0c0fe400078c08ff */
        /* <DEDUP_REMOVED lines=8> */
[----:B------:R-:W-:Y:S02]  /*18a20*/  @P1 LEA R12, P0, R5, R168, 0x1 ;  /* 0x000000a8050c1211 */ /* 0x000fe400078008ff */
[----:B------:R-:W-:Y:S01]  /*18a30*/  @!P1 STS.128 [R208+0x10800], RZ ;  /* 0x010800ffd0009388 */ /* 0x000fe20000000c00 */
[----:B------:R-:W-:Y:S02]  /*18a40*/  LEA.HI R3, R3, R184, RZ, 0x4 ;  /* 0x000000b803037211 */ /* 0x000fe400078f20ff */
[----:B------:R-:W-:Y:S02]  /*18a50*/  @P1 LEA.HI.X R13, R5, R169, R2, 0x1, P0 ;  /* 0x000000a9050d1211 */ /* 0x000fe400000f0c02 */
[----:B------:R-:W-:Y:S01]  /*18a60*/  @!PT LDS RZ, [RZ] ;  /* 0x00000000fffff984 */ /* 0x000fe20000000800 */
[----:B------:R-:W-:Y:S01]  /*18a70*/  @!PT LDS RZ, [RZ] ;  /* 0x00000000fffff984 */ /* 0x000fe20000000800 */
[----:B------:R-:W-:Y:S01]  /*18a80*/  @!PT LDS RZ, [RZ] ;  /* 0x00000000fffff984 */ /* 0x000fe20000000800 */
[----:B------:R-:W-:Y:S01]  /*18a90*/  @P3 LDGSTS.E.BYPASS.LTC128B.128 [R208+0xd000], desc[UR10][R16.64] ;  /* 0x0d00000010d03fae */ /* 0x000fe2000b901d4a */
[----:B------:R-:W-:Y:S04]  /*18aa0*/  LOP3.LUT R3, R3, 0xfffffff0, RZ, 0xc0, !PT ;  /* 0xfffffff003037812 */ /* 0x000fe800078ec0ff */
[----:B------:R-:W-:Y:S01]  /*18ab0*/  @!P3 STS.128 [R208+0xd000], RZ ;  /* 0x00d000ffd000b388 */ /* 0x000fe20000000c00 */
[----:B------:R-:W-:Y:S04]  /*18ac0*/  IMAD.IADD R3, R184, 0x1, -R3 ;  /* 0x00000001b8037824 */ /* 0x000fe800078e0a03 */
[----:B------:R-:W-:Y:S01]  /*18ad0*/  @!PT LDS RZ, [RZ] ;  /* 0x00000000fffff984 */ /* 0x000fe20000000800 */
[----:B------:R-:W-:Y:S01]  /*18ae0*/  @!PT LDS RZ, [RZ] ;  /* 0x00000000fffff984 */ /* 0x000fe20000000800 */
[----:B------:R-:W-:Y:S01]  /*18af0*/  @!PT LDS RZ, [RZ] ;  /* 0x00000000fffff984 */ /* 0x000fe20000000800 */
[----:B------:R-:W-:Y:S01]  /*18b00*/  @P2 LDGSTS.E.BYPASS.LTC128B.128 [R208+0xf000], desc[UR10][R10.64+0x80] ;  /* 0x0f0000800ad02fae */ /* 0x000fe2000b901d4a */
[----:B------:R-:W-:Y:S04]  /*18b10*/  SHF.R.S32.HI R2, RZ, 0x1f, R3 ;  /* 0x0000001fff027819 */ /* 0x000fe80000011403 */
[----:B------:R-:W-:Y:S01]  /*18b20*/  @!P2 STS.128 [R208+0xf000], RZ ;  /* 0x00f000ffd000a388 */ /* 0x000fe20000000c00 */
        /* <DEDUP_REMOVED lines=10> */
[----:B------:R-:W-:Y:S01]  /*18bd0*/  @P3 LDGSTS.E.BYPASS.LTC128B.128 [R208+0xd800], desc[UR10][R14.64] ;  /* 0x0d8000000ed03fae */ /* 0x000fe2000b901d4a */
[----:B------:R-:W-:Y:S04]  /*18be0*/  IMAD.IADD R2, R3, 0x1, -R2 ;  /* 0x0000000103027824 */ /* 0x000fe800078e0a02 */
[----:B------:R-:W-:Y:S01]  /*18bf0*/  @!P3 STS.128 [R208+0xd800], RZ ;  /* 0x00d800ffd000b388 */ /* 0x000fe20000000c00 */
[----:B------:R-:W-:Y:S04]  /*18c00*/  LOP3.LUT P0, RZ, R2, 0x2, RZ, 0xc0, !PT ;  /* 0x0000000202ff7812 */ /* 0x000fe8000780c0ff */
[----:B------:R-:W-:Y:S01]  /*18c10*/  @!PT LDS RZ, [RZ] ;  /* 0x00000000fffff984 */ /* 0x000fe20000000800 */
[----:B------:R-:W-:Y:S01]  /*18c20*/  @!PT LDS RZ, [RZ] ;  /* 0x00000000fffff984 */ /* 0x000fe20000000800 */
[----:B------:R-:W-:Y:S01]  /*18c30*/  @!PT LDS RZ, [RZ] ;  /* 0x00000000fffff984 */ /* 0x000fe20000000800 */
[----:B------:R2:W-:Y:S01]  /*18c40*/  @P2 LDGSTS.E.BYPASS.LTC128B.128 [R208+0xf800], desc[UR10][R6.64+0x80] ;  /* 0x0f80008006d02fae */ /* 0x0005e2000b901d4a */
[----:B------:R-:W-:Y:S04]  /*18c50*/  SEL R4, R4, 0xfffffff0, !P0 ;  /* 0xfffffff004047807 */ /* 0x000fe80004000000 */
[----:B------:R-:W-:Y:S01]  /*18c60*/  @!P2 STS.128 [R208+0xf800], RZ ;  /* 0x00f800ffd000a388 */ /* 0x000fe20000000c00 */
[----:B------:R-:W-:Y:S02]  /*18c70*/  LOP3.LUT P0, RZ, R2, 0x4, RZ, 0xc0, !PT ;  /* 0x0000000402ff7812 */ /* 0x000fe4000780c0ff */
[----:B------:R-:W-:Y:S02]  /*18c80*/  LEA R133, R4, R203, 0x1 ;  /* 0x000000cb04857211 */ /* 0x000fe400078e08ff */
[----:B------:R-:W-:Y:S01]  /*18c90*/  @!PT LDS RZ, [RZ] ;  /* 0x00000000fffff984 */ /* 0x000fe20000000800 */
[----:B------:R-:W-:Y:S01]  /*18ca0*/  @!PT LDS RZ, [RZ] ;  /* 0x00000000fffff984 */ /* 0x000fe20000000800 */
[----:B------:R-:W-:Y:S01]  /*18cb0*/  @!PT LDS RZ, [RZ] ;  /* 0x00000000fffff984 */ /* 0x000fe20000000800 */
[----:B------:R3:W-:Y:S01]  /*18cc0*/  @P1 LDGSTS.E.BYPASS.LTC128B.128 [R208+0x11800], desc[UR10][R12.64+0x100] ;  /* 0x118001000cd01fae */ /* 0x0007e2000b901d4a */
[----:B------:R-:W-:Y:S02]  /*18cd0*/  SEL R204, R204, 0xffffffe0, !P0 ;  /* 0xffffffe0cccc7807 */ /* 0x000fe40004000000 */
[----:B------:R-:W-:Y:S02]  /*18ce0*/  PLOP3.LUT P0, PT, PT, PT, UP0, 0x80, 0x0 ;  /* 0x000000000000781c */ /* 0x000fe40003f0f008 */
[----:B------:R-:W-:Y:S01]  /*18cf0*/  @!P1 STS.128 [R208+0x11800], RZ ;  /* 0x011800ffd0009388 */ /* 0x000fe20000000c00 */
[C---:B------:R-:W-:Y:S01]  /*18d00*/  LEA R2, R204.reuse, R133, 0x1 ;  /* 0x00000085cc027211 */ /* 0x040fe200078e08ff */
[----:B------:R-:W-:Y:S03]  /*18d10*/  IMAD R3, R204, 0x2, R203 ;  /* 0x00000002cc037824 */ /* 0x000fe600078e02cb */
[----:B------:R-:W-:Y:S05]  /*18d20*/  LDSM.16.M88.4 R32, [R203] ;  /* 0x00000000cb20783b */ /* 0x000fea0000000200 */
[----:B-1----:R-:W2:Y:S05]  /*18d30*/  LDSM.16.M88.4 R8, [R202+0x6000] ;  /* 0x00600000ca08783b */ /* 0x002eaa0000000200 */
[----:B------:R-:W3:Y:S05]  /*18d40*/  LDSM.16.M88.4 R16, [R202+0x6800] ;  /* 0x00680000ca10783b */ /* 0x000eea0000000200 */
[----:B------:R-:W1:Y:S05]  /*18d50*/  LDSM.16.M88.4 R24, [R202+0x7000] ;  /* 0x00700000ca18783b */ /* 0x000e6a0000000200 */
        /* <DEDUP_REMOVED lines=10> */
[C---:B---3--:R-:W-:Y:S02]  /*18e00*/  HMMA.16816.F32 R12, R32.reuse, R16, RZ ;  /* 0x00000010200c723c */ /* 0x048fe400000018ff */
[----:B------:R-:W3:Y:S04]  /*18e10*/  LDSM.16.M88.4 R164, [R199+0x6000] ;  /* 0x00600000c7a4783b */ /* 0x000ee80000000200 */
[C---:B------:R-:W-:Y:S01]  /*18e20*/  HMMA.16816.F32 R16, R32.reuse, R18, RZ ;  /* 0x000000122010723c */ /* 0x040fe200000018ff */
[----:B------:R-:W-:Y:S05]  /*18e30*/  LDSM.16.M88.4 R168, [R199+0x7000] ;  /* 0x00700000c7a8783b */ /* 0x000fea0000000200 */
[C---:B-1----:R-:W-:Y:S01]  /*18e40*/  HMMA.16816.F32 R20, R32.reuse, R24, RZ ;  /* 0x000000182014723c */ /* 0x042fe200000018ff */
[----:B------:R-:W-:Y:S05]  /*18e50*/  LDSM.16.M88.4 R172, [R199+0x7800] ;  /* 0x00780000c7ac783b */ /* 0x000fea0000000200 */
[C---:B------:R-:W-:Y:S01]  /*18e60*/  HMMA.16816.F32 R24, R32.reuse, R26, RZ ;  /* 0x0000001a2018723c */ /* 0x040fe200000018ff */
[----:B------:R-:W-:Y:S05]  /*18e70*/  LDSM.16.M88.4 R176, [R2] ;  /* 0x0000000002b0783b */ /* 0x000fea0000000200 */
[C---:B----4-:R-:W-:Y:S01]  /*18e80*/  HMMA.16816.F32 R28, R32.reuse, R136, RZ ;  /* 0x00000088201c723c */ /* 0x050fe200000018ff */
[----:B------:R-:W-:Y:S05]  /*18e90*/  LDSM.16.M88.4 R180, [R193] ;  /* 0x00000000c1b4783b */ /* 0x000fea0000000200 */
        /* <DEDUP_REMOVED lines=14> */
[C---:B---3--:R-:W-:Y:S01]  /*18f80*/  HMMA.16816.F32 R4, R160.reuse, R164, R4 ;  /* 0x000000a4a004723c */ /* 0x048fe20000001804 */
[----:B------:R-:W3:Y:S05]  /*18f90*/  LDSM.16.M88.4 R156, [R202+0x8000] ;  /* 0x00800000ca9c783b */ /* 0x000eea0000000200 */
        /* <DEDUP_REMOVED lines=24> */
[C---:B---3--:R-:W-:Y:S01]  /*19120*/  HMMA.16816.F32 R4, R152.reuse, R156, R4 ;  /* 0x0000009c9804723c */ /* 0x048fe20000001804 */
[----:B------:R-:W3:Y:S05]  /*19130*/  LDSM.16.M88.4 R176, [R3+0x2000] ;  /* 0x0020000003b0783b */ /* 0x000eea0000000200 */
        /* <DEDUP_REMOVED lines=24> */
[C---:B---3--:R-:W-:Y:S01]  /*192c0*/  HMMA.16816.F32 R4, R176.reuse, R180, R4 ;  /* 0x000000b4b004723c */ /* 0x048fe20000001804 */
[----:B------:R-:W3:Y:S05]  /*192d0*/  LDSM.16.M88.4 R168, [R203+0x4000] ;  /* 0x00400000cba8783b */ /* 0x000eea0000000200 */
[C---:B------:R-:W-:Y:S01]  /*192e0*/  HMMA.16816.F32 R8, R176.reuse, R182, R8 ;  /* 0x000000b6b008723c */ /* 0x040fe20000001808 */
[----:B------:R-:W-:Y:S05]  /*192f0*/  LDSM.16.M88.4 R180, [R188] ;  /* 0x00000000bcb4783b */ /* 0x000fea0000000200 */
[C---:B-1----:R-:W-:Y:S06]  /*19300*/  HMMA.16816.F32 R12, R176.reuse, R136, R12 ;  /* 0x00000088b00c723c */ /* 0x042fec000000180c */
[C---:B------:R-:W-:Y:S01]  /*19310*/  HMMA.16816.F32 R16, R176.reuse, R138, R16 ;  /* 0x0000008ab010723c */ /* 0x040fe20000001810 */
[----:B------:R-:W1:Y:S05]  /*19320*/  LDSM.16.M88.4 R136, [R202+0xa800] ;  /* 0x00a80000ca88783b */ /* 0x000e6a0000000200 */
        /* <DEDUP_REMOVED lines=41> */
[C---:B---3--:R-:W-:Y:S06]  /*195c0*/  HMMA.16816.F32 R4, R160.reuse, R164, R4 ;  /* 0x000000a4a004723c */ /* 0x048fec0000001804 */
[C---:B------:R-:W-:Y:S06]  /*195d0*/  HMMA.16816.F32 R8, R160.reuse, R166, R8 ;  /* 0x000000a6a008723c */ /* 0x040fec0000001808 */
[C---:B-1----:R-:W-:Y:S06]  /*195e0*/  HMMA.16816.F32 R12, R160.reuse, R136, R12 ;  /* 0x00000088a00c723c */ /* 0x042fec000000180c */
        /* <DEDUP_REMOVED lines=137> */
[----:B------:R-:W2:Y:S01]  /*19e80*/  LDC.64 R2, c[0x0][0x230] ;  /* 0x00008c00ff027b82 */ /* 0x000ea20000000a00 */
[----:B------:R-:W-:Y:S01]  /*19e90*/  IMAD R8, R9, R4, -0x40 ;  /* 0xffffffc009087424 */ /* 0x000fe200078e0204 */
[----:B------:R-:W3:Y:S04]  /*19ea0*/  LDG.E R7, desc[UR10][R10.64] ;  /* 0x0000000a0a077981 */ /* 0x000ee8000c1e1900 */
[----:B------:R-:W3:Y:S01]  /*19eb0*/  LDG.E R6, desc[UR10][R12.64] ;  /* 0x0000000a0c067981 */ /* 0x000ee2000c1e1900 */
[----:B------:R-:W-:Y:S05]  /*19ec0*/  SHF.R.S32.HI R4, RZ, 0x1f, R8 ;  /* 0x0000001fff047819 */ /* 0x000fea0000011408 */
[----:B------:R-:W-:Y:S04]  /*19ed0*/  IMAD R4, R4, UR8, RZ ;  /* 0x0000000804047c24 */ /* 0x000fe8000f8e02ff */
[C---:B-1----:R-:W-:Y:S02]  /*19ee0*/  IMAD R4, R8.reuse, R5, R4 ;  /* 0x0000000508047224 */ /* 0x042fe400078e0204 */
[----:B------:R-:W-:Y:S04]  /*19ef0*/  IMAD.WIDE.U32 R8, R8, UR8, RZ ;  /* 0x0000000808087c25 */ /* 0x000fe8000f8e00ff */
[----:B------:R-:W-:Y:S01]  /*19f00*/  IMAD.IADD R9, R9, 0x1, R4 ;  /* 0x0000000109097824 */ /* 0x000fe200078e0204 */
[----:B---3--:R-:W-:Y:S04]  /*19f10*/  IADD3 R6, -R7, R6, RZ ;  /* 0x0000000607067210 */ /* 0x008fe80007ffe1ff */
[----:B------:R-:W-:Y:S01]  /*19f20*/  SHF.R.S32.HI R5, RZ, 0x1f, R6 ;  /* 0x0000001fff057819 */ /* 0x000fe20000011406 */
[CC--:B--2---:R-:W-:Y:S04]  /*19f30*/  IMAD.WIDE.U32 R8, R6.reuse, R2.reuse, R8 ;  /* 0x0000000206087225 */ /* 0x0c4fe800078e0008 */
[----:B------:R-:W-:Y:S04]  /*19f40*/  IMAD R5, R5, R2, RZ ;  /* 0x0000000205057224 */ /* 0x000fe800078e02ff */
[----:B------:R-:W-:Y:S05]  /*19f50*/  IMAD R5, R6, R3, R5 ;  /* 0x0000000306057224 */ /* 0x000fea00078e0205 */
[----:B------:R-:W-:Y:S07]  /*19f60*/  IADD3 R4, R9, R5, RZ ;  /* 0x0000000509047210 */ /* 0x000fee0007ffe0ff */
.L_x_5309:
[----:B-1----:R-:W-:Y:S02]  /*19f70*/  LEA R22, P4, R8, R212, 0x1 ;  /* 0x000000d408167211 */ /* 0x002fe400078808ff */
        /* <DEDUP_REMOVED lines=88> */
.L_x_5308:
[----:B--2---:R-:W-:Y:S01]  /*1a500*/  MOV R8, UR21 ;  /* 0x0000001500087c02 */ /* 0x004fe20008000f00 */
[----:B-1----:R-:W-:Y:S01]  /*1a510*/  LDSM.16.MT88.4 R24, [R198+0xc000] ;  /* 0x00c00000c618783b */ /* 0x002fe20000004200 */
        /* <DEDUP_REMOVED lines=253> */
[----:B------:R-:W-:Y:S01]  /*1b4f0*/  MUFU.EX2 R176, R176 ;  /* 0x000000b000b07308 */ /* 0x000fe20000000800 */
[----:B------:R-:W-:Y:S01]  /*1b500*/  PLOP3.LUT P0, PT, PT, PT, UP0, 0x80, 0x0 ;  /* 0x000000000000781c */ /* 0x000fe20003f0f008 */
[----:B---3--:R-:W-:Y:S02]  /*1b510*/  LDSM.16.MT88.4 R148, [R200+0xf800] ;  /* 0x00f80000c894783b */ /* 0x008fe40000004200 */
[----:B------:R-:W-:Y:S01]  /*1b520*/  FMUL.FTZ R54, R0, R54 ;  /* 0x0000003600367220 */ /* 0x000fe20000410000 */
[C---:B------:R-:W-:Y:S05]  /*1b530*/  HMMA.16816.F32 R8, R128.reuse, R18, R8 ;  /* 0x000000128008723c */ /* 0x040fea0000001808 */
[----:B------:R-:W3:Y:S01]  /*1b540*/  MUFU.EX2 R179, R179 ;  /* 0x000000b300b37308 */ /* 0x000ee20000000800 */
[C---:B------:R-:W-:Y:S01]  /*1b550*/  FMUL.FTZ R16, R2.reuse, R112 ;  /* 0x0000007002107220 */ /* 0x040fe20000410000 */
[C---:B------:R-:W-:Y:S01]  /*1b560*/  HMMA.16816.F32 R12, R128.reuse, R24, R12 ;  /* 0x00000018800c723c */ /* 0x040fe2000000180c */
[----:B------:R-:W-:Y:S03]  /*1b570*/  LDSM.16.MT88.4 R160, [R197+0xf800] ;  /* 0x00f80000c5a0783b */ /* 0x000fe60000004200 */
[----:B------:R-:W-:Y:S01]  /*1b580*/  FMUL.FTZ R17, R2, R113 ;  /* 0x0000007102117220 */ /* 0x000fe20000410000 */
[C---:B------:R-:W-:Y:S01]  /*1b590*/  FMUL.FTZ R18, R0.reuse, R114 ;  /* 0x0000007200127220 */ /* 0x040fe20000410000 */
[----:B------:R-:W-:Y:S01]  /*1b5a0*/  FMUL.FTZ R19, R0, R115 ;  /* 0x0000007300137220 */ /* 0x000fe20000410000 */
        /* <DEDUP_REMOVED lines=108> */
[----:B------:R-:W-:Y:S01]  /*1bc70*/  MOV R0, R3 ;  /* 0x0000000300007202 */ /* 0x000fe20000000f00 */
[----:B------:R-:W-:Y:S01]  /*1bc80*/  FADD.FTZ R175, R171, R175 ;  /* 0x000000afabaf7221 */ /* 0x000fe20000010000 */
[C---:B-----5:R-:W-:Y:S05]  /*1bc90*/  HMMA.16816.F32 R92, R128.reuse, R104, R92 ;  /* 0x00000068805c723c */ /* 0x060fea000000185c */
[----:B------:R-:W1:Y:S01]  /*1bca0*/  MUFU.EX2 R237, R237 ;  /* 0x000000ed00ed7308 */ /* 0x000e620000000800 */
[----:B------:R-:W-:Y:S01]  /*1bcb0*/  FADD.FTZ R170, R170, R175 ;  /* 0x000000afaaaa7221 */ /* 0x000fe20000010000 */
[----:B------:R-:W-:Y:S01]  /*1bcc0*/  HMMA.16816.F32 R96, R128, R106, R96 ;  /* 0x0000006a8060723c */ /* 0x000fe20000001860 */
[----:B------:R-:W2:Y:S07]  /*1bcd0*/  LDSM.16.MT88.4 R104, [R197+0xe800] ;  /* 0x00e80000c568783b */ /* 0x000eae0000004200 */
[----:B------:R-:W-:Y:S03]  /*1bce0*/  MUFU.EX2 R134, R134 ;  /* 0x0000008600867308 */ /* 0x000fe60000000800 */
[----:B------:R-:W-:Y:S01]  /*1bcf0*/  FADD.FTZ R135, R135, R170 ;  /* 0x000000aa87877221 */ /* 0x000fe20000010000 */
[C---:B------:R-:W-:Y:S01]  /*1bd00*/  HMMA.16816.F32 R4, R100.reuse, R108, R4 ;  /* 0x0000006c6404723c */ /* 0x040fe20000001804 */
[----:B------:R-:W-:Y:S04]  /*1bd10*/  LDSM.16.MT88.4 R128, [R197+0xd000] ;  /* 0x00d00000c580783b */ /* 0x000fe80000004200 */
[----:B------:R-:W-:Y:S01]  /*1bd20*/  FADD.FTZ R180, R180, R135 ;  /* 0x00000087b4b47221 */ /* 0x000fe20000010000 */
[C---:B------:R-:W-:Y:S01]  /*1bd30*/  HMMA.16816.F32 R8, R100.reuse, R110, R8 ;  /* 0x0000006e6408723c */ /* 0x040fe20000001808 */
[----:B------:R-:W5:Y:S02]  /*1bd40*/  MUFU.EX2 R133, R133 ;  /* 0x0000008500857308 */ /* 0x000f640000000800 */
        /* <DEDUP_REMOVED lines=128> */
.L_x_5306:
        /* <DEDUP_REMOVED lines=269> */
.L_x_5312:
[----:B------:R-:W-:Y:S05]  /*1d620*/  BSYNC B0 ;  /* 0x0000000000007941 */ /* 0x000fea0003800000 */
.L_x_5311:
        /* <DEDUP_REMOVED lines=38> */
.L_x_5314:
[----:B------:R-:W-:Y:S05]  /*1d890*/  BSYNC B0 ;  /* 0x0000000000007941 */ /* 0x000fea0003800000 */
.L_x_5313:
        /* <DEDUP_REMOVED lines=14> */
.L_x_5316:
[----:B------:R-:W-:Y:S05]  /*1d980*/  BSYNC B0 ;  /* 0x0000000000007941 */ /* 0x000fea0003800000 */
.L_x_5315:
        /* <DEDUP_REMOVED lines=13> */
.L_x_5318:
[----:B------:R-:W-:Y:S05]  /*1da60*/  BSYNC B0 ;  /* 0x0000000000007941 */ /* 0x000fea0003800000 */
.L_x_5317:
        /* <DEDUP_REMOVED lines=13> */
.L_x_5320:
[----:B------:R-:W-:Y:S05]  /*1db40*/  BSYNC B0 ;  /* 0x0000000000007941 */ /* 0x000fea0003800000 */
.L_x_5319:
        /* <DEDUP_REMOVED lines=13> */
.L_x_5322:
[----:B------:R-:W-:Y:S05]  /*1dc20*/  BSYNC B0 ;  /* 0x0000000000007941 */ /* 0x000fea0003800000 */
.L_x_5321:
        /* <DEDUP_REMOVED lines=13> */
.L_x_5324:
[----:B------:R-:W-:Y:S05]  /*1dd00*/  BSYNC B0 ;  /* 0x0000000000007941 */ /* 0x000fea0003800000 */
.L_x_5323:
        /* <DEDUP_REMOVED lines=13> */
.L_x_5326:
[----:B------:R-:W-:Y:S05]  /*1dde0*/  BSYNC B0 ;  /* 0x0000000000007941 */ /* 0x000fea0003800000 */
.L_x_5325:
        /* <DEDUP_REMOVED lines=11> */
.L_x_5327:
        /* <DEDUP_REMOVED lines=14> */
.L_x_7479:


//--------------------- .text._ZN5flash24flash_fwd_splitkv_kernelI23Flash_fwd_kernel_traitsILi192ELi64ELi64ELi4ELb0ELb0EN7cutlass6half_tE19Flash_kernel_traitsILi192ELi64ELi64ELi4ES3_EELb0ELb1ELb0ELb0ELb1ELb0ELb0ELb0EEEvNS_16Flash_fwd_paramsE --------------------------
	.section	.text._ZN5flash24flash_fwd_splitkv_kernelI23Flash_fwd_kernel_traitsILi192ELi64ELi64ELi4ELb0ELb0EN7cutlass6half_tE19Flash_kernel_traitsILi192ELi64ELi64ELi4ES3_EELb0ELb1ELb0ELb0ELb1ELb0ELb0ELb0EEEvNS_16Flash_fwd_paramsE,"ax",@progbits
	.align	128
        .global         _ZN5flash24flash_fwd_splitkv_kernelI23Flash_fwd_kernel_traitsILi192ELi64ELi64ELi4ELb0ELb0EN7cutlass6half_tE19Flash_kernel_traitsILi192ELi64ELi64ELi4ES3_EELb0ELb1ELb0ELb0ELb1ELb0ELb0ELb0EEEvNS_16Flash_fwd_paramsE
        .type           _ZN5flash24flash_fwd_splitkv_kernelI23Flash_fwd_kernel_traitsILi192ELi64ELi64ELi4ELb0ELb0EN7cutlass6half_tE19Flash_kernel_traitsILi192ELi64ELi64ELi4ES3_EELb0ELb1ELb0ELb0ELb1ELb0ELb0ELb0EEEvNS_16Flash_fwd_paramsE,@function
        .size           _ZN5flash24flash_fwd_splitkv_kernelI23Flash_fwd_kernel_traitsILi192ELi64ELi64ELi4ELb0ELb0EN7cutlass6half_tE19Flash_kernel_traitsILi192ELi64ELi64ELi4ES3_EELb0ELb1ELb0ELb0ELb1ELb0ELb0ELb0EEEvNS_16Flash_fwd_paramsE,(.L_x_7480 - _ZN5flash24flash_fwd_splitkv_kernelI23Flash_fwd_kernel_traitsILi192ELi64ELi64ELi4ELb0ELb0EN7cutlass6half_tE19Flash_kernel_traitsILi192ELi64ELi64ELi4ES3_EELb0ELb1ELb0ELb0ELb1ELb0ELb0ELb0EEEvNS_16Flash_fwd_paramsE)
        .other          _ZN5flash24flash_fwd_splitkv_kernelI23Flash_fwd_kernel_traitsILi192ELi64ELi64ELi4ELb0ELb0EN7cutlass6half_tE19Flash_kernel_traitsILi192ELi64ELi64ELi4ES3_EELb0ELb1ELb0ELb0ELb1ELb0ELb0ELb0EEEvNS_16Flash_fwd_paramsE,@"STO_CUDA_ENTRY STV_DEFAULT"
_ZN5flash24flash_fwd_splitkv_kernelI23Flash_fwd_kernel_traitsILi192ELi64ELi64ELi4ELb0ELb0EN7cutlass6half_tE19Flash_kernel_traitsILi192ELi64ELi64ELi4ES3_EELb0ELb1ELb0ELb0ELb1ELb0ELb0ELb0EEEvNS_16Flash_fwd_paramsE:
.text._ZN5flash24flash_fwd_splitkv_kernelI23Flash_fwd_kernel_traitsILi192ELi64ELi64ELi4ELb0ELb0EN7cutlass6half_tE19Flash_kernel_traitsILi192ELi64ELi64ELi4ES3_EELb0ELb1ELb0ELb0ELb1ELb0ELb0ELb0EEEvNS_16Flash_fwd_paramsE:
        /* <DEDUP_REMOVED lines=35> */
[----:B------:R-:W1:Y:S01]  /*0230*/  S2R R80, SR_TID.X ;  /* 0x0000000000507919 */ /* 0x000e620000002100 */
        /* <DEDUP_REMOVED lines=19> */
.L_x_5328:
[----:B------:R-:W-:-:S03]  /*0370*/  ULDC UR6, c[0x0][0x2c8] ;  /* 0x0000b20000067ab9 */ /* 0x000fc60000000800 */
.L_x_5329:
        /* <DEDUP_REMOVED lines=11> */
[----:B------:R-:W-:-:S06]  /*0430*/  UISETP.GT.AND UP0, UPT, UR18, UR16, UPT ;  /* 0x000000101200728c */ /* 0x000fcc000bf04270 */
[----:B------:R-:W-:Y:S01]  /*0440*/  PLOP3.LUT P0, PT, PT, PT, UP0, 0x80, 0x0 ;  /* 0x000000000000781c */ /* 0x000fe20003f0f008 */
[----:B------:R-:W-:-:S04]  /*0450*/  @!UP1 UISETP.NE.U32.AND UP0, UPT, UR4, URZ, UPT ;  /* 0x0000003f0400928c */ /* 0x000fc8000bf05070 */
[----:B------:R-:W-:-:S03]  /*0460*/  @!UP1 UISETP.NE.AND.EX UP0, UPT, UR5, URZ, UPT, UP0 ;  /* 0x0000003f0500928c */ /* 0x000fc6000bf05300 */
[----:B------:R-:W-:Y:S01]  /*0470*/  @!UP1 ULDC UR5, c[0x0][0x2cc] ;  /* 0x0000b30000059ab9 */ /* 0x000fe20000000800 */
[----:B--2---:R-:W-:-:S04]  /*0480*/  @P1 R2UR UR17, R0 ;  /* 0x00000000001112ca */ /* 0x004fc800000e0000 */
[----:B------:R-:W-:Y:S11]  /*0490*/  @!P0 EXIT ;  /* 0x000000000000894d */ /* 0x000ff60003800000 */
[----:B------:R-:W-:Y:S02]  /*04a0*/  @!UP1 USEL UR5, UR5, URZ, UP0 ;  /* 0x0000003f05059287 */ /* 0x000fe40008000000 */
[----:B------:R-:W-:Y:S01]  /*04b0*/  @UP1 UIADD3 UR17, UR17, -UR9, URZ ;  /* 0x8000000911111290 */ /* 0x000fe2000fffe03f */
[----:B------:R-:W-:Y:S01]  /*04c0*/  ULDC UR4, c[0x0][0x2c8] ;  /* 0x0000b20000047ab9 */ /* 0x000fe20000000800 */
[----:B------:R-:W-:Y:S02]  /*04d0*/  @!UP1 UIADD3 UR17, UR5, UR6, -UR9 ;  /* 0x0000000605119290 */ /* 0x000fe4000fffe809 */
[----:B------:R-:W-:Y:S02]  /*04e0*/  UIADD3 UR4, UR4, 0x3f, URZ ;  /* 0x0000003f04047890 */ /* 0x000fe4000fffe03f */
[----:B------:R-:W-:Y:S02]  /*04f0*/  UIADD3 UR5, -UR18, 0x7f, UR16 ;  /* 0x0000007f12057890 */ /* 0x000fe4000fffe110 */
[----:B------:R-:W-:Y:S01]  /*0500*/  UIADD3 UR10, UR17, UR16, -UR18 ;  /* 0x00000010110a7290 */ /* 0x000fe2000fffe812 */
[----:B------:R-:W-:Y:S01]  /*0510*/  ULDC UR12, c[0x0][0x398] ;  /* 0x0000e600000c7ab9 */ /* 0x000fe20000000800 */
[----:B------:R-:W-:Y:S01]  /*0520*/  ULDC UR13, c[0x0][0x394] ;  /* 0x0000e500000d7ab9 */ /* 0x000fe20000000800 */
[----:B------:R-:W-:-:S02]  /*0530*/  USHF.R.S32.HI UR22, URZ, 0x1f, UR4 ;  /* 0x0000001f3f167899 */ /* 0x000fc40008011404 */
[----:B------:R-:W-:Y:S02]  /*0540*/  UIADD3 UR7, UR17, 0x3f, URZ ;  /* 0x0000003f11077890 */ /* 0x000fe4000fffe03f */
[----:B------:R-:W-:Y:S02]  /*0550*/  UIADD3 UR5, UR5, UR12, UR17 ;  /* 0x0000000c05057290 */ /* 0x000fe4000fffe011 */
[----:B------:R-:W-:Y:S02]  /*0560*/  UIADD3 UR10, UR10, -UR13, URZ ;  /* 0x8000000d0a0a7290 */ /* 0x000fe4000fffe03f */
[----:B------:R-:W-:Y:S02]  /*0570*/  ULEA.HI UR22, UR22, UR4, URZ, 0x6 ;  /* 0x0000000416167291 */ /* 0x000fe4000f8f303f */
[----:B------:R-:W-:Y:S02]  /*0580*/  USHF.R.S32.HI UR6, URZ, 0x1f, UR7 ;  /* 0x0000001f3f067899 */ /* 0x000fe40008011407 */
[----:B------:R-:W-:-:S02]  /*0590*/  USHF.R.S32.HI UR4, URZ, 0x1f, UR5 ;  /* 0x0000001f3f047899 */ /* 0x000fc40008011405 */
[----:B------:R-:W-:Y:S02]  /*05a0*/  USHF.R.S32.HI UR8, URZ, 0x1f, UR10 ;  /* 0x0000001f3f087899 */ /* 0x000fe4000801140a */
[----:B------:R-:W-:Y:S02]  /*05b0*/  ULEA.HI UR6, UR6, UR7, URZ, 0x6 ;  /* 0x0000000706067291 */ /* 0x000fe4000f8f303f */
[----:B------:R-:W-:Y:S02]  /*05c0*/  ULEA.HI UR4, UR4, UR5, URZ, 0x6 ;  /* 0x0000000504047291 */ /* 0x000fe4000f8f303f */
[----:B------:R-:W-:Y:S02]  /*05d0*/  ULEA.HI UR8, UR8, UR10, URZ, 0x6 ;  /* 0x0000000a08087291 */ /* 0x000fe4000f8f303f */
[----:B------:R-:W-:Y:S02]  /*05e0*/  USHF.R.S32.HI UR6, URZ, 0x6, UR6 ;  /* 0x000000063f067899 */ /* 0x000fe40008011406 */
[----:B------:R-:W-:-:S02]  /*05f0*/  USHF.R.S32.HI UR4, URZ, 0x6, UR4 ;  /* 0x000000063f047899 */ /* 0x000fc40008011404 */
[----:B------:R-:W-:Y:S02]  /*0600*/  USHF.R.S32.HI UR8, URZ, 0x6, UR8 ;  /* 0x000000063f087899 */ /* 0x000fe40008011408 */
[----:B------:R-:W-:Y:S01]  /*0610*/  USHF.R.S32.HI UR22, URZ, 0x6, UR22 ;  /* 0x000000063f167899 */ /* 0x000fe20008011416 */
[----:B------:R-:W-:Y:S01]  /*0620*/  IMAD.U32 R145, RZ, RZ, UR6 ;  /* 0x00000006ff917e24 */ /* 0x000fe2000f8e00ff */
[----:B------:R-:W-:Y:S01]  /*0630*/  UISETP.LT.AND UP0, UPT, URZ, UR8, UPT ;  /* 0x000000083f00728c */ /* 0x000fe2000bf01270 */
[----:B------:R-:W-:-:S03]  /*0640*/  IMAD.U32 R0, RZ, RZ, UR4 ;  /* 0x00000004ff007e24 */ /* 0x000fc6000f8e00ff */
[----:B------:R-:W-:Y:S02]  /*0650*/  USEL UR10, URZ, UR8, !UP0 ;  /* 0x000000083f0a7287 */ /* 0x000fe4000c000000 */
[----:B------:R-:W-:-:S04]  /*0660*/  VIMNMX3 R145, R145, UR22, R0, PT ;  /* 0x0000001691917c0f */ /* 0x000fc8000b800100 */
[----:B------:R-:W-:-:S13]  /*0670*/  ISETP.LE.AND P0, PT, R145, UR10, PT ;  /* 0x0000000a91007c0c */ /* 0x000fda000bf03270 */
[----:B------:R-:W-:Y:S05]  /*0680*/  @!P0 BRA `(.L_x_5330) ;  /* 0x00000008000c8947 */ /* 0x000fea0003800000 */
[----:B------:R-:W-:Y:S01]  /*0690*/  SHF.R.S32.HI R7, RZ, 0x1f, R80 ;  /* 0x0000001fff077819 */ /* 0x000fe20000011450 */
[----:B------:R-:W-:Y:S01]  /*06a0*/  UISETP.NE.AND UP0, UPT, UR11, -0x1, UPT ;  /* 0xffffffff0b00788c */ /* 0x000fe2000bf05270 */
[C---:B------:R-:W-:Y:S01]  /*06b0*/  LOP3.LUT P6, RZ, R80.reuse, 0x7, RZ, 0xc0, !PT ;  /* 0x0000000750ff7812 */ /* 0x040fe200078cc0ff */
[----:B------:R-:W-:Y:S01]  /*06c0*/  USHF.R.S32.HI UR10, URZ, 0x1f, UR16 ;  /* 0x0000001f3f0a7899 */ /* 0x000fe20008011410 */
[----:B------:R-:W-:Y:S01]  /*06d0*/  LEA.HI R7, R7, R80, RZ, 0x3 ;  /* 0x0000005007077211 */ /* 0x000fe200078f18ff */
[----:B------:R-:W-:Y:S01]  /*06e0*/  ULDC.64 UR6, c[0x0][0x298] ;  /* 0x0000a60000067ab9 */ /* 0x000fe20000000a00 */
[----:B------:R-:W-:Y:S01]  /*06f0*/  UIADD3 UR18, -UR16, UR18, URZ ;  /* 0x0000001210127290 */ /* 0x000fe2000fffe13f */
[----:B------:R-:W-:Y:S01]  /*0700*/  IMAD.U32 R0, RZ, RZ, UR6 ;  /* 0x00000006ff007e24 */ /* 0x000fe2000f8e00ff */
[----:B------:R-:W-:Y:S01]  /*0710*/  LOP3.LUT R3, R7, 0x1ffffff8, RZ, 0xc0, !PT ;  /* 0x1ffffff807037812 */ /* 0x000fe200078ec0ff */
[----:B------:R-:W-:Y:S01]  /*0720*/  UIMAD UR10, UR10, UR6, URZ ;  /* 0x000000060a0a72a4 */ /* 0x000fe2000f8e023f */
[----:B------:R-:W-:Y:S01]  /*0730*/  SHF.R.S32.HI R7, RZ, 0x3, R7 ;  /* 0x00000003ff077819 */ /* 0x000fe20000011407 */
[----:B------:R-:W-:Y:S01]  /*0740*/  USHF.R.S32.HI UR9, URZ, 0x1f, UR20 ;  /* 0x0000001f3f097899 */ /* 0x000fe20008011414 */
[----:B------:R-:W-:Y:S01]  /*0750*/  BSSY B0, `(.L_x_5331) ;  /* 0x0000031000007945 */ /* 0x000fe20003800000 */
[----:B------:R-:W-:Y:S01]  /*0760*/  IMAD.IADD R4, R80, 0x1, -R3 ;  /* 0x0000000150047824 */ /* 0x000fe200078e0a03 */
[----:B------:R-:W-:Y:S01]  /*0770*/  @!UP0 USHF.R.S32.HI UR8, URZ, 0x1f, UR19 ;  /* 0x0000001f3f088899 */ /* 0x000fe20008011413 */
[C---:B------:R-:W-:Y:S01]  /*0780*/  VIADD R2, R7.reuse, 0x10 ;  /* 0x0000001007027836 */ /* 0x040fe20000000000 */
[----:B------:R-:W-:Y:S01]  /*0790*/  @!UP0 ULDC.64 UR4, c[0x0][0x290] ;  /* 0x0000a40000048ab9 */ /* 0x000fe20000000a00 */
[----:B------:R-:W-:Y:S01]  /*07a0*/  IMAD.SHL.U32 R4, R4, 0x8, RZ ;  /* 0x0000000804047824 */ /* 0x000fe200078e00ff */
[----:B------:R-:W-:Y:S01]  /*07b0*/  @!UP0 UIMAD UR8, UR8, UR4, URZ ;  /* 0x00000004080882a4 */ /* 0x000fe2000f8e023f */
[C---:B------:R-:W-:Y:S01]  /*07c0*/  ISETP.GE.OR P5, PT, R7.reuse, UR18, P6 ;  /* 0x0000001207007c0c */ /* 0x040fe2000b7a6670 */
[----:B------:R-:W-:Y:S01]  /*07d0*/  @!UP0 UIMAD.WIDE.U32 UR12, UR19, UR4, URZ ;  /* 0x00000004130c82a5 */ /* 0x000fe2000f8e003f */
[C---:B------:R-:W-:Y:S01]  /*07e0*/  ISETP.GE.AND P2, PT, R2.reuse, UR18, PT ;  /* 0x0000001202007c0c */ /* 0x040fe2000bf46270 */
[----:B------:R-:W-:Y:S01]  /*07f0*/  @UP0 UIMAD.WIDE.U32 UR22, UR11, UR6, URZ ;  /* 0x000000060b1602a5 */ /* 0x000fe2000f8e003f */
[--C-:B------:R-:W-:Y:S01]  /*0800*/  SHF.R.S32.HI R5, RZ, 0x1f, R4.reuse ;  /* 0x0000001fff057819 */ /* 0x100fe20000011404 */
[----:B------:R-:W-:Y:S01]  /*0810*/  UIMAD UR10, UR16, UR7, UR10 ;  /* 0x00000007100a72a4 */ /* 0x000fe2000f8e020a */
[----:B------:R-:W-:Y:S01]  /*0820*/  ISETP.GE.OR P4, PT, R2, UR18, P6 ;  /* 0x0000001202007c0c */ /* 0x000fe2000b786670 */
[----:B------:R-:W-:Y:S01]  /*0830*/  @!UP0 UIMAD UR8, UR19, UR5, UR8 ;  /* 0x00000005130882a4 */ /* 0x000fe2000f8e0208 */
[----:B------:R-:W-:Y:S01]  /*0840*/  VIADD R2, R7, 0x20 ;  /* 0x0000002007027836 */ /* 0x000fe20000000000 */
[----:B------:R-:W-:Y:S01]  /*0850*/  @UP0 UIMAD UR11, UR11, UR7, UR23 ;  /* 0x000000070b0b02a4 */ /* 0x000fe2000f8e0217 */
[----:B------:R-:W-:Y:S01]  /*0860*/  IMAD.WIDE.U32 R4, R0, UR16, R4 ;  /* 0x0000001000047c25 */ /* 0x000fe2000f8e0004 */
[----:B------:R-:W-:Y:S01]  /*0870*/  @!UP0 UMOV UR22, UR12 ;  /* 0x0000000c00168c82 */ /* 0x000fe20008000000 */
[----:B------:R-:W-:Y:S01]  /*0880*/  @!UP0 UIADD3 UR11, UR13, UR8, URZ ;  /* 0x000000080d0b8290 */ /* 0x000fe2000fffe03f */
[----:B------:R-:W-:Y:S01]  /*0890*/  ISETP.GE.AND P1, PT, R2, UR18, PT ;  /* 0x0000001202007c0c */ /* 0x000fe2000bf26270 */
[----:B------:R-:W-:Y:S01]  /*08a0*/  IMAD.U32 R0, RZ, RZ, UR10 ;  /* 0x0000000aff007e24 */ /* 0x000fe2000f8e00ff */
[----:B------:R-:W-:Y:S01]  /*08b0*/  IADD3 R8, P0, R4, UR22, RZ ;  /* 0x0000001604087c10 */ /* 0x000fe2000ff1e0ff */
[----:B------:R-:W-:Y:S01]  /*08c0*/  ULDC.64 UR4, c[0x0][0x2a0] ;  /* 0x0000a80000047ab9 */ /* 0x000fe20000000a00 */
[----:B------:R-:W-:Y:S01]  /*08d0*/  ULDC UR8, c[0x0][0x270] ;  /* 0x00009c0000087ab9 */ /* 0x000fe20000000800 */
[----:B------:R-:W-:Y:S01]  /*08e0*/  UIMAD UR9, UR9, UR4, URZ ;  /* 0x00000004090972a4 */ /* 0x000fe2000f8e023f */
[----:B------:R-:W-:Y:S01]  /*08f0*/  IADD3.X R9, R5, UR11, R0, P0, !PT ;  /* 0x0000000b05097c10 */ /* 0x000fe200087fe400 */
[----:B------:R-:W-:Y:S01]  /*0900*/  IMAD.U32 R3, RZ, RZ, UR4 ;  /* 0x00000004ff037e24 */ /* 0x000fe2000f8e00ff */
[----:B------:R-:W-:Y:S01]  /*0910*/  ISETP.GE.AND P0, PT, R7, UR18, PT ;  /* 0x0000001207007c0c */ /* 0x000fe2000bf06270 */
[----:B------:R-:W-:Y:S01]  /*0920*/  UIMAD UR5, UR20, UR5, UR9 ;  /* 0x00000005140572a4 */ /* 0x000fe2000f8e0209 */
[----:B------:R-:W-:Y:S01]  /*0930*/  ISETP.GE.OR P3, PT, R2, UR18, P6 ;  /* 0x0000001202007c0c */ /* 0x000fe2000b766670 */
[----:B------:R-:W-:Y:S01]  /*0940*/  UIMAD UR8, UR19, UR8, UR20 ;  /* 0x00000008130872a4 */ /* 0x000fe2000f8e0214 */
[----:B------:R-:W-:Y:S01]  /*0950*/  IMAD.WIDE.U32 R8, R3, UR20, R8 ;  /* 0x0000001403087c25 */ /* 0x000fe2000f8e0008 */
[----:B------:R-:W-:Y:S01]  /*0960*/  ULDC UR4, c[0x0][0x2c4] ;  /* 0x0000b10000047ab9 */ /* 0x000fe20000000800 */
[----:B------:R-:W-:Y:S01]  /*0970*/  SHF.R.S32.HI R5, RZ, 0x1f, R7 ;  /* 0x0000001fff057819 */ /* 0x000fe20000011407 */
[----:B------:R-:W-:Y:S01]  /*0980*/  UIMAD UR16, UR8, UR4, UR16 ;  /* 0x00000004081072a4 */ /* 0x000fe2000f8e0210 */
[----:B------:R-:W-:-:S05]  /*0990*/  VIADD R13, R9, UR5 ;  /* 0x00000005090d7c36 */ /* 0x000fca0008000000 */
[----:B------:R-:W-:Y:S06]  /*09a0*/  @P0 BRA `(.L_x_5332) ;  /* 0x00000000002c0947 */ /* 0x000fec0003800000 */
[----:B------:R-:W-:Y:S01]  /*09b0*/  MOV R12, R8 ;  /* 0x00000008000c7202 */ /* 0x000fe20000000f00 */
[----:B------:R-:W-:Y:S01]  /*09c0*/  IMAD R0, R5, UR6, RZ ;  /* 0x0000000605007c24 */ /* 0x000fe2000f8e02ff */
[----:B------:R-:W-:-:S03]  /*09d0*/  ULDC.64 UR4, c[0x0][0x280] ;  /* 0x0000a00000047ab9 */ /* 0x000fc60000000a00 */
[----:B------:R-:W-:-:S04]  /*09e0*/  IMAD.WIDE.U32 R2, R7, UR6, R12 ;  /* 0x0000000607027c25 */ /* 0x000fc8000f8e000c */
[----:B------:R-:W-:Y:S01]  /*09f0*/  IMAD R0, R7, UR7, R0 ;  /* 0x0000000707007c24 */ /* 0x000fe2000f8e0200 */
[----:B------:R-:W-:-:S04]  /*0a00*/  LEA R10, P0, R2, UR4, 0x1 ;  /* 0x00000004020a7c11 */ /* 0x000fc8000f8008ff */
[----:B------:R-:W-:-:S04]  /*0a10*/  IADD3 R0, R3, R0, RZ ;  /* 0x0000000003007210 */ /* 0x000fc80007ffe0ff */
[----:B------:R-:W-:-:S05]  /*0a20*/  LEA.HI.X R11, R2, UR5, R0, 0x1, P0 ;  /* 0x00000005020b7c11 */ /* 0x000fca00080f0c00 */
[----:B------:R1:W-:Y:S04]  /*0a30*/  STG.E.128 desc[UR14][R10.64], RZ ;  /* 0x000000ff0a007986 */ /* 0x0003e8000c101d0e */
[----:B------:R1:W-:Y:S04]  /*0a40*/  STG.E.128 desc[UR14][R10.64+0x80], RZ ;  /* 0x000080ff0a007986 */ /* 0x0003e8000c101d0e */
[----:B------:R1:W-:Y:S02]  /*0a50*/  STG.E.128 desc[UR14][R10.64+0x100], RZ ;  /* 0x000100ff0a007986 */ /* 0x0003e4000c101d0e */
.L_x_5332:
[----:B------:R-:W-:Y:S05]  /*0a60*/  BSYNC B0 ;  /* 0x0000000000007941 */ /* 0x000fea0003800000 */
.L_x_5331:
[----:B------:R-:W-:Y:S01]  /*0a70*/  BSSY B0, `(.L_x_5333) ;  /* 0x0000012000007945 */ /* 0x000fe20003800000 */
[C---:B------:R-:W-:Y:S02]  /*0a80*/  IADD3 R4, P0, R7.reuse, UR16, RZ ;  /* 0x0000001007047c10 */ /* 0x040fe4000ff1e0ff */
[----:B------:R-:W-:Y:S01]  /*0a90*/  IADD3 R6, R7, 0x30, RZ ;  /* 0x0000003007067810 */ /* 0x000fe20007ffe0ff */
[----:B------:R-:W-:Y:S05]  /*0aa0*/  @P2 BRA `(.L_x_5334) ;  /* 0x0000000000382947 */ /* 0x000fea0003800000 */
[----:B------:R-:W-:Y:S01]  /*0ab0*/  IADD3 R3, P2, R7, 0x10, RZ ;  /* 0x0000001007037810 */ /* 0x000fe20007f5e0ff */
[----:B-1----:R-:W-:Y:S01]  /*0ac0*/  IMAD.MOV.U32 R10, RZ, RZ, R8 ;  /* 0x000000ffff0a7224 */ /* 0x002fe200078e0008 */
[----:B------:R-:W-:Y:S01]  /*0ad0*/  MOV R11, R13 ;  /* 0x0000000d000b7202 */ /* 0x000fe20000000f00 */
[----:B------:R-:W-:Y:S02]  /*0ae0*/  ULDC.64 UR4, c[0x0][0x280] ;  /* 0x0000a00000047ab9 */ /* 0x000fe40000000a00 */
[----:B------:R-:W-:Y:S02]  /*0af0*/  IMAD.X R0, RZ, RZ, R5, P2 ;  /* 0x000000ffff007224 */ /* 0x000fe400010e0605 */
[----:B------:R-:W-:-:S04]  /*0b00*/  IMAD.WIDE.U32 R10, R3, UR6, R10 ;  /* 0x00000006030a7c25 */ /* 0x000fc8000f8e000a */
[----:B------:R-:W-:Y:S01]  /*0b10*/  IMAD R0, R0, UR6, RZ ;  /* 0x0000000600007c24 */ /* 0x000fe2000f8e02ff */
[----:B------:R-:W-:-:S03]  /*0b20*/  LEA R2, P2, R10, UR4, 0x1 ;  /* 0x000000040a027c11 */ /* 0x000fc6000f8408ff */
[----:B------:R-:W-:-:S05]  /*0b30*/  IMAD R0, R3, UR7, R0 ;  /* 0x0000000703007c24 */ /* 0x000fca000f8e0200 */
[----:B------:R-:W-:-:S04]  /*0b40*/  IADD3 R3, R11, R0, RZ ;  /* 0x000000000b037210 */ /* 0x000fc80007ffe0ff */
[----:B------:R-:W-:-:S05]  /*0b50*/  LEA.HI.X R3, R10, UR5, R3, 0x1, P2 ;  /* 0x000000050a037c11 */ /* 0x000fca00090f0c03 */
[----:B------:R2:W-:Y:S04]  /*0b60*/  STG.E.128 desc[UR14][R2.64], RZ ;  /* 0x000000ff02007986 */ /* 0x0005e8000c101d0e */
[----:B------:R2:W-:Y:S04]  /*0b70*/  STG.E.128 desc[UR14][R2.64+0x80], RZ ;  /* 0x000080ff02007986 */ /* 0x0005e8000c101d0e */
[----:B------:R2:W-:Y:S02]  /*0b80*/  STG.E.128 desc[UR14][R2.64+0x100], RZ ;  /* 0x000100ff02007986 */ /* 0x0005e4000c101d0e */
.L_x_5334:
[----:B------:R-:W-:Y:S05]  /*0b90*/  BSYNC B0 ;  /* 0x0000000000007941 */ /* 0x000fea0003800000 */
.L_x_5333:
[----:B------:R-:W-:Y:S01]  /*0ba0*/  BSSY B0, `(.L_x_5335) ;  /* 0x0000012000007945 */ /* 0x000fe20003800000 */
[----:B------:R-:W-:Y:S02]  /*0bb0*/  ISETP.GE.AND P2, PT, R6, UR18, PT ;  /* 0x0000001206007c0c */ /* 0x000fe4000bf46270 */
[----:B------:R-:W-:Y:S01]  /*0bc0*/  MOV R0, UR16 ;  /* 0x0000001000007c02 */ /* 0x000fe20008000f00 */
[----:B------:R-:W-:Y:S05]  /*0bd0*/  @P1 BRA `(.L_x_5336) ;  /* 0x0000000000381947 */ /* 0x000fea0003800000 */
[----:B--2---:R-:W-:Y:S01]  /*0be0*/  IADD3 R3, P1, R7, 0x20, RZ ;  /* 0x0000002007037810 */ /* 0x004fe20007f3e0ff */
        /* <DEDUP_REMOVED lines=13> */
.L_x_5336:
[----:B------:R-:W-:Y:S05]  /*0cc0*/  BSYNC B0 ;  /* 0x0000000000007941 */ /* 0x000fea0003800000 */
.L_x_5335:
[----:B------:R-:W-:Y:S04]  /*0cd0*/  BSSY B0, `(.L_x_5337) ;  /* 0x000000f000007945 */ /* 0x000fe80003800000 */
[----:B------:R-:W-:Y:S05]  /*0ce0*/  @P2 BRA `(.L_x_5338) ;  /* 0x0000000000342947 */ /* 0x000fea0003800000 */
[----:B------:R-:W-:Y:S01]  /*0cf0*/  IADD3 R7, P1, R7, 0x30, RZ ;  /* 0x0000003007077810 */ /* 0x000fe20007f3e0ff */
[----:B------:R-:W-:Y:S01]  /*0d00*/  ULDC.64 UR4, c[0x0][0x280] ;  /* 0x0000a00000047ab9 */ /* 0x000fe20000000a00 */
[----:B------:R-:W-:Y:S02]  /*0d10*/  MOV R9, R13 ;  /* 0x0000000d00097202 */ /* 0x000fe40000000f00 */
[----:B--2---:R-:W-:Y:S01]  /*0d20*/  IADD3.X R2, RZ, R5, RZ, P1, !PT ;  /* 0x00000005ff027210 */ /* 0x004fe20000ffe4ff */
[----:B------:R-:W-:-:S04]  /*0d30*/  IMAD.WIDE.U32 R8, R7, UR6, R8 ;  /* 0x0000000607087c25 */ /* 0x000fc8000f8e0008 */
[----:B------:R-:W-:-:S04]  /*0d40*/  IMAD R2, R2, UR6, RZ ;  /* 0x0000000602027c24 */ /* 0x000fc8000f8e02ff */
[----:B------:R-:W-:Y:S01]  /*0d50*/  IMAD R7, R7, UR7, R2 ;  /* 0x0000000707077c24 */ /* 0x000fe2000f8e0202 */
[----:B------:R-:W-:-:S04]  /*0d60*/  LEA R2, P1, R8, UR4, 0x1 ;  /* 0x0000000408027c11 */ /* 0x000fc8000f8208ff */
[----:B------:R-:W-:-:S04]  /*0d70*/  IADD3 R7, R9, R7, RZ ;  /* 0x0000000709077210 */ /* 0x000fc80007ffe0ff */
[----:B------:R-:W-:-:S05]  /*0d80*/  LEA.HI.X R3, R8, UR5, R7, 0x1, P1 ;  /* 0x0000000508037c11 */ /* 0x000fca00088f0c07 */
[----:B------:R4:W-:Y:S04]  /*0d90*/  STG.E.128 desc[UR14][R2.64], RZ ;  /* 0x000000ff02007986 */ /* 0x0009e8000c101d0e */
[----:B------:R4:W-:Y:S04]  /*0da0*/  STG.E.128 desc[UR14][R2.64+0x80], RZ ;  /* 0x000080ff02007986 */ /* 0x0009e8000c101d0e */
[----:B------:R4:W-:Y:S02]  /*0db0*/  STG.E.128 desc[UR14][R2.64+0x100], RZ ;  /* 0x000100ff02007986 */ /* 0x0009e4000c101d0e */
.L_x_5338:
[----:B------:R-:W-:Y:S05]  /*0dc0*/  BSYNC B0 ;  /* 0x0000000000007941 */ /* 0x000fea0003800000 */
.L_x_5337:
[----:B------:R-:W-:Y:S01]  /*0dd0*/  ISETP.GE.OR P6, PT, R6, UR18, P6 ;  /* 0x0000001206007c0c */ /* 0x000fe2000b7c6670 */
[----:B------:R-:W-:Y:S01]  /*0de0*/  ULDC.64 UR4, c[0x0][0x2b0] ;  /* 0x0000ac0000047ab9 */ /* 0x000fe20000000a00 */
[----:B------:R-:W-:Y:S01]  /*0df0*/  LEA.HI.X.SX32 R5, R0, R5, 0x1, P0 ;  /* 0x0000000500057211 */ /* 0x000fe200000f0eff */
[----:B--2-4-:R-:W-:Y:S01]  /*0e00*/  @!P5 IMAD.MOV.U32 R3, RZ, RZ, 0x7f800000 ;  /* 0x7f800000ff03d424 */ /* 0x014fe200078e00ff */
[C---:B------:R-:W-:Y:S01]  /*0e10*/  LEA R8, P0, R4.reuse, UR4, 0x2 ;  /* 0x0000000404087c11 */ /* 0x040fe2000f8010ff */
[----:B------:R-:W-:Y:S02]  /*0e20*/  @!P4 IMAD.MOV.U32 R2, RZ, RZ, 0x7f800000 ;  /* 0x7f800000ff02c424 */ /* 0x000fe400078e00ff */
[----:B------:R-:W-:Y:S01]  /*0e30*/  @!P3 IMAD.MOV.U32 R0, RZ, RZ, 0x7f800000 ;  /* 0x7f800000ff00b424 */ /* 0x000fe200078e00ff */
[----:B------:R-:W-:-:S05]  /*0e40*/  LEA.HI.X R9, R4, UR5, R5, 0x2, P0 ;  /* 0x0000000504097c11 */ /* 0x000fca00080f1405 */
[----:B------:R2:W-:Y:S04]  /*0e50*/  @!P5 STG.E desc[UR14][R8.64], R3 ;  /* 0x000000030800d986 */ /* 0x0005e8000c10190e */
[----:B------:R2:W-:Y:S04]  /*0e60*/  @!P4 STG.E desc[UR14][R8.64+0x40], R2 ;  /* 0x000040020800c986 */ /* 0x0005e8000c10190e */
[----:B------:R2:W-:Y:S01]  /*0e70*/  @!P3 STG.E desc[UR14][R8.64+0x80], R0 ;  /* 0x000080000800b986 */ /* 0x0005e2000c10190e */
[----:B------:R-:W-:Y:S05]  /*0e80*/  @P6 EXIT ;  /* 0x000000000000694d */ /* 0x000fea0003800000 */
[----:B--2---:R-:W-:-:S05]  /*0e90*/  MOV R3, 0x7f800000 ;  /* 0x7f80000000037802 */ /* 0x004fca0000000f00 */
[----:B------:R-:W-:Y:S01]  /*0ea0*/  STG.E desc[UR14][R8.64+0xc0], R3 ;  /* 0x0000c00308007986 */ /* 0x000fe2000c10190e */
[----:B------:R-:W-:Y:S05]  /*0eb0*/  EXIT ;  /* 0x000000000000794d */ /* 0x000fea0003800000 */
.L_x_5330:
        /* <DEDUP_REMOVED lines=8> */
[----:B------:R-:W-:-:S04]  /*0f40*/  ULDC.64 UR4, c[0x0][0x370] ;  /* 0x0000dc0000047ab9 */ /* 0x000fc80000000a00 */
[----:B------:R-:W2:Y:S01]  /*0f50*/  @P0 LDG.E R2, desc[UR14][R2.64] ;  /* 0x0000000e02020981 */ /* 0x000ea2000c1e1900 */
[----:B------:R-:W-:Y:S01]  /*0f60*/  ISETP.NE.U32.AND P1, PT, RZ, UR4, PT ;  /* 0x00000004ff007c0c */ /* 0x000fe2000bf25070 */
[----:B------:R-:W-:Y:S01]  /*0f70*/  UMOV UR8, UR19 ;  /* 0x0000001300087c82 */ /* 0x000fe20008000000 */
[----:B------:R-:W-:Y:S02]  /*0f80*/  PLOP3.LUT P3, PT, PT, PT, PT, 0x8, 0x0 ;  /* 0x000000000000781c */ /* 0x000fe40003f6e170 */
[----:B------:R-:W-:Y:S02]  /*0f90*/  CS2R R200, SRZ ;  /* 0x0000000000c87805 */ /* 0x000fe4000001ff00 */
[----:B------:R-:W-:Y:S02]  /*0fa0*/  ISETP.NE.AND.EX P1, PT, RZ, UR5, PT, P1 ;  /* 0x00000005ff007c0c */ /* 0x000fe4000bf25310 */
[----:B--2---:R-:W-:-:S11]  /*0fb0*/  @P0 R2UR UR8, R2 ;  /* 0x00000000020802ca */ /* 0x004fd600000e0000 */
[----:B------:R-:W-:Y:S05]  /*0fc0*/  @!P1 BRA `(.L_x_5339) ;  /* 0x00000000002c9947 */ /* 0x000fea0003800000 */
[----:B------:R-:W1:Y:S01]  /*0fd0*/  LDC.64 R2, c[0x0][0x378] ;  /* 0x0000de00ff027b82 */ /* 0x000e620000000a00 */
[----:B------:R-:W-:-:S06]  /*0fe0*/  USHF.R.S32.HI UR6, URZ, 0x1f, UR19 ;  /* 0x0000001f3f067899 */ /* 0x000fcc0008011413 */
[C---:B-1----:R-:W-:Y:S02]  /*0ff0*/  IMAD R0, R2.reuse, UR6, RZ ;  /* 0x0000000602007c24 */ /* 0x042fe4000f8e02ff */
[----:B------:R-:W-:-:S04]  /*1000*/  IMAD.WIDE.U32 R4, R2, UR19, RZ ;  /* 0x0000001302047c25 */ /* 0x000fc8000f8e00ff */
[----:B------:R-:W-:Y:S01]  /*1010*/  IMAD R3, R3, UR19, R0 ;  /* 0x0000001303037c24 */ /* 0x000fe2000f8e0200 */
[----:B------:R-:W-:-:S03]  /*1020*/  LEA R200, P0, R4, UR4, 0x2 ;  /* 0x0000000404c87c11 */ /* 0x000fc6000f8010ff */
[----:B------:R-:W-:Y:S01]  /*1030*/  IMAD.IADD R3, R5, 0x1, R3 ;  /* 0x0000000105037824 */ /* 0x000fe200078e0203 */
[----:B------:R-:W-:-:S04]  /*1040*/  ISETP.NE.U32.AND P3, PT, R200, RZ, PT ;  /* 0x000000ffc800720c */ /* 0x000fc80003f65070 */
[----:B------:R-:W-:-:S04]  /*1050*/  SHF.L.U64.HI R3, R4, 0x2, R3 ;  /* 0x0000000204037819 */ /* 0x000fc80000010203 */
[----:B------:R-:W-:-:S04]  /*1060*/  IADD3.X R201, R3, UR5, RZ, P0, !PT ;  /* 0x0000000503c97c10 */ /* 0x000fc800087fe4ff */
[----:B------:R-:W-:-:S13]  /*1070*/  ISETP.NE.AND.EX P3, PT, R201, RZ, PT, P3 ;  /* 0x000000ffc900720c */ /* 0x000fda0003f65330 */
.L_x_5339:
[----:B------:R-:W-:Y:S05]  /*1080*/  @!P3 BRA `(.L_x_5340) ;  /* 0x000000040054b947 */ /* 0x000fea0003800000 */
[----:B------:R-:W1:Y:S01]  /*1090*/  LDC R6, c[0x0][0x380] ;  /* 0x0000e000ff067b82 */ /* 0x000e620000000800 */
[----:B------:R-:W-:Y:S01]  /*10a0*/  LEA R11, R145, 0xffffffc0, 0x6 ;  /* 0xffffffc0910b7811 */ /* 0x000fe200078e30ff */
[----:B------:R-:W-:Y:S01]  /*10b0*/  IMAD.MOV.U32 R8, RZ, RZ, RZ ;  /* 0x000000ffff087224 */ /* 0x000fe200078e00ff */
[----:B------:R-:W-:Y:S02]  /*10c0*/  ULDC.64 UR4, c[0x0][0x230] ;  /* 0x00008c0000047ab9 */ /* 0x000fe40000000a00 */
        /* <DEDUP_REMOVED lines=21> */
[----:B------:R-:W1:Y:S05]  /*1220*/  LDC R0, c[0x0][0x278] ;  /* 0x00009e00ff007b82 */ /* 0x000e6a0000000800 */
[----:B------:R-:W-:-:S06]  /*1230*/  @P2 VIADD R7, R7, 0x1 ;  /* 0x0000000107072836 */ /* 0x000fcc0000000000 */
[----:B------:R-:W-:Y:S02]  /*1240*/  @!P0 IADD3 R7, -R7, RZ, RZ ;  /* 0x000000ff07078210 */ /* 0x000fe40007ffe1ff */
[----:B------:R-:W-:-:S05]  /*1250*/  @!P1 LOP3.LUT R7, RZ, R6, RZ, 0x33, !PT ;  /* 0x00000006ff079212 */ /* 0x000fca00078e33ff */
[----:B------:R-:W-:-:S05]  /*1260*/  IMAD.WIDE R14, R7, 0x4, R200 ;  /* 0x00000004070e7825 */ /* 0x000fca00078e02c8 */
[----:B------:R-:W2:Y:S01]  /*1270*/  LDG.E R3, desc[UR14][R14.64] ;  /* 0x0000000e0e037981 */ /* 0x000ea2000c1e1900 */
[----:B-1----:R-:W-:Y:S01]  /*1280*/  IABS R5, R0 ;  /* 0x0000000000057213 */ /* 0x002fe20000000000 */
[----:B------:R-:W-:Y:S01]  /*1290*/  IMAD.MOV R7, RZ, RZ, -R7 ;  /* 0x000000ffff077224 */ /* 0x000fe200078e0a07 */
[----:B------:R-:W1:Y:S02]  /*12a0*/  S2R R2, SR_CTAID.Z ;  /* 0x0000000000027919 */ /* 0x000e640000002700 */
[----:B------:R-:W3:Y:S01]  /*12b0*/  I2F.RP R12, R5 ;  /* 0x00000005000c7306 */ /* 0x000ee20000209400 */
[----:B------:R-:W-:-:S05]  /*12c0*/  IMAD R11, R6, R7, R11 ;  /* 0x00000007060b7224 */ /* 0x000fca00078e020b */
[----:B------:R-:W-:Y:S02]  /*12d0*/  SHF.R.S32.HI R35, RZ, 0x1f, R11 ;  /* 0x0000001fff237819 */ /* 0x000fe4000001140b */
[----:B---3--:R-:W3:Y:S01]  /*12e0*/  MUFU.RCP R10, R12 ;  /* 0x0000000c000a7308 */ /* 0x008ee20000001000 */
[----:B-1----:R-:W-:Y:S01]  /*12f0*/  IABS R2, R2 ;  /* 0x0000000200027213 */ /* 0x002fe20000000000 */
[----:B---3--:R-:W-:-:S06]  /*1300*/  VIADD R10, R10, 0xffffffe ;  /* 0x0ffffffe0a0a7836 */ /* 0x008fcc0000000000 */
[----:B------:R-:W1:Y:S02]  /*1310*/  F2I.FTZ.U32.TRUNC.NTZ R9, R10 ;  /* 0x0000000a00097305 */ /* 0x000e64000021f000 */
[----:B-1----:R-:W-:-:S05]  /*1320*/  IADD3 R4, RZ, -R9, RZ ;  /* 0x80000009ff047210 */ /* 0x002fca0007ffe0ff */
[----:B------:R-:W-:-:S04]  /*1330*/  IMAD R4, R4, R5, RZ ;  /* 0x0000000504047224 */ /* 0x000fc800078e02ff */
[----:B------:R-:W-:Y:S01]  /*1340*/  IMAD.HI.U32 R9, R9, R4, R8 ;  /* 0x0000000409097227 */ /* 0x000fe200078e0008 */
[----:B------:R-:W-:-:S05]  /*1350*/  MOV R8, R2 ;  /* 0x0000000200087202 */ /* 0x000fca0000000f00 */
[----:B------:R-:W-:-:S04]  /*1360*/  IMAD.HI.U32 R2, R9, R8, RZ ;  /* 0x0000000809027227 */ /* 0x000fc800078e00ff */
[----:B------:R-:W-:-:S04]  /*1370*/  IMAD.MOV R4, RZ, RZ, -R2 ;  /* 0x000000ffff047224 */ /* 0x000fc800078e0a02 */
[----:B------:R-:W-:-:S05]  /*1380*/  IMAD R4, R5, R4, R8 ;  /* 0x0000000405047224 */ /* 0x000fca00078e0208 */
[----:B------:R-:W-:-:S13]  /*1390*/  ISETP.GT.U32.AND P1, PT, R5, R4, PT ;  /* 0x000000040500720c */ /* 0x000fda0003f24070 */
[-C--:B------:R-:W-:Y:S02]  /*13a0*/  @!P1 IADD3 R4, R4, -R5.reuse, RZ ;  /* 0x8000000504049210 */ /* 0x080fe40007ffe0ff */
[----:B------:R-:W-:Y:S02]  /*13b0*/  @!P1 IADD3 R2, R2, 0x1, RZ ;  /* 0x0000000102029810 */ /* 0x000fe40007ffe0ff */
[----:B------:R-:W-:Y:S02]  /*13c0*/  ISETP.GE.U32.AND P2, PT, R4, R5, PT ;  /* 0x000000050400720c */ /* 0x000fe40003f46070 */
[----:B------:R-:W-:-:S11]  /*13d0*/  ISETP.NE.AND P1, PT, R0, RZ, PT ;  /* 0x000000ff0000720c */ /* 0x000fd60003f25270 */
[----:B------:R-:W-:Y:S01]  /*13e0*/  @P2 VIADD R2, R2, 0x1 ;  /* 0x0000000102022836 */ /* 0x000fe20000000000 */
[----:B--2---:R-:W-:Y:S02]  /*13f0*/  R2UR UR22, R3 ;  /* 0x00000000031672ca */ /* 0x004fe400000e0000 */
[----:B------:R-:W-:-:S04]  /*1400*/  LOP3.LUT R3, R0, UR20, RZ, 0x3c, !PT ;  /* 0x0000001400037c12 */ /* 0x000fc8000f8e3cff */
[----:B------:R-:W-:-:S07]  /*1410*/  ISETP.GE.AND P0, PT, R3, RZ, PT ;  /* 0x000000ff0300720c */ /* 0x000fce0003f06270 */
[----:B------:R-:W-:Y:S02]  /*1420*/  USHF.R.S32.HI UR21, URZ, 0x1f, UR22 ;  /* 0x0000001f3f157899 */ /* 0x000fe40008011416 */
[----:B------:R-:W-:Y:S02]  /*1430*/  UIMAD.WIDE.U32 UR8, UR22, UR4, URZ ;  /* 0x00000004160872a5 */ /* 0x000fe4000f8e003f */
[----:B------:R-:W-:Y:S02]  /*1440*/  UIMAD UR6, UR21, UR4, URZ ;  /* 0x00000004150672a4 */ /* 0x000fe4000f8e023f */
[----:B------:R-:W-:Y:S02]  /*1450*/  @!P0 IADD3 R2, -R2, RZ, RZ ;  /* 0x000000ff02028210 */ /* 0x000fe40007ffe1ff */
[----:B------:R-:W-:Y:S01]  /*1460*/  UIMAD UR4, UR22, UR5, UR6 ;  /* 0x00000005160472a4 */ /* 0x000fe2000f8e0206 */
[----:B------:R-:W-:Y:S01]  /*1470*/  MOV R7, UR9 ;  /* 0x0000000900077c02 */ /* 0x000fe20008000f00 */
[----:B------:R-:W-:Y:S01]  /*1480*/  IMAD.U32 R6, RZ, RZ, UR8 ;  /* 0x00000008ff067e24 */ /* 0x000fe2000f8e00ff */
[----:B------:R-:W-:Y:S01]  /*1490*/  ULDC.64 UR6, c[0x0][0x248] ;  /* 0x0000920000067ab9 */ /* 0x000fe20000000a00 */
[----:B------:R-:W-:Y:S01]  /*14a0*/  UIADD3 UR4, UR9, UR4, URZ ;  /* 0x0000000409047290 */ /* 0x000fe2000fffe03f */
[----:B------:R-:W-:Y:S01]  /*14b0*/  IMAD R4, R35, UR6, RZ ;  /* 0x0000000623047c24 */ /* 0x000fe2000f8e02ff */
[----:B------:R-:W-:Y:S01]  /*14c0*/  @!P1 LOP3.LUT R2, RZ, R0, RZ, 0x33, !PT ;  /* 0x00000000ff029212 */ /* 0x000fe200078e33ff */
[----:B------:R-:W-:-:S02]  /*14d0*/  ULDC.64 UR8, c[0x0][0x260] ;  /* 0x0000980000087ab9 */ /* 0x000fc40000000a00 */
[C---:B------:R-:W-:Y:S01]  /*14e0*/  IMAD R0, R11.reuse, UR7, R4 ;  /* 0x000000070b007c24 */ /* 0x040fe2000f8e0204 */
[----:B------:R-:W-:Y:S01]  /*14f0*/  SHF.R.S32.HI R19, RZ, 0x1f, R2 ;  /* 0x0000001fff137819 */ /* 0x000fe20000011402 */
[----:B------:R-:W-:Y:S01]  /*1500*/  IMAD.U32 R7, RZ, RZ, UR4 ;  /* 0x00000004ff077e24 */ /* 0x000fe2000f8e00ff */
[----:B------:R-:W-:Y:S01]  /*1510*/  ULDC.64 UR4, c[0x0][0x238] ;  /* 0x00008e0000047ab9 */ /* 0x000fe20000000a00 */
[----:B------:R-:W-:Y:S01]  /*1520*/  MOV R18, R2 ;  /* 0x0000000200127202 */ /* 0x000fe20000000f00 */
[----:B------:R-:W-:Y:S01]  /*1530*/  UIMAD UR21, UR21, UR4, URZ ;  /* 0x00000004151572a4 */ /* 0x000fe2000f8e023f */
[----:B------:R-:W-:Y:S01]  /*1540*/  IMAD.WIDE.U32 R4, R11, UR6, R6 ;  /* 0x000000060b047c25 */ /* 0x000fe2000f8e0006 */
[----:B------:R-:W-:Y:S02]  /*1550*/  UIMAD.WIDE.U32 UR24, UR22, UR4, URZ ;  /* 0x00000004161872a5 */ /* 0x000fe4000f8e003f */
[----:B------:R-:W-:Y:S01]  /*1560*/  UIMAD UR5, UR22, UR5, UR21 ;  /* 0x00000005160572a4 */ /* 0x000fe2000f8e0215 */
[----:B------:R-:W-:Y:S01]  /*1570*/  IMAD R3, R19, UR8, RZ ;  /* 0x0000000813037c24 */ /* 0x000fe2000f8e02ff */
[----:B------:R-:W-:-:S02]  /*1580*/  IADD3 R5, R5, R0, RZ ;  /* 0x0000000005057210 */ /* 0x000fc40007ffe0ff */
[----:B------:R-:W-:Y:S01]  /*1590*/  UIADD3 UR22, UR25, UR5, URZ ;  /* 0x0000000519167290 */ /* 0x000fe2000fffe03f */
[C---:B------:R-:W-:Y:S02]  /*15a0*/  IMAD R3, R2.reuse, UR9, R3 ;  /* 0x0000000902037c24 */ /* 0x040fe4000f8e0203 */
[----:B------:R-:W-:-:S04]  /*15b0*/  IMAD.WIDE.U32 R26, R2, UR8, R4 ;  /* 0x00000008021a7c25 */ /* 0x000fc8000f8e0004 */
[----:B------:R-:W-:Y:S01]  /*15c0*/  IMAD.IADD R33, R27, 0x1, R3 ;  /* 0x000000011b217824 */ /* 0x000fe200078e0203 */
[----:B------:R-:W-:Y:S06]  /*15d0*/  BRA `(.L_x_5341) ;  /* 0x0000000400347947 */ /* 0x000fec0003800000 */
.L_x_5340:
[----:B------:R-:W1:Y:S01]  /*15e0*/  LDC R0, c[0x0][0x278] ;  /* 0x00009e00ff007b82 */ /* 0x000e620000000800 */
[----:B------:R-:W2:Y:S01]  /*15f0*/  S2R R2, SR_CTAID.Z ;  /* 0x0000000000027919 */ /* 0x000ea20000002700 */
[----:B------:R-:W-:Y:S01]  /*1600*/  UISETP.NE.AND UP0, UPT, UR21, -0x1, UPT ;  /* 0xffffffff1500788c */ /* 0x000fe2000bf05270 */
[----:B------:R-:W-:-:S04]  /*1610*/  LEA R11, R145, 0xffffffc0, 0x6 ;  /* 0xffffffc0910b7811 */ /* 0x000fc800078e30ff */
[----:B------:R-:W-:Y:S02]  /*1620*/  SHF.R.S32.HI R35, RZ, 0x1f, R11 ;  /* 0x0000001fff237819 */ /* 0x000fe4000001140b */
[----:B------:R-:W-:-:S04]  /*1630*/  PLOP3.LUT P0, PT, PT, PT, UP0, 0x80, 0x0 ;  /* 0x000000000000781c */ /* 0x000fc80003f0f008 */
[----:B------:R-:W-:Y:S01]  /*1640*/  @UP0 UIADD3 UR4, UR9, UR21, URZ ;  /* 0x0000001509040290 */ /* 0x000fe2000fffe03f */
[----:B------:R-:W-:-:S03]  /*1650*/  @UP0 ULDC.64 UR6, c[0x0][0x248] ;  /* 0x0000920000060ab9 */ /* 0x000fc60000000a00 */
[----:B------:R-:W-:Y:S02]  /*1660*/  @UP0 UIMAD.WIDE.U32 UR22, UR4, UR6, URZ ;  /* 0x00000006041602a5 */ /* 0x000fe4000f8e003f */
[----:B------:R-:W-:-:S04]  /*1670*/  @UP0 UIMAD UR4, UR4, UR7, URZ ;  /* 0x00000007040402a4 */ /* 0x000fc8000f8e023f */
[----:B------:R-:W-:Y:S01]  /*1680*/  @UP0 UIADD3 UR4, UR23, UR4, URZ ;  /* 0x0000000417040290 */ /* 0x000fe2000fffe03f */
[----:B-1----:R-:W-:-:S04]  /*1690*/  IABS R4, R0 ;  /* 0x0000000000047213 */ /* 0x002fc80000000000 */
[----:B------:R-:W1:Y:S01]  /*16a0*/  I2F.RP R5, R4 ;  /* 0x0000000400057306 */ /* 0x000e620000209400 */
[----:B--2---:R-:W-:-:S07]  /*16b0*/  IABS R2, R2 ;  /* 0x0000000200027213 */ /* 0x004fce0000000000 */
[----:B-1----:R-:W1:Y:S02]  /*16c0*/  MUFU.RCP R6, R5 ;  /* 0x0000000500067308 */ /* 0x002e640000001000 */
[----:B-1----:R-:W-:-:S06]  /*16d0*/  VIADD R6, R6, 0xffffffe ;  /* 0x0ffffffe06067836 */ /* 0x002fcc0000000000 */
[----:B------:R-:W1:Y:S02]  /*16e0*/  F2I.FTZ.U32.TRUNC.NTZ R7, R6 ;  /* 0x0000000600077305 */ /* 0x000e64000021f000 */
[----:B-1----:R-:W-:Y:S02]  /*16f0*/  IMAD.MOV R3, RZ, RZ, -R7 ;  /* 0x000000ffff037224 */ /* 0x002fe400078e0a07 */
[----:B------:R-:W-:Y:S02]  /*1700*/  IMAD.MOV.U32 R6, RZ, RZ, RZ ;  /* 0x000000ffff067224 */ /* 0x000fe400078e00ff */
[----:B------:R-:W-:-:S04]  /*1710*/  IMAD R3, R3, R4, RZ ;  /* 0x0000000403037224 */ /* 0x000fc800078e02ff */
[----:B------:R-:W-:-:S06]  /*1720*/  IMAD.HI.U32 R3, R7, R3, R6 ;  /* 0x0000000307037227 */ /* 0x000fcc00078e0006 */
[----:B------:R-:W-:-:S05]  /*1730*/  IMAD.HI.U32 R18, R3, R2, RZ ;  /* 0x0000000203127227 */ /* 0x000fca00078e00ff */
[----:B------:R-:W-:-:S05]  /*1740*/  IADD3 R5, -R18, RZ, RZ ;  /* 0x000000ff12057210 */ /* 0x000fca0007ffe1ff */
[C---:B------:R-:W-:Y:S02]  /*1750*/  IMAD R5, R4.reuse, R5, R2 ;  /* 0x0000000504057224 */ /* 0x040fe400078e0202 */
[----:B------:R-:W1:Y:S03]  /*1760*/  LDC.64 R2, c[0x0][0x260] ;  /* 0x00009800ff027b82 */ /* 0x000e660000000a00 */
[----:B------:R-:W-:-:S13]  /*1770*/  ISETP.GT.U32.AND P1, PT, R4, R5, PT ;  /* 0x000000050400720c */ /* 0x000fda0003f24070 */
[----:B------:R-:W-:Y:S02]  /*1780*/  @!P1 IMAD.IADD R5, R5, 0x1, -R4 ;  /* 0x0000000105059824 */ /* 0x000fe400078e0a04 */
[----:B------:R-:W-:Y:S01]  /*1790*/  @!P1 VIADD R18, R18, 0x1 ;  /* 0x0000000112129836 */ /* 0x000fe20000000000 */
[C---:B------:R-:W-:Y:S02]  /*17a0*/  ISETP.NE.AND P1, PT, R0.reuse, RZ, PT ;  /* 0x000000ff0000720c */ /* 0x040fe40003f25270 */
[----:B------:R-:W-:Y:S02]  /*17b0*/  ISETP.GE.U32.AND P4, PT, R5, R4, PT ;  /* 0x000000040500720c */ /* 0x000fe40003f86070 */
[----:B------:R-:W-:-:S04]  /*17c0*/  LOP3.LUT R4, R0, UR20, RZ, 0x3c, !PT ;  /* 0x0000001400047c12 */ /* 0x000fc8000f8e3cff */
[----:B------:R-:W-:-:S07]  /*17d0*/  ISETP.GE.AND P2, PT, R4, RZ, PT ;  /* 0x000000ff0400720c */ /* 0x000fce0003f46270 */
        /* <DEDUP_REMOVED lines=8> */
[----:B------:R-:W-:-:S03]  /*1860*/  ULDC.64 UR4, c[0x0][0x230] ;  /* 0x00008c0000047ab9 */ /* 0x000fc60000000a00 */
[----:B------:R-:W-:Y:S02]  /*1870*/  UIADD3 UR25, UR25, UR22, URZ ;  /* 0x0000001619197290 */ /* 0x000fe4000fffe03f */
[----:B------:R-:W-:Y:S02]  /*1880*/  UIMAD UR23, UR23, UR4, URZ ;  /* 0x00000004171772a4 */ /* 0x000fe4000f8e023f */
[----:B------:R-:W-:Y:S02]  /*1890*/  UIMAD.WIDE.U32 UR24, UR8, UR4, UR24 ;  /* 0x00000004081872a5 */ /* 0x000fe4000f8e0018 */
[----:B------:R-:W-:-:S04]  /*18a0*/  UIMAD UR5, UR8, UR5, UR23 ;  /* 0x00000005080572a4 */ /* 0x000fc8000f8e0217 */
[----:B------:R-:W-:Y:S01]  /*18b0*/  UIADD3 UR4, UR25, UR5, URZ ;  /* 0x0000000519047290 */ /* 0x000fe2000fffe03f */
[----:B------:R-:W-:-:S11]  /*18c0*/  UMOV UR22, UR24 ;  /* 0x0000001800167c82 */ /* 0x000fd60008000000 */
.L_x_5342:
[----:B------:R-:W-:Y:S01]  /*18d0*/  MOV R6, UR22 ;  /* 0x0000001600067c02 */ /* 0x000fe20008000f00 */
[----:B------:R-:W-:Y:S01]  /*18e0*/  IMAD R4, R35, UR6, RZ ;  /* 0x0000000623047c24 */ /* 0x000fe2000f8e02ff */
[----:B------:R-:W-:Y:S01]  /*18f0*/  MOV R7, UR4 ;  /* 0x0000000400077c02 */ /* 0x000fe20008000f00 */
[----:B------:R-:W-:Y:S01]  /*1900*/  @UP0 UIADD3 UR21, UR9, UR21, URZ ;  /* 0x0000001509150290 */ /* 0x000fe2000fffe03f */
[----:B------:R-:W-:Y:S01]  /*1910*/  @!P2 IADD3 R18, -R18, RZ, RZ ;  /* 0x000000ff1212a210 */ /* 0x000fe20007ffe1ff */
[----:B------:R-:W-:Y:S01]  /*1920*/  @UP0 ULDC.64 UR4, c[0x0][0x250] ;  /* 0x0000940000040ab9 */ /* 0x000fe20000000a00 */
[----:B------:R-:W-:Y:S01]  /*1930*/  @!P1 LOP3.LUT R18, RZ, R0, RZ, 0x33, !PT ;  /* 0x00000000ff129212 */ /* 0x000fe200078e33ff */
[C---:B------:R-:W-:Y:S01]  /*1940*/  IMAD R0, R11.reuse, UR7, R4 ;  /* 0x000000070b007c24 */ /* 0x040fe2000f8e0204 */
[----:B------:R-:W-:Y:S01]  /*1950*/  @UP0 UIMAD.WIDE.U32 UR24, UR21, UR4, URZ ;  /* 0x00000004151802a5 */ /* 0x000fe2000f8e003f */
[----:B------:R-:W-:Y:S01]  /*1960*/  IMAD.WIDE.U32 R4, R11, UR6, R6 ;  /* 0x000000060b047c25 */ /* 0x000fe2000f8e0006 */
[----:B------:R-:W-:-:S02]  /*1970*/  SHF.R.S32.HI R19, RZ, 0x1f, R18 ;  /* 0x0000001fff137819 */ /* 0x000fc40000011412 */
[----:B------:R-:W-:Y:S02]  /*1980*/  @UP0 UIMAD UR22, UR21, UR5, UR25 ;  /* 0x00000005151602a4 */ /* 0x000fe4000f8e0219 */
[----:B------:R-:W-:Y:S01]  /*1990*/  IADD3 R5, R5, R0, RZ ;  /* 0x0000000005057210 */ /* 0x000fe20007ffe0ff */
[-C--:B-1----:R-:W-:Y:S02]  /*19a0*/  IMAD R0, R19, R2.reuse, RZ ;  /* 0x0000000213007224 */ /* 0x082fe400078e02ff */
[----:B------:R-:W-:-:S04]  /*19b0*/  IMAD.WIDE.U32 R26, R18, R2, R4 ;  /* 0x00000002121a7225 */ /* 0x000fc800078e0004 */
[----:B------:R-:W-:-:S05]  /*19c0*/  IMAD R0, R18, R3, R0 ;  /* 0x0000000312007224 */ /* 0x000fca00078e0200 */
[----:B------:R-:W-:Y:S01]  /*19d0*/  IADD3 R33, R27, R0, RZ ;  /* 0x000000001b217210 */ /* 0x000fe20007ffe0ff */
        /* <DEDUP_REMOVED lines=13> */
.L_x_5341:
[----:B------:R-:W-:Y:S01]  /*1ab0*/  SHF.R.S32.HI R5, RZ, 0x1f, R80 ;  /* 0x0000001fff057819 */ /* 0x000fe20000011450 */
[----:B------:R-:W-:Y:S01]  /*1ac0*/  UISETP.NE.AND UP0, UPT, UR11, -0x1, UPT ;  /* 0xffffffff0b00788c */ /* 0x000fe2000bf05270 */
[----:B------:R-:W1:Y:S01]  /*1ad0*/  S2R R37, SR_CTAID.X ;  /* 0x0000000000257919 */ /* 0x000e620000002500 */
[----:B------:R-:W-:Y:S01]  /*1ae0*/  UIADD3 UR21, -UR16, UR18, URZ ;  /* 0x0000001210157290 */ /* 0x000fe2000fffe13f */
[-C--:B------:R-:W-:Y:S01]  /*1af0*/  LEA.HI R3, R5, R80.reuse, RZ, 0x3 ;  /* 0x0000005005037211 */ /* 0x080fe200078f18ff */
[----:B------:R-:W-:Y:S01]  /*1b00*/  VIADD R198, R145, 0xffffffff ;  /* 0xffffffff91c67836 */ /* 0x000fe20000000000 */
[----:B------:R-:W2:Y:S01]  /*1b10*/  LDC.64 R134, c[0x0][0x250] ;  /* 0x00009400ff867b82 */ /* 0x000ea20000000a00 */
[----:B------:R-:W-:Y:S01]  /*1b20*/  LEA.HI R82, R5, R80, RZ, 0x5 ;  /* 0x0000005005527211 */ /* 0x000fe200078f28ff */
[----:B------:R-:W-:Y:S01]  /*1b30*/  IMAD.SHL.U32 R207, R80, 0x2, RZ ;  /* 0x0000000250cf7824 */ /* 0x000fe200078e00ff */
[----:B------:R-:W-:Y:S01]  /*1b40*/  SHF.R.S32.HI R16, RZ, 0x3, R3 ;  /* 0x00000003ff107819 */ /* 0x000fe20000011403 */
[----:B------:R-:W-:Y:S01]  /*1b50*/  IMAD.U32 R202, RZ, RZ, UR17 ;  /* 0x00000011ffca7e24 */ /* 0x000fe2000f8e00ff */
[----:B------:R-:W-:Y:S01]  /*1b60*/  LOP3.LUT R3, R3, 0xfffffff8, RZ, 0xc0, !PT ;  /* 0xfffffff803037812 */ /* 0x000fe200078ec0ff */
[----:B------:R-:W-:Y:S01]  /*1b70*/  @UP0 ULDC.64 UR4, c[0x0][0x240] ;  /* 0x0000900000040ab9 */ /* 0x000fe20000000a00 */
[C---:B------:R-:W-:Y:S01]  /*1b80*/  ISETP.GE.AND P2, PT, R16.reuse, UR21, PT ;  /* 0x0000001510007c0c */ /* 0x040fe2000bf46270 */
[C---:B------:R-:W-:Y:S01]  /*1b90*/  VIADD R14, R16.reuse, 0x20 ;  /* 0x00000020100e7836 */ /* 0x040fe20000000000 */
[----:B------:R-:W-:Y:S01]  /*1ba0*/  @UP0 UIMAD.WIDE.U32 UR26, UR11, UR4, URZ ;  /* 0x000000040b1a02a5 */ /* 0x000fe2000f8e003f */
[----:B------:R-:W-:Y:S01]  /*1bb0*/  VIADD R13, R16, 0x30 ;  /* 0x00000030100d7836 */ /* 0x000fe20000000000 */
[----:B------:R-:W-:Y:S01]  /*1bc0*/  @!UP0 USHF.R.S32.HI UR9, URZ, 0x1f, UR19 ;  /* 0x0000001f3f098899 */ /* 0x000fe20008011413 */
[----:B------:R-:W-:Y:S01]  /*1bd0*/  IMAD.IADD R0, R80, 0x1, -R3 ;  /* 0x0000000150007824 */ /* 0x000fe200078e0a03 */
[----:B------:R-:W-:Y:S01]  /*1be0*/  @UP0 UIMAD UR8, UR11, UR5, UR27 ;  /* 0x000000050b0802a4 */ /* 0x000fe2000f8e021b */
[----:B------:R-:W-:Y:S01]  /*1bf0*/  ISETP.GE.AND P0, PT, R14, UR21, PT ;  /* 0x000000150e007c0c */ /* 0x000fe2000bf06270 */
[----:B------:R-:W-:Y:S01]  /*1c00*/  VIADD R15, R16, 0x10 ;  /* 0x00000010100f7836 */ /* 0x000fe20000000000 */
[----:B------:R-:W-:Y:S01]  /*1c10*/  @!UP0 ULDC.64 UR4, c[0x0][0x228] ;  /* 0x00008a0000048ab9 */ /* 0x000fe20000000a00 */
[----:B------:R-:W-:Y:S01]  /*1c20*/  ISETP.GE.AND P6, PT, R13, UR21, PT ;  /* 0x000000150d007c0c */ /* 0x000fe2000bfc6270 */
[----:B------:R-:W-:Y:S01]  /*1c30*/  @!UP0 UIMAD UR9, UR9, UR4, URZ ;  /* 0x00000004090982a4 */ /* 0x000fe2000f8e023f */
[----:B------:R-:W-:Y:S01]  /*1c40*/  IMAD.SHL.U32 R21, R0, 0x8, RZ ;  /* 0x0000000800157824 */ /* 0x000fe200078e00ff */
[----:B------:R-:W-:Y:S01]  /*1c50*/  @!UP0 UIMAD.WIDE.U32 UR28, UR19, UR4, URZ ;  /* 0x00000004131c82a5 */ /* 0x000fe2000f8e003f */
[----:B------:R-:W3:Y:S01]  /*1c60*/  @!P2 LDC.64 R8, c[0x0][0x240] ;  /* 0x00009000ff08ab82 */ /* 0x000ee20000000a00 */
[----:B------:R-:W-:Y:S01]  /*1c70*/  @!UP0 UIMAD UR5, UR19, UR5, UR9 ;  /* 0x00000005130582a4 */ /* 0x000fe2000f8e0209 */
[----:B------:R-:W-:Y:S01]  /*1c80*/  IMAD.SHL.U32 R12, R16, 0x40, RZ ;  /* 0x00000040100c7824 */ /* 0x000fe200078e00ff */
[----:B------:R-:W-:Y:S01]  /*1c90*/  ISETP.GE.AND P1, PT, R15, UR21, PT ;  /* 0x000000150f007c0c */ /* 0x000fe2000bf26270 */
[----:B------:R-:W-:Y:S01]  /*1ca0*/  USHF.R.S32.HI UR9, URZ, 0x1f, UR20 ;  /* 0x0000001f3f097899 */ /* 0x000fe20008011414 */
[--C-:B------:R-:W-:Y:S01]  /*1cb0*/  SHF.R.S32.HI R20, RZ, 0x1f, R21.reuse ;  /* 0x0000001fff147819 */ /* 0x100fe20000011415 */
[----:B------:R-:W-:Y:S01]  /*1cc0*/  @!UP0 UIADD3 UR8, UR29, UR5, URZ ;  /* 0x000000051d088290 */ /* 0x000fe2000fffe03f */
[----:B------:R-:W4:Y:S01]  /*1cd0*/  @!P0 S2R R23, SR_CgaCtaId ;  /* 0x0000000000178919 */ /* 0x000f220000008800 */
[----:B------:R-:W5:Y:S01]  /*1ce0*/  S2UR UR19, SR_CgaCtaId ;  /* 0x00000000001379c3 */ /* 0x000f620000008800 */
[----:B------:R-:W-:Y:S01]  /*1cf0*/  @!UP0 UMOV UR26, UR28 ;  /* 0x0000001c001a8c82 */ /* 0x000fe20008000000 */
[----:B------:R-:W-:Y:S01]  /*1d00*/  LOP3.LUT R12, R12, 0x1c0, RZ, 0xc0, !PT ;  /* 0x000001c00c0c7812 */ /* 0x000fe200078ec0ff */
[----:B------:R-:W-:Y:S01]  /*1d10*/  ULDC.64 UR4, c[0x0][0x258] ;  /* 0x0000960000047ab9 */ /* 0x000fe20000000a00 */
[----:B------:R-:W-:Y:S01]  /*1d20*/  IADD3 R30, P4, R21, UR26, RZ ;  /* 0x0000001a151e7c10 */ /* 0x000fe2000ff9e0ff */
[----:B------:R-:W-:Y:S01]  /*1d30*/  UIMAD UR9, UR9, UR4, URZ ;  /* 0x00000004090972a4 */ /* 0x000fe2000f8e023f */
[----:B------:R-:W-:Y:S01]  /*1d40*/  LOP3.LUT R7, R12, 0x38, R21, 0xf8, !PT ;  /* 0x000000380c077812 */ /* 0x000fe200078ef815 */
[----:B------:R-:W-:Y:S01]  /*1d50*/  IMAD.U32 R24, RZ, RZ, UR4 ;  /* 0x00000004ff187e24 */ /* 0x000fe2000f8e00ff */
[----:B------:R-:W2:Y:S01]  /*1d60*/  @!P2 LDC.64 R2, c[0x0][0x210] ;  /* 0x00008400ff02ab82 */ /* 0x000ea20000000a00 */
[----:B------:R-:W-:Y:S01]  /*1d70*/  IADD3.X R31, R20, UR8, RZ, P4, !PT ;  /* 0x00000008141f7c10 */ /* 0x000fe2000a7fe4ff */
[----:B------:R-:W2:Y:S01]  /*1d80*/  @!P6 S2R R27, SR_CgaCtaId ;  /* 0x00000000001be919 */ /* 0x000ea20000008800 */
[----:B------:R-:W-:Y:S01]  /*1d90*/  SHF.R.S32.HI R17, RZ, 0x1f, R16 ;  /* 0x0000001fff117819 */ /* 0x000fe20000011410 */
[----:B------:R-:W-:Y:S01]  /*1da0*/  UIMAD UR5, UR20, UR5, UR9 ;  /* 0x00000005140572a4 */ /* 0x000fe2000f8e0209 */
[----:B------:R-:W-:Y:S01]  /*1db0*/  SHF.R.U32.HI R12, RZ, 0x3, R12 ;  /* 0x00000003ff0c7819 */ /* 0x000fe2000001160c */
[----:B------:R-:W-:Y:S01]  /*1dc0*/  IMAD.WIDE.U32 R24, R24, UR20, R30 ;  /* 0x0000001418187c25 */ /* 0x000fe2000f8e001e */
[----:B------:R-:W2:Y:S01]  /*1dd0*/  @!P1 S2R R29, SR_CgaCtaId ;  /* 0x00000000001d9919 */ /* 0x000ea20000008800 */
[----:B------:R-:W-:Y:S01]  /*1de0*/  UMOV UR4, 0x400 ;  /* 0x0000040000047882 */ /* 0x000fe20000000000 */
[----:B------:R-:W-:Y:S01]  /*1df0*/  LOP3.LUT R12, R7, R12, RZ, 0x3c, !PT ;  /* 0x0000000c070c7212 */ /* 0x000fe200078e3cff */
[----:B-1----:R-:W-:Y:S01]  /*1e00*/  IMAD.WIDE R36, R37, 0x40, R16 ;  /* 0x0000004025247825 */ /* 0x002fe200078e0210 */
[----:B------:R-:W1:Y:S01]  /*1e10*/  @!P1 LDC.64 R6, c[0x0][0x240] ;  /* 0x00009000ff069b82 */ /* 0x000e620000000a00 */
[----:B------:R-:W-:Y:S01]  /*1e20*/  @!P0 MOV R10, 0x400 ;  /* 0x00000400000a8802 */ /* 0x000fe20000000f00 */
[----:B------:R-:W-:Y:S01]  /*1e30*/  UIMAD.WIDE.U32 UR8, UR6, 0x20, URZ ;  /* 0x00000020060878a5 */ /* 0x000fe2000f8e003f */
[----:B------:R-:W-:Y:S01]  /*1e40*/  VIADD R31, R25, UR5 ;  /* 0x00000005191f7c36 */ /* 0x000fe20008000000 */
[----:B------:R-:W-:Y:S01]  /*1e50*/  LEA.HI R25, R5, R80, RZ, 0x6 ;  /* 0x0000005005197211 */ /* 0x000fe200078f30ff */
[-C--:B---3--:R-:W-:Y:S01]  /*1e60*/  @!P2 IMAD R4, R37, R8.reuse, RZ ;  /* 0x000000082504a224 */ /* 0x088fe200078e02ff */
[----:B-----5:R-:W-:Y:S01]  /*1e70*/  ULEA UR4, UR19, UR4, 0x18 ;  /* 0x0000000413047291 */ /* 0x020fe2000f8ec03f */
[----:B------:R-:W-:Y:S01]  /*1e80*/  @!P2 IMAD.MOV.U32 R30, RZ, RZ, R24 ;  /* 0x000000ffff1ea224 */ /* 0x000fe200078e0018 */
[C---:B------:R-:W-:Y:S01]  /*1e90*/  @!P1 IADD3 R38, P4, R36.reuse, 0x10, RZ ;  /* 0x0000001024269810 */ /* 0x040fe20007f9e0ff */
[C---:B------:R-:W-:Y:S01]  /*1ea0*/  @!P2 IMAD R4, R36.reuse, R9, R4 ;  /* 0x000000092404a224 */ /* 0x040fe200078e0204 */
[----:B------:R-:W-:Y:S01]  /*1eb0*/  @!P1 MOV R22, 0x400 ;  /* 0x0000040000169802 */ /* 0x000fe20000000f00 */
[----:B------:R-:W-:Y:S01]  /*1ec0*/  @!P2 IMAD.WIDE.U32 R42, R36, R8, R30 ;  /* 0x00000008242aa225 */ /* 0x000fe200078e001e */
[----:B----4-:R-:W-:Y:S01]  /*1ed0*/  @!P0 LEA R23, R23, R10, 0x18 ;  /* 0x0000000a17178211 */ /* 0x010fe200078ec0ff */
[----:B------:R-:W3:Y:S01]  /*1ee0*/  @!P0 LDC.64 R8, c[0x0][0x240] ;  /* 0x00009000ff088b82 */ /* 0x000ee20000000a00 */
[----:B------:R-:W-:Y:S01]  /*1ef0*/  @!P6 MOV R10, 0x400 ;  /* 0x00000400000ae802 */ /* 0x000fe20000000f00 */
[----:B------:R-:W-:Y:S01]  /*1f00*/  IMAD.SHL.U32 R25, R25, 0x8, RZ ;  /* 0x0000000819197824 */ /* 0x000fe200078e00ff */
[----:B--2---:R-:W-:Y:S01]  /*1f10*/  @!P2 LEA R40, P5, R42, R2, 0x1 ;  /* 0x000000022a28a211 */ /* 0x004fe200078a08ff */
[----:B------:R-:W-:Y:S01]  /*1f20*/  @!P2 IMAD.IADD R4, R43, 0x1, R4 ;  /* 0x000000012b04a824 */ /* 0x000fe200078e0204 */
[----:B------:R-:W-:Y:S01]  /*1f30*/  USHF.L.U32 UR5, UR7, 0x5, URZ ;  /* 0x0000000507057899 */ /* 0x000fe2000800063f */
[----:B------:R-:W-:Y:S01]  /*1f40*/  SHF.R.S32.HI R81, RZ, 0x5, R82 ;  /* 0x00000005ff517819 */ /* 0x000fe20000011452 */
[----:B------:R-:W-:Y:S01]  /*1f50*/  UIADD3 UR13, UR17, -UR13, -UR18 ;  /* 0x8000000d110d7290 */ /* 0x000fe2000fffe812 */
[----:B------:R-:W-:Y:S01]  /*1f60*/  LOP3.LUT R12, R12, 0xfffffe00, R25, 0xf8, !PT ;  /* 0xfffffe000c0c7812 */ /* 0x000fe200078ef819 */
[----:B------:R-:W-:Y:S01]  /*1f70*/  @!P1 IMAD.X R25, RZ, RZ, R37, P4 ;  /* 0x000000ffff199224 */ /* 0x000fe200020e0625 */
[----:B------:R-:W-:Y:S01]  /*1f80*/  @!P2 LEA.HI.X R41, R42, R3, R4, 0x1, P5 ;  /* 0x000000032a29a211 */ /* 0x000fe200028f0c04 */
[----:B------:R-:W-:Y:S01]  /*1f90*/  IMAD.SHL.U32 R4, R198, 0x40, RZ ;  /* 0x00000040c6047824 */ /* 0x000fe200078e00ff */
[C---:B------:R-:W-:Y:S01]  /*1fa0*/  LEA R199, R12.reuse, UR4, 0x1 ;  /* 0x000000040cc77c11 */ /* 0x040fe2000f8e08ff */
[----:B------:R-:W2:Y:S01]  /*1fb0*/  @!P1 LDC.64 R2, c[0x0][0x210] ;  /* 0x00008400ff029b82 */ /* 0x000ea20000000a00 */
[----:B-1----:R-:W-:Y:S01]  /*1fc0*/  @!P1 IMAD R25, R25, R6, RZ ;  /* 0x0000000619199224 */ /* 0x002fe200078e02ff */
[----:B------:R-:W-:Y:S01]  /*1fd0*/  @!P6 LEA R27, R27, R10, 0x18 ;  /* 0x0000000a1b1be211 */ /* 0x000fe200078ec0ff */
[----:B------:R-:W-:Y:S01]  /*1fe0*/  @!P0 IMAD R23, R12, 0x2, R23 ;  /* 0x000000020c178824 */ /* 0x000fe200078e0217 */
[----:B------:R-:W-:Y:S01]  /*1ff0*/  @!PT LDS RZ, [RZ] ;  /* 0x00000000fffff984 */ /* 0x000fe20000000800 */
[----:B------:R-:W-:Y:S01]  /*2000*/  @!PT LDS RZ, [RZ] ;  /* 0x00000000fffff984 */ /* 0x000fe20000000800 */
[----:B------:R-:W-:Y:S01]  /*2010*/  @!PT LDS RZ, [RZ] ;  /* 0x00000000fffff984 */ /* 0x000fe20000000800 */
[----:B------:R-:W-:Y:S01]  /*2020*/  @!P2 LDGSTS.E.BYPASS.LTC128B.128 [R199], desc[UR14][R40.64] ;  /* 0x0000000028c7afae */ /* 0x000fe2000b901d4e */
[----:B------:R-:W-:Y:S01]  /*2030*/  IADD3 R146, P4, R16, R11, RZ ;  /* 0x0000000b10927210 */ /* 0x000fe20007f9e0ff */
[----:B------:R-:W-:Y:S01]  /*2040*/  @!P1 IMAD R28, R38, R7, R25 ;  /* 0x00000007261c9224 */ /* 0x000fe200078e0219 */
[----:B------:R-:W-:Y:S01]  /*2050*/  @!P1 LEA R29, R29, R22, 0x18 ;  /* 0x000000161d1d9211 */ /* 0x000fe200078ec0ff */
[----:B------:R-:W-:Y:S01]  /*2060*/  @!P2 LDGSTS.E.BYPASS.LTC128B.128 [R199+0x2000], desc[UR14][R40.64+0x80] ;  /* 0x0200008028c7afae */ /* 0x000fe2000b901d4e */
[----:B------:R-:W1:Y:S01]  /*2070*/  @!P0 LDC.64 R10, c[0x0][0x210] ;  /* 0x00008400ff0a8b82 */ /* 0x000e620000000a00 */
[----:B------:R-:W-:Y:S01]  /*2080*/  @!P1 IMAD.MOV.U32 R25, RZ, RZ, R31 ;  /* 0x000000ffff199224 */ /* 0x000fe200078e001f */
[----:B------:R-:W-:Y:S01]  /*2090*/  IADD3 R22, -R4, UR17, RZ ;  /* 0x0000001104167c10 */ /* 0x000fe2000fffe1ff */
[----:B------:R4:W-:Y:S01]  /*20a0*/  @!P2 LDGSTS.E.BYPASS.LTC128B.128 [R199+0x4000], desc[UR14][R40.64+0x100] ;  /* 0x0400010028c7afae */ /* 0x0009e2000b901d4e */
[----:B------:R-:W-:Y:S01]  /*20b0*/  @!P0 IADD3 R30, P2, R36, 0x20, RZ ;  /* 0x00000020241e8810 */ /* 0x000fe20007f5e0ff */
[----:B------:R-:W-:Y:S01]  /*20c0*/  @!P1 IMAD.WIDE.U32 R38, R38, R6, R24 ;  /* 0x0000000626269225 */ /* 0x000fe200078e0018 */
[----:B------:R-:W-:-:S02]  /*20d0*/  ISETP.GE.AND P5, PT, R16, R22, PT ;  /* 0x000000161000720c */ /* 0x000fc40003fa6270 */
[----:B------:R-:W-:Y:S01]  /*20e0*/  LEA R205, R81, UR16, 0x4 ;  /* 0x0000001051cd7c11 */ /* 0x000fe2000f8e20ff */
[----:B------:R-:W-:Y:S01]  /*20f0*/  @!P0 IMAD.X R7, RZ, RZ, R37, P2 ;  /* 0x000000ffff078224 */ /* 0x000fe200010e0625 */
[----:B------:R-:W-:Y:S01]  /*2100*/  IADD3 R34, P2, R21, R26, RZ ;  /* 0x0000001a15227210 */ /* 0x000fe20007f5e0ff */
[----:B------:R-:W-:Y:S01]  /*2110*/  IMAD.X R25, R17, 0x1, R35, P4 ;  /* 0x0000000111197824 */ /* 0x000fe200020e0623 */
[----:B------:R-:W-:Y:S01]  /*2120*/  LOP3.LUT R207, R207, 0x6, RZ, 0xc0, !PT ;  /* 0x00000006cfcf7812 */ /* 0x000fe200078ec0ff */
[----:B---3--:R-:W-:Y:S02]  /*2130*/  @!P0 IMAD R6, R7, R8, RZ ;  /* 0x0000000807068224 */ /* 0x008fe400078e02ff */
[----:B------:R-:W-:Y:S01]  /*2140*/  IMAD R7, R17, UR6, RZ ;  /* 0x0000000611077c24 */ /* 0x000fe2000f8e02ff */
[----:B--2---:R-:W-:Y:S01]  /*2150*/  @!P1 LEA R32, P4, R38, R2, 0x1 ;  /* 0x0000000226209211 */ /* 0x004fe200078808ff */
[----:B------:R-:W-:Y:S02]  /*2160*/  @!P0 IMAD R9, R30, R9, R6 ;  /* 0x000000091e098224 */ /* 0x000fe400078e0206 */
[----:B------:R-:W-:-:S02]  /*2170*/  IMAD R26, R16, UR7, R7 ;  /* 0x00000007101a7c24 */ /* 0x000fc4000f8e0207 */
[----:B------:R-:W2:Y:S01]  /*2180*/  @!P6 LDC.64 R6, c[0x0][0x240] ;  /* 0x00009000ff06eb82 */ /* 0x000ea20000000a00 */
[----:B------:R-:W-:Y:S01]  /*2190*/  IMAD.X R35, R20, 0x1, R33, P2 ;  /* 0x0000000114237824 */ /* 0x000fe200010e0621 */
[----:B------:R-:W-:Y:S01]  /*21a0*/  @!P6 IADD3 R17, P2, R36, 0x30, RZ ;  /* 0x000000302411e810 */ /* 0x000fe20007f5e0ff */
[----:B------:R-:W-:Y:S02]  /*21b0*/  @!P1 IMAD.IADD R28, R39, 0x1, R28 ;  /* 0x00000001271c9824 */ /* 0x000fe400078e021c */
[----:B------:R-:W-:-:S03]  /*21c0*/  IMAD.WIDE.U32 R34, R16, UR6, R34 ;  /* 0x0000000610227c25 */ /* 0x000fc6000f8e0022 */
[----:B------:R-:W-:Y:S01]  /*21d0*/  @!P1 LEA.HI.X R33, R38, R3, R28, 0x1, P4 ;  /* 0x0000000326219211 */ /* 0x000fe200020f0c1c */
[----:B----4-:R-:W-:Y:S01]  /*21e0*/  @!P0 IMAD.MOV.U32 R40, RZ, RZ, R24 ;  /* 0x000000ffff288224 */ /* 0x010fe200078e0018 */
[----:B------:R-:W3:Y:S01]  /*21f0*/  @!P5 S2R R3, SR_CgaCtaId ;  /* 0x000000000003d919 */ /* 0x000ee20000008800 */
[----:B------:R-:W-:Y:S01]  /*2200*/  @!P0 IMAD.MOV.U32 R41, RZ, RZ, R31 ;  /* 0x000000ffff298224 */ /* 0x000fe200078e001f */
[----:B------:R-:W-:Y:S01]  /*2210*/  @!P5 MOV R28, 0x400 ;  /* 0x00000400001cd802 */ /* 0x000fe20000000f00 */
[----:B------:R-:W-:Y:S02]  /*2220*/  IMAD.IADD R2, R35, 0x1, R26 ;  /* 0x0000000123027824 */ /* 0x000fe400078e021a */
[----:B------:R-:W-:-:S04]  /*2230*/  @!P0 IMAD.WIDE.U32 R40, R30, R8, R40 ;  /* 0x000000081e288225 */ /* 0x000fc800078e0028 */
[----:B------:R-:W-:Y:S01]  /*2240*/  @!P6 IMAD.X R37, RZ, RZ, R37, P2 ;  /* 0x000000ffff25e224 */ /* 0x000fe200010e0625 */
[C---:B-1----:R-:W-:Y:S01]  /*2250*/  @!P0 LEA R30, P2, R40.reuse, R10, 0x1 ;  /* 0x0000000a281e8211 */ /* 0x042fe200078408ff */
[----:B------:R-:W-:Y:S02]  /*2260*/  @!P0 IMAD.IADD R26, R41, 0x1, R9 ;  /* 0x00000001291a8824 */ /* 0x000fe400078e0209 */
[----:B------:R-:W1:Y:S01]  /*2270*/  @!P6 LDC.64 R8, c[0x0][0x210] ;  /* 0x00008400ff08eb82 */ /* 0x000e620000000a00 */
[----:B------:R-:W-:Y:S02]  /*2280*/  @!P6 IMAD.MOV.U32 R35, RZ, RZ, R31 ;  /* 0x000000ffff23e224 */ /* 0x000fe400078e001f */
[----:B------:R-:W-:Y:S01]  /*2290*/  @!P0 LEA.HI.X R31, R40, R11, R26, 0x1, P2 ;  /* 0x0000000b281f8211 */ /* 0x000fe200010f0c1a */
[----:B------:R-:W-:Y:S01]  /*22a0*/  @!P1 IMAD R29, R12, 0x2, R29 ;  /* 0x000000020c1d9824 */ /* 0x000fe200078e021d */
[----:B------:R-:W-:Y:S01]  /*22b0*/  ISETP.GE.AND P2, PT, R15, R22, PT ;  /* 0x000000160f00720c */ /* 0x000fe20003f46270 */
[----:B------:R-:W-:-:S02]  /*22c0*/  IMAD.MOV.U32 R133, RZ, RZ, R34 ;  /* 0x000000ffff857224 */ /* 0x000fc400078e0022 */
[----:B------:R-:W4:Y:S01]  /*22d0*/  @!P5 LDC.64 R10, c[0x0][0x218] ;  /* 0x00008600ff0adb82 */ /* 0x000f220000000a00 */
[----:B------:R-:W-:Y:S01]  /*22e0*/  @!P6 IMAD.MOV.U32 R34, RZ, RZ, R24 ;  /* 0x000000ffff22e224 */ /* 0x000fe200078e0018 */
[----:B------:R-:W-:Y:S01]  /*22f0*/  @!P1 LDGSTS.E.BYPASS.LTC128B.128 [R29+0x800], desc[UR14][R32.64] ;  /* 0x00800000201d9fae */ /* 0x000fe2000b901d4e */
[-C--:B--2---:R-:W-:Y:S02]  /*2300*/  @!P6 IMAD R24, R37, R6.reuse, RZ ;  /* 0x000000062518e224 */ /* 0x084fe400078e02ff */
[C---:B------:R-:W-:Y:S01]  /*2310*/  @!P6 IMAD.WIDE.U32 R36, R17.reuse, R6, R34 ;  /* 0x000000061124e225 */ /* 0x040fe200078e0022 */
[----:B------:R-:W-:Y:S03]  /*2320*/  @!P1 LDGSTS.E.BYPASS.LTC128B.128 [R29+0x2800], desc[UR14][R32.64+0x80] ;  /* 0x02800080201d9fae */ /* 0x000fe6000b901d4e */
[----:B------:R-:W-:Y:S01]  /*2330*/  @!P6 IMAD R24, R17, R7, R24 ;  /* 0x000000071118e224 */ /* 0x000fe200078e0218 */
[----:B------:R1:W-:Y:S01]  /*2340*/  @!P1 LDGSTS.E.BYPASS.LTC128B.128 [R29+0x4800], desc[UR14][R32.64+0x100] ;  /* 0x04800100201d9fae */ /* 0x0003e2000b901d4e */
[----:B------:R-:W-:Y:S01]  /*2350*/  IMAD.U32 R26, RZ, RZ, UR6 ;  /* 0x00000006ff1a7e24 */ /* 0x000fe2000f8e00ff */
[----:B------:R-:W2:Y:S01]  /*2360*/  @!P2 LDC.64 R6, c[0x0][0x218] ;  /* 0x00008600ff06ab82 */ /* 0x000ea20000000a00 */
[----:B------:R-:W-:Y:S01]  /*2370*/  @!P6 IMAD.IADD R24, R37, 0x1, R24 ;  /* 0x000000012518e824 */ /* 0x000fe200078e0218 */
[----:B------:R-:W-:Y:S01]  /*2380*/  @!P0 LDGSTS.E.BYPASS.LTC128B.128 [R23+0x1000], desc[UR14][R30.64] ;  /* 0x010000001e178fae */ /* 0x000fe2000b901d4e */
[----:B------:R-:W-:Y:S01]  /*2390*/  IMAD.U32 R35, RZ, RZ, UR6 ;  /* 0x00000006ff237e24 */ /* 0x000fe2000f8e00ff */
[----:B------:R-:W-:Y:S01]  /*23a0*/  @!P2 LEA R26, P1, R26, R133, 0x4 ;  /* 0x000000851a1aa211 */ /* 0x000fe200078220ff */
[----:B------:R-:W-:Y:S01]  /*23b0*/  @!P6 IMAD R27, R12, 0x2, R27 ;  /* 0x000000020c1be824 */ /* 0x000fe200078e021b */
[----:B------:R-:W-:Y:S01]  /*23c0*/  @!P0 LDGSTS.E.BYPASS.LTC128B.128 [R23+0x3000], desc[UR14][R30.64+0x80] ;  /* 0x030000801e178fae */ /* 0x000fe2000b901d4e */
[----:B---3--:R-:W-:Y:S01]  /*23d0*/  @!P5 LEA R3, R3, R28, 0x18 ;  /* 0x0000001c0303d211 */ /* 0x008fe200078ec0ff */
[----:B------:R-:W-:-:S02]  /*23e0*/  IMAD R25, R25, R134, RZ ;  /* 0x0000008619197224 */ /* 0x000fc400078e02ff */
[----:B------:R3:W-:Y:S01]  /*23f0*/  @!P0 LDGSTS.E.BYPASS.LTC128B.128 [R23+0x5000], desc[UR14][R30.64+0x100] ;  /* 0x050001001e178fae */ /* 0x0007e2000b901d4e */
[----:B------:R-:W-:Y:S01]  /*2400*/  ISETP.GE.AND P0, PT, R14, R22, PT ;  /* 0x000000160e00720c */ /* 0x000fe20003f06270 */
[----:B------:R-:W-:Y:S01]  /*2410*/  @!P5 IMAD R3, R12, 0x2, R3 ;  /* 0x000000020c03d824 */ /* 0x000fe200078e0203 */
[----:B------:R-:W3:Y:S01]  /*2420*/  @!P2 S2R R17, SR_CgaCtaId ;  /* 0x000000000011a919 */ /* 0x000ee20000008800 */
[----:B------:R-:W-:Y:S01]  /*2430*/  IMAD R25, R146, R135, R25 ;  /* 0x0000008792197224 */ /* 0x000fe200078e0219 */
[----:B-1----:R-:W-:Y:S01]  /*2440*/  @!P6 LEA R32, P4, R36, R8, 0x1 ;  /* 0x000000082420e211 */ /* 0x002fe200078808ff */
[----:B------:R-:W-:-:S03]  /*2450*/  IMAD.U32 R8, RZ, RZ, UR7 ;  /* 0x00000007ff087e24 */ /* 0x000fc6000f8e00ff */
[----:B------:R-:W-:Y:S02]  /*2460*/  @!P6 LEA.HI.X R33, R36, R9, R24, 0x1, P4 ;  /* 0x000000092421e211 */ /* 0x000fe400020f0c18 */
[----:B----4-:R-:W-:Y:S02]  /*2470*/  @!P5 LEA R10, P4, R133, R10, 0x1 ;  /* 0x0000000a850ad211 */ /* 0x010fe400078808ff */
[----:B------:R-:W-:Y:S01]  /*2480*/  @!P2 LEA.HI.X R35, R35, R2, R8, 0x4, P1 ;  /* 0x000000022323a211 */ /* 0x000fe200008f2408 */
[----:B------:R-:W-:Y:S01]  /*2490*/  @!P6 LDGSTS.E.BYPASS.LTC128B.128 [R27+0x1800], desc[UR14][R32.64] ;  /* 0x01800000201befae */ /* 0x000fe2000b901d4e */
[----:B------:R-:W1:Y:S01]  /*24a0*/  @!P0 LDC.64 R8, c[0x0][0x218] ;  /* 0x00008600ff088b82 */ /* 0x000e620000000a00 */
[----:B------:R-:W-:Y:S02]  /*24b0*/  @!P5 LEA.HI.X R11, R133, R11, R2, 0x1, P4 ;  /* 0x0000000b850bd211 */ /* 0x000fe400020f0c02 */
[----:B------:R-:W-:Y:S01]  /*24c0*/  @!P6 LDGSTS.E.BYPASS.LTC128B.128 [R27+0x3800], desc[UR14][R32.64+0x80] ;  /* 0x03800080201befae */ /* 0x000fe2000b901d4e */
[----:B--2---:R-:W-:-:S02]  /*24d0*/  @!P2 LEA R6, P1, R26, R6, 0x1 ;  /* 0x000000061a06a211 */ /* 0x004fc400078208ff */
[----:B------:R-:W-:Y:S01]  /*24e0*/  @!P2 MOV R24, 0x400 ;  /* 0x000004000018a802 */ /* 0x000fe20000000f00 */
[----:B------:R2:W-:Y:S01]  /*24f0*/  @!P6 LDGSTS.E.BYPASS.LTC128B.128 [R27+0x5800], desc[UR14][R32.64+0x100] ;  /* 0x05800100201befae */ /* 0x0005e2000b901d4e */
[-C--:B------:R-:W-:Y:S02]  /*2500*/  ISETP.GE.AND P6, PT, R13, R22.reuse, PT ;  /* 0x000000160d00720c */ /* 0x080fe40003fc6270 */
[----:B------:R-:W-:Y:S01]  /*2510*/  ISETP.GE.AND P4, PT, R15, R22, PT ;  /* 0x000000160f00720c */ /* 0x000fe20003f86270 */
[----:B------:R-:W-:Y:S01]  /*2520*/  @!P5 LDGSTS.E.BYPASS.LTC128B.128 [R3+0x6000], desc[UR14][R10.64] ;  /* 0x060000000a03dfae */ /* 0x000fe2000b901d4e */
[----:B------:R-:W-:Y:S02]  /*2530*/  @!P2 LEA.HI.X R7, R26, R7, R35, 0x1, P1 ;  /* 0x000000071a07a211 */ /* 0x000fe400008f0c23 */
[----:B---3--:R-:W-:Y:S01]  /*2540*/  @!P2 LEA R23, R17, R24, 0x18 ;  /* 0x000000181117a211 */ /* 0x008fe200078ec0ff */
[----:B------:R-:W-:Y:S01]  /*2550*/  @!P5 LDGSTS.E.BYPASS.LTC128B.128 [R3+0x8000], desc[UR14][R10.64+0x80] ;  /* 0x080000800a03dfae */ /* 0x000fe2000b901d4e */
[----:B------:R-:W-:-:S02]  /*2560*/  @!P0 IADD3 R15, P1, R133, UR8, RZ ;  /* 0x00000008850f8c10 */ /* 0x000fc4000ff3e0ff */
[----:B------:R-:W-:Y:S01]  /*2570*/  LEA.HI R17, R5, R80, RZ, 0x4 ;  /* 0x0000005005117211 */ /* 0x000fe200078f20ff */
[----:B------:R3:W-:Y:S01]  /*2580*/  @!P5 LDGSTS.E.BYPASS.LTC128B.128 [R3+0xa000], desc[UR14][R10.64+0x100] ;  /* 0x0a0001000a03dfae */ /* 0x0007e2000b901d4e */
[C---:B------:R-:W-:Y:S01]  /*2590*/  ISETP.GE.AND P5, PT, R16.reuse, R22, PT ;  /* 0x000000161000720c */ /* 0x040fe20003fa6270 */
[----:B------:R-:W-:Y:S01]  /*25a0*/  VOTEU.ALL UP0, P6 ;  /* 0x00000000003f7886 */ /* 0x000fe20003000000 */
[----:B------:R-:W-:Y:S02]  /*25b0*/  IMAD.SHL.U32 R16, R16, 0x8, RZ ;  /* 0x0000000810107824 */ /* 0x000fe400078e00ff */
[----:B------:R-:W-:Y:S02]  /*25c0*/  IMAD.MOV.U32 R5, RZ, RZ, 0x20 ;  /* 0x00000020ff057424 */ /* 0x000fe400078e00ff */
[----:B--2---:R-:W-:Y:S01]  /*25d0*/  IMAD.U32 R27, RZ, RZ, UR5 ;  /* 0x00000005ff1b7e24 */ /* 0x004fe2000f8e00ff */
[----:B------:R-:W-:-:S04]  /*25e0*/  @!UP0 UIMAD UR5, UR7, 0x30, URZ ;  /* 0x00000030070588a4 */ /* 0x000fc8000f8e023f */
[----:B------:R-:W-:Y:S01]  /*25f0*/  @!P0 IADD3.X R24, R2, UR9, R27, P1, !PT ;  /* 0x0000000902188c10 */ /* 0x000fe20008ffe41b */
[----:B------:R-:W-:Y:S01]  /*2600*/  ULDC.64 UR8, c[0x0][0x268] ;  /* 0x00009a0000087ab9 */ /* 0x000fe20000000a00 */
[----:B-1----:R-:W-:Y:S01]  /*2610*/  @!P0 LEA R26, P1, R15, R8, 0x1 ;  /* 0x000000080f1a8211 */ /* 0x002fe200078208ff */
[----:B------:R-:W-:Y:S01]  /*2620*/  IMAD R19, R19, UR8, RZ ;  /* 0x0000000813137c24 */ /* 0x000fe2000f8e02ff */
[----:B------:R-:W-:Y:S02]  /*2630*/  SHF.R.S32.HI R8, RZ, 0x4, R17 ;  /* 0x00000004ff087819 */ /* 0x000fe40000011411 */
[----:B------:R-:W-:Y:S01]  /*2640*/  @!P0 LEA.HI.X R27, R15, R9, R24, 0x1, P1 ;  /* 0x000000090f1b8211 */ /* 0x000fe200008f0c18 */
[----:B---3--:R-:W1:Y:S01]  /*2650*/  @!P0 S2R R10, SR_CgaCtaId ;  /* 0x00000000000a8919 */ /* 0x008e620000008800 */
[----:B------:R-:W-:Y:S01]  /*2660*/  @!P2 IMAD R11, R12, 0x2, R23 ;  /* 0x000000020c0ba824 */ /* 0x000fe200078e0217 */
[----:B------:R-:W-:Y:S01]  /*2670*/  IADD3 R28, P1, R21, UR24, RZ ;  /* 0x00000018151c7c10 */ /* 0x000fe2000ff3e0ff */
[----:B------:R-:W-:Y:S01]  /*2680*/  @!P6 IMAD.MOV.U32 R21, RZ, RZ, R2 ;  /* 0x000000ffff15e224 */ /* 0x000fe200078e0002 */
[----:B------:R-:W2:Y:S01]  /*2690*/  @!P6 S2R R3, SR_CgaCtaId ;  /* 0x000000000003e919 */ /* 0x000ea20000008800 */
[----:B------:R-:W-:-:S02]  /*26a0*/  LEA.HI R9, R17, R8, RZ, 0x1 ;  /* 0x0000000811097211 */ /* 0x000fc400078f08ff */
[----:B------:R-:W-:Y:S01]  /*26b0*/  LOP3.LUT R17, R17, 0xfffffff0, RZ, 0xc0, !PT ;  /* 0xfffffff011117812 */ /* 0x000fe200078ec0ff */
[----:B------:R-:W-:Y:S01]  /*26c0*/  @!P2 LDGSTS.E.BYPASS.LTC128B.128 [R11+0x6800], desc[UR14][R6.64] ;  /* 0x06800000060bafae */ /* 0x000fe2000b901d4e */
[----:B------:R-:W-:Y:S01]  /*26d0*/  IADD3.X R29, R20, UR22, RZ, P1, !PT ;  /* 0x00000016141d7c10 */ /* 0x000fe20008ffe4ff */
[----:B------:R-:W-:Y:S01]  /*26e0*/  @!P6 IMAD.MOV.U32 R20, RZ, RZ, R133 ;  /* 0x000000ffff14e224 */ /* 0x000fe200078e0085 */
[-C--:B------:R-:W-:Y:S01]  /*26f0*/  ISETP.GE.AND P1, PT, R13, R22.reuse, PT ;  /* 0x000000160d00720c */ /* 0x080fe20003f26270 */
[----:B------:R-:W-:Y:S01]  /*2700*/  @!P2 LDGSTS.E.BYPASS.LTC128B.128 [R11+0x8800], desc[UR14][R6.64+0x80] ;  /* 0x08800080060bafae */ /* 0x000fe2000b901d4e */
[C---:B------:R-:W-:Y:S01]  /*2710*/  IMAD R13, R18.reuse, UR9, R19 ;  /* 0x00000009120d7c24 */ /* 0x040fe2000f8e0213 */
[----:B------:R-:W-:Y:S01]  /*2720*/  LOP3.LUT R9, R9, 0xfffffffe, RZ, 0xc0, !PT ;  /* 0xfffffffe09097812 */ /* 0x000fe200078ec0ff */
[----:B------:R-:W-:Y:S01]  /*2730*/  IMAD.WIDE.U32 R18, R18, UR8, R28 ;  /* 0x0000000812127c25 */ /* 0x000fe2000f8e001c */
[----:B------:R3:W-:Y:S01]  /*2740*/  @!P2 LDGSTS.E.BYPASS.LTC128B.128 [R11+0xa800], desc[UR14][R6.64+0x100] ;  /* 0x0a800100060bafae */ /* 0x0007e2000b901d4e */
[----:B------:R-:W-:Y:S01]  /*2750*/  ISETP.GE.AND P2, PT, R14, R22, PT ;  /* 0x000000160e00720c */ /* 0x000fe20003f46270 */
[----:B------:R-:W-:Y:S01]  /*2760*/  ULDC.64 UR8, c[0x0][0x220] ;  /* 0x0000880000087ab9 */ /* 0x000fe20000000a00 */
[----:B------:R-:W-:Y:S01]  /*2770*/  IMAD.IADD R14, R80, 0x1, -R17 ;  /* 0x00000001500e7824 */ /* 0x000fe200078e0a11 */
[----:B------:R-:W-:Y:S01]  /*2780*/  @!P0 MOV R17, 0x400 ;  /* 0x0000040000118802 */ /* 0x000fe20000000f00 */
[----:B------:R-:W-:-:S02]  /*2790*/  IMAD.IADD R19, R19, 0x1, R13 ;  /* 0x0000000113137824 */ /* 0x000fc400078e020d */
[----:B------:R-:W-:-:S04]  /*27a0*/  IMAD.WIDE.U32 R146, R146, R134, R18 ;  /* 0x0000008692927225 */ /* 0x000fc800078e0012 */
[----:B------:R-:W-:Y:S01]  /*27b0*/  IMAD.IADD R144, R147, 0x1, R25 ;  /* 0x0000000193907824 */ /* 0x000fe200078e0219 */
[----:B-1----:R-:W-:Y:S01]  /*27c0*/  @!P0 LEA R13, R10, R17, 0x18 ;  /* 0x000000110a0d8211 */ /* 0x002fe200078ec0ff */
[----:B------:R-:W-:-:S04]  /*27d0*/  IMAD.U32 R10, RZ, RZ, UR6 ;  /* 0x00000006ff0a7e24 */ /* 0x000fc8000f8e00ff */
[----:B------:R-:W-:Y:S02]  /*27e0*/  @!P0 IMAD R13, R12, 0x2, R13 ;  /* 0x000000020c0d8824 */ /* 0x000fe400078e020d */
[----:B------:R-:W-:-:S03]  /*27f0*/  @!P6 IMAD.WIDE.U32 R20, R10, 0x30, R20 ;  /* 0x000000300a14e825 */ /* 0x000fc600078e0014 */
[----:B------:R-:W-:Y:S01]  /*2800*/  @!P0 LDGSTS.E.BYPASS.LTC128B.128 [R13+0x7000], desc[UR14][R26.64] ;  /* 0x070000001a0d8fae */ /* 0x000fe2000b901d4e */
[----:B---3--:R-:W1:Y:S01]  /*2810*/  @!P6 LDC.64 R6, c[0x0][0x218] ;  /* 0x00008600ff06eb82 */ /* 0x008e620000000a00 */
[----:B------:R-:W-:Y:S01]  /*2820*/  IMAD.IADD R11, R8, 0x1, -R9 ;  /* 0x00000001080b7824 */ /* 0x000fe200078e0a09 */
[----:B------:R-:W-:Y:S01]  /*2830*/  @!P6 MOV R8, 0x400 ;  /* 0x000004000008e802 */ /* 0x000fe20000000f00 */
[----:B------:R-:W-:Y:S01]  /*2840*/  @!P0 LDGSTS.E.BYPASS.LTC128B.128 [R13+0x9000], desc[UR14][R26.64+0x80] ;  /* 0x090000801a0d8fae */ /* 0x000fe2000b901d4e */
[----:B------:R-:W-:Y:S01]  /*2850*/  @!P6 VIADD R10, R21, UR5 ;  /* 0x00000005150aec36 */ /* 0x000fe20008000000 */
[----:B------:R-:W-:Y:S01]  /*2860*/  SHF.R.S32.HI R9, RZ, 0x1f, R14 ;  /* 0x0000001fff097819 */ /* 0x000fe2000001140e */
[----:B------:R-:W-:Y:S01]  /*2870*/  UIADD3 UR5, UR17, 0x1, -UR18 ;  /* 0x0000000111057890 */ /* 0x000fe2000fffe812 */
[----:B--2---:R-:W-:Y:S01]  /*2880*/  @!P6 LEA R3, R3, R8, 0x18 ;  /* 0x000000080303e211 */ /* 0x004fe200078ec0ff */
[----:B------:R2:W-:Y:S01]  /*2890*/  @!P0 LDGSTS.E.BYPASS.LTC128B.128 [R13+0xb000], desc[UR14][R26.64+0x100] ;  /* 0x0b0001001a0d8fae */ /* 0x0005e2000b901d4e */
[----:B------:R-:W-:Y:S01]  /*28a0*/  LEA.HI R9, R9, R14, RZ, 0x3 ;  /* 0x0000000e09097211 */ /* 0x000fe200078f18ff */
[----:B------:R-:W-:-:S02]  /*28b0*/  UIADD3 UR5, UR5, UR12, URZ ;  /* 0x0000000c05057290 */ /* 0x000fc4000fffe03f */
[----:B------:R-:W-:Y:S01]  /*28c0*/  @!P6 IMAD R17, R12, 0x2, R3 ;  /* 0x000000020c11e824 */ /* 0x000fe200078e0203 */
[C---:B------:R-:W-:Y:S01]  /*28d0*/  LOP3.LUT R15, R9.reuse, 0xfffffff8, RZ, 0xc0, !PT ;  /* 0xfffffff8090f7812 */ /* 0x040fe200078ec0ff */
[----:B------:R-:W-:-:S04]  /*28e0*/  IMAD.SHL.U32 R9, R9, 0x40, RZ ;  /* 0x0000004009097824 */ /* 0x000fc800078e00ff */
[----:B------:R-:W-:Y:S02]  /*28f0*/  IMAD.IADD R8, R14, 0x1, -R15 ;  /* 0x000000010e087824 */ /* 0x000fe400078e0a0f */
[----:B------:R-:W-:Y:S02]  /*2900*/  IMAD.SHL.U32 R14, R0, 0x40, RZ ;  /* 0x00000040000e7824 */ /* 0x000fe400078e00ff */
[----:B------:R-:W-:Y:S01]  /*2910*/  IMAD.SHL.U32 R3, R8, 0x40, RZ ;  /* 0x0000004008037824 */ /* 0x000fe200078e00ff */
[----:B-1----:R-:W-:Y:S02]  /*2920*/  @!P6 LEA R6, P0, R20, R6, 0x1 ;  /* 0x000000061406e211 */ /* 0x002fe400078008ff */
[----:B------:R-:W-:Y:S02]  /*2930*/  LOP3.LUT R15, R14, 0x1c0, RZ, 0xc0, !PT ;  /* 0x000001c00e0f7812 */ /* 0x000fe400078ec0ff */
[----:B------:R-:W-:Y:S01]  /*2940*/  @!P6 LEA.HI.X R7, R20, R7, R10, 0x1, P0 ;  /* 0x000000071407e211 */ /* 0x000fe200000f0c0a */
[----:B------:R-:W-:Y:S01]  /*2950*/  IMAD.SHL.U32 R10, R11, 0x8, RZ ;  /* 0x000000080b0a7824 */ /* 0x000fe200078e00ff */
[----:B------:R-:W-:-:S02]  /*2960*/  LEA R196, P0, R146, UR8, 0x1 ;  /* 0x0000000892c47c11 */ /* 0x000fc4000f8008ff */
[----:B------:R-:W-:Y:S01]  /*2970*/  LOP3.LUT R16, R15, 0x8, R16, 0xf8, !PT ;  /* 0x000000080f107812 */ /* 0x000fe200078ef810 */
[----:B------:R-:W-:Y:S01]  /*2980*/  @!P6 LDGSTS.E.BYPASS.LTC128B.128 [R17+0x7800], desc[UR14][R6.64] ;  /* 0x078000000611efae */ /* 0x000fe2000b901d4e */
[----:B------:R-:W-:Y:S01]  /*2990*/  SHF.R.U32.HI R15, RZ, 0x3, R15 ;  /* 0x00000003ff0f7819 */ /* 0x000fe2000001160f */
[----:B--2---:R-:W-:Y:S01]  /*29a0*/  IMAD.WIDE.U32 R12, R134, 0x20, RZ ;  /* 0x00000020860c7825 */ /* 0x004fe200078e00ff */
[----:B------:R-:W-:Y:S01]  /*29b0*/  LOP3.LUT R3, R3, 0x1c0, RZ, 0xc0, !PT ;  /* 0x000001c003037812 */ /* 0x000fe200078ec0ff */
[----:B------:R-:W-:Y:S01]  /*29c0*/  @!P6 LDGSTS.E.BYPASS.LTC128B.128 [R17+0x9800], desc[UR14][R6.64+0x80] ;  /* 0x098000800611efae */ /* 0x000fe2000b901d4e */
[----:B------:R-:W-:Y:S01]  /*29d0*/  LEA.HI.X R195, R146, UR9, R144, 0x1, P0 ;  /* 0x0000000992c37c11 */ /* 0x000fe200080f0c90 */
[----:B------:R-:W-:Y:S01]  /*29e0*/  @!P1 IMAD.MOV.U32 R194, RZ, RZ, R196 ;  /* 0x000000ffffc29224 */ /* 0x000fe200078e00c4 */
[----:B------:R-:W-:Y:S01]  /*29f0*/  @!P4 IADD3 R12, P0, R196, R12, RZ ;  /* 0x0000000cc40cc210 */ /* 0x000fe20007f1e0ff */
[----:B------:R1:W-:Y:S01]  /*2a00*/  @!P6 LDGSTS.E.BYPASS.LTC128B.128 [R17+0xb800], desc[UR14][R6.64+0x100] ;  /* 0x0b8001000611efae */ /* 0x0003e2000b901d4e */
[----:B------:R-:W-:Y:S01]  /*2a10*/  LOP3.LUT R16, R16, R15, RZ, 0x3c, !PT ;  /* 0x0000000f10107212 */ /* 0x000fe200078e3cff */
[----:B------:R-:W-:Y:S01]  /*2a20*/  @!P1 IMAD.WIDE.U32 R14, R134, 0x60, R194 ;  /* 0x00000060860e9825 */ /* 0x000fe200078e00c2 */
[----:B------:R-:W-:Y:S01]  /*2a30*/  LOP3.LUT R10, R3, 0x8, R10, 0xf8, !PT ;  /* 0x00000008030a7812 */ /* 0x000fe200078ef80a */
[----:B------:R-:W0:Y:S01]  /*2a40*/  LDGDEPBAR ;  /* 0x00000000000079af */ /* 0x000e220000000000 */
[----:B------:R-:W-:Y:S01]  /*2a50*/  SHF.R.U32.HI R3, RZ, 0x3, R3 ;  /* 0x00000003ff037819 */ /* 0x000fe20000011603 */
[----:B------:R-:W-:-:S02]  /*2a60*/  @!P5 IMAD.MOV.U32 R197, RZ, RZ, R195 ;  /* 0x000000ffffc5d224 */ /* 0x000fc400078e00c3 */
[----:B------:R-:W-:Y:S01]  /*2a70*/  IMAD R193, R11, 0x200, R16 ;  /* 0x000002000bc17824 */ /* 0x000fe200078e0210 */
[----:B------:R-:W-:Y:S01]  /*2a80*/  LOP3.LUT R3, R10, R3, RZ, 0x3c, !PT ;  /* 0x000000030a037212 */ /* 0x000fe200078e3cff */
[----:B------:R-:W-:Y:S02]  /*2a90*/  @!P1 IMAD R11, R135, 0x60, RZ ;  /* 0x00000060870b9824 */ /* 0x000fe400078e02ff */
[----:B------:R-:W-:Y:S01]  /*2aa0*/  @!P1 IMAD.MOV.U32 R10, RZ, RZ, R14 ;  /* 0x000000ffff0a9224 */ /* 0x000fe200078e000e */
[----:B------:R-:W-:Y:S01]  /*2ab0*/  LEA R193, R193, UR4, 0x1 ;  /* 0x00000004c1c17c11 */ /* 0x000fe2000f8e08ff */
[----:B------:R-:W-:-:S04]  /*2ac0*/  @!P1 IMAD.IADD R11, R15, 0x1, R11 ;  /* 0x000000010f0b9824 */ /* 0x000fc800078e020b */
[----:B------:R-:W-:Y:S02]  /*2ad0*/  VIADD R191, R193, 0x6020 ;  /* 0x00006020c1bf7836 */ /* 0x000fe40000000000 */
[----:B-1----:R-:W-:Y:S01]  /*2ae0*/  IMAD.SHL.U32 R6, R135, 0x20, RZ ;  /* 0x0000002087067824 */ /* 0x002fe200078e00ff */
[----:B------:R-:W-:-:S04]  /*2af0*/  DEPBAR.LE SB0, 0x0 ;  /* 0x000080000000791a */ /* 0x000fc80000000000 */
[----:B------:R-:W-:Y:S01]  /*2b00*/  BAR.SYNC.DEFER_BLOCKING 0x0 ;  /* 0x0000000000007b1d */ /* 0x000fe20000010000 */
[----:B------:R-:W-:Y:S01]  /*2b10*/  @!P4 IADD3.X R13, R195, R13, R6, P0, !PT ;  /* 0x0000000dc30dc210 */ /* 0x000fe200007fe406 */
[----:B------:R-:W-:Y:S01]  /*2b20*/  IMAD.MOV.U32 R7, RZ, RZ, 0x10 ;  /* 0x00000010ff077424 */ /* 0x000fe200078e00ff */
[----:B------:R-:W-:Y:S02]  /*2b30*/  LOP3.LUT R6, R9, 0xfffffe00, RZ, 0xc0, !PT ;  /* 0xfffffe0009067812 */ /* 0x000fe400078ec0ff */
[----:B------:R-:W-:-:S03]  /*2b40*/  @!P2 LEA R14, P0, R134, R196, 0x6 ;  /* 0x000000c4860ea211 */ /* 0x000fc600078030ff */
[----:B------:R-:W-:Y:S01]  /*2b50*/  IMAD R194, R81, 0x400, R6 ;  /* 0x0000040051c27824 */ /* 0x000fe200078e0206 */
[----:B------:R-:W-:-:S03]  /*2b60*/  @!P2 LEA.HI.X R15, R134, R195, R135, 0x6, P0 ;  /* 0x000000c3860fa211 */ /* 0x000fc600000f3487 */
[----:B------:R-:W-:-:S05]  /*2b70*/  IMAD.IADD R194, R3, 0x1, R194 ;  /* 0x0000000103c27824 */ /* 0x000fca00078e02c2 */
        /* <DEDUP_REMOVED lines=37> */
[----:B------:R-:W-:-:S03]  /*2dd0*/  R2P PR, R8, 0x6 ;  /* 0x0000000608007804 */ /* 0x000fc60000000000 */
[----:B------:R-:W-:Y:S02]  /*2de0*/  LDSM.16.M88.4 R52, [R194] ;  /* 0x00000000c234783b */ /* 0x000fe40000000200 */
[----:B------:R-:W-:Y:S02]  /*2df0*/  SEL R7, R7, 0xfffffff0, !P1 ;  /* 0xfffffff007077807 */ /* 0x000fe40004800000 */
[----:B------:R-:W3:Y:S01]  /*2e00*/  LDSM.16.M88.4 R40, [R193+0x6000] ;  /* 0x00600000c128783b */ /* 0x000ee20000000200 */
[----:B------:R-:W-:Y:S02]  /*2e10*/  SEL R5, R5, 0xffffffe0, !P2 ;  /* 0xffffffe005057807 */ /* 0x000fe40005000000 */
[----:B------:R-:W-:Y:S01]  /*2e20*/  R2P PR, R0, 0x6 ;  /* 0x0000000600007804 */ /* 0x000fe20000000000 */
[----:B------:R-:W4:Y:S01]  /*2e30*/  LDSM.16.M88.4 R32, [R193+0x6800] ;  /* 0x00680000c120783b */ /* 0x000f220000000200 */
[----:B------:R-:W-:Y:S02]  /*2e40*/  VIADD R0, R193, 0x6000 ;  /* 0x00006000c1007836 */ /* 0x000fe40000000000 */
[--C-:B------:R-:W-:Y:S01]  /*2e50*/  IMAD R192, R7, 0x2, R194.reuse ;  /* 0x0000000207c07824 */ /* 0x100fe200078e02c2 */
[----:B------:R-:W5:Y:S01]  /*2e60*/  LDSM.16.M88.4 R24, [R193+0x7000] ;  /* 0x00700000c118783b */ /* 0x000f620000000200 */
[----:B------:R-:W-:-:S02]  /*2e70*/  IMAD R190, R5, 0x2, R194 ;  /* 0x0000000205be7824 */ /* 0x000fc400078e02c2 */
[----:B------:R-:W-:Y:S01]  /*2e80*/  IMAD R189, R5, 0x2, R192 ;  /* 0x0000000205bd7824 */ /* 0x000fe200078e02c0 */
[----:B-1----:R-:W1:Y:S04]  /*2e90*/  LDSM.16.M88.4 R12, [R193+0x7800] ;  /* 0x00780000c10c783b */ /* 0x002e680000000200 */
[----:B------:R-:W-:Y:S01]  /*2ea0*/  @P1 VIADD R191, R0, 0xffffffe0 ;  /* 0xffffffe000bf1836 */ /* 0x000fe20000000000 */
[----:B------:R-:W-:Y:S01]  /*2eb0*/  LDSM.16.M88.4 R16, [R192] ;  /* 0x00000000c010783b */ /* 0x000fe20000000200 */
[----:B------:R-:W-:Y:S02]  /*2ec0*/  IMAD.MOV.U32 R0, RZ, RZ, 0x40 ;  /* 0x00000040ff007424 */ /* 0x000fe400078e00ff */
[C---:B------:R-:W-:Y:S01]  /*2ed0*/  VIADD R183, R191.reuse, 0x800 ;  /* 0x00000800bfb77836 */ /* 0x040fe20000000000 */
[----:B------:R-:W1:Y:S01]  /*2ee0*/  LDSM.16.M88.4 R56, [R191] ;  /* 0x00000000bf38783b */ /* 0x000e620000000200 */
[C---:B------:R-:W-:Y:S01]  /*2ef0*/  VIADD R182, R191.reuse, 0x1000 ;  /* 0x00001000bfb67836 */ /* 0x040fe20000000000 */
[----:B------:R-:W-:Y:S01]  /*2f00*/  SEL R0, R0, 0xffffffc0, !P2 ;  /* 0xffffffc000007807 */ /* 0x000fe20005000000 */
[C---:B------:R-:W-:Y:S01]  /*2f10*/  VIADD R181, R191.reuse, 0x1800 ;  /* 0x00001800bfb57836 */ /* 0x040fe20000000000 */
[----:B--2---:R-:W2:Y:S01]  /*2f20*/  LDSM.16.M88.4 R8, [R191+0x800] ;  /* 0x00080000bf08783b */ /* 0x004ea20000000200 */
        /* <DEDUP_REMOVED lines=8> */
[----:B------:R-:W-:Y:S01]  /*2fb0*/  LDSM.16.M88.4 R68, [R190] ;  /* 0x00000000be44783b */ /* 0x000fe20000000200 */
[C---:B------:R-:W-:Y:S01]  /*2fc0*/  VIADD R175, R191.reuse, 0x4000 ;  /* 0x00004000bfaf7836 */ /* 0x040fe20000000000 */
[----:B---3--:R-:W-:Y:S02]  /*2fd0*/  HMMA.16816.F32 R44, R52, R40, RZ ;  /* 0x00000028342c723c */ /* 0x008fe400000018ff */
[----:B------:R-:W-:Y:S01]  /*2fe0*/  LDSM.16.M88.4 R60, [R187+0x6800] ;  /* 0x00680000bb3c783b */ /* 0x000fe20000000200 */
[----:B------:R-:W-:-:S02]  /*2ff0*/  VIADD R174, R191, 0x4800 ;  /* 0x00004800bfae7836 */ /* 0x000fc40000000000 */
[C---:B------:R-:W-:Y:S01]  /*3000*/  VIADD R173, R191.reuse, 0x5000 ;  /* 0x00005000bfad7836 */ /* 0x040fe20000000000 */
[----:B------:R-:W-:Y:S01]  /*3010*/  LDSM.16.M88.4 R72, [R189] ;  /* 0x00000000bd48783b */ /* 0x000fe20000000200 */
[C---:B----4-:R-:W-:Y:S01]  /*3020*/  HMMA.16816.F32 R36, R52.reuse, R32, RZ ;  /* 0x000000203424723c */ /* 0x050fe200000018ff */
[----:B------:R-:W-:Y:S02]  /*3030*/  VIADD R172, R191, 0x5800 ;  /* 0x00005800bfac7836 */ /* 0x000fe40000000000 */
[----:B------:R-:W-:Y:S03]  /*3040*/  LDSM.16.M88.4 R76, [R180+0x1800] ;  /* 0x00180000b44c783b */ /* 0x000fe60000000200 */
[C---:B------:R-:W-:Y:S01]  /*3050*/  HMMA.16816.F32 R40, R52.reuse, R42, RZ ;  /* 0x0000002a3428723c */ /* 0x040fe200000018ff */
[----:B------:R-:W0:Y:S05]  /*3060*/  LDGDEPBAR ;  /* 0x00000000000079af */ /* 0x000e2a0000000000 */
[C---:B------:R-:W-:Y:S06]  /*3070*/  HMMA.16816.F32 R32, R52.reuse, R34, RZ ;  /* 0x000000223420723c */ /* 0x040fec00000018ff */
[C---:B-----5:R-:W-:Y:S06]  /*3080*/  HMMA.16816.F32 R28, R52.reuse, R24, RZ ;  /* 0x00000018341c723c */ /* 0x060fec00000018ff */
[C---:B------:R-:W-:Y:S06]  /*3090*/  HMMA.16816.F32 R24, R52.reuse, R26, RZ ;  /* 0x0000001a3418723c */ /* 0x040fec00000018ff */
[C---:B-1----:R-:W-:Y:S06]  /*30a0*/  HMMA.16816.F32 R20, R52.reuse, R12, RZ ;  /* 0x0000000c3414723c */ /* 0x042fec00000018ff */
[----:B------:R-:W-:Y:S01]  /*30b0*/  HMMA.16816.F32 R52, R52, R14, RZ ;  /* 0x0000000e3434723c */ /* 0x000fe200000018ff */
[----:B------:R-:W1:Y:S05]  /*30c0*/  LDSM.16.M88.4 R12, [R187+0x6000] ;  /* 0x00600000bb0c783b */ /* 0x000e6a0000000200 */
        /* <DEDUP_REMOVED lines=8> */
[----:B------:R-:W3:Y:S05]  /*3150*/  LDSM.16.M88.4 R48, [R180] ;  /* 0x00000000b430783b */ /* 0x000eea0000000200 */
        /* <DEDUP_REMOVED lines=34> */
[C---:B------:R-:W-:Y:S01]  /*3380*/  HMMA.16816.F32 R32, R8.reuse, R66, R32 ;  /* 0x000000420820723c */ /* 0x040fe20000001820 */
[----:B------:R-:W-:Y:S05]  /*3390*/  LDSM.16.M88.4 R64, [R180+0x2000] ;  /* 0x00200000b440783b */ /* 0x000fea0000000200 */
[C---:B-----5:R-:W-:Y:S06]  /*33a0*/  HMMA.16816.F32 R28, R8.reuse, R56, R28 ;  /* 0x00000038081c723c */ /* 0x060fec000000181c */
[C---:B------:R-:W-:Y:S01]  /*33b0*/  HMMA.16816.F32 R24, R8.reuse, R58, R24 ;  /* 0x0000003a0818723c */ /* 0x040fe20000001818 */
[----:B------:R-:W5:Y:S05]  /*33c0*/  LDSM.16.M88.4 R56, [R191+0x3800] ;  /* 0x00380000bf38783b */ /* 0x000f6a0000000200 */
[C---:B---3--:R-:W-:Y:S06]  /*33d0*/  HMMA.16816.F32 R20, R8.reuse, R48, R20 ;  /* 0x000000300814723c */ /* 0x048fec0000001814 */
[----:B------:R-:W-:Y:S01]  /*33e0*/  HMMA.16816.F32 R68, R8, R50, R68 ;  /* 0x000000320844723c */ /* 0x000fe20000001844 */
[----:B------:R-:W3:Y:S04]  /*33f0*/  LDSM.16.M88.4 R8, [R190+0x2000] ;  /* 0x00200000be08783b */ /* 0x000ee80000000200 */
[----:B------:R-:W-:Y:S01]  /*3400*/  LDSM.16.M88.4 R48, [R189+0x2000] ;  /* 0x00200000bd30783b */ /* 0x000fe20000000200 */
[C---:B----4-:R-:W-:Y:S06]  /*3410*/  HMMA.16816.F32 R44, R52.reuse, R16, R44 ;  /* 0x00000010342c723c */ /* 0x050fec000000182c */
[C---:B------:R-:W-:Y:S01]  /*3420*/  HMMA.16816.F32 R40, R52.reuse, R18, R40 ;  /* 0x000000123428723c */ /* 0x040fe20000001828 */
[----:B------:R-:W4:Y:S05]  /*3430*/  LDSM.16.M88.4 R16, [R187+0x9000] ;  /* 0x00900000bb10783b */ /* 0x000f2a0000000200 */
[C---:B-1----:R-:W-:Y:S06]  /*3440*/  HMMA.16816.F32 R36, R52.reuse, R12, R36 ;  /* 0x0000000c3424723c */ /* 0x042fec0000001824 */
[C---:B------:R-:W-:Y:S01]  /*3450*/  HMMA.16816.F32 R32, R52.reuse, R14, R32 ;  /* 0x0000000e3420723c */ /* 0x040fe20000001820 */
[----:B------:R-:W1:Y:S05]  /*3460*/  LDSM.16.M88.4 R12, [R187+0x9800] ;  /* 0x00980000bb0c783b */ /* 0x000e6a0000000200 */
[C---:B--2---:R-:W-:Y:S06]  /*3470*/  HMMA.16816.F32 R28, R52.reuse, R60, R28 ;  /* 0x0000003c341c723c */ /* 0x044fec000000181c */
[C---:B------:R-:W-:Y:S01]  /*3480*/  HMMA.16816.F32 R24, R52.reuse, R62, R24 ;  /* 0x0000003e3418723c */ /* 0x040fe20000001818 */
[----:B------:R-:W2:Y:S05]  /*3490*/  LDSM.16.M88.4 R60, [R180+0x2800] ;  /* 0x00280000b43c783b */ /* 0x000eaa0000000200 */
[C---:B-----5:R-:W-:Y:S06]  /*34a0*/  HMMA.16816.F32 R20, R52.reuse, R56, R20 ;  /* 0x000000383414723c */ /* 0x060fec0000001814 */
[----:B------:R-:W-:Y:S01]  /*34b0*/  HMMA.16816.F32 R68, R52, R58, R68 ;  /* 0x0000003a3444723c */ /* 0x000fe20000001844 */
[----:B------:R-:W5:Y:S04]  /*34c0*/  LDSM.16.M88.4 R56, [R180+0x3000] ;  /* 0x00300000b438783b */ /* 0x000f680000000200 */
[----:B------:R-:W-:Y:S01]  /*34d0*/  LDSM.16.M88.4 R52, [R180+0x3800] ;  /* 0x00380000b434783b */ /* 0x000fe20000000200 */
[C---:B---3--:R-:W-:Y:S06]  /*34e0*/  HMMA.16816.F32 R36, R8.reuse, R72, R36 ;  /* 0x000000480824723c */ /* 0x048fec0000001824 */
[C---:B------:R-:W-:Y:S06]  /*34f0*/  HMMA.16816.F32 R44, R8.reuse, R76, R44 ;  /* 0x0000004c082c723c */ /* 0x040fec000000182c */
[C---:B------:R-:W-:Y:S01]  /*3500*/  HMMA.16816.F32 R40, R8.reuse, R78, R40 ;  /* 0x0000004e0828723c */ /* 0x040fe20000001828 */
[----:B------:R-:W-:Y:S05]  /*3510*/  LDSM.16.M88.4 R76, [R193+0xb800] ;  /* 0x00b80000c14c783b */ /* 0x000fea0000000200 */
[C---:B------:R-:W-:Y:S01]  /*3520*/  HMMA.16816.F32 R32, R8.reuse, R74, R32 ;  /* 0x0000004a0820723c */ /* 0x040fe20000001820 */
[----:B------:R-:W-:Y:S05]  /*3530*/  LDSM.16.M88.4 R72, [R194+0x4000] ;  /* 0x00400000c248783b */ /* 0x000fea0000000200 */
[C---:B----4-:R-:W-:Y:S06]  /*3540*/  HMMA.16816.F32 R28, R8.reuse, R16, R28 ;  /* 0x00000010081c723c */ /* 0x050fec000000181c */
[C---:B------:R-:W-:Y:S01]  /*3550*/  HMMA.16816.F32 R24, R8.reuse, R18, R24 ;  /* 0x000000120818723c */ /* 0x040fe20000001818 */
[----:B------:R-:W-:Y:S05]  /*3560*/  LDSM.16.M88.4 R16, [R193+0xa000] ;  /* 0x00a00000c110783b */ /* 0x000fea0000000200 */
[C---:B-1----:R-:W-:Y:S06]  /*3570*/  HMMA.16816.F32 R20, R8.reuse, R12, R20 ;  /* 0x0000000c0814723c */ /* 0x042fec0000001814 */
[----:B------:R-:W-:Y:S01]  /*3580*/  HMMA.16816.F32 R68, R8, R14, R68 ;  /* 0x0000000e0844723c */ /* 0x000fe20000001844 */
[----:B------:R-:W1:Y:S04]  /*3590*/  LDSM.16.M88.4 R12, [R193+0xa800] ;  /* 0x00a80000c10c783b */ /* 0x000e680000000200 */
[----:B------:R-:W3:Y:S01]  /*35a0*/  LDSM.16.M88.4 R8, [R193+0xb000] ;  /* 0x00b00000c108783b */ /* 0x000ee20000000200 */
[C---:B--2---:R-:W-:Y:S06]  /*35b0*/  HMMA.16816.F32 R36, R48.reuse, R60, R36 ;  /* 0x0000003c3024723c */ /* 0x044fec0000001824 */
[C---:B------:R-:W-:Y:S06]  /*35c0*/  HMMA.16816.F32 R44, R48.reuse, R64, R44 ;  /* 0x00000040302c723c */ /* 0x040fec000000182c */
[C---:B------:R-:W-:Y:S01]  /*35d0*/  HMMA.16816.F32 R40, R48.reuse, R66, R40 ;  /* 0x000000423028723c */ /* 0x040fe20000001828 */
[----:B------:R-:W-:Y:S05]  /*35e0*/  LDSM.16.M88.4 R64, [R192+0x4000] ;  /* 0x00400000c040783b */ /* 0x000fea0000000200 */
[C---:B-----5:R-:W-:Y:S06]  /*35f0*/  HMMA.16816.F32 R28, R48.reuse, R56, R28 ;  /* 0x00000038301c723c */ /* 0x060fec000000181c */
[C---:B------:R-:W-:Y:S01]  /*3600*/  HMMA.16816.F32 R24, R48.reuse, R58, R24 ;  /* 0x0000003a3018723c */ /* 0x040fe20000001818 */
[----:B------:R-:W2:Y:S05]  /*3610*/  LDSM.16.M88.4 R56, [R191+0x4800] ;  /* 0x00480000bf38783b */ /* 0x000eaa0000000200 */
[----:B------:R-:W-:Y:S01]  /*3620*/  HMMA.16816.F32 R32, R48, R62, R32 ;  /* 0x0000003e3020723c */ /* 0x000fe20000001820 */
[----:B------:R-:W4:Y:S05]  /*3630*/  LDSM.16.M88.4 R60, [R191+0x4000] ;  /* 0x00400000bf3c783b */ /* 0x000f2a0000000200 */
[----:B-1----:R-:W-:Y:S06]  /*3640*/  HMMA.16816.F32 R36, R72, R12, R36 ;  /* 0x0000000c4824723c */ /* 0x002fec0000001824 */
[----:B------:R-:W-:Y:S06]  /*3650*/  HMMA.16816.F32 R20, R48, R52, R20 ;  /* 0x000000343014723c */ /* 0x000fec0000001814 */
[C---:B------:R-:W-:Y:S06]  /*3660*/  HMMA.16816.F32 R44, R72.reuse, R16, R44 ;  /* 0x00000010482c723c */ /* 0x040fec000000182c */
[C---:B------:R-:W-:Y:S01]  /*3670*/  HMMA.16816.F32 R40, R72.reuse, R18, R40 ;  /* 0x000000124828723c */ /* 0x040fe20000001828 */
[----:B------:R-:W-:Y:S05]  /*3680*/  LDSM.16.M88.4 R16, [R190+0x4000] ;  /* 0x00400000be10783b */ /* 0x000fea0000000200 */
[C---:B---3--:R-:W-:Y:S06]  /*3690*/  HMMA.16816.F32 R28, R72.reuse, R8, R28 ;  /* 0x00000008481c723c */ /* 0x048fec000000181c */
[----:B------:R-:W-:Y:S01]  /*36a0*/  HMMA.16816.F32 R24, R72, R10, R24 ;  /* 0x0000000a4818723c */ /* 0x000fe20000001818 */
[----:B------:R-:W1:Y:S05]  /*36b0*/  LDSM.16.M88.4 R8, [R187+0xa800] ;  /* 0x00a80000bb08783b */ /* 0x000e6a0000000200 */
[----:B------:R-:W-:Y:S01]  /*36c0*/  HMMA.16816.F32 R68, R48, R54, R68 ;  /* 0x000000363044723c */ /* 0x000fe20000001844 */
[----:B------:R-:W3:Y:S04]  /*36d0*/  LDSM.16.M88.4 R52, [R191+0x5000] ;  /* 0x00500000bf34783b */ /* 0x000ee80000000200 */
[----:B------:R-:W5:Y:S01]  /*36e0*/  LDSM.16.M88.4 R48, [R191+0x5800] ;  /* 0x00580000bf30783b */ /* 0x000f620000000200 */
[----:B------:R-:W-:Y:S03]  /*36f0*/  HMMA.16816.F32 R32, R72, R14, R32 ;  /* 0x0000000e4820723c */ /* 0x000fe60000001820 */
[----:B------:R-:W5:Y:S03]  /*3700*/  LDSM.16.M88.4 R12, [R187+0xa000] ;  /* 0x00a00000bb0c783b */ /* 0x000f660000000200 */
[----:B--2---:R-:W-:Y:S06]  /*3710*/  HMMA.16816.F32 R36, R64, R56, R36 ;  /* 0x000000384024723c */ /* 0x004fec0000001824 */
[----:B------:R-:W-:Y:S06]  /*3720*/  HMMA.16816.F32 R20, R72, R76, R20 ;  /* 0x0000004c4814723c */ /* 0x000fec0000001814 */
[C---:B----4-:R-:W-:Y:S06]  /*3730*/  HMMA.16816.F32 R44, R64.reuse, R60, R44 ;  /* 0x0000003c402c723c */ /* 0x050fec000000182c */
[----:B------:R-:W-:Y:S06]  /*3740*/  HMMA.16816.F32 R32, R64, R58, R32 ;  /* 0x0000003a4020723c */ /* 0x000fec0000001820 */
[----:B-1----:R-:W-:Y:S06]  /*3750*/  HMMA.16816.F32 R36, R16, R8, R36 ;  /* 0x000000081024723c */ /* 0x002fec0000001824 */
[----:B---3--:R-:W-:Y:S01]  /*3760*/  HMMA.16816.F32 R28, R64, R52, R28 ;  /* 0x00000034401c723c */ /* 0x008fe2000000181c */
[----:B------:R-:W-:-:S05]  /*3770*/  LOP3.LUT R9, R82, 0xffffffe0, RZ, 0xc0, !PT ;  /* 0xffffffe052097812 */ /* 0x000fca00078ec0ff */
[----:B------:R-:W-:Y:S01]  /*3780*/  HMMA.16816.F32 R24, R64, R54, R24 ;  /* 0x000000364018723c */ /* 0x000fe20000001818 */
[----:B------:R-:W-:Y:S01]  /*3790*/  LDSM.16.M88.4 R52, [R180+0x4000] ;  /* 0x00400000b434783b */ /* 0x000fe20000000200 */
[----:B------:R-:W-:-:S04]  /*37a0*/  IMAD.IADD R0, R80, 0x1, -R9 ;  /* 0x0000000150007824 */ /* 0x000fc800078e0a09 */
[----:B-----5:R-:W-:Y:S01]  /*37b0*/  HMMA.16816.F32 R56, R64, R48, R20 ;  /* 0x000000304038723c */ /* 0x020fe20000001814 */
[----:B------:R-:W1:Y:S05]  /*37c0*/  LDSM.16.M88.4 R20, [R189+0x4000] ;  /* 0x00400000bd14783b */ /* 0x000e6a0000000200 */
[----:B------:R-:W-:Y:S06]  /*37d0*/  HMMA.16816.F32 R44, R16, R12, R44 ;  /* 0x0000000c102c723c */ /* 0x000fec000000182c */
[----:B------:R-:W-:Y:S01]  /*37e0*/  HMMA.16816.F32 R72, R72, R78, R68 ;  /* 0x0000004e4848723c */ /* 0x000fe20000001844 */
[----:B------:R-:W-:Y:S01]  /*37f0*/  SHF.R.S32.HI R13, RZ, 0x1f, R0 ;  /* 0x0000001fff0d7819 */ /* 0x000fe20000011400 */
[----:B------:R-:W2:Y:S03]  /*3800*/  LDSM.16.M88.4 R68, [R187+0xb000] ;  /* 0x00b00000bb44783b */ /* 0x000ea60000000200 */
[----:B------:R-:W-:Y:S01]  /*3810*/  LEA.HI R0, R13, R0, RZ, 0x2 ;  /* 0x000000000d007211 */ /* 0x000fe200078f10ff */
[----:B------:R-:W-:Y:S01]  /*3820*/  HMMA.16816.F32 R40, R64, R62, R40 ;  /* 0x0000003e4028723c */ /* 0x000fe20000001828 */
[----:B------:R-:W-:Y:S02]  /*3830*/  LDSM.16.M88.4 R60, [R187+0xb800] ;  /* 0x00b80000bb3c783b */ /* 0x000fe40000000200 */
[----:B------:R-:W-:-:S03]  /*3840*/  SHF.R.S32.HI R0, RZ, 0x2, R0 ;  /* 0x00000002ff007819 */ /* 0x000fc60000011400 */
[----:B------:R-:W-:Y:S01]  /*3850*/  HMMA.16816.F32 R32, R16, R10, R32 ;  /* 0x0000000a1020723c */ /* 0x000fe20000001820 */
[----:B------:R-:W3:Y:S01]  /*3860*/  LDSM.16.M88.4 R8, [R180+0x4800] ;  /* 0x00480000b408783b */ /* 0x000ee20000000200 */
[----:B------:R-:W-:Y:S02]  /*3870*/  IMAD.IADD R205, R0, 0x1, R205 ;  /* 0x0000000100cd7824 */ /* 0x000fe400078e02cd */
[----:B------:R-:W-:Y:S02]  /*3880*/  IMAD.IADD R0, R4, 0x1, R207 ;  /* 0x0000000104007824 */ /* 0x000fe400078e02cf */
[C---:B------:R-:W-:Y:S01]  /*3890*/  VIADD R203, R205.reuse, 0x8 ;  /* 0x00000008cdcb7836 */ /* 0x040fe20000000000 */
[C-C-:B------:R-:W-:Y:S01]  /*38a0*/  VIADDMNMX R204, R205.reuse, UR5, R202.reuse, PT ;  /* 0x00000005cdcc7c46 */ /* 0x140fe2000b8001ca */
[----:B------:R-:W-:Y:S01]  /*38b0*/  VIADD R12, R0, 0x1 ;  /* 0x00000001000c7836 */ /* 0x000fe20000000000 */
[----:B------:R-:W-:Y:S02]  /*38c0*/  VIADDMNMX R205, R205, UR13, RZ, !PT ;  /* 0x0000000dcdcd7c46 */ /* 0x000fe4000f8001ff */
[C---:B------:R-:W-:Y:S01]  /*38d0*/  VIADDMNMX R202, R203.reuse, UR5, R202, PT ;  /* 0x00000005cbca7c46 */ /* 0x040fe2000b8001ca */
[----:B------:R-:W-:Y:S01]  /*38e0*/  HMMA.16816.F32 R72, R64, R50, R72 ;  /* 0x000000324048723c */ /* 0x000fe20000001848 */
[----:B------:R-:W-:-:S02]  /*38f0*/  VIADDMNMX R203, R203, UR13, RZ, !PT ;  /* 0x0000000dcbcb7c46 */ /* 0x000fc4000f8001ff */
[C---:B------:R-:W-:Y:S02]  /*3900*/  ISETP.GE.AND P4, PT, R12.reuse, R204, PT ;  /* 0x000000cc0c00720c */ /* 0x040fe40003f86270 */
[C---:B------:R-:W-:Y:S01]  /*3910*/  ISETP.GE.AND P0, PT, R12.reuse, R202, PT ;  /* 0x000000ca0c00720c */ /* 0x040fe20003f06270 */
[----:B------:R-:W-:Y:S01]  /*3920*/  HMMA.16816.F32 R40, R16, R14, R40 ;  /* 0x0000000e1028723c */ /* 0x000fe20000001828 */
[C---:B------:R-:W-:Y:S02]  /*3930*/  ISETP.LT.OR P4, PT, R12.reuse, R205, P4 ;  /* 0x000000cd0c00720c */ /* 0x040fe40002781670 */
[----:B------:R-:W-:Y:S02]  /*3940*/  ISETP.LT.OR P0, PT, R12, R203, P0 ;  /* 0x000000cb0c00720c */ /* 0x000fe40000701670 */
[----:B------:R-:W4:Y:S01]  /*3950*/  LDSM.16.M88.4 R12, [R180+0x5000] ;  /* 0x00500000b40c783b */ /* 0x000f220000000200 */
[----:B-1----:R-:W-:Y:S01]  /*3960*/  HMMA.16816.F32 R44, R20, R52, R44 ;  /* 0x00000034142c723c */ /* 0x002fe2000000182c */
[----:B------:R-:W-:-:S02]  /*3970*/  ISETP.GE.AND P6, PT, R0, R204, PT ;  /* 0x000000cc0000720c */ /* 0x000fc40003fc6270 */
[C---:B------:R-:W-:Y:S02]  /*3980*/  ISETP.GE.AND P1, PT, R0.reuse, R202, PT ;  /* 0x000000ca0000720c */ /* 0x040fe40003f26270 */
[C---:B------:R-:W-:Y:S01]  /*3990*/  ISETP.LT.OR P6, PT, R0.reuse, R205, P6 ;  /* 0x000000cd0000720c */ /* 0x040fe200037c1670 */
[----:B--2---:R-:W-:Y:S01]  /*39a0*/  HMMA.16816.F32 R28, R16, R68, R28 ;  /* 0x00000044101c723c */ /* 0x004fe2000000181c */
[----:B------:R-:W-:-:S05]  /*39b0*/  ISETP.LT.OR P1, PT, R0, R203, P1 ;  /* 0x000000cb0000720c */ /* 0x000fca0000f21670 */
[----:B------:R-:W-:Y:S06]  /*39c0*/  HMMA.16816.F32 R24, R16, R70, R24 ;  /* 0x000000461018723c */ /* 0x000fec0000001818 */
[C---:B---3--:R-:W-:Y:S06]  /*39d0*/  HMMA.16816.F32 R36, R20.reuse, R8, R36 ;  /* 0x000000081424723c */ /* 0x048fec0000001824 */
        /* <DEDUP_REMOVED lines=8> */
[C---:B------:R-:W-:Y:S02]  /*3a60*/  ISETP.GE.AND P4, PT, R9.reuse, R204, PT ;  /* 0x000000cc0900720c */ /* 0x040fe40003f86270 */
[----:B------:R-:W-:Y:S01]  /*3a70*/  ISETP.GE.AND P0, PT, R9, R202, PT ;  /* 0x000000ca0900720c */ /* 0x000fe20003f06270 */
[----:B------:R-:W-:Y:S01]  /*3a80*/  HMMA.16816.F32 R56, R16, R60, R56 ;  /* 0x0000003c1038723c */ /* 0x000fe20000001838 */
[C---:B------:R-:W-:Y:S02]  /*3a90*/  ISETP.GE.AND P6, PT, R8.reuse, R204, PT ;  /* 0x000000cc0800720c */ /* 0x040fe40003fc6270 */
[----:B------:R-:W-:-:S02]  /*3aa0*/  ISETP.GE.AND P1, PT, R8, R202, PT ;  /* 0x000000ca0800720c */ /* 0x000fc40003f26270 */
[C---:B------:R-:W-:Y:S01]  /*3ab0*/  ISETP.LT.OR P4, PT, R9.reuse, R205, P4 ;  /* 0x000000cd0900720c */ /* 0x040fe20002781670 */
[----:B------:R-:W-:Y:S01]  /*3ac0*/  HMMA.16816.F32 R72, R16, R62, R72 ;  /* 0x0000003e1048723c */ /* 0x000fe20000001848 */
[----:B------:R-:W-:Y:S02]  /*3ad0*/  ISETP.LT.OR P0, PT, R9, R203, P0 ;  /* 0x000000cb0900720c */ /* 0x000fe40000701670 */
[C---:B------:R-:W-:Y:S02]  /*3ae0*/  ISETP.LT.OR P6, PT, R8.reuse, R205, P6 ;  /* 0x000000cd0800720c */ /* 0x040fe400037c1670 */
[----:B------:R-:W-:Y:S01]  /*3af0*/  ISETP.LT.OR P1, PT, R8, R203, P1 ;  /* 0x000000cb0800720c */ /* 0x000fe20000f21670 */
[C---:B----4-:R-:W-:Y:S01]  /*3b00*/  HMMA.16816.F32 R28, R20.reuse, R12, R28 ;  /* 0x0000000c141c723c */ /* 0x050fe2000000181c */
[----:B------:R-:W1:Y:S01]  /*3b10*/  LDSM.16.M88.4 R8, [R180+0x5800] ;  /* 0x00580000b408783b */ /* 0x000e620000000200 */
[C---:B------:R-:W-:Y:S01]  /*3b20*/  VIADD R16, R0.reuse, 0x8 ;  /* 0x0000000800107836 */ /* 0x040fe20000000000 */
[----:B------:R-:W-:Y:S01]  /*3b30*/  FSEL R41, R41, -INF , !P4 ;  /* 0xff80000029297808 */ /* 0x000fe20006000000 */
[----:B------:R-:W-:Y:S01]  /*3b40*/  VIADD R17, R0, 0x11 ;  /* 0x0000001100117836 */ /* 0x000fe20000000000 */
[----:B------:R-:W-:Y:S01]  /*3b50*/  FSEL R18, R38, -INF , !P1 ;  /* 0xff80000026127808 */ /* 0x000fe20004800000 */
[----:B------:R-:W-:Y:S01]  /*3b60*/  HMMA.16816.F32 R24, R20, R14, R24 ;  /* 0x0000000e1418723c */ /* 0x000fe20000001818 */
[----:B------:R-:W-:Y:S01]  /*3b70*/  ISETP.GE.AND P5, PT, R16, R204, PT ;  /* 0x000000cc1000720c */ /* 0x000fe20003fa6270 */
[----:B------:R-:W-:Y:S01]  /*3b80*/  VIADD R13, R0, 0x20 ;  /* 0x00000020000d7836 */ /* 0x000fe20000000000 */
[----:B------:R-:W-:Y:S01]  /*3b90*/  ISETP.GE.AND P2, PT, R16, R202, PT ;  /* 0x000000ca1000720c */ /* 0x000fe20003f46270 */
[----:B------:R-:W-:-:S04]  /*3ba0*/  DEPBAR.LE SB0, 0x0 ;  /* 0x000080000000791a */ /* 0x000fc80000000000 */
[----:B------:R-:W-:Y:S01]  /*3bb0*/  ISETP.LT.OR P5, PT, R16, R205, P5 ;  /* 0x000000cd1000720c */ /* 0x000fe20002fa1670 */
[----:B------:R-:W-:Y:S01]  /*3bc0*/  VIADD R15, R0, 0x21 ;  /* 0x00000021000f7836 */ /* 0x000fe20000000000 */
[----:B------:R-:W-:Y:S01]  /*3bd0*/  ISETP.LT.OR P2, PT, R16, R203, P2 ;  /* 0x000000cb1000720c */ /* 0x000fe20001741670 */
[----:B------:R-:W-:Y:S01]  /*3be0*/  VIADD R16, R0, 0x18 ;  /* 0x0000001800107836 */ /* 0x000fe20000000000 */
[----:B------:R-:W-:Y:S01]  /*3bf0*/  FSEL R47, R40, -INF , !P5 ;  /* 0xff800000282f7808 */ /* 0x000fe20006800000 */
[----:B------:R-:W-:Y:S01]  /*3c00*/  VIADD R14, R0, 0x28 ;  /* 0x00000028000e7836 */ /* 0x000fe20000000000 */
[----:B------:R-:W-:Y:S02]  /*3c10*/  FSEL R42, R42, -INF , !P2 ;  /* 0xff8000002a2a7808 */ /* 0x000fe40005000000 */
[----:B------:R-:W-:Y:S02]  /*3c20*/  FSEL R40, R43, -INF , !P0 ;  /* 0xff8000002b287808 */ /* 0x000fe40004000000 */
[----:B------:R-:W-:-:S02]  /*3c30*/  ISETP.GE.AND P5, PT, R16, R204, PT ;  /* 0x000000cc1000720c */ /* 0x000fc40003fa6270 */
[CC--:B------:R-:W-:Y:S02]  /*3c40*/  ISETP.GE.AND P2, PT, R16.reuse, R202.reuse, PT ;  /* 0x000000ca1000720c */ /* 0x0c0fe40003f46270 */
[C---:B------:R-:W-:Y:S02]  /*3c50*/  ISETP.GE.AND P0, PT, R17.reuse, R202, PT ;  /* 0x000000ca1100720c */ /* 0x040fe40003f06270 */
[C---:B------:R-:W-:Y:S02]  /*3c60*/  ISETP.GE.AND P4, PT, R17.reuse, R204, PT ;  /* 0x000000cc1100720c */ /* 0x040fe40003f86270 */
[C---:B------:R-:W-:Y:S01]  /*3c70*/  ISETP.LT.OR P5, PT, R16.reuse, R205, P5 ;  /* 0x000000cd1000720c */ /* 0x040fe20002fa1670 */
[----:B------:R-:W-:Y:S01]  /*3c80*/  BAR.SYNC.DEFER_BLOCKING 0x0 ;  /* 0x0000000000007b1d */ /* 0x000fe20000010000 */
[-C--:B------:R-:W-:Y:S01]  /*3c90*/  ISETP.LT.OR P2, PT, R16, R203.reuse, P2 ;  /* 0x000000cb1000720c */ /* 0x080fe20001741670 */
[----:B------:R-:W-:Y:S01]  /*3ca0*/  VIADD R16, R0, 0x19 ;  /* 0x0000001900107836 */ /* 0x000fe20000000000 */
[----:B------:R-:W-:-:S02]  /*3cb0*/  ISETP.LT.OR P0, PT, R17, R203, P0 ;  /* 0x000000cb1100720c */ /* 0x000fc40000701670 */
[-C--:B------:R-:W-:Y:S02]  /*3cc0*/  ISETP.GE.AND P1, PT, R13, R202.reuse, PT ;  /* 0x000000ca0d00720c */ /* 0x080fe40003f26270 */
[----:B------:R-:W-:Y:S01]  /*3cd0*/  ISETP.LT.OR P4, PT, R17, R205, P4 ;  /* 0x000000cd1100720c */ /* 0x000fe20002781670 */
[C---:B-1----:R-:W-:Y:S01]  /*3ce0*/  HMMA.16816.F32 R56, R20.reuse, R8, R56 ;  /* 0x000000081438723c */ /* 0x042fe20000001838 */
[----:B------:R-:W-:Y:S02]  /*3cf0*/  FSEL R12, R39, -INF , !P0 ;  /* 0xff800000270c7808 */ /* 0x000fe40004000000 */
[----:B------:R-:W-:Y:S02]  /*3d00*/  ISETP.LT.OR P1, PT, R13, R203, P1 ;  /* 0x000000cb0d00720c */ /* 0x000fe40000f21670 */
[----:B------:R-:W-:Y:S01]  /*3d10*/  ISETP.GE.AND P0, PT, R16, R202, PT ;  /* 0x000000ca1000720c */ /* 0x000fe20003f06270 */
[----:B------:R-:W-:Y:S01]  /*3d20*/  HMMA.16816.F32 R72, R20, R10, R72 ;  /* 0x0000000a1448723c */ /* 0x000fe20000001848 */
[----:B------:R-:W-:Y:S01]  /*3d30*/  FSEL R17, R37, -INF , !P4 ;  /* 0xff80000025117808 */ /* 0x000fe20006000000 */
[----:B------:R-:W-:Y:S01]  /*3d40*/  VIADD R8, R0, 0x29 ;  /* 0x0000002900087836 */ /* 0x000fe20000000000 */
[----:B------:R-:W-:Y:S01]  /*3d50*/  ISETP.GE.AND P4, PT, R16, R204, PT ;  /* 0x000000cc1000720c */ /* 0x000fe20003f86270 */
[----:B------:R-:W-:Y:S01]  /*3d60*/  VIADD R9, R0, 0x30 ;  /* 0x0000003000097836 */ /* 0x000fe20000000000 */
[----:B------:R-:W-:-:S02]  /*3d70*/  FSEL R166, R30, -INF , !P1 ;  /* 0xff8000001ea67808 */ /* 0x000fc40004800000 */
[----:B------:R-:W-:Y:S02]  /*3d80*/  ISETP.LT.OR P0, PT, R16, R203, P0 ;  /* 0x000000cb1000720c */ /* 0x000fe40000701670 */
[----:B------:R-:W-:Y:S02]  /*3d90*/  ISETP.GT.AND P1, PT, R198, UR10, PT ;  /* 0x0000000ac6007c0c */ /* 0x000fe4000bf24270 */
[----:B------:R-:W-:Y:S02]  /*3da0*/  ISETP.LT.OR P4, PT, R16, R205, P4 ;  /* 0x000000cd1000720c */ /* 0x000fe40002781670 */
[----:B------:R-:W-:Y:S02]  /*3db0*/  FSEL R19, R36, -INF , !P6 ;  /* 0xff80000024137808 */ /* 0x000fe40007000000 */
[----:B------:R-:W-:Y:S02]  /*3dc0*/  FSEL R16, R35, -INF , !P0 ;  /* 0xff80000023107808 */ /* 0x000fe40004000000 */
[----:B------:R-:W-:-:S02]  /*3dd0*/  ISETP.GE.AND P6, PT, R13, R204, PT ;  /* 0x000000cc0d00720c */ /* 0x000fc40003fc6270 */
[----:B------:R-:W-:Y:S02]  /*3de0*/  ISETP.GE.AND P0, PT, R15, R202, PT ;  /* 0x000000ca0f00720c */ /* 0x000fe40003f06270 */
[----:B------:R-:W-:Y:S01]  /*3df0*/  ISETP.LT.OR P6, PT, R13, R205, P6 ;  /* 0x000000cd0d00720c */ /* 0x000fe200037c1670 */
[----:B------:R-:W1:Y:S01]  /*3e00*/  @!P1 LDC.64 R210, c[0x0][0x218] ;  /* 0x00008600ffd29b82 */ /* 0x000e620000000a00 */
[----:B------:R-:W-:Y:S02]  /*3e10*/  ISETP.LT.OR P0, PT, R15, R203, P0 ;  /* 0x000000cb0f00720c */ /* 0x000fe40000701670 */
[----:B------:R-:W-:Y:S02]  /*3e20*/  FSEL R13, R32, -INF , !P5 ;  /* 0xff800000200d7808 */ /* 0x000fe40006800000 */
[----:B------:R-:W-:Y:S02]  /*3e30*/  FSEL R33, R33, -INF , !P4 ;  /* 0xff80000021217808 */ /* 0x000fe40006000000 */
[----:B------:R-:W-:-:S02]  /*3e40*/  ISETP.GE.AND P5, PT, R15, R204, PT ;  /* 0x000000cc0f00720c */ /* 0x000fc40003fa6270 */
[-C--:B------:R-:W-:Y:S02]  /*3e50*/  ISETP.GE.AND P4, PT, R14, R204.reuse, PT ;  /* 0x000000cc0e00720c */ /* 0x080fe40003f86270 */
[----:B------:R-:W-:Y:S02]  /*3e60*/  FSEL R197, R28, -INF , !P6 ;  /* 0xff8000001cc57808 */ /* 0x000fe40007000000 */
[----:B------:R-:W-:Y:S02]  /*3e70*/  FSEL R220, R31, -INF , !P0 ;  /* 0xff8000001fdc7808 */ /* 0x000fe40004000000 */
[----:B------:R-:W-:Y:S02]  /*3e80*/  FSEL R34, R34, -INF , !P2 ;  /* 0xff80000022227808 */ /* 0x000fe40005000000 */
[C---:B------:R-:W-:Y:S02]  /*3e90*/  ISETP.GE.AND P0, PT, R8.reuse, R204, PT ;  /* 0x000000cc0800720c */ /* 0x040fe40003f06270 */
[----:B------:R-:W-:-:S02]  /*3ea0*/  ISETP.GE.AND P6, PT, R8, R202, PT ;  /* 0x000000ca0800720c */ /* 0x000fc40003fc6270 */
[C---:B------:R-:W-:Y:S02]  /*3eb0*/  ISETP.GE.AND P2, PT, R14.reuse, R202, PT ;  /* 0x000000ca0e00720c */ /* 0x040fe40003f46270 */
[-C--:B------:R-:W-:Y:S02]  /*3ec0*/  ISETP.LT.OR P5, PT, R15, R205.reuse, P5 ;  /* 0x000000cd0f00720c */ /* 0x080fe40002fa1670 */
[-C--:B------:R-:W-:Y:S02]  /*3ed0*/  ISETP.LT.OR P4, PT, R14, R205.reuse, P4 ;  /* 0x000000cd0e00720c */ /* 0x080fe40002781670 */
[C---:B------:R-:W-:Y:S02]  /*3ee0*/  ISETP.LT.OR P0, PT, R8.reuse, R205, P0 ;  /* 0x000000cd0800720c */ /* 0x040fe40000701670 */
[-C--:B------:R-:W-:Y:S01]  /*3ef0*/  ISETP.LT.OR P6, PT, R8, R203.reuse, P6 ;  /* 0x000000cb0800720c */ /* 0x080fe200037c1670 */
[----:B------:R-:W-:Y:S01]  /*3f00*/  VIADD R8, R0, 0x31 ;  /* 0x0000003100087836 */ /* 0x000fe20000000000 */
[----:B------:R-:W-:-:S02]  /*3f10*/  ISETP.LT.OR P2, PT, R14, R203, P2 ;  /* 0x000000cb0e00720c */ /* 0x000fc40001741670 */
[----:B------:R-:W-:Y:S02]  /*3f20*/  FSEL R165, R29, -INF , !P5 ;  /* 0xff8000001da57808 */ /* 0x000fe40006800000 */
[----:B------:R-:W-:Y:S02]  /*3f30*/  FSEL R171, R24, -INF , !P4 ;  /* 0xff80000018ab7808 */ /* 0x000fe40006000000 */
[C---:B------:R-:W-:Y:S02]  /*3f40*/  ISETP.GE.AND P5, PT, R9.reuse, R204, PT ;  /* 0x000000cc0900720c */ /* 0x040fe40003fa6270 */
[----:B------:R-:W-:Y:S02]  /*3f50*/  ISETP.GE.AND P4, PT, R9, R202, PT ;  /* 0x000000ca0900720c */ /* 0x000fe40003f86270 */
[----:B------:R-:W-:Y:S02]  /*3f60*/  FSEL R218, R26, -INF , !P2 ;  /* 0xff8000001ada7808 */ /* 0x000fe40005000000 */
[----:B------:R-:W-:-:S02]  /*3f70*/  ISETP.GE.AND P2, PT, R8, R204, PT ;  /* 0x000000cc0800720c */ /* 0x000fc40003f46270 */
[C---:B------:R-:W-:Y:S02]  /*3f80*/  ISETP.LT.OR P5, PT, R9.reuse, R205, P5 ;  /* 0x000000cd0900720c */ /* 0x040fe40002fa1670 */
[----:B------:R-:W-:Y:S01]  /*3f90*/  ISETP.LT.OR P4, PT, R9, R203, P4 ;  /* 0x000000cb0900720c */ /* 0x000fe20002781670 */
[C---:B------:R-:W-:Y:S01]  /*3fa0*/  VIADD R9, R0.reuse, 0x38 ;  /* 0x0000003800097836 */ /* 0x040fe20000000000 */
[----:B------:R-:W-:Y:S01]  /*3fb0*/  FSEL R167, R25, -INF , !P0 ;  /* 0xff80000019a77808 */ /* 0x000fe20004000000 */
[----:B------:R-:W-:Y:S01]  /*3fc0*/  VIADD R0, R0, 0x39 ;  /* 0x0000003900007836 */ /* 0x000fe20000000000 */
[C---:B------:R-:W-:Y:S02]  /*3fd0*/  ISETP.GE.AND P0, PT, R8.reuse, R202, PT ;  /* 0x000000ca0800720c */ /* 0x040fe40003f06270 */
[C---:B------:R-:W-:Y:S02]  /*3fe0*/  ISETP.LT.OR P2, PT, R8.reuse, R205, P2 ;  /* 0x000000cd0800720c */ /* 0x040fe40001741670 */
[----:B------:R-:W-:-:S02]  /*3ff0*/  ISETP.LT.OR P0, PT, R8, R203, P0 ;  /* 0x000000cb0800720c */ /* 0x000fc40000701670 */
[----:B------:R-:W-:Y:S02]  /*4000*/  FSEL R212, R27, -INF , !P6 ;  /* 0xff8000001bd47808 */ /* 0x000fe40007000000 */
[----:B------:R-:W-:Y:S02]  /*4010*/  FSEL R219, R56, -INF , !P5 ;  /* 0xff80000038db7808 */ /* 0x000fe40006800000 */
[----:B------:R-:W-:Y:S02]  /*4020*/  FSEL R214, R58, -INF , !P4 ;  /* 0xff8000003ad67808 */ /* 0x000fe40006000000 */
[----:B------:R-:W-:Y:S02]  /*4030*/  FSEL R217, R57, -INF , !P2 ;  /* 0xff80000039d97808 */ /* 0x000fe40005000000 */
[-C--:B------:R-:W-:Y:S02]  /*4040*/  ISETP.GE.AND P6, PT, R9, R204.reuse, PT ;  /* 0x000000cc0900720c */ /* 0x080fe40003fc6270 */
[----:B------:R-:W-:-:S02]  /*4050*/  ISETP.GE.AND P5, PT, R0, R204, PT ;  /* 0x000000cc0000720c */ /* 0x000fc40003fa6270 */
[-C--:B------:R-:W-:Y:S02]  /*4060*/  ISETP.GE.AND P4, PT, R9, R202.reuse, PT ;  /* 0x000000ca0900720c */ /* 0x080fe40003f86270 */
[C---:B------:R-:W-:Y:S02]  /*4070*/  ISETP.GE.AND P2, PT, R0.reuse, R202, PT ;  /* 0x000000ca0000720c */ /* 0x040fe40003f46270 */
[----:B------:R-:W-:Y:S02]  /*4080*/  FSEL R206, R59, -INF , !P0 ;  /* 0xff8000003bce7808 */ /* 0x000fe40004000000 */
[C---:B------:R-:W-:Y:S02]  /*4090*/  ISETP.LT.OR P6, PT, R9.reuse, R205, P6 ;  /* 0x000000cd0900720c */ /* 0x040fe400037c1670 */
[----:B------:R-:W-:Y:S02]  /*40a0*/  ISETP.LT.OR P4, PT, R9, R203, P4 ;  /* 0x000000cb0900720c */ /* 0x000fe40002781670 */
[----:B------:R-:W-:-:S02]  /*40b0*/  ISETP.LT.OR P5, PT, R0, R205, P5 ;  /* 0x000000cd0000720c */ /* 0x000fc40002fa1670 */
[----:B------:R-:W-:Y:S01]  /*40c0*/  ISETP.LT.OR P2, PT, R0, R203, P2 ;  /* 0x000000cb0000720c */ /* 0x000fe20001741670 */
[----:B------:R-:W-:Y:S01]  /*40d0*/  IMAD.IADD R0, R6, 0x1, R3 ;  /* 0x0000000106007824 */ /* 0x000fe200078e0203 */
[----:B-1----:R-:W-:Y:S02]  /*40e0*/  @!P1 LEA R208, P0, R133, R210, 0x1 ;  /* 0x000000d285d09211 */ /* 0x002fe400078008ff */
        /* <DEDUP_REMOVED lines=17> */
[----:B------:R-:W-:-:S02]  /*4200*/  ISETP.GE.AND P0, PT, R20, RZ, PT ;  /* 0x000000ff1400720c */ /* 0x000fc40003f06270 */
[----:B------:R-:W-:Y:S01]  /*4210*/  LOP3.LUT R4, RZ, R9, RZ, 0x33, !PT ;  /* 0x00000009ff047212 */ /* 0x000fe200078e33ff */
        /* <DEDUP_REMOVED lines=38> */
[----:B------:R-:W-:-:S03]  /*4480*/  IMAD.WIDE.U32 R10, R6, UR6, RZ ;  /* 0x00000006060a7c25 */ /* 0x000fc6000f8e00ff */
        /* <DEDUP_REMOVED lines=8> */
.L_x_5344:
[----:B------:R-:W-:-:S04]  /*4510*/  ULEA UR5, -UR6, URZ, 0x6 ;  /* 0x0000003f06057291 */ /* 0x000fc8000f8e313f */
[----:B------:R-:W-:Y:S02]  /*4520*/  USHF.R.S32.HI UR12, URZ, 0x1f, UR5 ;  /* 0x0000001f3f0c7899 */ /* 0x000fe40008011405 */
[----:B------:R-:W-:-:S04]  /*4530*/  MOV R4, UR5 ;  /* 0x0000000500047c02 */ /* 0x000fc80008000f00 */
[----:B------:R-:W-:-:S07]  /*4540*/  MOV R9, UR12 ;  /* 0x0000000c00097c02 */ /* 0x000fce0008000f00 */
.L_x_5345:
[----:B------:R-:W1:Y:S01]  /*4550*/  LDC.64 R210, c[0x0][0x218] ;  /* 0x00008600ffd27b82 */ /* 0x000e620000000a00 */
[----:B------:R-:W-:Y:S01]  /*4560*/  IADD3 R133, P0, R4, R133, RZ ;  /* 0x0000008504857210 */ /* 0x000fe20007f1e0ff */
[----:B------:R-:W-:Y:S02]  /*4570*/  USHF.L.U32 UR12, UR6, 0x5, URZ ;  /* 0x00000005060c7899 */ /* 0x000fe4000800063f */
[----:B------:R-:W-:Y:S02]  /*4580*/  USHF.L.U64.HI UR5, UR6, 0x5, UR7 ;  /* 0x0000000506057899 */ /* 0x000fe40008010207 */
[----:B------:R-:W-:Y:S01]  /*4590*/  IMAD.X R2, R9, 0x1, R2, P0 ;  /* 0x0000000109027824 */ /* 0x000fe200000e0602 */
[----:B-1----:R-:W-:-:S04]  /*45a0*/  LEA R208, P0, R133, R210, 0x1 ;  /* 0x000000d285d07211 */ /* 0x002fc800078008ff */
[----:B------:R-:W-:Y:S02]  /*45b0*/  LEA.HI.X R209, R133, R211, R2, 0x1, P0 ;  /* 0x000000d385d17211 */ /* 0x000fe400000f0c02 */
[----:B------:R-:W-:-:S03]  /*45c0*/  IADD3 R14, P0, R208, UR12, RZ ;  /* 0x0000000cd00e7c10 */ /* 0x000fc6000ff1e0ff */
        /* <DEDUP_REMOVED lines=9> */
[----:B------:R-:W-:-:S03]  /*4660*/  IADD3 R8, P0, R10, UR12, RZ ;  /* 0x0000000c0a087c10 */ /* 0x000fc6000ff1e0ff */
        /* <DEDUP_REMOVED lines=11> */
.L_x_5343:
        /* <DEDUP_REMOVED lines=32> */
[----:B------:R-:W1:Y:S01]  /*4920*/  SHFL.BFLY PT, R9, R6, 0x2, 0x1f ;  /* 0x0c401f0006097f89 */ /* 0x000e6200000e0000 */
[----:B------:R-:W-:Y:S02]  /*4930*/  ISETP.GT.AND P4, PT, R198, UR10, PT ;  /* 0x0000000ac6007c0c */ /* 0x000fe4000bf84270 */
        /* <DEDUP_REMOVED lines=36> */
[----:B------:R-:W1:Y:S01]  /*4b80*/  LDSM.16.MT88.4 R40, [R188+0xe000] ;  /* 0x00e00000bc28783b */ /* 0x000e620000004200 */
[--C-:B------:R-:W-:Y:S01]  /*4b90*/  FFMA.FTZ R163, R44, UR12, -R169.reuse ;  /* 0x0000000c2ca37c23 */ /* 0x100fe200080108a9 */
[----:B------:R-:W-:Y:S01]  /*4ba0*/  MUFU.EX2 R161, R161 ;  /* 0x000000a100a17308 */ /* 0x000fe20000000800 */
[--C-:B------:R-:W-:Y:S01]  /*4bb0*/  FFMA.FTZ R150, R12, UR12, -R169.reuse ;  /* 0x0000000c0c967c23 */ /* 0x100fe200080108a9 */
[--C-:B------:R-:W-:Y:S01]  /*4bc0*/  FFMA.FTZ R155, R19, UR12, -R216.reuse ;  /* 0x0000000c139b7c23 */ /* 0x100fe200080108d8 */
[----:B------:R-:W2:Y:S01]  /*4bd0*/  LDSM.16.MT88.4 R12, [R186+0xc800] ;  /* 0x00c80000ba0c783b */ /* 0x000ea20000004200 */
[--C-:B------:R-:W-:Y:S01]  /*4be0*/  FFMA.FTZ R152, R17, UR12, -R216.reuse ;  /* 0x0000000c11987c23 */ /* 0x100fe200080108d8 */
[--C-:B------:R-:W-:Y:S01]  /*4bf0*/  FFMA.FTZ R0, R33, UR12, -R216.reuse ;  /* 0x0000000c21007c23 */ /* 0x100fe200080108d8 */
[--C-:B------:R-:W-:Y:S01]  /*4c00*/  FFMA.FTZ R153, R18, UR12, -R169.reuse ;  /* 0x0000000c12997c23 */ /* 0x100fe200080108a9 */
[--C-:B------:R-:W-:Y:S01]  /*4c10*/  FFMA.FTZ R149, R34, UR12, -R169.reuse ;  /* 0x0000000c22957c23 */ /* 0x100fe200080108a9 */
[----:B------:R-:W3:Y:S01]  /*4c20*/  MUFU.EX2 R158, R158 ;  /* 0x0000009e009e7308 */ /* 0x000ee20000000800 */
        /* <DEDUP_REMOVED lines=29> */
[----:B-----5:R-:W-:Y:S01]  /*4e00*/  F2FP.F16.F32.PACK_AB R98, R154, R157 ;  /* 0x0000009d9a62723e */ /* 0x020fe200000000ff */
[----:B------:R-:W-:-:S04]  /*4e10*/  FADD.FTZ R157, R157, R158 ;  /* 0x0000009e9d9d7221 */ /* 0x000fc80000010000 */
[----:B------:R-:W-:Y:S02]  /*4e20*/  FADD.FTZ R154, R154, R157 ;  /* 0x0000009d9a9a7221 */ /* 0x000fe40000010000 */
[----:B------:R-:W-:Y:S08]  /*4e30*/  MUFU.EX2 R159, R159 ;  /* 0x0000009f009f7308 */ /* 0x000ff00000000800 */
[----:B------:R-:W5:Y:S01]  /*4e40*/  MUFU.EX2 R156, R156 ;  /* 0x0000009c009c7308 */ /* 0x000f620000000800 */
[----:B---3--:R-:W-:Y:S01]  /*4e50*/  F2FP.F16.F32.PACK_AB R97, R163, R160 ;  /* 0x000000a0a361723e */ /* 0x008fe200000000ff */
[----:B------:R-:W-:-:S06]  /*4e60*/  FADD.FTZ R160, R160, R163 ;  /* 0x000000a3a0a07221 */ /* 0x000fcc0000010000 */
[----:B------:R-:W-:Y:S08]  /*4e70*/  MUFU.EX2 R155, R155 ;  /* 0x0000009b009b7308 */ /* 0x000ff00000000800 */
[----:B------:R-:W3:Y:S01]  /*4e80*/  MUFU.EX2 R152, R152 ;  /* 0x0000009800987308 */ /* 0x000ee20000000800 */
[----:B-----5:R-:W-:Y:S01]  /*4e90*/  F2FP.F16.F32.PACK_AB R99, R156, R159 ;  /* 0x0000009f9c63723e */ /* 0x020fe200000000ff */
[----:B------:R-:W-:-:S04]  /*4ea0*/  FADD.FTZ R159, R159, R160 ;  /* 0x000000a09f9f7221 */ /* 0x000fc80000010000 */
[----:B------:R-:W-:Y:S02]  /*4eb0*/  FADD.FTZ R156, R156, R159 ;  /* 0x0000009f9c9c7221 */ /* 0x000fe40000010000 */
[C---:B------:R-:W-:Y:S01]  /*4ec0*/  HMMA.16816.F32 R120, R96.reuse, R116, RZ ;  /* 0x000000746078723c */ /* 0x040fe200000018ff */
[----:B------:R-:W-:Y:S05]  /*4ed0*/  MUFU.EX2 R151, R151 ;  /* 0x0000009700977308 */ /* 0x000fea0000000800 */
[C---:B-1----:R-:W-:Y:S03]  /*4ee0*/  HMMA.16816.F32 R36, R96.reuse, R40, RZ ;  /* 0x000000286024723c */ /* 0x042fe600000018ff */
        /* <DEDUP_REMOVED lines=38> */
[----:B------:R-:W5:Y:S05]  /*5150*/  MUFU.EX2 R171, R171 ;  /* 0x000000ab00ab7308 */ /* 0x000f6a0000000800 */
[----:B------:R-:W-:Y:S03]  /*5160*/  HMMA.16816.F32 R112, R96, R108, RZ ;  /* 0x0000006c6070723c */ /* 0x000fe600000018ff */
[----:B------:R-:W-:Y:S03]  /*5170*/  MUFU.EX2 R197, R197 ;  /* 0x000000c500c57308 */ /* 0x000fe60000000800 */
[C---:B------:R-:W-:Y:S05]  /*5180*/  HMMA.16816.F32 R52, R4.reuse, R20, R52 ;  /* 0x000000140434723c */ /* 0x040fea0000001834 */
[----:B------:R-:W5:Y:S01]  /*5190*/  MUFU.EX2 R212, R212 ;  /* 0x000000d400d47308 */ /* 0x000f620000000800 */
[C---:B------:R-:W-:Y:S01]  /*51a0*/  HMMA.16816.F32 R56, R4.reuse, R22, R56 ;  /* 0x000000160438723c */ /* 0x040fe20000001838 */
[----:B------:R-:W1:Y:S05]  /*51b0*/  LDSM.16.MT88.4 R20, [R185+0x10800] ;  /* 0x01080000b914783b */ /* 0x000e6a0000004200 */
[C---:B----4-:R-:W-:Y:S01]  /*51c0*/  HMMA.16816.F32 R60, R4.reuse, R16, R60 ;  /* 0x00000010043c723c */ /* 0x050fe2000000183c */
        /* <DEDUP_REMOVED lines=48> */
[----:B-----5:R-:W-:Y:S01]  /*54d0*/  F2FP.F16.F32.PACK_AB R5, R171, R166 ;  /* 0x000000a6ab05723e */ /* 0x020fe200000000ff */
        /* <DEDUP_REMOVED lines=87> */
[----:B------:R-:W-:Y:S01]  /*5a50*/  IADD3 R198, R145, -0x2, RZ ;  /* 0xfffffffe91c67810 */ /* 0x000fe20007ffe0ff */
[----:B------:R-:W-:Y:S06]  /*5a60*/  BAR.SYNC.DEFER_BLOCKING 0x0 ;  /* 0x0000000000007b1d */ /* 0x000fec0000010000 */
        /* <DEDUP_REMOVED lines=46> */
[----:B------:R-:W1:Y:S02]  /*5d50*/  LDC.64 R4, c[0x0][0x238] ;  /* 0x00008e00ff047b82 */ /* 0x000e640000000a00 */
[----:B------:R-:W-:-:S04]  /*5d60*/  IMAD R0, R9, R0, -0x40 ;  /* 0xffffffc009007424 */ /* 0x000fc800078e0200 */
[----:B------:R-:W-:Y:S01]  /*5d70*/  IMAD.WIDE.U32 R10, R0, R134, RZ ;  /* 0x00000086000a7225 */ /* 0x000fe200078e00ff */
[----:B------:R-:W-:Y:S02]  /*5d80*/  SHF.R.S32.HI R9, RZ, 0x1f, R0 ;  /* 0x0000001fff097819 */ /* 0x000fe40000011400 */
[----:B--2---:R-:W-:-:S03]  /*5d90*/  IADD3 R6, -R7, R6, RZ ;  /* 0x0000000607067210 */ /* 0x004fc60007ffe1ff */
[----:B------:R-:W-:Y:S01]  /*5da0*/  IMAD R7, R9, R134, RZ ;  /* 0x0000008609077224 */ /* 0x000fe200078e02ff */
[----:B------:R-:W-:-:S03]  /*5db0*/  SHF.R.S32.HI R9, RZ, 0x1f, R6 ;  /* 0x0000001fff097819 */ /* 0x000fc60000011406 */
[----:B------:R-:W-:Y:S02]  /*5dc0*/  IMAD R7, R0, R135, R7 ;  /* 0x0000008700077224 */ /* 0x000fe400078e0207 */
[-C--:B-1----:R-:W-:Y:S02]  /*5dd0*/  IMAD R9, R9, R4.reuse, RZ ;  /* 0x0000000409097224 */ /* 0x082fe400078e02ff */
[----:B------:R-:W-:Y:S02]  /*5de0*/  IMAD.IADD R11, R11, 0x1, R7 ;  /* 0x000000010b0b7824 */ /* 0x000fe400078e0207 */
[C---:B------:R-:W-:Y:S02]  /*5df0*/  IMAD R5, R6.reuse, R5, R9 ;  /* 0x0000000506057224 */ /* 0x040fe400078e0209 */
[----:B------:R-:W-:-:S04]  /*5e00*/  IMAD.WIDE.U32 R6, R6, R4, R10 ;  /* 0x0000000406067225 */ /* 0x000fc800078e000a */
[----:B------:R-:W-:Y:S01]  /*5e10*/  IMAD.MOV.U32 R0, RZ, RZ, R6 ;  /* 0x000000ffff007224 */ /* 0x000fe200078e0006 */
[----:B------:R-:W-:Y:S01]  /*5e20*/  IADD3 R5, R7, R5, RZ ;  /* 0x0000000507057210 */ /* 0x000fe20007ffe0ff */
[----:B------:R-:W-:Y:S06]  /*5e30*/  BRA `(.L_x_5348) ;  /* 0x0000000000087947 */ /* 0x000fec0003800000 */
.L_x_5347:
[----:B------:R-:W-:-:S04]  /*5e40*/  LEA R0, -R134, RZ, 0x6 ;  /* 0x000000ff86007211 */ /* 0x000fc800078e31ff */
[----:B------:R-:W-:-:S07]  /*5e50*/  SHF.R.S32.HI R5, RZ, 0x1f, R0 ;  /* 0x0000001fff057819 */ /* 0x000fce0000011400 */
.L_x_5348:
[----:B------:R-:W-:Y:S02]  /*5e60*/  IADD3 R7, P0, R0, R146, RZ ;  /* 0x0000009200077210 */ /* 0x000fe40007f1e0ff */
[----:B------:R-:W-:Y:S02]  /*5e70*/  LEA R9, P1, R134, R0, 0x4 ;  /* 0x0000000086097211 */ /* 0x000fe400078220ff */
[----:B------:R-:W-:Y:S01]  /*5e80*/  LEA R196, P4, R0, R196, 0x1 ;  /* 0x000000c400c47211 */ /* 0x000fe200078808ff */
[--C-:B------:R-:W-:Y:S01]  /*5e90*/  IMAD.X R4, R5, 0x1, R144.reuse, P0 ;  /* 0x0000000105047824 */ /* 0x100fe200000e0690 */
[----:B------:R-:W-:Y:S02]  /*5ea0*/  IADD3 R146, P0, R9, R146, RZ ;  /* 0x0000009209927210 */ /* 0x000fe40007f1e0ff */
[----:B------:R-:W-:Y:S02]  /*5eb0*/  LEA.HI.X R9, R134, R5, R135, 0x4, P1 ;  /* 0x0000000586097211 */ /* 0x000fe400008f2487 */
[----:B------:R-:W-:Y:S01]  /*5ec0*/  LEA.HI.X R195, R0, R195, R5, 0x1, P4 ;  /* 0x000000c300c37211 */ /* 0x000fe200020f0c05 */
[C---:B------:R-:W-:Y:S01]  /*5ed0*/  IMAD.SHL.U32 R5, R134.reuse, 0x20, RZ ;  /* 0x0000002086057824 */ /* 0x040fe200078e00ff */
[----:B------:R-:W-:Y:S01]  /*5ee0*/  SHF.L.U64.HI R0, R134, 0x5, R135 ;  /* 0x0000000586007819 */ /* 0x000fe20000010287 */
[----:B------:R-:W-:Y:S01]  /*5ef0*/  IMAD.X R9, R9, 0x1, R144, P0 ;  /* 0x0000000109097824 */ /* 0x000fe200000e0690 */
[----:B------:R-:W-:Y:S01]  /*5f00*/  LEA R8, P0, R146, UR8, 0x1 ;  /* 0x0000000892087c11 */ /* 0x000fe2000f8008ff */
[----:B------:R-:W-:Y:S01]  /*5f10*/  IMAD.MOV.U32 R197, RZ, RZ, R195 ;  /* 0x000000ffffc57224 */ /* 0x000fe200078e00c3 */
[----:B------:R-:W-:-:S02]  /*5f20*/  IADD3 R10, P1, R5, R196, RZ ;  /* 0x000000c4050a7210 */ /* 0x000fc40007f3e0ff */
[C---:B------:R-:W-:Y:S02]  /*5f30*/  LEA R6, P2, R7.reuse, UR8, 0x1 ;  /* 0x0000000807067c11 */ /* 0x040fe4000f8408ff */
[----:B------:R-:W-:Y:S01]  /*5f40*/  LEA.HI.X R9, R146, UR9, R9, 0x1, P0 ;  /* 0x0000000992097c11 */ /* 0x000fe200080f0c09 */
[----:B------:R-:W-:Y:S01]  /*5f50*/  IMAD.X R11, R0, 0x1, R195, P1 ;  /* 0x00000001000b7824 */ /* 0x000fe200008e06c3 */
[-C--:B------:R-:W-:Y:S01]  /*5f60*/  IADD3 R16, P0, R10, R5.reuse, RZ ;  /* 0x000000050a107210 */ /* 0x080fe20007f1e0ff */
[----:B------:R-:W-:Y:S01]  /*5f70*/  @!PT LDS RZ, [RZ] ;  /* 0x00000000fffff984 */ /* 0x000fe20000000800 */
[----:B------:R-:W-:Y:S01]  /*5f80*/  @!PT LDS RZ, [RZ] ;  /* 0x00000000fffff984 */ /* 0x000fe20000000800 */
[----:B------:R-:W-:Y:S01]  /*5f90*/  @!PT LDS RZ, [RZ] ;  /* 0x00000000fffff984 */ /* 0x000fe20000000800 */
[----:B------:R-:W-:Y:S01]  /*5fa0*/  LDGSTS.E.BYPASS.LTC128B.128 [R199+0xc000], desc[UR14][R196.64] ;  /* 0x0c000000c4c77fae */ /* 0x000fe2000b901d4e */
[----:B------:R-:W-:Y:S02]  /*5fb0*/  LEA.HI.X R7, R7, UR9, R4, 0x1, P2 ;  /* 0x0000000907077c11 */ /* 0x000fe400090f0c04 */
[-C--:B------:R-:W-:Y:S01]  /*5fc0*/  IADD3 R18, P2, R8, R5.reuse, RZ ;  /* 0x0000000508127210 */ /* 0x080fe20007f5e0ff */
[--C-:B------:R-:W-:Y:S01]  /*5fd0*/  IMAD.X R17, R11, 0x1, R0.reuse, P0 ;  /* 0x000000010b117824 */ /* 0x100fe200000e0600 */
[-C--:B------:R-:W-:Y:S01]  /*5fe0*/  IADD3 R28, P1, R16, R5.reuse, RZ ;  /* 0x00000005101c7210 */ /* 0x080fe20007f3e0ff */
[----:B------:R-:W-:Y:S01]  /*5ff0*/  LDGSTS.E.BYPASS.LTC128B.128 [R199+0xe000], desc[UR14][R6.64+0x80] ;  /* 0x0e00008006c77fae */ /* 0x000fe2000b901d4e */
[----:B------:R-:W-:Y:S01]  /*6000*/  IADD3 R30, P0, R18, R5, RZ ;  /* 0x00000005121e7210 */ /* 0x000fe20007f1e0ff */
[----:B------:R-:W-:-:S02]  /*6010*/  IMAD.X R19, R9, 0x1, R0, P2 ;  /* 0x0000000109137824 */ /* 0x000fc400010e0600 */
[----:B------:R1:W-:Y:S01]  /*6020*/  LDGSTS.E.BYPASS.LTC128B.128 [R199+0x10000], desc[UR14][R6.64+0x100] ;  /* 0x1000010006c77fae */ /* 0x0003e2000b901d4e */
[--C-:B------:R-:W-:Y:S02]  /*6030*/  IMAD.X R29, R17, 0x1, R0.reuse, P1 ;  /* 0x00000001111d7824 */ /* 0x100fe400008e0600 */
[----:B------:R-:W-:Y:S01]  /*6040*/  IMAD.X R31, R19, 0x1, R0, P0 ;  /* 0x00000001131f7824 */ /* 0x000fe200000e0600 */
[----:B------:R-:W-:Y:S01]  /*6050*/  LDGSTS.E.BYPASS.LTC128B.128 [R199+0xc800], desc[UR14][R10.64] ;  /* 0x0c8000000ac77fae */ /* 0x000fe2000b901d4e */
[----:B------:R-:W-:-:S03]  /*6060*/  IMAD R0, R198, 0x40, R207 ;  /* 0x00000040c6007824 */ /* 0x000fc600078e02cf */
[----:B------:R-:W-:Y:S02]  /*6070*/  LDGSTS.E.BYPASS.LTC128B.128 [R199+0xe800], desc[UR14][R8.64+0x80] ;  /* 0x0e80008008c77fae */ /* 0x000fe4000b901d4e */
[C---:B------:R-:W-:Y:S02]  /*6080*/  ISETP.GE.AND P5, PT, R0.reuse, R204, PT ;  /* 0x000000cc0000720c */ /* 0x040fe40003fa6270 */
[----:B------:R-:W-:Y:S01]  /*6090*/  LDGSTS.E.BYPASS.LTC128B.128 [R199+0x10800], desc[UR14][R8.64+0x100] ;  /* 0x1080010008c77fae */ /* 0x000fe2000b901d4e */
[C---:B------:R-:W-:Y:S02]  /*60a0*/  ISETP.GE.AND P0, PT, R0.reuse, R202, PT ;  /* 0x000000ca0000720c */ /* 0x040fe40003f06270 */
[C---:B------:R-:W-:Y:S01]  /*60b0*/  ISETP.LT.OR P5, PT, R0.reuse, R205, P5 ;  /* 0x000000cd0000720c */ /* 0x040fe20002fa1670 */
[----:B------:R-:W-:Y:S01]  /*60c0*/  LDGSTS.E.BYPASS.LTC128B.128 [R199+0xd000], desc[UR14][R16.64] ;  /* 0x0d00000010c77fae */ /* 0x000fe2000b901d4e */
[----:B------:R-:W-:-:S03]  /*60d0*/  ISETP.LT.OR P0, PT, R0, R203, P0 ;  /* 0x000000cb0000720c */ /* 0x000fc60000701670 */
[----:B------:R-:W-:Y:S04]  /*60e0*/  LDGSTS.E.BYPASS.LTC128B.128 [R199+0xf000], desc[UR14][R18.64+0x80] ;  /* 0x0f00008012c77fae */ /* 0x000fe8000b901d4e */
[----:B------:R-:W-:Y:S04]  /*60f0*/  LDGSTS.E.BYPASS.LTC128B.128 [R199+0x11000], desc[UR14][R18.64+0x100] ;  /* 0x1100010012c77fae */ /* 0x000fe8000b901d4e */
[----:B------:R-:W-:Y:S04]  /*6100*/  LDGSTS.E.BYPASS.LTC128B.128 [R199+0xd800], desc[UR14][R28.64] ;  /* 0x0d8000001cc77fae */ /* 0x000fe8000b901d4e */
[----:B------:R-:W-:Y:S04]  /*6110*/  LDGSTS.E.BYPASS.LTC128B.128 [R199+0xf800], desc[UR14][R30.64+0x80] ;  /* 0x0f8000801ec77fae */ /* 0x000fe8000b901d4e */
[----:B------:R2:W-:Y:S04]  /*6120*/  LDGSTS.E.BYPASS.LTC128B.128 [R199+0x11800], desc[UR14][R30.64+0x100] ;  /* 0x118001001ec77fae */ /* 0x0005e8000b901d4e */
[----:B------:R-:W-:Y:S04]  /*6130*/  LDSM.16.M88.4 R140, [R194] ;  /* 0x00000000c28c783b */ /* 0x000fe80000000200 */
[----:B------:R-:W3:Y:S04]  /*6140*/  LDSM.16.M88.4 R12, [R193+0x6000] ;  /* 0x00600000c10c783b */ /* 0x000ee80000000200 */
[----:B------:R-:W-:Y:S04]  /*6150*/  LDSM.16.M88.4 R24, [R192] ;  /* 0x00000000c018783b */ /* 0x000fe80000000200 */
[----:B-1----:R-:W-:Y:S04]  /*6160*/  LDSM.16.M88.4 R4, [R191] ;  /* 0x00000000bf04783b */ /* 0x002fe80000000200 */
[----:B------:R-:W1:Y:S04]  /*6170*/  LDSM.16.M88.4 R156, [R193+0x6800] ;  /* 0x00680000c19c783b */ /* 0x000e680000000200 */
[----:B------:R-:W4:Y:S04]  /*6180*/  LDSM.16.M88.4 R148, [R193+0x7000] ;  /* 0x00700000c194783b */ /* 0x000f280000000200 */
[----:B------:R-:W5:Y:S04]  /*6190*/  LDSM.16.M88.4 R20, [R193+0x7800] ;  /* 0x00780000c114783b */ /* 0x000f680000000200 */
[----:B--2---:R-:W-:Y:S04]  /*61a0*/  LDSM.16.M88.4 R28, [R190] ;  /* 0x00000000be1c783b */ /* 0x004fe80000000200 */
[----:B------:R-:W2:Y:S04]  /*61b0*/  LDSM.16.M88.4 R8, [R187+0x6000] ;  /* 0x00600000bb08783b */ /* 0x000ea80000000200 */
[----:B------:R-:W2:Y:S04]  /*61c0*/  LDSM.16.M88.4 R168, [R183] ;  /* 0x00000000b7a8783b */ /* 0x000ea80000000200 */
[----:B------:R-:W2:Y:S01]  /*61d0*/  LDSM.16.M88.4 R164, [R182] ;  /* 0x00000000b6a4783b */ /* 0x000ea20000000200 */
[C---:B---3--:R-:W-:Y:S03]  /*61e0*/  HMMA.16816.F32 R16, R140.reuse, R12, RZ ;  /* 0x0000000c8c10723c */ /* 0x048fe600000018ff */
[----:B------:R-:W3:Y:S04]  /*61f0*/  LDSM.16.M88.4 R136, [R181] ;  /* 0x00000000b588783b */ /* 0x000ee80000000200 */
[----:B------:R-:W-:Y:S01]  /*6200*/  LDSM.16.M88.4 R220, [R187+0x6800] ;  /* 0x00680000bbdc783b */ /* 0x000fe20000000200 */
[C---:B------:R-:W-:Y:S03]  /*6210*/  HMMA.16816.F32 R12, R140.reuse, R14, RZ ;  /* 0x0000000e8c0c723c */ /* 0x040fe600000018ff */
[----:B------:R-:W-:Y:S03]  /*6220*/  LDSM.16.M88.4 R216, [R187+0x7000] ;  /* 0x00700000bbd8783b */ /* 0x000fe60000000200 */
[C---:B-1----:R-:W-:Y:S01]  /*6230*/  HMMA.16816.F32 R160, R140.reuse, R156, RZ ;  /* 0x0000009c8ca0723c */ /* 0x042fe200000018ff */
[----:B------:R-:W-:Y:S04]  /*6240*/  LDSM.16.M88.4 R32, [R187+0x7800] ;  /* 0x00780000bb20783b */ /* 0x000fe80000000200 */
[----:B------:R-:W-:Y:S01]  /*6250*/  LDSM.16.M88.4 R224, [R193+0xb800] ;  /* 0x00b80000c1e0783b */ /* 0x000fe20000000200 */
[----:B----4-:R-:W-:Y:S03]  /*6260*/  HMMA.16816.F32 R152, R140, R148, RZ ;  /* 0x000000948c98723c */ /* 0x010fe600000018ff */
[----:B------:R-:W0:Y:S03]  /*6270*/  LDGDEPBAR ;  /* 0x00000000000079af */ /* 0x000e260000000000 */
[----:B------:R-:W-:Y:S06]  /*6280*/  HMMA.16816.F32 R16, R24, R4, R16 ;  /* 0x000000041810723c */ /* 0x000fec0000001810 */
[C---:B------:R-:W-:Y:S06]  /*6290*/  HMMA.16816.F32 R156, R140.reuse, R158, RZ ;  /* 0x0000009e8c9c723c */ /* 0x040fec00000018ff */
[C---:B------:R-:W-:Y:S06]  /*62a0*/  HMMA.16816.F32 R148, R140.reuse, R150, RZ ;  /* 0x000000968c94723c */ /* 0x040fec00000018ff */
[C---:B-----5:R-:W-:Y:S06]  /*62b0*/  HMMA.16816.F32 R144, R140.reuse, R20, RZ ;  /* 0x000000148c90723c */ /* 0x060fec00000018ff */
[----:B------:R-:W-:Y:S01]  /*62c0*/  HMMA.16816.F32 R140, R140, R22, RZ ;  /* 0x000000168c8c723c */ /* 0x000fe200000018ff */
[----:B------:R-:W-:Y:S05]  /*62d0*/  LDSM.16.M88.4 R20, [R189] ;  /* 0x00000000bd14783b */ /* 0x000fea0000000200 */
[----:B------:R-:W-:Y:S01]  /*62e0*/  HMMA.16816.F32 R12, R24, R6, R12 ;  /* 0x00000006180c723c */ /* 0x000fe2000000180c */
[----:B------:R-:W1:Y:S05]  /*62f0*/  LDSM.16.M88.4 R4, [R180] ;  /* 0x00000000b404783b */ /* 0x000e6a0000000200 */
[----:B--2---:R-:W-:Y:S06]  /*6300*/  HMMA.16816.F32 R16, R28, R8, R16 ;  /* 0x000000081c10723c */ /* 0x004fec0000001810 */
        /* <DEDUP_REMOVED lines=24> */
[----:B------:R-:W1:Y:S03]  /*6490*/  LDSM.16.M88.4 R4, [R179] ;  /* 0x00000000b304783b */ /* 0x000e660000000200 */
[----:B--2---:R-:W-:Y:S06]  /*64a0*/  HMMA.16816.F32 R16, R24, R8, R16 ;  /* 0x000000081810723c */ /* 0x004fec0000001810 */
[C---:B------:R-:W-:Y:S06]  /*64b0*/  HMMA.16816.F32 R160, R20.reuse, R168, R160 ;  /* 0x000000a814a0723c */ /* 0x040fec00000018a0 */
[C---:B------:R-:W-:Y:S01]  /*64c0*/  HMMA.16816.F32 R156, R20.reuse, R170, R156 ;  /* 0x000000aa149c723c */ /* 0x040fe2000000189c */
[----:B------:R-:W-:Y:S05]  /*64d0*/  LDSM.16.M88.4 R168, [R178] ;  /* 0x00000000b2a8783b */ /* 0x000fea0000000200 */
[C---:B------:R-:W-:Y:S06]  /*64e0*/  HMMA.16816.F32 R152, R20.reuse, R164, R152 ;  /* 0x000000a41498723c */ /* 0x040fec0000001898 */
[C---:B------:R-:W-:Y:S01]  /*64f0*/  HMMA.16816.F32 R148, R20.reuse, R166, R148 ;  /* 0x000000a61494723c */ /* 0x040fe20000001894 */
[----:B------:R-:W-:Y:S05]  /*6500*/  LDSM.16.M88.4 R164, [R177] ;  /* 0x00000000b1a4783b */ /* 0x000fea0000000200 */
[C---:B------:R-:W-:Y:S06]  /*6510*/  HMMA.16816.F32 R144, R20.reuse, R136, R144 ;  /* 0x000000881490723c */ /* 0x040fec0000001890 */
[----:B------:R-:W-:Y:S01]  /*6520*/  HMMA.16816.F32 R140, R20, R138, R140 ;  /* 0x0000008a148c723c */ /* 0x000fe2000000188c */
[----:B------:R-:W-:Y:S04]  /*6530*/  LDSM.16.M88.4 R20, [R187+0x8000] ;  /* 0x00800000bb14783b */ /* 0x000fe80000000200 */
[----:B------:R-:W-:Y:S01]  /*6540*/  LDSM.16.M88.4 R136, [R176] ;  /* 0x00000000b088783b */ /* 0x000fe20000000200 */
        /* <DEDUP_REMOVED lines=34> */
[----:B------:R-:W-:Y:S05]  /*6770*/  LDSM.16.M88.4 R216, [R174] ;  /* 0x00000000aed8783b */ /* 0x000fea0000000200 */
        /* <DEDUP_REMOVED lines=16> */
[----:B------:R-:W2:Y:S01]  /*6880*/  LDSM.16.M88.4 R32, [R187+0xa000] ;  /* 0x00a00000bb20783b */ /* 0x000ea20000000200 */
[----:B------:R-:W-:Y:S03]  /*6890*/  HMMA.16816.F32 R12, R20, R30, R12 ;  /* 0x0000001e140c723c */ /* 0x000fe6000000180c */
[----:B------:R-:W-:Y:S03]  /*68a0*/  LDSM.16.M88.4 R28, [R187+0xa800] ;  /* 0x00a80000bb1c783b */ /* 0x000fe60000000200 */
[----:B-1----:R-:W-:Y:S06]  /*68b0*/  HMMA.16816.F32 R16, R220, R4, R16 ;  /* 0x00000004dc10723c */ /* 0x002fec0000001810 */
[C---:B------:R-:W-:Y:S06]  /*68c0*/  HMMA.16816.F32 R152, R20.reuse, R8, R152 ;  /* 0x000000081498723c */ /* 0x040fec0000001898 */
[----:B------:R-:W-:Y:S01]  /*68d0*/  HMMA.16816.F32 R148, R20, R10, R148 ;  /* 0x0000000a1494723c */ /* 0x000fe20000001894 */
[----:B------:R-:W-:Y:S05]  /*68e0*/  LDSM.16.M88.4 R8, [R189+0x4000] ;  /* 0x00400000bd08783b */ /* 0x000fea0000000200 */
[----:B------:R-:W-:Y:S01]  /*68f0*/  HMMA.16816.F32 R12, R220, R6, R12 ;  /* 0x00000006dc0c723c */ /* 0x000fe2000000180c */
[----:B------:R-:W1:Y:S05]  /*6900*/  LDSM.16.M88.4 R4, [R180+0x4000] ;  /* 0x00400000b404783b */ /* 0x000e6a0000000200 */
[C---:B------:R-:W-:Y:S06]  /*6910*/  HMMA.16816.F32 R160, R20.reuse, R24, R160 ;  /* 0x0000001814a0723c */ /* 0x040fec00000018a0 */
[----:B------:R-:W-:Y:S06]  /*6920*/  HMMA.16816.F32 R144, R20, R224, R144 ;  /* 0x000000e01490723c */ /* 0x000fec0000001890 */
[----:B--2---:R-:W-:Y:S06]  /*6930*/  HMMA.16816.F32 R16, R136, R32, R16 ;  /* 0x000000208810723c */ /* 0x004fec0000001810 */
[C---:B------:R-:W-:Y:S01]  /*6940*/  HMMA.16816.F32 R156, R20.reuse, R26, R156 ;  /* 0x0000001a149c723c */ /* 0x040fe2000000189c */
[----:B------:R-:W-:Y:S05]  /*6950*/  LDSM.16.M88.4 R24, [R187+0xb000] ;  /* 0x00b00000bb18783b */ /* 0x000fea0000000200 */
[----:B------:R-:W-:Y:S01]  /*6960*/  HMMA.16816.F32 R140, R20, R226, R140 ;  /* 0x000000e2148c723c */ /* 0x000fe2000000188c */
[----:B------:R-:W2:Y:S05]  /*6970*/  LDSM.16.M88.4 R20, [R187+0xb800] ;  /* 0x00b80000bb14783b */ /* 0x000eaa0000000200 */
[----:B------:R-:W-:Y:S06]  /*6980*/  HMMA.16816.F32 R12, R136, R34, R12 ;  /* 0x00000022880c723c */ /* 0x000fec000000180c */
[C---:B------:R-:W-:Y:S06]  /*6990*/  HMMA.16816.F32 R160, R220.reuse, R216, R160 ;  /* 0x000000d8dca0723c */ /* 0x040fec00000018a0 */
[----:B------:R-:W-:Y:S06]  /*69a0*/  HMMA.16816.F32 R144, R220, R164, R144 ;  /* 0x000000a4dc90723c */ /* 0x000fec0000001890 */
[----:B-1----:R-:W-:Y:S06]  /*69b0*/  HMMA.16816.F32 R16, R8, R4, R16 ;  /* 0x000000040810723c */ /* 0x002fec0000001810 */
[----:B------:R-:W-:Y:S01]  /*69c0*/  HMMA.16816.F32 R152, R220, R168, R152 ;  /* 0x000000a8dc98723c */ /* 0x000fe20000001898 */
[----:B------:R-:W-:-:S02]  /*69d0*/  VIADD R4, R0, 0x1 ;  /* 0x0000000100047836 */ /* 0x000fc40000000000 */
[----:B------:R-:W-:-:S03]  /*69e0*/  VIADD R5, R0, 0x8 ;  /* 0x0000000800057836 */ /* 0x000fc60000000000 */
[----:B------:R-:W-:Y:S01]  /*69f0*/  HMMA.16816.F32 R148, R220, R170, R148 ;  /* 0x000000aadc94723c */ /* 0x000fe20000001894 */
[----:B------:R-:W1:Y:S01]  /*6a00*/  LDSM.16.M88.4 R168, [R180+0x4800] ;  /* 0x00480000b4a8783b */ /* 0x000e620000000200 */
[C---:B------:R-:W-:Y:S02]  /*6a10*/  ISETP.GE.AND P4, PT, R4.reuse, R204, PT ;  /* 0x000000cc0400720c */ /* 0x040fe40003f86270 */
[C---:B------:R-:W-:Y:S02]  /*6a20*/  ISETP.GE.AND P2, PT, R4.reuse, R202, PT ;  /* 0x000000ca0400720c */ /* 0x040fe40003f46270 */
[----:B------:R-:W-:Y:S01]  /*6a30*/  HMMA.16816.F32 R12, R8, R6, R12 ;  /* 0x00000006080c723c */ /* 0x000fe2000000180c */
[C---:B------:R-:W-:Y:S02]  /*6a40*/  ISETP.LT.OR P4, PT, R4.reuse, R205, P4 ;  /* 0x000000cd0400720c */ /* 0x040fe40002781670 */
[----:B------:R-:W-:Y:S01]  /*6a50*/  ISETP.LT.OR P2, PT, R4, R203, P2 ;  /* 0x000000cb0400720c */ /* 0x000fe20001741670 */
[----:B------:R-:W-:Y:S01]  /*6a60*/  VIADD R4, R0, 0x9 ;  /* 0x0000000900047836 */ /* 0x000fe20000000000 */
[----:B------:R-:W-:Y:S01]  /*6a70*/  ISETP.GE.AND P6, PT, R5, R204, PT ;  /* 0x000000cc0500720c */ /* 0x000fe20003fc6270 */
[----:B------:R-:W-:Y:S01]  /*6a80*/  HMMA.16816.F32 R156, R220, R218, R156 ;  /* 0x000000dadc9c723c */ /* 0x000fe2000000189c */
[----:B------:R-:W-:-:S02]  /*6a90*/  FSEL R18, R18, -INF , !P0 ;  /* 0xff80000012127808 */ /* 0x000fc40004000000 */
[CC--:B------:R-:W-:Y:S02]  /*6aa0*/  ISETP.GE.AND P1, PT, R5.reuse, R202.reuse, PT ;  /* 0x000000ca0500720c */ /* 0x0c0fe40003f26270 */
[----:B------:R-:W-:Y:S01]  /*6ab0*/  ISETP.GE.AND P0, PT, R4, R202, PT ;  /* 0x000000ca0400720c */ /* 0x000fe20003f06270 */
[C---:B------:R-:W-:Y:S01]  /*6ac0*/  HMMA.16816.F32 R160, R136.reuse, R28, R160 ;  /* 0x0000001c88a0723c */ /* 0x040fe200000018a0 */
[C---:B------:R-:W-:Y:S02]  /*6ad0*/  ISETP.LT.OR P6, PT, R5.reuse, R205, P6 ;  /* 0x000000cd0500720c */ /* 0x040fe400037c1670 */
[-C--:B------:R-:W-:Y:S01]  /*6ae0*/  ISETP.LT.OR P1, PT, R5, R203.reuse, P1 ;  /* 0x000000cb0500720c */ /* 0x080fe20000f21670 */
[----:B------:R-:W-:Y:S01]  /*6af0*/  VIADD R5, R0, 0x11 ;  /* 0x0000001100057836 */ /* 0x000fe20000000000 */
[----:B------:R-:W-:Y:S01]  /*6b00*/  ISETP.LT.OR P0, PT, R4, R203, P0 ;  /* 0x000000cb0400720c */ /* 0x000fe20000701670 */
[----:B--2---:R-:W-:Y:S01]  /*6b10*/  HMMA.16816.F32 R144, R136, R20, R144 ;  /* 0x000000148890723c */ /* 0x004fe20000001890 */
[----:B------:R-:W-:-:S05]  /*6b20*/  FSEL R17, R17, -INF , !P4 ;  /* 0xff80000011117808 */ /* 0x000fca0006000000 */
[C---:B------:R-:W-:Y:S01]  /*6b30*/  HMMA.16816.F32 R152, R136.reuse, R24, R152 ;  /* 0x000000188898723c */ /* 0x040fe20000001898 */
[----:B------:R-:W-:Y:S01]  /*6b40*/  FSEL R21, R16, -INF , !P5 ;  /* 0xff80000010157808 */ /* 0x000fe20006800000 */
[----:B------:R-:W-:Y:S01]  /*6b50*/  VIADD R20, R0, 0x18 ;  /* 0x0000001800147836 */ /* 0x000fe20000000000 */
[C---:B------:R-:W-:Y:S02]  /*6b60*/  ISETP.GE.AND P5, PT, R4.reuse, R204, PT ;  /* 0x000000cc0400720c */ /* 0x040fe40003fa6270 */
[----:B------:R-:W-:Y:S01]  /*6b70*/  FSEL R16, R19, -INF , !P2 ;  /* 0xff80000013107808 */ /* 0x000fe20005000000 */
[----:B------:R-:W-:Y:S01]  /*6b80*/  HMMA.16816.F32 R148, R136, R26, R148 ;  /* 0x0000001a8894723c */ /* 0x000fe20000001894 */
[----:B------:R-:W-:Y:S01]  /*6b90*/  ISETP.LT.OR P5, PT, R4, R205, P5 ;  /* 0x000000cd0400720c */ /* 0x000fe20002fa1670 */
[----:B------:R-:W2:Y:S01]  /*6ba0*/  LDSM.16.M88.4 R24, [R180+0x5000] ;  /* 0x00500000b418783b */ /* 0x000ea20000000200 */
[----:B------:R-:W-:Y:S01]  /*6bb0*/  VIADD R4, R0, 0x10 ;  /* 0x0000001000047836 */ /* 0x000fe20000000000 */
[----:B------:R-:W-:-:S02]  /*6bc0*/  FSEL R19, R12, -INF , !P6 ;  /* 0xff8000000c137808 */ /* 0x000fc40007000000 */
[----:B------:R-:W-:Y:S01]  /*6bd0*/  FSEL R14, R14, -INF , !P1 ;  /* 0xff8000000e0e7808 */ /* 0x000fe20004800000 */
[----:B------:R-:W-:Y:S01]  /*6be0*/  HMMA.16816.F32 R156, R136, R30, R156 ;  /* 0x0000001e889c723c */ /* 0x000fe2000000189c */
[C---:B------:R-:W-:Y:S02]  /*6bf0*/  ISETP.GE.AND P4, PT, R4.reuse, R204, PT ;  /* 0x000000cc0400720c */ /* 0x040fe40003f86270 */
[C---:B------:R-:W-:Y:S02]  /*6c00*/  ISETP.GE.AND P2, PT, R4.reuse, R202, PT ;  /* 0x000000ca0400720c */ /* 0x040fe40003f46270 */
[C---:B------:R-:W-:Y:S01]  /*6c10*/  ISETP.GE.AND P6, PT, R5.reuse, R204, PT ;  /* 0x000000cc0500720c */ /* 0x040fe20003fc6270 */
[----:B-1----:R-:W-:Y:S01]  /*6c20*/  HMMA.16816.F32 R160, R8, R168, R160 ;  /* 0x000000a808a0723c */ /* 0x002fe200000018a0 */
[----:B------:R-:W-:Y:S02]  /*6c30*/  ISETP.GE.AND P1, PT, R5, R202, PT ;  /* 0x000000ca0500720c */ /* 0x000fe40003f26270 */
[----:B------:R-:W-:-:S02]  /*6c40*/  ISETP.LT.OR P4, PT, R4, R205, P4 ;  /* 0x000000cd0400720c */ /* 0x000fc40002781670 */
[----:B------:R-:W-:Y:S01]  /*6c50*/  ISETP.LT.OR P2, PT, R4, R203, P2 ;  /* 0x000000cb0400720c */ /* 0x000fe20001741670 */
[----:B------:R-:W-:Y:S01]  /*6c60*/  HMMA.16816.F32 R140, R220, R166, R140 ;  /* 0x000000a6dc8c723c */ /* 0x000fe2000000188c */
[C---:B------:R-:W-:Y:S02]  /*6c70*/  ISETP.LT.OR P6, PT, R5.reuse, R205, P6 ;  /* 0x000000cd0500720c */ /* 0x040fe400037c1670 */
[----:B------:R-:W-:Y:S02]  /*6c80*/  ISETP.LT.OR P1, PT, R5, R203, P1 ;  /* 0x000000cb0500720c */ /* 0x000fe40000f21670 */
[----:B------:R-:W1:Y:S01]  /*6c90*/  LDSM.16.M88.4 R4, [R180+0x5800] ;  /* 0x00580000b404783b */ /* 0x000e620000000200 */
[----:B------:R-:W-:Y:S01]  /*6ca0*/  FSEL R12, R15, -INF , !P0 ;  /* 0xff8000000f0c7808 */ /* 0x000fe20004000000 */
[----:B------:R-:W-:Y:S01]  /*6cb0*/  VIADD R15, R0, 0x19 ;  /* 0x00000019000f7836 */ /* 0x000fe20000000000 */
[----:B------:R-:W-:Y:S01]  /*6cc0*/  FSEL R13, R13, -INF , !P5 ;  /* 0xff8000000d0d7808 */ /* 0x000fe20006800000 */
[----:B------:R-:W-:-:S04]  /*6cd0*/  DEPBAR.LE SB0, 0x0 ;  /* 0x000080000000791a */ /* 0x000fc80000000000 */
[C---:B------:R-:W-:Y:S01]  /*6ce0*/  HMMA.16816.F32 R156, R8.reuse, R170, R156 ;  /* 0x000000aa089c723c */ /* 0x040fe2000000189c */
[C---:B------:R-:W-:Y:S02]  /*6cf0*/  ISETP.GE.AND P5, PT, R20.reuse, R204, PT ;  /* 0x000000cc1400720c */ /* 0x040fe40003fa6270 */
[----:B------:R-:W-:Y:S02]  /*6d00*/  ISETP.GE.AND P0, PT, R20, R202, PT ;  /* 0x000000ca1400720c */ /* 0x000fe40003f06270 */
[----:B------:R-:W-:Y:S02]  /*6d10*/  FSEL R197, R160, -INF , !P4 ;  /* 0xff800000a0c57808 */ /* 0x000fe40006000000 */
[----:B------:R-:W-:Y:S02]  /*6d20*/  FSEL R212, R162, -INF , !P2 ;  /* 0xff800000a2d47808 */ /* 0x000fe40005000000 */
[C---:B------:R-:W-:Y:S01]  /*6d30*/  ISETP.GE.AND P4, PT, R15.reuse, R204, PT ;  /* 0x000000cc0f00720c */ /* 0x040fe20003f86270 */
[----:B--2---:R-:W-:Y:S01]  /*6d40*/  HMMA.16816.F32 R152, R8, R24, R152 ;  /* 0x000000180898723c */ /* 0x004fe20000001898 */
[----:B------:R-:W-:-:S02]  /*6d50*/  ISETP.GE.AND P2, PT, R15, R202, PT ;  /* 0x000000ca0f00720c */ /* 0x000fc40003f46270 */
[C---:B------:R-:W-:Y:S02]  /*6d60*/  ISETP.LT.OR P4, PT, R15.reuse, R205, P4 ;  /* 0x000000cd0f00720c */ /* 0x040fe40002781670 */
[----:B------:R-:W-:Y:S01]  /*6d70*/  ISETP.LT.OR P2, PT, R15, R203, P2 ;  /* 0x000000cb0f00720c */ /* 0x000fe20001741670 */
[----:B------:R-:W-:Y:S01]  /*6d80*/  HMMA.16816.F32 R148, R8, R26, R148 ;  /* 0x0000001a0894723c */ /* 0x000fe20000001894 */
[----:B------:R-:W-:Y:S01]  /*6d90*/  VIADD R15, R0, 0x20 ;  /* 0x00000020000f7836 */ /* 0x000fe20000000000 */
[----:B------:R-:W-:Y:S02]  /*6da0*/  FSEL R221, R161, -INF , !P6 ;  /* 0xff800000a1dd7808 */ /* 0x000fe40007000000 */
[----:B------:R-:W-:Y:S02]  /*6db0*/  FSEL R218, R163, -INF , !P1 ;  /* 0xff800000a3da7808 */ /* 0x000fe40004800000 */
[----:B------:R-:W-:Y:S01]  /*6dc0*/  HMMA.16816.F32 R140, R136, R22, R140 ;  /* 0x00000016888c723c */ /* 0x000fe2000000188c */
[----:B------:R-:W-:-:S02]  /*6dd0*/  ISETP.GE.AND P6, PT, R15, R204, PT ;  /* 0x000000cc0f00720c */ /* 0x000fc40003fc6270 */
[C---:B------:R-:W-:Y:S02]  /*6de0*/  ISETP.GE.AND P1, PT, R15.reuse, R202, PT ;  /* 0x000000ca0f00720c */ /* 0x040fe40003f26270 */
[C---:B------:R-:W-:Y:S02]  /*6df0*/  ISETP.LT.OR P5, PT, R20.reuse, R205, P5 ;  /* 0x000000cd1400720c */ /* 0x040fe40002fa1670 */
[----:B------:R-:W-:Y:S01]  /*6e00*/  ISETP.LT.OR P0, PT, R20, R203, P0 ;  /* 0x000000cb1400720c */ /* 0x000fe20000701670 */
[C---:B------:R-:W-:Y:S01]  /*6e10*/  VIADD R20, R0.reuse, 0x21 ;  /* 0x0000002100147836 */ /* 0x040fe20000000000 */
[C---:B------:R-:W-:Y:S01]  /*6e20*/  ISETP.LT.OR P6, PT, R15.reuse, R205, P6 ;  /* 0x000000cd0f00720c */ /* 0x040fe200037c1670 */
[----:B-1----:R-:W-:Y:S01]  /*6e30*/  HMMA.16816.F32 R144, R8, R4, R144 ;  /* 0x000000040890723c */ /* 0x002fe20000001890 */
[----:B------:R-:W-:Y:S01]  /*6e40*/  ISETP.LT.OR P1, PT, R15, R203, P1 ;  /* 0x000000cb0f00720c */ /* 0x000fe20000f21670 */
[----:B------:R-:W-:Y:S01]  /*6e50*/  VIADD R15, R0, 0x28 ;  /* 0x00000028000f7836 */ /* 0x000fe20000000000 */
[----:B------:R-:W-:-:S02]  /*6e60*/  FSEL R219, R156, -INF , !P5 ;  /* 0xff8000009cdb7808 */ /* 0x000fc40006800000 */
[-C--:B------:R-:W-:Y:S02]  /*6e70*/  ISETP.GE.AND P5, PT, R20, R204.reuse, PT ;  /* 0x000000cc1400720c */ /* 0x080fe40003fa6270 */
[----:B------:R-:W-:Y:S01]  /*6e80*/  FSEL R137, R157, -INF , !P4 ;  /* 0xff8000009d897808 */ /* 0x000fe20006000000 */
[C---:B------:R-:W-:Y:S01]  /*6e90*/  VIADD R5, R0.reuse, 0x31 ;  /* 0x0000003100057836 */ /* 0x040fe20000000000 */
[C---:B------:R-:W-:Y:S01]  /*6ea0*/  ISETP.GE.AND P4, PT, R15.reuse, R204, PT ;  /* 0x000000cc0f00720c */ /* 0x040fe20003f86270 */
[----:B------:R-:W-:Y:S01]  /*6eb0*/  VIADD R4, R0, 0x30 ;  /* 0x0000003000047836 */ /* 0x000fe20000000000 */
[----:B------:R-:W-:Y:S01]  /*6ec0*/  BAR.SYNC.DEFER_BLOCKING 0x0 ;  /* 0x0000000000007b1d */ /* 0x000fe20000010000 */
[-C--:B------:R-:W-:Y:S02]  /*6ed0*/  ISETP.LT.OR P5, PT, R20, R205.reuse, P5 ;  /* 0x000000cd1400720c */ /* 0x080fe40002fa1670 */
[----:B------:R-:W-:Y:S01]  /*6ee0*/  FSEL R214, R158, -INF , !P0 ;  /* 0xff8000009ed67808 */ /* 0x000fe20004000000 */
[----:B------:R-:W-:Y:S01]  /*6ef0*/  HMMA.16816.F32 R140, R8, R6, R140 ;  /* 0x00000006088c723c */ /* 0x000fe2000000188c */
[----:B------:R-:W-:-:S02]  /*6f00*/  ISETP.LT.OR P4, PT, R15, R205, P4 ;  /* 0x000000cd0f00720c */ /* 0x000fc40002781670 */
[----:B------:R-:W-:Y:S02]  /*6f10*/  ISETP.GE.AND P0, PT, R20, R202, PT ;  /* 0x000000ca1400720c */ /* 0x000fe40003f06270 */
[----:B------:R-:W-:Y:S02]  /*6f20*/  FSEL R223, R153, -INF , !P5 ;  /* 0xff80000099df7808 */ /* 0x000fe40006800000 */
[----:B------:R-:W-:Y:S02]  /*6f30*/  FSEL R153, R148, -INF , !P4 ;  /* 0xff80000094997808 */ /* 0x000fe40006000000 */
[----:B------:R-:W-:Y:S01]  /*6f40*/  ISETP.LT.OR P0, PT, R20, R203, P0 ;  /* 0x000000cb1400720c */ /* 0x000fe20000701670 */
[----:B------:R-:W-:Y:S01]  /*6f50*/  VIADD R20, R0, 0x29 ;  /* 0x0000002900147836 */ /* 0x000fe20000000000 */
[----:B------:R-:W-:Y:S02]  /*6f60*/  ISETP.GE.AND P4, PT, R5, R204, PT ;  /* 0x000000cc0500720c */ /* 0x000fe40003f86270 */
[----:B------:R-:W-:-:S02]  /*6f70*/  FSEL R225, R152, -INF , !P6 ;  /* 0xff80000098e17808 */ /* 0x000fc40007000000 */
[----:B------:R-:W-:Y:S02]  /*6f80*/  FSEL R152, R155, -INF , !P0 ;  /* 0xff8000009b987808 */ /* 0x000fe40004000000 */
[----:B------:R-:W-:Y:S02]  /*6f90*/  ISETP.LT.OR P4, PT, R5, R205, P4 ;  /* 0x000000cd0500720c */ /* 0x000fe40002781670 */
[C---:B------:R-:W-:Y:S02]  /*6fa0*/  ISETP.GE.AND P5, PT, R4.reuse, R204, PT ;  /* 0x000000cc0400720c */ /* 0x040fe40003fa6270 */
[----:B------:R-:W-:Y:S02]  /*6fb0*/  ISETP.GE.AND P0, PT, R4, R202, PT ;  /* 0x000000ca0400720c */ /* 0x000fe40003f06270 */
[----:B------:R-:W-:Y:S02]  /*6fc0*/  FSEL R216, R159, -INF , !P2 ;  /* 0xff8000009fd87808 */ /* 0x000fe40005000000 */
[----:B------:R-:W-:-:S02]  /*6fd0*/  FSEL R154, R154, -INF , !P1 ;  /* 0xff8000009a9a7808 */ /* 0x000fc40004800000 */
[----:B------:R-:W-:Y:S02]  /*6fe0*/  ISETP.GE.AND P2, PT, R15, R202, PT ;  /* 0x000000ca0f00720c */ /* 0x000fe40003f46270 */
[C---:B------:R-:W-:Y:S02]  /*6ff0*/  ISETP.GE.AND P6, PT, R20.reuse, R204, PT ;  /* 0x000000cc1400720c */ /* 0x040fe40003fc6270 */
[----:B------:R-:W-:Y:S02]  /*7000*/  ISETP.GE.AND P1, PT, R20, R202, PT ;  /* 0x000000ca1400720c */ /* 0x000fe40003f26270 */
[----:B------:R-:W-:Y:S02]  /*7010*/  FSEL R171, R145, -INF , !P4 ;  /* 0xff80000091ab7808 */ /* 0x000fe40006000000 */
[C---:B------:R-:W-:Y:S02]  /*7020*/  ISETP.LT.OR P5, PT, R4.reuse, R205, P5 ;  /* 0x000000cd0400720c */ /* 0x040fe40002fa1670 */
[-C--:B------:R-:W-:Y:S01]  /*7030*/  ISETP.LT.OR P0, PT, R4, R203.reuse, P0 ;  /* 0x000000cb0400720c */ /* 0x080fe20000701670 */
[----:B------:R-:W-:Y:S01]  /*7040*/  VIADD R4, R0, 0x38 ;  /* 0x0000003800047836 */ /* 0x000fe20000000000 */
[----:B------:R-:W-:Y:S01]  /*7050*/  ISETP.GT.AND P4, PT, R198, UR10, PT ;  /* 0x0000000ac6007c0c */ /* 0x000fe2000bf84270 */
[----:B------:R-:W-:Y:S01]  /*7060*/  VIADD R0, R0, 0x39 ;  /* 0x0000003900007836 */ /* 0x000fe20000000000 */
[----:B------:R-:W-:-:S02]  /*7070*/  ISETP.LT.OR P2, PT, R15, R203, P2 ;  /* 0x000000cb0f00720c */ /* 0x000fc40001741670 */
[C---:B------:R-:W-:Y:S02]  /*7080*/  ISETP.LT.OR P6, PT, R20.reuse, R205, P6 ;  /* 0x000000cd1400720c */ /* 0x040fe400037c1670 */
[----:B------:R-:W-:Y:S02]  /*7090*/  ISETP.LT.OR P1, PT, R20, R203, P1 ;  /* 0x000000cb1400720c */ /* 0x000fe40000f21670 */
[----:B------:R-:W-:Y:S02]  /*70a0*/  FSEL R150, R150, -INF , !P2 ;  /* 0xff80000096967808 */ /* 0x000fe40005000000 */
[----:B------:R-:W-:Y:S02]  /*70b0*/  FSEL R149, R149, -INF , !P6 ;  /* 0xff80000095957808 */ /* 0x000fe40007000000 */
[----:B------:R-:W-:Y:S02]  /*70c0*/  FSEL R148, R151, -INF , !P1 ;  /* 0xff80000097947808 */ /* 0x000fe40004800000 */
[----:B------:R-:W-:-:S02]  /*70d0*/  FSEL R217, R144, -INF , !P5 ;  /* 0xff80000090d97808 */ /* 0x000fc40006800000 */
[----:B------:R-:W-:Y:S02]  /*70e0*/  FSEL R168, R146, -INF , !P0 ;  /* 0xff80000092a87808 */ /* 0x000fe40004000000 */
[----:B------:R-:W-:Y:S02]  /*70f0*/  ISETP.GE.AND P2, PT, R5, R202, PT ;  /* 0x000000ca0500720c */ /* 0x000fe40003f46270 */
[C---:B------:R-:W-:Y:S02]  /*7100*/  ISETP.GE.AND P6, PT, R4.reuse, R204, PT ;  /* 0x000000cc0400720c */ /* 0x040fe40003fc6270 */
[----:B------:R-:W-:Y:S02]  /*7110*/  ISETP.GE.AND P1, PT, R4, R202, PT ;  /* 0x000000ca0400720c */ /* 0x000fe40003f26270 */
[C---:B------:R-:W-:Y:S02]  /*7120*/  ISETP.GE.AND P5, PT, R0.reuse, R204, PT ;  /* 0x000000cc0000720c */ /* 0x040fe40003fa6270 */
[----:B------:R-:W-:-:S02]  /*7130*/  ISETP.GE.AND P0, PT, R0, R202, PT ;  /* 0x000000ca0000720c */ /* 0x000fc40003f06270 */
[----:B------:R-:W-:Y:S02]  /*7140*/  ISETP.LT.OR P2, PT, R5, R203, P2 ;  /* 0x000000cb0500720c */ /* 0x000fe40001741670 */
[C---:B------:R-:W-:Y:S02]  /*7150*/  ISETP.LT.OR P6, PT, R4.reuse, R205, P6 ;  /* 0x000000cd0400720c */ /* 0x040fe400037c1670 */
[----:B------:R-:W-:Y:S02]  /*7160*/  ISETP.LT.OR P1, PT, R4, R203, P1 ;  /* 0x000000cb0400720c */ /* 0x000fe40000f21670 */
[C---:B------:R-:W-:Y:S02]  /*7170*/  ISETP.LT.OR P5, PT, R0.reuse, R205, P5 ;  /* 0x000000cd0000720c */ /* 0x040fe40002fa1670 */
[----:B------:R-:W-:Y:S02]  /*7180*/  ISETP.LT.OR P0, PT, R0, R203, P0 ;  /* 0x000000cb0000720c */ /* 0x000fe40000701670 */
[----:B------:R-:W-:-:S02]  /*7190*/  FSEL R166, R147, -INF , !P2 ;  /* 0xff80000093a67808 */ /* 0x000fc40005000000 */
[----:B------:R-:W-:Y:S02]  /*71a0*/  FSEL R169, R140, -INF , !P6 ;  /* 0xff8000008ca97808 */ /* 0x000fe40007000000 */
[----:B------:R-:W-:Y:S02]  /*71b0*/  FSEL R164, R142, -INF , !P1 ;  /* 0xff8000008ea47808 */ /* 0x000fe40004800000 */
[----:B------:R-:W-:Y:S02]  /*71c0*/  FSEL R167, R141, -INF , !P5 ;  /* 0xff8000008da77808 */ /* 0x000fe40006800000 */
[----:B------:R-:W-:Y:S01]  /*71d0*/  FSEL R162, R143, -INF , !P0 ;  /* 0xff8000008fa27808 */ /* 0x000fe20004000000 */
[----:B------:R-:W-:Y:S06]  /*71e0*/  @!P4 BRA `(.L_x_5349) ;  /* 0x000000040070c947 */ /* 0x000fec0003800000 */
[----:B------:R-:W-:Y:S05]  /*71f0*/  @!P3 BRA `(.L_x_5350) ;  /* 0x0000000000ecb947 */ /* 0x000fea0003800000 */
[----:B------:R-:W1:Y:S01]  /*7200*/  LDC R4, c[0x0][0x380] ;  /* 0x0000e000ff047b82 */ /* 0x000e620000000800 */
[----:B------:R-:W-:Y:S01]  /*7210*/  IMAD.SHL.U32 R5, R198, 0x40, RZ ;  /* 0x00000040c6057824 */ /* 0x000fe200078e00ff */
[----:B------:R-:W-:-:S04]  /*7220*/  ULDC.64 UR4, c[0x0][0x230] ;  /* 0x00008c0000047ab9 */ /* 0x000fc80000000a00 */
        /* <DEDUP_REMOVED lines=47> */
[----:B------:R-:W-:-:S05]  /*7520*/  IMAD R0, R5, UR7, R0 ;  /* 0x0000000705007c24 */ /* 0x000fca000f8e0200 */
[----:B------:R-:W-:Y:S01]  /*7530*/  IADD3 R9, R9, R0, RZ ;  /* 0x0000000009097210 */ /* 0x000fe20007ffe0ff */
[----:B--2---:R-:W-:-:S05]  /*7540*/  IMAD.IADD R6, R6, 0x1, -R7 ;  /* 0x0000000106067824 */ /* 0x004fca00078e0a07 */
[----:B------:R-:W-:-:S05]  /*7550*/  SHF.R.S32.HI R4, RZ, 0x1f, R6 ;  /* 0x0000001fff047819 */ /* 0x000fca0000011406 */
[----:B------:R-:W-:-:S04]  /*7560*/  IMAD R5, R4, UR4, RZ ;  /* 0x0000000404057c24 */ /* 0x000fc8000f8e02ff */
[C---:B------:R-:W-:Y:S02]  /*7570*/  IMAD R5, R6.reuse, UR5, R5 ;  /* 0x0000000506057c24 */ /* 0x040fe4000f8e0205 */
[----:B------:R-:W-:-:S04]  /*7580*/  IMAD.WIDE.U32 R6, R6, UR4, R8 ;  /* 0x0000000406067c25 */ /* 0x000fc8000f8e0008 */
[----:B------:R-:W-:Y:S01]  /*7590*/  IMAD.IADD R5, R7, 0x1, R5 ;  /* 0x0000000107057824 */ /* 0x000fe200078e0205 */
[----:B------:R-:W-:Y:S06]  /*75a0*/  BRA `(.L_x_5351) ;  /* 0x0000000000107947 */ /* 0x000fec0003800000 */
.L_x_5350:
[----:B------:R-:W-:-:S04]  /*75b0*/  ULEA UR5, -UR6, URZ, 0x6 ;  /* 0x0000003f06057291 */ /* 0x000fc8000f8e313f */
[----:B------:R-:W-:Y:S02]  /*75c0*/  USHF.R.S32.HI UR4, URZ, 0x1f, UR5 ;  /* 0x0000001f3f047899 */ /* 0x000fe40008011405 */
[----:B------:R-:W-:-:S04]  /*75d0*/  MOV R6, UR5 ;  /* 0x0000000500067c02 */ /* 0x000fc80008000f00 */
[----:B------:R-:W-:-:S07]  /*75e0*/  MOV R5, UR4 ;  /* 0x0000000400057c02 */ /* 0x000fce0008000f00 */
.L_x_5351:
[----:B------:R-:W-:Y:S01]  /*75f0*/  IADD3 R6, P0, R133, R6, RZ ;  /* 0x0000000685067210 */ /* 0x000fe20007f1e0ff */
[----:B------:R-:W-:Y:S02]  /*7600*/  USHF.L.U32 UR4, UR6, 0x5, URZ ;  /* 0x0000000506047899 */ /* 0x000fe4000800063f */
[----:B------:R-:W-:Y:S02]  /*7610*/  USHF.L.U64.HI UR5, UR6, 0x5, UR7 ;  /* 0x0000000506057899 */ /* 0x000fe40008010207 */
[----:B------:R-:W-:Y:S01]  /*7620*/  IMAD.X R5, R2, 0x1, R5, P0 ;  /* 0x0000000102057824 */ /* 0x000fe200000e0605 */
[----:B------:R-:W-:-:S04]  /*7630*/  LEA R208, P0, R6, R210, 0x1 ;  /* 0x000000d206d07211 */ /* 0x000fc800078008ff */
        /* <DEDUP_REMOVED lines=23> */
.L_x_5349:
[----:B------:R-:W-:Y:S01]  /*77b0*/  FMNMX.FTZ R0, R132, R21, !PT ;  /* 0x0000001584007209 */ /* 0x000fe20007810000 */
[----:B------:R-:W-:Y:S01]  /*77c0*/  LDSM.16.MT88.4 R24, [R185+0xc000] ;  /* 0x00c00000b918783b */ /* 0x000fe20000004200 */
[----:B-1----:R-:W-:Y:S02]  /*77d0*/  FMNMX.FTZ R5, R3, R18, !PT ;  /* 0x0000001203057209 */ /* 0x002fe40007810000 */
        /* <DEDUP_REMOVED lines=9> */
[----:B------:R-:W-:Y:S01]  /*7870*/  FMNMX.FTZ R0, R197, R0, !PT ;  /* 0x00000000c5007209 */ /* 0x000fe20007810000 */
[----:B------:R-:W-:Y:S01]  /*7880*/  LDSM.16.MT88.4 R144, [R186+0xf000] ;  /* 0x00f00000ba90783b */ /* 0x000fe20000004200 */
        /* <DEDUP_REMOVED lines=40> */
[----:B------:R-:W-:Y:S01]  /*7b10*/  FSEL R6, R159, RZ, P0 ;  /* 0x000000ff9f067208 */ /* 0x000fe20000000000 */
[----:B------:R-:W-:Y:S01]  /*7b20*/  FADD.FTZ R4, R132, -R5 ;  /* 0x8000000584047221 */ /* 0x000fe20000010000 */
[--C-:B------:R-:W-:Y:S01]  /*7b30*/  FFMA.FTZ R156, R18, UR12, -R165.reuse ;  /* 0x0000000c129c7c23 */ /* 0x100fe200080108a5 */
[--C-:B------:R-:W-:Y:S01]  /*7b40*/  FFMA.FTZ R2, R16, UR12, -R165.reuse ;  /* 0x0000000c10027c23 */ /* 0x100fe200080108a5 */
[----:B------:R-:W-:Y:S01]  /*7b50*/  FFMA.FTZ R160, R21, UR12, -R170 ;  /* 0x0000000c15a07c23 */ /* 0x000fe200080108aa */
[----:B------:R-:W1:Y:S01]  /*7b60*/  LDSM.16.MT88.4 R16, [R186+0xc000] ;  /* 0x00c00000ba10783b */ /* 0x000e620000004200 */
[----:B------:R-:W-:Y:S01]  /*7b70*/  FADD.FTZ R6, R3, -R6 ;  /* 0x8000000603067221 */ /* 0x000fe20000010000 */
        /* <DEDUP_REMOVED lines=27> */
[----:B------:R-:W-:Y:S01]  /*7d30*/  LDSM.16.MT88.4 R152, [R184+0xd000] ;  /* 0x00d00000b898783b */ /* 0x000fe20000004200 */
        /* <DEDUP_REMOVED lines=12> */
[----:B------:R-:W3:Y:S01]  /*7e00*/  MUFU.EX2 R197, R197 ;  /* 0x000000c500c57308 */ /* 0x000ee20000000800 */
        /* <DEDUP_REMOVED lines=35> */
[----:B------:R-:W2:Y:S01]  /*8040*/  MUFU.EX2 R210, R210 ;  /* 0x000000d200d27308 */ /* 0x000ea20000000800 */
        /* <DEDUP_REMOVED lines=26> */
[----:B------:R-:W-:Y:S01]  /*81f0*/  FMUL.FTZ R97, R97, R132 ;  /* 0x0000008461617220 */ /* 0x000fe20000410000 */
[-C--:B------:R-:W-:Y:S01]  /*8200*/  FMUL.FTZ R98, R98, R3.reuse ;  /* 0x0000000362627220 */ /* 0x080fe20000410000 */
[----:B------:R-:W-:-:S03]  /*8210*/  FMUL.FTZ R99, R99, R3 ;  /* 0x0000000363637220 */ /* 0x000fc60000410000 */
        /* <DEDUP_REMOVED lines=9> */
[----:B------:R-:W5:Y:S01]  /*82b0*/  MUFU.EX2 R219, R219 ;  /* 0x000000db00db7308 */ /* 0x000f620000000800 */
[C---:B------:R-:W-:Y:S06]  /*82c0*/  HMMA.16816.F32 R92, R4.reuse, R140, R92 ;  /* 0x0000008c045c723c */ /* 0x040fec000000185c */
[C---:B-1----:R-:W-:Y:S01]  /*82d0*/  HMMA.16816.F32 R40, R4.reuse, R116, R104 ;  /* 0x000000740428723c */ /* 0x042fe20000001868 */
[----:B------:R-:W1:Y:S01]  /*82e0*/  LDSM.16.MT88.4 R104, [R184+0xe000] ;  /* 0x00e00000b868783b */ /* 0x000e620000004200 */
[----:B------:R-:W-:Y:S04]  /*82f0*/  MUFU.EX2 R214, R214 ;  /* 0x000000d600d67308 */ /* 0x000fe80000000800 */
[----:B------:R-:W-:Y:S01]  /*8300*/  HMMA.16816.F32 R36, R4, R118, R36 ;  /* 0x000000760424723c */ /* 0x000fe20000001824 */
[-C--:B------:R-:W-:Y:S01]  /*8310*/  FMUL.FTZ R116, R44, R132.reuse ;  /* 0x000000842c747220 */ /* 0x080fe20000410000 */
[-C--:B------:R-:W-:Y:S01]  /*8320*/  FMUL.FTZ R117, R45, R132.reuse ;  /* 0x000000842d757220 */ /* 0x080fe20000410000 */
[-C--:B------:R-:W-:Y:S01]  /*8330*/  FMUL.FTZ R44, R48, R132.reuse ;  /* 0x00000084302c7220 */ /* 0x080fe20000410000 */
[----:B------:R-:W-:Y:S01]  /*8340*/  FMUL.FTZ R45, R49, R132 ;  /* 0x00000084312d7220 */ /* 0x000fe20000410000 */
[----:B------:R-:W5:Y:S02]  /*8350*/  MUFU.EX2 R221, R221 ;  /* 0x000000dd00dd7308 */ /* 0x000f640000000800 */
        /* <DEDUP_REMOVED lines=47> */
[-C--:B------:R-:W-:Y:S01]  /*8650*/  FMUL.FTZ R81, R85, R132.reuse ;  /* 0x0000008455517220 */ /* 0x080fe20000410000 */
[----:B------:R-:W-:Y:S01]  /*8660*/  MUFU.EX2 R220, R220 ;  /* 0x000000dc00dc7308 */ /* 0x000fe20000000800 */
[C---:B----4-:R-:W-:Y:S01]  /*8670*/  HMMA.16816.F32 R76, R4.reuse, R108, R76 ;  /* 0x0000006c044c723c */ /* 0x050fe2000000184c */
[-C--:B------:R-:W-:Y:S01]  /*8680*/  FMUL.FTZ R114, R82, R3.reuse ;  /* 0x0000000352727220 */ /* 0x080fe20000410000 */
[-C--:B------:R-:W-:Y:S01]  /*8690*/  FMUL.FTZ R115, R83, R3.reuse ;  /* 0x0000000353737220 */ /* 0x080fe20000410000 */
[-C--:B------:R-:W-:Y:S01]  /*86a0*/  FMUL.FTZ R82, R86, R3.reuse ;  /* 0x0000000356527220 */ /* 0x080fe20000410000 */
[-C--:B------:R-:W-:Y:S01]  /*86b0*/  FMUL.FTZ R83, R87, R3.reuse ;  /* 0x0000000357537220 */ /* 0x080fe20000410000 */
[----:B------:R-:W-:Y:S01]  /*86c0*/  FFMA.FTZ R132, R215, R132, R160 ;  /* 0x00000084d7847223 */ /* 0x000fe200000100a0 */
[----:B------:R-:W-:Y:S01]  /*86d0*/  FFMA.FTZ R3, R213, R3, R156 ;  /* 0x00000003d5037223 */ /* 0x000fe2000001009c */
[----:B------:R-:W4:Y:S02]  /*86e0*/  MUFU.EX2 R227, R227 ;  /* 0x000000e300e37308 */ /* 0x000f240000000800 */
[----:B------:R-:W-:Y:S01]  /*86f0*/  HMMA.16816.F32 R84, R4, R110, R112 ;  /* 0x0000006e0454723c */ /* 0x000fe20000001870 */
[----:B------:R-:W4:Y:S01]  /*8700*/  LDSM.16.MT88.4 R112, [R186+0xe800] ;  /* 0x00e80000ba70783b */ /* 0x000f220000004200 */
[----:B------:R-:W-:Y:S01]  /*8710*/  FADD.FTZ R157, R157, R132 ;  /* 0x000000849d9d7221 */ /* 0x000fe20000010000 */
[----:B------:R-:W-:Y:S01]  /*8720*/  FADD.FTZ R3, R2, R3 ;  /* 0x0000000302037221 */ /* 0x000fe20000010000 */
[----:B------:R-:W-:Y:S01]  /*8730*/  MOV R132, R161 ;  /* 0x000000a100847202 */ /* 0x000fe20000000f00 */
[----:B------:R-:W4:Y:S01]  /*8740*/  LDSM.16.MT88.4 R108, [R185+0xe800] ;  /* 0x00e80000b96c783b */ /* 0x000f220000004200 */
[----:B------:R-:W-:Y:S01]  /*8750*/  MUFU.EX2 R222, R222 ;  /* 0x000000de00de7308 */ /* 0x000fe20000000800 */
[----:B------:R-:W-:Y:S01]  /*8760*/  FADD.FTZ R158, R158, R157 ;  /* 0x0000009d9e9e7221 */ /* 0x000fe20000010000 */
[----:B------:R-:W-:-:S03]  /*8770*/  FADD.FTZ R0, R0, R3 ;  /* 0x0000000300007221 */ /* 0x000fc60000010000 */
[----:B------:R-:W-:Y:S01]  /*8780*/  FADD.FTZ R158, R133, R158 ;  /* 0x0000009e859e7221 */ /* 0x000fe20000010000 */
[----:B------:R-:W-:Y:S01]  /*8790*/  FADD.FTZ R163, R163, R0 ;  /* 0x00000000a3a37221 */ /* 0x000fe20000010000 */
[----:B-1----:R-:W-:Y:S01]  /*87a0*/  HMMA.16816.F32 R80, R4, R104, R80 ;  /* 0x000000680450723c */ /* 0x002fe20000001850 */
[----:B------:R-:W1:Y:S01]  /*87b0*/  MUFU.EX2 R229, R229 ;  /* 0x000000e500e57308 */ /* 0x000e620000000800 */
[----:B------:R-:W-:-:S04]  /*87c0*/  FADD.FTZ R3, R197, R158 ;  /* 0x0000009ec5037221 */ /* 0x000fc80000010000 */
[C---:B------:R-:W-:Y:S01]  /*87d0*/  HMMA.16816.F32 R88, R4.reuse, R106, R88 ;  /* 0x0000006a0458723c */ /* 0x040fe20000001858 */
[C---:B--2---:R-:W-:Y:S01]  /*87e0*/  F2FP.F16.F32.PACK_AB R104, R210.reuse, R197 ;  /* 0x000000c5d268723e */ /* 0x044fe200000000ff */
[----:B------:R-:W-:Y:S01]  /*87f0*/  FADD.FTZ R3, R210, R3 ;  /* 0x00000003d2037221 */ /* 0x000fe20000010000 */
[----:B-----5:R-:W-:Y:S01]  /*8800*/  F2FP.F16.F32.PACK_AB R105, R219, R212 ;  /* 0x000000d4db69723e */ /* 0x020fe200000000ff */
[----:B------:R-:W-:Y:S01]  /*8810*/  MUFU.EX2 R166, R166 ;  /* 0x000000a600a67308 */ /* 0x000fe20000000800 */
[----:B------:R-:W-:Y:S01]  /*8820*/  FADD.FTZ R212, R212, R163 ;  /* 0x000000a3d4d47221 */ /* 0x000fe20000010000 */
[----:B------:R-:W-:Y:S01]  /*8830*/  HMMA.16816.F32 R4, R4, R142, R96 ;  /* 0x0000008e0404723c */ /* 0x000fe20000001860 */
[----:B------:R-:W-:Y:S01]  /*8840*/  F2FP.F16.F32.PACK_AB R106, R211, R206 ;  /* 0x000000ced36a723e */ /* 0x000fe200000000ff */
[----:B------:R-:W-:Y:S01]  /*8850*/  LDSM.16.MT88.4 R96, [R185+0x10800] ;  /* 0x01080000b960783b */ /* 0x000fe20000004200 */
[----:B------:R-:W-:Y:S01]  /*8860*/  F2FP.F16.F32.PACK_AB R107, R221, R214 ;  /* 0x000000d6dd6b723e */ /* 0x000fe200000000ff */
[----:B------:R-:W-:Y:S01]  /*8870*/  FADD.FTZ R219, R219, R212 ;  /* 0x000000d4dbdb7221 */ /* 0x000fe20000010000 */
[----:B------:R-:W-:Y:S01]  /*8880*/  FADD.FTZ R206, R206, R3 ;  /* 0x00000003cece7221 */ /* 0x000fe20000010000 */
[----:B------:R-:W-:Y:S01]  /*8890*/  LDSM.16.MT88.4 R140, [R184+0xf000] ;  /* 0x00f00000b88c783b */ /* 0x000fe20000004200 */
[----:B------:R-:W-:Y:S01]  /*88a0*/  MUFU.EX2 R164, R164 ;  /* 0x000000a400a47308 */ /* 0x000fe20000000800 */
[----:B------:R-:W-:Y:S01]  /*88b0*/  FADD.FTZ R214, R214, R219 ;  /* 0x000000dbd6d67221 */ /* 0x000fe20000010000 */
[----:B------:R-:W-:Y:S01]  /*88c0*/  FADD.FTZ R211, R211, R206 ;  /* 0x000000ced3d37221 */ /* 0x000fe20000010000 */
[----:B---3--:R-:W-:Y:S01]  /*88d0*/  HMMA.16816.F32 R20, R104, R116, R20 ;  /* 0x000000746814723c */ /* 0x008fe20000001814 */
[----:B------:R-:W-:Y:S01]  /*88e0*/  MOV R3, R159 ;  /* 0x0000009f00037202 */ /* 0x000fe20000000f00 */
[----:B------:R-:W-:-:S04]  /*88f0*/  FADD.FTZ R221, R221, R214 ;  /* 0x000000d6dddd7221 */ /* 0x000fc80000010000 */
[C---:B------:R-:W-:Y:S01]  /*8900*/  HMMA.16816.F32 R16, R104.reuse, R118, R16 ;  /* 0x000000766810723c */ /* 0x040fe20000001810 */
[----:B------:R-:W2:Y:S05]  /*8910*/  LDSM.16.MT88.4 R116, [R184+0xe800] ;  /* 0x00e80000b874783b */ /* 0x000eaa0000004200 */
        /* <DEDUP_REMOVED lines=27> */
[C---:B---3--:R-:W-:Y:S01]  /*8ad0*/  HMMA.16816.F32 R72, R104.reuse, R128, R72 ;  /* 0x000000806848723c */ /* 0x048fe20000001848 */
        /* <DEDUP_REMOVED lines=63> */
[----:B------:R-:W-:-:S04]  /*8ed0*/  FADD.FTZ R152, R152, R225 ;  /* 0x000000e198987221 */ /* 0x000fc80000010000 */
        /* <DEDUP_REMOVED lines=36> */
[----:B------:R-:W-:-:S15]  /*9120*/  HMMA.16816.F32 R96, R96, R18, R4 ;  /* 0x000000126060723c */ /* 0x000fde0000001804 */
[----:B------:R-:W-:-:S09]  /*9130*/  NOP ;  /* 0x0000000000007918 */ /* 0x000fd20000000000 */
.L_x_5346:
[----:B------:R-:W-:Y:S05]  /*9140*/  @!P4 BRA `(.L_x_5352) ;  /* 0x0000003400b4c947 */ /* 0x000fea0003800000 */
[C---:B------:R-:W-:Y:S01]  /*9150*/  IMAD.U32 R212, R134.reuse, -0x40, RZ ;  /* 0xffffffc086d47824 */ /* 0x040fe200078e00ff */
[----:B------:R-:W-:Y:S01]  /*9160*/  ULEA UR5, -UR6, URZ, 0x6 ;  /* 0x0000003f06057291 */ /* 0x000fe2000f8e313f */
[C---:B------:R-:W-:Y:S01]  /*9170*/  SHF.L.U64.HI R206, R134.reuse, 0x5, R135 ;  /* 0x0000000586ce7819 */ /* 0x040fe20000010287 */
[----:B------:R-:W-:Y:S01]  /*9180*/  IMAD.SHL.U32 R211, R134, 0x20, RZ ;  /* 0x0000002086d37824 */ /* 0x000fe200078e00ff */
[----:B------:R-:W-:Y:S01]  /*9190*/  MOV R2, R3 ;  /* 0x0000000300027202 */ /* 0x000fe20000000f00 */
[----:B------:R-:W-:Y:S01]  /*91a0*/  IMAD.MOV.U32 R0, RZ, RZ, R132 ;  /* 0x000000ffff007224 */ /* 0x000fe200078e0084 */
[----:B------:R-:W-:Y:S01]  /*91b0*/  SHF.R.S32.HI R210, RZ, 0x1f, R212 ;  /* 0x0000001fffd27819 */ /* 0x000fe200000114d4 */
[----:B------:R-:W-:Y:S02]  /*91c0*/  USHF.L.U64.HI UR7, UR6, 0x5, UR7 ;  /* 0x0000000506077899 */ /* 0x000fe40008010207 */
[----:B------:R-:W-:Y:S02]  /*91d0*/  USHF.L.U32 UR6, UR6, 0x5, URZ ;  /* 0x0000000506067899 */ /* 0x000fe4000800063f */
[----:B------:R-:W-:Y:S01]  /*91e0*/  USHF.R.S32.HI UR8, URZ, 0x1f, UR5 ;  /* 0x0000001f3f087899 */ /* 0x000fe20008011405 */
[----:B------:R-:W-:-:S11]  /*91f0*/  ULDC UR4, c[0x0][0x2ec] ;  /* 0x0000bb0000047ab9 */ /* 0x000fd60000000800 */
.L_x_5356:
[----:B------:R-:W-:Y:S04]  /*9200*/  DEPBAR.LE SB0, 0x0 ;  /* 0x000080000000791a */ /* 0x000fe80000000000 */
[----:B------:R-:W-:Y:S01]  /*9210*/  BAR.SYNC.DEFER_BLOCKING 0x0 ;  /* 0x0000000000007b1d */ /* 0x000fe20000010000 */
[----:B------:R-:W-:Y:S02]  /*9220*/  IADD3 R198, R198, -0x1, RZ ;  /* 0xffffffffc6c67810 */ /* 0x000fe40007ffe0ff */
[----:B------:R-:W-:Y:S02]  /*9230*/  MOV R12, R212 ;  /* 0x000000d4000c7202 */ /* 0x000fe40000000f00 */
[----:B------:R-:W-:Y:S01]  /*9240*/  MOV R3, R210 ;  /* 0x000000d200037202 */ /* 0x000fe20000000f00 */
[----:B------:R-:W-:Y:S06]  /*9250*/  @!P3 BRA `(.L_x_5353) ;  /* 0x0000000000f4b947 */ /* 0x000fec0003800000 */
[----:B------:R-:W1:Y:S01]  /*9260*/  LDC R3, c[0x0][0x380] ;  /* 0x0000e000ff037b82 */ /* 0x000e620000000800 */
[----:B------:R-:W-:Y:S04]  /*9270*/  SHF.L.U32 R6, R198, 0x6, RZ ;  /* 0x00000006c6067819 */ /* 0x000fe800000006ff */
[----:B------:R-:W-:Y:S01]  /*9280*/  IABS R7, R6 ;  /* 0x0000000600077213 */ /* 0x000fe20000000000 */
[C---:B------:R-:W-:Y:S05]  /*9290*/  VIADD R12, R6.reuse, 0x40 ;  /* 0x00000040060c7836 */ /* 0x040fea0000000000 */
[----:B------:R-:W-:Y:S02]  /*92a0*/  IABS R8, R12 ;  /* 0x0000000c00087213 */ /* 0x000fe40000000000 */
[-C--:B-1----:R-:W-:Y:S02]  /*92b0*/  IABS R4, R3.reuse ;  /* 0x0000000300047213 */ /* 0x082fe40000000000 */
[-C--:B------:R-:W-:Y:S02]  /*92c0*/  LOP3.LUT R6, R6, R3.reuse, RZ, 0x3c, !PT ;  /* 0x0000000306067212 */ /* 0x080fe400078e3cff */
[----:B------:R-:W1:Y:S01]  /*92d0*/  I2F.RP R9, R4 ;  /* 0x0000000400097306 */ /* 0x000e620000209400 */
[----:B------:R-:W-:Y:S02]  /*92e0*/  LOP3.LUT R12, R12, R3, RZ, 0x3c, !PT ;  /* 0x000000030c0c7212 */ /* 0x000fe400078e3cff */
[----:B------:R-:W-:Y:S02]  /*92f0*/  ISETP.GE.AND P0, PT, R6, RZ, PT ;  /* 0x000000ff0600720c */ /* 0x000fe40003f06270 */
[----:B------:R-:W-:Y:S05]  /*9300*/  ISETP.GE.AND P2, PT, R12, RZ, PT ;  /* 0x000000ff0c00720c */ /* 0x000fea0003f46270 */
        /* <DEDUP_REMOVED lines=37> */
[----:B------:R-:W3:Y:S02]  /*9560*/  LDG.E R8, desc[UR14][R16.64] ;  /* 0x0000000e10087981 */ /* 0x000ee4000c1e1900 */
[-C--:B-1----:R-:W-:Y:S01]  /*9570*/  IMAD.WIDE.U32 R12, R3, R6.reuse, RZ ;  /* 0x00000006030c7225 */ /* 0x082fe200078e00ff */
[----:B------:R-:W-:Y:S01]  /*9580*/  SHF.R.S32.HI R11, RZ, 0x1f, R3 ;  /* 0x0000001fff0b7819 */ /* 0x000fe20000011403 */
[----:B------:R-:W3:Y:S04]  /*9590*/  LDG.E R9, desc[UR14][R14.64] ;  /* 0x0000000e0e097981 */ /* 0x000ee8000c1e1900 */
[----:B------:R-:W-:Y:S04]  /*95a0*/  IMAD R10, R11, R6, RZ ;  /* 0x000000060b0a7224 */ /* 0x000fe800078e02ff */
        /* <DEDUP_REMOVED lines=8> */
.L_x_5353:
[C---:B------:R-:W-:Y:S04]  /*9630*/  LEA R196, P0, R12.reuse, R196, 0x1 ;  /* 0x000000c40cc47211 */ /* 0x040fe800078008ff */
[----:B------:R-:W-:Y:S02]  /*9640*/  LEA.HI.X R195, R12, R195, R3, 0x1, P0 ;  /* 0x000000c30cc37211 */ /* 0x000fe400000f0c03 */
[C---:B------:R-:W-:Y:S03]  /*9650*/  IADD3 R220, P0, R211.reuse, R196, RZ ;  /* 0x000000c4d3dc7210 */ /* 0x040fe60007f1e0ff */
[--C-:B------:R-:W-:Y:S02]  /*9660*/  IMAD.MOV.U32 R197, RZ, RZ, R195.reuse ;  /* 0x000000ffffc57224 */ /* 0x100fe400078e00c3 */
[C---:B------:R-:W-:Y:S01]  /*9670*/  IMAD.X R221, R206.reuse, 0x1, R195, P0 ;  /* 0x00000001cedd7824 */ /* 0x040fe200000e06c3 */
[C---:B------:R-:W-:Y:S02]  /*9680*/  IADD3 R218, P0, R211.reuse, R220, RZ ;  /* 0x000000dcd3da7210 */ /* 0x040fe40007f1e0ff */
[----:B------:R-:W-:Y:S01]  /*9690*/  @!PT LDS RZ, [RZ] ;  /* 0x00000000fffff984 */ /* 0x000fe20000000800 */
[----:B------:R-:W-:Y:S01]  /*96a0*/  @!PT LDS RZ, [RZ] ;  /* 0x00000000fffff984 */ /* 0x000fe20000000800 */
[----:B------:R-:W-:Y:S01]  /*96b0*/  @!PT LDS RZ, [RZ] ;  /* 0x00000000fffff984 */ /* 0x000fe20000000800 */
[----:B------:R1:W-:Y:S03]  /*96c0*/  LDGSTS.E.BYPASS.LTC128B.128 [R199+0xc000], desc[UR14][R196.64] ;  /* 0x0c000000c4c77fae */ /* 0x0003e6000b901d4e */
[C---:B------:R-:W-:Y:S01]  /*96d0*/  IMAD.X R219, R206.reuse, 0x1, R221, P0 ;  /* 0x00000001cedb7824 */ /* 0x040fe200000e06dd */
[----:B------:R1:W-:Y:S01]  /*96e0*/  LDGSTS.E.BYPASS.LTC128B.128 [R199+0xe000], desc[UR14][R196.64+0x80] ;  /* 0x0e000080c4c77fae */ /* 0x0003e2000b901d4e */
[----:B------:R-:W-:Y:S03]  /*96f0*/  IADD3 R216, P0, R211, R218, RZ ;  /* 0x000000dad3d87210 */ /* 0x000fe60007f1e0ff */
[----:B------:R1:W-:Y:S02]  /*9700*/  LDGSTS.E.BYPASS.LTC128B.128 [R199+0x10000], desc[UR14][R196.64+0x100] ;  /* 0x10000100c4c77fae */ /* 0x0003e4000b901d4e */
[----:B------:R-:W-:Y:S01]  /*9710*/  IMAD.X R217, R206, 0x1, R219, P0 ;  /* 0x00000001ced97824 */ /* 0x000fe200000e06db */
[----:B------:R-:W-:Y:S01]  /*9720*/  ISETP.GT.AND P0, PT, R198, UR10, PT ;  /* 0x0000000ac6007c0c */ /* 0x000fe2000bf04270 */
        /* <DEDUP_REMOVED lines=235> */
.L_x_5355:
        /* <DEDUP_REMOVED lines=24> */
.L_x_5354:
[----:B------:R-:W-:Y:S04]  /*a760*/  LEA R3, R198, R207, 0x6 ;  /* 0x000000cfc6037211 */ /* 0x000fe800078e30ff */
[C---:B-1----:R-:W-:Y:S02]  /*a770*/  IADD3 R132, R3.reuse, 0x1, RZ ;  /* 0x0000000103847810 */ /* 0x042fe40007ffe0ff */
[CC--:B------:R-:W-:Y:S02]  /*a780*/  ISETP.GE.AND P1, PT, R3.reuse, R205.reuse, PT ;  /* 0x000000cd0300720c */ /* 0x0c0fe40003f26270 */
[C---:B------:R-:W-:Y:S02]  /*a790*/  ISETP.GE.AND P5, PT, R132.reuse, R205, PT ;  /* 0x000000cd8400720c */ /* 0x040fe40003fa6270 */
[C---:B------:R-:W-:Y:S02]  /*a7a0*/  ISETP.GE.AND P0, PT, R132.reuse, R203, PT ;  /* 0x000000cb8400720c */ /* 0x040fe40003f06270 */
[C---:B------:R-:W-:Y:S02]  /*a7b0*/  ISETP.GE.OR P5, PT, R132.reuse, R204, !P5 ;  /* 0x000000cc8400720c */ /* 0x040fe40006fa6670 */
[----:B------:R-:W-:Y:S02]  /*a7c0*/  ISETP.GE.OR P0, PT, R132, R202, !P0 ;  /* 0x000000ca8400720c */ /* 0x000fe40004706670 */
[CC--:B------:R-:W-:Y:S02]  /*a7d0*/  ISETP.GE.OR P1, PT, R3.reuse, R204.reuse, !P1 ;  /* 0x000000cc0300720c */ /* 0x0c0fe40004f26670 */
[C---:B------:R-:W-:Y:S02]  /*a7e0*/  IADD3 R133, R3.reuse, 0x8, RZ ;  /* 0x0000000803857810 */ /* 0x040fe40007ffe0ff */
[----:B------:R-:W-:Y:S02]  /*a7f0*/  IADD3 R132, R3, 0x9, RZ ;  /* 0x0000000903847810 */ /* 0x000fe40007ffe0ff */
[----:B------:R-:W-:Y:S02]  /*a800*/  FSEL R138, R4, -INF , !P1 ;  /* 0xff800000048a7808 */ /* 0x000fe40004800000 */
[-C--:B------:R-:W-:Y:S02]  /*a810*/  ISETP.GE.AND P4, PT, R133, R205.reuse, PT ;  /* 0x000000cd8500720c */ /* 0x080fe40003f86270 */
[C---:B------:R-:W-:Y:S02]  /*a820*/  ISETP.GE.AND P1, PT, R132.reuse, R205, PT ;  /* 0x000000cd8400720c */ /* 0x040fe40003f26270 */
[----:B------:R-:W-:Y:S02]  /*a830*/  ISETP.GE.AND P2, PT, R3, R203, PT ;  /* 0x000000cb0300720c */ /* 0x000fe40003f46270 */
[----:B------:R-:W-:Y:S01]  /*a840*/  FSEL R136, R5, -INF , !P5 ;  /* 0xff80000005887808 */ /* 0x000fe20006800000 */
[----:B------:R-:W-:Y:S01]  /*a850*/  VIADD R5, R3, 0x11 ;  /* 0x0000001103057836 */ /* 0x000fe20000000000 */
[-C--:B------:R-:W-:Y:S02]  /*a860*/  ISETP.GE.OR P4, PT, R133, R204.reuse, !P4 ;  /* 0x000000cc8500720c */ /* 0x080fe40006786670 */
[----:B------:R-:W-:Y:S02]  /*a870*/  ISETP.GE.OR P1, PT, R132, R204, !P1 ;  /* 0x000000cc8400720c */ /* 0x000fe40004f26670 */
[C---:B------:R-:W-:Y:S02]  /*a880*/  ISETP.GE.OR P2, PT, R3.reuse, R202, !P2 ;  /* 0x000000ca0300720c */ /* 0x040fe40005746670 */
[----:B------:R-:W-:Y:S02]  /*a890*/  IADD3 R4, R3, 0x10, RZ ;  /* 0x0000001003047810 */ /* 0x000fe40007ffe0ff */
[----:B------:R-:W-:Y:S02]  /*a8a0*/  FSEL R7, R7, -INF , !P0 ;  /* 0xff80000007077808 */ /* 0x000fe40004000000 */
[----:B------:R-:W-:Y:S02]  /*a8b0*/  FSEL R148, R8, -INF , !P4 ;  /* 0xff80000008947808 */ /* 0x000fe40006000000 */
[----:B------:R-:W-:Y:S02]  /*a8c0*/  FSEL R134, R9, -INF , !P1 ;  /* 0xff80000009867808 */ /* 0x000fe40004800000 */
[----:B------:R-:W-:Y:S02]  /*a8d0*/  FSEL R135, R6, -INF , !P2 ;  /* 0xff80000006877808 */ /* 0x000fe40005000000 */
[-C--:B------:R-:W-:Y:S02]  /*a8e0*/  ISETP.GE.AND P0, PT, R4, R205.reuse, PT ;  /* 0x000000cd0400720c */ /* 0x080fe40003f06270 */
[C---:B------:R-:W-:Y:S02]  /*a8f0*/  ISETP.GE.AND P4, PT, R5.reuse, R205, PT ;  /* 0x000000cd0500720c */ /* 0x040fe40003f86270 */
[-C--:B------:R-:W-:Y:S02]  /*a900*/  ISETP.GE.AND P1, PT, R5, R203.reuse, PT ;  /* 0x000000cb0500720c */ /* 0x080fe40003f26270 */
[-C--:B------:R-:W-:Y:S02]  /*a910*/  ISETP.GE.AND P6, PT, R133, R203.reuse, PT ;  /* 0x000000cb8500720c */ /* 0x080fe40003fc6270 */
[-C--:B------:R-:W-:Y:S02]  /*a920*/  ISETP.GE.AND P2, PT, R132, R203.reuse, PT ;  /* 0x000000cb8400720c */ /* 0x080fe40003f46270 */
[C---:B------:R-:W-:Y:S02]  /*a930*/  ISETP.GE.AND P5, PT, R4.reuse, R203, PT ;  /* 0x000000cb0400720c */ /* 0x040fe40003fa6270 */
[----:B------:R-:W-:Y:S02]  /*a940*/  ISETP.GE.OR P0, PT, R4, R204, !P0 ;  /* 0x000000cc0400720c */ /* 0x000fe40004706670 */
[C---:B------:R-:W-:Y:S02]  /*a950*/  ISETP.GE.OR P1, PT, R5.reuse, R202, !P1 ;  /* 0x000000ca0500720c */ /* 0x040fe40004f26670 */
[----:B------:R-:W-:Y:S02]  /*a960*/  ISETP.GE.OR P4, PT, R5, R204, !P4 ;  /* 0x000000cc0500720c */ /* 0x000fe40006786670 */
[-C--:B------:R-:W-:Y:S02]  /*a970*/  ISETP.GE.OR P6, PT, R133, R202.reuse, !P6 ;  /* 0x000000ca8500720c */ /* 0x080fe400077c6670 */
[-C--:B------:R-:W-:Y:S02]  /*a980*/  ISETP.GE.OR P2, PT, R132, R202.reuse, !P2 ;  /* 0x000000ca8400720c */ /* 0x080fe40005746670 */
[----:B------:R-:W-:Y:S02]  /*a990*/  ISETP.GE.OR P5, PT, R4, R202, !P5 ;  /* 0x000000ca0400720c */ /* 0x000fe40006fa6670 */
[C---:B------:R-:W-:Y:S02]  /*a9a0*/  IADD3 R5, R3.reuse, 0x19, RZ ;  /* 0x0000001903057810 */ /* 0x040fe40007ffe0ff */
        /* <DEDUP_REMOVED lines=10> */
[----:B------:R-:W-:Y:S01]  /*aa50*/  ISETP.GE.OR P4, PT, R5, R202, !P4 ;  /* 0x000000ca0500720c */ /* 0x000fe20006786670 */
[C---:B------:R-:W-:Y:S01]  /*aa60*/  VIADD R5, R3.reuse, 0x21 ;  /* 0x0000002103057836 */ /* 0x040fe20000000000 */
[C---:B------:R-:W-:Y:S02]  /*aa70*/  ISETP.GE.OR P2, PT, R4.reuse, R204, !P2 ;  /* 0x000000cc0400720c */ /* 0x040fe40005746670 */
[----:B------:R-:W-:Y:S02]  /*aa80*/  ISETP.GE.OR P6, PT, R4, R202, !P6 ;  /* 0x000000ca0400720c */ /* 0x000fe400077c6670 */
        /* <DEDUP_REMOVED lines=15> */
[----:B------:R-:W-:Y:S02]  /*ab80*/  FMNMX.FTZ R6, R135, R2, !PT ;  /* 0x0000000287067209 */ /* 0x000fe40007810000 */
[----:B------:R-:W-:Y:S02]  /*ab90*/  FSEL R169, R15, -INF , !P1 ;  /* 0xff8000000fa97808 */ /* 0x000fe40004800000 */
[C---:B------:R-:W-:Y:S02]  /*aba0*/  ISETP.GE.AND P5, PT, R5.reuse, R205, PT ;  /* 0x000000cd0500720c */ /* 0x040fe40003fa6270 */
[----:B------:R-:W-:Y:S02]  /*abb0*/  ISETP.GE.AND P2, PT, R5, R203, PT ;  /* 0x000000cb0500720c */ /* 0x000fe40003f46270 */
[----:B------:R-:W-:Y:S02]  /*abc0*/  FMNMX.FTZ R13, R148, R13, !PT ;  /* 0x0000000d940d7209 */ /* 0x000fe40007810000 */
[C---:B------:R-:W-:Y:S02]  /*abd0*/  ISETP.GE.AND P1, PT, R4.reuse, R203, PT ;  /* 0x000000cb0400720c */ /* 0x040fe40003f26270 */
[----:B------:R-:W-:Y:S02]  /*abe0*/  FMNMX.FTZ R6, R7, R6, !PT ;  /* 0x0000000607067209 */ /* 0x000fe40007810000 */
[C---:B------:R-:W-:Y:S02]  /*abf0*/  ISETP.GE.OR P5, PT, R5.reuse, R204, !P5 ;  /* 0x000000cc0500720c */ /* 0x040fe40006fa6670 */
[-C--:B------:R-:W-:Y:S02]  /*ac00*/  ISETP.GE.OR P2, PT, R5, R202.reuse, !P2 ;  /* 0x000000ca0500720c */ /* 0x080fe40005746670 */
[----:B------:R-:W-:Y:S02]  /*ac10*/  ISETP.GE.OR P1, PT, R4, R202, !P1 ;  /* 0x000000ca0400720c */ /* 0x000fe40004f26670 */
[----:B------:R-:W-:Y:S02]  /*ac20*/  FMNMX.FTZ R5, R134, R13, !PT ;  /* 0x0000000d86057209 */ /* 0x000fe40007810000 */
        /* <DEDUP_REMOVED lines=9> */
[----:B------:R-:W-:Y:S01]  /*acc0*/  FMNMX.FTZ R13, R160, R5, !PT ;  /* 0x00000005a00d7209 */ /* 0x000fe20007810000 */
[----:B------:R-:W-:Y:S01]  /*acd0*/  VIADD R5, R3, 0x31 ;  /* 0x0000003103057836 */ /* 0x000fe20000000000 */
        /* <DEDUP_REMOVED lines=13> */
[----:B------:R-:W-:Y:S02]  /*adb0*/  ISETP.GE.OR P0, PT, R4, R202, !P0 ;  /* 0x000000ca0400720c */ /* 0x000fe40004706670 */
        /* <DEDUP_REMOVED lines=101> */
[----:B------:R-:W-:Y:S04]  /*b410*/  ISETP.GT.AND P0, PT, R198, UR10, PT ;  /* 0x0000000ac6007c0c */ /* 0x000fe8000bf04270 */
        /* <DEDUP_REMOVED lines=320> */
.L_x_5352:
[----:B------:R-:W1:Y:S01]  /*c820*/  SHFL.BFLY PT, R0, R213, 0x2, 0x1f ;  /* 0x0c401f00d5007f89 */ /* 0x000e6200000e0000 */
[----:B------:R-:W2:Y:S01]  /*c830*/  S2UR UR4, SR_CgaCtaId ;  /* 0x00000000000479c3 */ /* 0x000ea20000008800 */
[----:B------:R-:W-:Y:S01]  /*c840*/  MOV R5, 0x3f800000 ;  /* 0x3f80000000057802 */ /* 0x000fe20000000f00 */
[----:B------:R-:W-:Y:S01]  /*c850*/  UMOV UR5, 0x400 ;  /* 0x0000040000057882 */ /* 0x000fe20000000000 */
[----:B------:R-:W3:Y:S01]  /*c860*/  SHFL.BFLY PT, R2, R215, 0x2, 0x1f ;  /* 0x0c401f00d7027f89 */ /* 0x000ee200000e0000 */
[----:B------:R-:W-:Y:S01]  /*c870*/  MOV R6, 0x3f800000 ;  /* 0x3f80000000067802 */ /* 0x000fe20000000f00 */
[----:B------:R-:W-:Y:S01]  /*c880*/  UISETP.NE.AND UP0, UPT, UR11, -0x1, UPT ;  /* 0xffffffff0b00788c */ /* 0x000fe2000bf05270 */
[----:B------:R-:W-:Y:S01]  /*c890*/  ULDC.U8 UR6, c[0x0][0x3d8] ;  /* 0x0000f60000067ab9 */ /* 0x000fe20000000000 */
        /* <DEDUP_REMOVED lines=190> */
[C---:B------:R-:W-:Y:S01]  /*d480*/  FMUL.FTZ R87, R6.reuse, R87 ;  /* 0x0000005706577220 */ /* 0x040fe20000410000 */
[----:B------:R-:W-:Y:S01]  /*d490*/  F2FP.F16.F32.PACK_AB R80, R81, R80 ;  /* 0x000000505150723e */ /* 0x000fe200000000ff */
[----:B------:R-:W-:Y:S01]  /*d4a0*/  STS [R9+0x2400], R50 ;  /* 0x0024003209007388 */ /* 0x000fe20000000800 */
[----:B------:R-:W-:Y:S01]  /*d4b0*/  F2FP.F16.F32.PACK_AB R82, R83, R82 ;  /* 0x000000525352723e */ /* 0x000fe200000000ff */
[C---:B------:R-:W-:Y:S01]  /*d4c0*/  FMUL.FTZ R86, R6.reuse, R86 ;  /* 0x0000005606567220 */ /* 0x040fe20000410000 */
[----:B------:R-:W-:Y:S01]  /*d4d0*/  PLOP3.LUT P0, PT, PT, PT, UP0, 0x80, 0x0 ;  /* 0x000000000000781c */ /* 0x000fe20003f0f008 */
[----:B------:R-:W-:Y:S01]  /*d4e0*/  STS [R17+0x2000], R52 ;  /* 0x0020003411007388 */ /* 0x000fe20000000800 */
[C---:B------:R-:W-:Y:S01]  /*d4f0*/  FMUL.FTZ R88, R5.reuse, R88 ;  /* 0x0000005805587220 */ /* 0x040fe20000410000 */
[C---:B------:R-:W-:Y:S01]  /*d500*/  FMUL.FTZ R89, R5.reuse, R89 ;  /* 0x0000005905597220 */ /* 0x040fe20000410000 */
[C---:B------:R-:W-:Y:S01]  /*d510*/  FMUL.FTZ R91, R6.reuse, R91 ;  /* 0x0000005b065b7220 */ /* 0x040fe20000410000 */
        /* <DEDUP_REMOVED lines=10> */
[----:B------:R-:W-:Y:S01]  /*d5c0*/  FMUL.FTZ R5, R5, R97 ;  /* 0x0000006105057220 */ /* 0x000fe20000410000 */
[----:B------:R-:W-:Y:S01]  /*d5d0*/  FMUL.FTZ R6, R6, R98 ;  /* 0x0000006206067220 */ /* 0x000fe20000410000 */
[----:B------:R-:W-:Y:S01]  /*d5e0*/  STS [R21+0x2000], R60 ;  /* 0x0020003c15007388 */ /* 0x000fe20000000800 */
[----:B------:R-:W-:Y:S01]  /*d5f0*/  F2FP.F16.F32.PACK_AB R84, R85, R84 ;  /* 0x000000545554723e */ /* 0x000fe200000000ff */
[----:B------:R-:W-:Y:S01]  /*d600*/  @UP0 ULDC.64 UR4, c[0x0][0x298] ;  /* 0x0000a60000040ab9 */ /* 0x000fe20000000a00 */
[----:B------:R-:W-:Y:S01]  /*d610*/  F2FP.F16.F32.PACK_AB R86, R87, R86 ;  /* 0x000000565756723e */ /* 0x000fe200000000ff */
[----:B------:R-:W-:Y:S01]  /*d620*/  STS [R21+0x2400], R62 ;  /* 0x0024003e15007388 */ /* 0x000fe20000000800 */
[----:B------:R-:W-:Y:S01]  /*d630*/  F2FP.F16.F32.PACK_AB R88, R89, R88 ;  /* 0x000000585958723e */ /* 0x000fe200000000ff */
[----:B------:R-:W-:Y:S01]  /*d640*/  @UP0 UIMAD.WIDE.U32 UR8, UR11, UR4, URZ ;  /* 0x000000040b0802a5 */ /* 0x000fe2000f8e003f */
[----:B------:R-:W-:Y:S01]  /*d650*/  F2FP.F16.F32.PACK_AB R90, R91, R90 ;  /* 0x0000005a5b5a723e */ /* 0x000fe200000000ff */
[----:B------:R-:W-:Y:S01]  /*d660*/  STS [R23+0x2000], R64 ;  /* 0x0020004017007388 */ /* 0x000fe20000000800 */
[----:B------:R-:W-:Y:S01]  /*d670*/  F2FP.F16.F32.PACK_AB R92, R93, R92 ;  /* 0x0000005c5d5c723e */ /* 0x000fe200000000ff */
[----:B------:R-:W-:Y:S01]  /*d680*/  @UP0 UIMAD UR7, UR11, UR5, UR9 ;  /* 0x000000050b0702a4 */ /* 0x000fe2000f8e0209 */
[----:B------:R-:W-:Y:S01]  /*d690*/  F2FP.F16.F32.PACK_AB R94, R95, R94 ;  /* 0x0000005e5f5e723e */ /* 0x000fe200000000ff */
[----:B------:R-:W-:Y:S01]  /*d6a0*/  STS [R23+0x2400], R66 ;  /* 0x0024004217007388 */ /* 0x000fe20000000800 */
[----:B------:R-:W-:Y:S01]  /*d6b0*/  F2FP.F16.F32.PACK_AB R5, R5, R96 ;  /* 0x000000600505723e */ /* 0x000fe200000000ff */
[----:B--2---:R-:W-:Y:S01]  /*d6c0*/  @P3 FMUL.FTZ R2, R2, 0.69314718246459960938 ;  /* 0x3f31721802023820 */ /* 0x004fe20000410000 */
[----:B------:R-:W-:Y:S01]  /*d6d0*/  F2FP.F16.F32.PACK_AB R6, R99, R6 ;  /* 0x000000066306723e */ /* 0x000fe200000000ff */
[----:B------:R-:W-:Y:S01]  /*d6e0*/  STS [R11+0x4000], R68 ;  /* 0x004000440b007388 */ /* 0x000fe20000000800 */
[----:B------:R-:W-:-:S03]  /*d6f0*/  ISETP.NE.AND P1, PT, RZ, UR6, PT ;  /* 0x00000006ff007c0c */ /* 0x000fc6000bf25270 */
[----:B------:R2:W-:Y:S04]  /*d700*/  STS [R11+0x4400], R70 ;  /* 0x004400460b007388 */ /* 0x0005e80000000800 */
[----:B------:R-:W-:Y:S04]  /*d710*/  STS [R13+0x4000], R72 ;  /* 0x004000480d007388 */ /* 0x000fe80000000800 */
[----:B------:R-:W-:Y:S04]  /*d720*/  STS [R13+0x4400], R74 ;  /* 0x0044004a0d007388 */ /* 0x000fe80000000800 */
[----:B------:R-:W-:Y:S04]  /*d730*/  STS [R15+0x4000], R76 ;  /* 0x0040004c0f007388 */ /* 0x000fe80000000800 */
[----:B------:R-:W-:Y:S04]  /*d740*/  STS [R15+0x4400], R78 ;  /* 0x0044004e0f007388 */ /* 0x000fe80000000800 */
[----:B------:R-:W-:Y:S04]  /*d750*/  STS [R9+0x4000], R80 ;  /* 0x0040005009007388 */ /* 0x000fe80000000800 */
[----:B------:R3:W-:Y:S01]  /*d760*/  STS [R9+0x4400], R82 ;  /* 0x0044005209007388 */ /* 0x0007e20000000800 */
[----:B--2---:R-:W-:-:S03]  /*d770*/  @P4 FMUL.FTZ R11, R4, 0.69314718246459960938 ;  /* 0x3f317218040b4820 */ /* 0x004fc60000410000 */
[----:B------:R-:W-:Y:S04]  /*d780*/  STS [R17+0x4000], R84 ;  /* 0x0040005411007388 */ /* 0x000fe80000000800 */
[----:B------:R-:W-:Y:S04]  /*d790*/  STS [R17+0x4400], R86 ;  /* 0x0044005611007388 */ /* 0x000fe80000000800 */
[----:B------:R-:W-:Y:S04]  /*d7a0*/  STS [R19+0x4000], R88 ;  /* 0x0040005813007388 */ /* 0x000fe80000000800 */
[----:B------:R-:W-:Y:S04]  /*d7b0*/  STS [R19+0x4400], R90 ;  /* 0x0044005a13007388 */ /* 0x000fe80000000800 */
[----:B------:R-:W-:Y:S04]  /*d7c0*/  STS [R21+0x4000], R92 ;  /* 0x0040005c15007388 */ /* 0x000fe80000000800 */
[----:B------:R-:W-:Y:S01]  /*d7d0*/  STS [R21+0x4400], R94 ;  /* 0x0044005e15007388 */ /* 0x000fe20000000800 */
[----:B---3--:R-:W2:Y:S03]  /*d7e0*/  @P4 LDC R9, c[0x0][0x2e8] ;  /* 0x0000ba00ff094b82 */ /* 0x008ea60000000800 */
[----:B------:R3:W-:Y:S04]  /*d7f0*/  STS [R23+0x4000], R5 ;  /* 0x0040000517007388 */ /* 0x0007e80000000800 */
[----:B------:R4:W-:Y:S01]  /*d800*/  STS [R23+0x4400], R6 ;  /* 0x0044000617007388 */ /* 0x0009e20000000800 */
[----:B---3--:R-:W-:-:S02]  /*d810*/  MOV R5, 0x7f800000 ;  /* 0x7f80000000057802 */ /* 0x008fc40000000f00 */
[----:B----4-:R-:W-:Y:S01]  /*d820*/  MOV R6, 0x7f800000 ;  /* 0x7f80000000067802 */ /* 0x010fe20000000f00 */
[----:B-1----:R-:W-:Y:S06]  /*d830*/  @P0 BRA `(.L_x_5357) ;  /* 0x00000000001c0947 */ /* 0x002fec0003800000 */
[----:B------:R-:W1:Y:S01]  /*d840*/  S2UR UR7, SR_CTAID.Y ;  /* 0x00000000000779c3 */ /* 0x000e620000002600 */
[----:B------:R-:W-:Y:S01]  /*d850*/  ULDC.64 UR4, c[0x0][0x290] ;  /* 0x0000a40000047ab9 */ /* 0x000fe20000000a00 */
[----:B-1----:R-:W-:Y:S02]  /*d860*/  USHF.R.S32.HI UR6, URZ, 0x1f, UR7 ;  /* 0x0000001f3f067899 */ /* 0x002fe40008011407 */
[----:B------:R-:W-:Y:S02]  /*d870*/  UIMAD.WIDE.U32 UR8, UR7, UR4, URZ ;  /* 0x00000004070872a5 */ /* 0x000fe4000f8e003f */
[----:B------:R-:W-:-:S04]  /*d880*/  UIMAD UR6, UR6, UR4, URZ ;  /* 0x00000004060672a4 */ /* 0x000fc8000f8e023f */
[----:B------:R-:W-:-:S04]  /*d890*/  UIMAD UR5, UR7, UR5, UR6 ;  /* 0x00000005070572a4 */ /* 0x000fc8000f8e0206 */
[----:B------:R-:W-:-:S12]  /*d8a0*/  UIADD3 UR7, UR9, UR5, URZ ;  /* 0x0000000509077290 */ /* 0x000fd8000fffe03f */
.L_x_5357:
[----:B--2---:R-:W-:Y:S01]  /*d8b0*/  @P4 FFMA.FTZ R5, R132, R9, R11 ;  /* 0x0000000984054223 */ /* 0x004fe2000001000b */
        /* <DEDUP_REMOVED lines=9> */
.L_x_5358:
[----:B------:R-:W-:Y:S01]  /*d950*/  S2UR UR6, SR_CTAID.Z ;  /* 0x00000000000679c3 */ /* 0x000fe20000002700 */
[----:B------:R-:W-:Y:S01]  /*d960*/  ULDC UR4, c[0x0][0x270] ;  /* 0x00009c0000047ab9 */ /* 0x000fe20000000800 */
[----:B------:R-:W-:-:S06]  /*d970*/  ULDC UR11, c[0x0][0x2c4] ;  /* 0x0000b100000b7ab9 */ /* 0x000fcc0000000800 */
[----:B------:R-:W1:Y:S02]  /*d980*/  S2UR UR5, SR_CTAID.Y ;  /* 0x00000000000579c3 */ /* 0x000e640000002600 */
[----:B-1----:R-:W-:-:S04]  /*d990*/  UIMAD UR4, UR5, UR4, UR6 ;  /* 0x00000004050472a4 */ /* 0x002fc8000f8e0206 */
[----:B------:R-:W-:Y:S02]  /*d9a0*/  UIMAD UR11, UR4, UR11, URZ ;  /* 0x0000000b040b72a4 */ /* 0x000fe4000f8e023f */
.L_x_5359:
        /* <DEDUP_REMOVED lines=32> */
.L_x_5361:
[----:B------:R-:W-:Y:S05]  /*dbb0*/  BSYNC B0 ;  /* 0x0000000000007941 */ /* 0x000fea0003800000 */
.L_x_5360:
[----:B------:R-:W2:Y:S01]  /*dbc0*/  S2UR UR5, SR_CTAID.X ;  /* 0x00000000000579c3 */ /* 0x000ea20000002500 */
[----:B-1----:R-:W-:Y:S01]  /*dbd0*/  LEA.HI R6, R3, R2, RZ, 0x3 ;  /* 0x0000000203067211 */ /* 0x002fe200078f18ff */
[----:B------:R1:W3:Y:S01]  /*dbe0*/  LDS.128 R16, [R199+0x1800] ;  /* 0x00180000c7107984 */ /* 0x0002e20000000c00 */
[----:B------:R-:W-:Y:S02]  /*dbf0*/  BSSY B0, `(.L_x_5362) ;  /* 0x000002d000007945 */ /* 0x000fe40003800000 */
[----:B------:R-:W-:Y:S01]  /*dc00*/  LOP3.LUT R3, R6, 0xfffffff8, RZ, 0xc0, !PT ;  /* 0xfffffff806037812 */ /* 0x000fe200078ec0ff */
[----:B------:R1:W4:Y:S02]  /*dc10*/  LDS.128 R12, [R199+0x3800] ;  /* 0x00380000c70c7984 */ /* 0x0003240000000c00 */
[----:B------:R-:W5:Y:S02]  /*dc20*/  LDC.64 R4, c[0x0][0x298] ;  /* 0x0000a600ff047b82 */ /* 0x000f640000000a00 */
[----:B------:R-:W-:Y:S01]  /*dc30*/  IMAD.IADD R0, R2, 0x1, -R3 ;  /* 0x0000000102007824 */ /* 0x000fe200078e0a03 */
[----:B------:R1:W1:Y:S03]  /*dc40*/  LDS.128 R8, [R199+0x5800] ;  /* 0x00580000c7087984 */ /* 0x0002660000000c00 */
[----:B------:R-:W-:Y:S01]  /*dc50*/  IMAD.SHL.U32 R22, R0, 0x8, RZ ;  /* 0x0000000800167824 */ /* 0x000fe200078e00ff */
[----:B------:R1:W1:Y:S01]  /*dc60*/  LDS.128 R28, [R199] ;  /* 0x00000000c71c7984 */ /* 0x0002620000000c00 */
[----:B------:R-:W3:Y:S01]  /*dc70*/  LDC.64 R2, c[0x0][0x2a0] ;  /* 0x0000a800ff027b82 */ /* 0x000ee20000000a00 */
[----:B------:R-:W-:-:S02]  /*dc80*/  SHF.R.S32.HI R0, RZ, 0x3, R6 ;  /* 0x00000003ff007819 */ /* 0x000fc40000011406 */
[----:B------:R-:W-:Y:S01]  /*dc90*/  SHF.R.S32.HI R23, RZ, 0x1f, R22 ;  /* 0x0000001fff177819 */ /* 0x000fe20000011416 */
[----:B------:R1:W1:Y:S01]  /*dca0*/  LDS.128 R24, [R199+0x2000] ;  /* 0x00200000c7187984 */ /* 0x0002620000000c00 */
[C---:B------:R-:W-:Y:S01]  /*dcb0*/  IADD3 R7, R0.reuse, 0x20, RZ ;  /* 0x0000002000077810 */ /* 0x040fe20007ffe0ff */
[----:B------:R-:W-:Y:S01]  /*dcc0*/  VIADD R6, R0, 0x10 ;  /* 0x0000001000067836 */ /* 0x000fe20000000000 */
[----:B--2---:R-:W-:Y:S02]  /*dcd0*/  USHF.L.U32 UR5, UR5, 0x6, URZ ;  /* 0x0000000605057899 */ /* 0x004fe4000800063f */
[----:B------:R-:W-:Y:S02]  /*dce0*/  ISETP.GE.AND P2, PT, R7, UR21, PT ;  /* 0x0000001507007c0c */ /* 0x000fe4000bf46270 */
[----:B------:R-:W-:Y:S01]  /*dcf0*/  ISETP.GE.AND P3, PT, R6, UR21, PT ;  /* 0x0000001506007c0c */ /* 0x000fe2000bf66270 */
[----:B------:R-:W-:Y:S01]  /*dd00*/  USHF.R.S32.HI UR4, URZ, 0x1f, UR5 ;  /* 0x0000001f3f047899 */ /* 0x000fe20008011405 */
[----:B------:R-:W-:-:S02]  /*dd10*/  VIADD R6, R0, 0x30 ;  /* 0x0000003000067836 */ /* 0x000fc40000000000 */
[----:B-----5:R-:W-:-:S03]  /*dd20*/  IMAD.WIDE.U32 R22, R4, UR5, R22 ;  /* 0x0000000504167c25 */ /* 0x020fc6000f8e0016 */
[----:B------:R-:W-:Y:S01]  /*dd30*/  ISETP.GE.AND P1, PT, R6, UR21, PT ;  /* 0x0000001506007c0c */ /* 0x000fe2000bf26270 */
[----:B------:R-:W-:Y:S01]  /*dd40*/  IMAD R20, R4, UR4, RZ ;  /* 0x0000000404147c24 */ /* 0x000fe2000f8e02ff */
[----:B------:R-:W-:Y:S01]  /*dd50*/  USHF.R.S32.HI UR4, URZ, 0x1f, UR6 ;  /* 0x0000001f3f047899 */ /* 0x000fe20008011406 */
[----:B------:R-:W-:Y:S02]  /*dd60*/  IADD3 R34, P0, R22, UR8, RZ ;  /* 0x0000000816227c10 */ /* 0x000fe4000ff1e0ff */
[----:B------:R-:W-:-:S05]  /*dd70*/  IMAD R20, R5, UR5, R20 ;  /* 0x0000000505147c24 */ /* 0x000fca000f8e0214 */
[----:B------:R-:W-:Y:S01]  /*dd80*/  IADD3.X R35, R20, UR7, R23, P0, !PT ;  /* 0x0000000714237c10 */ /* 0x000fe200087fe417 */
[----:B---3--:R-:W-:Y:S01]  /*dd90*/  IMAD R20, R2, UR4, RZ ;  /* 0x0000000402147c24 */ /* 0x008fe2000f8e02ff */
[----:B------:R-:W-:-:S03]  /*dda0*/  ISETP.GE.AND P0, PT, R0, UR21, PT ;  /* 0x0000001500007c0c */ /* 0x000fc6000bf06270 */
[----:B------:R-:W-:Y:S01]  /*ddb0*/  IMAD R37, R3, UR6, R20 ;  /* 0x0000000603257c24 */ /* 0x000fe2000f8e0214 */
[----:B------:R-:W-:Y:S01]  /*ddc0*/  SHF.R.S32.HI R3, RZ, 0x1f, R0 ;  /* 0x0000001fff037819 */ /* 0x000fe20000011400 */
[----:B------:R2:W3:Y:S01]  /*ddd0*/  LDS.128 R20, [R199+0x4000] ;  /* 0x00400000c7147984 */ /* 0x0004e20000000c00 */
[----:B------:R-:W-:-:S05]  /*dde0*/  IMAD.WIDE.U32 R34, R2, UR6, R34 ;  /* 0x0000000602227c25 */ /* 0x000fca000f8e0022 */
[----:B------:R-:W-:Y:S02]  /*ddf0*/  IADD3 R37, R37, R35, RZ ;  /* 0x0000002325257210 */ /* 0x000fe40007ffe0ff */
[----:B-1--4-:R-:W-:Y:S05]  /*de00*/  @P0 BRA `(.L_x_5363) ;  /* 0x00000000002c0947 */ /* 0x012fea0003800000 */
        /* <DEDUP_REMOVED lines=10> */
[----:B---3--:R1:W-:Y:S02]  /*deb0*/  STG.E.128 desc[UR14][R32.64+0x100], R20 ;  /* 0x0001001420007986 */ /* 0x0083e4000c101d0e */
.L_x_5363:
[----:B------:R-:W-:Y:S05]  /*dec0*/  BSYNC B0 ;  /* 0x0000000000007941 */ /* 0x000fea0003800000 */
.L_x_5362:
[----:B-1----:R1:W4:Y:S01]  /*ded0*/  LDS.128 R28, [R199+0x800] ;  /* 0x00080000c71c7984 */ /* 0x0023220000000c00 */
[----:B------:R-:W-:Y:S03]  /*dee0*/  BSSY B0, `(.L_x_5364) ;  /* 0x0000012000007945 */ /* 0x000fe60003800000 */
[----:B------:R1:W1:Y:S04]  /*def0*/  LDS.128 R24, [R199+0x2800] ;  /* 0x00280000c7187984 */ /* 0x0002680000000c00 */
[----:B---3--:R3:W1:Y:S01]  /*df00*/  LDS.128 R20, [R199+0x4800] ;  /* 0x00480000c7147984 */ /* 0x0086620000000c00 */
        /* <DEDUP_REMOVED lines=15> */
.L_x_5365:
[----:B------:R-:W-:Y:S05]  /*e000*/  BSYNC B0 ;  /* 0x0000000000007941 */ /* 0x000fea0003800000 */
.L_x_5364:
        /* <DEDUP_REMOVED lines=19> */
.L_x_5367:
[----:B------:R-:W-:Y:S05]  /*e140*/  BSYNC B0 ;  /* 0x0000000000007941 */ /* 0x000fea0003800000 */
.L_x_5366:
[----:B------:R-:W-:Y:S05]  /*e150*/  @P1 EXIT ;  /* 0x000000000000194d */ /* 0x000fea0003800000 */
[----:B------:R-:W-:Y:S01]  /*e160*/  IADD3 R0, P0, R0, 0x30, RZ ;  /* 0x0000003000007810 */ /* 0x000fe20007f1e0ff */
[----:B----4-:R-:W-:Y:S01]  /*e170*/  IMAD.MOV.U32 R6, RZ, RZ, R34 ;  /* 0x000000ffff067224 */ /* 0x010fe200078e0022 */
        /* <DEDUP_REMOVED lines=13> */
.L_x_5368:
        /* <DEDUP_REMOVED lines=11> */
.L_x_7480:


//--------------------- .text._ZN5flash24flash_fwd_splitkv_kernelI23Flash_fwd_kernel_traitsILi192ELi64ELi64ELi4ELb0ELb0EN7cutlass6half_tE19Flash_kernel_traitsILi192ELi64ELi64ELi4ES3_EELb0ELb1ELb0ELb0ELb1ELb1ELb0ELb0EEEvNS_16Flash_fwd_paramsE --------------------------
	.section	.text._ZN5flash24flash_fwd_splitkv_kernelI23Flash_fwd_kernel_traitsILi192ELi64ELi64ELi4ELb0ELb0EN7cutlass6half_tE19Flash_kernel_traitsILi192ELi64ELi64ELi4ES3_EELb0ELb1ELb0ELb0ELb1ELb1ELb0ELb0EEEvNS_16Flash_fwd_paramsE,"ax",@progbits
	.align	128
        .global         _ZN5flash24flash_fwd_splitkv_kernelI23Flash_fwd_kernel_traitsILi192ELi64ELi64ELi4ELb0ELb0EN7cutlass6half_tE19Flash_kernel_traitsILi192ELi64ELi64ELi4ES3_EELb0ELb1ELb0ELb0ELb1ELb1ELb0ELb0EEEvNS_16Flash_fwd_paramsE
        .type           _ZN5flash24flash_fwd_splitkv_kernelI23Flash_fwd_kernel_traitsILi192ELi64ELi64ELi4ELb0ELb0EN7cutlass6half_tE19Flash_kernel_traitsILi192ELi64ELi64ELi4ES3_EELb0ELb1ELb0ELb0ELb1ELb1ELb0ELb0EEEvNS_16Flash_fwd_paramsE,@function
        .size           _ZN5flash24flash_fwd_splitkv_kernelI23Flash_fwd_kernel_traitsILi192ELi64ELi64ELi4ELb0ELb0EN7cutlass6half_tE19Flash_kernel_traitsILi192ELi64ELi64ELi4ES3_EELb0ELb1ELb0ELb0ELb1ELb1ELb0ELb0EEEvNS_16Flash_fwd_paramsE,(.L_x_7481 - _ZN5flash24flash_fwd_splitkv_kernelI23Flash_fwd_kernel_traitsILi192ELi64ELi64ELi4ELb0ELb0EN7cutlass6half_tE19Flash_kernel_traitsILi192ELi64ELi64ELi4ES3_EELb0ELb1ELb0ELb0ELb1ELb1ELb0ELb0EEEvNS_16Flash_fwd_paramsE)
        .other          _ZN5flash24flash_fwd_splitkv_kernelI23Flash_fwd_kernel_traitsILi192ELi64ELi64ELi4ELb0ELb0EN7cutlass6half_tE19Flash_kernel_traitsILi192ELi64ELi64ELi4ES3_EELb0ELb1ELb0ELb0ELb1ELb1ELb0ELb0EEEvNS_16Flash_fwd_paramsE,@"STO_CUDA_ENTRY STV_DEFAULT"
_ZN5flash24flash_fwd_splitkv_kernelI23Flash_fwd_kernel_traitsILi192ELi64ELi64ELi4ELb0ELb0EN7cutlass6half_tE19Flash_kernel_traitsILi192ELi64ELi64ELi4ES3_EELb0ELb1ELb0ELb0ELb1ELb1ELb0ELb0EEEvNS_16Flash_fwd_paramsE:
.text._ZN5flash24flash_fwd_splitkv_kernelI23Flash_fwd_kernel_traitsILi192ELi64ELi64ELi4ELb0ELb0EN7cutlass6half_tE19Flash_kernel_traitsILi192ELi64ELi64ELi4ES3_EELb0ELb1ELb0ELb0ELb1ELb1ELb0ELb0EEEvNS_16Flash_fwd_paramsE:
        /* <DEDUP_REMOVED lines=55> */
.L_x_5369:
[----:B------:R-:W-:-:S03]  /*0370*/  ULDC UR6, c[0x0][0x2c8] ;  /* 0x0000b20000067ab9 */ /* 0x000fc60000000800 */
.L_x_5370:
        /* <DEDUP_REMOVED lines=110> */
.L_x_5373:
[----:B------:R-:W-:Y:S05]  /*0a60*/  BSYNC B0 ;  /* 0x0000000000007941 */ /* 0x000fea0003800000 */
.L_x_5372:
        /* <DEDUP_REMOVED lines=18> */
.L_x_5375:
[----:B------:R-:W-:Y:S05]  /*0b90*/  BSYNC B0 ;  /* 0x0000000000007941 */ /* 0x000fea0003800000 */
.L_x_5374:
        /* <DEDUP_REMOVED lines=18> */
.L_x_5377:
[----:B------:R-:W-:Y:S05]  /*0cc0*/  BSYNC B0 ;  /* 0x0000000000007941 */ /* 0x000fea0003800000 */
.L_x_5376:
        /* <DEDUP_REMOVED lines=15> */
.L_x_5379:
[----:B------:R-:W-:Y:S05]  /*0dc0*/  BSYNC B0 ;  /* 0x0000000000007941 */ /* 0x000fea0003800000 */
.L_x_5378:
        /* <DEDUP_REMOVED lines=15> */
.L_x_5371:
        /* <DEDUP_REMOVED lines=28> */
.L_x_5380:
[----:B------:R-:W-:Y:S05]  /*1080*/  @!P3 BRA `(.L_x_5381) ;  /* 0x000000040058b947 */ /* 0x000fea0003800000 */
[----:B------:R-:W1:Y:S01]  /*1090*/  LDC R6, c[0x0][0x380] ;  /* 0x0000e000ff067b82 */ /* 0x000e620000000800 */
[----:B------:R-:W-:Y:S01]  /*10a0*/  LEA R29, R145, 0xffffffc0, 0x6 ;  /* 0xffffffc0911d7811 */ /* 0x000fe200078e30ff */
[----:B------:R-:W-:-:S03]  /*10b0*/  ULDC.64 UR4, c[0x0][0x230] ;  /* 0x00008c0000047ab9 */ /* 0x000fc60000000a00 */
        /* <DEDUP_REMOVED lines=21> */
[----:B------:R-:W1:Y:S05]  /*1210*/  LDC R0, c[0x0][0x278] ;  /* 0x00009e00ff007b82 */ /* 0x000e6a0000000800 */
[----:B------:R-:W-:-:S06]  /*1220*/  @P2 IADD3 R7, R7, 0x1, RZ ;  /* 0x0000000107072810 */ /* 0x000fcc0007ffe0ff */
[----:B------:R-:W-:Y:S01]  /*1230*/  @!P0 IMAD.MOV R7, RZ, RZ, -R7 ;  /* 0x000000ffff078224 */ /* 0x000fe200078e0a07 */
[----:B------:R-:W-:-:S05]  /*1240*/  @!P1 LOP3.LUT R7, RZ, R6, RZ, 0x33, !PT ;  /* 0x00000006ff079212 */ /* 0x000fca00078e33ff */
[----:B------:R-:W-:-:S05]  /*1250*/  IMAD.WIDE R12, R7, 0x4, R208 ;  /* 0x00000004070c7825 */ /* 0x000fca00078e02d0 */
[----:B------:R-:W2:Y:S01]  /*1260*/  LDG.E R3, desc[UR14][R12.64] ;  /* 0x0000000e0c037981 */ /* 0x000ea2000c1e1900 */
[----:B------:R-:W-:Y:S02]  /*1270*/  MOV R8, RZ ;  /* 0x000000ff00087202 */ /* 0x000fe40000000f00 */
[----:B-1----:R-:W-:Y:S01]  /*1280*/  IABS R5, R0 ;  /* 0x0000000000057213 */ /* 0x002fe20000000000 */
[----:B------:R-:W1:Y:S01]  /*1290*/  S2R R2, SR_CTAID.Z ;  /* 0x0000000000027919 */ /* 0x000e620000002700 */
[----:B------:R-:W-:Y:S02]  /*12a0*/  IADD3 R7, -R7, RZ, RZ ;  /* 0x000000ff07077210 */ /* 0x000fe40007ffe1ff */
[----:B------:R-:W3:Y:S03]  /*12b0*/  I2F.RP R11, R5 ;  /* 0x00000005000b7306 */ /* 0x000ee60000209400 */
[----:B------:R-:W-:-:S05]  /*12c0*/  IMAD R29, R6, R7, R29 ;  /* 0x00000007061d7224 */ /* 0x000fca00078e021d */
[----:B------:R-:W-:Y:S01]  /*12d0*/  SHF.R.S32.HI R21, RZ, 0x1f, R29 ;  /* 0x0000001fff157819 */ /* 0x000fe2000001141d */
[----:B---3--:R-:W3:Y:S01]  /*12e0*/  MUFU.RCP R10, R11 ;  /* 0x0000000b000a7308 */ /* 0x008ee20000001000 */
[----:B-1----:R-:W-:Y:S02]  /*12f0*/  IABS R2, R2 ;  /* 0x0000000200027213 */ /* 0x002fe40000000000 */
[----:B---3--:R-:W-:-:S05]  /*1300*/  IADD3 R10, R10, 0xffffffe, RZ ;  /* 0x0ffffffe0a0a7810 */ /* 0x008fca0007ffe0ff */
[----:B------:R-:W1:Y:S02]  /*1310*/  F2I.FTZ.U32.TRUNC.NTZ R9, R10 ;  /* 0x0000000a00097305 */ /* 0x000e64000021f000 */
[----:B-1----:R-:W-:-:S04]  /*1320*/  IMAD.MOV R4, RZ, RZ, -R9 ;  /* 0x000000ffff047224 */ /* 0x002fc800078e0a09 */
[----:B------:R-:W-:-:S04]  /*1330*/  IMAD R4, R4, R5, RZ ;  /* 0x0000000504047224 */ /* 0x000fc800078e02ff */
[----:B------:R-:W-:-:S04]  /*1340*/  IMAD.HI.U32 R9, R9, R4, R8 ;  /* 0x0000000409097227 */ /* 0x000fc800078e0008 */
[----:B------:R-:W-:-:S04]  /*1350*/  IMAD.MOV.U32 R8, RZ, RZ, R2 ;  /* 0x000000ffff087224 */ /* 0x000fc800078e0002 */
[----:B------:R-:W-:-:S05]  /*1360*/  IMAD.HI.U32 R2, R9, R8, RZ ;  /* 0x0000000809027227 */ /* 0x000fca00078e00ff */
[----:B------:R-:W-:-:S05]  /*1370*/  IADD3 R4, -R2, RZ, RZ ;  /* 0x000000ff02047210 */ /* 0x000fca0007ffe1ff */
[----:B------:R-:W-:-:S05]  /*1380*/  IMAD R4, R5, R4, R8 ;  /* 0x0000000405047224 */ /* 0x000fca00078e0208 */
[----:B------:R-:W-:-:S13]  /*1390*/  ISETP.GT.U32.AND P1, PT, R5, R4, PT ;  /* 0x000000040500720c */ /* 0x000fda0003f24070 */
[----:B------:R-:W-:Y:S02]  /*13a0*/  @!P1 IMAD.IADD R4, R4, 0x1, -R5 ;  /* 0x0000000104049824 */ /* 0x000fe400078e0a05 */
[----:B------:R-:W-:Y:S01]  /*13b0*/  @!P1 VIADD R2, R2, 0x1 ;  /* 0x0000000102029836 */ /* 0x000fe20000000000 */
[----:B------:R-:W-:Y:S02]  /*13c0*/  ISETP.NE.AND P1, PT, R0, RZ, PT ;  /* 0x000000ff0000720c */ /* 0x000fe40003f25270 */
[----:B------:R-:W-:-:S13]  /*13d0*/  ISETP.GE.U32.AND P2, PT, R4, R5, PT ;  /* 0x000000050400720c */ /* 0x000fda0003f46070 */
[----:B------:R-:W-:-:S05]  /*13e0*/  @P2 IADD3 R2, R2, 0x1, RZ ;  /* 0x0000000102022810 */ /* 0x000fca0007ffe0ff */
[----:B------:R-:W-:Y:S01]  /*13f0*/  IMAD.MOV.U32 R16, RZ, RZ, R2 ;  /* 0x000000ffff107224 */ /* 0x000fe200078e0002 */
        /* <DEDUP_REMOVED lines=18> */
[----:B------:R-:W-:Y:S02]  /*1520*/  ULDC.64 UR4, c[0x0][0x238] ;  /* 0x00008e0000047ab9 */ /* 0x000fe40000000a00 */
[----:B------:R-:W-:Y:S01]  /*1530*/  UIMAD UR21, UR21, UR4, URZ ;  /* 0x00000004151572a4 */ /* 0x000fe2000f8e023f */
[----:B------:R-:W-:Y:S01]  /*1540*/  IMAD.WIDE.U32 R2, R29, UR6, R4 ;  /* 0x000000061d027c25 */ /* 0x000fe2000f8e0004 */
[----:B------:R-:W-:Y:S02]  /*1550*/  UIMAD.WIDE.U32 UR24, UR22, UR4, URZ ;  /* 0x00000004161872a5 */ /* 0x000fe4000f8e003f */
[----:B------:R-:W-:Y:S01]  /*1560*/  UIMAD UR5, UR22, UR5, UR21 ;  /* 0x00000005160572a4 */ /* 0x000fe2000f8e0215 */
[----:B------:R-:W-:Y:S01]  /*1570*/  IMAD.MOV.U32 R4, RZ, RZ, R2 ;  /* 0x000000ffff047224 */ /* 0x000fe200078e0002 */
[----:B------:R-:W-:Y:S01]  /*1580*/  IADD3 R5, R3, R0, RZ ;  /* 0x0000000003057210 */ /* 0x000fe20007ffe0ff */
[----:B------:R-:W-:Y:S01]  /*1590*/  IMAD R3, R17, UR8, RZ ;  /* 0x0000000811037c24 */ /* 0x000fe2000f8e02ff */
[----:B------:R-:W-:-:S03]  /*15a0*/  UIADD3 UR22, UR25, UR5, URZ ;  /* 0x0000000519167290 */ /* 0x000fc6000fffe03f */
[C---:B------:R-:W-:Y:S02]  /*15b0*/  IMAD R3, R16.reuse, UR9, R3 ;  /* 0x0000000910037c24 */ /* 0x040fe4000f8e0203 */
[----:B------:R-:W-:-:S05]  /*15c0*/  IMAD.WIDE.U32 R22, R16, UR8, R4 ;  /* 0x0000000810167c25 */ /* 0x000fca000f8e0004 */
[----:B------:R-:W-:Y:S01]  /*15d0*/  IADD3 R2, R23, R3, RZ ;  /* 0x0000000317027210 */ /* 0x000fe20007ffe0ff */
[----:B------:R-:W-:Y:S06]  /*15e0*/  BRA `(.L_x_5382) ;  /* 0x0000000400347947 */ /* 0x000fec0003800000 */
.L_x_5381:
        /* <DEDUP_REMOVED lines=47> */
.L_x_5383:
        /* <DEDUP_REMOVED lines=30> */
.L_x_5382:
[----:B------:R-:W-:Y:S01]  /*1ac0*/  SHF.R.S32.HI R3, RZ, 0x1f, R112 ;  /* 0x0000001fff037819 */ /* 0x000fe20000011470 */
[----:B------:R-:W-:Y:S01]  /*1ad0*/  UISETP.NE.AND UP0, UPT, UR11, -0x1, UPT ;  /* 0xffffffff0b00788c */ /* 0x000fe2000bf05270 */
[----:B------:R-:W1:Y:S01]  /*1ae0*/  S2R R27, SR_CTAID.X ;  /* 0x00000000001b7919 */ /* 0x000e620000002500 */
[----:B------:R-:W-:Y:S01]  /*1af0*/  UIADD3 UR21, -UR16, UR18, URZ ;  /* 0x0000001210157290 */ /* 0x000fe2000fffe13f */
[-C--:B------:R-:W-:Y:S01]  /*1b00*/  LEA.HI R5, R3, R112.reuse, RZ, 0x3 ;  /* 0x0000007003057211 */ /* 0x080fe200078f18ff */
[----:B------:R-:W2:Y:S01]  /*1b10*/  S2UR UR23, SR_CgaCtaId ;  /* 0x00000000001779c3 */ /* 0x000ea20000008800 */
[----:B------:R-:W-:Y:S01]  /*1b20*/  VIADD R206, R145, 0xffffffff ;  /* 0xffffffff91ce7836 */ /* 0x000fe20000000000 */
[----:B------:R-:W-:Y:S01]  /*1b30*/  LEA.HI R114, R3, R112, RZ, 0x5 ;  /* 0x0000007003727211 */ /* 0x000fe200078f28ff */
[----:B------:R-:W-:Y:S01]  /*1b40*/  IMAD.SHL.U32 R215, R112, 0x2, RZ ;  /* 0x0000000270d77824 */ /* 0x000fe200078e00ff */
[----:B------:R-:W-:Y:S01]  /*1b50*/  SHF.R.S32.HI R14, RZ, 0x3, R5 ;  /* 0x00000003ff0e7819 */ /* 0x000fe20000011405 */
[----:B------:R-:W-:Y:S01]  /*1b60*/  UIADD3 UR13, UR17, -UR13, -UR18 ;  /* 0x8000000d110d7290 */ /* 0x000fe2000fffe812 */
[----:B------:R-:W-:Y:S01]  /*1b70*/  LOP3.LUT R5, R5, 0xfffffff8, RZ, 0xc0, !PT ;  /* 0xfffffff805057812 */ /* 0x000fe200078ec0ff */
[----:B------:R-:W-:Y:S01]  /*1b80*/  @UP0 ULDC.64 UR4, c[0x0][0x240] ;  /* 0x0000900000040ab9 */ /* 0x000fe20000000a00 */
[C---:B------:R-:W-:Y:S01]  /*1b90*/  ISETP.GE.AND P1, PT, R14.reuse, UR21, PT ;  /* 0x000000150e007c0c */ /* 0x040fe2000bf26270 */
[----:B------:R-:W-:Y:S01]  /*1ba0*/  VIADD R19, R14, 0x10 ;  /* 0x000000100e137836 */ /* 0x000fe20000000000 */
[----:B------:R-:W-:Y:S01]  /*1bb0*/  @UP0 UIMAD.WIDE.U32 UR26, UR11, UR4, URZ ;  /* 0x000000040b1a02a5 */ /* 0x000fe2000f8e003f */
[----:B------:R-:W-:Y:S01]  /*1bc0*/  IMAD.IADD R0, R112, 0x1, -R5 ;  /* 0x0000000170007824 */ /* 0x000fe200078e0a05 */
[----:B------:R-:W-:Y:S01]  /*1bd0*/  @!UP0 USHF.R.S32.HI UR9, URZ, 0x1f, UR19 ;  /* 0x0000001f3f098899 */ /* 0x000fe20008011413 */
[----:B------:R-:W-:Y:S01]  /*1be0*/  IMAD.SHL.U32 R31, R14, 0x40, RZ ;  /* 0x000000400e1f7824 */ /* 0x000fe200078e00ff */
[----:B------:R-:W-:Y:S01]  /*1bf0*/  ISETP.GE.AND P0, PT, R19, UR21, PT ;  /* 0x0000001513007c0c */ /* 0x000fe2000bf06270 */
[----:B------:R-:W-:Y:S01]  /*1c00*/  @UP0 UIMAD UR8, UR11, UR5, UR27 ;  /* 0x000000050b0802a4 */ /* 0x000fe2000f8e021b */
[----:B------:R-:W-:Y:S01]  /*1c10*/  IMAD.SHL.U32 R20, R0, 0x8, RZ ;  /* 0x0000000800147824 */ /* 0x000fe200078e00ff */
[----:B------:R-:W-:Y:S01]  /*1c20*/  SHF.R.S32.HI R15, RZ, 0x1f, R14 ;  /* 0x0000001fff0f7819 */ /* 0x000fe2000001140e */
[----:B------:R-:W-:Y:S01]  /*1c30*/  @!UP0 ULDC.64 UR4, c[0x0][0x228] ;  /* 0x00008a0000048ab9 */ /* 0x000fe20000000a00 */
[----:B------:R-:W-:Y:S01]  /*1c40*/  LOP3.LUT R31, R31, 0x1c0, RZ, 0xc0, !PT ;  /* 0x000001c01f1f7812 */ /* 0x000fe200078ec0ff */
[----:B------:R-:W-:Y:S01]  /*1c50*/  @!UP0 UIMAD UR9, UR9, UR4, URZ ;  /* 0x00000004090982a4 */ /* 0x000fe2000f8e023f */
[----:B------:R-:W3:Y:S01]  /*1c60*/  @!P1 LDC.64 R4, c[0x0][0x240] ;  /* 0x00009000ff049b82 */ /* 0x000ee20000000a00 */
[----:B------:R-:W-:Y:S01]  /*1c70*/  @!UP0 UIMAD.WIDE.U32 UR28, UR19, UR4, URZ ;  /* 0x00000004131c82a5 */ /* 0x000fe2000f8e003f */
[----:B------:R-:W-:Y:S01]  /*1c80*/  SHF.R.S32.HI R23, RZ, 0x1f, R20 ;  /* 0x0000001fff177819 */ /* 0x000fe20000011414 */
[----:B------:R-:W-:Y:S01]  /*1c90*/  @!UP0 UIMAD UR19, UR19, UR5, UR9 ;  /* 0x00000005131382a4 */ /* 0x000fe2000f8e0209 */
[----:B------:R-:W-:Y:S01]  /*1ca0*/  VIADD R18, R14, 0x20 ;  /* 0x000000200e127836 */ /* 0x000fe20000000000 */
[----:B------:R-:W-:Y:S01]  /*1cb0*/  USHF.R.S32.HI UR9, URZ, 0x1f, UR20 ;  /* 0x0000001f3f097899 */ /* 0x000fe20008011414 */
[----:B------:R-:W4:Y:S01]  /*1cc0*/  @!P0 S2R R30, SR_CgaCtaId ;  /* 0x00000000001e8919 */ /* 0x000f220000008800 */
[----:B------:R-:W-:Y:S01]  /*1cd0*/  @!UP0 UIADD3 UR8, UR29, UR19, URZ ;  /* 0x000000131d088290 */ /* 0x000fe2000fffe03f */
[----:B------:R-:W5:Y:S01]  /*1ce0*/  @!P1 LDC.64 R6, c[0x0][0x210] ;  /* 0x00008400ff069b82 */ /* 0x000f620000000a00 */
[----:B------:R-:W-:Y:S01]  /*1cf0*/  @!UP0 UMOV UR26, UR28 ;  /* 0x0000001c001a8c82 */ /* 0x000fe20008000000 */
[----:B------:R-:W-:Y:S01]  /*1d00*/  ULDC.64 UR4, c[0x0][0x258] ;  /* 0x0000960000047ab9 */ /* 0x000fe20000000a00 */
[----:B------:R-:W-:Y:S01]  /*1d10*/  IADD3 R8, P2, R20, UR26, RZ ;  /* 0x0000001a14087c10 */ /* 0x000fe2000ff5e0ff */
[----:B------:R-:W-:Y:S01]  /*1d20*/  IMAD.U32 R24, RZ, RZ, UR4 ;  /* 0x00000004ff187e24 */ /* 0x000fe2000f8e00ff */
[----:B------:R-:W-:Y:S01]  /*1d30*/  UIMAD UR9, UR9, UR4, URZ ;  /* 0x00000004090972a4 */ /* 0x000fe2000f8e023f */
[----:B-1----:R-:W-:Y:S01]  /*1d40*/  IMAD.WIDE R26, R27, 0x40, R14 ;  /* 0x000000401b1a7825 */ /* 0x002fe200078e020e */
[----:B------:R-:W-:Y:S01]  /*1d50*/  IADD3.X R9, R23, UR8, RZ, P2, !PT ;  /* 0x0000000817097c10 */ /* 0x000fe200097fe4ff */
[----:B------:R-:W1:Y:S01]  /*1d60*/  @!P0 LDC.64 R12, c[0x0][0x240] ;  /* 0x00009000ff0c8b82 */ /* 0x000e620000000a00 */
[----:B------:R-:W-:Y:S01]  /*1d70*/  ISETP.GE.AND P5, PT, R18, UR21, PT ;  /* 0x0000001512007c0c */ /* 0x000fe2000bfa6270 */
[----:B------:R-:W-:Y:S01]  /*1d80*/  UIMAD UR5, UR20, UR5, UR9 ;  /* 0x00000005140572a4 */ /* 0x000fe2000f8e0209 */
[----:B------:R-:W-:Y:S01]  /*1d90*/  @!P0 IADD3 R28, P4, R26, 0x10, RZ ;  /* 0x000000101a1c8810 */ /* 0x000fe20007f9e0ff */
[----:B------:R-:W-:Y:S01]  /*1da0*/  IMAD.WIDE.U32 R24, R24, UR20, R8 ;  /* 0x0000001418187c25 */ /* 0x000fe2000f8e0008 */
[----:B------:R-:W-:Y:S01]  /*1db0*/  LOP3.LUT R8, R31, 0x38, R20, 0xf8, !PT ;  /* 0x000000381f087812 */ /* 0x000fe200078ef814 */
[----:B------:R-:W-:Y:S01]  /*1dc0*/  UMOV UR4, 0x400 ;  /* 0x0000040000047882 */ /* 0x000fe20000000000 */
[----:B------:R-:W-:Y:S01]  /*1dd0*/  SHF.R.U32.HI R31, RZ, 0x3, R31 ;  /* 0x00000003ff1f7819 */ /* 0x000fe2000001161f */
[----:B------:R-:W-:Y:S01]  /*1de0*/  VIADD R25, R25, UR5 ;  /* 0x0000000519197c36 */ /* 0x000fe20008000000 */
[----:B------:R-:W-:Y:S01]  /*1df0*/  @!P0 MOV R9, 0x400 ;  /* 0x0000040000098802 */ /* 0x000fe20000000f00 */
[----:B--2---:R-:W-:Y:S01]  /*1e00*/  ULEA UR4, UR23, UR4, 0x18 ;  /* 0x0000000417047291 */ /* 0x004fe2000f8ec03f */
[----:B------:R-:W-:Y:S01]  /*1e10*/  LOP3.LUT R31, R8, R31, RZ, 0x3c, !PT ;  /* 0x0000001f081f7212 */ /* 0x000fe200078e3cff */
[-C--:B---3--:R-:W-:Y:S01]  /*1e20*/  @!P1 IMAD R8, R27, R4.reuse, RZ ;  /* 0x000000041b089224 */ /* 0x088fe200078e02ff */
[----:B------:R-:W-:Y:S01]  /*1e30*/  USHF.L.U32 UR5, UR7, 0x5, URZ ;  /* 0x0000000507057899 */ /* 0x000fe2000800063f */
[C---:B------:R-:W-:Y:S01]  /*1e40*/  @!P1 IMAD.WIDE.U32 R36, R26.reuse, R4, R24 ;  /* 0x000000041a249225 */ /* 0x040fe200078e0018 */
[----:B------:R-:W2:Y:S01]  /*1e50*/  @!P5 LDC.64 R10, c[0x0][0x240] ;  /* 0x00009000ff0adb82 */ /* 0x000ea20000000a00 */
[----:B------:R-:W-:Y:S01]  /*1e60*/  ULDC.64 UR8, c[0x0][0x268] ;  /* 0x00009a0000087ab9 */ /* 0x000fe20000000a00 */
[----:B------:R-:W-:Y:S01]  /*1e70*/  SHF.R.S32.HI R113, RZ, 0x5, R114 ;  /* 0x00000005ff717819 */ /* 0x000fe20000011472 */
[----:B------:R-:W-:Y:S01]  /*1e80*/  @!P1 IMAD R5, R26, R5, R8 ;  /* 0x000000051a059224 */ /* 0x000fe200078e0208 */
[----:B------:R-:W-:Y:S01]  /*1e90*/  LEA.HI R8, R3, R112, RZ, 0x6 ;  /* 0x0000007003087211 */ /* 0x000fe200078f30ff */
[----:B------:R-:W-:Y:S01]  /*1ea0*/  IMAD.U32 R210, RZ, RZ, UR17 ;  /* 0x00000011ffd27e24 */ /* 0x000fe2000f8e00ff */
[----:B-----5:R-:W-:Y:S01]  /*1eb0*/  @!P1 LEA R34, P6, R36, R6, 0x1 ;  /* 0x0000000624229211 */ /* 0x020fe200078c08ff */
[----:B------:R-:W-:Y:S01]  /*1ec0*/  @!P1 IMAD.IADD R32, R37, 0x1, R5 ;  /* 0x0000000125209824 */ /* 0x000fe200078e0205 */
[----:B----4-:R-:W-:Y:S01]  /*1ed0*/  @!P0 LEA R30, R30, R9, 0x18 ;  /* 0x000000091e1e8211 */ /* 0x010fe200078ec0ff */
[----:B------:R-:W-:Y:S01]  /*1ee0*/  IMAD.SHL.U32 R4, R8, 0x8, RZ ;  /* 0x0000000808047824 */ /* 0x000fe200078e00ff */
[----:B------:R-:W3:Y:S01]  /*1ef0*/  LDC.64 R134, c[0x0][0x250] ;  /* 0x00009400ff867b82 */ /* 0x000ee20000000a00 */
[----:B------:R-:W-:Y:S01]  /*1f00*/  @!P0 IMAD.MOV.U32 R37, RZ, RZ, R25 ;  /* 0x000000ffff258224 */ /* 0x000fe200078e0019 */
[----:B------:R-:W-:Y:S01]  /*1f10*/  @!P1 LEA.HI.X R35, R36, R7, R32, 0x1, P6 ;  /* 0x0000000724239211 */ /* 0x000fe200030f0c20 */
[----:B------:R-:W-:Y:S01]  /*1f20*/  @!P0 IMAD.MOV.U32 R36, RZ, RZ, R24 ;  /* 0x000000ffff248224 */ /* 0x000fe200078e0018 */
[----:B------:R-:W-:Y:S01]  /*1f30*/  LOP3.LUT R5, R31, 0xfffffe00, R4, 0xf8, !PT ;  /* 0xfffffe001f057812 */ /* 0x000fe200078ef804 */
[----:B------:R-:W-:Y:S01]  /*1f40*/  @!P0 IMAD.X R31, RZ, RZ, R27, P4 ;  /* 0x000000ffff1f8224 */ /* 0x000fe200020e061b */
[----:B------:R-:W-:Y:S01]  /*1f50*/  @!P5 IADD3 R4, P2, R26, 0x20, RZ ;  /* 0x000000201a04d810 */ /* 0x000fe20007f5e0ff */
[----:B-1----:R-:W-:Y:S01]  /*1f60*/  @!P0 IMAD.WIDE.U32 R36, R28, R12, R36 ;  /* 0x0000000c1c248225 */ /* 0x002fe200078e0024 */
[----:B------:R-:W1:Y:S01]  /*1f70*/  @!P0 LDC.64 R8, c[0x0][0x210] ;  /* 0x00008400ff088b82 */ /* 0x000e620000000a00 */
[----:B------:R-:W-:-:S02]  /*1f80*/  LEA R207, R5, UR4, 0x1 ;  /* 0x0000000405cf7c11 */ /* 0x000fc4000f8e08ff */
[----:B------:R-:W-:Y:S01]  /*1f90*/  @!P0 IMAD R32, R31, R12, RZ ;  /* 0x0000000c1f208224 */ /* 0x000fe200078e02ff */
[----:B------:R-:W-:Y:S01]  /*1fa0*/  LEA R212, R113, UR16, 0x4 ;  /* 0x0000001071d47c11 */ /* 0x000fe2000f8e20ff */
[----:B------:R-:W-:Y:S01]  /*1fb0*/  @!P5 IMAD.X R33, RZ, RZ, R27, P2 ;  /* 0x000000ffff21d224 */ /* 0x000fe200010e061b */
[----:B------:R-:W-:Y:S01]  /*1fc0*/  @!PT LDS RZ, [RZ] ;  /* 0x00000000fffff984 */ /* 0x000fe20000000800 */
[----:B------:R-:W-:Y:S01]  /*1fd0*/  @!PT LDS RZ, [RZ] ;  /* 0x00000000fffff984 */ /* 0x000fe20000000800 */
[----:B------:R-:W-:Y:S01]  /*1fe0*/  @!PT LDS RZ, [RZ] ;  /* 0x00000000fffff984 */ /* 0x000fe20000000800 */
[----:B------:R-:W-:Y:S01]  /*1ff0*/  @!P1 LDGSTS.E.BYPASS.LTC128B.128 [R207], desc[UR14][R34.64] ;  /* 0x0000000022cf9fae */ /* 0x000fe2000b901d4e */
[----:B------:R-:W-:Y:S01]  /*2000*/  @!P0 IMAD R13, R28, R13, R32 ;  /* 0x0000000d1c0d8224 */ /* 0x000fe200078e0220 */
[----:B------:R-:W4:Y:S01]  /*2010*/  @!P5 LDC.64 R6, c[0x0][0x210] ;  /* 0x00008400ff06db82 */ /* 0x000f220000000a00 */
[----:B------:R-:W-:Y:S01]  /*2020*/  VIADD R12, R14, 0x30 ;  /* 0x000000300e0c7836 */ /* 0x000fe20000000000 */
[----:B------:R-:W-:Y:S01]  /*2030*/  @!P1 LDGSTS.E.BYPASS.LTC128B.128 [R207+0x2000], desc[UR14][R34.64+0x80] ;  /* 0x0200008022cf9fae */ /* 0x000fe2000b901d4e */
[----:B--2---:R-:W-:Y:S01]  /*2040*/  @!P5 IMAD R31, R33, R10, RZ ;  /* 0x0000000a211fd224 */ /* 0x004fe200078e02ff */
[----:B------:R-:W-:Y:S01]  /*2050*/  LOP3.LUT R215, R215, 0x6, RZ, 0xc0, !PT ;  /* 0x00000006d7d77812 */ /* 0x000fe200078ec0ff */
[----:B------:R-:W-:Y:S01]  /*2060*/  @!P0 IMAD.IADD R32, R37, 0x1, R13 ;  /* 0x0000000125208824 */ /* 0x000fe200078e020d */
[----:B------:R2:W-:Y:S01]  /*2070*/  @!P1 LDGSTS.E.BYPASS.LTC128B.128 [R207+0x4000], desc[UR14][R34.64+0x100] ;  /* 0x0400010022cf9fae */ /* 0x0005e2000b901d4e */
[----:B------:R-:W-:Y:S01]  /*2080*/  @!P5 IMAD R11, R4, R11, R31 ;  /* 0x0000000b040bd224 */ /* 0x000fe200078e021f */
[----:B------:R-:W-:Y:S01]  /*2090*/  ISETP.GE.AND P6, PT, R12, UR21, PT ;  /* 0x000000150c007c0c */ /* 0x000fe2000bfc6270 */
[----:B------:R-:W-:Y:S01]  /*20a0*/  UIADD3 UR16, UR17, 0x1, -UR18 ;  /* 0x0000000111107890 */ /* 0x000fe2000fffe812 */
[----:B------:R-:W5:Y:S03]  /*20b0*/  @!P5 S2R R28, SR_CgaCtaId ;  /* 0x00000000001cd919 */ /* 0x000f660000008800 */
[----:B------:R-:W-:Y:S01]  /*20c0*/  UIADD3 UR16, UR16, UR12, URZ ;  /* 0x0000000c10107290 */ /* 0x000fe2000fffe03f */
[----:B-1----:R-:W-:Y:S01]  /*20d0*/  @!P0 LEA R38, P1, R36, R8, 0x1 ;  /* 0x0000000824268211 */ /* 0x002fe200078208ff */
[----:B------:R-:W-:-:S03]  /*20e0*/  @!P0 IMAD R8, R5, 0x2, R30 ;  /* 0x0000000205088824 */ /* 0x000fc600078e021e */
[----:B------:R-:W-:Y:S02]  /*20f0*/  @!P0 LEA.HI.X R39, R36, R9, R32, 0x1, P1 ;  /* 0x0000000924278211 */ /* 0x000fe400008f0c20 */
[----:B------:R-:W-:-:S03]  /*2100*/  IADD3 R32, P2, R20, R22, RZ ;  /* 0x0000001614207210 */ /* 0x000fc60007f5e0ff */
[----:B------:R-:W-:Y:S02]  /*2110*/  @!P0 LDGSTS.E.BYPASS.LTC128B.128 [R8+0x800], desc[UR14][R38.64] ;  /* 0x0080000026088fae */ /* 0x000fe4000b901d4e */
[----:B------:R-:W-:Y:S02]  /*2120*/  IMAD.X R33, R23, 0x1, R2, P2 ;  /* 0x0000000117217824 */ /* 0x000fe400010e0602 */
[----:B------:R-:W-:Y:S01]  /*2130*/  @!P0 LDGSTS.E.BYPASS.LTC128B.128 [R8+0x2800], desc[UR14][R38.64+0x80] ;  /* 0x0280008026088fae */ /* 0x000fe2000b901d4e */
[----:B------:R-:W-:-:S03]  /*2140*/  IMAD.WIDE.U32 R32, R14, UR6, R32 ;  /* 0x000000060e207c25 */ /* 0x000fc6000f8e0020 */
[----:B------:R1:W-:Y:S01]  /*2150*/  @!P0 LDGSTS.E.BYPASS.LTC128B.128 [R8+0x4800], desc[UR14][R38.64+0x100] ;  /* 0x0480010026088fae */ /* 0x0003e2000b901d4e */
[----:B------:R-:W-:Y:S01]  /*2160*/  IADD3 R146, P0, R14, R29, RZ ;  /* 0x0000001d0e927210 */ /* 0x000fe20007f1e0ff */
[----:B--2---:R-:W-:Y:S02]  /*2170*/  @!P5 IMAD.MOV.U32 R34, RZ, RZ, R24 ;  /* 0x000000ffff22d224 */ /* 0x004fe400078e0018 */
[----:B------:R-:W-:Y:S02]  /*2180*/  @!P5 IMAD.MOV.U32 R35, RZ, RZ, R25 ;  /* 0x000000ffff23d224 */ /* 0x000fe400078e0019 */
[----:B------:R-:W-:Y:S01]  /*2190*/  IMAD.X R21, R15, 0x1, R21, P0 ;  /* 0x000000010f157824 */ /* 0x000fe200000e0615 */
[----:B------:R-:W-:Y:S01]  /*21a0*/  IADD3 R22, P0, R20, UR24, RZ ;  /* 0x0000001814167c10 */ /* 0x000fe2000ff1e0ff */
[----:B------:R-:W-:Y:S01]  /*21b0*/  @!P5 IMAD.WIDE.U32 R34, R4, R10, R34 ;  /* 0x0000000a0422d225 */ /* 0x000fe200078e0022 */
[----:B------:R-:W2:Y:S02]  /*21c0*/  @!P6 S2R R20, SR_CgaCtaId ;  /* 0x000000000014e919 */ /* 0x000ea40000008800 */
[----:B------:R-:W-:Y:S01]  /*21d0*/  IADD3.X R23, R23, UR22, RZ, P0, !PT ;  /* 0x0000001617177c10 */ /* 0x000fe200087fe4ff */
[----:B------:R-:W-:Y:S01]  /*21e0*/  IMAD.SHL.U32 R4, R206, 0x40, RZ ;  /* 0x00000040ce047824 */ /* 0x000fe200078e00ff */
[----:B----4-:R-:W-:Y:S01]  /*21f0*/  @!P5 LEA R30, P1, R34, R6, 0x1 ;  /* 0x00000006221ed211 */ /* 0x010fe200078208ff */
[----:B------:R-:W-:Y:S01]  /*2200*/  @!P5 IMAD.IADD R10, R35, 0x1, R11 ;  /* 0x00000001230ad824 */ /* 0x000fe200078e020b */
[----:B------:R-:W-:Y:S01]  /*2210*/  @!P6 IADD3 R2, P0, R26, 0x30, RZ ;  /* 0x000000301a02e810 */ /* 0x000fe20007f1e0ff */
[----:B------:R-:W-:Y:S01]  /*2220*/  @!P6 IMAD.MOV.U32 R35, RZ, RZ, R25 ;  /* 0x000000ffff23e224 */ /* 0x000fe200078e0019 */
[----:B------:R-:W-:Y:S01]  /*2230*/  IADD3 R13, -R4, UR17, RZ ;  /* 0x00000011040d7c10 */ /* 0x000fe2000fffe1ff */
[----:B------:R-:W-:Y:S01]  /*2240*/  IMAD.MOV.U32 R133, RZ, RZ, R32 ;  /* 0x000000ffff857224 */ /* 0x000fe200078e0020 */
[----:B------:R-:W-:Y:S01]  /*2250*/  @!P5 LEA.HI.X R31, R34, R7, R10, 0x1, P1 ;  /* 0x00000007221fd211 */ /* 0x000fe200008f0c0a */
[----:B------:R-:W-:Y:S01]  /*2260*/  @!P6 IMAD.X R27, RZ, RZ, R27, P0 ;  /* 0x000000ffff1be224 */ /* 0x000fe200000e061b */
[-C--:B------:R-:W-:Y:S01]  /*2270*/  ISETP.GE.AND P1, PT, R14, R13.reuse, PT ;  /* 0x0000000d0e00720c */ /* 0x080fe20003f26270 */
[----:B------:R-:W4:Y:S01]  /*2280*/  @!P6 LDC.64 R10, c[0x0][0x240] ;  /* 0x00009000ff0aeb82 */ /* 0x000f220000000a00 */
[-C--:B------:R-:W-:Y:S01]  /*2290*/  ISETP.GE.AND P4, PT, R19, R13.reuse, PT ;  /* 0x0000000d1300720c */ /* 0x080fe20003f86270 */
[----:B------:R-:W-:Y:S01]  /*22a0*/  @!P6 IMAD.MOV.U32 R34, RZ, RZ, R24 ;  /* 0x000000ffff22e224 */ /* 0x000fe200078e0018 */
[-C--:B------:R-:W-:Y:S01]  /*22b0*/  ISETP.GE.AND P2, PT, R18, R13.reuse, PT ;  /* 0x0000000d1200720c */ /* 0x080fe20003f46270 */
[----:B------:R-:W-:Y:S01]  /*22c0*/  UIMAD.WIDE.U32 UR22, UR6, 0x20, URZ ;  /* 0x00000020061678a5 */ /* 0x000fe2000f8e003f */
[----:B------:R-:W-:Y:S01]  /*22d0*/  @!P5 MOV R7, 0x400 ;  /* 0x000004000007d802 */ /* 0x000fe20000000f00 */
[----:B------:R-:W-:Y:S01]  /*22e0*/  IMAD.WIDE.U32 R22, R16, UR8, R22 ;  /* 0x0000000810167c25 */ /* 0x000fe2000f8e0016 */
[----:B------:R-:W-:Y:S01]  /*22f0*/  ISETP.GE.AND P0, PT, R12, R13, PT ;  /* 0x0000000d0c00720c */ /* 0x000fe20003f06270 */
[----:B-1----:R-:W1:Y:S01]  /*2300*/  @!P6 LDC.64 R8, c[0x0][0x210] ;  /* 0x00008400ff08eb82 */ /* 0x002e620000000a00 */
[----:B-----5:R-:W-:Y:S01]  /*2310*/  @!P5 LEA R28, R28, R7, 0x18 ;  /* 0x000000071c1cd211 */ /* 0x020fe200078ec0ff */
[----:B---3--:R-:W-:-:S02]  /*2320*/  IMAD R21, R21, R134, RZ ;  /* 0x0000008615157224 */ /* 0x008fc400078e02ff */
[----:B------:R-:W3:Y:S02]  /*2330*/  @!P1 S2R R26, SR_CgaCtaId ;  /* 0x00000000001a9919 */ /* 0x000ee40000008800 */
[----:B------:R-:W-:Y:S02]  /*2340*/  @!P5 IMAD R29, R5, 0x2, R28 ;  /* 0x00000002051dd824 */ /* 0x000fe400078e021c */
[----:B------:R-:W5:Y:S01]  /*2350*/  @!P1 LDC.64 R6, c[0x0][0x218] ;  /* 0x00008600ff069b82 */ /* 0x000f620000000a00 */
[----:B------:R-:W5:Y:S01]  /*2360*/  @!P4 S2R R25, SR_CgaCtaId ;  /* 0x000000000019c919 */ /* 0x000f620000008800 */
[----:B------:R-:W-:Y:S02]  /*2370*/  IMAD.U32 R28, RZ, RZ, UR6 ;  /* 0x00000006ff1c7e24 */ /* 0x000fe4000f8e00ff */
[----:B------:R-:W-:Y:S01]  /*2380*/  VOTEU.ALL UP0, P0 ;  /* 0x00000000003f7886 */ /* 0x000fe20000000000 */
[----:B------:R-:W5:Y:S01]  /*2390*/  @!P2 S2R R24, SR_CgaCtaId ;  /* 0x000000000018a919 */ /* 0x000f620000008800 */
[-C--:B----4-:R-:W-:Y:S01]  /*23a0*/  @!P6 IMAD R27, R27, R10.reuse, RZ ;  /* 0x0000000a1b1be224 */ /* 0x090fe200078e02ff */
[----:B------:R-:W-:Y:S01]  /*23b0*/  @!P5 LDGSTS.E.BYPASS.LTC128B.128 [R29+0x1000], desc[UR14][R30.64] ;  /* 0x010000001e1ddfae */ /* 0x000fe2000b901d4e */
[----:B------:R-:W-:-:S03]  /*23c0*/  @!P6 IMAD.WIDE.U32 R34, R2, R10, R34 ;  /* 0x0000000a0222e225 */ /* 0x000fc600078e0022 */
[----:B------:R-:W-:Y:S01]  /*23d0*/  @!P5 LDGSTS.E.BYPASS.LTC128B.128 [R29+0x3000], desc[UR14][R30.64+0x80] ;  /* 0x030000801e1ddfae */ /* 0x000fe2000b901d4e */
[----:B------:R-:W-:Y:S02]  /*23e0*/  @!P6 IMAD R11, R2, R11, R27 ;  /* 0x0000000b020be224 */ /* 0x000fe400078e021b */
[----:B------:R-:W-:Y:S01]  /*23f0*/  IMAD R27, R15, UR6, RZ ;  /* 0x000000060f1b7c24 */ /* 0x000fe2000f8e02ff */
[----:B------:R-:W-:Y:S01]  /*2400*/  @!P6 MOV R15, 0x400 ;  /* 0x00000400000fe802 */ /* 0x000fe20000000f00 */
[----:B------:R-:W-:Y:S01]  /*2410*/  @!P6 IMAD.IADD R2, R35, 0x1, R11 ;  /* 0x000000012302e824 */ /* 0x000fe200078e020b */
[----:B------:R-:W-:Y:S01]  /*2420*/  @!P1 MOV R11, 0x400 ;  /* 0x00000400000b9802 */ /* 0x000fe20000000f00 */
[----:B------:R4:W-:Y:S01]  /*2430*/  @!P5 LDGSTS.E.BYPASS.LTC128B.128 [R29+0x5000], desc[UR14][R30.64+0x100] ;  /* 0x050001001e1ddfae */ /* 0x0009e2000b901d4e */
[----:B--2---:R-:W-:Y:S01]  /*2440*/  @!P6 LEA R20, R20, R15, 0x18 ;  /* 0x0000000f1414e211 */ /* 0x004fe200078ec0ff */
[----:B------:R-:W-:Y:S01]  /*2450*/  IMAD R27, R14, UR7, R27 ;  /* 0x000000070e1b7c24 */ /* 0x000fe2000f8e021b */
[C---:B-1----:R-:W-:Y:S01]  /*2460*/  @!P6 LEA R8, P5, R34.reuse, R8, 0x1 ;  /* 0x000000082208e211 */ /* 0x042fe200078a08ff */
[----:B------:R-:W1:Y:S03]  /*2470*/  @!P0 S2R R15, SR_CgaCtaId ;  /* 0x00000000000f8919 */ /* 0x000e660000008800 */
[----:B------:R-:W-:Y:S01]  /*2480*/  @!P6 LEA.HI.X R9, R34, R9, R2, 0x1, P5 ;  /* 0x000000092209e211 */ /* 0x000fe200028f0c02 */
[----:B------:R-:W-:Y:S01]  /*2490*/  IMAD.IADD R2, R33, 0x1, R27 ;  /* 0x0000000121027824 */ /* 0x000fe200078e021b */
[----:B---3--:R-:W-:-:S02]  /*24a0*/  @!P1 LEA R26, R26, R11, 0x18 ;  /* 0x0000000b1a1a9211 */ /* 0x008fc400078ec0ff */
[----:B------:R-:W2:Y:S01]  /*24b0*/  @!P4 LDC.64 R10, c[0x0][0x218] ;  /* 0x00008600ff0acb82 */ /* 0x000ea20000000a00 */
[----:B-----5:R-:W-:Y:S02]  /*24c0*/  @!P1 LEA R6, P5, R133, R6, 0x1 ;  /* 0x0000000685069211 */ /* 0x020fe400078a08ff */
[----:B------:R-:W-:Y:S02]  /*24d0*/  @!P1 IMAD R27, R5, 0x2, R26 ;  /* 0x00000002051b9824 */ /* 0x000fe400078e021a */
[----:B------:R-:W-:Y:S01]  /*24e0*/  @!P1 LEA.HI.X R7, R133, R7, R2, 0x1, P5 ;  /* 0x0000000785079211 */ /* 0x000fe200028f0c02 */
[----:B------:R-:W-:Y:S01]  /*24f0*/  IMAD.U32 R26, RZ, RZ, UR6 ;  /* 0x00000006ff1a7e24 */ /* 0x000fe2000f8e00ff */
[----:B------:R-:W-:Y:S01]  /*2500*/  ISETP.GE.AND P5, PT, R18, R13, PT ;  /* 0x0000000d1200720c */ /* 0x000fe20003fa6270 */
[----:B----4-:R-:W-:Y:S01]  /*2510*/  @!P6 IMAD R29, R5, 0x2, R20 ;  /* 0x00000002051de824 */ /* 0x010fe200078e0214 */
[----:B------:R-:W-:-:S04]  /*2520*/  @!P4 MOV R20, 0x400 ;  /* 0x000004000014c802 */ /* 0x000fc80000000f00 */
[----:B------:R-:W-:Y:S01]  /*2530*/  @!P6 LDGSTS.E.BYPASS.LTC128B.128 [R29+0x1800], desc[UR14][R8.64] ;  /* 0x01800000081defae */ /* 0x000fe2000b901d4e */
[----:B------:R-:W-:Y:S01]  /*2540*/  @!P4 LEA R18, R25, R20, 0x18 ;  /* 0x000000141912c211 */ /* 0x000fe200078ec0ff */
[----:B------:R-:W-:Y:S01]  /*2550*/  IMAD.U32 R25, RZ, RZ, UR7 ;  /* 0x00000007ff197e24 */ /* 0x000fe2000f8e00ff */
[----:B------:R-:W-:Y:S01]  /*2560*/  @!P0 MOV R20, 0x400 ;  /* 0x0000040000148802 */ /* 0x000fe20000000f00 */
[----:B------:R-:W-:Y:S03]  /*2570*/  @!P6 LDGSTS.E.BYPASS.LTC128B.128 [R29+0x3800], desc[UR14][R8.64+0x80] ;  /* 0x03800080081defae */ /* 0x000fe6000b901d4e */
[----:B-1----:R-:W-:Y:S01]  /*2580*/  @!P0 LEA R20, R15, R20, 0x18 ;  /* 0x000000140f148211 */ /* 0x002fe200078ec0ff */
[----:B------:R1:W-:Y:S01]  /*2590*/  @!P6 LDGSTS.E.BYPASS.LTC128B.128 [R29+0x5800], desc[UR14][R8.64+0x100] ;  /* 0x05800100081defae */ /* 0x0003e2000b901d4e */
[----:B------:R-:W-:Y:S01]  /*25a0*/  ISETP.GE.AND P6, PT, R19, R13, PT ;  /* 0x0000000d1300720c */ /* 0x000fe20003fc6270 */
[----:B------:R-:W-:Y:S01]  /*25b0*/  IMAD R15, R17, UR8, RZ ;  /* 0x00000008110f7c24 */ /* 0x000fe2000f8e02ff */
[----:B------:R-:W-:Y:S01]  /*25c0*/  @!P2 MOV R19, 0x400 ;  /* 0x000004000013a802 */ /* 0x000fe20000000f00 */
[----:B------:R-:W-:Y:S01]  /*25d0*/  @!P1 LDGSTS.E.BYPASS.LTC128B.128 [R27+0x6000], desc[UR14][R6.64] ;  /* 0x06000000061b9fae */ /* 0x000fe2000b901d4e */
[----:B------:R-:W-:Y:S01]  /*25e0*/  IMAD.U32 R17, RZ, RZ, UR5 ;  /* 0x00000005ff117e24 */ /* 0x000fe2000f8e00ff */
[----:B------:R-:W-:Y:S01]  /*25f0*/  @!UP0 UIMAD UR5, UR7, 0x30, URZ ;  /* 0x00000030070588a4 */ /* 0x000fe2000f8e023f */
[----:B------:R-:W-:Y:S01]  /*2600*/  @!P2 LEA R24, R24, R19, 0x18 ;  /* 0x000000131818a211 */ /* 0x000fe200078ec0ff */
[----:B------:R-:W-:Y:S01]  /*2610*/  @!P1 LDGSTS.E.BYPASS.LTC128B.128 [R27+0x8000], desc[UR14][R6.64+0x80] ;  /* 0x08000080061b9fae */ /* 0x000fe2000b901d4e */
[----:B------:R-:W-:Y:S01]  /*2620*/  IMAD R15, R16, UR9, R15 ;  /* 0x00000009100f7c24 */ /* 0x000fe2000f8e020f */
[----:B------:R-:W-:Y:S01]  /*2630*/  ULDC.64 UR8, c[0x0][0x220] ;  /* 0x0000880000087ab9 */ /* 0x000fe20000000a00 */
[----:B------:R-:W-:Y:S01]  /*2640*/  IMAD.U32 R16, RZ, RZ, UR6 ;  /* 0x00000006ff107e24 */ /* 0x000fe2000f8e00ff */
[----:B------:R3:W-:Y:S01]  /*2650*/  @!P1 LDGSTS.E.BYPASS.LTC128B.128 [R27+0xa000], desc[UR14][R6.64+0x100] ;  /* 0x0a000100061b9fae */ /* 0x0007e2000b901d4e */
[----:B------:R-:W-:Y:S01]  /*2660*/  @!P4 LEA R19, P1, R28, R133, 0x4 ;  /* 0x000000851c13c211 */ /* 0x000fe200078220ff */
[----:B------:R-:W-:-:S02]  /*2670*/  @!P0 IMAD.MOV.U32 R28, RZ, RZ, R133 ;  /* 0x000000ffff1c8224 */ /* 0x000fc400078e0085 */
[----:B------:R-:W-:Y:S01]  /*2680*/  IMAD.IADD R23, R23, 0x1, R15 ;  /* 0x0000000117177824 */ /* 0x000fe200078e020f */
[----:B------:R-:W-:Y:S01]  /*2690*/  @!P4 LEA.HI.X R26, R26, R2, R25, 0x4, P1 ;  /* 0x000000021a1ac211 */ /* 0x000fe200008f2419 */
[----:B------:R-:W-:Y:S01]  /*26a0*/  @!P0 IMAD R15, R5, 0x2, R20 ;  /* 0x00000002050f8824 */ /* 0x000fe200078e0214 */
[----:B--2---:R-:W-:-:S04]  /*26b0*/  @!P4 LEA R10, P1, R19, R10, 0x1 ;  /* 0x0000000a130ac211 */ /* 0x004fc800078208ff */
[----:B------:R-:W-:Y:S02]  /*26c0*/  @!P4 LEA.HI.X R11, R19, R11, R26, 0x1, P1 ;  /* 0x0000000b130bc211 */ /* 0x000fe400008f0c1a */
[----:B------:R-:W-:Y:S01]  /*26d0*/  @!P2 IADD3 R19, P1, R133, UR22, RZ ;  /* 0x000000168513ac10 */ /* 0x000fe2000ff3e0ff */
[----:B-1----:R-:W1:Y:S01]  /*26e0*/  @!P2 LDC.64 R8, c[0x0][0x218] ;  /* 0x00008600ff08ab82 */ /* 0x002e620000000a00 */
[----:B------:R-:W-:Y:S02]  /*26f0*/  @!P0 IMAD.MOV.U32 R29, RZ, RZ, R2 ;  /* 0x000000ffff1d8224 */ /* 0x000fe400078e0002 */
[----:B------:R-:W-:Y:S01]  /*2700*/  @!P2 IADD3.X R26, R2, UR23, R17, P1, !PT ;  /* 0x00000017021aac10 */ /* 0x000fe20008ffe411 */
[----:B------:R-:W-:Y:S02]  /*2710*/  @!P4 IMAD R17, R5, 0x2, R18 ;  /* 0x000000020511c824 */ /* 0x000fe400078e0212 */
[----:B------:R-:W-:-:S03]  /*2720*/  @!P0 IMAD.WIDE.U32 R28, R16, 0x30, R28 ;  /* 0x00000030101c8825 */ /* 0x000fc600078e001c */
[----:B------:R-:W-:Y:S01]  /*2730*/  @!P4 LDGSTS.E.BYPASS.LTC128B.128 [R17+0x6800], desc[UR14][R10.64] ;  /* 0x068000000a11cfae */ /* 0x000fe2000b901d4e */
[----:B------:R-:W-:Y:S01]  /*2740*/  @!P0 VIADD R16, R29, UR5 ;  /* 0x000000051d108c36 */ /* 0x000fe20008000000 */
[----:B------:R-:W-:Y:S01]  /*2750*/  ULDC UR5, c[0x0][0x39c] ;  /* 0x0000e70000057ab9 */ /* 0x000fe20000000800 */
[----:B---3--:R-:W2:Y:S01]  /*2760*/  @!P0 LDC.64 R6, c[0x0][0x218] ;  /* 0x00008600ff068b82 */ /* 0x008ea20000000a00 */
[----:B------:R-:W-:Y:S04]  /*2770*/  @!P4 LDGSTS.E.BYPASS.LTC128B.128 [R17+0x8800], desc[UR14][R10.64+0x80] ;  /* 0x088000800a11cfae */ /* 0x000fe8000b901d4e */
[----:B------:R3:W-:Y:S01]  /*2780*/  @!P4 LDGSTS.E.BYPASS.LTC128B.128 [R17+0xa800], desc[UR14][R10.64+0x100] ;  /* 0x0a8001000a11cfae */ /* 0x0007e2000b901d4e */
[----:B------:R-:W-:Y:S02]  /*2790*/  ISETP.GE.AND P4, PT, R12, R13, PT ;  /* 0x0000000d0c00720c */ /* 0x000fe40003f86270 */
[----:B-1----:R-:W-:-:S04]  /*27a0*/  @!P2 LEA R8, P1, R19, R8, 0x1 ;  /* 0x000000081308a211 */ /* 0x002fc800078208ff */
[----:B------:R-:W-:Y:S01]  /*27b0*/  @!P2 LEA.HI.X R9, R19, R9, R26, 0x1, P1 ;  /* 0x000000091309a211 */ /* 0x000fe200008f0c1a */
[----:B------:R-:W-:-:S05]  /*27c0*/  @!P2 IMAD R19, R5, 0x2, R24 ;  /* 0x000000020513a824 */ /* 0x000fca00078e0218 */
[----:B------:R-:W-:Y:S01]  /*27d0*/  @!P2 LDGSTS.E.BYPASS.LTC128B.128 [R19+0x7000], desc[UR14][R8.64] ;  /* 0x070000000813afae */ /* 0x000fe2000b901d4e */
[----:B--2---:R-:W-:-:S03]  /*27e0*/  @!P0 LEA R24, P1, R28, R6, 0x1 ;  /* 0x000000061c188211 */ /* 0x004fc600078208ff */
[----:B------:R-:W-:Y:S01]  /*27f0*/  @!P2 LDGSTS.E.BYPASS.LTC128B.128 [R19+0x9000], desc[UR14][R8.64+0x80] ;  /* 0x090000800813afae */ /* 0x000fe2000b901d4e */
[----:B------:R-:W-:-:S03]  /*2800*/  @!P0 LEA.HI.X R25, R28, R7, R16, 0x1, P1 ;  /* 0x000000071c198211 */ /* 0x000fc600008f0c10 */
[----:B------:R1:W-:Y:S01]  /*2810*/  @!P2 LDGSTS.E.BYPASS.LTC128B.128 [R19+0xb000], desc[UR14][R8.64+0x100] ;  /* 0x0b0001000813afae */ /* 0x0003e2000b901d4e */
[----:B------:R-:W-:Y:S01]  /*2820*/  LEA.HI R16, R3, R112, RZ, 0x4 ;  /* 0x0000007003107211 */ /* 0x000fe200078f20ff */
[----:B---3--:R-:W-:Y:S01]  /*2830*/  IMAD.SHL.U32 R11, R0, 0x40, RZ ;  /* 0x00000040000b7824 */ /* 0x008fe200078e00ff */
[----:B------:R-:W-:Y:S01]  /*2840*/  ISETP.GE.AND P2, PT, R14, R13, PT ;  /* 0x0000000d0e00720c */ /* 0x000fe20003f46270 */
[----:B------:R-:W-:Y:S01]  /*2850*/  @!P0 LDGSTS.E.BYPASS.LTC128B.128 [R15+0x7800], desc[UR14][R24.64] ;  /* 0x07800000180f8fae */ /* 0x000fe2000b901d4e */
[----:B------:R-:W-:Y:S01]  /*2860*/  LOP3.LUT R5, R16, 0xfffffff0, RZ, 0xc0, !PT ;  /* 0xfffffff010057812 */ /* 0x000fe200078ec0ff */
[----:B------:R-:W-:Y:S01]  /*2870*/  IMAD.SHL.U32 R10, R14, 0x8, RZ ;  /* 0x000000080e0a7824 */ /* 0x000fe200078e00ff */
[----:B------:R-:W-:Y:S01]  /*2880*/  SHF.R.S32.HI R7, RZ, 0x4, R16 ;  /* 0x00000004ff077819 */ /* 0x000fe20000011410 */
[----:B------:R-:W-:Y:S01]  /*2890*/  @!P0 LDGSTS.E.BYPASS.LTC128B.128 [R15+0x9800], desc[UR14][R24.64+0x80] ;  /* 0x09800080180f8fae */ /* 0x000fe2000b901d4e */
[----:B------:R-:W-:Y:S01]  /*28a0*/  IMAD.WIDE.U32 R12, R134, 0x20, RZ ;  /* 0x00000020860c7825 */ /* 0x000fe200078e00ff */
[----:B------:R-:W-:-:S02]  /*28b0*/  LOP3.LUT R11, R11, 0x1c0, RZ, 0xc0, !PT ;  /* 0x000001c00b0b7812 */ /* 0x000fc400078ec0ff */
[----:B------:R2:W-:Y:S01]  /*28c0*/  @!P0 LDGSTS.E.BYPASS.LTC128B.128 [R15+0xb800], desc[UR14][R24.64+0x100] ;  /* 0x0b800100180f8fae */ /* 0x0005e2000b901d4e */
[----:B------:R-:W-:Y:S01]  /*28d0*/  IMAD.IADD R5, R112, 0x1, -R5 ;  /* 0x0000000170057824 */ /* 0x000fe200078e0a05 */
[----:B------:R-:W-:Y:S02]  /*28e0*/  LEA.HI R16, R16, R7, RZ, 0x1 ;  /* 0x0000000710107211 */ /* 0x000fe400078f08ff */
[----:B------:R-:W0:Y:S01]  /*28f0*/  LDGDEPBAR ;  /* 0x00000000000079af */ /* 0x000e220000000000 */
[----:B------:R-:W-:Y:S02]  /*2900*/  LOP3.LUT R10, R11, 0x8, R10, 0xf8, !PT ;  /* 0x000000080b0a7812 */ /* 0x000fe400078ef80a */
[----:B------:R-:W-:Y:S02]  /*2910*/  SHF.R.S32.HI R6, RZ, 0x1f, R5 ;  /* 0x0000001fff067819 */ /* 0x000fe40000011405 */
[----:B------:R-:W-:Y:S02]  /*2920*/  LOP3.LUT R16, R16, 0xfffffffe, RZ, 0xc0, !PT ;  /* 0xfffffffe10107812 */ /* 0x000fe400078ec0ff */
[----:B------:R-:W-:-:S03]  /*2930*/  LEA.HI R6, R6, R5, RZ, 0x3 ;  /* 0x0000000506067211 */ /* 0x000fc600078f18ff */
[----:B------:R-:W-:Y:S01]  /*2940*/  IMAD.IADD R7, R7, 0x1, -R16 ;  /* 0x0000000107077824 */ /* 0x000fe200078e0a10 */
[----:B------:R-:W-:Y:S01]  /*2950*/  LOP3.LUT R14, R6, 0xfffffff8, RZ, 0xc0, !PT ;  /* 0xfffffff8060e7812 */ /* 0x000fe200078ec0ff */
[C---:B-1----:R-:W-:Y:S02]  /*2960*/  IMAD R9, R146.reuse, R135, R21 ;  /* 0x0000008792097224 */ /* 0x042fe400078e0215 */
[----:B------:R-:W-:-:S04]  /*2970*/  IMAD.WIDE.U32 R146, R146, R134, R22 ;  /* 0x0000008692927225 */ /* 0x000fc800078e0016 */
[----:B------:R-:W-:Y:S01]  /*2980*/  IMAD.IADD R144, R147, 0x1, R9 ;  /* 0x0000000193907824 */ /* 0x000fe200078e0209 */
[C---:B------:R-:W-:Y:S01]  /*2990*/  LEA R204, P0, R146.reuse, UR8, 0x1 ;  /* 0x0000000892cc7c11 */ /* 0x040fe2000f8008ff */
[----:B------:R-:W-:Y:S01]  /*29a0*/  IMAD.IADD R14, R5, 0x1, -R14 ;  /* 0x00000001050e7824 */ /* 0x000fe200078e0a0e */
[----:B------:R-:W-:Y:S01]  /*29b0*/  SHF.R.U32.HI R9, RZ, 0x3, R11 ;  /* 0x00000003ff097819 */ /* 0x000fe2000001160b */
[----:B------:R-:W-:Y:S01]  /*29c0*/  IMAD.SHL.U32 R8, R135, 0x20, RZ ;  /* 0x0000002087087824 */ /* 0x000fe200078e00ff */
[----:B------:R-:W-:Y:S01]  /*29d0*/  LEA.HI.X R203, R146, UR9, R144, 0x1, P0 ;  /* 0x0000000992cb7c11 */ /* 0x000fe200080f0c90 */
[----:B------:R-:W-:-:S04]  /*29e0*/  DEPBAR.LE SB0, 0x0 ;  /* 0x000080000000791a */ /* 0x000fc80000000000 */
[----:B------:R-:W-:Y:S01]  /*29f0*/  BAR.SYNC.DEFER_BLOCKING 0x0 ;  /* 0x0000000000007b1d */ /* 0x000fe20000010000 */
[----:B------:R-:W-:Y:S01]  /*2a00*/  @!P2 IMAD.MOV.U32 R202, RZ, RZ, R204 ;  /* 0x000000ffffcaa224 */ /* 0x000fe200078e00cc */
[----:B------:R-:W-:Y:S01]  /*2a10*/  @!P6 IADD3 R12, P0, R204, R12, RZ ;  /* 0x0000000ccc0ce210 */ /* 0x000fe20007f1e0ff */
[----:B------:R-:W-:Y:S01]  /*2a20*/  IMAD.SHL.U32 R6, R6, 0x40, RZ ;  /* 0x0000004006067824 */ /* 0x000fe200078e00ff */
[----:B------:R-:W-:Y:S01]  /*2a30*/  LOP3.LUT R10, R10, R9, RZ, 0x3c, !PT ;  /* 0x000000090a0a7212 */ /* 0x000fe200078e3cff */
[----:B------:R-:W-:Y:S01]  /*2a40*/  @!P4 IMAD R5, R135, 0x60, RZ ;  /* 0x000000608705c824 */ /* 0x000fe200078e02ff */
[----:B------:R-:W-:Y:S01]  /*2a50*/  @!P6 IADD3.X R13, R203, R13, R8, P0, !PT ;  /* 0x0000000dcb0de210 */ /* 0x000fe200007fe408 */
[C---:B------:R-:W-:Y:S01]  /*2a60*/  IMAD.SHL.U32 R8, R7.reuse, 0x8, RZ ;  /* 0x0000000807087824 */ /* 0x040fe200078e00ff */
[----:B------:R-:W-:Y:S01]  /*2a70*/  LOP3.LUT R6, R6, 0xfffffe00, RZ, 0xc0, !PT ;  /* 0xfffffe0006067812 */ /* 0x000fe200078ec0ff */
[----:B------:R-:W-:-:S05]  /*2a80*/  IMAD R201, R7, 0x200, R10 ;  /* 0x0000020007c97824 */ /* 0x000fca00078e020a */
        /* <DEDUP_REMOVED lines=12> */
[----:B------:R-:W-:-:S02]  /*2b50*/  IMAD.SHL.U32 R14, R14, 0x40, RZ ;  /* 0x000000400e0e7824 */ /* 0x000fc400078e00ff */
[----:B------:R-:W-:Y:S03]  /*2b60*/  @P6 STS.128 [R207+0xc800], RZ ;  /* 0x00c800ffcf006388 */ /* 0x000fe60000000c00 */
[----:B------:R-:W-:Y:S01]  /*2b70*/  LOP3.LUT R7, R14, 0x1c0, RZ, 0xc0, !PT ;  /* 0x000001c00e077812 */ /* 0x000fe200078ec0ff */
[----:B------:R-:W-:Y:S01]  /*2b80*/  @P6 STS.128 [R207+0xe800], RZ ;  /* 0x00e800ffcf006388 */ /* 0x000fe20000000c00 */
[C---:B------:R-:W-:Y:S02]  /*2b90*/  @!P5 LEA R14, P0, R134.reuse, R204, 0x6 ;  /* 0x000000cc860ed211 */ /* 0x040fe400078030ff */
[----:B------:R-:W-:Y:S01]  /*2ba0*/  LOP3.LUT R8, R7, 0x8, R8, 0xf8, !PT ;  /* 0x0000000807087812 */ /* 0x000fe200078ef808 */
[----:B------:R-:W-:Y:S01]  /*2bb0*/  @P6 STS.128 [R207+0x10800], RZ ;  /* 0x010800ffcf006388 */ /* 0x000fe20000000c00 */
[----:B------:R-:W-:Y:S01]  /*2bc0*/  SHF.R.U32.HI R3, RZ, 0x3, R7 ;  /* 0x00000003ff037819 */ /* 0x000fe20000011607 */
[----:B------:R-:W-:Y:S01]  /*2bd0*/  IMAD.MOV.U32 R7, RZ, RZ, 0x10 ;  /* 0x00000010ff077424 */ /* 0x000fe200078e00ff */
[----:B--2---:R-:W-:Y:S01]  /*2be0*/  @!P5 LEA.HI.X R15, R134, R203, R135, 0x6, P0 ;  /* 0x000000cb860fd211 */ /* 0x004fe200000f3487 */
[----:B------:R-:W-:Y:S01]  /*2bf0*/  @!PT LDS RZ, [RZ] ;  /* 0x00000000fffff984 */ /* 0x000fe20000000800 */
[----:B------:R-:W-:Y:S01]  /*2c00*/  @!PT LDS RZ, [RZ] ;  /* 0x00000000fffff984 */ /* 0x000fe20000000800 */
[----:B------:R-:W-:Y:S01]  /*2c10*/  @!PT LDS RZ, [RZ] ;  /* 0x00000000fffff984 */ /* 0x000fe20000000800 */
[----:B------:R-:W-:Y:S01]  /*2c20*/  @!P6 LDGSTS.E.BYPASS.LTC128B.128 [R207+0xc800], desc[UR14][R12.64] ;  /* 0x0c8000000ccfefae */ /* 0x000fe2000b901d4e */
[----:B------:R-:W-:-:S02]  /*2c30*/  LOP3.LUT R3, R8, R3, RZ, 0x3c, !PT ;  /* 0x0000000308037212 */ /* 0x000fc400078e3cff */
[----:B------:R-:W-:Y:S01]  /*2c40*/  SEL R7, R7, 0xfffffff0, !P1 ;  /* 0xfffffff007077807 */ /* 0x000fe20004800000 */
[----:B------:R-:W-:Y:S02]  /*2c50*/  @!P6 LDGSTS.E.BYPASS.LTC128B.128 [R207+0xe800], desc[UR14][R12.64+0x80] ;  /* 0x0e8000800ccfefae */ /* 0x000fe4000b901d4e */
[----:B------:R-:W-:Y:S02]  /*2c60*/  IMAD.IADD R196, R6, 0x1, R3 ;  /* 0x0000000106c47824 */ /* 0x000fe400078e0203 */
[----:B------:R-:W-:Y:S01]  /*2c70*/  @!P6 LDGSTS.E.BYPASS.LTC128B.128 [R207+0x10800], desc[UR14][R12.64+0x100] ;  /* 0x108001000ccfefae */ /* 0x000fe2000b901d4e */
[----:B-1----:R-:W-:-:S03]  /*2c80*/  @!P4 IMAD.MOV.U32 R202, RZ, RZ, R204 ;  /* 0x000000ffffcac224 */ /* 0x002fc600078e00cc */
[----:B------:R-:W-:Y:S01]  /*2c90*/  @P5 STS.128 [R207+0xd000], RZ ;  /* 0x00d000ffcf005388 */ /* 0x000fe20000000c00 */
[----:B------:R-:W-:-:S03]  /*2ca0*/  @!P4 IMAD.WIDE.U32 R10, R134, 0x60, R202 ;  /* 0x00000060860ac825 */ /* 0x000fc600078e00ca */
[----:B------:R-:W-:Y:S01]  /*2cb0*/  @P5 STS.128 [R207+0xf000], RZ ;  /* 0x00f000ffcf005388 */ /* 0x000fe20000000c00 */
[----:B------:R-:W-:-:S03]  /*2cc0*/  IMAD R202, R113, 0x400, R6 ;  /* 0x0000040071ca7824 */ /* 0x000fc600078e0206 */
[----:B------:R-:W-:Y:S01]  /*2cd0*/  @P5 STS.128 [R207+0x11000], RZ ;  /* 0x011000ffcf005388 */ /* 0x000fe20000000c00 */
[----:B------:R-:W-:Y:S02]  /*2ce0*/  @!P4 IMAD.IADD R11, R11, 0x1, R5 ;  /* 0x000000010b0bc824 */ /* 0x000fe400078e0205 */
[----:B------:R-:W-:Y:S01]  /*2cf0*/  IMAD.IADD R202, R3, 0x1, R202 ;  /* 0x0000000103ca7824 */ /* 0x000fe200078e02ca */
[----:B------:R-:W-:Y:S01]  /*2d00*/  @!PT LDS RZ, [RZ] ;  /* 0x00000000fffff984 */ /* 0x000fe20000000800 */
[----:B------:R-:W-:Y:S01]  /*2d10*/  @!PT LDS RZ, [RZ] ;  /* 0x00000000fffff984 */ /* 0x000fe20000000800 */
[----:B------:R-:W-:Y:S01]  /*2d20*/  @!PT LDS RZ, [RZ] ;  /* 0x00000000fffff984 */ /* 0x000fe20000000800 */
[----:B------:R-:W-:Y:S01]  /*2d30*/  @!P5 LDGSTS.E.BYPASS.LTC128B.128 [R207+0xd000], desc[UR14][R14.64] ;  /* 0x0d0000000ecfdfae */ /* 0x000fe2000b901d4e */
[----:B------:R-:W-:-:S03]  /*2d40*/  IMAD.MOV.U32 R5, RZ, RZ, 0x20 ;  /* 0x00000020ff057424 */ /* 0x000fc600078e00ff */
[----:B------:R-:W-:Y:S01]  /*2d50*/  @!P5 LDGSTS.E.BYPASS.LTC128B.128 [R207+0xf000], desc[UR14][R14.64+0x80] ;  /* 0x0f0000800ecfdfae */ /* 0x000fe2000b901d4e */
[----:B------:R-:W-:Y:S02]  /*2d60*/  LEA R202, R202, UR4, 0x1 ;  /* 0x00000004caca7c11 */ /* 0x000fe4000f8e08ff */
[----:B------:R-:W-:Y:S01]  /*2d70*/  SEL R5, R5, 0xffffffe0, !P2 ;  /* 0xffffffe005057807 */ /* 0x000fe20005000000 */
[----:B------:R-:W-:Y:S01]  /*2d80*/  @!P5 LDGSTS.E.BYPASS.LTC128B.128 [R207+0x11000], desc[UR14][R14.64+0x100] ;  /* 0x110001000ecfdfae */ /* 0x000fe2000b901d4e */
[----:B------:R-:W-:Y:S01]  /*2d90*/  R2P PR, R0, 0x6 ;  /* 0x0000000600007804 */ /* 0x000fe20000000000 */
[----:B------:R-:W-:Y:S02]  /*2da0*/  VIADD R0, R201, 0x6000 ;  /* 0x00006000c9007836 */ /* 0x000fe40000000000 */
[----:B------:R-:W-:Y:S01]  /*2db0*/  @P4 STS.128 [R207+0xd800], RZ ;  /* 0x00d800ffcf004388 */ /* 0x000fe20000000c00 */
[--C-:B------:R-:W-:Y:S02]  /*2dc0*/  IMAD R200, R7, 0x2, R202.reuse ;  /* 0x0000000207c87824 */ /* 0x100fe400078e02ca */
[C---:B------:R-:W-:Y:S01]  /*2dd0*/  IMAD R198, R5.reuse, 0x2, R202 ;  /* 0x0000000205c67824 */ /* 0x040fe200078e02ca */
[----:B------:R-:W-:Y:S01]  /*2de0*/  @P4 STS.128 [R207+0xf800], RZ ;  /* 0x00f800ffcf004388 */ /* 0x000fe20000000c00 */
[----:B------:R-:W-:-:S03]  /*2df0*/  IMAD R197, R5, 0x2, R200 ;  /* 0x0000000205c57824 */ /* 0x000fc600078e02c8 */
[----:B------:R-:W-:Y:S02]  /*2e00*/  @P4 STS.128 [R207+0x11800], RZ ;  /* 0x011800ffcf004388 */ /* 0x000fe40000000c00 */
[----:B------:R-:W-:Y:S02]  /*2e10*/  @P1 VIADD R199, R0, 0xffffffe0 ;  /* 0xffffffe000c71836 */ /* 0x000fe40000000000 */
        /* <DEDUP_REMOVED lines=11> */
[----:B------:R-:W-:-:S02]  /*2ed0*/  VIADD R187, R199, 0x2000 ;  /* 0x00002000c7bb7836 */ /* 0x000fc40000000000 */
[----:B------:R-:W-:Y:S01]  /*2ee0*/  IMAD.IADD R195, R201, 0x1, R0 ;  /* 0x00000001c9c37824 */ /* 0x000fe200078e0200 */
[----:B------:R-:W-:Y:S01]  /*2ef0*/  LDSM.16.M88.4 R20, [R202] ;  /* 0x00000000ca14783b */ /* 0x000fe20000000200 */
[----:B------:R-:W-:Y:S02]  /*2f00*/  IMAD.IADD R188, R0, 0x1, R199 ;  /* 0x0000000100bc7824 */ /* 0x000fe400078e02c7 */
[C---:B------:R-:W-:Y:S01]  /*2f10*/  VIADD R186, R199.reuse, 0x2800 ;  /* 0x00002800c7ba7836 */ /* 0x040fe20000000000 */
[----:B------:R-:W2:Y:S01]  /*2f20*/  LDSM.16.M88.4 R32, [R201+0x6000] ;  /* 0x00600000c920783b */ /* 0x000ea20000000200 */
[C---:B------:R-:W-:Y:S02]  /*2f30*/  VIADD R185, R199.reuse, 0x3000 ;  /* 0x00003000c7b97836 */ /* 0x040fe40000000000 */
[C---:B------:R-:W-:Y:S01]  /*2f40*/  VIADD R184, R199.reuse, 0x3800 ;  /* 0x00003800c7b87836 */ /* 0x040fe20000000000 */
[----:B------:R-:W-:Y:S01]  /*2f50*/  LDSM.16.M88.4 R100, [R200] ;  /* 0x00000000c864783b */ /* 0x000fe20000000200 */
[----:B------:R-:W-:-:S02]  /*2f60*/  VIADD R183, R199, 0x4000 ;  /* 0x00004000c7b77836 */ /* 0x000fc40000000000 */
[C---:B------:R-:W-:Y:S01]  /*2f70*/  VIADD R182, R199.reuse, 0x4800 ;  /* 0x00004800c7b67836 */ /* 0x040fe20000000000 */
[----:B------:R-:W-:Y:S01]  /*2f80*/  LDSM.16.M88.4 R16, [R199] ;  /* 0x00000000c710783b */ /* 0x000fe20000000200 */
[C---:B------:R-:W-:Y:S02]  /*2f90*/  VIADD R181, R199.reuse, 0x5000 ;  /* 0x00005000c7b57836 */ /* 0x040fe40000000000 */
[----:B------:R-:W-:Y:S01]  /*2fa0*/  VIADD R180, R199, 0x5800 ;  /* 0x00005800c7b47836 */ /* 0x000fe20000000000 */
[----:B------:R-:W-:Y:S04]  /*2fb0*/  LDSM.16.M88.4 R92, [R198] ;  /* 0x00000000c65c783b */ /* 0x000fe80000000200 */
[----:B------:R-:W3:Y:S04]  /*2fc0*/  LDSM.16.M88.4 R52, [R201+0x6800] ;  /* 0x00680000c934783b */ /* 0x000ee80000000200 */
[----:B-1----:R-:W-:Y:S04]  /*2fd0*/  LDSM.16.M88.4 R8, [R195+0x6000] ;  /* 0x00600000c308783b */ /* 0x002fe80000000200 */
[----:B------:R-:W1:Y:S04]  /*2fe0*/  LDSM.16.M88.4 R72, [R201+0x7000] ;  /* 0x00700000c948783b */ /* 0x000e680000000200 */
[----:B------:R-:W-:Y:S04]  /*2ff0*/  LDSM.16.M88.4 R44, [R197] ;  /* 0x00000000c52c783b */ /* 0x000fe80000000200 */
[----:B------:R-:W-:Y:S04]  /*3000*/  LDSM.16.M88.4 R12, [R188] ;  /* 0x00000000bc0c783b */ /* 0x000fe80000000200 */
[----:B------:R-:W4:Y:S01]  /*3010*/  LDSM.16.M88.4 R84, [R199+0x800] ;  /* 0x00080000c754783b */ /* 0x000f220000000200 */
[C---:B--2---:R-:W-:Y:S03]  /*3020*/  HMMA.16816.F32 R24, R20.reuse, R32, RZ ;  /* 0x000000201418723c */ /* 0x044fe600000018ff */
[----:B------:R-:W2:Y:S04]  /*3030*/  LDSM.16.M88.4 R80, [R201+0x7800] ;  /* 0x00780000c950783b */ /* 0x000ea80000000200 */
[----:B------:R-:W-:Y:S01]  /*3040*/  LDSM.16.M88.4 R36, [R202+0x2000] ;  /* 0x00200000ca24783b */ /* 0x000fe20000000200 */
[C---:B------:R-:W-:Y:S03]  /*3050*/  HMMA.16816.F32 R32, R20.reuse, R34, RZ ;  /* 0x000000221420723c */ /* 0x040fe600000018ff */
[----:B------:R-:W-:Y:S04]  /*3060*/  LDSM.16.M88.4 R28, [R201+0x8000] ;  /* 0x00800000c91c783b */ /* 0x000fe80000000200 */
[----:B------:R-:W-:Y:S01]  /*3070*/  LDSM.16.M88.4 R64, [R195+0x6800] ;  /* 0x00680000c340783b */ /* 0x000fe20000000200 */
[C---:B---3--:R-:W-:Y:S03]  /*3080*/  HMMA.16816.F32 R40, R20.reuse, R52, RZ ;  /* 0x000000341428723c */ /* 0x048fe600000018ff */
[----:B------:R-:W-:Y:S04]  /*3090*/  LDSM.16.M88.4 R60, [R199+0x1800] ;  /* 0x00180000c73c783b */ /* 0x000fe80000000200 */
[----:B------:R-:W-:Y:S01]  /*30a0*/  LDSM.16.M88.4 R96, [R200+0x2000] ;  /* 0x00200000c860783b */ /* 0x000fe20000000200 */
[----:B------:R-:W-:Y:S03]  /*30b0*/  HMMA.16816.F32 R52, R20, R54, RZ ;  /* 0x000000361434723c */ /* 0x000fe600000018ff */
[----:B------:R-:W-:Y:S03]  /*30c0*/  LDSM.16.M88.4 R56, [R199+0x2000] ;  /* 0x00200000c738783b */ /* 0x000fe60000000200 */
[C---:B------:R-:W-:Y:S01]  /*30d0*/  HMMA.16816.F32 R24, R100.reuse, R16, R24 ;  /* 0x000000106418723c */ /* 0x040fe20000001818 */
[----:B------:R-:W-:Y:S04]  /*30e0*/  LDSM.16.M88.4 R48, [R188+0x800] ;  /* 0x00080000bc30783b */ /* 0x000fe80000000200 */
[----:B------:R-:W-:Y:S01]  /*30f0*/  LDSM.16.M88.4 R108, [R195+0x7800] ;  /* 0x00780000c36c783b */ /* 0x000fe20000000200 */
[----:B------:R-:W-:Y:S03]  /*3100*/  HMMA.16816.F32 R32, R100, R18, R32 ;  /* 0x000000126420723c */ /* 0x000fe60000001820 */
[----:B------:R-:W-:Y:S03]  /*3110*/  LDSM.16.M88.4 R88, [R198+0x2000] ;  /* 0x00200000c658783b */ /* 0x000fe60000000200 */
[C---:B-1----:R-:W-:Y:S01]  /*3120*/  HMMA.16816.F32 R76, R20.reuse, R72, RZ ;  /* 0x00000048144c723c */ /* 0x042fe200000018ff */
[----:B------:R-:W-:Y:S04]  /*3130*/  LDSM.16.M88.4 R104, [R195+0x8000] ;  /* 0x00800000c368783b */ /* 0x000fe80000000200 */
[----:B------:R-:W-:Y:S01]  /*3140*/  LDSM.16.M88.4 R16, [R201+0x8800] ;  /* 0x00880000c910783b */ /* 0x000fe20000000200 */
[----:B------:R-:W-:Y:S03]  /*3150*/  HMMA.16816.F32 R72, R20, R74, RZ ;  /* 0x0000004a1448723c */ /* 0x000fe600000018ff */
[----:B------:R-:W0:Y:S03]  /*3160*/  LDGDEPBAR ;  /* 0x00000000000079af */ /* 0x000e260000000000 */
[C---:B------:R-:W-:Y:S06]  /*3170*/  HMMA.16816.F32 R24, R92.reuse, R8, R24 ;  /* 0x000000085c18723c */ /* 0x040fec0000001818 */
[----:B------:R-:W-:Y:S01]  /*3180*/  HMMA.16816.F32 R32, R92, R10, R32 ;  /* 0x0000000a5c20723c */ /* 0x000fe20000001820 */
[----:B------:R-:W1:Y:S05]  /*3190*/  LDSM.16.M88.4 R8, [R199+0x1000] ;  /* 0x00100000c708783b */ /* 0x000e6a0000000200 */
[----:B----4-:R-:W-:Y:S06]  /*31a0*/  HMMA.16816.F32 R40, R100, R84, R40 ;  /* 0x000000546428723c */ /* 0x010fec0000001828 */
[----:B--2---:R-:W-:Y:S06]  /*31b0*/  HMMA.16816.F32 R68, R20, R80, RZ ;  /* 0x000000501444723c */ /* 0x004fec00000018ff */
[C---:B------:R-:W-:Y:S06]  /*31c0*/  HMMA.16816.F32 R24, R44.reuse, R12, R24 ;  /* 0x0000000c2c18723c */ /* 0x040fec0000001818 */
[----:B------:R-:W-:Y:S01]  /*31d0*/  HMMA.16816.F32 R32, R44, R14, R32 ;  /* 0x0000000e2c20723c */ /* 0x000fe20000001820 */
[----:B------:R-:W2:Y:S05]  /*31e0*/  LDSM.16.M88.4 R12, [R195+0x7000] ;  /* 0x00700000c30c783b */ /* 0x000eaa0000000200 */
[----:B------:R-:W-:Y:S01]  /*31f0*/  HMMA.16816.F32 R52, R100, R86, R52 ;  /* 0x000000566434723c */ /* 0x000fe20000001834 */
[----:B------:R-:W-:Y:S05]  /*3200*/  LDSM.16.M88.4 R84, [R188+0x1800] ;  /* 0x00180000bc54783b */ /* 0x000fea0000000200 */
[----:B------:R-:W-:Y:S01]  /*3210*/  HMMA.16816.F32 R20, R20, R82, RZ ;  /* 0x000000521414723c */ /* 0x000fe200000018ff */
[----:B------:R-:W-:Y:S05]  /*3220*/  LDSM.16.M88.4 R80, [R188+0x2000] ;  /* 0x00200000bc50783b */ /* 0x000fea0000000200 */
[C---:B-1----:R-:W-:Y:S06]  /*3230*/  HMMA.16816.F32 R76, R100.reuse, R8, R76 ;  /* 0x00000008644c723c */ /* 0x042fec000000184c */
[----:B------:R-:W-:Y:S01]  /*3240*/  HMMA.16816.F32 R72, R100, R10, R72 ;  /* 0x0000000a6448723c */ /* 0x000fe20000001848 */
[----:B------:R-:W1:Y:S05]  /*3250*/  LDSM.16.M88.4 R8, [R188+0x1000] ;  /* 0x00100000bc08783b */ /* 0x000e6a0000000200 */
[C---:B------:R-:W-:Y:S06]  /*3260*/  HMMA.16816.F32 R24, R36.reuse, R28, R24 ;  /* 0x0000001c2418723c */ /* 0x040fec0000001818 */
[----:B------:R-:W-:Y:S01]  /*3270*/  HMMA.16816.F32 R32, R36, R30, R32 ;  /* 0x0000001e2420723c */ /* 0x000fe20000001820 */
[----:B------:R-:W-:Y:S05]  /*3280*/  LDSM.16.M88.4 R28, [R199+0x2800] ;  /* 0x00280000c71c783b */ /* 0x000fea0000000200 */
[----:B------:R-:W-:Y:S06]  /*3290*/  HMMA.16816.F32 R40, R92, R64, R40 ;  /* 0x000000405c28723c */ /* 0x000fec0000001828 */
[----:B------:R-:W-:Y:S06]  /*32a0*/  HMMA.16816.F32 R68, R100, R60, R68 ;  /* 0x0000003c6444723c */ /* 0x000fec0000001844 */
[C---:B------:R-:W-:Y:S01]  /*32b0*/  HMMA.16816.F32 R52, R92.reuse, R66, R52 ;  /* 0x000000425c34723c */ /* 0x040fe20000001834 */
[----:B------:R-:W-:Y:S05]  /*32c0*/  LDSM.16.M88.4 R64, [R197+0x2000] ;  /* 0x00200000c540783b */ /* 0x000fea0000000200 */
[C---:B--2---:R-:W-:Y:S06]  /*32d0*/  HMMA.16816.F32 R76, R92.reuse, R12, R76 ;  /* 0x0000000c5c4c723c */ /* 0x044fec000000184c */
[----:B------:R-:W-:Y:S01]  /*32e0*/  HMMA.16816.F32 R72, R92, R14, R72 ;  /* 0x0000000e5c48723c */ /* 0x000fe20000001848 */
[----:B------:R-:W2:Y:S05]  /*32f0*/  LDSM.16.M88.4 R12, [R201+0x9000] ;  /* 0x00900000c90c783b */ /* 0x000eaa0000000200 */
[C---:B------:R-:W-:Y:S06]  /*3300*/  HMMA.16816.F32 R24, R96.reuse, R56, R24 ;  /* 0x000000386018723c */ /* 0x040fec0000001818 */
[----:B------:R-:W-:Y:S01]  /*3310*/  HMMA.16816.F32 R32, R96, R58, R32 ;  /* 0x0000003a6020723c */ /* 0x000fe20000001820 */
[----:B------:R-:W-:Y:S05]  /*3320*/  LDSM.16.M88.4 R56, [R201+0xa000] ;  /* 0x00a00000c938783b */ /* 0x000fea0000000200 */
[----:B------:R-:W-:Y:S01]  /*3330*/  HMMA.16816.F32 R100, R100, R62, R20 ;  /* 0x0000003e6464723c */ /* 0x000fe20000001814 */
[----:B------:R-:W3:Y:S04]  /*3340*/  LDSM.16.M88.4 R60, [R201+0x9800] ;  /* 0x00980000c93c783b */ /* 0x000ee80000000200 */
[----:B------:R-:W-:Y:S01]  /*3350*/  LDSM.16.M88.4 R20, [R195+0x8800] ;  /* 0x00880000c314783b */ /* 0x000fe20000000200 */
[----:B------:R-:W-:Y:S06]  /*3360*/  HMMA.16816.F32 R40, R44, R48, R40 ;  /* 0x000000302c28723c */ /* 0x000fec0000001828 */
[----:B------:R-:W-:Y:S06]  /*3370*/  HMMA.16816.F32 R68, R92, R108, R68 ;  /* 0x0000006c5c44723c */ /* 0x000fec0000001844 */
[C---:B------:R-:W-:Y:S01]  /*3380*/  HMMA.16816.F32 R52, R44.reuse, R50, R52 ;  /* 0x000000322c34723c */ /* 0x040fe20000001834 */
[----:B------:R-:W-:Y:S05]  /*3390*/  LDSM.16.M88.4 R48, [R202+0x4000] ;  /* 0x00400000ca30783b */ /* 0x000fea0000000200 */
[C---:B-1----:R-:W-:Y:S06]  /*33a0*/  HMMA.16816.F32 R76, R44.reuse, R8, R76 ;  /* 0x000000082c4c723c */ /* 0x042fec000000184c */
[----:B------:R-:W-:Y:S01]  /*33b0*/  HMMA.16816.F32 R72, R44, R10, R72 ;  /* 0x0000000a2c48723c */ /* 0x000fe20000001848 */
[----:B------:R-:W1:Y:S05]  /*33c0*/  LDSM.16.M88.4 R8, [R199+0x3000] ;  /* 0x00300000c708783b */ /* 0x000e6a0000000200 */
[C---:B------:R-:W-:Y:S06]  /*33d0*/  HMMA.16816.F32 R24, R88.reuse, R104, R24 ;  /* 0x000000685818723c */ /* 0x040fec0000001818 */
[----:B------:R-:W-:Y:S01]  /*33e0*/  HMMA.16816.F32 R32, R88, R106, R32 ;  /* 0x0000006a5820723c */ /* 0x000fe20000001820 */
[----:B------:R-:W-:Y:S05]  /*33f0*/  LDSM.16.M88.4 R104, [R188+0x2800] ;  /* 0x00280000bc68783b */ /* 0x000fea0000000200 */
[----:B------:R-:W-:Y:S01]  /*3400*/  HMMA.16816.F32 R92, R92, R110, R100 ;  /* 0x0000006e5c5c723c */ /* 0x000fe20000001864 */
[----:B------:R-:W4:Y:S04]  /*3410*/  LDSM.16.M88.4 R108, [R199+0x3800] ;  /* 0x00380000c76c783b */ /* 0x000f280000000200 */
[----:B------:R-:W-:Y:S01]  /*3420*/  LDSM.16.M88.4 R100, [R199+0x4000] ;  /* 0x00400000c764783b */ /* 0x000fe20000000200 */
[----:B------:R-:W-:Y:S06]  /*3430*/  HMMA.16816.F32 R40, R36, R16, R40 ;  /* 0x000000102428723c */ /* 0x000fec0000001828 */
[----:B------:R-:W-:Y:S06]  /*3440*/  HMMA.16816.F32 R68, R44, R84, R68 ;  /* 0x000000542c44723c */ /* 0x000fec0000001844 */
[C---:B------:R-:W-:Y:S01]  /*3450*/  HMMA.16816.F32 R52, R36.reuse, R18, R52 ;  /* 0x000000122434723c */ /* 0x040fe20000001834 */
[----:B------:R-:W-:Y:S05]  /*3460*/  LDSM.16.M88.4 R16, [R200+0x4000] ;  /* 0x00400000c810783b */ /* 0x000fea0000000200 */
[C---:B--2---:R-:W-:Y:S06]  /*3470*/  HMMA.16816.F32 R76, R36.reuse, R12, R76 ;  /* 0x0000000c244c723c */ /* 0x044fec000000184c */
[----:B------:R-:W-:Y:S01]  /*3480*/  HMMA.16816.F32 R72, R36, R14, R72 ;  /* 0x0000000e2448723c */ /* 0x000fe20000001848 */
[----:B------:R-:W-:Y:S05]  /*3490*/  LDSM.16.M88.4 R12, [R198+0x4000] ;  /* 0x00400000c60c783b */ /* 0x000fea0000000200 */
[C---:B------:R-:W-:Y:S06]  /*34a0*/  HMMA.16816.F32 R24, R64.reuse, R80, R24 ;  /* 0x000000504018723c */ /* 0x040fec0000001818 */
[----:B------:R-:W-:Y:S01]  /*34b0*/  HMMA.16816.F32 R32, R64, R82, R32 ;  /* 0x000000524020723c */ /* 0x000fe20000001820 */
[----:B------:R-:W-:Y:S05]  /*34c0*/  LDSM.16.M88.4 R80, [R195+0x9800] ;  /* 0x00980000c350783b */ /* 0x000fea0000000200 */
[----:B------:R-:W-:Y:S01]  /*34d0*/  HMMA.16816.F32 R92, R44, R86, R92 ;  /* 0x000000562c5c723c */ /* 0x000fe2000000185c */
[----:B------:R-:W2:Y:S04]  /*34e0*/  LDSM.16.M88.4 R84, [R195+0x9000] ;  /* 0x00900000c354783b */ /* 0x000ea80000000200 */
[----:B------:R-:W-:Y:S01]  /*34f0*/  LDSM.16.M88.4 R44, [R201+0xa800] ;  /* 0x00a80000c92c783b */ /* 0x000fe20000000200 */
[----:B------:R-:W-:Y:S06]  /*3500*/  HMMA.16816.F32 R40, R96, R28, R40 ;  /* 0x0000001c6028723c */ /* 0x000fec0000001828 */
[----:B---3--:R-:W-:Y:S06]  /*3510*/  HMMA.16816.F32 R68, R36, R60, R68 ;  /* 0x0000003c2444723c */ /* 0x008fec0000001844 */
[C---:B------:R-:W-:Y:S01]  /*3520*/  HMMA.16816.F32 R52, R96.reuse, R30, R52 ;  /* 0x0000001e6034723c */ /* 0x040fe20000001834 */
[----:B------:R-:W-:Y:S05]  /*3530*/  LDSM.16.M88.4 R28, [R195+0xa000] ;  /* 0x00a00000c31c783b */ /* 0x000fea0000000200 */
[C---:B-1----:R-:W-:Y:S06]  /*3540*/  HMMA.16816.F32 R76, R96.reuse, R8, R76 ;  /* 0x00000008604c723c */ /* 0x042fec000000184c */
[----:B------:R-:W-:Y:S01]  /*3550*/  HMMA.16816.F32 R72, R96, R10, R72 ;  /* 0x0000000a6048723c */ /* 0x000fe20000001848 */
[----:B------:R-:W-:Y:S05]  /*3560*/  LDSM.16.M88.4 R8, [R197+0x4000] ;  /* 0x00400000c508783b */ /* 0x000fea0000000200 */
[C---:B------:R-:W-:Y:S06]  /*3570*/  HMMA.16816.F32 R24, R48.reuse, R56, R24 ;  /* 0x000000383018723c */ /* 0x040fec0000001818 */
[----:B------:R-:W-:Y:S01]  /*3580*/  HMMA.16816.F32 R32, R48, R58, R32 ;  /* 0x0000003a3020723c */ /* 0x000fe20000001820 */
[----:B------:R-:W-:Y:S05]  /*3590*/  LDSM.16.M88.4 R56, [R188+0x3800] ;  /* 0x00380000bc38783b */ /* 0x000fea0000000200 */
[----:B------:R-:W-:Y:S01]  /*35a0*/  HMMA.16816.F32 R92, R36, R62, R92 ;  /* 0x0000003e245c723c */ /* 0x000fe2000000185c */
[----:B------:R-:W1:Y:S04]  /*35b0*/  LDSM.16.M88.4 R60, [R188+0x3000] ;  /* 0x00300000bc3c783b */ /* 0x000e680000000200 */
[----:B------:R-:W-:Y:S01]  /*35c0*/  LDSM.16.M88.4 R36, [R199+0x4800] ;  /* 0x00480000c724783b */ /* 0x000fe20000000200 */
[----:B------:R-:W-:Y:S06]  /*35d0*/  HMMA.16816.F32 R40, R88, R20, R40 ;  /* 0x000000145828723c */ /* 0x000fec0000001828 */
[----:B----4-:R-:W-:Y:S06]  /*35e0*/  HMMA.16816.F32 R68, R96, R108, R68 ;  /* 0x0000006c6044723c */ /* 0x010fec0000001844 */
[C---:B------:R-:W-:Y:S01]  /*35f0*/  HMMA.16816.F32 R52, R88.reuse, R22, R52 ;  /* 0x000000165834723c */ /* 0x040fe20000001834 */
[----:B------:R-:W-:Y:S05]  /*3600*/  LDSM.16.M88.4 R20, [R188+0x4000] ;  /* 0x00400000bc14783b */ /* 0x000fea0000000200 */
[C---:B--2---:R-:W-:Y:S06]  /*3610*/  HMMA.16816.F32 R76, R88.reuse, R84, R76 ;  /* 0x00000054584c723c */ /* 0x044fec000000184c */
[----:B------:R-:W-:Y:S01]  /*3620*/  HMMA.16816.F32 R72, R88, R86, R72 ;  /* 0x000000565848723c */ /* 0x000fe20000001848 */
[----:B------:R-:W-:Y:S05]  /*3630*/  LDSM.16.M88.4 R84, [R195+0xa800] ;  /* 0x00a80000c354783b */ /* 0x000fea0000000200 */
[C---:B------:R-:W-:Y:S06]  /*3640*/  HMMA.16816.F32 R24, R16.reuse, R100, R24 ;  /* 0x000000641018723c */ /* 0x040fec0000001818 */
[----:B------:R-:W-:Y:S01]  /*3650*/  HMMA.16816.F32 R32, R16, R102, R32 ;  /* 0x000000661020723c */ /* 0x000fe20000001820 */
[----:B------:R-:W2:Y:S05]  /*3660*/  LDSM.16.M88.4 R100, [R201+0xb000] ;  /* 0x00b00000c964783b */ /* 0x000eaa0000000200 */
[----:B------:R-:W-:Y:S01]  /*3670*/  HMMA.16816.F32 R92, R96, R110, R92 ;  /* 0x0000006e605c723c */ /* 0x000fe2000000185c */
[----:B------:R-:W3:Y:S05]  /*3680*/  LDSM.16.M88.4 R96, [R201+0xb800] ;  /* 0x00b80000c960783b */ /* 0x000eea0000000200 */
[----:B------:R-:W-:Y:S06]  /*3690*/  HMMA.16816.F32 R40, R64, R104, R40 ;  /* 0x000000684028723c */ /* 0x000fec0000001828 */
[----:B------:R-:W-:Y:S06]  /*36a0*/  HMMA.16816.F32 R68, R88, R80, R68 ;  /* 0x000000505844723c */ /* 0x000fec0000001844 */
[C---:B------:R-:W-:Y:S06]  /*36b0*/  HMMA.16816.F32 R52, R64.reuse, R106, R52 ;  /* 0x0000006a4034723c */ /* 0x040fec0000001834 */
[C---:B-1----:R-:W-:Y:S06]  /*36c0*/  HMMA.16816.F32 R76, R64.reuse, R60, R76 ;  /* 0x0000003c404c723c */ /* 0x042fec000000184c */
[----:B------:R-:W-:Y:S06]  /*36d0*/  HMMA.16816.F32 R72, R64, R62, R72 ;  /* 0x0000003e4048723c */ /* 0x000fec0000001848 */
[C---:B------:R-:W-:Y:S06]  /*36e0*/  HMMA.16816.F32 R24, R12.reuse, R28, R24 ;  /* 0x0000001c0c18723c */ /* 0x040fec0000001818 */
[----:B------:R-:W-:Y:S01]  /*36f0*/  HMMA.16816.F32 R32, R12, R30, R32 ;  /* 0x0000001e0c20723c */ /* 0x000fe20000001820 */
[----:B------:R-:W1:Y:S05]  /*3700*/  LDSM.16.M88.4 R28, [R199+0x5000] ;  /* 0x00500000c71c783b */ /* 0x000e6a0000000200 */
[----:B------:R-:W-:Y:S06]  /*3710*/  HMMA.16816.F32 R92, R88, R82, R92 ;  /* 0x00000052585c723c */ /* 0x000fec000000185c */
[----:B------:R-:W-:Y:S06]  /*3720*/  HMMA.16816.F32 R40, R48, R44, R40 ;  /* 0x0000002c3028723c */ /* 0x000fec0000001828 */
[----:B------:R-:W-:Y:S06]  /*3730*/  HMMA.16816.F32 R68, R64, R56, R68 ;  /* 0x000000384044723c */ /* 0x000fec0000001844 */
[C---:B------:R-:W-:Y:S01]  /*3740*/  HMMA.16816.F32 R52, R48.reuse, R46, R52 ;  /* 0x0000002e3034723c */ /* 0x040fe20000001834 */
[----:B------:R-:W-:Y:S05]  /*3750*/  LDSM.16.M88.4 R44, [R188+0x4800] ;  /* 0x00480000bc2c783b */ /* 0x000fea0000000200 */
[C---:B--2---:R-:W-:Y:S06]  /*3760*/  HMMA.16816.F32 R76, R48.reuse, R100, R76 ;  /* 0x00000064304c723c */ /* 0x044fec000000184c */
[----:B------:R-:W-:Y:S06]  /*3770*/  HMMA.16816.F32 R72, R48, R102, R72 ;  /* 0x000000663048723c */ /* 0x000fec0000001848 */
[C---:B------:R-:W-:Y:S06]  /*3780*/  HMMA.16816.F32 R24, R8.reuse, R20, R24 ;  /* 0x000000140818723c */ /* 0x040fec0000001818 */
[----:B------:R-:W-:Y:S01]  /*3790*/  HMMA.16816.F32 R32, R8, R22, R32 ;  /* 0x000000160820723c */ /* 0x000fe20000001820 */
[----:B------:R-:W2:Y:S05]  /*37a0*/  LDSM.16.M88.4 R20, [R199+0x5800] ;  /* 0x00580000c714783b */ /* 0x000eaa0000000200 */
[----:B------:R-:W-:Y:S01]  /*37b0*/  HMMA.16816.F32 R92, R64, R58, R92 ;  /* 0x0000003a405c723c */ /* 0x000fe2000000185c */
[----:B------:R-:W4:Y:S05]  /*37c0*/  LDSM.16.M88.4 R56, [R195+0xb000] ;  /* 0x00b00000c338783b */ /* 0x000f2a0000000200 */
[----:B------:R-:W-:Y:S06]  /*37d0*/  HMMA.16816.F32 R40, R16, R36, R40 ;  /* 0x000000241028723c */ /* 0x000fec0000001828 */
[----:B---3--:R-:W-:Y:S01]  /*37e0*/  HMMA.16816.F32 R68, R48, R96, R68 ;  /* 0x000000603044723c */ /* 0x008fe20000001844 */
[----:B------:R-:W-:Y:S01]  /*37f0*/  FMUL.FTZ R0, R24, UR5 ;  /* 0x0000000518007c20 */ /* 0x000fe20008410000 */
[----:B------:R-:W-:Y:S01]  /*3800*/  FMUL.FTZ R36, R25, UR5 ;  /* 0x0000000519247c20 */ /* 0x000fe20008410000 */
[----:B------:R-:W-:-:S03]  /*3810*/  FMUL.FTZ R37, R26, UR5 ;  /* 0x000000051a257c20 */ /* 0x000fc60008410000 */
[C---:B------:R-:W-:Y:S01]  /*3820*/  HMMA.16816.F32 R52, R16.reuse, R38, R52 ;  /* 0x000000261034723c */ /* 0x040fe20000001834 */
[----:B------:R-:W-:Y:S01]  /*3830*/  FMUL.FTZ R35, R35, UR5 ;  /* 0x0000000523237c20 */ /* 0x000fe20008410000 */
[----:B------:R-:W-:Y:S01]  /*3840*/  MUFU.TANH R36, R36 ;  /* 0x0000002400247308 */ /* 0x000fe20000002400 */
[----:B------:R-:W-:Y:S01]  /*3850*/  FMUL.FTZ R33, R33, UR5 ;  /* 0x0000000521217c20 */ /* 0x000fe20008410000 */
[----:B------:R-:W-:Y:S02]  /*3860*/  FMUL.FTZ R32, R32, UR5 ;  /* 0x0000000520207c20 */ /* 0x000fe40008410000 */
[C---:B-1----:R-:W-:Y:S01]  /*3870*/  HMMA.16816.F32 R76, R16.reuse, R28, R76 ;  /* 0x0000001c104c723c */ /* 0x042fe2000000184c */
[----:B------:R-:W-:Y:S02]  /*3880*/  FMUL.FTZ R38, R27, UR5 ;  /* 0x000000051b267c20 */ /* 0x000fe40008410000 */
[----:B------:R-:W-:Y:S01]  /*3890*/  LDSM.16.M88.4 R24, [R195+0xb800] ;  /* 0x00b80000c318783b */ /* 0x000fe20000000200 */
[----:B------:R1:W-:Y:S02]  /*38a0*/  MUFU.TANH R39, R35 ;  /* 0x0000002300277308 */ /* 0x0003e40000002400 */
[----:B------:R-:W-:Y:S01]  /*38b0*/  HMMA.16816.F32 R72, R16, R30, R72 ;  /* 0x0000001e1048723c */ /* 0x000fe20000001848 */
[----:B------:R-:W3:Y:S05]  /*38c0*/  LDSM.16.M88.4 R28, [R188+0x5000] ;  /* 0x00500000bc1c783b */ /* 0x000eea0000000200 */
[----:B------:R-:W-:Y:S01]  /*38d0*/  HMMA.16816.F32 R40, R12, R84, R40 ;  /* 0x000000540c28723c */ /* 0x000fe20000001828 */
[----:B------:R-:W5:Y:S05]  /*38e0*/  MUFU.TANH R0, R0 ;  /* 0x0000000000007308 */ /* 0x000f6a0000002400 */
[----:B--2---:R-:W-:Y:S01]  /*38f0*/  HMMA.16816.F32 R68, R16, R20, R68 ;  /* 0x000000141044723c */ /* 0x004fe20000001844 */
[----:B-1----:R-:W-:-:S02]  /*3900*/  IMAD.IADD R35, R4, 0x1, R215 ;  /* 0x0000000104237824 */ /* 0x002fc400078e02d7 */
[----:B------:R-:W1:Y:S03]  /*3910*/  MUFU.TANH R37, R37 ;  /* 0x0000002500257308 */ /* 0x000e660000002400 */
[----:B------:R-:W-:Y:S01]  /*3920*/  HMMA.16816.F32 R52, R12, R86, R52 ;  /* 0x000000560c34723c */ /* 0x000fe20000001834 */
[----:B------:R-:W-:Y:S01]  /*3930*/  LOP3.LUT R21, R114, 0xffffffe0, RZ, 0xc0, !PT ;  /* 0xffffffe072157812 */ /* 0x000fe200078ec0ff */
[----:B------:R-:W-:-:S04]  /*3940*/  FMUL.FTZ R20, R34, UR5 ;  /* 0x0000000522147c20 */ /* 0x000fc80008410000 */
[----:B------:R-:W-:Y:S01]  /*3950*/  HMMA.16816.F32 R92, R48, R98, R92 ;  /* 0x00000062305c723c */ /* 0x000fe2000000185c */
[----:B------:R-:W-:Y:S01]  /*3960*/  IMAD.IADD R21, R112, 0x1, -R21 ;  /* 0x0000000170157824 */ /* 0x000fe200078e0a15 */
[----:B------:R-:W2:Y:S04]  /*3970*/  MUFU.TANH R38, R38 ;  /* 0x0000002600267308 */ /* 0x000ea80000002400 */
[C---:B----4-:R-:W-:Y:S01]  /*3980*/  HMMA.16816.F32 R76, R12.reuse, R56, R76 ;  /* 0x000000380c4c723c */ /* 0x050fe2000000184c */
[----:B------:R-:W-:Y:S01]  /*3990*/  SHF.R.S32.HI R34, RZ, 0x1f, R21 ;  /* 0x0000001fff227819 */ /* 0x000fe20000011415 */
[----:B------:R-:W-:Y:S02]  /*39a0*/  VIADD R48, R35, 0x9 ;  /* 0x0000000923307836 */ /* 0x000fe40000000000 */
[----:B------:R-:W4:Y:S01]  /*39b0*/  MUFU.TANH R20, R20 ;  /* 0x0000001400147308 */ /* 0x000f220000002400 */
[----:B------:R-:W-:Y:S01]  /*39c0*/  LEA.HI R21, R34, R21, RZ, 0x2 ;  /* 0x0000001522157211 */ /* 0x000fe200078f10ff */
[----:B------:R-:W-:Y:S03]  /*39d0*/  HMMA.16816.F32 R72, R12, R58, R72 ;  /* 0x0000003a0c48723c */ /* 0x000fe60000001848 */
[----:B------:R-:W-:-:S03]  /*39e0*/  SHF.R.S32.HI R21, RZ, 0x2, R21 ;  /* 0x00000002ff157819 */ /* 0x000fc60000011415 */
[C---:B------:R-:W-:Y:S01]  /*39f0*/  HMMA.16816.F32 R40, R8.reuse, R44, R40 ;  /* 0x0000002c0828723c */ /* 0x040fe20000001828 */
[----:B------:R-:W4:Y:S01]  /*3a00*/  MUFU.TANH R33, R33 ;  /* 0x0000002100217308 */ /* 0x000f220000002400 */
[----:B------:R-:W-:Y:S02]  /*3a10*/  IMAD.IADD R212, R21, 0x1, R212 ;  /* 0x0000000115d47824 */ /* 0x000fe400078e02d4 */
[----:B------:R-:W-:Y:S02]  /*3a20*/  VIADD R21, R35, 0x8 ;  /* 0x0000000823157836 */ /* 0x000fe40000000000 */
[----:B------:R-:W-:Y:S01]  /*3a30*/  HMMA.16816.F32 R52, R8, R46, R52 ;  /* 0x0000002e0834723c */ /* 0x000fe20000001834 */
[C---:B------:R-:W-:Y:S01]  /*3a40*/  VIADD R211, R212.reuse, 0x8 ;  /* 0x00000008d4d37836 */ /* 0x040fe20000000000 */
[C---:B------:R-:W-:Y:S01]  /*3a50*/  VIADDMNMX R213, R212.reuse, UR13, RZ, !PT ;  /* 0x0000000dd4d57c46 */ /* 0x040fe2000f8001ff */
[----:B------:R-:W-:Y:S01]  /*3a60*/  MUFU.TANH R32, R32 ;  /* 0x0000002000207308 */ /* 0x000fe20000002400 */
[----:B------:R-:W-:-:S02]  /*3a70*/  VIADDMNMX R212, R212, UR16, R210, PT ;  /* 0x00000010d4d47c46 */ /* 0x000fc4000b8001d2 */
[C---:B---3--:R-:W-:Y:S01]  /*3a80*/  HMMA.16816.F32 R76, R8.reuse, R28, R76 ;  /* 0x0000001c084c723c */ /* 0x048fe2000000184c */
[----:B------:R-:W-:Y:S02]  /*3a90*/  VIADDMNMX R210, R211, UR16, R210, PT ;  /* 0x00000010d3d27c46 */ /* 0x000fe4000b8001d2 */
[----:B------:R-:W-:Y:S02]  /*3aa0*/  ISETP.GE.AND P6, PT, R35, R212, PT ;  /* 0x000000d42300720c */ /* 0x000fe40003fc6270 */
[----:B------:R-:W-:Y:S01]  /*3ab0*/  VIADDMNMX R211, R211, UR13, RZ, !PT ;  /* 0x0000000dd3d37c46 */ /* 0x000fe2000f8001ff */
[----:B------:R-:W-:Y:S01]  /*3ac0*/  HMMA.16816.F32 R72, R8, R30, R72 ;  /* 0x0000001e0848723c */ /* 0x000fe20000001848 */
[----:B------:R-:W3:Y:S01]  /*3ad0*/  LDSM.16.M88.4 R28, [R188+0x5800] ;  /* 0x00580000bc1c783b */ /* 0x000ee20000000200 */
[----:B------:R-:W-:Y:S01]  /*3ae0*/  ISETP.GE.AND P2, PT, R35, R210, PT ;  /* 0x000000d22300720c */ /* 0x000fe20003f46270 */
[----:B------:R-:W-:-:S04]  /*3af0*/  DEPBAR.LE SB0, 0x0 ;  /* 0x000080000000791a */ /* 0x000fc80000000000 */
[----:B------:R-:W-:Y:S01]  /*3b00*/  HMMA.16816.F32 R92, R16, R22, R92 ;  /* 0x00000016105c723c */ /* 0x000fe2000000185c */
[----:B------:R-:W-:Y:S01]  /*3b10*/  FMUL.FTZ R44, R43, UR5 ;  /* 0x000000052b2c7c20 */ /* 0x000fe20008410000 */
[C---:B------:R-:W-:Y:S01]  /*3b20*/  ISETP.GE.AND P4, PT, R21.reuse, R212, PT ;  /* 0x000000d41500720c */ /* 0x040fe20003f86270 */
[----:B------:R-:W-:Y:S01]  /*3b30*/  FMUL.FTZ R42, R42, UR5 ;  /* 0x000000052a2a7c20 */ /* 0x000fe20008410000 */
[----:B------:R-:W-:Y:S01]  /*3b40*/  ISETP.GE.AND P1, PT, R21, R210, PT ;  /* 0x000000d21500720c */ /* 0x000fe20003f26270 */
[----:B------:R-:W-:Y:S01]  /*3b50*/  FMUL.FTZ R43, R52, UR5 ;  /* 0x00000005342b7c20 */ /* 0x000fe20008410000 */
[C---:B------:R-:W-:Y:S01]  /*3b60*/  HMMA.16816.F32 R68, R12.reuse, R24, R68 ;  /* 0x000000180c44723c */ /* 0x040fe20000001844 */
[C---:B------:R-:W-:Y:S01]  /*3b70*/  ISETP.LT.OR P6, PT, R35.reuse, R213, P6 ;  /* 0x000000d52300720c */ /* 0x040fe200037c1670 */
[----:B------:R2:W4:Y:S01]  /*3b80*/  MUFU.TANH R45, R42 ;  /* 0x0000002a002d7308 */ /* 0x0005220000002400 */
[C---:B------:R-:W-:Y:S01]  /*3b90*/  ISETP.LT.OR P2, PT, R35.reuse, R211, P2 ;  /* 0x000000d32300720c */ /* 0x040fe20001741670 */
[----:B------:R-:W-:Y:S01]  /*3ba0*/  VIADD R16, R35, 0x18 ;  /* 0x0000001823107836 */ /* 0x000fe20000000000 */
[----:B------:R-:W-:Y:S01]  /*3bb0*/  ISETP.LT.OR P4, PT, R21, R213, P4 ;  /* 0x000000d51500720c */ /* 0x000fe20002781670 */
[----:B------:R-:W-:Y:S01]  /*3bc0*/  VIADD R17, R35, 0x11 ;  /* 0x0000001123117836 */ /* 0x000fe20000000000 */
[----:B------:R-:W-:Y:S01]  /*3bd0*/  ISETP.LT.OR P1, PT, R21, R211, P1 ;  /* 0x000000d31500720c */ /* 0x000fe20000f21670 */
[----:B------:R-:W-:Y:S01]  /*3be0*/  VIADD R24, R35, 0x1 ;  /* 0x0000000123187836 */ /* 0x000fe20000000000 */
[----:B-----5:R-:W-:Y:S01]  /*3bf0*/  FSEL R21, R0, -INF , !P6 ;  /* 0xff80000000157808 */ /* 0x020fe20007000000 */
[----:B------:R-:W5:Y:S01]  /*3c00*/  MUFU.TANH R44, R44 ;  /* 0x0000002c002c7308 */ /* 0x000f620000002400 */
[-C--:B------:R-:W-:Y:S01]  /*3c10*/  ISETP.GE.AND P6, PT, R48, R212.reuse, PT ;  /* 0x000000d43000720c */ /* 0x080fe20003fc6270 */
[----:B------:R-:W-:Y:S01]  /*3c20*/  FMUL.FTZ R40, R40, UR5 ;  /* 0x0000000528287c20 */ /* 0x000fe20008410000 */
[C---:B------:R-:W-:Y:S01]  /*3c30*/  ISETP.GE.AND P5, PT, R24.reuse, R212, PT ;  /* 0x000000d41800720c */ /* 0x040fe20003fa6270 */
[----:B------:R-:W-:Y:S01]  /*3c40*/  FMUL.FTZ R41, R41, UR5 ;  /* 0x0000000529297c20 */ /* 0x000fe20008410000 */
[CC--:B------:R-:W-:Y:S01]  /*3c50*/  ISETP.GE.AND P0, PT, R24.reuse, R210.reuse, PT ;  /* 0x000000d21800720c */ /* 0x0c0fe20003f06270 */
[----:B------:R-:W-:Y:S01]  /*3c60*/  FMUL.FTZ R77, R77, UR5 ;  /* 0x000000054d4d7c20 */ /* 0x000fe20008410000 */
[C---:B------:R-:W-:Y:S01]  /*3c70*/  ISETP.LT.OR P5, PT, R24.reuse, R213, P5 ;  /* 0x000000d51800720c */ /* 0x040fe20002fa1670 */
[----:B------:R-:W-:Y:S01]  /*3c80*/  HMMA.16816.F32 R92, R12, R26, R92 ;  /* 0x0000001a0c5c723c */ /* 0x000fe2000000185c */
[-C--:B------:R-:W-:Y:S01]  /*3c90*/  ISETP.LT.OR P0, PT, R24, R211.reuse, P0 ;  /* 0x000000d31800720c */ /* 0x080fe20000701670 */
[----:B------:R-:W-:Y:S01]  /*3ca0*/  VIADD R24, R35, 0x10 ;  /* 0x0000001023187836 */ /* 0x000fe20000000000 */
[----:B------:R-:W-:Y:S01]  /*3cb0*/  FSEL R25, R36, -INF , !P5 ;  /* 0xff80000024197808 */ /* 0x000fe20006800000 */
[----:B------:R-:W5:Y:S01]  /*3cc0*/  MUFU.TANH R43, R43 ;  /* 0x0000002b002b7308 */ /* 0x000f620000002400 */
[----:B------:R-:W-:Y:S01]  /*3cd0*/  ISETP.GE.AND P5, PT, R48, R210, PT ;  /* 0x000000d23000720c */ /* 0x000fe20003fa6270 */
[----:B------:R-:W-:Y:S01]  /*3ce0*/  FMUL.FTZ R47, R54, UR5 ;  /* 0x00000005362f7c20 */ /* 0x000fe20008410000 */
[----:B-1----:R-:W-:Y:S01]  /*3cf0*/  FSEL R34, R37, -INF , !P2 ;  /* 0xff80000025227808 */ /* 0x002fe20005000000 */
[----:B--2---:R-:W-:Y:S01]  /*3d00*/  FMUL.FTZ R42, R53, UR5 ;  /* 0x00000005352a7c20 */ /* 0x004fe20008410000 */
[----:B------:R-:W-:Y:S01]  /*3d10*/  FSEL R38, R38, -INF , !P0 ;  /* 0xff80000026267808 */ /* 0x000fe20004000000 */
[C---:B---3--:R-:W-:Y:S01]  /*3d20*/  HMMA.16816.F32 R68, R8.reuse, R28, R68 ;  /* 0x0000001c0844723c */ /* 0x048fe20000001844 */
[C---:B------:R-:W-:Y:S01]  /*3d30*/  ISETP.GE.AND P2, PT, R24.reuse, R212, PT ;  /* 0x000000d41800720c */ /* 0x040fe20003f46270 */
[----:B------:R-:W1:Y:S01]  /*3d40*/  MUFU.TANH R165, R77 ;  /* 0x0000004d00a57308 */ /* 0x000e620000002400 */
[----:B------:R-:W-:Y:S01]  /*3d50*/  ISETP.GE.AND P0, PT, R24, R210, PT ;  /* 0x000000d21800720c */ /* 0x000fe20003f06270 */
[----:B------:R-:W-:Y:S01]  /*3d60*/  FMUL.FTZ R46, R55, UR5 ;  /* 0x00000005372e7c20 */ /* 0x000fe20008410000 */
[----:B------:R-:W-:Y:S01]  /*3d70*/  ISETP.LT.OR P5, PT, R48, R211, P5 ;  /* 0x000000d33000720c */ /* 0x000fe20002fa1670 */
[----:B------:R-:W-:Y:S01]  /*3d80*/  FMUL.FTZ R76, R76, UR5 ;  /* 0x000000054c4c7c20 */ /* 0x000fe20008410000 */
[-C--:B------:R-:W-:Y:S01]  /*3d90*/  ISETP.LT.OR P6, PT, R48, R213.reuse, P6 ;  /* 0x000000d53000720c */ /* 0x080fe200037c1670 */
[----:B------:R-:W-:Y:S01]  /*3da0*/  FMUL.FTZ R78, R78, UR5 ;  /* 0x000000054e4e7c20 */ /* 0x000fe20008410000 */
[C---:B------:R-:W-:Y:S01]  /*3db0*/  ISETP.LT.OR P2, PT, R24.reuse, R213, P2 ;  /* 0x000000d51800720c */ /* 0x040fe20001741670 */
[----:B------:R-:W2:Y:S01]  /*3dc0*/  MUFU.TANH R40, R40 ;  /* 0x0000002800287308 */ /* 0x000ea20000002400 */
[----:B------:R-:W-:Y:S01]  /*3dd0*/  ISETP.LT.OR P0, PT, R24, R211, P0 ;  /* 0x000000d31800720c */ /* 0x000fe20000701670 */
[----:B------:R-:W-:Y:S01]  /*3de0*/  VIADD R18, R35, 0x19 ;  /* 0x0000001923127836 */ /* 0x000fe20000000000 */
[----:B----4-:R-:W-:Y:S01]  /*3df0*/  FSEL R24, R20, -INF , !P1 ;  /* 0xff80000014187808 */ /* 0x010fe20004800000 */
[----:B------:R-:W-:Y:S01]  /*3e00*/  HMMA.16816.F32 R8, R8, R30, R92 ;  /* 0x0000001e0808723c */ /* 0x000fe2000000185c */
[----:B------:R-:W-:Y:S01]  /*3e10*/  FSEL R0, R39, -INF , !P5 ;  /* 0xff80000027007808 */ /* 0x000fe20006800000 */
[----:B------:R-:W-:Y:S01]  /*3e20*/  FMUL.FTZ R79, R79, UR5 ;  /* 0x000000054f4f7c20 */ /* 0x000fe20008410000 */
[----:B------:R-:W-:Y:S01]  /*3e30*/  ISETP.GE.AND P1, PT, R16, R212, PT ;  /* 0x000000d41000720c */ /* 0x000fe20003f26270 */
[----:B------:R-:W3:Y:S01]  /*3e40*/  MUFU.TANH R41, R41 ;  /* 0x0000002900297308 */ /* 0x000ee20000002400 */
[----:B------:R-:W-:Y:S01]  /*3e50*/  FSEL R33, R33, -INF , !P6 ;  /* 0xff80000021217808 */ /* 0x000fe20007000000 */
[----:B------:R-:W-:Y:S01]  /*3e60*/  FMUL.FTZ R72, R72, UR5 ;  /* 0x0000000548487c20 */ /* 0x000fe20008410000 */
[-C--:B------:R-:W-:Y:S01]  /*3e70*/  ISETP.GE.AND P5, PT, R16, R210.reuse, PT ;  /* 0x000000d21000720c */ /* 0x080fe20003fa6270 */
[----:B------:R-:W-:Y:S01]  /*3e80*/  FMUL.FTZ R74, R74, UR5 ;  /* 0x000000054a4a7c20 */ /* 0x000fe20008410000 */
[----:B------:R-:W-:Y:S01]  /*3e90*/  ISETP.GE.AND P6, PT, R17, R210, PT ;  /* 0x000000d21100720c */ /* 0x000fe20003fc6270 */
[----:B------:R-:W-:Y:S01]  /*3ea0*/  FMUL.FTZ R73, R73, UR5 ;  /* 0x0000000549497c20 */ /* 0x000fe20008410000 */
[C---:B------:R-:W-:Y:S01]  /*3eb0*/  ISETP.LT.OR P1, PT, R16.reuse, R213, P1 ;  /* 0x000000d51000720c */ /* 0x040fe20000f21670 */
[----:B------:R-:W4:Y:S01]  /*3ec0*/  MUFU.TANH R47, R47 ;  /* 0x0000002f002f7308 */ /* 0x000f220000002400 */
[-C--:B------:R-:W-:Y:S01]  /*3ed0*/  ISETP.LT.OR P5, PT, R16, R211.reuse, P5 ;  /* 0x000000d31000720c */ /* 0x080fe20002fa1670 */
[----:B------:R-:W-:Y:S01]  /*3ee0*/  VIADD R16, R35, 0x20 ;  /* 0x0000002023107836 */ /* 0x000fe20000000000 */
[----:B------:R-:W-:Y:S01]  /*3ef0*/  ISETP.LT.OR P6, PT, R17, R211, P6 ;  /* 0x000000d31100720c */ /* 0x000fe200037c1670 */
[----:B------:R-:W-:Y:S01]  /*3f00*/  VIADD R14, R35, 0x28 ;  /* 0x00000028230e7836 */ /* 0x000fe20000000000 */
[----:B------:R-:W-:Y:S01]  /*3f10*/  FSEL R22, R45, -INF , !P0 ;  /* 0xff8000002d167808 */ /* 0x000fe20004000000 */
[----:B------:R-:W-:Y:S01]  /*3f20*/  VIADD R12, R35, 0x29 ;  /* 0x00000029230c7836 */ /* 0x000fe20000000000 */
[----:B-----5:R-:W-:Y:S01]  /*3f30*/  FSEL R20, R44, -INF , !P6 ;  /* 0xff8000002c147808 */ /* 0x020fe20007000000 */
[----:B------:R-:W5:Y:S01]  /*3f40*/  MUFU.TANH R42, R42 ;  /* 0x0000002a002a7308 */ /* 0x000f620000002400 */
[C---:B------:R-:W-:Y:S01]  /*3f50*/  ISETP.GE.AND P0, PT, R16.reuse, R212, PT ;  /* 0x000000d41000720c */ /* 0x040fe20003f06270 */
[----:B------:R-:W-:Y:S01]  /*3f60*/  FMUL.FTZ R75, R75, UR5 ;  /* 0x000000054b4b7c20 */ /* 0x000fe20008410000 */
[----:B------:R-:W-:Y:S01]  /*3f70*/  ISETP.GE.AND P6, PT, R16, R210, PT ;  /* 0x000000d21000720c */ /* 0x000fe20003fc6270 */
[----:B------:R-:W-:Y:S01]  /*3f80*/  FMUL.FTZ R68, R68, UR5 ;  /* 0x0000000544447c20 */ /* 0x000fe20008410000 */
[C---:B------:R-:W-:Y:S01]  /*3f90*/  ISETP.LT.OR P0, PT, R16.reuse, R213, P0 ;  /* 0x000000d51000720c */ /* 0x040fe20000701670 */
[----:B------:R-:W-:Y:S01]  /*3fa0*/  FMUL.FTZ R69, R69, UR5 ;  /* 0x0000000545457c20 */ /* 0x000fe20008410000 */
[----:B------:R-:W-:Y:S01]  /*3fb0*/  ISETP.LT.OR P6, PT, R16, R211, P6 ;  /* 0x000000d31000720c */ /* 0x000fe200037c1670 */
[----:B------:R-:W-:Y:S01]  /*3fc0*/  VIADD R16, R35, 0x21 ;  /* 0x0000002123107836 */ /* 0x000fe20000000000 */
[----:B------:R-:W-:Y:S01]  /*3fd0*/  FSEL R15, R43, -INF , !P1 ;  /* 0xff8000002b0f7808 */ /* 0x000fe20004800000 */
[----:B------:R-:W5:Y:S01]  /*3fe0*/  MUFU.TANH R46, R46 ;  /* 0x0000002e002e7308 */ /* 0x000f620000002400 */
[----:B------:R-:W-:Y:S01]  /*3ff0*/  FSEL R23, R32, -INF , !P4 ;  /* 0xff80000020177808 */ /* 0x000fe20006000000 */
[----:B------:R-:W-:Y:S01]  /*4000*/  FMUL.FTZ R70, R70, UR5 ;  /* 0x0000000546467c20 */ /* 0x000fe20008410000 */
[-C--:B------:R-:W-:Y:S01]  /*4010*/  ISETP.GE.AND P1, PT, R16, R212.reuse, PT ;  /* 0x000000d41000720c */ /* 0x080fe20003f26270 */
[----:B------:R-:W-:Y:S01]  /*4020*/  FMUL.FTZ R71, R71, UR5 ;  /* 0x0000000547477c20 */ /* 0x000fe20008410000 */
[CC--:B------:R-:W-:Y:S01]  /*4030*/  ISETP.GE.AND P4, PT, R17.reuse, R212.reuse, PT ;  /* 0x000000d41100720c */ /* 0x0c0fe20003f86270 */
[----:B------:R-:W-:Y:S01]  /*4040*/  FMUL.FTZ R177, R8, UR5 ;  /* 0x0000000508b17c20 */ /* 0x000fe20008410000 */
[-C--:B------:R-:W-:Y:S01]  /*4050*/  ISETP.LT.OR P1, PT, R16, R213.reuse, P1 ;  /* 0x000000d51000720c */ /* 0x080fe20000f21670 */
[----:B------:R-:W5:Y:S01]  /*4060*/  MUFU.TANH R173, R76 ;  /* 0x0000004c00ad7308 */ /* 0x000f620000002400 */
[----:B------:R-:W-:Y:S01]  /*4070*/  ISETP.LT.OR P4, PT, R17, R213, P4 ;  /* 0x000000d51100720c */ /* 0x000fe20002781670 */
[----:B------:R-:W-:Y:S01]  /*4080*/  FMUL.FTZ R9, R9, UR5 ;  /* 0x0000000509097c20 */ /* 0x000fe20008410000 */
[----:B-1----:R-:W-:Y:S01]  /*4090*/  FSEL R165, R165, -INF , !P1 ;  /* 0xff800000a5a57808 */ /* 0x002fe20004800000 */
[----:B------:R-:W-:Y:S01]  /*40a0*/  FMUL.FTZ R10, R10, UR5 ;  /* 0x000000050a0a7c20 */ /* 0x000fe20008410000 */
[----:B------:R-:W-:Y:S01]  /*40b0*/  ISETP.GT.AND P1, PT, R206, UR10, PT ;  /* 0x0000000ace007c0c */ /* 0x000fe2000bf24270 */
[----:B------:R-:W-:Y:S01]  /*40c0*/  FMUL.FTZ R11, R11, UR5 ;  /* 0x000000050b0b7c20 */ /* 0x000fe20008410000 */
[----:B--2---:R-:W-:Y:S01]  /*40d0*/  FSEL R19, R40, -INF , !P2 ;  /* 0xff80000028137808 */ /* 0x004fe20005000000 */
[----:B------:R-:W1:Y:S01]  /*40e0*/  MUFU.TANH R166, R78 ;  /* 0x0000004e00a67308 */ /* 0x000e620000002400 */
[----:B---3--:R-:W-:Y:S01]  /*40f0*/  FSEL R17, R41, -INF , !P4 ;  /* 0xff80000029117808 */ /* 0x008fe20006000000 */
[----:B------:R-:W-:Y:S01]  /*4100*/  VIADD R8, R35, 0x38 ;  /* 0x0000003823087836 */ /* 0x000fe20000000000 */
[----:B------:R-:W-:-:S02]  /*4110*/  ISETP.GE.AND P2, PT, R18, R212, PT ;  /* 0x000000d41200720c */ /* 0x000fc40003f46270 */
[CC--:B------:R-:W-:Y:S02]  /*4120*/  ISETP.GE.AND P4, PT, R18.reuse, R210.reuse, PT ;  /* 0x000000d21200720c */ /* 0x0c0fe40003f86270 */
[C---:B------:R-:W-:Y:S01]  /*4130*/  ISETP.LT.OR P2, PT, R18.reuse, R213, P2 ;  /* 0x000000d51200720c */ /* 0x040fe20001741670 */
[----:B------:R-:W2:Y:S01]  /*4140*/  MUFU.TANH R220, R79 ;  /* 0x0000004f00dc7308 */ /* 0x000ea20000002400 */
[-C--:B------:R-:W-:Y:S01]  /*4150*/  ISETP.LT.OR P4, PT, R18, R211.reuse, P4 ;  /* 0x000000d31200720c */ /* 0x080fe20002781670 */
[----:B------:R-:W3:Y:S01]  /*4160*/  @!P1 LDC.64 R218, c[0x0][0x218] ;  /* 0x00008600ffda9b82 */ /* 0x000ee20000000a00 */
[----:B----4-:R-:W-:Y:S02]  /*4170*/  FSEL R18, R47, -INF , !P5 ;  /* 0xff8000002f127808 */ /* 0x010fe40006800000 */
[----:B------:R-:W-:Y:S02]  /*4180*/  ISETP.GE.AND P5, PT, R16, R210, PT ;  /* 0x000000d21000720c */ /* 0x000fe40003fa6270 */
[----:B-----5:R-:W-:Y:S01]  /*4190*/  FSEL R13, R42, -INF , !P2 ;  /* 0xff8000002a0d7808 */ /* 0x020fe20005000000 */
[----:B------:R-:W4:Y:S01]  /*41a0*/  MUFU.TANH R171, R72 ;  /* 0x0000004800ab7308 */ /* 0x000f220000002400 */
[----:B------:R-:W-:-:S02]  /*41b0*/  ISETP.LT.OR P5, PT, R16, R211, P5 ;  /* 0x000000d31000720c */ /* 0x000fc40002fa1670 */
[----:B------:R-:W-:Y:S02]  /*41c0*/  FSEL R16, R46, -INF , !P4 ;  /* 0xff8000002e107808 */ /* 0x000fe40006000000 */
[----:B------:R-:W-:Y:S02]  /*41d0*/  FSEL R173, R173, -INF , !P0 ;  /* 0xff800000adad7808 */ /* 0x000fe40004000000 */
[----:B-1----:R-:W-:Y:S01]  /*41e0*/  FSEL R166, R166, -INF , !P6 ;  /* 0xff800000a6a67808 */ /* 0x002fe20007000000 */
[----:B------:R-:W1:Y:S01]  /*41f0*/  MUFU.TANH R172, R74 ;  /* 0x0000004a00ac7308 */ /* 0x000e620000002400 */
[C---:B------:R-:W-:Y:S02]  /*4200*/  ISETP.GE.AND P2, PT, R14.reuse, R212, PT ;  /* 0x000000d40e00720c */ /* 0x040fe40003f46270 */
[----:B------:R-:W-:Y:S02]  /*4210*/  ISETP.GE.AND P4, PT, R14, R210, PT ;  /* 0x000000d20e00720c */ /* 0x000fe40003f86270 */
[----:B------:R-:W-:-:S02]  /*4220*/  ISETP.GE.AND P0, PT, R12, R212, PT ;  /* 0x000000d40c00720c */ /* 0x000fc40003f06270 */
[----:B------:R-:W-:Y:S01]  /*4230*/  ISETP.GE.AND P6, PT, R12, R210, PT ;  /* 0x000000d20c00720c */ /* 0x000fe20003fc6270 */
[----:B------:R-:W5:Y:S01]  /*4240*/  MUFU.TANH R167, R73 ;  /* 0x0000004900a77308 */ /* 0x000f620000002400 */
[C---:B------:R-:W-:Y:S02]  /*4250*/  ISETP.LT.OR P2, PT, R14.reuse, R213, P2 ;  /* 0x000000d50e00720c */ /* 0x040fe40001741670 */
[----:B------:R-:W-:Y:S01]  /*4260*/  ISETP.LT.OR P4, PT, R14, R211, P4 ;  /* 0x000000d30e00720c */ /* 0x000fe20002781670 */
[C---:B------:R-:W-:Y:S01]  /*4270*/  VIADD R14, R35.reuse, 0x30 ;  /* 0x00000030230e7836 */ /* 0x040fe20000000000 */
[C---:B------:R-:W-:Y:S02]  /*4280*/  ISETP.LT.OR P0, PT, R12.reuse, R213, P0 ;  /* 0x000000d50c00720c */ /* 0x040fe40000701670 */
[----:B------:R-:W-:Y:S01]  /*4290*/  ISETP.LT.OR P6, PT, R12, R211, P6 ;  /* 0x000000d30c00720c */ /* 0x000fe200037c1670 */
[----:B------:R-:W3:Y:S01]  /*42a0*/  MUFU.TANH R214, R75 ;  /* 0x0000004b00d67308 */ /* 0x000ee20000002400 */
[C---:B------:R-:W-:Y:S01]  /*42b0*/  VIADD R12, R35.reuse, 0x31 ;  /* 0x00000031230c7836 */ /* 0x040fe20000000000 */
[----:B--2---:R-:W-:Y:S01]  /*42c0*/  FSEL R220, R220, -INF , !P5 ;  /* 0xff800000dcdc7808 */ /* 0x004fe20006800000 */
[----:B------:R-:W-:Y:S01]  /*42d0*/  VIADD R35, R35, 0x39 ;  /* 0x0000003923237836 */ /* 0x000fe20000000000 */
[----:B----4-:R-:W-:-:S02]  /*42e0*/  FSEL R171, R171, -INF , !P2 ;  /* 0xff800000abab7808 */ /* 0x010fc40005000000 */
[----:B-1----:R-:W-:Y:S02]  /*42f0*/  FSEL R172, R172, -INF , !P4 ;  /* 0xff800000acac7808 */ /* 0x002fe40006000000 */
[----:B------:R-:W1:Y:S01]  /*4300*/  MUFU.TANH R205, R68 ;  /* 0x0000004400cd7308 */ /* 0x000e620000002400 */
[-C--:B------:R-:W-:Y:S02]  /*4310*/  ISETP.GE.AND P5, PT, R14, R212.reuse, PT ;  /* 0x000000d40e00720c */ /* 0x080fe40003fa6270 */
[----:B------:R-:W-:Y:S02]  /*4320*/  ISETP.GE.AND P2, PT, R12, R212, PT ;  /* 0x000000d40c00720c */ /* 0x000fe40003f46270 */
[C---:B------:R-:W-:Y:S02]  /*4330*/  ISETP.GE.AND P4, PT, R14.reuse, R210, PT ;  /* 0x000000d20e00720c */ /* 0x040fe40003f86270 */
[----:B-----5:R-:W-:Y:S01]  /*4340*/  FSEL R167, R167, -INF , !P0 ;  /* 0xff800000a7a77808 */ /* 0x020fe20004000000 */
[----:B------:R-:W2:Y:S01]  /*4350*/  MUFU.TANH R179, R69 ;  /* 0x0000004500b37308 */ /* 0x000ea20000002400 */
[----:B------:R-:W-:-:S02]  /*4360*/  ISETP.LT.OR P5, PT, R14, R213, P5 ;  /* 0x000000d50e00720c */ /* 0x000fc40002fa1670 */
[----:B------:R-:W-:Y:S02]  /*4370*/  ISETP.GE.AND P0, PT, R12, R210, PT ;  /* 0x000000d20c00720c */ /* 0x000fe40003f06270 */
[----:B------:R-:W-:Y:S02]  /*4380*/  ISETP.LT.OR P4, PT, R14, R211, P4 ;  /* 0x000000d30e00720c */ /* 0x000fe40002781670 */
[C---:B------:R-:W-:Y:S01]  /*4390*/  ISETP.LT.OR P2, PT, R12.reuse, R213, P2 ;  /* 0x000000d50c00720c */ /* 0x040fe20001741670 */
[----:B------:R-:W4:Y:S01]  /*43a0*/  MUFU.TANH R176, R70 ;  /* 0x0000004600b07308 */ /* 0x000f220000002400 */
[----:B------:R-:W-:Y:S02]  /*43b0*/  ISETP.LT.OR P0, PT, R12, R211, P0 ;  /* 0x000000d30c00720c */ /* 0x000fe40000701670 */
[----:B---3--:R-:W-:Y:S02]  /*43c0*/  FSEL R214, R214, -INF , !P6 ;  /* 0xff800000d6d67808 */ /* 0x008fe40007000000 */
[----:B-1----:R-:W-:-:S02]  /*43d0*/  FSEL R205, R205, -INF , !P5 ;  /* 0xff800000cdcd7808 */ /* 0x002fc40006800000 */
[CC--:B------:R-:W-:Y:S01]  /*43e0*/  ISETP.GE.AND P6, PT, R8.reuse, R212.reuse, PT ;  /* 0x000000d40800720c */ /* 0x0c0fe20003fc6270 */
[----:B------:R-:W1:Y:S01]  /*43f0*/  MUFU.TANH R174, R71 ;  /* 0x0000004700ae7308 */ /* 0x000e620000002400 */
[----:B--2---:R-:W-:Y:S02]  /*4400*/  FSEL R179, R179, -INF , !P2 ;  /* 0xff800000b3b37808 */ /* 0x004fe40005000000 */
[C---:B------:R-:W-:Y:S02]  /*4410*/  ISETP.GE.AND P5, PT, R35.reuse, R212, PT ;  /* 0x000000d42300720c */ /* 0x040fe40003fa6270 */
[----:B------:R-:W-:Y:S02]  /*4420*/  ISETP.GE.AND P2, PT, R35, R210, PT ;  /* 0x000000d22300720c */ /* 0x000fe40003f46270 */
[----:B------:R-:W-:Y:S01]  /*4430*/  ISETP.LT.OR P6, PT, R8, R213, P6 ;  /* 0x000000d50800720c */ /* 0x000fe200037c1670 */
[----:B------:R-:W2:Y:S01]  /*4440*/  MUFU.TANH R177, R177 ;  /* 0x000000b100b17308 */ /* 0x000ea20000002400 */
[----:B----4-:R-:W-:-:S02]  /*4450*/  FSEL R176, R176, -INF , !P4 ;  /* 0xff800000b0b07808 */ /* 0x010fc40006000000 */
[C---:B------:R-:W-:Y:S02]  /*4460*/  ISETP.GE.AND P4, PT, R8.reuse, R210, PT ;  /* 0x000000d20800720c */ /* 0x040fe40003f86270 */
[C---:B------:R-:W-:Y:S01]  /*4470*/  ISETP.LT.OR P5, PT, R35.reuse, R213, P5 ;  /* 0x000000d52300720c */ /* 0x040fe20002fa1670 */
[----:B------:R-:W-:Y:S01]  /*4480*/  BAR.SYNC.DEFER_BLOCKING 0x0 ;  /* 0x0000000000007b1d */ /* 0x000fe20000010000 */
[-C--:B------:R-:W-:Y:S02]  /*4490*/  ISETP.LT.OR P4, PT, R8, R211.reuse, P4 ;  /* 0x000000d30800720c */ /* 0x080fe40002781670 */
[----:B-1----:R-:W-:Y:S02]  /*44a0*/  FSEL R174, R174, -INF , !P0 ;  /* 0xff800000aeae7808 */ /* 0x002fe40004000000 */
[----:B------:R-:W-:Y:S01]  /*44b0*/  ISETP.LT.OR P2, PT, R35, R211, P2 ;  /* 0x000000d32300720c */ /* 0x000fe20001741670 */
[----:B------:R-:W1:Y:S01]  /*44c0*/  MUFU.TANH R175, R9 ;  /* 0x0000000900af7308 */ /* 0x000e620000002400 */
[----:B------:R-:W-:-:S04]  /*44d0*/  @!P1 LEA R216, P0, R133, R218, 0x1 ;  /* 0x000000da85d89211 */ /* 0x000fc800078008ff */
[----:B------:R-:W-:Y:S02]  /*44e0*/  @!P1 LEA.HI.X R217, R133, R219, R2, 0x1, P0 ;  /* 0x000000db85d99211 */ /* 0x000fe400000f0c02 */
[----:B--2---:R-:W-:Y:S01]  /*44f0*/  FSEL R177, R177, -INF , !P6 ;  /* 0xff800000b1b17808 */ /* 0x004fe20007000000 */
[----:B------:R-:W2:Y:S08]  /*4500*/  MUFU.TANH R170, R10 ;  /* 0x0000000a00aa7308 */ /* 0x000eb00000002400 */
[----:B------:R-:W3:Y:S01]  /*4510*/  MUFU.TANH R168, R11 ;  /* 0x0000000b00a87308 */ /* 0x000ee20000002400 */
[----:B-1----:R-:W-:-:S02]  /*4520*/  FSEL R175, R175, -INF , !P5 ;  /* 0xff800000afaf7808 */ /* 0x002fc40006800000 */
[----:B--2---:R-:W-:Y:S02]  /*4530*/  FSEL R170, R170, -INF , !P4 ;  /* 0xff800000aaaa7808 */ /* 0x004fe40006000000 */
[----:B---3--:R-:W-:Y:S01]  /*4540*/  FSEL R168, R168, -INF , !P2 ;  /* 0xff800000a8a87808 */ /* 0x008fe20005000000 */
        /* <DEDUP_REMOVED lines=61> */
.L_x_5385:
[----:B------:R-:W-:-:S04]  /*4920*/  ULEA UR12, -UR6, URZ, 0x6 ;  /* 0x0000003f060c7291 */ /* 0x000fc8000f8e313f */
[----:B------:R-:W-:Y:S02]  /*4930*/  USHF.R.S32.HI UR13, URZ, 0x1f, UR12 ;  /* 0x0000001f3f0d7899 */ /* 0x000fe4000801140c */
[----:B------:R-:W-:-:S04]  /*4940*/  MOV R4, UR12 ;  /* 0x0000000c00047c02 */ /* 0x000fc80008000f00 */
[----:B------:R-:W-:-:S07]  /*4950*/  MOV R9, UR13 ;  /* 0x0000000d00097c02 */ /* 0x000fce0008000f00 */
.L_x_5386:
        /* <DEDUP_REMOVED lines=29> */
.L_x_5384:
        /* <DEDUP_REMOVED lines=370> */
.L_x_5388:
[----:B------:R-:W-:-:S04]  /*6250*/  LEA R0, -R134, RZ, 0x6 ;  /* 0x000000ff86007211 */ /* 0x000fc800078e31ff */
[----:B------:R-:W-:-:S07]  /*6260*/  SHF.R.S32.HI R5, RZ, 0x1f, R0 ;  /* 0x0000001fff057819 */ /* 0x000fce0000011400 */
.L_x_5389:
        /* <DEDUP_REMOVED lines=28> */
[----:B------:R-:W-:Y:S01]  /*6430*/  LDGSTS.E.BYPASS.LTC128B.128 [R207+0x10000], desc[UR14][R6.64+0x100] ;  /* 0x1000010006cf7fae */ /* 0x000fe2000b901d4e */
[--C-:B------:R-:W-:Y:S02]  /*6440*/  IMAD.X R5, R13, 0x1, R0.reuse, P1 ;  /* 0x000000010d057824 */ /* 0x100fe400008e0600 */
[----:B------:R-:W-:Y:S01]  /*6450*/  IMAD.X R29, R15, 0x1, R0, P0 ;  /* 0x000000010f1d7824 */ /* 0x000fe200000e0600 */
[----:B------:R-:W-:Y:S04]  /*6460*/  LDGSTS.E.BYPASS.LTC128B.128 [R207+0xc800], desc[UR14][R10.64] ;  /* 0x0c8000000acf7fae */ /* 0x000fe8000b901d4e */
[----:B------:R-:W-:Y:S04]  /*6470*/  LDGSTS.E.BYPASS.LTC128B.128 [R207+0xe800], desc[UR14][R8.64+0x80] ;  /* 0x0e80008008cf7fae */ /* 0x000fe8000b901d4e */
[----:B------:R1:W-:Y:S04]  /*6480*/  LDGSTS.E.BYPASS.LTC128B.128 [R207+0x10800], desc[UR14][R8.64+0x100] ;  /* 0x1080010008cf7fae */ /* 0x0003e8000b901d4e */
[----:B------:R-:W-:Y:S04]  /*6490*/  LDGSTS.E.BYPASS.LTC128B.128 [R207+0xd000], desc[UR14][R12.64] ;  /* 0x0d0000000ccf7fae */ /* 0x000fe8000b901d4e */
[----:B------:R-:W-:Y:S04]  /*64a0*/  LDGSTS.E.BYPASS.LTC128B.128 [R207+0xf000], desc[UR14][R14.64+0x80] ;  /* 0x0f0000800ecf7fae */ /* 0x000fe8000b901d4e */
[----:B------:R2:W-:Y:S04]  /*64b0*/  LDGSTS.E.BYPASS.LTC128B.128 [R207+0x11000], desc[UR14][R14.64+0x100] ;  /* 0x110001000ecf7fae */ /* 0x0005e8000b901d4e */
[----:B------:R3:W-:Y:S04]  /*64c0*/  LDGSTS.E.BYPASS.LTC128B.128 [R207+0xd800], desc[UR14][R4.64] ;  /* 0x0d80000004cf7fae */ /* 0x0007e8000b901d4e */
[----:B------:R-:W-:Y:S04]  /*64d0*/  LDGSTS.E.BYPASS.LTC128B.128 [R207+0xf800], desc[UR14][R28.64+0x80] ;  /* 0x0f8000801ccf7fae */ /* 0x000fe8000b901d4e */
[----:B------:R4:W-:Y:S04]  /*64e0*/  LDGSTS.E.BYPASS.LTC128B.128 [R207+0x11800], desc[UR14][R28.64+0x100] ;  /* 0x118001001ccf7fae */ /* 0x0009e8000b901d4e */
[----:B------:R-:W-:Y:S04]  /*64f0*/  LDSM.16.M88.4 R172, [R202] ;  /* 0x00000000caac783b */ /* 0x000fe80000000200 */
[----:B------:R-:W3:Y:S04]  /*6500*/  LDSM.16.M88.4 R16, [R201+0x6000] ;  /* 0x00600000c910783b */ /* 0x000ee80000000200 */
[----:B------:R-:W-:Y:S04]  /*6510*/  LDSM.16.M88.4 R24, [R200] ;  /* 0x00000000c818783b */ /* 0x000fe80000000200 */
[----:B-1----:R-:W-:Y:S04]  /*6520*/  LDSM.16.M88.4 R8, [R199] ;  /* 0x00000000c708783b */ /* 0x002fe80000000200 */
[----:B------:R-:W4:Y:S04]  /*6530*/  LDSM.16.M88.4 R140, [R201+0x6800] ;  /* 0x00680000c98c783b */ /* 0x000f280000000200 */
[----:B------:R-:W1:Y:S04]  /*6540*/  LDSM.16.M88.4 R152, [R201+0x7000] ;  /* 0x00700000c998783b */ /* 0x000e680000000200 */
[----:B------:R-:W5:Y:S04]  /*6550*/  LDSM.16.M88.4 R20, [R201+0x7800] ;  /* 0x00780000c914783b */ /* 0x000f680000000200 */
[----:B------:R-:W-:Y:S04]  /*6560*/  LDSM.16.M88.4 R160, [R198] ;  /* 0x00000000c6a0783b */ /* 0x000fe80000000200 */
[----:B--2---:R-:W2:Y:S04]  /*6570*/  LDSM.16.M88.4 R12, [R195+0x6000] ;  /* 0x00600000c30c783b */ /* 0x004ea80000000200 */
[----:B------:R-:W2:Y:S04]  /*6580*/  LDSM.16.M88.4 R148, [R191] ;  /* 0x00000000bf94783b */ /* 0x000ea80000000200 */
[----:B------:R-:W2:Y:S01]  /*6590*/  LDSM.16.M88.4 R136, [R190] ;  /* 0x00000000be88783b */ /* 0x000ea20000000200 */
[C---:B---3--:R-:W-:Y:S03]  /*65a0*/  HMMA.16816.F32 R4, R172.reuse, R16, RZ ;  /* 0x00000010ac04723c */ /* 0x048fe600000018ff */
[----:B------:R-:W3:Y:S04]  /*65b0*/  LDSM.16.M88.4 R32, [R189] ;  /* 0x00000000bd20783b */ /* 0x000ee80000000200 */
[----:B------:R-:W-:Y:S01]  /*65c0*/  LDSM.16.M88.4 R168, [R188] ;  /* 0x00000000bca8783b */ /* 0x000fe20000000200 */
[C---:B------:R-:W-:Y:S03]  /*65d0*/  HMMA.16816.F32 R16, R172.reuse, R18, RZ ;  /* 0x00000012ac10723c */ /* 0x040fe600000018ff */
[----:B------:R-:W-:Y:S03]  /*65e0*/  LDSM.16.M88.4 R144, [R195+0x6800] ;  /* 0x00680000c390783b */ /* 0x000fe60000000200 */
[C---:B----4-:R-:W-:Y:S01]  /*65f0*/  HMMA.16816.F32 R28, R172.reuse, R140, RZ ;  /* 0x0000008cac1c723c */ /* 0x050fe200000018ff */
[----:B------:R-:W-:Y:S04]  /*6600*/  LDSM.16.M88.4 R224, [R195+0x7800] ;  /* 0x00780000c3e0783b */ /* 0x000fe80000000200 */
[----:B------:R-:W-:Y:S01]  /*6610*/  LDSM.16.M88.4 R164, [R188+0x1800] ;  /* 0x00180000bca4783b */ /* 0x000fe20000000200 */
[----:B-1----:R-:W-:Y:S03]  /*6620*/  HMMA.16816.F32 R156, R172, R152, RZ ;  /* 0x00000098ac9c723c */ /* 0x002fe600000018ff */
[----:B------:R-:W-:Y:S03]  /*6630*/  LDSM.16.M88.4 R228, [R198+0x2000] ;  /* 0x00200000c6e4783b */ /* 0x000fe60000000200 */
[C---:B------:R-:W-:Y:S01]  /*6640*/  HMMA.16816.F32 R4, R24.reuse, R8, R4 ;  /* 0x000000081804723c */ /* 0x040fe20000001804 */
[----:B------:R-:W-:Y:S04]  /*6650*/  LDSM.16.M88.4 R236, [R201+0xa800] ;  /* 0x00a80000c9ec783b */ /* 0x000fe80000000200 */
[----:B------:R-:W-:Y:S01]  /*6660*/  LDSM.16.M88.4 R232, [R195+0xa000] ;  /* 0x00a00000c3e8783b */ /* 0x000fe20000000200 */
[----:B------:R-:W-:Y:S03]  /*6670*/  HMMA.16816.F32 R16, R24, R10, R16 ;  /* 0x0000000a1810723c */ /* 0x000fe60000001810 */
[----:B------:R-:W1:Y:S03]  /*6680*/  LDSM.16.M88.4 R8, [R197] ;  /* 0x00000000c508783b */ /* 0x000e660000000200 */
[C---:B------:R-:W-:Y:S01]  /*6690*/  HMMA.16816.F32 R140, R172.reuse, R142, RZ ;  /* 0x0000008eac8c723c */ /* 0x040fe200000018ff */
[----:B------:R-:W0:Y:S05]  /*66a0*/  LDGDEPBAR ;  /* 0x00000000000079af */ /* 0x000e2a0000000000 */
[C---:B------:R-:W-:Y:S06]  /*66b0*/  HMMA.16816.F32 R152, R172.reuse, R154, RZ ;  /* 0x0000009aac98723c */ /* 0x040fec00000018ff */
[C---:B-----5:R-:W-:Y:S06]  /*66c0*/  HMMA.16816.F32 R176, R172.reuse, R20, RZ ;  /* 0x00000014acb0723c */ /* 0x060fec00000018ff */
[----:B------:R-:W-:Y:S01]  /*66d0*/  HMMA.16816.F32 R172, R172, R22, RZ ;  /* 0x00000016acac723c */ /* 0x000fe200000018ff */
[----:B------:R-:W4:Y:S05]  /*66e0*/  LDSM.16.M88.4 R20, [R195+0x7000] ;  /* 0x00700000c314783b */ /* 0x000f2a0000000200 */
[C---:B--2---:R-:W-:Y:S06]  /*66f0*/  HMMA.16816.F32 R4, R160.reuse, R12, R4 ;  /* 0x0000000ca004723c */ /* 0x044fec0000001804 */
[----:B------:R-:W-:Y:S01]  /*6700*/  HMMA.16816.F32 R16, R160, R14, R16 ;  /* 0x0000000ea010723c */ /* 0x000fe20000001810 */
[----:B------:R-:W-:Y:S05]  /*6710*/  LDSM.16.M88.4 R12, [R202+0x2000] ;  /* 0x00200000ca0c783b */ /* 0x000fea0000000200 */
[C---:B------:R-:W-:Y:S06]  /*6720*/  HMMA.16816.F32 R28, R24.reuse, R148, R28 ;  /* 0x00000094181c723c */ /* 0x040fec000000181c */
[C---:B------:R-:W-:Y:S01]  /*6730*/  HMMA.16816.F32 R140, R24.reuse, R150, R140 ;  /* 0x00000096188c723c */ /* 0x040fe2000000188c */
[----:B------:R-:W-:Y:S05]  /*6740*/  LDSM.16.M88.4 R148, [R187] ;  /* 0x00000000bb94783b */ /* 0x000fea0000000200 */
[C---:B------:R-:W-:Y:S06]  /*6750*/  HMMA.16816.F32 R156, R24.reuse, R136, R156 ;  /* 0x00000088189c723c */ /* 0x040fec000000189c */
[C---:B------:R-:W-:Y:S01]  /*6760*/  HMMA.16816.F32 R152, R24.reuse, R138, R152 ;  /* 0x0000008a1898723c */ /* 0x040fe20000001898 */
[----:B------:R-:W2:Y:S05]  /*6770*/  LDSM.16.M88.4 R136, [R201+0x8000] ;  /* 0x00800000c988783b */ /* 0x000eaa0000000200 */
[C---:B---3--:R-:W-:Y:S06]  /*6780*/  HMMA.16816.F32 R176, R24.reuse, R32, R176 ;  /* 0x0000002018b0723c */ /* 0x048fec00000018b0 */
[----:B------:R-:W-:Y:S01]  /*6790*/  HMMA.16816.F32 R172, R24, R34, R172 ;  /* 0x0000002218ac723c */ /* 0x000fe200000018ac */
[----:B------:R-:W3:Y:S04]  /*67a0*/  LDSM.16.M88.4 R32, [R188+0x800] ;  /* 0x00080000bc20783b */ /* 0x000ee80000000200 */
[----:B------:R-:W5:Y:S01]  /*67b0*/  LDSM.16.M88.4 R24, [R188+0x1000] ;  /* 0x00100000bc18783b */ /* 0x000f620000000200 */
[C---:B-1----:R-:W-:Y:S06]  /*67c0*/  HMMA.16816.F32 R4, R8.reuse, R168, R4 ;  /* 0x000000a80804723c */ /* 0x042fec0000001804 */
[----:B------:R-:W-:Y:S01]  /*67d0*/  HMMA.16816.F32 R16, R8, R170, R16 ;  /* 0x000000aa0810723c */ /* 0x000fe20000001810 */
[----:B------:R-:W-:Y:S05]  /*67e0*/  LDSM.16.M88.4 R168, [R197+0x2000] ;  /* 0x00200000c5a8783b */ /* 0x000fea0000000200 */
[C---:B------:R-:W-:Y:S06]  /*67f0*/  HMMA.16816.F32 R28, R160.reuse, R144, R28 ;  /* 0x00000090a01c723c */ /* 0x040fec000000181c */
[C---:B------:R-:W-:Y:S01]  /*6800*/  HMMA.16816.F32 R140, R160.reuse, R146, R140 ;  /* 0x00000092a08c723c */ /* 0x040fe2000000188c */
[----:B------:R-:W-:Y:S05]  /*6810*/  LDSM.16.M88.4 R144, [R201+0x8800] ;  /* 0x00880000c990783b */ /* 0x000fea0000000200 */
[C---:B----4-:R-:W-:Y:S06]  /*6820*/  HMMA.16816.F32 R156, R160.reuse, R20, R156 ;  /* 0x00000014a09c723c */ /* 0x050fec000000189c */
[----:B------:R-:W-:Y:S01]  /*6830*/  HMMA.16816.F32 R152, R160, R22, R152 ;  /* 0x00000016a098723c */ /* 0x000fe20000001898 */
[----:B------:R-:W1:Y:S05]  /*6840*/  LDSM.16.M88.4 R20, [R200+0x2000] ;  /* 0x00200000c814783b */ /* 0x000e6a0000000200 */
[C---:B--2---:R-:W-:Y:S06]  /*6850*/  HMMA.16816.F32 R4, R12.reuse, R136, R4 ;  /* 0x000000880c04723c */ /* 0x044fec0000001804 */
[----:B------:R-:W-:Y:S01]  /*6860*/  HMMA.16816.F32 R16, R12, R138, R16 ;  /* 0x0000008a0c10723c */ /* 0x000fe20000001810 */
[----:B------:R-:W-:Y:S05]  /*6870*/  LDSM.16.M88.4 R136, [R184] ;  /* 0x00000000b888783b */ /* 0x000fea0000000200 */
[C---:B------:R-:W-:Y:S06]  /*6880*/  HMMA.16816.F32 R176, R160.reuse, R224, R176 ;  /* 0x000000e0a0b0723c */ /* 0x040fec00000018b0 */
[----:B------:R-:W-:Y:S01]  /*6890*/  HMMA.16816.F32 R172, R160, R226, R172 ;  /* 0x000000e2a0ac723c */ /* 0x000fe200000018ac */
[----:B------:R-:W2:Y:S04]  /*68a0*/  LDSM.16.M88.4 R160, [R195+0x8000] ;  /* 0x00800000c3a0783b */ /* 0x000ea80000000200 */
[----:B------:R-:W-:Y:S01]  /*68b0*/  LDSM.16.M88.4 R224, [R195+0x9800] ;  /* 0x00980000c3e0783b */ /* 0x000fe20000000200 */
[C---:B---3--:R-:W-:Y:S06]  /*68c0*/  HMMA.16816.F32 R28, R8.reuse, R32, R28 ;  /* 0x00000020081c723c */ /* 0x048fec000000181c */
[C---:B------:R-:W-:Y:S01]  /*68d0*/  HMMA.16816.F32 R140, R8.reuse, R34, R140 ;  /* 0x00000022088c723c */ /* 0x040fe2000000188c */
[----:B------:R-:W3:Y:S05]  /*68e0*/  LDSM.16.M88.4 R32, [R201+0x9000] ;  /* 0x00900000c920783b */ /* 0x000eea0000000200 */
[C---:B-----5:R-:W-:Y:S06]  /*68f0*/  HMMA.16816.F32 R156, R8.reuse, R24, R156 ;  /* 0x00000018089c723c */ /* 0x060fec000000189c */
[----:B------:R-:W-:Y:S01]  /*6900*/  HMMA.16816.F32 R152, R8, R26, R152 ;  /* 0x0000001a0898723c */ /* 0x000fe20000001898 */
[----:B------:R-:W4:Y:S05]  /*6910*/  LDSM.16.M88.4 R24, [R201+0x9800] ;  /* 0x00980000c918783b */ /* 0x000f2a0000000200 */
[C---:B-1----:R-:W-:Y:S06]  /*6920*/  HMMA.16816.F32 R4, R20.reuse, R148, R4 ;  /* 0x000000941404723c */ /* 0x042fec0000001804 */
[----:B------:R-:W-:Y:S01]  /*6930*/  HMMA.16816.F32 R16, R20, R150, R16 ;  /* 0x000000961410723c */ /* 0x000fe20000001810 */
[----:B------:R-:W-:Y:S05]  /*6940*/  LDSM.16.M88.4 R148, [R202+0x4000] ;  /* 0x00400000ca94783b */ /* 0x000fea0000000200 */
[C---:B------:R-:W-:Y:S06]  /*6950*/  HMMA.16816.F32 R176, R8.reuse, R164, R176 ;  /* 0x000000a408b0723c */ /* 0x040fec00000018b0 */
[----:B------:R-:W-:Y:S01]  /*6960*/  HMMA.16816.F32 R172, R8, R166, R172 ;  /* 0x000000a608ac723c */ /* 0x000fe200000018ac */
[----:B------:R-:W1:Y:S04]  /*6970*/  LDSM.16.M88.4 R164, [R186] ;  /* 0x00000000baa4783b */ /* 0x000e680000000200 */
[----:B------:R-:W-:Y:S01]  /*6980*/  LDSM.16.M88.4 R8, [R185] ;  /* 0x00000000b908783b */ /* 0x000fe20000000200 */
[C---:B------:R-:W-:Y:S06]  /*6990*/  HMMA.16816.F32 R28, R12.reuse, R144, R28 ;  /* 0x000000900c1c723c */ /* 0x040fec000000181c */
[----:B------:R-:W-:Y:S01]  /*69a0*/  HMMA.16816.F32 R140, R12, R146, R140 ;  /* 0x000000920c8c723c */ /* 0x000fe2000000188c */
[----:B------:R-:W5:Y:S05]  /*69b0*/  LDSM.16.M88.4 R144, [R188+0x2000] ;  /* 0x00200000bc90783b */ /* 0x000f6a0000000200 */
[C---:B--2---:R-:W-:Y:S06]  /*69c0*/  HMMA.16816.F32 R4, R228.reuse, R160, R4 ;  /* 0x000000a0e404723c */ /* 0x044fec0000001804 */
[----:B------:R-:W-:Y:S01]  /*69d0*/  HMMA.16816.F32 R16, R228, R162, R16 ;  /* 0x000000a2e410723c */ /* 0x000fe20000001810 */
        /* <DEDUP_REMOVED lines=9> */
[----:B------:R-:W-:Y:S01]  /*6a70*/  HMMA.16816.F32 R140, R20, R166, R140 ;  /* 0x000000a6148c723c */ /* 0x000fe2000000188c */
[----:B------:R-:W-:Y:S05]  /*6a80*/  LDSM.16.M88.4 R164, [R188+0x3000] ;  /* 0x00300000bca4783b */ /* 0x000fea0000000200 */
[C---:B-----5:R-:W-:Y:S06]  /*6a90*/  HMMA.16816.F32 R4, R168.reuse, R144, R4 ;  /* 0x00000090a804723c */ /* 0x060fec0000001804 */
[----:B------:R-:W-:Y:S01]  /*6aa0*/  HMMA.16816.F32 R16, R168, R146, R16 ;  /* 0x00000092a810723c */ /* 0x000fe20000001810 */
[----:B------:R-:W-:Y:S05]  /*6ab0*/  LDSM.16.M88.4 R144, [R201+0xb000] ;  /* 0x00b00000c990783b */ /* 0x000fea0000000200 */
[C---:B------:R-:W-:Y:S06]  /*6ac0*/  HMMA.16816.F32 R156, R20.reuse, R8, R156 ;  /* 0x00000008149c723c */ /* 0x040fec000000189c */
[C---:B------:R-:W-:Y:S01]  /*6ad0*/  HMMA.16816.F32 R152, R20.reuse, R10, R152 ;  /* 0x0000000a1498723c */ /* 0x040fe20000001898 */
[----:B------:R-:W1:Y:S05]  /*6ae0*/  LDSM.16.M88.4 R8, [R188+0x2800] ;  /* 0x00280000bc08783b */ /* 0x000e6a0000000200 */
[C---:B------:R-:W-:Y:S06]  /*6af0*/  HMMA.16816.F32 R176, R20.reuse, R136, R176 ;  /* 0x0000008814b0723c */ /* 0x040fec00000018b0 */
[----:B------:R-:W-:Y:S01]  /*6b00*/  HMMA.16816.F32 R172, R20, R138, R172 ;  /* 0x0000008a14ac723c */ /* 0x000fe200000018ac */
[----:B------:R-:W-:Y:S04]  /*6b10*/  LDSM.16.M88.4 R136, [R200+0x4000] ;  /* 0x00400000c888783b */ /* 0x000fe80000000200 */
[----:B------:R-:W5:Y:S01]  /*6b20*/  LDSM.16.M88.4 R20, [R183] ;  /* 0x00000000b714783b */ /* 0x000f620000000200 */
[C---:B--2---:R-:W-:Y:S06]  /*6b30*/  HMMA.16816.F32 R28, R228.reuse, R32, R28 ;  /* 0x00000020e41c723c */ /* 0x044fec000000181c */
[----:B------:R-:W-:Y:S01]  /*6b40*/  HMMA.16816.F32 R140, R228, R34, R140 ;  /* 0x00000022e48c723c */ /* 0x000fe2000000188c */
[----:B------:R-:W-:Y:S05]  /*6b50*/  LDSM.16.M88.4 R32, [R182] ;  /* 0x00000000b620783b */ /* 0x000fea0000000200 */
[C---:B---3--:R-:W-:Y:S06]  /*6b60*/  HMMA.16816.F32 R4, R148.reuse, R12, R4 ;  /* 0x0000000c9404723c */ /* 0x048fec0000001804 */
[----:B------:R-:W-:Y:S01]  /*6b70*/  HMMA.16816.F32 R16, R148, R14, R16 ;  /* 0x0000000e9410723c */ /* 0x000fe20000001810 */
[----:B------:R-:W-:Y:S05]  /*6b80*/  LDSM.16.M88.4 R12, [R197+0x4000] ;  /* 0x00400000c50c783b */ /* 0x000fea0000000200 */
[C---:B----4-:R-:W-:Y:S06]  /*6b90*/  HMMA.16816.F32 R156, R228.reuse, R24, R156 ;  /* 0x00000018e49c723c */ /* 0x050fec000000189c */
[----:B------:R-:W-:Y:S01]  /*6ba0*/  HMMA.16816.F32 R152, R228, R26, R152 ;  /* 0x0000001ae498723c */ /* 0x000fe20000001898 */
[----:B------:R-:W2:Y:S05]  /*6bb0*/  LDSM.16.M88.4 R24, [R198+0x4000] ;  /* 0x00400000c618783b */ /* 0x000eaa0000000200 */
[----:B-1----:R-:W-:Y:S06]  /*6bc0*/  HMMA.16816.F32 R28, R168, R8, R28 ;  /* 0x00000008a81c723c */ /* 0x002fec000000181c */
[----:B-----5:R-:W-:Y:S06]  /*6bd0*/  HMMA.16816.F32 R4, R136, R20, R4 ;  /* 0x000000148804723c */ /* 0x020fec0000001804 */
[----:B------:R-:W-:Y:S01]  /*6be0*/  HMMA.16816.F32 R140, R168, R10, R140 ;  /* 0x0000000aa88c723c */ /* 0x000fe2000000188c */
[----:B------:R-:W1:Y:S05]  /*6bf0*/  LDSM.16.M88.4 R8, [R188+0x4000] ;  /* 0x00400000bc08783b */ /* 0x000e6a0000000200 */
[----:B------:R-:W-:Y:S01]  /*6c00*/  HMMA.16816.F32 R16, R136, R22, R16 ;  /* 0x000000168810723c */ /* 0x000fe20000001810 */
[----:B------:R-:W-:Y:S05]  /*6c10*/  LDSM.16.M88.4 R20, [R195+0xa800] ;  /* 0x00a80000c314783b */ /* 0x000fea0000000200 */
[----:B------:R-:W-:Y:S06]  /*6c20*/  HMMA.16816.F32 R156, R168, R164, R156 ;  /* 0x000000a4a89c723c */ /* 0x000fec000000189c */
[----:B------:R-:W-:Y:S06]  /*6c30*/  HMMA.16816.F32 R28, R148, R236, R28 ;  /* 0x000000ec941c723c */ /* 0x000fec000000181c */
[----:B--2---:R-:W-:Y:S06]  /*6c40*/  HMMA.16816.F32 R4, R24, R232, R4 ;  /* 0x000000e81804723c */ /* 0x004fec0000001804 */
[----:B------:R-:W-:Y:S06]  /*6c50*/  HMMA.16816.F32 R140, R148, R238, R140 ;  /* 0x000000ee948c723c */ /* 0x000fec000000188c */
[----:B------:R-:W-:Y:S01]  /*6c60*/  HMMA.16816.F32 R152, R168, R166, R152 ;  /* 0x000000a6a898723c */ /* 0x000fe20000001898 */
[----:B------:R-:W2:Y:S05]  /*6c70*/  LDSM.16.M88.4 R164, [R181] ;  /* 0x00000000b5a4783b */ /* 0x000eaa0000000200 */
[----:B------:R-:W-:Y:S06]  /*6c80*/  HMMA.16816.F32 R16, R24, R234, R16 ;  /* 0x000000ea1810723c */ /* 0x000fec0000001810 */
[----:B------:R-:W-:Y:S06]  /*6c90*/  HMMA.16816.F32 R176, R228, R224, R176 ;  /* 0x000000e0e4b0723c */ /* 0x000fec00000018b0 */
[----:B------:R-:W-:Y:S06]  /*6ca0*/  HMMA.16816.F32 R156, R148, R144, R156 ;  /* 0x00000090949c723c */ /* 0x000fec000000189c */
[----:B------:R-:W-:Y:S06]  /*6cb0*/  HMMA.16816.F32 R172, R228, R226, R172 ;  /* 0x000000e2e4ac723c */ /* 0x000fec00000018ac */
[----:B------:R-:W-:Y:S06]  /*6cc0*/  HMMA.16816.F32 R28, R136, R32, R28 ;  /* 0x00000020881c723c */ /* 0x000fec000000181c */
[----:B-1----:R-:W-:Y:S06]  /*6cd0*/  HMMA.16816.F32 R4, R12, R8, R4 ;  /* 0x000000080c04723c */ /* 0x002fec0000001804 */
[----:B------:R-:W-:Y:S01]  /*6ce0*/  HMMA.16816.F32 R140, R136, R34, R140 ;  /* 0x00000022888c723c */ /* 0x000fe2000000188c */
[----:B------:R-:W1:Y:S05]  /*6cf0*/  LDSM.16.M88.4 R32, [R201+0xb800] ;  /* 0x00b80000c920783b */ /* 0x000e6a0000000200 */
[----:B------:R-:W-:Y:S01]  /*6d00*/  HMMA.16816.F32 R16, R12, R10, R16 ;  /* 0x0000000a0c10723c */ /* 0x000fe20000001810 */
[----:B------:R-:W3:Y:S05]  /*6d10*/  LDSM.16.M88.4 R8, [R195+0xb000] ;  /* 0x00b00000c308783b */ /* 0x000eea0000000200 */
[----:B------:R-:W-:Y:S01]  /*6d20*/  HMMA.16816.F32 R224, R168, R160, R176 ;  /* 0x000000a0a8e0723c */ /* 0x000fe200000018b0 */
[----:B------:R-:W-:Y:S05]  /*6d30*/  LDSM.16.M88.4 R176, [R188+0x4800] ;  /* 0x00480000bcb0783b */ /* 0x000fea0000000200 */
[----:B--2---:R-:W-:Y:S01]  /*6d40*/  HMMA.16816.F32 R156, R136, R164, R156 ;  /* 0x000000a4889c723c */ /* 0x004fe2000000189c */
[----:B------:R-:W-:Y:S01]  /*6d50*/  FMUL.FTZ R0, R4, UR5 ;  /* 0x0000000504007c20 */ /* 0x000fe20008410000 */
[----:B------:R-:W-:Y:S01]  /*6d60*/  FMUL.FTZ R144, R5, UR5 ;  /* 0x0000000505907c20 */ /* 0x000fe20008410000 */
[----:B------:R-:W-:Y:S01]  /*6d70*/  FMUL.FTZ R145, R6, UR5 ;  /* 0x0000000506917c20 */ /* 0x000fe20008410000 */
[----:B------:R-:W-:-:S02]  /*6d80*/  FMUL.FTZ R160, R7, UR5 ;  /* 0x0000000507a07c20 */ /* 0x000fc40008410000 */
[----:B------:R-:W-:Y:S01]  /*6d90*/  HMMA.16816.F32 R172, R168, R162, R172 ;  /* 0x000000a2a8ac723c */ /* 0x000fe200000018ac */
[----:B------:R-:W2:Y:S01]  /*6da0*/  LDSM.16.M88.4 R4, [R180] ;  /* 0x00000000b404783b */ /* 0x000ea20000000200 */
[----:B------:R-:W4:Y:S04]  /*6db0*/  MUFU.TANH R0, R0 ;  /* 0x0000000000007308 */ /* 0x000f280000002400 */
[----:B------:R-:W-:Y:S01]  /*6dc0*/  HMMA.16816.F32 R152, R148, R146, R152 ;  /* 0x000000929498723c */ /* 0x000fe20000001898 */
[----:B------:R-:W-:-:S03]  /*6dd0*/  FMUL.FTZ R16, R16, UR5 ;  /* 0x0000000510107c20 */ /* 0x000fc60008410000 */
[----:B------:R-:W5:Y:S02]  /*6de0*/  MUFU.TANH R145, R145 ;  /* 0x0000009100917308 */ /* 0x000f640000002400 */
[----:B------:R-:W-:Y:S01]  /*6df0*/  HMMA.16816.F32 R28, R24, R20, R28 ;  /* 0x00000014181c723c */ /* 0x000fe2000000181c */
[----:B------:R-:W-:-:S05]  /*6e00*/  FMUL.FTZ R146, R17, UR5 ;  /* 0x0000000511927c20 */ /* 0x000fca0008410000 */
[----:B-1----:R-:W-:Y:S01]  /*6e10*/  HMMA.16816.F32 R224, R148, R32, R224 ;  /* 0x0000002094e0723c */ /* 0x002fe200000018e0 */
[----:B------:R1:W-:Y:S05]  /*6e20*/  MUFU.TANH R161, R16 ;  /* 0x0000001000a17308 */ /* 0x0003ea0000002400 */
[----:B---3--:R-:W-:Y:S01]  /*6e30*/  HMMA.16816.F32 R156, R24, R8, R156 ;  /* 0x00000008189c723c */ /* 0x008fe2000000189c */
[----:B------:R-:W-:Y:S02]  /*6e40*/  FMUL.FTZ R32, R18, UR5 ;  /* 0x0000000512207c20 */ /* 0x000fe40008410000 */
[----:B------:R-:W3:Y:S03]  /*6e50*/  MUFU.TANH R144, R144 ;  /* 0x0000009000907308 */ /* 0x000ee60000002400 */
[----:B------:R-:W-:Y:S01]  /*6e60*/  HMMA.16816.F32 R172, R148, R34, R172 ;  /* 0x0000002294ac723c */ /* 0x000fe200000018ac */
[----:B------:R-:W-:-:S04]  /*6e70*/  FMUL.FTZ R8, R19, UR5 ;  /* 0x0000000513087c20 */ /* 0x000fc80008410000 */
[----:B------:R-:W3:Y:S01]  /*6e80*/  MUFU.TANH R160, R160 ;  /* 0x000000a000a07308 */ /* 0x000ee20000002400 */
[----:B-1----:R-:W1:Y:S01]  /*6e90*/  LDSM.16.M88.4 R16, [R195+0xb800] ;  /* 0x00b80000c310783b */ /* 0x002e620000000200 */
[----:B------:R-:W-:Y:S06]  /*6ea0*/  HMMA.16816.F32 R152, R136, R166, R152 ;  /* 0x000000a68898723c */ /* 0x000fec0000001898 */
[----:B------:R-:W-:Y:S01]  /*6eb0*/  HMMA.16816.F32 R140, R24, R22, R140 ;  /* 0x00000016188c723c */ /* 0x000fe2000000188c */
[----:B------:R-:W4:Y:S01]  /*6ec0*/  LDSM.16.M88.4 R20, [R188+0x5000] ;  /* 0x00500000bc14783b */ /* 0x000f220000000200 */
[----:B------:R-:W3:Y:S04]  /*6ed0*/  MUFU.TANH R8, R8 ;  /* 0x0000000800087308 */ /* 0x000ee80000002400 */
[C---:B--2---:R-:W-:Y:S04]  /*6ee0*/  HMMA.16816.F32 R224, R136.reuse, R4, R224 ;  /* 0x0000000488e0723c */ /* 0x044fe800000018e0 */
[----:B------:R-:W2:Y:S02]  /*6ef0*/  MUFU.TANH R32, R32 ;  /* 0x0000002000207308 */ /* 0x000ea40000002400 */
[----:B------:R-:W-:Y:S01]  /*6f00*/  HMMA.16816.F32 R172, R136, R6, R172 ;  /* 0x0000000688ac723c */ /* 0x000fe200000018ac */
[----:B------:R-:W5:Y:S01]  /*6f10*/  LDSM.16.M88.4 R4, [R188+0x5800] ;  /* 0x00580000bc04783b */ /* 0x000f620000000200 */
[----:B------:R-:W-:-:S04]  /*6f20*/  DEPBAR.LE SB0, 0x0 ;  /* 0x000080000000791a */ /* 0x000fc80000000000 */
[----:B------:R-:W-:Y:S01]  /*6f30*/  HMMA.16816.F32 R152, R24, R10, R152 ;  /* 0x0000000a1898723c */ /* 0x000fe20000001898 */
[----:B------:R-:W2:Y:S05]  /*6f40*/  MUFU.TANH R146, R146 ;  /* 0x0000009200927308 */ /* 0x000eaa0000002400 */
[----:B------:R-:W-:Y:S01]  /*6f50*/  HMMA.16816.F32 R28, R12, R176, R28 ;  /* 0x000000b00c1c723c */ /* 0x000fe2000000181c */
[----:B------:R-:W-:-:S04]  /*6f60*/  IMAD R10, R206, 0x40, R215 ;  /* 0x00000040ce0a7824 */ /* 0x000fc800078e02d7 */
[C---:B------:R-:W-:Y:S01]  /*6f70*/  VIADD R11, R10.reuse, 0x1 ;  /* 0x000000010a0b7836 */ /* 0x040fe20000000000 */
[----:B------:R-:W-:Y:S01]  /*6f80*/  HMMA.16816.F32 R140, R12, R178, R140 ;  /* 0x000000b20c8c723c */ /* 0x000fe2000000188c */
[C---:B------:R-:W-:Y:S01]  /*6f90*/  ISETP.GE.AND P5, PT, R10.reuse, R212, PT ;  /* 0x000000d40a00720c */ /* 0x040fe20003fa6270 */
[C---:B------:R-:W-:Y:S01]  /*6fa0*/  VIADD R33, R10.reuse, 0x11 ;  /* 0x000000110a217836 */ /* 0x040fe20000000000 */
[C---:B------:R-:W-:Y:S02]  /*6fb0*/  ISETP.GE.AND P0, PT, R10.reuse, R210, PT ;  /* 0x000000d20a00720c */ /* 0x040fe40003f06270 */
[C---:B------:R-:W-:Y:S01]  /*6fc0*/  ISETP.GE.AND P4, PT, R11.reuse, R212, PT ;  /* 0x000000d40b00720c */ /* 0x040fe20003f86270 */
[----:B-1----:R-:W-:Y:S01]  /*6fd0*/  HMMA.16816.F32 R224, R24, R16, R224 ;  /* 0x0000001018e0723c */ /* 0x002fe200000018e0 */
[----:B------:R-:W-:Y:S02]  /*6fe0*/  ISETP.GE.AND P2, PT, R11, R210, PT ;  /* 0x000000d20b00720c */ /* 0x000fe40003f46270 */
[----:B------:R-:W-:-:S02]  /*6ff0*/  ISETP.LT.OR P5, PT, R10, R213, P5 ;  /* 0x000000d50a00720c */ /* 0x000fc40002fa1670 */
[C---:B------:R-:W-:Y:S01]  /*7000*/  ISETP.LT.OR P0, PT, R10.reuse, R211, P0 ;  /* 0x000000d30a00720c */ /* 0x040fe20000701670 */
[C---:B----4-:R-:W-:Y:S01]  /*7010*/  HMMA.16816.F32 R156, R12.reuse, R20, R156 ;  /* 0x000000140c9c723c */ /* 0x050fe2000000189c */
[----:B------:R-:W-:Y:S01]  /*7020*/  VIADD R16, R10, 0x8 ;  /* 0x000000080a107836 */ /* 0x000fe20000000000 */
[C---:B------:R-:W-:Y:S02]  /*7030*/  ISETP.LT.OR P4, PT, R11.reuse, R213, P4 ;  /* 0x000000d50b00720c */ /* 0x040fe40002781670 */
[----:B------:R-:W-:Y:S02]  /*7040*/  ISETP.LT.OR P2, PT, R11, R211, P2 ;  /* 0x000000d30b00720c */ /* 0x000fe40001741670 */
[----:B------:R-:W-:Y:S01]  /*7050*/  HMMA.16816.F32 R152, R12, R22, R152 ;  /* 0x000000160c98723c */ /* 0x000fe20000001898 */
[----:B------:R-:W-:Y:S01]  /*7060*/  FMUL.FTZ R9, R28, UR5 ;  /* 0x000000051c097c20 */ /* 0x000fe20008410000 */
[----:B------:R-:W-:Y:S01]  /*7070*/  FMUL.FTZ R28, R29, UR5 ;  /* 0x000000051d1c7c20 */ /* 0x000fe20008410000 */
[----:B------:R-:W-:Y:S01]  /*7080*/  FMUL.FTZ R29, R30, UR5 ;  /* 0x000000051e1d7c20 */ /* 0x000fe20008410000 */
[----:B------:R-:W-:Y:S01]  /*7090*/  FMUL.FTZ R30, R31, UR5 ;  /* 0x000000051f1e7c20 */ /* 0x000fe20008410000 */
[----:B------:R-:W-:Y:S01]  /*70a0*/  FSEL R11, R0, -INF , !P5 ;  /* 0xff800000000b7808 */ /* 0x000fe20006800000 */
[----:B------:R-:W-:Y:S01]  /*70b0*/  HMMA.16816.F32 R172, R24, R18, R172 ;  /* 0x0000001218ac723c */ /* 0x000fe200000018ac */
[----:B------:R-:W-:Y:S01]  /*70c0*/  VIADD R22, R10, 0x9 ;  /* 0x000000090a167836 */ /* 0x000fe20000000000 */
[----:B------:R-:W1:Y:S01]  /*70d0*/  MUFU.TANH R9, R9 ;  /* 0x0000000900097308 */ /* 0x000e620000002400 */
[----:B------:R-:W-:Y:S01]  /*70e0*/  FMUL.FTZ R141, R141, UR5 ;  /* 0x000000058d8d7c20 */ /* 0x000fe20008410000 */
[----:B------:R-:W-:Y:S01]  /*70f0*/  FMUL.FTZ R31, R143, UR5 ;  /* 0x000000058f1f7c20 */ /* 0x000fe20008410000 */
[C---:B------:R-:W-:Y:S01]  /*7100*/  ISETP.GE.AND P6, PT, R16.reuse, R212, PT ;  /* 0x000000d41000720c */ /* 0x040fe20003fc6270 */
[C---:B-----5:R-:W-:Y:S01]  /*7110*/  HMMA.16816.F32 R224, R12.reuse, R4, R224 ;  /* 0x000000040ce0723c */ /* 0x060fe200000018e0 */
[-C--:B------:R-:W-:Y:S01]  /*7120*/  ISETP.GE.AND P1, PT, R16, R210.reuse, PT ;  /* 0x000000d21000720c */ /* 0x080fe20003f26270 */
[----:B------:R-:W-:Y:S01]  /*7130*/  VIADD R23, R10, 0x10 ;  /* 0x000000100a177836 */ /* 0x000fe20000000000 */
[----:B------:R-:W-:Y:S01]  /*7140*/  FSEL R0, R145, -INF , !P0 ;  /* 0xff80000091007808 */ /* 0x000fe20004000000 */
[----:B------:R-:W4:Y:S01]  /*7150*/  MUFU.TANH R29, R29 ;  /* 0x0000001d001d7308 */ /* 0x000f220000002400 */
[----:B------:R-:W-:Y:S01]  /*7160*/  ISETP.GE.AND P0, PT, R22, R210, PT ;  /* 0x000000d21600720c */ /* 0x000fe20003f06270 */
[----:B------:R-:W-:Y:S01]  /*7170*/  FMUL.FTZ R151, R156, UR5 ;  /* 0x000000059c977c20 */ /* 0x000fe20008410000 */
[----:B------:R-:W-:Y:S01]  /*7180*/  ISETP.LT.OR P6, PT, R16, R213, P6 ;  /* 0x000000d51000720c */ /* 0x000fe200037c1670 */
[----:B------:R-:W-:Y:S01]  /*7190*/  FMUL.FTZ R150, R158, UR5 ;  /* 0x000000059e967c20 */ /* 0x000fe20008410000 */
[-C--:B------:R-:W-:Y:S01]  /*71a0*/  ISETP.LT.OR P1, PT, R16, R211.reuse, P1 ;  /* 0x000000d31000720c */ /* 0x080fe20000f21670 */
[----:B------:R-:W-:Y:S01]  /*71b0*/  FMUL.FTZ R20, R140, UR5 ;  /* 0x000000058c147c20 */ /* 0x000fe20008410000 */
[----:B---3--:R-:W-:Y:S01]  /*71c0*/  FSEL R17, R144, -INF , !P4 ;  /* 0xff80000090117808 */ /* 0x008fe20006000000 */
[----:B------:R-:W3:Y:S01]  /*71d0*/  MUFU.TANH R28, R28 ;  /* 0x0000001c001c7308 */ /* 0x000ee20000002400 */
[----:B------:R-:W-:Y:S01]  /*71e0*/  FSEL R16, R160, -INF , !P2 ;  /* 0xff800000a0107808 */ /* 0x000fe20005000000 */
[----:B------:R-:W-:Y:S01]  /*71f0*/  FMUL.FTZ R21, R142, UR5 ;  /* 0x000000058e157c20 */ /* 0x000fe20008410000 */
[----:B------:R-:W-:Y:S01]  /*7200*/  ISETP.LT.OR P0, PT, R22, R211, P0 ;  /* 0x000000d31600720c */ /* 0x000fe20000701670 */
[----:B------:R-:W-:Y:S01]  /*7210*/  FMUL.FTZ R147, R152, UR5 ;  /* 0x0000000598937c20 */ /* 0x000fe20008410000 */
[-C--:B------:R-:W-:Y:S01]  /*7220*/  ISETP.GE.AND P5, PT, R22, R212.reuse, PT ;  /* 0x000000d41600720c */ /* 0x080fe20003fa6270 */
[----:B------:R-:W-:Y:S01]  /*7230*/  HMMA.16816.F32 R172, R12, R6, R172 ;  /* 0x000000060cac723c */ /* 0x000fe200000018ac */
[C---:B------:R-:W-:Y:S01]  /*7240*/  ISETP.GE.AND P4, PT, R23.reuse, R212, PT ;  /* 0x000000d41700720c */ /* 0x040fe20003f86270 */
[----:B------:R-:W5:Y:S01]  /*7250*/  MUFU.TANH R30, R30 ;  /* 0x0000001e001e7308 */ /* 0x000f620000002400 */
[----:B------:R-:W-:Y:S01]  /*7260*/  ISETP.GE.AND P2, PT, R23, R210, PT ;  /* 0x000000d21700720c */ /* 0x000fe20003f46270 */
[----:B------:R-:W-:Y:S01]  /*7270*/  FMUL.FTZ R149, R157, UR5 ;  /* 0x000000059d957c20 */ /* 0x000fe20008410000 */
[----:B------:R-:W-:Y:S01]  /*7280*/  FSEL R4, R8, -INF , !P0 ;  /* 0xff80000008047808 */ /* 0x000fe20004000000 */
[----:B------:R-:W-:Y:S01]  /*7290*/  VIADD R8, R10, 0x19 ;  /* 0x000000190a087836 */ /* 0x000fe20000000000 */
[-C--:B------:R-:W-:Y:S01]  /*72a0*/  ISETP.LT.OR P5, PT, R22, R213.reuse, P5 ;  /* 0x000000d51600720c */ /* 0x080fe20002fa1670 */
[----:B------:R-:W-:Y:S01]  /*72b0*/  FMUL.FTZ R148, R159, UR5 ;  /* 0x000000059f947c20 */ /* 0x000fe20008410000 */
[C---:B------:R-:W-:Y:S01]  /*72c0*/  ISETP.LT.OR P4, PT, R23.reuse, R213, P4 ;  /* 0x000000d51700720c */ /* 0x040fe20002781670 */
[----:B------:R-:W5:Y:S01]  /*72d0*/  MUFU.TANH R141, R141 ;  /* 0x0000008d008d7308 */ /* 0x000f620000002400 */
[----:B------:R-:W-:Y:S01]  /*72e0*/  ISETP.LT.OR P2, PT, R23, R211, P2 ;  /* 0x000000d31700720c */ /* 0x000fe20001741670 */
[C---:B------:R-:W-:Y:S01]  /*72f0*/  VIADD R18, R10.reuse, 0x20 ;  /* 0x000000200a127836 */ /* 0x040fe20000000000 */
[----:B------:R-:W-:Y:S01]  /*7300*/  FSEL R23, R161, -INF , !P6 ;  /* 0xff800000a1177808 */ /* 0x000fe20007000000 */
[----:B------:R-:W-:Y:S01]  /*7310*/  VIADD R22, R10, 0x18 ;  /* 0x000000180a167836 */ /* 0x000fe20000000000 */
[----:B--2---:R-:W-:Y:S01]  /*7320*/  FSEL R32, R32, -INF , !P1 ;  /* 0xff80000020207808 */ /* 0x004fe20004800000 */
[----:B------:R-:W-:Y:S01]  /*7330*/  FMUL.FTZ R171, R225, UR5 ;  /* 0x00000005e1ab7c20 */ /* 0x000fe20008410000 */
[C---:B------:R-:W-:Y:S01]  /*7340*/  ISETP.GE.AND P6, PT, R33.reuse, R212, PT ;  /* 0x000000d42100720c */ /* 0x040fe20003fc6270 */
[----:B------:R-:W2:Y:S01]  /*7350*/  MUFU.TANH R31, R31 ;  /* 0x0000001f001f7308 */ /* 0x000ea20000002400 */
[----:B------:R-:W-:Y:S01]  /*7360*/  ISETP.GE.AND P1, PT, R33, R210, PT ;  /* 0x000000d22100720c */ /* 0x000fe20003f26270 */
[----:B------:R-:W-:Y:S01]  /*7370*/  VIADD R6, R10, 0x28 ;  /* 0x000000280a067836 */ /* 0x000fe20000000000 */
[----:B------:R-:W-:Y:S01]  /*7380*/  FSEL R5, R146, -INF , !P5 ;  /* 0xff80000092057808 */ /* 0x000fe20006800000 */
[----:B------:R-:W-:Y:S01]  /*7390*/  FMUL.FTZ R146, R154, UR5 ;  /* 0x000000059a927c20 */ /* 0x000fe20008410000 */
[----:B-1----:R-:W-:Y:S01]  /*73a0*/  FSEL R143, R9, -INF , !P4 ;  /* 0xff800000098f7808 */ /* 0x002fe20006000000 */
[----:B------:R-:W-:Y:S01]  /*73b0*/  FMUL.FTZ R145, R153, UR5 ;  /* 0x0000000599917c20 */ /* 0x000fe20008410000 */
[----:B----4-:R-:W-:Y:S01]  /*73c0*/  FSEL R138, R29, -INF , !P2 ;  /* 0xff8000001d8a7808 */ /* 0x010fe20005000000 */
[----:B------:R-:W1:Y:S01]  /*73d0*/  MUFU.TANH R151, R151 ;  /* 0x0000009700977308 */ /* 0x000e620000002400 */
[C---:B------:R-:W-:Y:S01]  /*73e0*/  ISETP.GE.AND P4, PT, R8.reuse, R212, PT ;  /* 0x000000d40800720c */ /* 0x040fe20003f86270 */
[----:B------:R-:W-:Y:S01]  /*73f0*/  FMUL.FTZ R144, R155, UR5 ;  /* 0x000000059b907c20 */ /* 0x000fe20008410000 */
[----:B------:R-:W-:Y:S01]  /*7400*/  ISETP.GE.AND P2, PT, R8, R210, PT ;  /* 0x000000d20800720c */ /* 0x000fe20003f46270 */
[----:B------:R-:W-:Y:S01]  /*7410*/  FMUL.FTZ R168, R226, UR5 ;  /* 0x00000005e2a87c20 */ /* 0x000fe20008410000 */
[C---:B------:R-:W-:Y:S01]  /*7420*/  ISETP.LT.OR P6, PT, R33.reuse, R213, P6 ;  /* 0x000000d52100720c */ /* 0x040fe200037c1670 */
[----:B------:R-:W-:Y:S01]  /*7430*/  VIADD R7, R10, 0x29 ;  /* 0x000000290a077836 */ /* 0x000fe20000000000 */
[----:B------:R-:W-:Y:S01]  /*7440*/  ISETP.LT.OR P1, PT, R33, R211, P1 ;  /* 0x000000d32100720c */ /* 0x000fe20000f21670 */
[----:B------:R-:W4:Y:S01]  /*7450*/  MUFU.TANH R150, R150 ;  /* 0x0000009600967308 */ /* 0x000f220000002400 */
[----:B------:R-:W-:Y:S01]  /*7460*/  ISETP.LT.OR P4, PT, R8, R213, P4 ;  /* 0x000000d50800720c */ /* 0x000fe20002781670 */
[----:B------:R-:W-:Y:S01]  /*7470*/  VIADD R9, R10, 0x21 ;  /* 0x000000210a097836 */ /* 0x000fe20000000000 */
[----:B------:R-:W-:Y:S01]  /*7480*/  ISETP.LT.OR P2, PT, R8, R211, P2 ;  /* 0x000000d30800720c */ /* 0x000fe20001741670 */
[----:B------:R-:W-:Y:S01]  /*7490*/  FMUL.FTZ R8, R224, UR5 ;  /* 0x00000005e0087c20 */ /* 0x000fe20008410000 */
[----:B---3--:R-:W-:Y:S01]  /*74a0*/  FSEL R139, R28, -INF , !P6 ;  /* 0xff8000001c8b7808 */ /* 0x008fe20007000000 */
[----:B------:R-:W-:Y:S01]  /*74b0*/  FMUL.FTZ R166, R227, UR5 ;  /* 0x00000005e3a67c20 */ /* 0x000fe20008410000 */
[----:B-----5:R-:W-:Y:S01]  /*74c0*/  FSEL R136, R30, -INF , !P1 ;  /* 0xff8000001e887808 */ /* 0x020fe20004800000 */
[----:B------:R-:W3:Y:S01]  /*74d0*/  MUFU.TANH R20, R20 ;  /* 0x0000001400147308 */ /* 0x000ee20000002400 */
[----:B------:R-:W-:Y:S01]  /*74e0*/  ISETP.GE.AND P6, PT, R18, R212, PT ;  /* 0x000000d41200720c */ /* 0x000fe20003fc6270 */
[----:B------:R-:W-:Y:S01]  /*74f0*/  FMUL.FTZ R169, R172, UR5 ;  /* 0x00000005aca97c20 */ /* 0x000fe20008410000 */
[----:B------:R-:W-:Y:S01]  /*7500*/  ISETP.GE.AND P1, PT, R18, R210, PT ;  /* 0x000000d21200720c */ /* 0x000fe20003f26270 */
[----:B------:R-:W-:Y:S01]  /*7510*/  FMUL.FTZ R167, R173, UR5 ;  /* 0x00000005ada77c20 */ /* 0x000fe20008410000 */
[----:B------:R-:W-:Y:S01]  /*7520*/  ISETP.GE.AND P5, PT, R22, R212, PT ;  /* 0x000000d41600720c */ /* 0x000fe20003fa6270 */
[----:B------:R-:W-:Y:S01]  /*7530*/  FMUL.FTZ R164, R174, UR5 ;  /* 0x00000005aea47c20 */ /* 0x000fe20008410000 */
[----:B------:R-:W-:Y:S01]  /*7540*/  ISETP.GE.AND P0, PT, R22, R210, PT ;  /* 0x000000d21600720c */ /* 0x000fe20003f06270 */
[----:B------:R-:W5:Y:S01]  /*7550*/  MUFU.TANH R21, R21 ;  /* 0x0000001500157308 */ /* 0x000f620000002400 */
[----:B------:R-:W-:Y:S01]  /*7560*/  FSEL R141, R141, -INF , !P4 ;  /* 0xff8000008d8d7808 */ /* 0x000fe20006000000 */
[----:B------:R-:W-:Y:S01]  /*7570*/  FMUL.FTZ R162, R175, UR5 ;  /* 0x00000005afa27c20 */ /* 0x000fe20008410000 */
[----:B--2---:R-:W-:-:S02]  /*7580*/  FSEL R154, R31, -INF , !P2 ;  /* 0xff8000001f9a7808 */ /* 0x004fc40005000000 */
[C---:B------:R-:W-:Y:S02]  /*7590*/  ISETP.GE.AND P4, PT, R6.reuse, R212, PT ;  /* 0x000000d40600720c */ /* 0x040fe40003f86270 */
[----:B------:R-:W-:Y:S01]  /*75a0*/  ISETP.GE.AND P2, PT, R6, R210, PT ;  /* 0x000000d20600720c */ /* 0x000fe20003f46270 */
[----:B------:R-:W2:Y:S01]  /*75b0*/  MUFU.TANH R147, R147 ;  /* 0x0000009300937308 */ /* 0x000ea20000002400 */
[C---:B------:R-:W-:Y:S02]  /*75c0*/  ISETP.LT.OR P6, PT, R18.reuse, R213, P6 ;  /* 0x000000d51200720c */ /* 0x040fe400037c1670 */
[----:B------:R-:W-:Y:S02]  /*75d0*/  ISETP.LT.OR P1, PT, R18, R211, P1 ;  /* 0x000000d31200720c */ /* 0x000fe40000f21670 */
[C---:B------:R-:W-:Y:S02]  /*75e0*/  ISETP.LT.OR P5, PT, R22.reuse, R213, P5 ;  /* 0x000000d51600720c */ /* 0x040fe40002fa1670 */
[----:B------:R-:W-:Y:S01]  /*75f0*/  ISETP.LT.OR P0, PT, R22, R211, P0 ;  /* 0x000000d31600720c */ /* 0x000fe20000701670 */
[----:B------:R-:W2:Y:S01]  /*7600*/  MUFU.TANH R146, R146 ;  /* 0x0000009200927308 */ /* 0x000ea20000002400 */
[----:B------:R-:W-:-:S02]  /*7610*/  ISETP.LT.OR P4, PT, R6, R213, P4 ;  /* 0x000000d50600720c */ /* 0x000fc40002781670 */
[----:B------:R-:W-:Y:S01]  /*7620*/  ISETP.LT.OR P2, PT, R6, R211, P2 ;  /* 0x000000d30600720c */ /* 0x000fe20001741670 */
[----:B------:R-:W-:Y:S01]  /*7630*/  VIADD R6, R10, 0x31 ;  /* 0x000000310a067836 */ /* 0x000fe20000000000 */
[----:B-1----:R-:W-:Y:S02]  /*7640*/  FSEL R151, R151, -INF , !P6 ;  /* 0xff80000097977808 */ /* 0x002fe40007000000 */
[----:B----4-:R-:W-:Y:S01]  /*7650*/  FSEL R150, R150, -INF , !P1 ;  /* 0xff80000096967808 */ /* 0x010fe20004800000 */
[----:B------:R-:W1:Y:S01]  /*7660*/  MUFU.TANH R149, R149 ;  /* 0x0000009500957308 */ /* 0x000e620000002400 */
[----:B---3--:R-:W-:Y:S02]  /*7670*/  FSEL R137, R20, -INF , !P5 ;  /* 0xff80000014897808 */ /* 0x008fe40006800000 */
[----:B-----5:R-:W-:Y:S02]  /*7680*/  FSEL R152, R21, -INF , !P0 ;  /* 0xff80000015987808 */ /* 0x020fe40004000000 */
[----:B------:R-:W-:-:S02]  /*7690*/  ISETP.GE.AND P6, PT, R7, R212, PT ;  /* 0x000000d40700720c */ /* 0x000fc40003fc6270 */
[----:B------:R-:W-:Y:S01]  /*76a0*/  ISETP.GE.AND P1, PT, R7, R210, PT ;  /* 0x000000d20700720c */ /* 0x000fe20003f26270 */
[----:B------:R-:W3:Y:S01]  /*76b0*/  MUFU.TANH R148, R148 ;  /* 0x0000009400947308 */ /* 0x000ee20000002400 */
[C---:B------:R-:W-:Y:S02]  /*76c0*/  ISETP.GE.AND P5, PT, R9.reuse, R212, PT ;  /* 0x000000d40900720c */ /* 0x040fe40003fa6270 */
[----:B------:R-:W-:Y:S02]  /*76d0*/  ISETP.GE.AND P0, PT, R9, R210, PT ;  /* 0x000000d20900720c */ /* 0x000fe40003f06270 */
[----:B--2---:R-:W-:Y:S02]  /*76e0*/  FSEL R147, R147, -INF , !P4 ;  /* 0xff80000093937808 */ /* 0x004fe40006000000 */
[----:B------:R-:W-:Y:S01]  /*76f0*/  ISETP.GE.AND P4, PT, R6, R212, PT ;  /* 0x000000d40600720c */ /* 0x000fe20003f86270 */
[----:B------:R-:W2:Y:S01]  /*7700*/  MUFU.TANH R171, R171 ;  /* 0x000000ab00ab7308 */ /* 0x000ea20000002400 */
[----:B------:R-:W-:-:S02]  /*7710*/  ISETP.LT.OR P6, PT, R7, R213, P6 ;  /* 0x000000d50700720c */ /* 0x000fc400037c1670 */
[----:B------:R-:W-:Y:S01]  /*7720*/  ISETP.LT.OR P1, PT, R7, R211, P1 ;  /* 0x000000d30700720c */ /* 0x000fe20000f21670 */
[----:B------:R-:W-:Y:S01]  /*7730*/  VIADD R7, R10, 0x30 ;  /* 0x000000300a077836 */ /* 0x000fe20000000000 */
[C---:B------:R-:W-:Y:S02]  /*7740*/  ISETP.LT.OR P5, PT, R9.reuse, R213, P5 ;  /* 0x000000d50900720c */ /* 0x040fe40002fa1670 */
[----:B------:R-:W-:Y:S01]  /*7750*/  ISETP.LT.OR P0, PT, R9, R211, P0 ;  /* 0x000000d30900720c */ /* 0x000fe20000701670 */
[----:B------:R-:W4:Y:S01]  /*7760*/  MUFU.TANH R145, R145 ;  /* 0x0000009100917308 */ /* 0x000f220000002400 */
[----:B------:R-:W-:Y:S02]  /*7770*/  FSEL R146, R146, -INF , !P2 ;  /* 0xff80000092927808 */ /* 0x000fe40005000000 */
[C---:B------:R-:W-:Y:S02]  /*7780*/  ISETP.LT.OR P4, PT, R6.reuse, R213, P4 ;  /* 0x000000d50600720c */ /* 0x040fe40002781670 */
[----:B------:R-:W-:-:S02]  /*7790*/  ISETP.GE.AND P2, PT, R6, R210, PT ;  /* 0x000000d20600720c */ /* 0x000fc40003f46270 */
[----:B-1----:R-:W-:Y:S01]  /*77a0*/  FSEL R149, R149, -INF , !P5 ;  /* 0xff80000095957808 */ /* 0x002fe20006800000 */
[----:B------:R-:W1:Y:S01]  /*77b0*/  MUFU.TANH R144, R144 ;  /* 0x0000009000907308 */ /* 0x000e620000002400 */
[----:B---3--:R-:W-:Y:S02]  /*77c0*/  FSEL R148, R148, -INF , !P0 ;  /* 0xff80000094947808 */ /* 0x008fe40004000000 */
[C---:B------:R-:W-:Y:S02]  /*77d0*/  ISETP.GE.AND P5, PT, R7.reuse, R212, PT ;  /* 0x000000d40700720c */ /* 0x040fe40003fa6270 */
[----:B------:R-:W-:Y:S02]  /*77e0*/  ISETP.GE.AND P0, PT, R7, R210, PT ;  /* 0x000000d20700720c */ /* 0x000fe40003f06270 */
[----:B--2---:R-:W-:Y:S01]  /*77f0*/  FSEL R171, R171, -INF , !P4 ;  /* 0xff800000abab7808 */ /* 0x004fe20006000000 */
[----:B------:R-:W2:Y:S01]  /*7800*/  MUFU.TANH R8, R8 ;  /* 0x0000000800087308 */ /* 0x000ea20000002400 */
[----:B------:R-:W-:Y:S01]  /*7810*/  ISETP.LT.OR P2, PT, R6, R211, P2 ;  /* 0x000000d30600720c */ /* 0x000fe20001741670 */
[----:B------:R-:W-:Y:S01]  /*7820*/  VIADD R6, R10, 0x38 ;  /* 0x000000380a067836 */ /* 0x000fe20000000000 */
[----:B------:R-:W-:Y:S01]  /*7830*/  ISETP.GT.AND P4, PT, R206, UR10, PT ;  /* 0x0000000ace007c0c */ /* 0x000fe2000bf84270 */
[----:B------:R-:W-:Y:S01]  /*7840*/  VIADD R10, R10, 0x39 ;  /* 0x000000390a0a7836 */ /* 0x000fe20000000000 */
[----:B------:R-:W-:-:S02]  /*7850*/  ISETP.LT.OR P5, PT, R7, R213, P5 ;  /* 0x000000d50700720c */ /* 0x000fc40002fa1670 */
[----:B------:R-:W-:Y:S01]  /*7860*/  ISETP.LT.OR P0, PT, R7, R211, P0 ;  /* 0x000000d30700720c */ /* 0x000fe20000701670 */
[----:B------:R-:W3:Y:S01]  /*7870*/  MUFU.TANH R168, R168 ;  /* 0x000000a800a87308 */ /* 0x000ee20000002400 */
[----:B----4-:R-:W-:Y:S02]  /*7880*/  FSEL R145, R145, -INF , !P6 ;  /* 0xff80000091917808 */ /* 0x010fe40007000000 */
[----:B-1----:R-:W-:Y:S02]  /*7890*/  FSEL R144, R144, -INF , !P1 ;  /* 0xff80000090907808 */ /* 0x002fe40004800000 */
[C---:B------:R-:W-:Y:S02]  /*78a0*/  ISETP.GE.AND P6, PT, R6.reuse, R212, PT ;  /* 0x000000d40600720c */ /* 0x040fe40003fc6270 */
[----:B------:R-:W-:Y:S01]  /*78b0*/  ISETP.GE.AND P1, PT, R6, R210, PT ;  /* 0x000000d20600720c */ /* 0x000fe20003f26270 */
[----:B------:R-:W1:Y:S01]  /*78c0*/  MUFU.TANH R166, R166 ;  /* 0x000000a600a67308 */ /* 0x000e620000002400 */
[----:B--2---:R-:W-:-:S02]  /*78d0*/  FSEL R173, R8, -INF , !P5 ;  /* 0xff80000008ad7808 */ /* 0x004fc40006800000 */
[----:B------:R-:W-:Y:S02]  /*78e0*/  ISETP.GE.AND P5, PT, R10, R212, PT ;  /* 0x000000d40a00720c */ /* 0x000fe40003fa6270 */
[C---:B------:R-:W-:Y:S02]  /*78f0*/  ISETP.LT.OR P6, PT, R6.reuse, R213, P6 ;  /* 0x000000d50600720c */ /* 0x040fe400037c1670 */
[----:B------:R-:W-:Y:S01]  /*7900*/  ISETP.LT.OR P1, PT, R6, R211, P1 ;  /* 0x000000d30600720c */ /* 0x000fe20000f21670 */
[----:B------:R-:W2:Y:S01]  /*7910*/  MUFU.TANH R169, R169 ;  /* 0x000000a900a97308 */ /* 0x000ea20000002400 */
[----:B---3--:R-:W-:Y:S01]  /*7920*/  FSEL R168, R168, -INF , !P0 ;  /* 0xff800000a8a87808 */ /* 0x008fe20004000000 */
[----:B------:R-:W-:Y:S01]  /*7930*/  BAR.SYNC.DEFER_BLOCKING 0x0 ;  /* 0x0000000000007b1d */ /* 0x000fe20000010000 */
[C---:B------:R-:W-:Y:S02]  /*7940*/  ISETP.GE.AND P0, PT, R10.reuse, R210, PT ;  /* 0x000000d20a00720c */ /* 0x040fe40003f06270 */
[----:B------:R-:W-:-:S02]  /*7950*/  ISETP.LT.OR P5, PT, R10, R213, P5 ;  /* 0x000000d50a00720c */ /* 0x000fc40002fa1670 */
[----:B------:R-:W-:Y:S01]  /*7960*/  ISETP.LT.OR P0, PT, R10, R211, P0 ;  /* 0x000000d30a00720c */ /* 0x000fe20000701670 */
        /* <DEDUP_REMOVED lines=61> */
[----:B------:R-:W-:-:S03]  /*7d40*/  IMAD.WIDE.U32 R12, R9, UR6, RZ ;  /* 0x00000006090c7c25 */ /* 0x000fc6000f8e00ff */
[----:B------:R-:W-:Y:S02]  /*7d50*/  SHF.R.S32.HI R7, RZ, 0x1f, R8 ;  /* 0x0000001fff077819 */ /* 0x000fe40000011408 */
[----:B------:R-:W-:-:S03]  /*7d60*/  IADD3 R13, R13, R6, RZ ;  /* 0x000000060d0d7210 */ /* 0x000fc60007ffe0ff */
[----:B------:R-:W-:-:S04]  /*7d70*/  IMAD R7, R7, UR4, RZ ;  /* 0x0000000407077c24 */ /* 0x000fc8000f8e02ff */
[C---:B------:R-:W-:Y:S02]  /*7d80*/  IMAD R7, R8.reuse, UR5, R7 ;  /* 0x0000000508077c24 */ /* 0x040fe4000f8e0207 */
[----:B------:R-:W-:-:S04]  /*7d90*/  IMAD.WIDE.U32 R8, R8, UR4, R12 ;  /* 0x0000000408087c25 */ /* 0x000fc8000f8e000c */
[----:B------:R-:W-:Y:S01]  /*7da0*/  IMAD.IADD R7, R9, 0x1, R7 ;  /* 0x0000000109077824 */ /* 0x000fe200078e0207 */
[----:B------:R-:W-:Y:S06]  /*7db0*/  BRA `(.L_x_5392) ;  /* 0x0000000000107947 */ /* 0x000fec0003800000 */
.L_x_5391:
[----:B------:R-:W-:-:S04]  /*7dc0*/  ULEA UR5, -UR6, URZ, 0x6 ;  /* 0x0000003f06057291 */ /* 0x000fc8000f8e313f */
[----:B------:R-:W-:Y:S02]  /*7dd0*/  USHF.R.S32.HI UR4, URZ, 0x1f, UR5 ;  /* 0x0000001f3f047899 */ /* 0x000fe40008011405 */
[----:B------:R-:W-:-:S04]  /*7de0*/  MOV R8, UR5 ;  /* 0x0000000500087c02 */ /* 0x000fc80008000f00 */
[----:B------:R-:W-:-:S07]  /*7df0*/  MOV R7, UR4 ;  /* 0x0000000400077c02 */ /* 0x000fce0008000f00 */
.L_x_5392:
        /* <DEDUP_REMOVED lines=28> */
.L_x_5390:
[----:B------:R-:W-:Y:S01]  /*7fc0*/  FMNMX.FTZ R2, R132, R11, !PT ;  /* 0x0000000b84027209 */ /* 0x000fe20007810000 */
[----:B------:R-:W-:Y:S01]  /*7fd0*/  LDSM.16.MT88.4 R24, [R193+0xc000] ;  /* 0x00c00000c118783b */ /* 0x000fe20000004200 */
        /* <DEDUP_REMOVED lines=43> */
[----:B------:R-:W-:-:S04]  /*8290*/  FSEL R170, R170, RZ, P1 ;  /* 0x000000ffaaaa7208 */ /* 0x000fc80000800000 */
[----:B------:R-:W-:Y:S01]  /*82a0*/  FSEL R165, R165, RZ, P0 ;  /* 0x000000ffa5a57208 */ /* 0x000fe20000000000 */
[--C-:B------:R-:W-:Y:S01]  /*82b0*/  FFMA.FTZ R157, R17, UR12, -R170.reuse ;  /* 0x0000000c119d7c23 */ /* 0x100fe200080108aa */
[--C-:B------:R-:W-:Y:S01]  /*82c0*/  FFMA.FTZ R133, R5, UR12, -R170.reuse ;  /* 0x0000000c05857c23 */ /* 0x100fe200080108aa */
[----:B------:R-:W-:Y:S01]  /*82d0*/  FSEL R5, R161, RZ, P1 ;  /* 0x000000ffa1057208 */ /* 0x000fe20000800000 */
[--C-:B------:R-:W-:Y:S01]  /*82e0*/  FFMA.FTZ R160, R11, UR12, -R170.reuse ;  /* 0x0000000c0ba07c23 */ /* 0x100fe200080108aa */
[--C-:B------:R-:W-:Y:S01]  /*82f0*/  FFMA.FTZ R2, R16, UR12, -R165.reuse ;  /* 0x0000000c10027c23 */ /* 0x100fe200080108a5 */
[----:B------:R-:W-:Y:S01]  /*8300*/  FFMA.FTZ R163, R4, UR12, -R165 ;  /* 0x0000000c04a37c23 */ /* 0x000fe200080108a5 */
[----:B------:R-:W1:Y:S01]  /*8310*/  LDSM.16.MT88.4 R16, [R194+0xc000] ;  /* 0x00c00000c210783b */ /* 0x000e620000004200 */
[----:B------:R-:W-:Y:S01]  /*8320*/  FSEL R4, R159, RZ, P0 ;  /* 0x000000ff9f047208 */ /* 0x000fe20000000000 */
[----:B------:R-:W-:Y:S01]  /*8330*/  FADD.FTZ R5, R132, -R5 ;  /* 0x8000000584057221 */ /* 0x000fe20000010000 */
[--C-:B------:R-:W-:Y:S01]  /*8340*/  FFMA.FTZ R156, R0, UR12, -R165.reuse ;  /* 0x0000000c009c7c23 */ /* 0x100fe200080108a5 */
[----:B------:R-:W-:Y:S01]  /*8350*/  FFMA.FTZ R158, R23, UR12, -R170 ;  /* 0x0000000c179e7c23 */ /* 0x000fe200080108aa */
[--C-:B------:R-:W-:Y:S01]  /*8360*/  FFMA.FTZ R0, R32, UR12, -R165.reuse ;  /* 0x0000000c20007c23 */ /* 0x100fe200080108a5 */
[----:B------:R-:W-:Y:S01]  /*8370*/  FADD.FTZ R4, R3, -R4 ;  /* 0x8000000403047221 */ /* 0x000fe20000010000 */
[----:B------:R-:W-:Y:S01]  /*8380*/  FMUL.FTZ R132, R5, UR12 ;  /* 0x0000000c05847c20 */ /* 0x000fe20008410000 */
[----:B------:R-:W-:Y:S01]  /*8390*/  MUFU.EX2 R160, R160 ;  /* 0x000000a000a07308 */ /* 0x000fe20000000800 */
[----:B------:R-:W-:Y:S01]  /*83a0*/  LDSM.16.MT88.4 R32, [R192+0xc000] ;  /* 0x00c00000c020783b */ /* 0x000fe20000004200 */
[----:B------:R-:W-:Y:S01]  /*83b0*/  FMUL.FTZ R3, R4, UR12 ;  /* 0x0000000c04037c20 */ /* 0x000fe20008410000 */
[--C-:B------:R-:W-:Y:S01]  /*83c0*/  FFMA.FTZ R172, R143, UR12, -R170.reuse ;  /* 0x0000000c8fac7c23 */ /* 0x100fe200080108aa */
[--C-:B------:R-:W-:Y:S01]  /*83d0*/  FFMA.FTZ R177, R141, UR12, -R170.reuse ;  /* 0x0000000c8db17c23 */ /* 0x100fe200080108aa */
[----:B------:R-:W2:Y:S01]  /*83e0*/  LDSM.16.MT88.4 R8, [R196+0xc000] ;  /* 0x00c00000c408783b */ /* 0x000ea20000004200 */
[--C-:B------:R-:W-:Y:S01]  /*83f0*/  FFMA.FTZ R175, R139, UR12, -R170.reuse ;  /* 0x0000000c8baf7c23 */ /* 0x100fe200080108aa */
[--C-:B------:R-:W-:Y:S01]  /*8400*/  FFMA.FTZ R174, R137, UR12, -R170.reuse ;  /* 0x0000000c89ae7c23 */ /* 0x100fe200080108aa */
[----:B------:R-:W3:Y:S01]  /*8410*/  MUFU.EX2 R157, R157 ;  /* 0x0000009d009d7308 */ /* 0x000ee20000000800 */
[----:B------:R-:W4:Y:S01]  /*8420*/  LDSM.16.MT88.4 R140, [R192+0x10000] ;  /* 0x01000000c08c783b */ /* 0x000f220000004200 */
[--C-:B------:R-:W-:Y:S01]  /*8430*/  FFMA.FTZ R176, R138, UR12, -R165.reuse ;  /* 0x0000000c8ab07c23 */ /* 0x100fe200080108a5 */
[--C-:B------:R-:W-:Y:S01]  /*8440*/  FFMA.FTZ R179, R136, UR12, -R165.reuse ;  /* 0x0000000c88b37c23 */ /* 0x100fe200080108a5 */
[--C-:B------:R-:W-:Y:S01]  /*8450*/  FFMA.FTZ R178, R152, UR12, -R165.reuse ;  /* 0x0000000c98b27c23 */ /* 0x100fe200080108a5 */
[--C-:B------:R-:W-:Y:S01]  /*8460*/  FFMA.FTZ R205, R154, UR12, -R165.reuse ;  /* 0x0000000c9acd7c23 */ /* 0x100fe200080108a5 */
[----:B------:R-:W-:Y:S01]  /*8470*/  LDSM.16.MT88.4 R136, [R196+0xc800] ;  /* 0x00c80000c488783b */ /* 0x000fe20000004200 */
[--C-:B------:R-:W-:Y:S01]  /*8480*/  FFMA.FTZ R214, R151, UR12, -R170.reuse ;  /* 0x0000000c97d67c23 */ /* 0x100fe200080108aa */
[----:B------:R-:W-:Y:S01]  /*8490*/  MUFU.EX2 R158, R158 ;  /* 0x0000009e009e7308 */ /* 0x000fe20000000800 */
[--C-:B------:R-:W-:Y:S01]  /*84a0*/  FFMA.FTZ R219, R149, UR12, -R170.reuse ;  /* 0x0000000c95db7c23 */ /* 0x100fe200080108aa */
[--C-:B------:R-:W-:Y:S01]  /*84b0*/  FFMA.FTZ R220, R150, UR12, -R165.reuse ;  /* 0x0000000c96dc7c23 */ /* 0x100fe200080108a5 */
[--C-:B------:R-:W-:Y:S01]  /*84c0*/  FFMA.FTZ R227, R148, UR12, -R165.reuse ;  /* 0x0000000c94e37c23 */ /* 0x100fe200080108a5 */
[--C-:B------:R-:W-:Y:S01]  /*84d0*/  FFMA.FTZ R218, R147, UR12, -R170.reuse ;  /* 0x0000000c93da7c23 */ /* 0x100fe200080108aa */
[----:B------:R-:W-:Y:S01]  /*84e0*/  LDSM.16.MT88.4 R148, [R196+0xf000] ;  /* 0x00f00000c494783b */ /* 0x000fe20000004200 */
[----:B------:R-:W-:Y:S01]  /*84f0*/  FFMA.FTZ R225, R145, UR12, -R170 ;  /* 0x0000000c91e17c23 */ /* 0x000fe200080108aa */
[--C-:B------:R-:W-:Y:S01]  /*8500*/  FFMA.FTZ R222, R146, UR12, -R165.reuse ;  /* 0x0000000c92de7c23 */ /* 0x100fe200080108a5 */
[----:B------:R-:W5:Y:S01]  /*8510*/  MUFU.EX2 R133, R133 ;  /* 0x0000008500857308 */ /* 0x000f620000000800 */
[----:B---3--:R-:W-:Y:S01]  /*8520*/  F2FP.F16.F32.PACK_AB R4, R157, R160 ;  /* 0x000000a09d04723e */ /* 0x008fe200000000ff */
[--C-:B------:R-:W-:Y:S01]  /*8530*/  FFMA.FTZ R229, R144, UR12, -R165.reuse ;  /* 0x0000000c90e57c23 */ /* 0x100fe200080108a5 */
[----:B------:R-:W-:Y:S01]  /*8540*/  LDSM.16.MT88.4 R152, [R192+0xd000] ;  /* 0x00d00000c098783b */ /* 0x000fe20000004200 */
[--C-:B------:R-:W-:Y:S01]  /*8550*/  FFMA.FTZ R166, R166, UR12, -R165.reuse ;  /* 0x0000000ca6a67c23 */ /* 0x100fe200080108a5 */
[----:B------:R-:W-:-:S02]  /*8560*/  FFMA.FTZ R164, R164, UR12, -R165 ;  /* 0x0000000ca4a47c23 */ /* 0x000fc400080108a5 */
[----:B------:R-:W-:Y:S01]  /*8570*/  LDSM.16.MT88.4 R144, [R194+0xf000] ;  /* 0x00f00000c290783b */ /* 0x000fe20000004200 */
[----:B------:R-:W-:Y:S08]  /*8580*/  MUFU.EX2 R156, R156 ;  /* 0x0000009c009c7308 */ /* 0x000ff00000000800 */
[----:B------:R-:W3:Y:S01]  /*8590*/  MUFU.EX2 R2, R2 ;  /* 0x0000000200027308 */ /* 0x000ee20000000800 */
[----:B-----5:R-:W-:-:S07]  /*85a0*/  F2FP.F16.F32.PACK_AB R6, R133, R158 ;  /* 0x0000009e8506723e */ /* 0x020fce00000000ff */
[----:B------:R-:W-:Y:S08]  /*85b0*/  MUFU.EX2 R0, R0 ;  /* 0x0000000000007308 */ /* 0x000ff00000000800 */
[----:B------:R-:W5:Y:S01]  /*85c0*/  MUFU.EX2 R163, R163 ;  /* 0x000000a300a37308 */ /* 0x000f620000000800 */
[----:B---3--:R-:W-:-:S07]  /*85d0*/  F2FP.F16.F32.PACK_AB R5, R2, R156 ;  /* 0x0000009c0205723e */ /* 0x008fce00000000ff */
[----:B------:R-:W3:Y:S08]  /*85e0*/  MUFU.EX2 R132, R132 ;  /* 0x0000008400847308 */ /* 0x000ef00000000800 */
[----:B------:R-:W1:Y:S01]  /*85f0*/  MUFU.EX2 R3, R3 ;  /* 0x0000000300037308 */ /* 0x000e620000000800 */
[----:B-----5:R-:W-:-:S07]  /*8600*/  F2FP.F16.F32.PACK_AB R7, R163, R0 ;  /* 0x00000000a307723e */ /* 0x020fce00000000ff */
        /* <DEDUP_REMOVED lines=76> */
[C---:B----4-:R-:W-:Y:S06]  /*8ad0*/  HMMA.16816.F32 R92, R4.reuse, R140, R92 ;  /* 0x0000008c045c723c */ /* 0x050fec000000185c */
        /* <DEDUP_REMOVED lines=8> */
[----:B------:R-:W4:Y:S02]  /*8b60*/  MUFU.EX2 R205, R205 ;  /* 0x000000cd00cd7308 */ /* 0x000f240000000800 */
        /* <DEDUP_REMOVED lines=16> */
[----:B------:R-:W4:Y:S01]  /*8c70*/  MUFU.EX2 R219, R219 ;  /* 0x000000db00db7308 */ /* 0x000f220000000800 */
        /* <DEDUP_REMOVED lines=32> */
[C---:B--2---:R-:W-:Y:S01]  /*8e80*/  HMMA.16816.F32 R76, R4.reuse, R108, R76 ;  /* 0x0000006c044c723c */ /* 0x044fe2000000184c */
[-C--:B------:R-:W-:Y:S01]  /*8e90*/  FMUL.FTZ R114, R82, R3.reuse ;  /* 0x0000000352727220 */ /* 0x080fe20000410000 */
[-C--:B------:R-:W-:Y:S01]  /*8ea0*/  FMUL.FTZ R115, R83, R3.reuse ;  /* 0x0000000353737220 */ /* 0x080fe20000410000 */
[-C--:B------:R-:W-:Y:S01]  /*8eb0*/  FMUL.FTZ R82, R86, R3.reuse ;  /* 0x0000000356527220 */ /* 0x080fe20000410000 */
[-C--:B------:R-:W-:Y:S01]  /*8ec0*/  FMUL.FTZ R83, R87, R3.reuse ;  /* 0x0000000357537220 */ /* 0x080fe20000410000 */
[----:B------:R-:W-:Y:S01]  /*8ed0*/  FFMA.FTZ R132, R223, R132, R160 ;  /* 0x00000084df847223 */ /* 0x000fe200000100a0 */
[----:B------:R-:W-:Y:S01]  /*8ee0*/  FFMA.FTZ R3, R221, R3, R156 ;  /* 0x00000003dd037223 */ /* 0x000fe2000001009c */
[----:B------:R-:W2:Y:S02]  /*8ef0*/  MUFU.EX2 R227, R227 ;  /* 0x000000e300e37308 */ /* 0x000ea40000000800 */
[----:B------:R-:W-:Y:S01]  /*8f00*/  HMMA.16816.F32 R84, R4, R110, R112 ;  /* 0x0000006e0454723c */ /* 0x000fe20000001870 */
[----:B------:R-:W2:Y:S01]  /*8f10*/  LDSM.16.MT88.4 R112, [R194+0xe800] ;  /* 0x00e80000c270783b */ /* 0x000ea20000004200 */
[----:B------:R-:W-:Y:S01]  /*8f20*/  FADD.FTZ R157, R157, R132 ;  /* 0x000000849d9d7221 */ /* 0x000fe20000010000 */
[----:B------:R-:W-:Y:S01]  /*8f30*/  FADD.FTZ R3, R2, R3 ;  /* 0x0000000302037221 */ /* 0x000fe20000010000 */
[----:B------:R-:W-:Y:S01]  /*8f40*/  MOV R132, R161 ;  /* 0x000000a100847202 */ /* 0x000fe20000000f00 */
[----:B------:R-:W2:Y:S01]  /*8f50*/  LDSM.16.MT88.4 R108, [R193+0xe800] ;  /* 0x00e80000c16c783b */ /* 0x000ea20000004200 */
[----:B------:R-:W-:Y:S01]  /*8f60*/  MUFU.EX2 R222, R222 ;  /* 0x000000de00de7308 */ /* 0x000fe20000000800 */
[----:B------:R-:W-:Y:S01]  /*8f70*/  FADD.FTZ R158, R158, R157 ;  /* 0x0000009d9e9e7221 */ /* 0x000fe20000010000 */
[----:B------:R-:W-:Y:S01]  /*8f80*/  FADD.FTZ R0, R0, R3 ;  /* 0x0000000300007221 */ /* 0x000fe20000010000 */
[----:B------:R-:W-:-:S02]  /*8f90*/  MOV R3, R159 ;  /* 0x0000009f00037202 */ /* 0x000fc40000000f00 */
[----:B------:R-:W-:Y:S01]  /*8fa0*/  FADD.FTZ R133, R133, R158 ;  /* 0x0000009e85857221 */ /* 0x000fe20000010000 */
[----:B------:R-:W-:Y:S01]  /*8fb0*/  FADD.FTZ R163, R163, R0 ;  /* 0x00000000a3a37221 */ /* 0x000fe20000010000 */
[C---:B-1----:R-:W-:Y:S01]  /*8fc0*/  HMMA.16816.F32 R80, R4.reuse, R104, R80 ;  /* 0x000000680450723c */ /* 0x042fe20000001850 */
[----:B------:R-:W1:Y:S05]  /*8fd0*/  MUFU.EX2 R229, R229 ;  /* 0x000000e500e57308 */ /* 0x000e6a0000000800 */
        /* <DEDUP_REMOVED lines=9> */
[----:B----4-:R-:W-:Y:S01]  /*9070*/  F2FP.F16.F32.PACK_AB R107, R205, R178 ;  /* 0x000000b2cd6b723e */ /* 0x010fe200000000ff */
        /* <DEDUP_REMOVED lines=8> */
[----:B------:R-:W-:-:S03]  /*9100*/  FADD.FTZ R205, R205, R178 ;  /* 0x000000b2cdcd7221 */ /* 0x000fc60000010000 */
        /* <DEDUP_REMOVED lines=93> */
[----:B------:R-:W-:-:S04]  /*96e0*/  FADD.FTZ R152, R152, R225 ;  /* 0x000000e198987221 */ /* 0x000fc80000010000 */
        /* <DEDUP_REMOVED lines=36> */
[----:B------:R-:W-:-:S15]  /*9930*/  HMMA.16816.F32 R96, R96, R18, R4 ;  /* 0x000000126060723c */ /* 0x000fde0000001804 */
[----:B------:R-:W-:-:S09]  /*9940*/  NOP ;  /* 0x0000000000007918 */ /* 0x000fd20000000000 */
.L_x_5387:
        /* <DEDUP_REMOVED lines=11> */
[----:B------:R-:W-:Y:S01]  /*9a00*/  ULDC UR6, c[0x0][0x39c] ;  /* 0x0000e70000067ab9 */ /* 0x000fe20000000800 */
[----:B------:R-:W-:-:S10]  /*9a10*/  ULDC UR4, c[0x0][0x2ec] ;  /* 0x0000bb0000047ab9 */ /* 0x000fd40000000800 */
.L_x_5397:
        /* <DEDUP_REMOVED lines=67> */
.L_x_5394:
[C---:B------:R-:W-:Y:S04]  /*9e50*/  LEA R204, P0, R12.reuse, R204, 0x1 ;  /* 0x000000cc0ccc7211 */ /* 0x040fe800078008ff */
[----:B------:R-:W-:Y:S02]  /*9e60*/  LEA.HI.X R203, R12, R203, R3, 0x1, P0 ;  /* 0x000000cb0ccb7211 */ /* 0x000fe400000f0c03 */
[C---:B------:R-:W-:Y:S02]  /*9e70*/  IADD3 R228, P0, R219.reuse, R204, RZ ;  /* 0x000000ccdbe47210 */ /* 0x040fe40007f1e0ff */
[-C--:B------:R-:W-:Y:S02]  /*9e80*/  MOV R205, R203.reuse ;  /* 0x000000cb00cd7202 */ /* 0x080fe40000000f00 */
[C---:B------:R-:W-:Y:S02]  /*9e90*/  IADD3.X R229, R214.reuse, R203, RZ, P0, !PT ;  /* 0x000000cbd6e57210 */ /* 0x040fe400007fe4ff */
[C---:B------:R-:W-:Y:S01]  /*9ea0*/  IADD3 R226, P0, R219.reuse, R228, RZ ;  /* 0x000000e4dbe27210 */ /* 0x040fe20007f1e0ff */
[----:B------:R-:W-:Y:S01]  /*9eb0*/  @!PT LDS RZ, [RZ] ;  /* 0x00000000fffff984 */ /* 0x000fe20000000800 */
[----:B------:R-:W-:Y:S01]  /*9ec0*/  @!PT LDS RZ, [RZ] ;  /* 0x00000000fffff984 */ /* 0x000fe20000000800 */
[----:B------:R-:W-:Y:S01]  /*9ed0*/  @!PT LDS RZ, [RZ] ;  /* 0x00000000fffff984 */ /* 0x000fe20000000800 */
[----:B------:R-:W-:Y:S03]  /*9ee0*/  LDGSTS.E.BYPASS.LTC128B.128 [R207+0xc000], desc[UR14][R204.64] ;  /* 0x0c000000cccf7fae */ /* 0x000fe6000b901d4e */
[C---:B------:R-:W-:Y:S02]  /*9ef0*/  IADD3.X R227, R214.reuse, R229, RZ, P0, !PT ;  /* 0x000000e5d6e37210 */ /* 0x040fe400007fe4ff */
[----:B------:R-:W-:Y:S01]  /*9f00*/  LDGSTS.E.BYPASS.LTC128B.128 [R207+0xe000], desc[UR14][R204.64+0x80] ;  /* 0x0e000080cccf7fae */ /* 0x000fe2000b901d4e */
[----:B------:R-:W-:Y:S04]  /*9f10*/  IADD3 R224, P0, R219, R226, RZ ;  /* 0x000000e2dbe07210 */ /* 0x000fe80007f1e0ff */
[----:B------:R1:W-:Y:S01]  /*9f20*/  LDGSTS.E.BYPASS.LTC128B.128 [R207+0x10000], desc[UR14][R204.64+0x100] ;  /* 0x10000100cccf7fae */ /* 0x0003e2000b901d4e */
[----:B------:R-:W-:Y:S02]  /*9f30*/  IADD3.X R225, R214, R227, RZ, P0, !PT ;  /* 0x000000e3d6e17210 */ /* 0x000fe400007fe4ff */
[----:B------:R-:W-:Y:S02]  /*9f40*/  ISETP.GT.AND P0, PT, R206, UR10, PT ;  /* 0x0000000ace007c0c */ /* 0x000fe4000bf04270 */
[----:B------:R-:W-:Y:S05]  /*9f50*/  LDGSTS.E.BYPASS.LTC128B.128 [R207+0xc800], desc[UR14][R228.64] ;  /* 0x0c800000e4cf7fae */ /* 0x000fea000b901d4e */
[----:B------:R-:W-:Y:S05]  /*9f60*/  LDGSTS.E.BYPASS.LTC128B.128 [R207+0xe800], desc[UR14][R228.64+0x80] ;  /* 0x0e800080e4cf7fae */ /* 0x000fea000b901d4e */
[----:B------:R-:W-:Y:S05]  /*9f70*/  LDGSTS.E.BYPASS.LTC128B.128 [R207+0x10800], desc[UR14][R228.64+0x100] ;  /* 0x10800100e4cf7fae */ /* 0x000fea000b901d4e */
        /* <DEDUP_REMOVED lines=266> */
[----:B------:R-:W2:Y:S01]  /*b020*/  LDC.64 R6, c[0x0][0x248] ;  /* 0x00009200ff067b82 */ /* 0x000ea20000000a00 */
        /* <DEDUP_REMOVED lines=17> */
[-C--:B--2---:R-:W-:Y:S02]  /*b140*/  IMAD R8, R13, R6.reuse, RZ ;  /* 0x000000060d087224 */ /* 0x084fe400078e02ff */
[C---:B------:R-:W-:Y:S04]  /*b150*/  IMAD.WIDE.U32 R12, R11.reuse, R6, RZ ;  /* 0x000000060b0c7225 */ /* 0x040fe800078e00ff */
[----:B------:R-:W-:Y:S04]  /*b160*/  IMAD R8, R11, R7, R8 ;  /* 0x000000070b087224 */ /* 0x000fe800078e0208 */
[----:B------:R-:W-:Y:S01]  /*b170*/  IMAD.IADD R13, R13, 0x1, R8 ;  /* 0x000000010d0d7824 */ /* 0x000fe200078e0208 */
[----:B---3--:R-:W-:Y:S04]  /*b180*/  IADD3 R9, -R10, R9, RZ ;  /* 0x000000090a097210 */ /* 0x008fe80007ffe1ff */
[----:B------:R-:W-:Y:S01]  /*b190*/  SHF.R.S32.HI R7, RZ, 0x1f, R9 ;  /* 0x0000001fff077819 */ /* 0x000fe20000011409 */
[-C--:B----4-:R-:W-:Y:S04]  /*b1a0*/  IMAD.WIDE.U32 R12, R9, R4.reuse, R12 ;  /* 0x00000004090c7225 */ /* 0x090fe800078e000c */
[----:B------:R-:W-:Y:S04]  /*b1b0*/  IMAD R6, R7, R4, RZ ;  /* 0x0000000407067224 */ /* 0x000fe800078e02ff */
[----:B------:R-:W-:Y:S05]  /*b1c0*/  IMAD R6, R9, R5, R6 ;  /* 0x0000000509067224 */ /* 0x000fea00078e0206 */
[----:B------:R-:W-:Y:S07]  /*b1d0*/  IADD3 R5, R13, R6, RZ ;  /* 0x000000060d057210 */ /* 0x000fee0007ffe0ff */
.L_x_5396:
        /* <DEDUP_REMOVED lines=24> */
.L_x_5395:
[----:B--2---:R-:W-:Y:S01]  /*b360*/  LEA R4, R206, R215, 0x6 ;  /* 0x000000d7ce047211 */ /* 0x004fe200078e30ff */
[----:B------:R-:W-:Y:S03]  /*b370*/  LDSM.16.MT88.4 R24, [R194+0xc000] ;  /* 0x00c00000c218783b */ /* 0x000fe60000004200 */
[C---:B------:R-:W-:Y:S01]  /*b380*/  IADD3 R5, R4.reuse, 0x1, RZ ;  /* 0x0000000104057810 */ /* 0x040fe20007ffe0ff */
[C---:B------:R-:W-:Y:S01]  /*b390*/  VIADD R8, R4.reuse, 0x21 ;  /* 0x0000002104087836 */ /* 0x040fe20000000000 */
[C---:B------:R-:W-:Y:S02]  /*b3a0*/  IADD3 R6, R4.reuse, 0x8, RZ ;  /* 0x0000000804067810 */ /* 0x040fe40007ffe0ff */
[CC--:B------:R-:W-:Y:S01]  /*b3b0*/  ISETP.GE.AND P6, PT, R4.reuse, R213.reuse, PT ;  /* 0x000000d50400720c */ /* 0x0c0fe20003fc6270 */
[----:B------:R-:W-:Y:S01]  /*b3c0*/  LDSM.16.MT88.4 R28, [R193+0xc000] ;  /* 0x00c00000c11c783b */ /* 0x000fe20000004200 */
[C---:B------:R-:W-:Y:S02]  /*b3d0*/  ISETP.GE.AND P5, PT, R5.reuse, R213, PT ;  /* 0x000000d50500720c */ /* 0x040fe40003fa6270 */
[-C--:B------:R-:W-:Y:S02]  /*b3e0*/  ISETP.GE.AND P1, PT, R4, R211.reuse, PT ;  /* 0x000000d30400720c */ /* 0x080fe40003f26270 */
[C---:B------:R-:W-:Y:S02]  /*b3f0*/  ISETP.GE.AND P4, PT, R6.reuse, R211, PT ;  /* 0x000000d30600720c */ /* 0x040fe40003f86270 */
[----:B------:R-:W-:Y:S02]  /*b400*/  ISETP.GE.AND P0, PT, R6, R213, PT ;  /* 0x000000d50600720c */ /* 0x000fe40003f06270 */
[CC--:B------:R-:W-:Y:S02]  /*b410*/  ISETP.GE.OR P6, PT, R4.reuse, R212.reuse, !P6 ;  /* 0x000000d40400720c */ /* 0x0c0fe400077c6670 */
[C---:B------:R-:W-:Y:S02]  /*b420*/  IADD3 R7, R4.reuse, 0x9, RZ ;  /* 0x0000000904077810 */ /* 0x040fe40007ffe0ff */
[C---:B------:R-:W-:Y:S02]  /*b430*/  ISETP.GE.AND P2, PT, R5.reuse, R211, PT ;  /* 0x000000d30500720c */ /* 0x040fe40003f46270 */
[----:B------:R-:W-:Y:S02]  /*b440*/  ISETP.GE.OR P5, PT, R5, R212, !P5 ;  /* 0x000000d40500720c */ /* 0x000fe40006fa6670 */
[-C--:B------:R-:W-:Y:S02]  /*b450*/  ISETP.GE.OR P1, PT, R4, R210.reuse, !P1 ;  /* 0x000000d20400720c */ /* 0x080fe40004f26670 */
[C---:B------:R-:W-:Y:S02]  /*b460*/  ISETP.GE.OR P4, PT, R6.reuse, R210, !P4 ;  /* 0x000000d20600720c */ /* 0x040fe40006786670 */
[----:B------:R-:W-:Y:S02]  /*b470*/  ISETP.GE.OR P0, PT, R6, R212, !P0 ;  /* 0x000000d40600720c */ /* 0x000fe40004706670 */
[----:B------:R-:W-:Y:S01]  /*b480*/  FSEL R14, R3, -INF , !P6 ;  /* 0xff800000030e7808 */ /* 0x000fe20007000000 */
[C---:B------:R-:W-:Y:S01]  /*b490*/  VIADD R3, R4.reuse, 0x11 ;  /* 0x0000001104037836 */ /* 0x040fe20000000000 */
[----:B------:R-:W-:Y:S02]  /*b4a0*/  IADD3 R6, R4, 0x10, RZ ;  /* 0x0000001004067810 */ /* 0x000fe40007ffe0ff */
[----:B------:R-:W-:Y:S02]  /*b4b0*/  ISETP.GE.AND P6, PT, R7, R213, PT ;  /* 0x000000d50700720c */ /* 0x000fe40003fc6270 */
[----:B------:R-:W-:Y:S02]  /*b4c0*/  ISETP.GE.OR P2, PT, R5, R210, !P2 ;  /* 0x000000d20500720c */ /* 0x000fe40005746670 */
[----:B------:R-:W-:Y:S02]  /*b4d0*/  FSEL R5, R222, -INF , !P1 ;  /* 0xff800000de057808 */ /* 0x000fe40004800000 */
[----:B------:R-:W-:Y:S02]  /*b4e0*/  FSEL R12, R205, -INF , !P5 ;  /* 0xff800000cd0c7808 */ /* 0x000fe40006800000 */
[C---:B------:R-:W-:Y:S02]  /*b4f0*/  ISETP.GE.AND P1, PT, R7.reuse, R211, PT ;  /* 0x000000d30700720c */ /* 0x040fe40003f26270 */
[C---:B------:R-:W-:Y:S02]  /*b500*/  ISETP.GE.AND P5, PT, R6.reuse, R213, PT ;  /* 0x000000d50600720c */ /* 0x040fe40003fa6270 */
[C---:B------:R-:W-:Y:S02]  /*b510*/  ISETP.GE.OR P6, PT, R7.reuse, R212, !P6 ;  /* 0x000000d40700720c */ /* 0x040fe400077c6670 */
[----:B------:R-:W-:Y:S02]  /*b520*/  ISETP.GE.OR P1, PT, R7, R210, !P1 ;  /* 0x000000d20700720c */ /* 0x000fe40004f26670 */
[----:B------:R-:W-:Y:S02]  /*b530*/  ISETP.GE.OR P5, PT, R6, R212, !P5 ;  /* 0x000000d40600720c */ /* 0x000fe40006fa6670 */
[----:B-1----:R-:W-:Y:S02]  /*b540*/  FSEL R10, R227, -INF , !P6 ;  /* 0xff800000e30a7808 */ /* 0x002fe40007000000 */
[----:B------:R-:W-:Y:S02]  /*b550*/  FSEL R226, R226, -INF , !P0 ;  /* 0xff800000e2e27808 */ /* 0x000fe40004000000 */
[----:B------:R-:W-:Y:S02]  /*b560*/  IADD3 R7, R4, 0x18, RZ ;  /* 0x0000001804077810 */ /* 0x000fe40007ffe0ff */
[----:B------:R-:W-:Y:S02]  /*b570*/  ISETP.GE.AND P0, PT, R6, R211, PT ;  /* 0x000000d30600720c */ /* 0x000fe40003f06270 */
[-C--:B------:R-:W-:Y:S02]  /*b580*/  ISETP.GE.AND P6, PT, R3, R213.reuse, PT ;  /* 0x000000d50300720c */ /* 0x080fe40003fc6270 */
[----:B------:R-:W-:Y:S02]  /*b590*/  FSEL R162, R232, -INF , !P5 ;  /* 0xff800000e8a27808 */ /* 0x000fe40006800000 */
[-C--:B------:R-:W-:Y:S02]  /*b5a0*/  ISETP.GE.AND P5, PT, R7, R213.reuse, PT ;  /* 0x000000d50700720c */ /* 0x080fe40003fa6270 */
[----:B------:R-:W-:Y:S02]  /*b5b0*/  ISETP.GE.OR P0, PT, R6, R210, !P0 ;  /* 0x000000d20600720c */ /* 0x000fe40004706670 */
[-C--:B------:R-:W-:Y:S02]  /*b5c0*/  ISETP.GE.OR P6, PT, R3, R212.reuse, !P6 ;  /* 0x000000d40300720c */ /* 0x080fe400077c6670 */
[----:B------:R-:W-:Y:S02]  /*b5d0*/  IADD3 R6, R4, 0x19, RZ ;  /* 0x0000001904067810 */ /* 0x000fe40007ffe0ff */
[-C--:B------:R-:W-:Y:S02]  /*b5e0*/  ISETP.GE.OR P5, PT, R7, R212.reuse, !P5 ;  /* 0x000000d40700720c */ /* 0x080fe40006fa6670 */
[----:B------:R-:W-:Y:S02]  /*b5f0*/  FSEL R9, R224, -INF , !P2 ;  /* 0xff800000e0097808 */ /* 0x000fe40005000000 */
[----:B------:R-:W-:Y:S02]  /*b600*/  FSEL R160, R231, -INF , !P6 ;  /* 0xff800000e7a07808 */ /* 0x000fe40007000000 */
[C---:B------:R-:W-:Y:S02]  /*b610*/  ISETP.GE.AND P2, PT, R6.reuse, R213, PT ;  /* 0x000000d50600720c */ /* 0x040fe40003f46270 */
        /* <DEDUP_REMOVED lines=16> */
[----:B------:R-:W-:Y:S02]  /*b720*/  FSEL R171, R230, -INF , !P0 ;  /* 0xff800000e6ab7808 */ /* 0x000fe40004000000 */
[----:B------:R-:W-:Y:S02]  /*b730*/  IADD3 R6, R4, 0x28, RZ ;  /* 0x0000002804067810 */ /* 0x000fe40007ffe0ff */
        /* <DEDUP_REMOVED lines=9> */
[----:B------:R-:W-:Y:S02]  /*b7d0*/  IADD3 R3, R4, 0x29, RZ ;  /* 0x0000002904037810 */ /* 0x000fe40007ffe0ff */
[----:B------:R-:W-:Y:S02]  /*b7e0*/  FMNMX.FTZ R8, R9, R8, !PT ;  /* 0x0000000809087209 */ /* 0x000fe40007810000 */
[----:B------:R-:W-:Y:S02]  /*b7f0*/  FSEL R146, R244, -INF , !P1 ;  /* 0xff800000f4927808 */ /* 0x000fe40004800000 */
[----:B------:R-:W-:Y:S02]  /*b800*/  FSEL R169, R229, -INF , !P6 ;  /* 0xff800000e5a97808 */ /* 0x000fe40007000000 */
[----:B------:R-:W-:Y:S02]  /*b810*/  ISETP.GE.AND P6, PT, R6, R211, PT ;  /* 0x000000d30600720c */ /* 0x000fe40003fc6270 */
[----:B------:R-:W-:Y:S02]  /*b820*/  ISETP.GE.AND P1, PT, R3, R213, PT ;  /* 0x000000d50300720c */ /* 0x000fe40003f26270 */
[----:B------:R-:W-:Y:S02]  /*b830*/  FMNMX.FTZ R11, R14, R0, !PT ;  /* 0x000000000e0b7209 */ /* 0x000fe40007810000 */
        /* <DEDUP_REMOVED lines=8> */
[----:B------:R-:W-:Y:S02]  /*b8c0*/  FSEL R141, R233, -INF , !P4 ;  /* 0xff800000e98d7808 */ /* 0x000fe40006000000 */
[----:B------:R-:W-:Y:S02]  /*b8d0*/  ISETP.GE.AND P5, PT, R3, R211, PT ;  /* 0x000000d30300720c */ /* 0x000fe40003fa6270 */
[----:B------:R-:W-:Y:S02]  /*b8e0*/  FMNMX.FTZ R8, R171, R8, !PT ;  /* 0x00000008ab087209 */ /* 0x000fe40007810000 */
[----:B------:R-:W-:Y:S02]  /*b8f0*/  FMNMX.FTZ R11, R226, R11, !PT ;  /* 0x0000000be20b7209 */ /* 0x000fe40007810000 */
[C---:B------:R-:W-:Y:S02]  /*b900*/  ISETP.GE.AND P4, PT, R6.reuse, R211, PT ;  /* 0x000000d30600720c */ /* 0x040fe40003f86270 */
[----:B------:R-:W-:Y:S02]  /*b910*/  ISETP.GE.AND P1, PT, R6, R213, PT ;  /* 0x000000d50600720c */ /* 0x000fe40003f26270 */
[-C--:B------:R-:W-:Y:S02]  /*b920*/  ISETP.GE.OR P5, PT, R3, R210.reuse, !P5 ;  /* 0x000000d20300720c */ /* 0x080fe40006fa6670 */
[----:B------:R-:W-:Y:S02]  /*b930*/  FMNMX.FTZ R3, R10, R11, !PT ;  /* 0x0000000b0a037209 */ /* 0x000fe40007810000 */
[C---:B------:R-:W-:Y:S02]  /*b940*/  ISETP.GE.OR P4, PT, R6.reuse, R210, !P4 ;  /* 0x000000d20600720c */ /* 0x040fe40006786670 */
[----:B------:R-:W-:Y:S02]  /*b950*/  FMNMX.FTZ R8, R169, R8, !PT ;  /* 0x00000008a9087209 */ /* 0x000fe40007810000 */
[----:B------:R-:W-:Y:S01]  /*b960*/  ISETP.GE.OR P1, PT, R6, R212, !P1 ;  /* 0x000000d40600720c */ /* 0x000fe20004f26670 */
[----:B------:R-:W-:Y:S01]  /*b970*/  VIADD R6, R4, 0x31 ;  /* 0x0000003104067836 */ /* 0x000fe20000000000 */
[----:B------:R-:W-:Y:S02]  /*b980*/  FMNMX.FTZ R8, R143, R8, !PT ;  /* 0x000000088f087209 */ /* 0x000fe40007810000 */
[----:B------:R-:W-:Y:S02]  /*b990*/  FMNMX.FTZ R3, R162, R3, !PT ;  /* 0x00000003a2037209 */ /* 0x000fe40007810000 */
[----:B------:R-:W-:Y:S02]  /*b9a0*/  FSEL R164, R252, -INF , !P1 ;  /* 0xff800000fca47808 */ /* 0x000fe40004800000 */
[----:B------:R-:W-:Y:S02]  /*b9b0*/  ISETP.GE.AND P1, PT, R6, R213, PT ;  /* 0x000000d50600720c */ /* 0x000fe40003f26270 */
[----:B------:R-:W-:Y:S02]  /*b9c0*/  FMNMX.FTZ R8, R141, R8, !PT ;  /* 0x000000088d087209 */ /* 0x000fe40007810000 */
[----:B------:R-:W-:Y:S02]  /*b9d0*/  FMNMX.FTZ R11, R160, R3, !PT ;  /* 0x00000003a00b7209 */ /* 0x000fe40007810000 */
[----:B------:R-:W-:Y:S02]  /*b9e0*/  FSEL R175, R238, -INF , !P2 ;  /* 0xff800000eeaf7808 */ /* 0x000fe40005000000 */
[----:B------:R-:W-:Y:S02]  /*b9f0*/  ISETP.GE.OR P1, PT, R6, R212, !P1 ;  /* 0x000000d40600720c */ /* 0x000fe40004f26670 */
[C---:B------:R-:W-:Y:S02]  /*ba00*/  IADD3 R3, R4.reuse, 0x38, RZ ;  /* 0x0000003804037810 */ /* 0x040fe40007ffe0ff */
        /* <DEDUP_REMOVED lines=43> */
[----:B------:R-:W-:Y:S08]  /*bcc0*/  LDSM.16.MT88.4 R16, [R196+0xc000] ;  /* 0x00c00000c410783b */ /* 0x000ff00000004200 */
[----:B------:R-:W1:Y:S08]  /*bcd0*/  SHFL.BFLY PT, R3, R4, 0x1, 0x1f ;  /* 0x0c201f0004037f89 */ /* 0x000e7000000e0000 */
[----:B------:R-:W2:Y:S01]  /*bce0*/  SHFL.BFLY PT, R132, R11, 0x1, 0x1f ;  /* 0x0c201f000b847f89 */ /* 0x000ea200000e0000 */
[----:B-1----:R-:W-:Y:S04]  /*bcf0*/  FMNMX.FTZ R3, R4, R3, !PT ;  /* 0x0000000304037209 */ /* 0x002fe80007810000 */
[C---:B------:R-:W-:Y:S01]  /*bd00*/  FSETP.NEU.FTZ.AND P0, PT, R3.reuse, -INF , PT ;  /* 0xff8000000300780b */ /* 0x040fe20003f1d000 */
[----:B------:R-:W-:Y:S01]  /*bd10*/  FMUL.FTZ R148, R3, UR4 ;  /* 0x0000000403947c20 */ /* 0x000fe20008410000 */
[----:B--2---:R-:W-:Y:S04]  /*bd20*/  FMNMX.FTZ R132, R11, R132, !PT ;  /* 0x000000840b847209 */ /* 0x004fe80007810000 */
[----:B------:R-:W-:Y:S01]  /*bd30*/  FSEL R148, R148, RZ, P0 ;  /* 0x000000ff94947208 */ /* 0x000fe20000000000 */
[C---:B------:R-:W-:Y:S01]  /*bd40*/  FMUL.FTZ R155, R132.reuse, UR4 ;  /* 0x00000004849b7c20 */ /* 0x040fe20008410000 */
[C---:B------:R-:W-:Y:S03]  /*bd50*/  FSETP.NEU.FTZ.AND P1, PT, R132.reuse, -INF , PT ;  /* 0xff8000008400780b */ /* 0x040fe60003f3d000 */
[--C-:B------:R-:W-:Y:S01]  /*bd60*/  FFMA.FTZ R163, R5, UR4, -R148.reuse ;  /* 0x0000000405a37c23 */ /* 0x100fe20008010894 */
[----:B------:R-:W-:Y:S01]  /*bd70*/  FSEL R5, R132, RZ, P1 ;  /* 0x000000ff84057208 */ /* 0x000fe20000800000 */
[--C-:B------:R-:W-:Y:S01]  /*bd80*/  FFMA.FTZ R135, R9, UR4, -R148.reuse ;  /* 0x0000000409877c23 */ /* 0x100fe20008010894 */
[----:B------:R-:W-:Y:S01]  /*bd90*/  FSEL R155, R155, RZ, P1 ;  /* 0x000000ff9b9b7208 */ /* 0x000fe20000800000 */
[--C-:B------:R-:W-:Y:S01]  /*bda0*/  FFMA.FTZ R134, R225, UR4, -R148.reuse ;  /* 0x00000004e1867c23 */ /* 0x100fe20008010894 */
[----:B------:R-:W-:Y:S01]  /*bdb0*/  FFMA.FTZ R159, R7, UR4, -R148 ;  /* 0x00000004079f7c23 */ /* 0x000fe20008010894 */
[----:B------:R-:W-:Y:S01]  /*bdc0*/  FADD.FTZ R0, -R5, R0 ;  /* 0x0000000005007221 */ /* 0x000fe20000010100 */
[----:B------:R-:W-:Y:S01]  /*bdd0*/  FSEL R5, R3, RZ, P0 ;  /* 0x000000ff03057208 */ /* 0x000fe20000000000 */
[--C-:B------:R-:W-:Y:S01]  /*bde0*/  FFMA.FTZ R161, R14, UR4, -R155.reuse ;  /* 0x000000040ea17c23 */ /* 0x100fe2000801089b */
[--C-:B------:R-:W-:Y:S01]  /*bdf0*/  FFMA.FTZ R158, R12, UR4, -R155.reuse ;  /* 0x000000040c9e7c23 */ /* 0x100fe2000801089b */
[----:B------:R-:W-:Y:S01]  /*be00*/  FMUL.FTZ R6, R0, UR4 ;  /* 0x0000000400067c20 */ /* 0x000fe20008410000 */
[--C-:B------:R-:W-:Y:S01]  /*be10*/  FFMA.FTZ R157, R226, UR4, -R155.reuse ;  /* 0x00000004e29d7c23 */ /* 0x100fe2000801089b */
[----:B------:R-:W-:Y:S01]  /*be20*/  FADD.FTZ R0, -R5, R2 ;  /* 0x0000000205007221 */ /* 0x000fe20000010100 */
[--C-:B------:R-:W-:Y:S01]  /*be30*/  FFMA.FTZ R156, R10, UR4, -R155.reuse ;  /* 0x000000040a9c7c23 */ /* 0x100fe2000801089b */
[----:B------:R-:W-:Y:S01]  /*be40*/  MUFU.EX2 R161, R161 ;  /* 0x000000a100a17308 */ /* 0x000fe20000000800 */
[--C-:B------:R-:W-:Y:S01]  /*be50*/  FFMA.FTZ R167, R140, UR4, -R155.reuse ;  /* 0x000000048ca77c23 */ /* 0x100fe2000801089b */
[----:B------:R-:W-:Y:S01]  /*be60*/  FMUL.FTZ R8, R0, UR4 ;  /* 0x0000000400087c20 */ /* 0x000fe20008410000 */
[--C-:B------:R-:W-:Y:S01]  /*be70*/  FFMA.FTZ R168, R141, UR4, -R148.reuse ;  /* 0x000000048da87c23 */ /* 0x100fe20008010894 */
[--C-:B------:R-:W-:Y:S01]  /*be80*/  FFMA.FTZ R179, R144, UR4, -R155.reuse ;  /* 0x0000000490b37c23 */ /* 0x100fe2000801089b */
[--C-:B------:R-:W-:Y:S01]  /*be90*/  FFMA.FTZ R176, R145, UR4, -R148.reuse ;  /* 0x0000000491b07c23 */ /* 0x100fe20008010894 */
        /* <DEDUP_REMOVED lines=21> */
[----:B------:R-:W-:Y:S01]  /*bff0*/  FFMA.FTZ R148, R133, UR4, -R148 ;  /* 0x0000000485947c23 */ /* 0x000fe20008010894 */
[--C-:B------:R-:W-:Y:S01]  /*c000*/  FFMA.FTZ R164, R164, UR4, -R155.reuse ;  /* 0x00000004a4a47c23 */ /* 0x100fe2000801089b */
[----:B------:R-:W-:Y:S05]  /*c010*/  ISETP.GT.AND P0, PT, R206, UR10, PT ;  /* 0x0000000ace007c0c */ /* 0x000fea000bf04270 */
        /* <DEDUP_REMOVED lines=320> */
.L_x_5393:
        /* <DEDUP_REMOVED lines=265> */
.L_x_5398:
        /* <DEDUP_REMOVED lines=10> */
.L_x_5399:
[----:B------:R-:W-:Y:S01]  /*e550*/  S2UR UR6, SR_CTAID.Z ;  /* 0x00000000000679c3 */ /* 0x000fe20000002700 */
[----:B------:R-:W-:Y:S01]  /*e560*/  ULDC UR4, c[0x0][0x270] ;  /* 0x00009c0000047ab9 */ /* 0x000fe20000000800 */
[----:B------:R-:W-:-:S06]  /*e570*/  ULDC UR11, c[0x0][0x2c4] ;  /* 0x0000b100000b7ab9 */ /* 0x000fcc0000000800 */
[----:B------:R-:W1:Y:S02]  /*e580*/  S2UR UR5, SR_CTAID.Y ;  /* 0x00000000000579c3 */ /* 0x000e640000002600 */
[----:B-1----:R-:W-:-:S04]  /*e590*/  UIMAD UR4, UR5, UR4, UR6 ;  /* 0x00000004050472a4 */ /* 0x002fc8000f8e0206 */
[----:B------:R-:W-:Y:S02]  /*e5a0*/  UIMAD UR11, UR4, UR11, URZ ;  /* 0x0000000b040b72a4 */ /* 0x000fe4000f8e023f */
.L_x_5400:
        /* <DEDUP_REMOVED lines=32> */
.L_x_5402:
[----:B------:R-:W-:Y:S05]  /*e7b0*/  BSYNC B0 ;  /* 0x0000000000007941 */ /* 0x000fea0003800000 */
.L_x_5401:
        /* <DEDUP_REMOVED lines=48> */
.L_x_5404:
[----:B------:R-:W-:Y:S05]  /*eac0*/  BSYNC B0 ;  /* 0x0000000000007941 */ /* 0x000fea0003800000 */
.L_x_5403:
        /* <DEDUP_REMOVED lines=19> */
.L_x_5406:
[----:B------:R-:W-:Y:S05]  /*ec00*/  BSYNC B0 ;  /* 0x0000000000007941 */ /* 0x000fea0003800000 */
.L_x_5405:
        /* <DEDUP_REMOVED lines=19> */
.L_x_5408:
[----:B------:R-:W-:Y:S05]  /*ed40*/  BSYNC B0 ;  /* 0x0000000000007941 */ /* 0x000fea0003800000 */
.L_x_5407:
        /* <DEDUP_REMOVED lines=16> */
.L_x_5409:
        /* <DEDUP_REMOVED lines=11> */
.L_x_7481:


//--------------------- .text._ZN5flash24flash_fwd_splitkv_kernelI23Flash_fwd_kernel_traitsILi192ELi64ELi64ELi4ELb0ELb0EN7cutlass6half_tE19Flash_kernel_traitsILi192ELi64ELi64ELi4ES3_EELb0ELb1ELb1ELb0ELb0ELb0ELb0ELb0EEEvNS_16Flash_fwd_paramsE --------------------------
	.section	.text._ZN5flash24flash_fwd_splitkv_kernelI23Flash_fwd_kernel_traitsILi192ELi64ELi64ELi4ELb0ELb0EN7cutlass6half_tE19Flash_kernel_traitsILi192ELi64ELi64ELi4ES3_EELb0ELb1ELb1ELb0ELb0ELb0ELb0ELb0EEEvNS_16Flash_fwd_paramsE,"ax",@progbits
	.align	128
        .global         _ZN5flash24flash_fwd_splitkv_kernelI23Flash_fwd_kernel_traitsILi192ELi64ELi64ELi4ELb0ELb0EN7cutlass6half_tE19Flash_kernel_traitsILi192ELi64ELi64ELi4ES3_EELb0ELb1ELb1ELb0ELb0ELb0ELb0ELb0EEEvNS_16Flash_fwd_paramsE
        .type           _ZN5flash24flash_fwd_splitkv_kernelI23Flash_fwd_kernel_traitsILi192ELi64ELi64ELi4ELb0ELb0EN7cutlass6half_tE19Flash_kernel_traitsILi192ELi64ELi64ELi4ES3_EELb0ELb1ELb1ELb0ELb0ELb0ELb0ELb0EEEvNS_16Flash_fwd_paramsE,@function
        .size           _ZN5flash24flash_fwd_splitkv_kernelI23Flash_fwd_kernel_traitsILi192ELi64ELi64ELi4ELb0ELb0EN7cutlass6half_tE19Flash_kernel_traitsILi192ELi64ELi64ELi4ES3_EELb0ELb1ELb1ELb0ELb0ELb0ELb0ELb0EEEvNS_16Flash_fwd_paramsE,(.L_x_7482 - _ZN5flash24flash_fwd_splitkv_kernelI23Flash_fwd_kernel_traitsILi192ELi64ELi64ELi4ELb0ELb0EN7cutlass6half_tE19Flash_kernel_traitsILi192ELi64ELi64ELi4ES3_EELb0ELb1ELb1ELb0ELb0ELb0ELb0ELb0EEEvNS_16Flash_fwd_paramsE)
        .other          _ZN5flash24flash_fwd_splitkv_kernelI23Flash_fwd_kernel_traitsILi192ELi64ELi64ELi4ELb0ELb0EN7cutlass6half_tE19Flash_kernel_traitsILi192ELi64ELi64ELi4ES3_EELb0ELb1ELb1ELb0ELb0ELb0ELb0ELb0EEEvNS_16Flash_fwd_paramsE,@"STO_CUDA_ENTRY STV_DEFAULT"
_ZN5flash24flash_fwd_splitkv_kernelI23Flash_fwd_kernel_traitsILi192ELi64ELi64ELi4ELb0ELb0EN7cutlass6half_tE19Flash_kernel_traitsILi192ELi64ELi64ELi4ES3_EELb0ELb1ELb1ELb0ELb0ELb0ELb0ELb0EEEvNS_16Flash_fwd_paramsE:
.text._ZN5flash24flash_fwd_splitkv_kernelI23Flash_fwd_kernel_traitsILi192ELi64ELi64ELi4ELb0ELb0EN7cutlass6half_tE19Flash_kernel_traitsILi192ELi64ELi64ELi4ES3_EELb0ELb1ELb1ELb0ELb0ELb0ELb0ELb0EEEvNS_16Flash_fwd_paramsE:
        /* <DEDUP_REMOVED lines=54> */
.L_x_5410:
[----:B------:R-:W-:-:S03]  /*0360*/  ULDC UR6, c[0x0][0x2c8] ;  /* 0x0000b20000067ab9 */ /* 0x000fc60000000800 */
.L_x_5411:
        /* <DEDUP_REMOVED lines=58> */
[----:B------:R-:W-:Y:S01]  /*0710*/  USHF.R.S32.HI UR10, URZ, 0x1f, UR24 ;  /* 0x0000001f3f0a7899 */ /* 0x000fe20008011418 */
[----:B------:R-:W-:Y:S02]  /*0720*/  ULDC.64 UR6, c[0x0][0x2a0] ;  /* 0x0000a80000067ab9 */ /* 0x000fe40000000a00 */
[----:B------:R-:W-:Y:S01]  /*0730*/  LOP3.LUT R0, R8, 0xfffffff8, RZ, 0xc0, !PT ;  /* 0xfffffff808007812 */ /* 0x000fe200078ec0ff */
[----:B------:R-:W-:Y:S01]  /*0740*/  UIMAD UR10, UR10, UR6, URZ ;  /* 0x000000060a0a72a4 */ /* 0x000fe2000f8e023f */
[----:B------:R-:W-:Y:S01]  /*0750*/  SHF.R.S32.HI R8, RZ, 0x3, R8 ;  /* 0x00000003ff087819 */ /* 0x000fe20000011408 */
[----:B------:R-:W-:Y:S01]  /*0760*/  @!UP0 USHF.R.S32.HI UR9, URZ, 0x1f, UR22 ;  /* 0x0000001f3f098899 */ /* 0x000fe20008011416 */
[----:B------:R-:W-:Y:S01]  /*0770*/  IMAD.U32 R10, RZ, RZ, UR6 ;  /* 0x00000006ff0a7e24 */ /* 0x000fe2000f8e00ff */
[----:B------:R-:W-:Y:S01]  /*0780*/  @!UP0 ULDC.64 UR4, c[0x0][0x290] ;  /* 0x0000a40000048ab9 */ /* 0x000fe20000000a00 */
[----:B------:R-:W-:Y:S01]  /*0790*/  IMAD.IADD R3, R3, 0x1, -R0 ;  /* 0x0000000103037824 */ /* 0x000fe200078e0a00 */
[----:B------:R-:W-:Y:S01]  /*07a0*/  @!UP0 UIMAD UR9, UR9, UR4, URZ ;  /* 0x00000004090982a4 */ /* 0x000fe2000f8e023f */
[----:B------:R-:W-:Y:S01]  /*07b0*/  ISETP.GE.AND P1, PT, R8, UR12, PT ;  /* 0x0000000c08007c0c */ /* 0x000fe2000bf26270 */
[----:B------:R-:W-:Y:S01]  /*07c0*/  @!UP0 UIMAD.WIDE.U32 UR14, UR22, UR4, URZ ;  /* 0x00000004160e82a5 */ /* 0x000fe2000f8e003f */
[C---:B------:R-:W-:Y:S01]  /*07d0*/  IMAD.SHL.U32 R16, R3.reuse, 0x8, RZ ;  /* 0x0000000803107824 */ /* 0x040fe200078e00ff */
[----:B------:R-:W-:Y:S01]  /*07e0*/  @!UP0 UIMAD UR9, UR22, UR5, UR9 ;  /* 0x00000005160982a4 */ /* 0x000fe2000f8e0209 */
[----:B------:R-:W-:Y:S01]  /*07f0*/  ISETP.NE.AND P6, PT, R3, RZ, PT ;  /* 0x000000ff0300720c */ /* 0x000fe20003fc5270 */
[----:B------:R-:W-:Y:S01]  /*0800*/  UIMAD UR7, UR24, UR7, UR10 ;  /* 0x00000007180772a4 */ /* 0x000fe2000f8e020a */
[C---:B------:R-:W-:Y:S01]  /*0810*/  VIADD R7, R16.reuse, 0x40 ;  /* 0x0000004010077836 */ /* 0x040fe20000000000 */
[----:B------:R-:W-:Y:S01]  /*0820*/  ULDC.64 UR4, c[0x0][0x298] ;  /* 0x0000a60000047ab9 */ /* 0x000fe20000000a00 */
[--C-:B------:R-:W-:Y:S01]  /*0830*/  SHF.R.S32.HI R17, RZ, 0x1f, R16.reuse ;  /* 0x0000001fff117819 */ /* 0x100fe20000011410 */
[----:B------:R-:W-:Y:S01]  /*0840*/  UIMAD UR8, UR8, UR4, URZ ;  /* 0x00000004080872a4 */ /* 0x000fe2000f8e023f */
[----:B------:R-:W-:Y:S01]  /*0850*/  IMAD.U32 R5, RZ, RZ, UR4 ;  /* 0x00000004ff057e24 */ /* 0x000fe2000f8e00ff */
[----:B------:R-:W-:Y:S01]  /*0860*/  @UP0 UIMAD.WIDE.U32 UR16, UR13, UR4, URZ ;  /* 0x000000040d1002a5 */ /* 0x000fe2000f8e003f */
[----:B------:R-:W-:Y:S01]  /*0870*/  VIADD R6, R16, 0x80 ;  /* 0x0000008010067836 */ /* 0x000fe20000000000 */
[----:B------:R-:W-:Y:S01]  /*0880*/  UIMAD UR8, UR23, UR5, UR8 ;  /* 0x00000005170872a4 */ /* 0x000fe2000f8e0208 */
[----:B------:R-:W-:Y:S01]  /*0890*/  IMAD.WIDE.U32 R4, R5, UR23, R16 ;  /* 0x0000001705047c25 */ /* 0x000fe2000f8e0010 */
[----:B------:R-:W-:-:S02]  /*08a0*/  @UP0 UIMAD UR13, UR13, UR5, UR17 ;  /* 0x000000050d0d02a4 */ /* 0x000fc4000f8e0211 */
[----:B------:R-:W-:Y:S01]  /*08b0*/  @!UP0 UIADD3 UR13, UR15, UR9, URZ ;  /* 0x000000090f0d8290 */ /* 0x000fe2000fffe03f */
[----:B------:R-:W-:Y:S01]  /*08c0*/  @!UP0 UMOV UR16, UR14 ;  /* 0x0000000e00108c82 */ /* 0x000fe20008000000 */
[----:B------:R-:W-:Y:S01]  /*08d0*/  IMAD.U32 R0, RZ, RZ, UR8 ;  /* 0x00000008ff007e24 */ /* 0x000fe2000f8e00ff */
[----:B------:R-:W-:Y:S01]  /*08e0*/  IADD3 R2, P0, R4, UR16, RZ ;  /* 0x0000001004027c10 */ /* 0x000fe2000ff1e0ff */
[----:B------:R-:W-:Y:S01]  /*08f0*/  ULDC UR8, c[0x0][0x270] ;  /* 0x00009c0000087ab9 */ /* 0x000fe20000000800 */
[----:B------:R-:W-:Y:S01]  /*0900*/  ULDC UR6, c[0x0][0x2c4] ;  /* 0x0000b10000067ab9 */ /* 0x000fe20000000800 */
[----:B------:R-:W-:Y:S01]  /*0910*/  UIMAD UR8, UR22, UR8, UR24 ;  /* 0x00000008160872a4 */ /* 0x000fe2000f8e0218 */
[----:B------:R-:W-:Y:S01]  /*0920*/  IADD3.X R3, R5, UR13, R0, P0, !PT ;  /* 0x0000000d05037c10 */ /* 0x000fe200087fe400 */
[C---:B------:R-:W-:Y:S02]  /*0930*/  VIADD R0, R8.reuse, 0x10 ;  /* 0x0000001008007836 */ /* 0x040fe40000000000 */
[----:B------:R-:W-:Y:S01]  /*0940*/  UIMAD UR23, UR8, UR6, UR23 ;  /* 0x00000006081772a4 */ /* 0x000fe2000f8e0217 */
[----:B------:R-:W-:-:S02]  /*0950*/  VIADD R5, R8, 0x20 ;  /* 0x0000002008057836 */ /* 0x000fc40000000000 */
[----:B------:R-:W-:Y:S01]  /*0960*/  IMAD.WIDE.U32 R10, R10, UR24, R2 ;  /* 0x000000180a0a7c25 */ /* 0x000fe2000f8e0002 */
[C---:B------:R-:W-:Y:S02]  /*0970*/  ISETP.GE.AND P0, PT, R0.reuse, UR12, PT ;  /* 0x0000000c00007c0c */ /* 0x040fe4000bf06270 */
[----:B------:R-:W-:Y:S01]  /*0980*/  ISETP.GE.OR P4, PT, R0, UR12, P6 ;  /* 0x0000000c00007c0c */ /* 0x000fe2000b786670 */
[----:B------:R-:W-:Y:S01]  /*0990*/  VIADD R15, R11, UR7 ;  /* 0x000000070b0f7c36 */ /* 0x000fe20008000000 */
[----:B------:R-:W-:Y:S01]  /*09a0*/  SHF.R.S32.HI R2, RZ, 0x1f, R8 ;  /* 0x0000001fff027819 */ /* 0x000fe20000011408 */
[----:B------:R-:W-:Y:S10]  /*09b0*/  @P1 BRA `(.L_x_5414) ;  /* 0x00000000003c1947 */ /* 0x000ff40003800000 */
        /* <DEDUP_REMOVED lines=15> */
.L_x_5414:
[----:B------:R-:W-:Y:S05]  /*0ab0*/  BSYNC B0 ;  /* 0x0000000000007941 */ /* 0x000fea0003800000 */
.L_x_5413:
        /* <DEDUP_REMOVED lines=22> */
.L_x_5416:
[----:B------:R-:W-:Y:S05]  /*0c20*/  BSYNC B0 ;  /* 0x0000000000007941 */ /* 0x000fea0003800000 */
.L_x_5415:
        /* <DEDUP_REMOVED lines=21> */
.L_x_5418:
[----:B------:R-:W-:Y:S05]  /*0d80*/  BSYNC B0 ;  /* 0x0000000000007941 */ /* 0x000fea0003800000 */
.L_x_5417:
        /* <DEDUP_REMOVED lines=20> */
.L_x_5420:
[----:B------:R-:W-:Y:S05]  /*0ed0*/  BSYNC B0 ;  /* 0x0000000000007941 */ /* 0x000fea0003800000 */
.L_x_5419:
        /* <DEDUP_REMOVED lines=18> */
.L_x_5412:
        /* <DEDUP_REMOVED lines=29> */
.L_x_5421:
        /* <DEDUP_REMOVED lines=45> */
[----:B------:R-:W-:Y:S01]  /*14a0*/  ULDC.64 UR8, c[0x0][0x248] ;  /* 0x0000920000087ab9 */ /* 0x000fe20000000a00 */
[----:B------:R-:W-:-:S03]  /*14b0*/  USHF.R.S32.HI UR28, URZ, 0x1f, UR29 ;  /* 0x0000001f3f1c7899 */ /* 0x000fc6000801141d */
        /* <DEDUP_REMOVED lines=28> */
[----:B------:R-:W-:Y:S02]  /*1680*/  UIMAD UR15, UR28, UR8, URZ ;  /* 0x000000081c0f72a4 */ /* 0x000fe4000f8e023f */
[----:B------:R-:W-:Y:S02]  /*1690*/  UIADD3 UR7, UR7, UR5, URZ ;  /* 0x0000000507077290 */ /* 0x000fe4000fffe03f */
[----:B------:R-:W-:Y:S02]  /*16a0*/  UIMAD UR15, UR29, UR9, UR15 ;  /* 0x000000091d0f72a4 */ /* 0x000fe4000f8e020f */
[----:B------:R-:W-:Y:S01]  /*16b0*/  UIMAD.WIDE.U32 UR30, UR29, UR8, UR6 ;  /* 0x000000081d1e72a5 */ /* 0x000fe2000f8e0006 */
[----:B------:R-:W-:Y:S02]  /*16c0*/  ULDC.64 UR4, c[0x0][0x238] ;  /* 0x00008e0000047ab9 */ /* 0x000fe40000000a00 */
[----:B------:R-:W-:Y:S01]  /*16d0*/  ULDC.64 UR6, c[0x0][0x260] ;  /* 0x0000980000067ab9 */ /* 0x000fe20000000a00 */
[----:B------:R-:W-:Y:S01]  /*16e0*/  UIADD3 UR15, UR31, UR15, URZ ;  /* 0x0000000f1f0f7290 */ /* 0x000fe2000fffe03f */
[----:B------:R-:W-:Y:S01]  /*16f0*/  IMAD R9, R5, UR6, RZ ;  /* 0x0000000605097c24 */ /* 0x000fe2000f8e02ff */
[----:B------:R-:W-:Y:S01]  /*1700*/  UIMAD UR11, UR11, UR4, URZ ;  /* 0x000000040b0b72a4 */ /* 0x000fe2000f8e023f */
[----:B------:R-:W-:-:S02]  /*1710*/  IMAD.U32 R7, RZ, RZ, UR31 ;  /* 0x0000001fff077e24 */ /* 0x000fc4000f8e00ff */
[----:B------:R-:W-:Y:S01]  /*1720*/  IMAD.U32 R6, RZ, RZ, UR30 ;  /* 0x0000001eff067e24 */ /* 0x000fe2000f8e00ff */
[----:B------:R-:W-:Y:S01]  /*1730*/  MOV R7, UR15 ;  /* 0x0000000f00077c02 */ /* 0x000fe20008000f00 */
[----:B------:R-:W-:Y:S01]  /*1740*/  UIMAD.WIDE.U32 UR30, UR14, UR4, URZ ;  /* 0x000000040e1e72a5 */ /* 0x000fe2000f8e003f */
[C---:B------:R-:W-:Y:S01]  /*1750*/  IMAD R24, R4.reuse, UR7, R9 ;  /* 0x0000000704187c24 */ /* 0x040fe2000f8e0209 */
[----:B------:R-:W-:Y:S01]  /*1760*/  UIMAD UR5, UR14, UR5, UR11 ;  /* 0x000000050e0572a4 */ /* 0x000fe2000f8e020b */
[----:B------:R-:W-:-:S03]  /*1770*/  IMAD.WIDE.U32 R26, R4, UR6, R6 ;  /* 0x00000006041a7c25 */ /* 0x000fc6000f8e0006 */
[----:B------:R-:W-:Y:S01]  /*1780*/  UIADD3 UR14, UR31, UR5, URZ ;  /* 0x000000051f0e7290 */ /* 0x000fe2000fffe03f */
[----:B------:R-:W-:Y:S01]  /*1790*/  IMAD.IADD R24, R27, 0x1, R24 ;  /* 0x000000011b187824 */ /* 0x000fe200078e0218 */
[----:B------:R-:W-:Y:S01]  /*17a0*/  UMOV UR16, UR30 ;  /* 0x0000001e00107c82 */ /* 0x000fe20008000000 */
[----:B------:R-:W-:Y:S09]  /*17b0*/  BRA `(.L_x_5423) ;  /* 0x0000000400447947 */ /* 0x000ff20003800000 */
.L_x_5422:
        /* <DEDUP_REMOVED lines=46> */
.L_x_5424:
        /* <DEDUP_REMOVED lines=20> */
[----:B------:R-:W-:Y:S01]  /*1be0*/  @UP0 UMOV UR16, UR6 ;  /* 0x0000000600100c82 */ /* 0x000fe20008000000 */
[----:B------:R-:W-:Y:S08]  /*1bf0*/  @P0 BRA `(.L_x_5423) ;  /* 0x0000000000340947 */ /* 0x000ff00003800000 */
[----:B------:R-:W-:Y:S01]  /*1c00*/  USHF.R.S32.HI UR6, URZ, 0x1f, UR15 ;  /* 0x0000001f3f067899 */ /* 0x000fe2000801140f */
[----:B------:R-:W-:-:S03]  /*1c10*/  ULDC.64 UR4, c[0x0][0x250] ;  /* 0x0000940000047ab9 */ /* 0x000fc60000000a00 */
[----:B------:R-:W-:Y:S02]  /*1c20*/  UIMAD UR6, UR6, UR4, URZ ;  /* 0x00000004060672a4 */ /* 0x000fe4000f8e023f */
[----:B------:R-:W-:Y:S02]  /*1c30*/  UIMAD.WIDE.U32 UR30, UR15, UR4, URZ ;  /* 0x000000040f1e72a5 */ /* 0x000fe4000f8e003f */
[----:B------:R-:W-:Y:S02]  /*1c40*/  UIMAD UR15, UR15, UR5, UR6 ;  /* 0x000000050f0f72a4 */ /* 0x000fe4000f8e0206 */
[----:B------:R-:W-:Y:S02]  /*1c50*/  USHF.R.S32.HI UR6, URZ, 0x1f, UR11 ;  /* 0x0000001f3f067899 */ /* 0x000fe4000801140b */
[----:B------:R-:W-:Y:S01]  /*1c60*/  UIADD3 UR31, UR31, UR15, URZ ;  /* 0x0000000f1f1f7290 */ /* 0x000fe2000fffe03f */
[----:B------:R-:W-:Y:S02]  /*1c70*/  ULDC.64 UR4, c[0x0][0x238] ;  /* 0x00008e0000047ab9 */ /* 0x000fe40000000a00 */
[----:B------:R-:W-:-:S02]  /*1c80*/  UIMAD UR6, UR6, UR4, URZ ;  /* 0x00000004060672a4 */ /* 0x000fc4000f8e023f */
[----:B------:R-:W-:Y:S02]  /*1c90*/  UIMAD.WIDE.U32 UR30, UR11, UR4, UR30 ;  /* 0x000000040b1e72a5 */ /* 0x000fe4000f8e001e */
[----:B------:R-:W-:-:S04]  /*1ca0*/  UIMAD UR5, UR11, UR5, UR6 ;  /* 0x000000050b0572a4 */ /* 0x000fc8000f8e0206 */
[----:B------:R-:W-:Y:S01]  /*1cb0*/  UIADD3 UR14, UR31, UR5, URZ ;  /* 0x000000051f0e7290 */ /* 0x000fe2000fffe03f */
[----:B------:R-:W-:-:S11]  /*1cc0*/  UMOV UR16, UR30 ;  /* 0x0000001e00107c82 */ /* 0x000fd60008000000 */
.L_x_5423:
[----:B------:R-:W-:Y:S01]  /*1cd0*/  UISETP.NE.AND UP0, UPT, UR13, -0x1, UPT ;  /* 0xffffffff0d00788c */ /* 0x000fe2000bf05270 */
[----:B------:R-:W-:Y:S01]  /*1ce0*/  SHF.R.S32.HI R6, RZ, 0x1f, R3 ;  /* 0x0000001fff067819 */ /* 0x000fe20000011403 */
[----:B------:R-:W1:Y:S01]  /*1cf0*/  S2R R31, SR_CTAID.X ;  /* 0x00000000001f7919 */ /* 0x000e620000002500 */
[----:B------:R-:W-:Y:S01]  /*1d00*/  USHF.R.S32.HI UR15, URZ, 0x1f, UR24 ;  /* 0x0000001f3f0f7899 */ /* 0x000fe20008011418 */
[----:B------:R-:W2:Y:S01]  /*1d10*/  S2UR UR31, SR_CgaCtaId ;  /* 0x00000000001f79c3 */ /* 0x000ea20000008800 */
[CC--:B------:R-:W-:Y:S01]  /*1d20*/  LEA.HI R12, R6.reuse, R3.reuse, RZ, 0x4 ;  /* 0x00000003060c7211 */ /* 0x0c0fe200078f20ff */
[----:B------:R-:W-:Y:S01]  /*1d30*/  ULDC.64 UR6, c[0x0][0x268] ;  /* 0x00009a0000067ab9 */ /* 0x000fe20000000a00 */
[----:B------:R-:W-:Y:S01]  /*1d40*/  LEA.HI R2, R6, R3, RZ, 0x3 ;  /* 0x0000000306027211 */ /* 0x000fe200078f18ff */
[----:B------:R-:W-:Y:S01]  /*1d50*/  IMAD R5, R5, UR6, RZ ;  /* 0x0000000605057c24 */ /* 0x000fe2000f8e02ff */
[----:B------:R-:W-:Y:S01]  /*1d60*/  LOP3.LUT R0, R12, 0xfffffff0, RZ, 0xc0, !PT ;  /* 0xfffffff00c007812 */ /* 0x000fe200078ec0ff */
[----:B------:R-:W-:Y:S01]  /*1d70*/  BSSY B0, `(.L_x_5425) ;  /* 0x0000064000007945 */ /* 0x000fe20003800000 */
[----:B------:R-:W-:Y:S01]  /*1d80*/  @UP0 ULDC.64 UR4, c[0x0][0x240] ;  /* 0x0000900000040ab9 */ /* 0x000fe20000000a00 */
[----:B------:R-:W-:Y:S01]  /*1d90*/  SHF.R.S32.HI R20, RZ, 0x3, R2 ;  /* 0x00000003ff147819 */ /* 0x000fe20000011402 */
[----:B------:R-:W-:Y:S01]  /*1da0*/  @UP0 UIMAD.WIDE.U32 UR34, UR13, UR4, URZ ;  /* 0x000000040d2202a5 */ /* 0x000fe2000f8e003f */
[----:B------:R-:W-:Y:S01]  /*1db0*/  LOP3.LUT R2, R2, 0xfffffff8, RZ, 0xc0, !PT ;  /* 0xfffffff802027812 */ /* 0x000fe200078ec0ff */
[----:B------:R-:W-:Y:S01]  /*1dc0*/  @!UP0 USHF.R.S32.HI UR32, URZ, 0x1f, UR22 ;  /* 0x0000001f3f208899 */ /* 0x000fe20008011416 */
[C---:B------:R-:W-:Y:S01]  /*1dd0*/  IMAD.IADD R0, R3.reuse, 0x1, -R0 ;  /* 0x0000000103007824 */ /* 0x040fe200078e0a00 */
[----:B------:R-:W-:Y:S01]  /*1de0*/  @UP0 UIMAD UR11, UR13, UR5, UR35 ;  /* 0x000000050d0b02a4 */ /* 0x000fe2000f8e0223 */
[C---:B------:R-:W-:Y:S01]  /*1df0*/  IMAD.SHL.U32 R197, R20.reuse, 0x40, RZ ;  /* 0x0000004014c57824 */ /* 0x040fe200078e00ff */
[----:B------:R-:W-:Y:S01]  /*1e00*/  IADD3 R152, P5, R20, UR29, RZ ;  /* 0x0000001d14987c10 */ /* 0x000fe2000ffbe0ff */
[----:B------:R-:W-:Y:S01]  /*1e10*/  @!UP0 ULDC.64 UR4, c[0x0][0x228] ;  /* 0x00008a0000048ab9 */ /* 0x000fe20000000a00 */
[----:B------:R-:W-:Y:S01]  /*1e20*/  IMAD.IADD R2, R3, 0x1, -R2 ;  /* 0x0000000103027824 */ /* 0x000fe200078e0a02 */
[----:B------:R-:W-:Y:S01]  /*1e30*/  @!UP0 UIMAD UR32, UR32, UR4, URZ ;  /* 0x00000004202082a4 */ /* 0x000fe2000f8e023f */
[----:B------:R-:W-:Y:S01]  /*1e40*/  SHF.R.S32.HI R7, RZ, 0x1f, R0 ;  /* 0x0000001fff077819 */ /* 0x000fe20000011400 */
[----:B------:R-:W-:Y:S01]  /*1e50*/  @!UP0 UIMAD.WIDE.U32 UR36, UR22, UR4, URZ ;  /* 0x00000004162482a5 */ /* 0x000fe2000f8e003f */
[----:B------:R-:W-:Y:S01]  /*1e60*/  IMAD.SHL.U32 R198, R2, 0x8, RZ ;  /* 0x0000000802c67824 */ /* 0x000fe200078e00ff */
[----:B------:R-:W-:Y:S01]  /*1e70*/  @!UP0 UIMAD UR32, UR22, UR5, UR32 ;  /* 0x00000005162082a4 */ /* 0x000fe2000f8e0220 */
[----:B------:R-:W-:Y:S01]  /*1e80*/  LOP3.LUT R197, R197, 0x1c0, RZ, 0xc0, !PT ;  /* 0x000001c0c5c57812 */ /* 0x000fe200078ec0ff */
[----:B------:R-:W-:Y:S01]  /*1e90*/  VIADD R14, R20, 0x10 ;  /* 0x00000010140e7836 */ /* 0x000fe20000000000 */
[----:B------:R-:W-:Y:S01]  /*1ea0*/  ULDC.64 UR4, c[0x0][0x258] ;  /* 0x0000960000047ab9 */ /* 0x000fe20000000a00 */
[----:B------:R-:W-:Y:S01]  /*1eb0*/  LEA.HI R4, R7, R0, RZ, 0x3 ;  /* 0x0000000007047211 */ /* 0x000fe200078f18ff */
[----:B------:R-:W-:Y:S01]  /*1ec0*/  UIMAD UR30, UR15, UR4, URZ ;  /* 0x000000040f1e72a4 */ /* 0x000fe2000f8e023f */
[--C-:B------:R-:W-:Y:S01]  /*1ed0*/  LOP3.LUT R8, R197, 0x38, R198.reuse, 0xf8, !PT ;  /* 0x00000038c5087812 */ /* 0x100fe200078ef8c6 */
[----:B------:R-:W-:Y:S01]  /*1ee0*/  @!UP0 UMOV UR34, UR36 ;  /* 0x0000002400228c82 */ /* 0x000fe20008000000 */
[----:B------:R-:W-:Y:S01]  /*1ef0*/  SHF.R.U32.HI R197, RZ, 0x3, R197 ;  /* 0x00000003ffc57819 */ /* 0x000fe200000116c5 */
[----:B------:R-:W-:Y:S01]  /*1f00*/  UIMAD UR30, UR24, UR5, UR30 ;  /* 0x00000005181e72a4 */ /* 0x000fe2000f8e021e */
[----:B------:R-:W-:Y:S01]  /*1f10*/  LOP3.LUT R17, R4, 0xfffffff8, RZ, 0xc0, !PT ;  /* 0xfffffff804117812 */ /* 0x000fe200078ec0ff */
[----:B------:R-:W-:Y:S01]  /*1f20*/  UIADD3 UR5, -UR23, UR12, URZ ;  /* 0x0000000c17057290 */ /* 0x000fe2000fffe13f */
[----:B------:R-:W-:Y:S01]  /*1f30*/  LOP3.LUT R197, R8, R197, RZ, 0x3c, !PT ;  /* 0x000000c508c57212 */ /* 0x000fe200078e3cff */
[----:B------:R-:W-:Y:S01]  /*1f40*/  @!UP0 UIADD3 UR11, UR37, UR32, URZ ;  /* 0x00000020250b8290 */ /* 0x000fe2000fffe03f */
[----:B------:R-:W-:Y:S01]  /*1f50*/  SHF.R.S32.HI R13, RZ, 0x1f, R198 ;  /* 0x0000001fff0d7819 */ /* 0x000fe200000114c6 */
[----:B------:R-:W-:Y:S01]  /*1f60*/  IMAD.IADD R17, R0, 0x1, -R17 ;  /* 0x0000000100117824 */ /* 0x000fe200078e0a11 */
[----:B------:R-:W-:Y:S01]  /*1f70*/  IADD3 R8, P0, R198, UR34, RZ ;  /* 0x00000022c6087c10 */ /* 0x000fe2000ff1e0ff */
[C---:B------:R-:W-:Y:S01]  /*1f80*/  VIADD R15, R20.reuse, 0x20 ;  /* 0x00000020140f7836 */ /* 0x040fe20000000000 */
[----:B------:R-:W-:Y:S01]  /*1f90*/  ISETP.GE.AND P6, PT, R20, UR5, PT ;  /* 0x0000000514007c0c */ /* 0x000fe2000bfc6270 */
[----:B------:R-:W-:Y:S01]  /*1fa0*/  IMAD.U32 R22, RZ, RZ, UR4 ;  /* 0x00000004ff167e24 */ /* 0x000fe2000f8e00ff */
[----:B------:R-:W-:Y:S01]  /*1fb0*/  LEA.HI R0, R6, R3, RZ, 0x6 ;  /* 0x0000000306007211 */ /* 0x000fe200078f30ff */
[----:B------:R-:W-:Y:S01]  /*1fc0*/  UMOV UR4, 0x400 ;  /* 0x0000040000047882 */ /* 0x000fe20000000000 */
[----:B------:R-:W-:Y:S01]  /*1fd0*/  IADD3 R10, P1, R198, UR16, RZ ;  /* 0x00000010c60a7c10 */ /* 0x000fe2000ff3e0ff */
[----:B------:R-:W-:Y:S01]  /*1fe0*/  IMAD R16, R18, UR7, R5 ;  /* 0x0000000712107c24 */ /* 0x000fe2000f8e0205 */
[----:B------:R-:W-:Y:S01]  /*1ff0*/  IADD3.X R9, R13, UR11, RZ, P0, !PT ;  /* 0x0000000b0d097c10 */ /* 0x000fe200087fe4ff */
[----:B------:R-:W-:Y:S01]  /*2000*/  UIADD3 UR11, UR17, -0x1, URZ ;  /* 0xffffffff110b7890 */ /* 0x000fe2000fffe03f */
[----:B------:R-:W-:Y:S01]  /*2010*/  IMAD.SHL.U32 R0, R0, 0x8, RZ ;  /* 0x0000000800007824 */ /* 0x000fe200078e00ff */
[----:B------:R-:W-:Y:S01]  /*2020*/  ISETP.GE.AND P4, PT, R14, UR5, PT ;  /* 0x000000050e007c0c */ /* 0x000fe2000bf86270 */
[----:B--2---:R-:W-:Y:S01]  /*2030*/  ULEA UR4, UR31, UR4, 0x18 ;  /* 0x000000041f047291 */ /* 0x004fe2000f8ec03f */
[----:B------:R-:W-:Y:S01]  /*2040*/  ISETP.GE.AND P0, PT, R15, UR5, PT ;  /* 0x000000050f007c0c */ /* 0x000fe2000bf06270 */
[----:B------:R-:W-:Y:S01]  /*2050*/  IMAD.WIDE.U32 R22, R22, UR24, R8 ;  /* 0x0000001816167c25 */ /* 0x000fe2000f8e0008 */
[----:B------:R-:W-:Y:S01]  /*2060*/  IADD3.X R11, R13, UR14, RZ, P1, !PT ;  /* 0x0000000e0d0b7c10 */ /* 0x000fe20008ffe4ff */
[----:B------:R-:W-:Y:S01]  /*2070*/  USHF.L.U32 UR16, UR11, 0x6, URZ ;  /* 0x000000060b107899 */ /* 0x000fe2000800063f */
[----:B------:R-:W-:Y:S01]  /*2080*/  SHF.R.S32.HI R21, RZ, 0x1f, R20 ;  /* 0x0000001fff157819 */ /* 0x000fe20000011414 */
[----:B------:R-:W-:Y:S01]  /*2090*/  IMAD.MOV.U32 R7, RZ, RZ, 0x10 ;  /* 0x00000010ff077424 */ /* 0x000fe200078e00ff */
[----:B------:R-:W-:Y:S01]  /*20a0*/  R2P PR, R17, 0x6 ;  /* 0x0000000611007804 */ /* 0x000fe20000000000 */
[----:B------:R-:W-:Y:S01]  /*20b0*/  IMAD.MOV.U32 R5, RZ, RZ, 0x20 ;  /* 0x00000020ff057424 */ /* 0x000fe200078e00ff */
[----:B------:R-:W-:Y:S01]  /*20c0*/  LOP3.LUT R197, R197, 0xfffffe00, R0, 0xf8, !PT ;  /* 0xfffffe00c5c57812 */ /* 0x000fe200078ef800 */
[----:B------:R-:W-:Y:S01]  /*20d0*/  IMAD.WIDE.U32 R18, R18, UR6, R10 ;  /* 0x0000000612127c25 */ /* 0x000fe2000f8e000a */
[----:B------:R-:W-:Y:S01]  /*20e0*/  UIADD3 UR14, -UR16, UR25, URZ ;  /* 0x00000019100e7290 */ /* 0x000fe2000fffe13f */
[----:B------:R-:W-:-:S02]  /*20f0*/  IADD3.X R0, R21, UR28, RZ, P5, !PT ;  /* 0x0000001c15007c10 */ /* 0x000fc4000affe4ff */
[----:B------:R-:W-:Y:S01]  /*2100*/  VIADD R29, R23, UR30 ;  /* 0x0000001e171d7c36 */ /* 0x000fe20008000000 */
[----:B------:R-:W-:Y:S01]  /*2110*/  LEA R197, R197, UR4, 0x1 ;  /* 0x00000004c5c57c11 */ /* 0x000fe2000f8e08ff */
[----:B-1----:R-:W-:Y:S01]  /*2120*/  IMAD.WIDE R30, R31, 0x40, R20 ;  /* 0x000000401f1e7825 */ /* 0x002fe200078e0214 */
[----:B------:R-:W-:Y:S02]  /*2130*/  SEL R7, R7, 0xfffffff0, !P1 ;  /* 0xfffffff007077807 */ /* 0x000fe40004800000 */
[----:B------:R-:W-:Y:S01]  /*2140*/  SEL R5, R5, 0xffffffe0, !P2 ;  /* 0xffffffe005057807 */ /* 0x000fe20005000000 */
[C---:B------:R-:W-:Y:S02]  /*2150*/  VIADD R196, R198.reuse, 0x40 ;  /* 0x00000040c6c47836 */ /* 0x040fe40000000000 */
[----:B------:R-:W-:Y:S01]  /*2160*/  VIADD R195, R198, 0x80 ;  /* 0x00000080c6c37836 */ /* 0x000fe20000000000 */
        /* <DEDUP_REMOVED lines=36> */
.L_x_5426:
[----:B------:R-:W-:Y:S05]  /*23b0*/  BSYNC B0 ;  /* 0x0000000000007941 */ /* 0x000fea0003800000 */
.L_x_5425:
        /* <DEDUP_REMOVED lines=41> */
.L_x_5428:
[----:B------:R-:W-:Y:S05]  /*2650*/  BSYNC B0 ;  /* 0x0000000000007941 */ /* 0x000fea0003800000 */
.L_x_5427:
        /* <DEDUP_REMOVED lines=42> */
.L_x_5430:
[----:B------:R-:W-:Y:S05]  /*2900*/  BSYNC B0 ;  /* 0x0000000000007941 */ /* 0x000fea0003800000 */
.L_x_5429:
        /* <DEDUP_REMOVED lines=44> */
.L_x_5432:
[----:B------:R-:W-:Y:S05]  /*2bd0*/  BSYNC B0 ;  /* 0x0000000000007941 */ /* 0x000fea0003800000 */
.L_x_5431:
        /* <DEDUP_REMOVED lines=37> */
.L_x_5434:
[----:B------:R-:W-:Y:S05]  /*2e30*/  BSYNC B0 ;  /* 0x0000000000007941 */ /* 0x000fea0003800000 */
.L_x_5433:
        /* <DEDUP_REMOVED lines=33> */
.L_x_5436:
[----:B------:R-:W-:Y:S05]  /*3050*/  BSYNC B0 ;  /* 0x0000000000007941 */ /* 0x000fea0003800000 */
.L_x_5435:
        /* <DEDUP_REMOVED lines=39> */
.L_x_5438:
[----:B------:R-:W-:Y:S05]  /*32d0*/  BSYNC B0 ;  /* 0x0000000000007941 */ /* 0x000fea0003800000 */
.L_x_5437:
        /* <DEDUP_REMOVED lines=14> */
[----:B------:R-:W-:Y:S01]  /*33c0*/  ISETP.GE.AND P2, PT, R195, UR6, PT ;  /* 0x00000006c3007c0c */ /* 0x000fe2000bf46270 */
[----:B------:R-:W-:Y:S01]  /*33d0*/  UIMAD UR6, UR9, 0x30, URZ ;  /* 0x00000030090678a4 */ /* 0x000fe2000f8e023f */
[----:B------:R-:W-:-:S05]  /*33e0*/  IMAD.WIDE.U32 R26, R20, 0x30, R26 ;  /* 0x00000030141a7825 */ /* 0x000fca00078e001a */
[----:B------:R-:W-:Y:S02]  /*33f0*/  VIADD R20, R27, UR6 ;  /* 0x000000061b147c36 */ /* 0x000fe40008000000 */
[----:B------:R-:W5:Y:S01]  /*3400*/  @!P6 LDC.64 R12, c[0x0][0x218] ;  /* 0x00008600ff0ceb82 */ /* 0x000f620000000a00 */
[----:B------:R5:W-:Y:S07]  /*3410*/  @P6 STS.128 [R197+0x7800], RZ ;  /* 0x007800ffc5006388 */ /* 0x000bee0000000c00 */
[----:B-12---:R-:W1:Y:S08]  /*3420*/  @!P5 LDC.64 R10, c[0x0][0x218] ;  /* 0x00008600ff0adb82 */ /* 0x006e700000000a00 */
[----:B---34-:R-:W2:Y:S01]  /*3430*/  @!P2 LDC.64 R8, c[0x0][0x218] ;  /* 0x00008600ff08ab82 */ /* 0x018ea20000000a00 */
        /* <DEDUP_REMOVED lines=9> */
[----:B--2---:R-:W-:-:S03]  /*34d0*/  @!P2 LEA R8, P1, R26, R8, 0x1 ;  /* 0x000000081a08a211 */ /* 0x004fc600078208ff */
        /* <DEDUP_REMOVED lines=9> */
[----:B------:R1:W-:Y:S02]  /*3570*/  @!P2 LDGSTS.E.BYPASS.LTC128B.128 [R197+0xb800], desc[UR26][R8.64+0x100] ;  /* 0x0b80010008c5afae */ /* 0x0003e4000b901d5a */
.L_x_5440:
[----:B------:R-:W-:Y:S05]  /*3580*/  BSYNC B0 ;  /* 0x0000000000007941 */ /* 0x000fea0003800000 */
.L_x_5439:
[----:B------:R-:W-:Y:S01]  /*3590*/  USHF.R.S32.HI UR28, URZ, 0x1f, UR22 ;  /* 0x0000001f3f1c7899 */ /* 0x000fe20008011416 */
[----:B------:R-:W0:Y:S01]  /*35a0*/  LDGDEPBAR ;  /* 0x00000000000079af */ /* 0x000e220000000000 */
[----:B------:R-:W-:Y:S01]  /*35b0*/  ULDC.64 UR6, c[0x0][0x3d0] ;  /* 0x0000f40000067ab9 */ /* 0x000fe20000000a00 */
[----:B------:R-:W-:Y:S01]  /*35c0*/  UMOV UR32, UR24 ;  /* 0x0000001800207c82 */ /* 0x000fe20008000000 */
[----:B------:R-:W-:Y:S01]  /*35d0*/  UIMAD UR28, UR28, UR6, URZ ;  /* 0x000000061c1c72a4 */ /* 0x000fe2000f8e023f */
[----:B-1234-:R-:W-:Y:S01]  /*35e0*/  IMAD.SHL.U32 R9, R4, 0x40, RZ ;  /* 0x0000004004097824 */ /* 0x01efe200078e00ff */
[----:B------:R-:W-:Y:S01]  /*35f0*/  UMOV UR33, UR15 ;  /* 0x0000000f00217c82 */ /* 0x000fe20008000000 */
[----:B------:R-:W-:Y:S01]  /*3600*/  IMAD.IADD R24, R23, 0x1, -R24 ;  /* 0x0000000117187824 */ /* 0x000fe200078e0a18 */
[----:B------:R-:W-:Y:S01]  /*3610*/  UIMAD.WIDE.U32 UR32, UR22, UR6, UR32 ;  /* 0x00000006162072a5 */ /* 0x000fe2000f8e0020 */
[----:B------:R-:W-:Y:S01]  /*3620*/  IMAD.SHL.U32 R17, R17, 0x40, RZ ;  /* 0x0000004011117824 */ /* 0x000fe200078e00ff */
[----:B------:R-:W-:Y:S01]  /*3630*/  UIMAD UR28, UR22, UR7, UR28 ;  /* 0x00000007161c72a4 */ /* 0x000fe2000f8e021c */
[----:B------:R-:W-:Y:S01]  /*3640*/  IMAD.SHL.U32 R8, R24, 0x8, RZ ;  /* 0x0000000818087824 */ /* 0x000fe200078e00ff */
[----:B------:R-:W-:Y:S01]  /*3650*/  LOP3.LUT R21, R22, 0x8, R21, 0xf8, !PT ;  /* 0x0000000816157812 */ /* 0x000fe200078ef815 */
[----:B------:R-:W-:Y:S01]  /*3660*/  ULDC.64 UR6, c[0x0][0x3c8] ;  /* 0x0000f20000067ab9 */ /* 0x000fe20000000a00 */
[----:B------:R-:W-:Y:S01]  /*3670*/  UIADD3 UR28, UR33, UR28, URZ ;  /* 0x0000001c211c7290 */ /* 0x000fe2000fffe03f */
[----:B------:R-:W-:Y:S01]  /*3680*/  LOP3.LUT R17, R17, 0x1c0, RZ, 0xc0, !PT ;  /* 0x000001c011117812 */ /* 0x000fe200078ec0ff */
[----:B------:R-:W-:Y:S01]  /*3690*/  ULEA UR15, UP0, UR32, UR6, 0x2 ;  /* 0x00000006200f7291 */ /* 0x000fe2000f80103f */
[----:B------:R-:W-:Y:S01]  /*36a0*/  SHF.R.U32.HI R22, RZ, 0x3, R22 ;  /* 0x00000003ff167819 */ /* 0x000fe20000011616 */
[----:B------:R-:W-:Y:S01]  /*36b0*/  IMAD.IADD R19, R19, 0x1, R16 ;  /* 0x0000000113137824 */ /* 0x000fe200078e0210 */
[----:B------:R-:W-:Y:S01]  /*36c0*/  LOP3.LUT R8, R17, 0x8, R8, 0xf8, !PT ;  /* 0x0000000811087812 */ /* 0x000fe200078ef808 */
[----:B------:R-:W-:Y:S01]  /*36d0*/  ULEA.HI.X UR28, UR32, UR7, UR28, 0x2, UP0 ;  /* 0x00000007201c7291 */ /* 0x000fe200080f141c */
[----:B------:R-:W-:Y:S01]  /*36e0*/  SHF.R.U32.HI R17, RZ, 0x3, R17 ;  /* 0x00000003ff117819 */ /* 0x000fe20000011611 */
[----:B------:R-:W-:Y:S01]  /*36f0*/  IMAD.U32 R10, RZ, RZ, UR15 ;  /* 0x0000000fff0a7e24 */ /* 0x000fe2000f8e00ff */
[----:B------:R-:W-:Y:S01]  /*3700*/  ULDC.64 UR6, c[0x0][0x250] ;  /* 0x0000940000067ab9 */ /* 0x000fe20000000a00 */
[----:B------:R-:W-:Y:S01]  /*3710*/  LEA.HI R6, R6, R3, RZ, 0x5 ;  /* 0x0000000306067211 */ /* 0x000fe200078f28ff */
[----:B------:R-:W-:-:S04]  /*3720*/  DEPBAR.LE SB0, 0x0 ;  /* 0x000080000000791a */ /* 0x000fc80000000000 */
[----:B------:R-:W-:Y:S01]  /*3730*/  IMAD.U32 R11, RZ, RZ, UR28 ;  /* 0x0000001cff0b7e24 */ /* 0x000fe2000f8e00ff */
[----:B------:R-:W-:Y:S01]  /*3740*/  LOP3.LUT R8, R8, R17, RZ, 0x3c, !PT ;  /* 0x0000001108087212 */ /* 0x000fe200078e3cff */
[----:B------:R-:W-:Y:S01]  /*3750*/  IMAD R135, R0, UR6, RZ ;  /* 0x0000000600877c24 */ /* 0x000fe2000f8e02ff */
[----:B------:R-:W-:Y:S01]  /*3760*/  LOP3.LUT R21, R21, R22, RZ, 0x3c, !PT ;  /* 0x0000001615157212 */ /* 0x000fe200078e3cff */
[----:B------:R-:W-:Y:S01]  /*3770*/  ULDC.64 UR28, c[0x0][0x220] ;  /* 0x00008800001c7ab9 */ /* 0x000fe20000000a00 */
[----:B------:R1:W5:Y:S01]  /*3780*/  LDG.E R4, desc[UR26][R10.64] ;  /* 0x0000001a0a047981 */ /* 0x000362000c1e1900 */
[----:B------:R-:W-:Y:S01]  /*3790*/  IMAD R135, R152, UR7, R135 ;  /* 0x0000000798877c24 */ /* 0x000fe2000f8e0287 */
[----:B------:R-:W-:Y:S01]  /*37a0*/  LOP3.LUT R0, R8, 0xfffffe00, R9, 0xf8, !PT ;  /* 0xfffffe0008007812 */ /* 0x000fe200078ef809 */
[----:B------:R-:W-:Y:S01]  /*37b0*/  IMAD.WIDE.U32 R152, R152, UR6, R18 ;  /* 0x0000000698987c25 */ /* 0x000fe2000f8e0012 */
[----:B------:R-:W-:Y:S01]  /*37c0*/  BAR.SYNC.DEFER_BLOCKING 0x0 ;  /* 0x0000000000007b1d */ /* 0x000fe20000010000 */
[----:B------:R-:W-:-:S02]  /*37d0*/  SHF.R.S32.HI R85, RZ, 0x5, R6 ;  /* 0x00000005ff557819 */ /* 0x000fc40000011406 */
[----:B------:R-:W-:Y:S01]  /*37e0*/  IMAD R193, R24, 0x200, R21 ;  /* 0x0000020018c17824 */ /* 0x000fe200078e0215 */
[----:B------:R-:W-:Y:S01]  /*37f0*/  LEA R212, P1, R152, UR28, 0x1 ;  /* 0x0000001c98d47c11 */ /* 0x000fe2000f8208ff */
[----:B------:R-:W-:Y:S01]  /*3800*/  IMAD.IADD R135, R153, 0x1, R135 ;  /* 0x0000000199877824 */ /* 0x000fe200078e0287 */
[----:B------:R-:W-:Y:S01]  /*3810*/  ULDC UR15, c[0x0][0x2e8] ;  /* 0x0000ba00000f7ab9 */ /* 0x000fe20000000800 */
[----:B------:R-:W-:Y:S01]  /*3820*/  IMAD R194, R85, 0x400, R0 ;  /* 0x0000040055c27824 */ /* 0x000fe200078e0200 */
[----:B------:R-:W-:Y:S02]  /*3830*/  ISETP.GE.AND P6, PT, R15, UR14, PT ;  /* 0x0000000e0f007c0c */ /* 0x000fe4000bfc6270 */
[----:B------:R-:W-:Y:S01]  /*3840*/  ISETP.GE.AND P5, PT, R14, UR14, PT ;  /* 0x0000000e0e007c0c */ /* 0x000fe2000bfa6270 */
[----:B------:R1:W-:Y:S04]  /*3850*/  @P0 STS.128 [R197+0xc000], RZ ;  /* 0x00c000ffc5000388 */ /* 0x0003e80000000c00 */
[----:B------:R1:W-:Y:S04]  /*3860*/  @P0 STS.128 [R197+0xe000], RZ ;  /* 0x00e000ffc5000388 */ /* 0x0003e80000000c00 */
[----:B------:R1:W-:Y:S01]  /*3870*/  @P0 STS.128 [R197+0x10000], RZ ;  /* 0x010000ffc5000388 */ /* 0x0003e20000000c00 */
[----:B------:R-:W-:Y:S01]  /*3880*/  USHF.L.U64.HI UR22, UR6, 0x4, UR7 ;  /* 0x0000000406167899 */ /* 0x000fe20008010207 */
[----:B------:R-:W2:Y:S01]  /*3890*/  MUFU.RCP R87, UR15 ;  /* 0x0000000f00577d08 */ /* 0x000ea20008001000 */
[----:B------:R-:W-:Y:S01]  /*38a0*/  USHF.L.U32 UR24, UR6, 0x4, URZ ;  /* 0x0000000406187899 */ /* 0x000fe2000800063f */
        /* <DEDUP_REMOVED lines=28> */
.L_x_5442:
[----:B------:R-:W-:Y:S05]  /*3a70*/  BSYNC B0 ;  /* 0x0000000000007941 */ /* 0x000fea0003800000 */
.L_x_5441:
        /* <DEDUP_REMOVED lines=8> */
[----:B------:R-:W-:Y:S01]  /*3b00*/  IMAD.U32 R9, RZ, RZ, UR24 ;  /* 0x00000018ff097e24 */ /* 0x000fe2000f8e00ff */
[----:B------:R-:W-:Y:S01]  /*3b10*/  ISETP.GE.AND P2, PT, R196, UR15, PT ;  /* 0x0000000fc4007c0c */ /* 0x000fe2000bf46270 */
[----:B------:R-:W-:Y:S02]  /*3b20*/  IMAD.U32 R8, RZ, RZ, UR22 ;  /* 0x00000016ff087e24 */ /* 0x000fe4000f8e00ff */
[----:B-1----:R-:W-:-:S08]  /*3b30*/  IMAD.U32 R11, RZ, RZ, UR24 ;  /* 0x00000018ff0b7e24 */ /* 0x002fd0000f8e00ff */
[-C--:B------:R-:W-:Y:S01]  /*3b40*/  @!P4 LEA R12, P0, R13, R212.reuse, 0x1 ;  /* 0x000000d40d0cc211 */ /* 0x080fe200078008ff */
[----:B------:R1:W-:Y:S01]  /*3b50*/  @P4 STS.128 [R197+0xc800], RZ ;  /* 0x00c800ffc5004388 */ /* 0x0003e20000000c00 */
[----:B------:R-:W-:Y:S02]  /*3b60*/  @!P2 LEA R10, P1, R11, R212, 0x1 ;  /* 0x000000d40b0aa211 */ /* 0x000fe400078208ff */
[-CC-:B------:R-:W-:Y:S02]  /*3b70*/  @!P4 LEA.HI.X R13, R9, R215.reuse, R8.reuse, 0x1, P0 ;  /* 0x000000d7090dc211 */ /* 0x180fe400000f0c08 */
[----:B------:R-:W-:Y:S02]  /*3b80*/  ISETP.GE.AND P0, PT, R195, UR15, PT ;  /* 0x0000000fc3007c0c */ /* 0x000fe4000bf06270 */
        /* <DEDUP_REMOVED lines=12> */
[----:B-1----:R-:W-:Y:S01]  /*3c50*/  IMAD.U32 R11, RZ, RZ, UR24 ;  /* 0x00000018ff0b7e24 */ /* 0x002fe2000f8e00ff */
[----:B------:R-:W-:Y:S01]  /*3c60*/  MOV R9, UR24 ;  /* 0x0000001800097c02 */ /* 0x000fe20008000f00 */
[----:B------:R-:W-:-:S03]  /*3c70*/  IMAD.U32 R8, RZ, RZ, UR22 ;  /* 0x00000016ff087e24 */ /* 0x000fc6000f8e00ff */
[----:B------:R-:W-:-:S04]  /*3c80*/  LEA R10, P0, R11, R212, 0x1 ;  /* 0x000000d40b0a7211 */ /* 0x000fc800078008ff */
[----:B------:R-:W-:-:S05]  /*3c90*/  LEA.HI.X R11, R9, R215, R8, 0x1, P0 ;  /* 0x000000d7090b7211 */ /* 0x000fca00000f0c08 */
[----:B------:R-:W-:Y:S01]  /*3ca0*/  @!PT LDS RZ, [RZ] ;  /* 0x00000000fffff984 */ /* 0x000fe20000000800 */
[----:B------:R-:W-:Y:S01]  /*3cb0*/  @!PT LDS RZ, [RZ] ;  /* 0x00000000fffff984 */ /* 0x000fe20000000800 */
[----:B------:R-:W-:Y:S01]  /*3cc0*/  @!PT LDS RZ, [RZ] ;  /* 0x00000000fffff984 */ /* 0x000fe20000000800 */
[----:B------:R1:W-:Y:S04]  /*3cd0*/  LDGSTS.E.BYPASS.LTC128B.128 [R197+0x10800], desc[UR26][R10.64+0x100] ;  /* 0x108001000ac57fae */ /* 0x0003e8000b901d5a */
.L_x_5444:
[----:B------:R-:W-:Y:S05]  /*3ce0*/  BSYNC B0 ;  /* 0x0000000000007941 */ /* 0x000fea0003800000 */
.L_x_5443:
        /* <DEDUP_REMOVED lines=11> */
[----:B------:R-:W-:Y:S01]  /*3da0*/  ISETP.GE.AND P0, PT, R195, UR15, PT ;  /* 0x0000000fc3007c0c */ /* 0x000fe2000bf06270 */
[----:B------:R-:W-:-:S03]  /*3db0*/  IMAD.SHL.U32 R8, R8, 0x20, RZ ;  /* 0x0000002008087824 */ /* 0x000fc600078e00ff */
[----:B------:R-:W-:-:S05]  /*3dc0*/  SHF.L.U64.HI R9, R10, 0x5, R9 ;  /* 0x000000050a097819 */ /* 0x000fca0000010209 */
        /* <DEDUP_REMOVED lines=22> */
.L_x_5446:
[----:B------:R-:W-:Y:S05]  /*3f30*/  BSYNC B0 ;  /* 0x0000000000007941 */ /* 0x000fea0003800000 */
.L_x_5445:
        /* <DEDUP_REMOVED lines=9> */
[----:B------:R-:W-:Y:S02]  /*3fd0*/  ISETP.GE.AND P1, PT, R196, UR15, PT ;  /* 0x0000000fc4007c0c */ /* 0x000fe4000bf26270 */
[----:B------:R-:W-:-:S09]  /*3fe0*/  ISETP.GE.AND P0, PT, R195, UR15, PT ;  /* 0x0000000fc3007c0c */ /* 0x000fd2000bf06270 */
[----:B---34-:R-:W-:Y:S01]  /*3ff0*/  @!P2 MOV R213, R215 ;  /* 0x000000d700d5a202 */ /* 0x018fe20000000f00 */
[----:B------:R-:W-:Y:S01]  /*4000*/  VOTEU.ALL UP1, P2 ;  /* 0x00000000003f7886 */ /* 0x000fe20001020000 */
[----:B------:R-:W-:Y:S01]  /*4010*/  VOTEU.ALL UP0, P1 ;  /* 0x00000000003f7886 */ /* 0x000fe20000800000 */
[----:B------:R3:W-:Y:S01]  /*4020*/  @P2 STS.128 [R197+0xd800], RZ ;  /* 0x00d800ffc5002388 */ /* 0x0007e20000000c00 */
[----:B-1----:R-:W-:Y:S02]  /*4030*/  @!P2 IMAD.WIDE.U32 R10, R9, 0x60, R212 ;  /* 0x00000060090aa825 */ /* 0x002fe400078e00d4 */
[----:B------:R-:W-:Y:S02]  /*4040*/  @!UP1 UIMAD UR32, UR7, 0x60, URZ ;  /* 0x00000060072098a4 */ /* 0x000fe4000f8e023f */
[----:B------:R-:W-:Y:S01]  /*4050*/  @!UP0 UIMAD UR14, UR7, 0x60, URZ ;  /* 0x00000060070e88a4 */ /* 0x000fe2000f8e023f */
[----:B------:R-:W-:-:S03]  /*4060*/  @!P1 IMAD.MOV.U32 R213, RZ, RZ, R215 ;  /* 0x000000ffffd59224 */ /* 0x000fc600078e00d7 */
[----:B------:R-:W-:Y:S01]  /*4070*/  @!P2 IADD3 R11, R11, UR32, RZ ;  /* 0x000000200b0bac10 */ /* 0x000fe2000fffe0ff */
[----:B------:R-:W-:-:S04]  /*4080*/  @!P1 IMAD.WIDE.U32 R8, R8, 0x60, R212 ;  /* 0x0000006008089825 */ /* 0x000fc800078e00d4 */
[----:B------:R-:W-:Y:S01]  /*4090*/  @!PT LDS RZ, [RZ] ;  /* 0x00000000fffff984 */ /* 0x000fe20000000800 */
[----:B------:R-:W-:Y:S01]  /*40a0*/  @!PT LDS RZ, [RZ] ;  /* 0x00000000fffff984 */ /* 0x000fe20000000800 */
[----:B------:R-:W-:Y:S01]  /*40b0*/  @!PT LDS RZ, [RZ] ;  /* 0x00000000fffff984 */ /* 0x000fe20000000800 */
[----:B------:R3:W-:Y:S01]  /*40c0*/  @!P2 LDGSTS.E.BYPASS.LTC128B.128 [R197+0xd800], desc[UR26][R10.64] ;  /* 0x0d8000000ac5afae */ /* 0x0007e2000b901d5a */
[----:B------:R-:W-:-:S03]  /*40d0*/  @!P1 IADD3 R9, R9, UR14, RZ ;  /* 0x0000000e09099c10 */ /* 0x000fc6000fffe0ff */
[----:B------:R3:W-:Y:S04]  /*40e0*/  @P1 STS.128 [R197+0xf800], RZ ;  /* 0x00f800ffc5001388 */ /* 0x0007e80000000c00 */
[----:B------:R-:W-:Y:S01]  /*40f0*/  @!PT LDS RZ, [RZ] ;  /* 0x00000000fffff984 */ /* 0x000fe20000000800 */
[----:B------:R-:W-:Y:S01]  /*4100*/  @!PT LDS RZ, [RZ] ;  /* 0x00000000fffff984 */ /* 0x000fe20000000800 */
[----:B------:R-:W-:Y:S01]  /*4110*/  @!PT LDS RZ, [RZ] ;  /* 0x00000000fffff984 */ /* 0x000fe20000000800 */
[----:B------:R3:W-:Y:S04]  /*4120*/  @!P1 LDGSTS.E.BYPASS.LTC128B.128 [R197+0xf800], desc[UR26][R8.64+0x80] ;  /* 0x0f80008008c59fae */ /* 0x0007e8000b901d5a */
[----:B------:R3:W-:Y:S01]  /*4130*/  @P0 STS.128 [R197+0x11800], RZ ;  /* 0x011800ffc5000388 */ /* 0x0007e20000000c00 */
[----:B------:R-:W-:Y:S05]  /*4140*/  @P0 BRA `(.L_x_5448) ;  /* 0x0000000000240947 */ /* 0x000fea0003800000 */
[----:B---3--:R-:W-:Y:S01]  /*4150*/  MOV R8, UR6 ;  /* 0x0000000600087c02 */ /* 0x008fe20008000f00 */
[----:B------:R-:W-:Y:S01]  /*4160*/  UIMAD UR14, UR7, 0x60, URZ ;  /* 0x00000060070e78a4 */ /* 0x000fe2000f8e023f */
[----:B------:R-:W-:-:S03]  /*4170*/  MOV R213, R215 ;  /* 0x000000d700d57202 */ /* 0x000fc60000000f00 */
[----:B------:R-:W-:-:S05]  /*4180*/  IMAD.WIDE.U32 R8, R8, 0x60, R212 ;  /* 0x0000006008087825 */ /* 0x000fca00078e00d4 */
[----:B------:R-:W-:-:S05]  /*4190*/  IADD3 R9, R9, UR14, RZ ;  /* 0x0000000e09097c10 */ /* 0x000fca000fffe0ff */
[----:B------:R-:W-:Y:S01]  /*41a0*/  @!PT LDS RZ, [RZ] ;  /* 0x00000000fffff984 */ /* 0x000fe20000000800 */
[----:B------:R-:W-:Y:S01]  /*41b0*/  @!PT LDS RZ, [RZ] ;  /* 0x00000000fffff984 */ /* 0x000fe20000000800 */
[----:B------:R-:W-:Y:S01]  /*41c0*/  @!PT LDS RZ, [RZ] ;  /* 0x00000000fffff984 */ /* 0x000fe20000000800 */
[----:B------:R1:W-:Y:S02]  /*41d0*/  LDGSTS.E.BYPASS.LTC128B.128 [R197+0x11800], desc[UR26][R8.64+0x100] ;  /* 0x1180010008c57fae */ /* 0x0003e4000b901d5a */
.L_x_5448:
[----:B------:R-:W-:Y:S05]  /*41e0*/  BSYNC B0 ;  /* 0x0000000000007941 */ /* 0x000fea0003800000 */
.L_x_5447:
[----:B------:R-:W-:Y:S01]  /*41f0*/  LDSM.16.M88.4 R52, [R194] ;  /* 0x00000000c234783b */ /* 0x000fe20000000200 */
[----:B------:R-:W-:Y:S01]  /*4200*/  R2P PR, R2, 0x6 ;  /* 0x0000000602007804 */ /* 0x000fe20000000000 */
[C---:B------:R-:W-:Y:S01]  /*4210*/  VIADD R2, R193.reuse, 0x6000 ;  /* 0x00006000c1027836 */ /* 0x040fe20000000000 */
[----:B------:R-:W-:Y:S01]  /*4220*/  LOP3.LUT R6, R6, 0xffffffe0, RZ, 0xc0, !PT ;  /* 0xffffffe006067812 */ /* 0x000fe200078ec0ff */
[----:B------:R-:W4:Y:S01]  /*4230*/  LDSM.16.M88.4 R36, [R193+0x6000] ;  /* 0x00600000c124783b */ /* 0x000f220000000200 */
[----:B------:R-:W-:Y:S01]  /*4240*/  VIADD R191, R193, 0x6020 ;  /* 0x00006020c1bf7836 */ /* 0x000fe20000000000 */
[----:B------:R-:W-:Y:S01]  /*4250*/  UISETP.GT.AND UP0, UPT, UR11, UR10, UPT ;  /* 0x0000000a0b00728c */ /* 0x000fe2000bf04270 */
[--C-:B------:R-:W-:Y:S01]  /*4260*/  IMAD R192, R7, 0x2, R194.reuse ;  /* 0x0000000207c07824 */ /* 0x100fe200078e02c2 */
[----:B------:R-:W4:Y:S01]  /*4270*/  LDSM.16.M88.4 R20, [R193+0x7000] ;  /* 0x00700000c114783b */ /* 0x000f220000000200 */
        /* <DEDUP_REMOVED lines=10> */
[----:B------:R-:W-:Y:S01]  /*4320*/  UIADD3 UR32, UR25, -UR12, URZ ;  /* 0x8000000c19207290 */ /* 0x000fe2000fffe03f */
[----:B------:R-:W-:Y:S01]  /*4330*/  LDSM.16.M88.4 R60, [R192] ;  /* 0x00000000c03c783b */ /* 0x000fe20000000200 */
[----:B------:R-:W-:Y:S01]  /*4340*/  SHF.L.U32 R206, R3, 0x1, RZ ;  /* 0x0000000103ce7819 */ /* 0x000fe200000006ff */
[----:B------:R-:W-:Y:S01]  /*4350*/  IMAD.U32 R3, RZ, RZ, UR15 ;  /* 0x0000000fff037e24 */ /* 0x000fe2000f8e00ff */
[----:B------:R-:W-:Y:S01]  /*4360*/  SEL R2, R2, 0xffffffc0, !P2 ;  /* 0xffffffc002027807 */ /* 0x000fe20005000000 */
[----:B------:R-:W4:Y:S01]  /*4370*/  LDSM.16.M88.4 R48, [R191] ;  /* 0x00000000bf30783b */ /* 0x000f220000000200 */
[----:B------:R-:W-:Y:S01]  /*4380*/  UIADD3 UR14, UR15, UR18, URZ ;  /* 0x000000120f0e7290 */ /* 0x000fe2000fffe03f */
[----:B--2--5:R-:W-:Y:S01]  /*4390*/  FMUL.FTZ R4, R4, R87 ;  /* 0x0000005704047220 */ /* 0x024fe20000410000 */
[----:B------:R-:W-:Y:S01]  /*43a0*/  IMAD.U32 R203, RZ, RZ, UR25 ;  /* 0x00000019ffcb7e24 */ /* 0x000fe2000f8e00ff */
[----:B-1-3--:R-:W1:Y:S01]  /*43b0*/  LDSM.16.M88.4 R8, [R191+0x1000] ;  /* 0x00100000bf08783b */ /* 0x00ae620000000200 */
[----:B------:R-:W-:Y:S01]  /*43c0*/  IMAD.IADD R187, R193, 0x1, R2 ;  /* 0x00000001c1bb7824 */ /* 0x000fe200078e0202 */
[----:B------:R-:W-:Y:S01]  /*43d0*/  LOP3.LUT R206, R206, 0x6, RZ, 0xc0, !PT ;  /* 0x00000006cece7812 */ /* 0x000fe200078ec0ff */
[----:B------:R-:W-:Y:S01]  /*43e0*/  IMAD.IADD R180, R2, 0x1, R191 ;  /* 0x0000000102b47824 */ /* 0x000fe200078e02bf */
[----:B------:R-:W2:Y:S01]  /*43f0*/  LDSM.16.M88.4 R16, [R191+0x800] ;  /* 0x00080000bf10783b */ /* 0x000ea20000000200 */
[----:B------:R-:W-:Y:S01]  /*4400*/  R2UR UR23, R4 ;  /* 0x00000000041772ca */ /* 0x000fe200000e0000 */
[C---:B------:R-:W-:Y:S01]  /*4410*/  VIADD R182, R191.reuse, 0x1000 ;  /* 0x00001000bfb67836 */ /* 0x040fe20000000000 */
[C---:B------:R-:W-:Y:S01]  /*4420*/  IADD3 R183, R191.reuse, 0x800, RZ ;  /* 0x00000800bfb77810 */ /* 0x040fe20007ffe0ff */
[----:B------:R-:W3:Y:S01]  /*4430*/  LDSM.16.M88.4 R72, [R191+0x1800] ;  /* 0x00180000bf48783b */ /* 0x000ee20000000200 */
[C---:B------:R-:W-:Y:S01]  /*4440*/  VIADD R181, R191.reuse, 0x1800 ;  /* 0x00001800bfb57836 */ /* 0x040fe20000000000 */
[C---:B------:R-:W-:Y:S01]  /*4450*/  IADD3 R179, R191.reuse, 0x2000, RZ ;  /* 0x00002000bfb37810 */ /* 0x040fe20007ffe0ff */
[C---:B------:R-:W-:Y:S01]  /*4460*/  VIADD R178, R191.reuse, 0x2800 ;  /* 0x00002800bfb27836 */ /* 0x040fe20000000000 */
[----:B------:R-:W-:Y:S01]  /*4470*/  LDSM.16.M88.4 R64, [R190] ;  /* 0x00000000be40783b */ /* 0x000fe20000000200 */
[C---:B------:R-:W-:Y:S01]  /*4480*/  VIADD R177, R191.reuse, 0x3000 ;  /* 0x00003000bfb17836 */ /* 0x040fe20000000000 */
[C---:B------:R-:W-:Y:S01]  /*4490*/  IADD3 R176, R191.reuse, 0x3800, RZ ;  /* 0x00003800bfb07810 */ /* 0x040fe20007ffe0ff */
[C---:B------:R-:W-:Y:S01]  /*44a0*/  VIADD R175, R191.reuse, 0x4000 ;  /* 0x00004000bfaf7836 */ /* 0x040fe20000000000 */
[C---:B----4-:R-:W-:Y:S01]  /*44b0*/  HMMA.16816.F32 R40, R52.reuse, R36, RZ ;  /* 0x000000243428723c */ /* 0x050fe200000018ff */
[----:B------:R-:W4:Y:S01]  /*44c0*/  LDSM.16.M88.4 R12, [R187+0x6000] ;  /* 0x00600000bb0c783b */ /* 0x000f220000000200 */
[C---:B------:R-:W-:Y:S01]  /*44d0*/  VIADD R174, R191.reuse, 0x4800 ;  /* 0x00004800bfae7836 */ /* 0x040fe20000000000 */
[C---:B------:R-:W-:Y:S01]  /*44e0*/  IADD3 R173, R191.reuse, 0x5000, RZ ;  /* 0x00005000bfad7810 */ /* 0x040fe20007ffe0ff */
[----:B------:R-:W-:Y:S01]  /*44f0*/  VIADD R172, R191, 0x5800 ;  /* 0x00005800bfac7836 */ /* 0x000fe20000000000 */
[----:B------:R-:W4:Y:S01]  /*4500*/  LDSM.16.M88.4 R44, [R187+0x6800] ;  /* 0x00680000bb2c783b */ /* 0x000f220000000200 */
[C---:B------:R-:W-:Y:S03]  /*4510*/  HMMA.16816.F32 R36, R52.reuse, R38, RZ ;  /* 0x000000263424723c */ /* 0x040fe600000018ff */
[----:B------:R-:W-:Y:S03]  /*4520*/  LDSM.16.M88.4 R76, [R187+0x7800] ;  /* 0x00780000bb4c783b */ /* 0x000fe60000000200 */
[C---:B------:R-:W-:Y:S01]  /*4530*/  HMMA.16816.F32 R24, R52.reuse, R20, RZ ;  /* 0x000000143418723c */ /* 0x040fe200000018ff */
[----:B------:R-:W-:Y:S04]  /*4540*/  LDSM.16.M88.4 R80, [R191+0x3800] ;  /* 0x00380000bf50783b */ /* 0x000fe80000000200 */
[----:B------:R-:W0:Y:S01]  /*4550*/  LDGDEPBAR ;  /* 0x00000000000079af */ /* 0x000e220000000000 */
        /* <DEDUP_REMOVED lines=9> */
[C---:B-1----:R-:W-:Y:S06]  /*45f0*/  HMMA.16816.F32 R24, R60.reuse, R8, R24 ;  /* 0x000000083c18723c */ /* 0x042fec0000001818 */
[C---:B------:R-:W-:Y:S01]  /*4600*/  HMMA.16816.F32 R20, R60.reuse, R10, R20 ;  /* 0x0000000a3c14723c */ /* 0x040fe20000001814 */
[----:B------:R-:W1:Y:S05]  /*4610*/  LDSM.16.M88.4 R8, [R189] ;  /* 0x00000000bd08783b */ /* 0x000e6a0000000200 */
[C---:B--2---:R-:W-:Y:S06]  /*4620*/  HMMA.16816.F32 R32, R60.reuse, R16, R32 ;  /* 0x000000103c20723c */ /* 0x044fec0000001820 */
[C---:B------:R-:W-:Y:S01]  /*4630*/  HMMA.16816.F32 R28, R60.reuse, R18, R28 ;  /* 0x000000123c1c723c */ /* 0x040fe2000000181c */
[----:B------:R-:W2:Y:S05]  /*4640*/  LDSM.16.M88.4 R16, [R180+0x800] ;  /* 0x00080000b410783b */ /* 0x000eaa0000000200 */
[C---:B---3--:R-:W-:Y:S06]  /*4650*/  HMMA.16816.F32 R68, R60.reuse, R72, R68 ;  /* 0x000000483c44723c */ /* 0x048fec0000001844 */
[----:B------:R-:W-:Y:S01]  /*4660*/  HMMA.16816.F32 R52, R60, R74, R52 ;  /* 0x0000004a3c34723c */ /* 0x000fe20000001834 */
[----:B------:R-:W-:Y:S04]  /*4670*/  LDSM.16.M88.4 R72, [R180+0x1800] ;  /* 0x00180000b448783b */ /* 0x000fe80000000200 */
[----:B------:R-:W-:Y:S01]  /*4680*/  LDSM.16.M88.4 R60, [R193+0x8000] ;  /* 0x00800000c13c783b */ /* 0x000fe20000000200 */
[C---:B----4-:R-:W-:Y:S06]  /*4690*/  HMMA.16816.F32 R40, R64.reuse, R12, R40 ;  /* 0x0000000c4028723c */ /* 0x050fec0000001828 */
[C---:B------:R-:W-:Y:S01]  /*46a0*/  HMMA.16816.F32 R36, R64.reuse, R14, R36 ;  /* 0x0000000e4024723c */ /* 0x040fe20000001824 */
[----:B------:R-:W3:Y:S05]  /*46b0*/  LDSM.16.M88.4 R12, [R180+0x1000] ;  /* 0x00100000b40c783b */ /* 0x000eea0000000200 */
[C---:B------:R-:W-:Y:S06]  /*46c0*/  HMMA.16816.F32 R32, R64.reuse, R44, R32 ;  /* 0x0000002c4020723c */ /* 0x040fec0000001820 */
[C---:B------:R-:W-:Y:S01]  /*46d0*/  HMMA.16816.F32 R28, R64.reuse, R46, R28 ;  /* 0x0000002e401c723c */ /* 0x040fe2000000181c */
[----:B------:R-:W-:Y:S05]  /*46e0*/  LDSM.16.M88.4 R44, [R194+0x2000] ;  /* 0x00200000c22c783b */ /* 0x000fea0000000200 */
        /* <DEDUP_REMOVED lines=21> */
[C---:B------:R-:W-:Y:S06]  /*4840*/  HMMA.16816.F32 R40, R44.reuse, R60, R40 ;  /* 0x0000003c2c28723c */ /* 0x040fec0000001828 */
[C---:B------:R-:W-:Y:S01]  /*4850*/  HMMA.16816.F32 R36, R44.reuse, R62, R36 ;  /* 0x0000003e2c24723c */ /* 0x040fe20000001824 */
[----:B------:R-:W-:Y:S05]  /*4860*/  LDSM.16.M88.4 R60, [R187+0x8000] ;  /* 0x00800000bb3c783b */ /* 0x000fea0000000200 */
[C---:B------:R-:W-:Y:S01]  /*4870*/  HMMA.16816.F32 R28, R44.reuse, R58, R28 ;  /* 0x0000003a2c1c723c */ /* 0x040fe2000000181c */
[----:B------:R-:W-:Y:S05]  /*4880*/  LDSM.16.M88.4 R56, [R187+0x8800] ;  /* 0x00880000bb38783b */ /* 0x000fea0000000200 */
[C---:B-1----:R-:W-:Y:S06]  /*4890*/  HMMA.16816.F32 R24, R44.reuse, R48, R24 ;  /* 0x000000302c18723c */ /* 0x042fec0000001818 */
[C---:B------:R-:W-:Y:S01]  /*48a0*/  HMMA.16816.F32 R20, R44.reuse, R50, R20 ;  /* 0x000000322c14723c */ /* 0x040fe20000001814 */
[----:B------:R-:W1:Y:S05]  /*48b0*/  LDSM.16.M88.4 R48, [R190+0x2000] ;  /* 0x00200000be30783b */ /* 0x000e6a0000000200 */
[C---:B------:R-:W-:Y:S06]  /*48c0*/  HMMA.16816.F32 R68, R44.reuse, R52, R68 ;  /* 0x000000342c44723c */ /* 0x040fec0000001844 */
[----:B------:R-:W-:Y:S01]  /*48d0*/  HMMA.16816.F32 R64, R44, R54, R64 ;  /* 0x000000362c40723c */ /* 0x000fe20000001840 */
[----:B------:R-:W4:Y:S04]  /*48e0*/  LDSM.16.M88.4 R44, [R187+0x9000] ;  /* 0x00900000bb2c783b */ /* 0x000f280000000200 */
[----:B------:R-:W4:Y:S01]  /*48f0*/  LDSM.16.M88.4 R52, [R187+0x9800] ;  /* 0x00980000bb34783b */ /* 0x000f220000000200 */
        /* <DEDUP_REMOVED lines=11> */
[----:B------:R-:W-:Y:S04]  /*49b0*/  LDSM.16.M88.4 R80, [R180+0x3800] ;  /* 0x00380000b450783b */ /* 0x000fe80000000200 */
[----:B------:R-:W-:Y:S01]  /*49c0*/  LDSM.16.M88.4 R76, [R192+0x4000] ;  /* 0x00400000c04c783b */ /* 0x000fe20000000200 */
[C---:B-1----:R-:W-:Y:S06]  /*49d0*/  HMMA.16816.F32 R32, R48.reuse, R56, R32 ;  /* 0x000000383020723c */ /* 0x042fec0000001820 */
[C---:B------:R-:W-:Y:S06]  /*49e0*/  HMMA.16816.F32 R40, R48.reuse, R60, R40 ;  /* 0x0000003c3028723c */ /* 0x040fec0000001828 */
[C---:B------:R-:W-:Y:S01]  /*49f0*/  HMMA.16816.F32 R36, R48.reuse, R62, R36 ;  /* 0x0000003e3024723c */ /* 0x040fe20000001824 */
[----:B------:R-:W-:Y:S05]  /*4a00*/  LDSM.16.M88.4 R60, [R193+0xa000] ;  /* 0x00a00000c13c783b */ /* 0x000fea0000000200 */
[C---:B------:R-:W-:Y:S01]  /*4a10*/  HMMA.16816.F32 R28, R48.reuse, R58, R28 ;  /* 0x0000003a301c723c */ /* 0x040fe2000000181c */
[----:B------:R-:W-:Y:S05]  /*4a20*/  LDSM.16.M88.4 R56, [R193+0xa800] ;  /* 0x00a80000c138783b */ /* 0x000fea0000000200 */
[C---:B----4-:R-:W-:Y:S06]  /*4a30*/  HMMA.16816.F32 R24, R48.reuse, R44, R24 ;  /* 0x0000002c3018723c */ /* 0x050fec0000001818 */
[C---:B------:R-:W-:Y:S01]  /*4a40*/  HMMA.16816.F32 R20, R48.reuse, R46, R20 ;  /* 0x0000002e3014723c */ /* 0x040fe20000001814 */
[----:B------:R-:W1:Y:S05]  /*4a50*/  LDSM.16.M88.4 R44, [R194+0x4000] ;  /* 0x00400000c22c783b */ /* 0x000e6a0000000200 */
[C---:B------:R-:W-:Y:S06]  /*4a60*/  HMMA.16816.F32 R68, R48.reuse, R52, R68 ;  /* 0x000000343044723c */ /* 0x040fec0000001844 */
[----:B------:R-:W-:Y:S01]  /*4a70*/  HMMA.16816.F32 R64, R48, R54, R64 ;  /* 0x000000363040723c */ /* 0x000fe20000001840 */
[----:B------:R-:W4:Y:S04]  /*4a80*/  LDSM.16.M88.4 R52, [R193+0xb000] ;  /* 0x00b00000c134783b */ /* 0x000f280000000200 */
        /* <DEDUP_REMOVED lines=13> */
[----:B------:R-:W-:Y:S05]  /*4b60*/  LDSM.16.M88.4 R72, [R191+0x5800] ;  /* 0x00580000bf48783b */ /* 0x000fea0000000200 */
[C---:B------:R-:W-:Y:S06]  /*4b70*/  HMMA.16816.F32 R40, R44.reuse, R60, R40 ;  /* 0x0000003c2c28723c */ /* 0x040fec0000001828 */
[C---:B------:R-:W-:Y:S01]  /*4b80*/  HMMA.16816.F32 R36, R44.reuse, R62, R36 ;  /* 0x0000003e2c24723c */ /* 0x040fe20000001824 */
[----:B------:R-:W-:Y:S05]  /*4b90*/  LDSM.16.M88.4 R60, [R190+0x4000] ;  /* 0x00400000be3c783b */ /* 0x000fea0000000200 */
[C---:B----4-:R-:W-:Y:S06]  /*4ba0*/  HMMA.16816.F32 R24, R44.reuse, R52, R24 ;  /* 0x000000342c18723c */ /* 0x050fec0000001818 */
[C---:B------:R-:W-:Y:S01]  /*4bb0*/  HMMA.16816.F32 R20, R44.reuse, R54, R20 ;  /* 0x000000362c14723c */ /* 0x040fe20000001814 */
[----:B------:R-:W1:Y:S05]  /*4bc0*/  LDSM.16.M88.4 R52, [R187+0xa800] ;  /* 0x00a80000bb34783b */ /* 0x000e6a0000000200 */
[----:B------:R-:W-:Y:S01]  /*4bd0*/  HMMA.16816.F32 R28, R44, R58, R28 ;  /* 0x0000003a2c1c723c */ /* 0x000fe2000000181c */
[----:B------:R-:W4:Y:S05]  /*4be0*/  LDSM.16.M88.4 R56, [R187+0xa000] ;  /* 0x00a00000bb38783b */ /* 0x000f2a0000000200 */
[----:B--2---:R-:W-:Y:S06]  /*4bf0*/  HMMA.16816.F32 R32, R76, R12, R32 ;  /* 0x0000000c4c20723c */ /* 0x004fec0000001820 */
        /* <DEDUP_REMOVED lines=9> */
[----:B------:R-:W2:Y:S05]  /*4c90*/  LDSM.16.M88.4 R8, [R180+0x4800] ;  /* 0x00480000b408783b */ /* 0x000eaa0000000200 */
[----:B------:R-:W-:Y:S01]  /*4ca0*/  HMMA.16816.F32 R28, R76, R14, R28 ;  /* 0x0000000e4c1c723c */ /* 0x000fe2000000181c */
[----:B------:R-:W3:Y:S05]  /*4cb0*/  LDSM.16.M88.4 R12, [R180+0x4000] ;  /* 0x00400000b40c783b */ /* 0x000eea0000000200 */
[----:B-1----:R-:W-:Y:S06]  /*4cc0*/  HMMA.16816.F32 R32, R60, R52, R32 ;  /* 0x000000343c20723c */ /* 0x002fec0000001820 */
[C---:B------:R-:W-:Y:S06]  /*4cd0*/  HMMA.16816.F32 R68, R76.reuse, R72, R68 ;  /* 0x000000484c44723c */ /* 0x040fec0000001844 */
[----:B------:R-:W-:Y:S01]  /*4ce0*/  HMMA.16816.F32 R72, R76, R74, R64 ;  /* 0x0000004a4c48723c */ /* 0x000fe20000001840 */
[----:B------:R-:W1:Y:S05]  /*4cf0*/  LDSM.16.M88.4 R64, [R180+0x5000] ;  /* 0x00500000b440783b */ /* 0x000e6a0000000200 */
[----:B------:R-:W-:Y:S01]  /*4d00*/  HMMA.16816.F32 R28, R60, R54, R28 ;  /* 0x000000363c1c723c */ /* 0x000fe2000000181c */
[----:B------:R-:W1:Y:S01]  /*4d10*/  LDSM.16.M88.4 R52, [R180+0x5800] ;  /* 0x00580000b434783b */ /* 0x000e620000000200 */
[----:B------:R-:W-:-:S04]  /*4d20*/  DEPBAR.LE SB0, 0x0 ;  /* 0x000080000000791a */ /* 0x000fc80000000000 */
[----:B----4-:R-:W-:Y:S06]  /*4d30*/  HMMA.16816.F32 R40, R60, R56, R40 ;  /* 0x000000383c28723c */ /* 0x010fec0000001828 */
[----:B--2---:R-:W-:Y:S06]  /*4d40*/  HMMA.16816.F32 R32, R16, R8, R32 ;  /* 0x000000081020723c */ /* 0x004fec0000001820 */
[----:B------:R-:W-:Y:S01]  /*4d50*/  HMMA.16816.F32 R36, R60, R58, R36 ;  /* 0x0000003a3c24723c */ /* 0x000fe20000001824 */
[----:B------:R-:W-:-:S04]  /*4d60*/  SHF.R.S32.HI R9, RZ, 0x1f, R6 ;  /* 0x0000001fff097819 */ /* 0x000fc80000011406 */
[----:B------:R-:W-:Y:S01]  /*4d70*/  LEA.HI R6, R9, R6, RZ, 0x2 ;  /* 0x0000000609067211 */ /* 0x000fe200078f10ff */
[----:B------:R-:W-:Y:S03]  /*4d80*/  HMMA.16816.F32 R24, R60, R48, R24 ;  /* 0x000000303c18723c */ /* 0x000fe60000001818 */
[----:B------:R-:W-:-:S03]  /*4d90*/  SHF.R.S32.HI R6, RZ, 0x2, R6 ;  /* 0x00000002ff067819 */ /* 0x000fc60000011406 */
[----:B------:R-:W-:Y:S02]  /*4da0*/  HMMA.16816.F32 R20, R60, R50, R20 ;  /* 0x000000323c14723c */ /* 0x000fe40000001814 */
[----:B------:R-:W-:-:S04]  /*4db0*/  IMAD.IADD R6, R6, 0x1, R85 ;  /* 0x0000000106067824 */ /* 0x000fc800078e0255 */
[C---:B------:R-:W-:Y:S01]  /*4dc0*/  HMMA.16816.F32 R68, R60.reuse, R44, R68 ;  /* 0x0000002c3c44723c */ /* 0x040fe20000001844 */
[C---:B------:R-:W-:Y:S01]  /*4dd0*/  VIADD R202, R6.reuse, 0x8 ;  /* 0x0000000806ca7836 */ /* 0x040fe20000000000 */
[C---:B------:R-:W-:Y:S02]  /*4de0*/  IADD3 R205, R6.reuse, UR32, RZ ;  /* 0x0000002006cd7c10 */ /* 0x040fe4000fffe0ff */
[----:B------:R-:W-:Y:S02]  /*4df0*/  VIADDMNMX R203, R6, UR14, R203, PT ;  /* 0x0000000e06cb7c46 */ /* 0x000fe4000b8001cb */
[----:B------:R-:W-:Y:S01]  /*4e00*/  HMMA.16816.F32 R72, R60, R46, R72 ;  /* 0x0000002e3c48723c */ /* 0x000fe20000001848 */
[C---:B------:R-:W-:Y:S01]  /*4e10*/  IADD3 R200, R202.reuse, UR18, R3 ;  /* 0x00000012cac87c10 */ /* 0x040fe2000fffe003 */
[----:B------:R-:W-:Y:S01]  /*4e20*/  VIADD R202, R202, UR32 ;  /* 0x00000020caca7c36 */ /* 0x000fe20008000000 */
[----:B------:R-:W-:Y:S02]  /*4e30*/  VIADDMNMX R204, R205, -UR19, RZ, !PT ;  /* 0x80000013cdcc7c46 */ /* 0x000fe4000f8001ff */
[----:B------:R-:W-:Y:S01]  /*4e40*/  VIMNMX R200, R200, UR25, PT ;  /* 0x00000019c8c87c48 */ /* 0x000fe2000bfe0100 */
[----:B---3--:R-:W-:Y:S01]  /*4e50*/  HMMA.16816.F32 R40, R16, R12, R40 ;  /* 0x0000000c1028723c */ /* 0x008fe20000001828 */
[----:B------:R-:W-:-:S05]  /*4e60*/  VIADDMNMX R201, R202, -UR19, RZ, !PT ;  /* 0x80000013cac97c46 */ /* 0x000fca000f8001ff */
[C---:B------:R-:W-:Y:S06]  /*4e70*/  HMMA.16816.F32 R36, R16.reuse, R14, R36 ;  /* 0x0000000e1024723c */ /* 0x040fec0000001824 */
[C---:B------:R-:W-:Y:S06]  /*4e80*/  HMMA.16816.F32 R28, R16.reuse, R10, R28 ;  /* 0x0000000a101c723c */ /* 0x040fec000000181c */
[C---:B-1----:R-:W-:Y:S06]  /*4e90*/  HMMA.16816.F32 R24, R16.reuse, R64, R24 ;  /* 0x000000401018723c */ /* 0x042fec0000001818 */
[C---:B------:R-:W-:Y:S06]  /*4ea0*/  HMMA.16816.F32 R20, R16.reuse, R66, R20 ;  /* 0x000000421014723c */ /* 0x040fec0000001814 */
[C---:B------:R-:W-:Y:S06]  /*4eb0*/  HMMA.16816.F32 R68, R16.reuse, R52, R68 ;  /* 0x000000341044723c */ /* 0x040fec0000001844 */
        /* <DEDUP_REMOVED lines=60> */
[----:B------:R1:W2:Y:S01]  /*5280*/  LDG.E R2, desc[UR26][R8.64] ;  /* 0x0000001a08027981 */ /* 0x0002a2000c1e1900 */
[----:B------:R-:W-:-:S04]  /*5290*/  UIADD3 UR14, UR35, -UR14, URZ ;  /* 0x8000000e230e7290 */ /* 0x000fc8000fffe03f */
[----:B------:R-:W-:-:S04]  /*52a0*/  UIMAD UR15, UR14, UR15, -0x40 ;  /* 0xffffffc00e0f74a4 */ /* 0x000fc8000f8e020f */
[----:B------:R-:W-:Y:S02]  /*52b0*/  USHF.R.S32.HI UR14, URZ, 0x1f, UR15 ;  /* 0x0000001f3f0e7899 */ /* 0x000fe4000801140f */
[----:B------:R-:W-:Y:S02]  /*52c0*/  UIMAD.WIDE.U32 UR32, UR15, UR8, URZ ;  /* 0x000000080f2072a5 */ /* 0x000fe4000f8e003f */
[----:B------:R-:W-:-:S04]  /*52d0*/  UIMAD UR14, UR14, UR8, URZ ;  /* 0x000000080e0e72a4 */ /* 0x000fc8000f8e023f */
[----:B------:R-:W-:-:S04]  /*52e0*/  UIMAD UR14, UR15, UR9, UR14 ;  /* 0x000000090f0e72a4 */ /* 0x000fc8000f8e020e */
[----:B------:R-:W-:-:S03]  /*52f0*/  UIADD3 UR18, UR33, UR14, URZ ;  /* 0x0000000e21127290 */ /* 0x000fc6000fffe03f */
[----:B------:R-:W-:Y:S01]  /*5300*/  ULDC.64 UR14, c[0x0][0x230] ;  /* 0x00008c00000e7ab9 */ /* 0x000fe20000000a00 */
[----:B-1----:R-:W-:Y:S01]  /*5310*/  IMAD.U32 R9, RZ, RZ, UR33 ;  /* 0x00000021ff097e24 */ /* 0x002fe2000f8e00ff */
[----:B------:R-:W-:Y:S02]  /*5320*/  MOV R8, UR32 ;  /* 0x0000002000087c02 */ /* 0x000fe40008000f00 */
        /* <DEDUP_REMOVED lines=9> */
.L_x_5450:
[----:B------:R-:W-:-:S04]  /*53c0*/  ULEA UR14, -UR8, URZ, 0x6 ;  /* 0x0000003f080e7291 */ /* 0x000fc8000f8e313f */
[----:B------:R-:W-:Y:S02]  /*53d0*/  USHF.R.S32.HI UR15, URZ, 0x1f, UR14 ;  /* 0x0000001f3f0f7899 */ /* 0x000fe4000801140e */
[----:B------:R-:W-:-:S04]  /*53e0*/  MOV R4, UR14 ;  /* 0x0000000e00047c02 */ /* 0x000fc80008000f00 */
[----:B------:R-:W-:-:S07]  /*53f0*/  MOV R15, UR15 ;  /* 0x0000000f000f7c02 */ /* 0x000fce0008000f00 */
.L_x_5451:
        /* <DEDUP_REMOVED lines=132> */
.L_x_5453:
[----:B------:R-:W-:Y:S05]  /*5c40*/  BSYNC B0 ;  /* 0x0000000000007941 */ /* 0x000fea0003800000 */
.L_x_5452:
[----:B------:R-:W0:Y:S01]  /*5c50*/  LDGDEPBAR ;  /* 0x00000000000079af */ /* 0x000e220000000000 */
[----:B------:R-:W-:-:S04]  /*5c60*/  IADD3 R133, P0, R4, R133, RZ ;  /* 0x0000008504857210 */ /* 0x000fc80007f1e0ff */
[----:B------:R-:W-:-:S09]  /*5c70*/  IADD3.X R134, R15, R134, RZ, P0, !PT ;  /* 0x000000860f867210 */ /* 0x000fd200007fe4ff */
.L_x_5449:
[----:B-1-3--:R-:W-:Y:S01]  /*5c80*/  VIADD R2, R206, UR16 ;  /* 0x00000010ce027c36 */ /* 0x00afe20008000000 */
[----:B------:R-:W-:Y:S01]  /*5c90*/  ULDC UR18, c[0x0][0x2ec] ;  /* 0x0000bb0000127ab9 */ /* 0x000fe20000000800 */
[----:B------:R-:W-:Y:S01]  /*5ca0*/  LEA R188, R0, UR4, 0x1 ;  /* 0x0000000400bc7c11 */ /* 0x000fe2000f8e08ff */
[----:B------:R-:W-:Y:S01]  /*5cb0*/  ULDC.64 UR14, c[0x0][0x218] ;  /* 0x00008600000e7ab9 */ /* 0x000fe20000000a00 */
[C---:B------:R-:W-:Y:S01]  /*5cc0*/  VIADD R11, R2.reuse, 0x9 ;  /* 0x00000009020b7836 */ /* 0x040fe20000000000 */
[C---:B------:R-:W-:Y:S01]  /*5cd0*/  ISETP.GE.AND P1, PT, R2.reuse, R203, PT ;  /* 0x000000cb0200720c */ /* 0x040fe20003f26270 */
[C-C-:B------:R-:W-:Y:S01]  /*5ce0*/  IMAD.IADD R3, R205.reuse, 0x1, -R2.reuse ;  /* 0x00000001cd037824 */ /* 0x140fe200078e0a02 */
[C---:B------:R-:W-:Y:S01]  /*5cf0*/  ISETP.GE.AND P0, PT, R2.reuse, R200, PT ;  /* 0x000000c80200720c */ /* 0x040fe20003f06270 */
[C---:B------:R-:W-:Y:S01]  /*5d00*/  IMAD.IADD R6, R205.reuse, 0x1, -R11 ;  /* 0x00000001cd067824 */ /* 0x040fe200078e0a0b */
[----:B------:R-:W-:Y:S01]  /*5d10*/  ISETP.LT.OR P1, PT, R2, R204, P1 ;  /* 0x000000cc0200720c */ /* 0x000fe20000f21670 */
[----:B------:R-:W-:Y:S01]  /*5d20*/  IMAD.IADD R9, R202, 0x1, -R2 ;  /* 0x00000001ca097824 */ /* 0x000fe200078e0a02 */
[----:B------:R-:W-:Y:S01]  /*5d30*/  IABS R3, R3 ;  /* 0x0000000300037213 */ /* 0x000fe20000000000 */
[C---:B------:R-:W-:Y:S01]  /*5d40*/  VIADD R13, R2.reuse, 0x1 ;  /* 0x00000001020d7836 */ /* 0x040fe20000000000 */
[----:B------:R-:W-:Y:S01]  /*5d50*/  IABS R6, R6 ;  /* 0x0000000600067213 */ /* 0x000fe20000000000 */
[C---:B------:R-:W-:Y:S01]  /*5d60*/  VIADD R10, R2.reuse, 0x10 ;  /* 0x00000010020a7836 */ /* 0x040fe20000000000 */
[----:B------:R-:W-:Y:S01]  /*5d70*/  I2FP.F32.S32 R3, R3 ;  /* 0x0000000300037245 */ /* 0x000fe20000201400 */
[C---:B------:R-:W-:Y:S01]  /*5d80*/  IMAD.IADD R8, R205.reuse, 0x1, -R13 ;  /* 0x00000001cd087824 */ /* 0x040fe200078e0a0d */
[----:B------:R-:W-:Y:S01]  /*5d90*/  IABS R9, R9 ;  /* 0x0000000900097213 */ /* 0x000fe20000000000 */
[----:B------:R-:W-:Y:S01]  /*5da0*/  IMAD.IADD R15, R205, 0x1, -R10 ;  /* 0x00000001cd0f7824 */ /* 0x000fe200078e0a0a */
[----:B------:R-:W-:Y:S01]  /*5db0*/  I2FP.F32.S32 R6, R6 ;  /* 0x0000000600067245 */ /* 0x000fe20000201400 */
[----:B------:R-:W-:Y:S01]  /*5dc0*/  FFMA.FTZ R3, R3, -UR23, R40 ;  /* 0x8000001703037c23 */ /* 0x000fe20008010028 */
[----:B------:R-:W-:Y:S01]  /*5dd0*/  I2FP.F32.S32 R9, R9 ;  /* 0x0000000900097245 */ /* 0x000fe20000201400 */
[----:B------:R-:W-:Y:S01]  /*5de0*/  VIADD R40, R2, 0x8 ;  /* 0x0000000802287836 */ /* 0x000fe20000000000 */
[----:B------:R-:W-:Y:S01]  /*5df0*/  IABS R8, R8 ;  /* 0x0000000800087213 */ /* 0x000fe20000000000 */
[----:B------:R-:W-:Y:S01]  /*5e00*/  FFMA.FTZ R37, R6, -UR23, R37 ;  /* 0x8000001706257c23 */ /* 0x000fe20008010025 */
[----:B------:R-:W-:-:S02]  /*5e10*/  VIADD R6, R2, 0x21 ;  /* 0x0000002102067836 */ /* 0x000fc40000000000 */
[----:B------:R-:W-:Y:S01]  /*5e20*/  FFMA.FTZ R42, R9, -UR23, R42 ;  /* 0x80000017092a7c23 */ /* 0x000fe2000801002a */
[C---:B------:R-:W-:Y:S01]  /*5e30*/  IMAD.IADD R47, R205.reuse, 0x1, -R40 ;  /* 0x00000001cd2f7824 */ /* 0x040fe200078e0a28 */
[----:B------:R-:W-:Y:S01]  /*5e40*/  IABS R15, R15 ;  /* 0x0000000f000f7213 */ /* 0x000fe20000000000 */
[----:B------:R-:W-:Y:S01]  /*5e50*/  VIADD R9, R2, 0x11 ;  /* 0x0000001102097836 */ /* 0x000fe20000000000 */
[----:B------:R-:W-:Y:S01]  /*5e60*/  I2FP.F32.S32 R8, R8 ;  /* 0x0000000800087245 */ /* 0x000fe20000201400 */
[C---:B------:R-:W-:Y:S01]  /*5e70*/  IMAD.IADD R12, R205.reuse, 0x1, -R6 ;  /* 0x00000001cd0c7824 */ /* 0x040fe200078e0a06 */
[----:B------:R-:W-:Y:S01]  /*5e80*/  IABS R47, R47 ;  /* 0x0000002f002f7213 */ /* 0x000fe20000000000 */
[C---:B------:R-:W-:Y:S01]  /*5e90*/  IMAD.IADD R4, R205.reuse, 0x1, -R9 ;  /* 0x00000001cd047824 */ /* 0x040fe200078e0a09 */
[----:B------:R-:W-:Y:S01]  /*5ea0*/  I2FP.F32.S32 R15, R15 ;  /* 0x0000000f000f7245 */ /* 0x000fe20000201400 */
[----:B------:R-:W-:Y:S01]  /*5eb0*/  FFMA.FTZ R41, R8, -UR23, R41 ;  /* 0x8000001708297c23 */ /* 0x000fe20008010029 */
[----:B------:R-:W-:Y:S01]  /*5ec0*/  IABS R12, R12 ;  /* 0x0000000c000c7213 */ /* 0x000fe20000000000 */
[C---:B------:R-:W-:Y:S01]  /*5ed0*/  VIADD R8, R2.reuse, 0x20 ;  /* 0x0000002002087836 */ /* 0x040fe20000000000 */
[----:B------:R-:W-:Y:S01]  /*5ee0*/  I2FP.F32.S32 R47, R47 ;  /* 0x0000002f002f7245 */ /* 0x000fe20000201400 */
[C---:B------:R-:W-:Y:S01]  /*5ef0*/  VIADD R18, R2.reuse, 0x29 ;  /* 0x0000002902127836 */ /* 0x040fe20000000000 */
[----:B------:R-:W-:Y:S01]  /*5f00*/  IABS R4, R4 ;  /* 0x0000000400047213 */ /* 0x000fe20000000000 */
[----:B------:R-:W-:Y:S01]  /*5f10*/  IMAD.IADD R49, R205, 0x1, -R8 ;  /* 0x00000001cd317824 */ /* 0x000fe200078e0a08 */
[----:B------:R-:W-:Y:S01]  /*5f20*/  I2FP.F32.S32 R12, R12 ;  /* 0x0000000c000c7245 */ /* 0x000fe20000201400 */
[----:B------:R-:W-:Y:S01]  /*5f30*/  FFMA.FTZ R47, R47, -UR23, R36 ;  /* 0x800000172f2f7c23 */ /* 0x000fe20008010024 */
[----:B------:R-:W-:Y:S01]  /*5f40*/  I2FP.F32.S32 R4, R4 ;  /* 0x0000000400047245 */ /* 0x000fe20000201400 */
[----:B------:R-:W-:Y:S01]  /*5f50*/  FFMA.FTZ R36, R15, -UR23, R32 ;  /* 0x800000170f247c23 */ /* 0x000fe20008010020 */
[----:B------:R-:W-:-:S02]  /*5f60*/  VIADD R15, R2, 0x19 ;  /* 0x00000019020f7836 */ /* 0x000fc40000000000 */
[----:B------:R-:W-:Y:S01]  /*5f70*/  FFMA.FTZ R171, R12, -UR23, R25 ;  /* 0x800000170cab7c23 */ /* 0x000fe20008010019 */
[----:B------:R-:W-:Y:S02]  /*5f80*/  VIADD R12, R2, 0x38 ;  /* 0x00000038020c7836 */ /* 0x000fe40000000000 */
[----:B------:R-:W-:Y:S01]  /*5f90*/  FFMA.FTZ R33, R4, -UR23, R33 ;  /* 0x8000001704217c23 */ /* 0x000fe20008010021 */
[C---:B------:R-:W-:Y:S01]  /*5fa0*/  VIADD R4, R2.reuse, 0x28 ;  /* 0x0000002802047836 */ /* 0x040fe20000000000 */
[----:B------:R-:W-:Y:S01]  /*5fb0*/  IABS R49, R49 ;  /* 0x0000003100317213 */ /* 0x000fe20000000000 */
[----:B------:R-:W-:Y:S01]  /*5fc0*/  IMAD.IADD R14, R205, 0x1, -R15 ;  /* 0x00000001cd0e7824 */ /* 0x000fe200078e0a0f */
[----:B------:R-:W-:Y:S01]  /*5fd0*/  ISETP.GE.AND P4, PT, R13, R203, PT ;  /* 0x000000cb0d00720c */ /* 0x000fe20003f86270 */
[----:B------:R-:W-:Y:S01]  /*5fe0*/  VIADD R32, R2, 0x18 ;  /* 0x0000001802207836 */ /* 0x000fe20000000000 */
[----:B------:R-:W-:Y:S01]  /*5ff0*/  I2FP.F32.S32 R49, R49 ;  /* 0x0000003100317245 */ /* 0x000fe20000201400 */
[C---:B------:R-:W-:Y:S01]  /*6000*/  IMAD.IADD R25, R205.reuse, 0x1, -R12 ;  /* 0x00000001cd197824 */ /* 0x040fe200078e0a0c */
[----:B------:R-:W-:Y:S01]  /*6010*/  IABS R14, R14 ;  /* 0x0000000e000e7213 */ /* 0x000fe20000000000 */
[C---:B------:R-:W-:Y:S01]  /*6020*/  IMAD.IADD R45, R205.reuse, 0x1, -R4 ;  /* 0x00000001cd2d7824 */ /* 0x040fe200078e0a04 */
[----:B------:R-:W-:Y:S01]  /*6030*/  ISETP.GE.AND P2, PT, R40, R203, PT ;  /* 0x000000cb2800720c */ /* 0x000fe20003f46270 */
[C---:B------:R-:W-:Y:S01]  /*6040*/  IMAD.IADD R19, R205.reuse, 0x1, -R32 ;  /* 0x00000001cd137824 */ /* 0x040fe200078e0a20 */
[----:B------:R-:W-:Y:S01]  /*6050*/  IABS R25, R25 ;  /* 0x0000001900197213 */ /* 0x000fe20000000000 */
[----:B------:R-:W-:Y:S01]  /*6060*/  IMAD.IADD R46, R205, 0x1, -R18 ;  /* 0x00000001cd2e7824 */ /* 0x000fe200078e0a12 */
[----:B------:R-:W-:Y:S01]  /*6070*/  ISETP.LT.OR P4, PT, R13, R204, P4 ;  /* 0x000000cc0d00720c */ /* 0x000fe20002781670 */
[----:B------:R-:W-:Y:S01]  /*6080*/  FFMA.FTZ R24, R49, -UR23, R24 ;  /* 0x8000001731187c23 */ /* 0x000fe20008010018 */
[----:B------:R-:W-:Y:S01]  /*6090*/  FSEL R3, R3, -INF , !P1 ;  /* 0xff80000003037808 */ /* 0x000fe20004800000 */
[----:B------:R-:W-:Y:S01]  /*60a0*/  VIADD R16, R2, 0x30 ;  /* 0x0000003002107836 */ /* 0x000fe20000000000 */
[----:B------:R-:W-:Y:S01]  /*60b0*/  ISETP.GE.AND P1, PT, R10, R203, PT ;  /* 0x000000cb0a00720c */ /* 0x000fe20003f26270 */
[----:B------:R-:W-:Y:S01]  /*60c0*/  IMAD R186, R7, 0x2, R188 ;  /* 0x0000000207ba7824 */ /* 0x000fe200078e02bc */
[----:B------:R-:W-:Y:S01]  /*60d0*/  IABS R45, R45 ;  /* 0x0000002d002d7213 */ /* 0x000fe20000000000 */
[----:B------:R-:W-:Y:S01]  /*60e0*/  LDSM.16.MT88.4 R124, [R188+0xc000] ;  /* 0x00c00000bc7c783b */ /* 0x000fe20000004200 */
[----:B------:R-:W-:Y:S01]  /*60f0*/  I2FP.F32.S32 R14, R14 ;  /* 0x0000000e000e7245 */ /* 0x000fe20000201400 */
[----:B------:R-:W-:Y:S01]  /*6100*/  IMAD R184, R5, 0x2, R186 ;  /* 0x0000000205b87824 */ /* 0x000fe200078e02ba */
[----:B------:R-:W-:Y:S01]  /*6110*/  IABS R19, R19 ;  /* 0x0000001300137213 */ /* 0x000fe20000000000 */
[----:B------:R-:W-:Y:S01]  /*6120*/  LDSM.16.MT88.4 R116, [R186+0xc000] ;  /* 0x00c00000ba74783b */ /* 0x000fe20000004200 */
[----:B------:R-:W-:Y:S01]  /*6130*/  IABS R46, R46 ;  /* 0x0000002e002e7213 */ /* 0x000fe20000000000 */
[----:B------:R-:W-:Y:S01]  /*6140*/  FFMA.FTZ R17, R14, -UR23, R29 ;  /* 0x800000170e117c23 */ /* 0x000fe2000801001d */
[----:B------:R-:W-:Y:S01]  /*6150*/  I2FP.F32.S32 R25, R25 ;  /* 0x0000001900197245 */ /* 0x000fe20000201400 */
[----:B------:R-:W-:Y:S01]  /*6160*/  VIADD R14, R2, 0x31 ;  /* 0x00000031020e7836 */ /* 0x000fe20000000000 */
[-C--:B------:R-:W-:Y:S01]  /*6170*/  ISETP.GE.AND P5, PT, R11, R203.reuse, PT ;  /* 0x000000cb0b00720c */ /* 0x080fe20003fa6270 */
[----:B------:R-:W-:Y:S01]  /*6180*/  IMAD.IADD R29, R205, 0x1, -R16 ;  /* 0x00000001cd1d7824 */ /* 0x000fe200078e0a10 */
[-C--:B------:R-:W-:Y:S01]  /*6190*/  ISETP.LT.OR P2, PT, R40, R204.reuse, P2 ;  /* 0x000000cc2800720c */ /* 0x080fe20001741670 */
[----:B------:R-:W-:Y:S01]  /*61a0*/  FFMA.FTZ R72, R25, -UR23, R72 ;  /* 0x8000001719487c23 */ /* 0x000fe20008010048 */
[----:B------:R-:W-:Y:S01]  /*61b0*/  FSEL R49, R41, -INF , !P4 ;  /* 0xff80000029317808 */ /* 0x000fe20006000000 */
[----:B------:R-:W-:Y:S01]  /*61c0*/  IMAD.IADD R44, R205, 0x1, -R14 ;  /* 0x00000001cd2c7824 */ /* 0x000fe200078e0a0e */
[----:B------:R-:W-:Y:S01]  /*61d0*/  ISETP.GE.AND P4, PT, R9, R203, PT ;  /* 0x000000cb0900720c */ /* 0x000fe20003f86270 */
[----:B------:R-:W-:Y:S01]  /*61e0*/  LDSM.16.MT88.4 R64, [R184+0xe000] ;  /* 0x00e00000b840783b */ /* 0x000fe20000004200 */
[----:B------:R-:W-:Y:S01]  /*61f0*/  ISETP.LT.OR P1, PT, R10, R204, P1 ;  /* 0x000000cc0a00720c */ /* 0x000fe20000f21670 */
[----:B------:R-:W-:Y:S01]  /*6200*/  IMAD R185, R5, 0x2, R188 ;  /* 0x0000000205b97824 */ /* 0x000fe200078e02bc */
[----:B------:R-:W-:Y:S01]  /*6210*/  I2FP.F32.S32 R45, R45 ;  /* 0x0000002d002d7245 */ /* 0x000fe20000201400 */
[----:B------:R-:W-:Y:S01]  /*6220*/  LDSM.16.MT88.4 R80, [R186+0x10000] ;  /* 0x01000000ba50783b */ /* 0x000fe20000004200 */
[----:B------:R-:W-:-:S02]  /*6230*/  I2FP.F32.S32 R19, R19 ;  /* 0x0000001300137245 */ /* 0x000fc40000201400 */
[----:B------:R-:W-:Y:S01]  /*6240*/  I2FP.F32.S32 R46, R46 ;  /* 0x0000002e002e7245 */ /* 0x000fe20000201400 */
[----:B------:R-:W-:Y:S01]  /*6250*/  FFMA.FTZ R20, R45, -UR23, R20 ;  /* 0x800000172d147c23 */ /* 0x000fe20008010014 */
[-C--:B------:R-:W-:Y:S01]  /*6260*/  ISETP.LT.OR P5, PT, R11, R204.reuse, P5 ;  /* 0x000000cc0b00720c */ /* 0x080fe20002fa1670 */
[----:B------:R-:W-:Y:S01]  /*6270*/  FFMA.FTZ R19, R19, -UR23, R28 ;  /* 0x8000001713137c23 */ /* 0x000fe2000801001c */
[----:B------:R-:W-:Y:S01]  /*6280*/  FSEL R47, R47, -INF , !P2 ;  /* 0xff8000002f2f7808 */ /* 0x000fe20005000000 */
[----:B------:R-:W-:Y:S01]  /*6290*/  FFMA.FTZ R207, R46, -UR23, R21 ;  /* 0x800000172ecf7c23 */ /* 0x000fe20008010015 */
[-C--:B------:R-:W-:Y:S01]  /*62a0*/  ISETP.GE.AND P2, PT, R32, R203.reuse, PT ;  /* 0x000000cb2000720c */ /* 0x080fe20003f46270 */
[----:B------:R-:W-:Y:S01]  /*62b0*/  LDSM.16.MT88.4 R88, [R185+0x10000] ;  /* 0x01000000b958783b */ /* 0x000fe20000004200 */
[----:B------:R-:W-:Y:S02]  /*62c0*/  ISETP.LT.OR P4, PT, R9, R204, P4 ;  /* 0x000000cc0900720c */ /* 0x000fe40002781670 */
[----:B------:R-:W-:Y:S01]  /*62d0*/  FSEL R25, R36, -INF , !P1 ;  /* 0xff80000024197808 */ /* 0x000fe20004800000 */
[----:B------:R-:W-:Y:S01]  /*62e0*/  LDSM.16.MT88.4 R108, [R185+0xc000] ;  /* 0x00c00000b96c783b */ /* 0x000fe20000004200 */
[----:B------:R-:W-:-:S02]  /*62f0*/  ISETP.GE.AND P1, PT, R8, R203, PT ;  /* 0x000000cb0800720c */ /* 0x000fc40003f26270 */
[C---:B------:R-:W-:Y:S01]  /*6300*/  ISETP.LT.OR P0, PT, R2.reuse, R201, P0 ;  /* 0x000000c90200720c */ /* 0x040fe20000701670 */
[----:B------:R-:W-:Y:S01]  /*6310*/  VIADD R2, R2, 0x39 ;  /* 0x0000003902027836 */ /* 0x000fe20000000000 */
[----:B------:R-:W-:Y:S01]  /*6320*/  FSEL R45, R37, -INF , !P5 ;  /* 0xff800000252d7808 */ /* 0x000fe20006800000 */
[----:B------:R-:W-:Y:S01]  /*6330*/  LDSM.16.MT88.4 R100, [R184+0xc000] ;  /* 0x00c00000b864783b */ /* 0x000fe20000004200 */
[----:B------:R-:W-:Y:S01]  /*6340*/  IABS R29, R29 ;  /* 0x0000001d001d7213 */ /* 0x000fe20000000000 */
[----:B------:R-:W-:Y:S01]  /*6350*/  IMAD.IADD R28, R205, 0x1, -R2 ;  /* 0x00000001cd1c7824 */ /* 0x000fe200078e0a02 */
[-C--:B------:R-:W-:Y:S01]  /*6360*/  ISETP.GE.AND P5, PT, R15, R203.reuse, PT ;  /* 0x000000cb0f00720c */ /* 0x080fe20003fa6270 */
[----:B------:R-:W-:Y:S01]  /*6370*/  LDSM.16.MT88.4 R56, [R185+0xe000] ;  /* 0x00e00000b938783b */ /* 0x000fe20000004200 */
[----:B------:R-:W-:Y:S02]  /*6380*/  ISETP.LT.OR P2, PT, R32, R204, P2 ;  /* 0x000000cc2000720c */ /* 0x000fe40001741670 */
[----:B------:R-:W-:Y:S01]  /*6390*/  FSEL R21, R33, -INF , !P4 ;  /* 0xff80000021157808 */ /* 0x000fe20006000000 */
[----:B------:R-:W-:Y:S01]  /*63a0*/  LDSM.16.MT88.4 R136, [R184+0x10000] ;  /* 0x01000000b888783b */ /* 0x000fe20000004200 */
[----:B------:R-:W-:-:S02]  /*63b0*/  ISETP.GE.AND P4, PT, R6, R203, PT ;  /* 0x000000cb0600720c */ /* 0x000fc40003f86270 */
[----:B------:R-:W-:Y:S02]  /*63c0*/  ISETP.LT.OR P1, PT, R8, R204, P1 ;  /* 0x000000cc0800720c */ /* 0x000fe40000f21670 */
[----:B------:R-:W-:Y:S02]  /*63d0*/  IABS R44, R44 ;  /* 0x0000002c002c7213 */ /* 0x000fe40000000000 */
[----:B------:R-:W-:Y:S02]  /*63e0*/  I2FP.F32.S32 R29, R29 ;  /* 0x0000001d001d7245 */ /* 0x000fe40000201400 */
[----:B------:R-:W-:Y:S02]  /*63f0*/  ISETP.LT.OR P5, PT, R15, R204, P5 ;  /* 0x000000cc0f00720c */ /* 0x000fe40002fa1670 */
[----:B------:R-:W-:Y:S01]  /*6400*/  FSEL R19, R19, -INF , !P2 ;  /* 0xff80000013137808 */ /* 0x000fe20005000000 */
[----:B------:R-:W-:Y:S01]  /*6410*/  FFMA.FTZ R68, R29, -UR23, R68 ;  /* 0x800000171d447c23 */ /* 0x000fe20008010044 */
[----:B------:R-:W-:-:S02]  /*6420*/  ISETP.GE.AND P2, PT, R4, R203, PT ;  /* 0x000000cb0400720c */ /* 0x000fc40003f46270 */
[----:B------:R-:W-:Y:S02]  /*6430*/  ISETP.LT.OR P4, PT, R6, R204, P4 ;  /* 0x000000cc0600720c */ /* 0x000fe40002781670 */
[----:B------:R-:W-:Y:S02]  /*6440*/  FSEL R225, R24, -INF , !P1 ;  /* 0xff80000018e17808 */ /* 0x000fe40004800000 */
[-C--:B------:R-:W-:Y:S02]  /*6450*/  ISETP.GE.AND P1, PT, R16, R203.reuse, PT ;  /* 0x000000cb1000720c */ /* 0x080fe40003f26270 */
[----:B------:R-:W-:Y:S02]  /*6460*/  I2FP.F32.S32 R44, R44 ;  /* 0x0000002c002c7245 */ /* 0x000fe40000201400 */
[----:B------:R-:W-:Y:S02]  /*6470*/  FSEL R17, R17, -INF , !P5 ;  /* 0xff80000011117808 */ /* 0x000fe40006800000 */
[----:B------:R-:W-:Y:S01]  /*6480*/  IABS R28, R28 ;  /* 0x0000001c001c7213 */ /* 0x000fe20000000000 */
[----:B------:R-:W-:Y:S01]  /*6490*/  FFMA.FTZ R69, R44, -UR23, R69 ;  /* 0x800000172c457c23 */ /* 0x000fe20008010045 */
[----:B------:R-:W-:-:S02]  /*64a0*/  ISETP.GE.AND P5, PT, R18, R203, PT ;  /* 0x000000cb1200720c */ /* 0x000fc40003fa6270 */
[-C--:B------:R-:W-:Y:S02]  /*64b0*/  ISETP.LT.OR P2, PT, R4, R204.reuse, P2 ;  /* 0x000000cc0400720c */ /* 0x080fe40001741670 */
[----:B------:R-:W-:Y:S02]  /*64c0*/  FSEL R171, R171, -INF , !P4 ;  /* 0xff800000abab7808 */ /* 0x000fe40006000000 */
[----:B------:R-:W-:Y:S02]  /*64d0*/  ISETP.GE.AND P4, PT, R14, R203, PT ;  /* 0x000000cb0e00720c */ /* 0x000fe40003f86270 */
[----:B------:R-:W-:Y:S02]  /*64e0*/  ISETP.LT.OR P1, PT, R16, R204, P1 ;  /* 0x000000cc1000720c */ /* 0x000fe40000f21670 */
[----:B------:R-:W-:Y:S02]  /*64f0*/  I2FP.F32.S32 R28, R28 ;  /* 0x0000001c001c7245 */ /* 0x000fe40000201400 */
[----:B------:R-:W-:-:S02]  /*6500*/  ISETP.LT.OR P5, PT, R18, R204, P5 ;  /* 0x000000cc1200720c */ /* 0x000fc40002fa1670 */
[----:B------:R-:W-:Y:S01]  /*6510*/  FSEL R223, R20, -INF , !P2 ;  /* 0xff80000014df7808 */ /* 0x000fe20005000000 */
[----:B------:R-:W-:Y:S01]  /*6520*/  FFMA.FTZ R73, R28, -UR23, R73 ;  /* 0x800000171c497c23 */ /* 0x000fe20008010049 */
[-C--:B------:R-:W-:Y:S02]  /*6530*/  ISETP.GE.AND P2, PT, R12, R203.reuse, PT ;  /* 0x000000cb0c00720c */ /* 0x080fe40003f46270 */
[----:B------:R-:W-:Y:S02]  /*6540*/  ISETP.LT.OR P4, PT, R14, R204, P4 ;  /* 0x000000cc0e00720c */ /* 0x000fe40002781670 */
[----:B------:R-:W-:Y:S02]  /*6550*/  FSEL R221, R68, -INF , !P1 ;  /* 0xff80000044dd7808 */ /* 0x000fe40004800000 */
[----:B------:R-:W-:Y:S02]  /*6560*/  ISETP.GE.AND P1, PT, R2, R203, PT ;  /* 0x000000cb0200720c */ /* 0x000fe40003f26270 */
[----:B------:R-:W-:-:S02]  /*6570*/  FSEL R207, R207, -INF , !P5 ;  /* 0xff800000cfcf7808 */ /* 0x000fc40006800000 */
[----:B------:R-:W-:Y:S02]  /*6580*/  ISETP.GE.AND P5, PT, R13, R200, PT ;  /* 0x000000c80d00720c */ /* 0x000fe40003fa6270 */
[----:B------:R-:W-:Y:S02]  /*6590*/  FSEL R219, R69, -INF , !P4 ;  /* 0xff80000045db7808 */ /* 0x000fe40006000000 */
[----:B------:R-:W-:Y:S02]  /*65a0*/  ISETP.LT.OR P2, PT, R12, R204, P2 ;  /* 0x000000cc0c00720c */ /* 0x000fe40001741670 */
[----:B------:R-:W-:Y:S02]  /*65b0*/  ISETP.GE.AND P4, PT, R40, R200, PT ;  /* 0x000000c82800720c */ /* 0x000fe40003f86270 */
[----:B------:R-:W-:Y:S02]  /*65c0*/  ISETP.LT.OR P1, PT, R2, R204, P1 ;  /* 0x000000cc0200720c */ /* 0x000fe40000f21670 */
[----:B------:R-:W-:Y:S01]  /*65d0*/  ISETP.LT.OR P5, PT, R13, R201, P5 ;  /* 0x000000c90d00720c */ /* 0x000fe20002fa1670 */
[----:B------:R-:W-:Y:S01]  /*65e0*/  IMAD.IADD R13, R202, 0x1, -R13 ;  /* 0x00000001ca0d7824 */ /* 0x000fe200078e0a0d */
[----:B------:R-:W-:-:S02]  /*65f0*/  FSEL R151, R72, -INF , !P2 ;  /* 0xff80000048977808 */ /* 0x000fc40005000000 */
[----:B------:R-:W-:Y:S01]  /*6600*/  ISETP.LT.OR P4, PT, R40, R201, P4 ;  /* 0x000000c92800720c */ /* 0x000fe20002781670 */
[----:B------:R-:W-:Y:S01]  /*6610*/  IMAD.IADD R40, R202, 0x1, -R40 ;  /* 0x00000001ca287824 */ /* 0x000fe200078e0a28 */
[-C--:B------:R-:W-:Y:S02]  /*6620*/  ISETP.GE.AND P2, PT, R11, R200.reuse, PT ;  /* 0x000000c80b00720c */ /* 0x080fe40003f46270 */
[----:B------:R-:W-:Y:S02]  /*6630*/  FSEL R149, R73, -INF , !P1 ;  /* 0xff80000049957808 */ /* 0x000fe40004800000 */
[-C--:B------:R-:W-:Y:S02]  /*6640*/  ISETP.GE.AND P1, PT, R10, R200.reuse, PT ;  /* 0x000000c80a00720c */ /* 0x080fe40003f26270 */
[----:B------:R-:W-:Y:S02]  /*6650*/  FSEL R41, R42, -INF , !P0 ;  /* 0xff8000002a297808 */ /* 0x000fe40004000000 */
[----:B------:R-:W-:-:S02]  /*6660*/  ISETP.GE.AND P0, PT, R9, R200, PT ;  /* 0x000000c80900720c */ /* 0x000fc40003f06270 */
[-C--:B------:R-:W-:Y:S01]  /*6670*/  ISETP.LT.OR P2, PT, R11, R201.reuse, P2 ;  /* 0x000000c90b00720c */ /* 0x080fe20001741670 */
[----:B------:R-:W-:Y:S01]  /*6680*/  IMAD.IADD R11, R202, 0x1, -R11 ;  /* 0x00000001ca0b7824 */ /* 0x000fe200078e0a0b */
[----:B------:R-:W-:Y:S01]  /*6690*/  ISETP.LT.OR P1, PT, R10, R201, P1 ;  /* 0x000000c90a00720c */ /* 0x000fe20000f21670 */
[C---:B------:R-:W-:Y:S01]  /*66a0*/  IMAD.IADD R10, R202.reuse, 0x1, -R10 ;  /* 0x00000001ca0a7824 */ /* 0x040fe200078e0a0a */
[----:B------:R-:W-:Y:S02]  /*66b0*/  IABS R13, R13 ;  /* 0x0000000d000d7213 */ /* 0x000fe40000000000 */
[----:B------:R-:W-:Y:S01]  /*66c0*/  ISETP.LT.OR P0, PT, R9, R201, P0 ;  /* 0x000000c90900720c */ /* 0x000fe20000701670 */
[----:B------:R-:W-:Y:S01]  /*66d0*/  IMAD.IADD R9, R202, 0x1, -R9 ;  /* 0x00000001ca097824 */ /* 0x000fe200078e0a09 */
[----:B------:R-:W-:Y:S02]  /*66e0*/  IABS R40, R40 ;  /* 0x0000002800287213 */ /* 0x000fe40000000000 */
[----:B------:R-:W-:-:S02]  /*66f0*/  I2FP.F32.S32 R20, R13 ;  /* 0x0000000d00147245 */ /* 0x000fc40000201400 */
[----:B------:R-:W-:Y:S02]  /*6700*/  IABS R11, R11 ;  /* 0x0000000b000b7213 */ /* 0x000fe40000000000 */
[----:B------:R-:W-:Y:S01]  /*6710*/  I2FP.F32.S32 R13, R40 ;  /* 0x00000028000d7245 */ /* 0x000fe20000201400 */
[----:B------:R-:W-:Y:S01]  /*6720*/  FFMA.FTZ R20, R20, -UR23, R43 ;  /* 0x8000001714147c23 */ /* 0x000fe2000801002b */
[----:B------:R-:W-:Y:S02]  /*6730*/  IABS R10, R10 ;  /* 0x0000000a000a7213 */ /* 0x000fe40000000000 */
[----:B------:R-:W-:Y:S01]  /*6740*/  IABS R9, R9 ;  /* 0x0000000900097213 */ /* 0x000fe20000000000 */
[----:B------:R-:W-:Y:S01]  /*6750*/  FFMA.FTZ R13, R13, -UR23, R38 ;  /* 0x800000170d0d7c23 */ /* 0x000fe20008010026 */
[----:B------:R-:W-:Y:S02]  /*6760*/  I2FP.F32.S32 R24, R11 ;  /* 0x0000000b00187245 */ /* 0x000fe40000201400 */
[----:B------:R-:W-:-:S02]  /*6770*/  I2FP.F32.S32 R11, R10 ;  /* 0x0000000a000b7245 */ /* 0x000fc40000201400 */
[----:B------:R-:W-:Y:S01]  /*6780*/  I2FP.F32.S32 R10, R9 ;  /* 0x00000009000a7245 */ /* 0x000fe20000201400 */
[----:B------:R-:W-:Y:S01]  /*6790*/  FFMA.FTZ R24, R24, -UR23, R39 ;  /* 0x8000001718187c23 */ /* 0x000fe20008010027 */
[----:B------:R-:W-:Y:S01]  /*67a0*/  FSEL R33, R13, -INF , !P4 ;  /* 0xff8000000d217808 */ /* 0x000fe20006000000 */
[----:B------:R-:W-:Y:S01]  /*67b0*/  IMAD.IADD R9, R202, 0x1, -R15 ;  /* 0x00000001ca097824 */ /* 0x000fe200078e0a0f */
[----:B------:R-:W-:Y:S01]  /*67c0*/  FSEL R37, R20, -INF , !P5 ;  /* 0xff80000014257808 */ /* 0x000fe20006800000 */
[----:B------:R-:W-:Y:S01]  /*67d0*/  FFMA.FTZ R13, R10, -UR23, R35 ;  /* 0x800000170a0d7c23 */ /* 0x000fe20008010023 */
[----:B------:R-:W-:Y:S01]  /*67e0*/  FSEL R29, R24, -INF , !P2 ;  /* 0xff800000181d7808 */ /* 0x000fe20005000000 */
[----:B------:R-:W-:Y:S01]  /*67f0*/  FFMA.FTZ R11, R11, -UR23, R34 ;  /* 0x800000170b0b7c23 */ /* 0x000fe20008010022 */
[----:B------:R-:W-:Y:S02]  /*6800*/  ISETP.GE.AND P2, PT, R8, R200, PT ;  /* 0x000000c80800720c */ /* 0x000fe40003f46270 */
[----:B------:R-:W-:-:S02]  /*6810*/  FSEL R13, R13, -INF , !P0 ;  /* 0xff8000000d0d7808 */ /* 0x000fc40004000000 */
[-C--:B------:R-:W-:Y:S02]  /*6820*/  ISETP.GE.AND P0, PT, R4, R200.reuse, PT ;  /* 0x000000c80400720c */ /* 0x080fe40003f06270 */
[----:B------:R-:W-:Y:S02]  /*6830*/  ISETP.GE.AND P5, PT, R32, R200, PT ;  /* 0x000000c82000720c */ /* 0x000fe40003fa6270 */
[-C--:B------:R-:W-:Y:S01]  /*6840*/  ISETP.LT.OR P0, PT, R4, R201.reuse, P0 ;  /* 0x000000c90400720c */ /* 0x080fe20000701670 */
[----:B------:R-:W-:Y:S01]  /*6850*/  IMAD.IADD R4, R202, 0x1, -R4 ;  /* 0x00000001ca047824 */ /* 0x000fe200078e0a04 */
[-C--:B------:R-:W-:Y:S01]  /*6860*/  ISETP.LT.OR P2, PT, R8, R201.reuse, P2 ;  /* 0x000000c90800720c */ /* 0x080fe20001741670 */
[----:B------:R-:W-:Y:S01]  /*6870*/  IMAD.IADD R8, R202, 0x1, -R8 ;  /* 0x00000001ca087824 */ /* 0x000fe200078e0a08 */
[----:B------:R-:W-:Y:S01]  /*6880*/  ISETP.LT.OR P5, PT, R32, R201, P5 ;  /* 0x000000c92000720c */ /* 0x000fe20002fa1670 */
[----:B------:R-:W-:Y:S01]  /*6890*/  IMAD.IADD R32, R202, 0x1, -R32 ;  /* 0x00000001ca207824 */ /* 0x000fe200078e0a20 */
[----:B------:R-:W-:-:S02]  /*68a0*/  IABS R4, R4 ;  /* 0x0000000400047213 */ /* 0x000fc40000000000 */
[----:B------:R-:W-:Y:S02]  /*68b0*/  IABS R9, R9 ;  /* 0x0000000900097213 */ /* 0x000fe40000000000 */
[----:B------:R-:W-:Y:S02]  /*68c0*/  I2FP.F32.S32 R35, R4 ;  /* 0x0000000400237245 */ /* 0x000fe40000201400 */
[----:B------:R-:W-:Y:S02]  /*68d0*/  FMNMX.FTZ R4, R3, R49, !PT ;  /* 0x0000003103047209 */ /* 0x000fe40007810000 */
[----:B------:R-:W-:Y:S01]  /*68e0*/  ISETP.GE.AND P4, PT, R15, R200, PT ;  /* 0x000000c80f00720c */ /* 0x000fe20003f86270 */
[----:B------:R-:W-:Y:S01]  /*68f0*/  FFMA.FTZ R22, R35, -UR23, R22 ;  /* 0x8000001723167c23 */ /* 0x000fe20008010016 */
[----:B------:R-:W-:Y:S02]  /*6900*/  FMNMX.FTZ R4, R47, R4, !PT ;  /* 0x000000042f047209 */ /* 0x000fe40007810000 */
[----:B------:R-:W-:-:S02]  /*6910*/  IABS R8, R8 ;  /* 0x0000000800087213 */ /* 0x000fc40000000000 */
[----:B------:R-:W-:Y:S02]  /*6920*/  FMNMX.FTZ R4, R45, R4, !PT ;  /* 0x000000042d047209 */ /* 0x000fe40007810000 */
[----:B------:R-:W-:Y:S02]  /*6930*/  IABS R32, R32 ;  /* 0x0000002000207213 */ /* 0x000fe40000000000 */
[----:B------:R-:W-:Y:S02]  /*6940*/  FMNMX.FTZ R4, R25, R4, !PT ;  /* 0x0000000419047209 */ /* 0x000fe40007810000 */
[----:B------:R-:W-:Y:S02]  /*6950*/  I2FP.F32.S32 R10, R9 ;  /* 0x00000009000a7245 */ /* 0x000fe40000201400 */
[----:B------:R-:W-:Y:S02]  /*6960*/  ISETP.LT.OR P4, PT, R15, R201, P4 ;  /* 0x000000c90f00720c */ /* 0x000fe40002781670 */
[----:B------:R-:W-:Y:S01]  /*6970*/  I2FP.F32.S32 R9, R8 ;  /* 0x0000000800097245 */ /* 0x000fe20000201400 */
[----:B------:R-:W-:Y:S01]  /*6980*/  FFMA.FTZ R10, R10, -UR23, R31 ;  /* 0x800000170a0a7c23 */ /* 0x000fe2000801001f */
[----:B------:R-:W-:Y:S01]  /*6990*/  FSEL R15, R11, -INF , !P1 ;  /* 0xff8000000b0f7808 */ /* 0x000fe20004800000 */
[----:B------:R-:W-:Y:S01]  /*69a0*/  IMAD.IADD R31, R202, 0x1, -R12 ;  /* 0x00000001ca1f7824 */ /* 0x000fe200078e0a0c */
[----:B------:R-:W-:Y:S01]  /*69b0*/  FMNMX.FTZ R4, R21, R4, !PT ;  /* 0x0000000415047209 */ /* 0x000fe20007810000 */
[----:B------:R-:W-:Y:S01]  /*69c0*/  FFMA.FTZ R26, R9, -UR23, R26 ;  /* 0x80000017091a7c23 */ /* 0x000fe2000801001a */
[----:B------:R-:W-:-:S02]  /*69d0*/  FMNMX.FTZ R8, R41, R37, !PT ;  /* 0x0000002529087209 */ /* 0x000fc40007810000 */
[----:B------:R-:W-:Y:S02]  /*69e0*/  I2FP.F32.S32 R11, R32 ;  /* 0x00000020000b7245 */ /* 0x000fe40000201400 */
[C---:B------:R-:W-:Y:S02]  /*69f0*/  ISETP.GE.AND P1, PT, R6.reuse, R200, PT ;  /* 0x000000c80600720c */ /* 0x040fe40003f26270 */
[----:B------:R-:W-:Y:S01]  /*6a00*/  FMNMX.FTZ R4, R19, R4, !PT ;  /* 0x0000000413047209 */ /* 0x000fe20007810000 */
[----:B------:R-:W-:Y:S01]  /*6a10*/  FFMA.FTZ R11, R11, -UR23, R30 ;  /* 0x800000170b0b7c23 */ /* 0x000fe2000801001e */
[----:B------:R-:W-:Y:S02]  /*6a20*/  FMNMX.FTZ R8, R33, R8, !PT ;  /* 0x0000000821087209 */ /* 0x000fe40007810000 */
[----:B------:R-:W-:Y:S01]  /*6a30*/  ISETP.LT.OR P1, PT, R6, R201, P1 ;  /* 0x000000c90600720c */ /* 0x000fe20000f21670 */
[----:B------:R-:W-:Y:S01]  /*6a40*/  IMAD.IADD R6, R202, 0x1, -R6 ;  /* 0x00000001ca067824 */ /* 0x000fe200078e0a06 */
[----:B------:R-:W-:-:S02]  /*6a50*/  FMNMX.FTZ R4, R17, R4, !PT ;  /* 0x0000000411047209 */ /* 0x000fc40007810000 */
[----:B------:R-:W-:Y:S02]  /*6a60*/  FMNMX.FTZ R8, R29, R8, !PT ;  /* 0x000000081d087209 */ /* 0x000fe40007810000 */
[----:B------:R-:W-:Y:S02]  /*6a70*/  FSEL R11, R11, -INF , !P5 ;  /* 0xff8000000b0b7808 */ /* 0x000fe40006800000 */
[----:B------:R-:W-:Y:S02]  /*6a80*/  ISETP.GE.AND P5, PT, R18, R200, PT ;  /* 0x000000c81200720c */ /* 0x000fe40003fa6270 */
[----:B------:R-:W-:Y:S02]  /*6a90*/  FMNMX.FTZ R4, R225, R4, !PT ;  /* 0x00000004e1047209 */ /* 0x000fe40007810000 */
[----:B------:R-:W-:Y:S02]  /*6aa0*/  FMNMX.FTZ R8, R15, R8, !PT ;  /* 0x000000080f087209 */ /* 0x000fe40007810000 */
[----:B------:R-:W-:-:S02]  /*6ab0*/  IABS R6, R6 ;  /* 0x0000000600067213 */ /* 0x000fc40000000000 */
[----:B------:R-:W-:Y:S02]  /*6ac0*/  FSEL R9, R10, -INF , !P4 ;  /* 0xff8000000a097808 */ /* 0x000fe40006000000 */
[----:B------:R-:W-:Y:S02]  /*6ad0*/  ISETP.GE.AND P4, PT, R16, R200, PT ;  /* 0x000000c81000720c */ /* 0x000fe40003f86270 */
[----:B------:R-:W-:Y:S01]  /*6ae0*/  ISETP.LT.OR P5, PT, R18, R201, P5 ;  /* 0x000000c91200720c */ /* 0x000fe20002fa1670 */
[----:B------:R-:W-:Y:S01]  /*6af0*/  IMAD.IADD R18, R202, 0x1, -R18 ;  /* 0x00000001ca127824 */ /* 0x000fe200078e0a12 */
[----:B------:R-:W-:Y:S02]  /*6b00*/  FMNMX.FTZ R4, R171, R4, !PT ;  /* 0x00000004ab047209 */ /* 0x000fe40007810000 */
[----:B------:R-:W-:Y:S02]  /*6b10*/  FMNMX.FTZ R8, R13, R8, !PT ;  /* 0x000000080d087209 */ /* 0x000fe40007810000 */
[----:B------:R-:W-:-:S02]  /*6b20*/  I2FP.F32.S32 R6, R6 ;  /* 0x0000000600067245 */ /* 0x000fc40000201400 */
[----:B------:R-:W-:Y:S02]  /*6b30*/  FSEL R213, R26, -INF , !P2 ;  /* 0xff8000001ad57808 */ /* 0x000fe40005000000 */
[----:B------:R-:W-:Y:S01]  /*6b40*/  ISETP.LT.OR P4, PT, R16, R201, P4 ;  /* 0x000000c91000720c */ /* 0x000fe20002781670 */
[----:B------:R-:W-:Y:S01]  /*6b50*/  IMAD.IADD R16, R202, 0x1, -R16 ;  /* 0x00000001ca107824 */ /* 0x000fe200078e0a10 */
[----:B------:R-:W-:Y:S01]  /*6b60*/  ISETP.GE.AND P2, PT, R14, R200, PT ;  /* 0x000000c80e00720c */ /* 0x000fe20003f46270 */
[----:B------:R-:W-:Y:S01]  /*6b70*/  FFMA.FTZ R6, R6, -UR23, R27 ;  /* 0x8000001706067c23 */ /* 0x000fe2000801001b */
[----:B------:R-:W-:Y:S02]  /*6b80*/  FMNMX.FTZ R4, R223, R4, !PT ;  /* 0x00000004df047209 */ /* 0x000fe40007810000 */
[----:B------:R-:W-:Y:S02]  /*6b90*/  FMNMX.FTZ R8, R11, R8, !PT ;  /* 0x000000080b087209 */ /* 0x000fe40007810000 */
[----:B------:R-:W-:-:S02]  /*6ba0*/  IABS R18, R18 ;  /* 0x0000001200127213 */ /* 0x000fc40000000000 */
[----:B------:R-:W-:Y:S01]  /*6bb0*/  ISETP.LT.OR P2, PT, R14, R201, P2 ;  /* 0x000000c90e00720c */ /* 0x000fe20001741670 */
[----:B------:R-:W-:Y:S01]  /*6bc0*/  IMAD.IADD R14, R202, 0x1, -R14 ;  /* 0x00000001ca0e7824 */ /* 0x000fe200078e0a0e */
[----:B------:R-:W-:Y:S02]  /*6bd0*/  FMNMX.FTZ R4, R207, R4, !PT ;  /* 0x00000004cf047209 */ /* 0x000fe40007810000 */
[----:B------:R-:W-:Y:S02]  /*6be0*/  FMNMX.FTZ R8, R9, R8, !PT ;  /* 0x0000000809087209 */ /* 0x000fe40007810000 */
[----:B------:R-:W-:Y:S02]  /*6bf0*/  IABS R16, R16 ;  /* 0x0000001000107213 */ /* 0x000fe40000000000 */
[----:B------:R-:W-:Y:S02]  /*6c00*/  I2FP.F32.S32 R18, R18 ;  /* 0x0000001200127245 */ /* 0x000fe40000201400 */
[----:B------:R-:W-:Y:S01]  /*6c10*/  FSEL R209, R6, -INF , !P1 ;  /* 0xff80000006d17808 */ /* 0x000fe20004800000 */
[----:B------:R-:W-:Y:S01]  /*6c20*/  IMAD.IADD R6, R202, 0x1, -R2 ;  /* 0x00000001ca067824 */ /* 0x000fe200078e0a02 */
[----:B------:R-:W-:Y:S01]  /*6c30*/  FMNMX.FTZ R4, R221, R4, !PT ;  /* 0x00000004dd047209 */ /* 0x000fe20007810000 */
[----:B------:R-:W-:Y:S01]  /*6c40*/  FFMA.FTZ R18, R18, -UR23, R23 ;  /* 0x8000001712127c23 */ /* 0x000fe20008010017 */
[----:B------:R-:W-:-:S02]  /*6c50*/  FMNMX.FTZ R8, R213, R8, !PT ;  /* 0x00000008d5087209 */ /* 0x000fc40007810000 */
[----:B------:R-:W-:Y:S02]  /*6c60*/  IABS R14, R14 ;  /* 0x0000000e000e7213 */ /* 0x000fe40000000000 */
[----:B------:R-:W-:Y:S02]  /*6c70*/  I2FP.F32.S32 R27, R16 ;  /* 0x00000010001b7245 */ /* 0x000fe40000201400 */
[----:B------:R-:W-:Y:S02]  /*6c80*/  FSEL R147, R22, -INF , !P0 ;  /* 0xff80000016937808 */ /* 0x000fe40004000000 */
[----:B------:R-:W-:Y:S01]  /*6c90*/  FMNMX.FTZ R4, R219, R4, !PT ;  /* 0x00000004db047209 */ /* 0x000fe20007810000 */
[----:B------:R-:W-:Y:S01]  /*6ca0*/  FFMA.FTZ R27, R27, -UR23, R70 ;  /* 0x800000171b1b7c23 */ /* 0x000fe20008010046 */
[----:B------:R-:W-:Y:S02]  /*6cb0*/  FMNMX.FTZ R8, R209, R8, !PT ;  /* 0x00000008d1087209 */ /* 0x000fe40007810000 */
[----:B------:R-:W-:-:S02]  /*6cc0*/  I2FP.F32.S32 R14, R14 ;  /* 0x0000000e000e7245 */ /* 0x000fc40000201400 */
[----:B------:R-:W-:Y:S02]  /*6cd0*/  IABS R31, R31 ;  /* 0x0000001f001f7213 */ /* 0x000fe40000000000 */
[----:B------:R-:W-:Y:S01]  /*6ce0*/  FMNMX.FTZ R4, R151, R4, !PT ;  /* 0x0000000497047209 */ /* 0x000fe20007810000 */
[----:B------:R-:W-:Y:S01]  /*6cf0*/  FFMA.FTZ R71, R14, -UR23, R71 ;  /* 0x800000170e477c23 */ /* 0x000fe20008010047 */
[----:B------:R-:W-:Y:S02]  /*6d00*/  FSEL R145, R18, -INF , !P5 ;  /* 0xff80000012917808 */ /* 0x000fe40006800000 */
[----:B------:R-:W-:Y:S02]  /*6d10*/  FMNMX.FTZ R8, R147, R8, !PT ;  /* 0x0000000893087209 */ /* 0x000fe40007810000 */
[----:B------:R-:W-:Y:S02]  /*6d20*/  IABS R6, R6 ;  /* 0x0000000600067213 */ /* 0x000fe40000000000 */
[----:B------:R-:W-:-:S02]  /*6d30*/  I2FP.F32.S32 R31, R31 ;  /* 0x0000001f001f7245 */ /* 0x000fc40000201400 */
[C---:B------:R-:W-:Y:S02]  /*6d40*/  ISETP.GE.AND P1, PT, R12.reuse, R200, PT ;  /* 0x000000c80c00720c */ /* 0x040fe40003f26270 */
[----:B------:R-:W-:Y:S01]  /*6d50*/  FMNMX.FTZ R4, R149, R4, !PT ;  /* 0x0000000495047209 */ /* 0x000fe20007810000 */
[----:B------:R-:W-:Y:S01]  /*6d60*/  FFMA.FTZ R31, R31, -UR23, R74 ;  /* 0x800000171f1f7c23 */ /* 0x000fe2000801004a */
[----:B------:R-:W-:Y:S02]  /*6d70*/  FSEL R143, R27, -INF , !P4 ;  /* 0xff8000001b8f7808 */ /* 0x000fe40006000000 */
[----:B------:R-:W-:Y:S01]  /*6d80*/  FMNMX.FTZ R8, R145, R8, !PT ;  /* 0x0000000891087209 */ /* 0x000fe20007810000 */
[----:B------:R-:W1:Y:S01]  /*6d90*/  SHFL.BFLY PT, R23, R4, 0x2, 0x1f ;  /* 0x0c401f0004177f89 */ /* 0x000e6200000e0000 */
[----:B------:R-:W-:Y:S02]  /*6da0*/  I2FP.F32.S32 R6, R6 ;  /* 0x0000000600067245 */ /* 0x000fe40000201400 */
[----:B------:R-:W-:-:S02]  /*6db0*/  ISETP.LT.OR P1, PT, R12, R201, P1 ;  /* 0x000000c90c00720c */ /* 0x000fc40000f21670 */
[----:B------:R-:W-:Y:S01]  /*6dc0*/  ISETP.GE.AND P0, PT, R2, R200, PT ;  /* 0x000000c80200720c */ /* 0x000fe20003f06270 */
[----:B------:R-:W-:Y:S01]  /*6dd0*/  FFMA.FTZ R6, R6, -UR23, R75 ;  /* 0x8000001706067c23 */ /* 0x000fe2000801004b */
[----:B------:R-:W-:Y:S01]  /*6de0*/  FSEL R141, R71, -INF , !P2 ;  /* 0xff800000478d7808 */ /* 0x000fe20005000000 */
[----:B------:R-:W-:Y:S01]  /*6df0*/  LDSM.16.MT88.4 R72, [R188+0x10000] ;  /* 0x01000000bc48783b */ /* 0x000fe20000004200 */
[----:B------:R-:W-:Y:S02]  /*6e00*/  FMNMX.FTZ R8, R143, R8, !PT ;  /* 0x000000088f087209 */ /* 0x000fe40007810000 */
[----:B------:R-:W-:Y:S02]  /*6e10*/  ISETP.LT.OR P0, PT, R2, R201, P0 ;  /* 0x000000c90200720c */ /* 0x000fe40000701670 */
[----:B------:R-:W-:Y:S02]  /*6e20*/  FSEL R217, R31, -INF , !P1 ;  /* 0xff8000001fd97808 */ /* 0x000fe40004800000 */
[----:B------:R-:W-:-:S02]  /*6e30*/  FMNMX.FTZ R8, R141, R8, !PT ;  /* 0x000000088d087209 */ /* 0x000fc40007810000 */
[----:B------:R-:W-:Y:S02]  /*6e40*/  FSEL R211, R6, -INF , !P0 ;  /* 0xff80000006d37808 */ /* 0x000fe40004000000 */
[----:B------:R-:W-:-:S04]  /*6e50*/  FMNMX.FTZ R8, R217, R8, !PT ;  /* 0x00000008d9087209 */ /* 0x000fc80007810000 */
[----:B------:R-:W-:Y:S02]  /*6e60*/  FMNMX.FTZ R31, R211, R8, !PT ;  /* 0x00000008d31f7209 */ /* 0x000fe40007810000 */
[----:B-1----:R-:W-:Y:S02]  /*6e70*/  FMNMX.FTZ R27, R4, R23, !PT ;  /* 0x00000017041b7209 */ /* 0x002fe40007810000 */
[----:B------:R-:W-:Y:S04]  /*6e80*/  LDSM.16.MT88.4 R4, [R186+0xe800] ;  /* 0x00e80000ba04783b */ /* 0x000fe80000004200 */
[----:B------:R-:W1:Y:S04]  /*6e90*/  SHFL.BFLY PT, R2, R31, 0x2, 0x1f ;  /* 0x0c401f001f027f89 */ /* 0x000e6800000e0000 */
[----:B------:R-:W2:Y:S01]  /*6ea0*/  SHFL.BFLY PT, R132, R27, 0x1, 0x1f ;  /* 0x0c201f001b847f89 */ /* 0x000ea200000e0000 */
[----:B-1----:R-:W-:-:S02]  /*6eb0*/  FMNMX.FTZ R23, R31, R2, !PT ;  /* 0x000000021f177209 */ /* 0x002fc40007810000 */
        /* <DEDUP_REMOVED lines=15> */
[----:B-1----:R-:W-:Y:S01]  /*6fb0*/  FMNMX.FTZ R3, R23, R2, !PT ;  /* 0x0000000217037209 */ /* 0x002fe20007810000 */
[----:B------:R-:W-:Y:S01]  /*6fc0*/  LDSM.16.MT88.4 R48, [R186+0xe000] ;  /* 0x00e00000ba30783b */ /* 0x000fe20000004200 */
[--C-:B------:R-:W-:Y:S01]  /*6fd0*/  FFMA.FTZ R166, R225, UR18, -R140.reuse ;  /* 0x00000012e1a67c23 */ /* 0x100fe2000801088c */
[--C-:B------:R-:W-:Y:S01]  /*6fe0*/  FFMA.FTZ R171, R171, UR18, -R140.reuse ;  /* 0x00000012abab7c23 */ /* 0x100fe2000801088c */
[C---:B------:R-:W-:Y:S01]  /*6ff0*/  FSETP.NEU.FTZ.AND P0, PT, R3.reuse, -INF , PT ;  /* 0xff8000000300780b */ /* 0x040fe20003f1d000 */
[----:B------:R-:W-:Y:S01]  /*7000*/  FMUL.FTZ R210, R3, UR18 ;  /* 0x0000001203d27c20 */ /* 0x000fe20008410000 */
[----:B------:R-:W1:Y:S01]  /*7010*/  MUFU.EX2 R162, R162 ;  /* 0x000000a200a27308 */ /* 0x000e620000000800 */
[--C-:B------:R-:W-:Y:S01]  /*7020*/  FFMA.FTZ R168, R223, UR18, -R140.reuse ;  /* 0x00000012dfa87c23 */ /* 0x100fe2000801088c */
[--C-:B------:R-:W-:Y:S01]  /*7030*/  FFMA.FTZ R207, R207, UR18, -R140.reuse ;  /* 0x00000012cfcf7c23 */ /* 0x100fe2000801088c */
[----:B------:R-:W-:Y:S01]  /*7040*/  LDSM.16.MT88.4 R24, [R184+0xc800] ;  /* 0x00c80000b818783b */ /* 0x000fe20000004200 */
[----:B------:R-:W-:Y:S01]  /*7050*/  FSEL R210, R210, RZ, P0 ;  /* 0x000000ffd2d27208 */ /* 0x000fe20000000000 */
[--C-:B------:R-:W-:Y:S01]  /*7060*/  FFMA.FTZ R214, R221, UR18, -R140.reuse ;  /* 0x00000012ddd67c23 */ /* 0x100fe2000801088c */
[----:B------:R-:W-:Y:S01]  /*7070*/  FFMA.FTZ R219, R219, UR18, -R140 ;  /* 0x00000012dbdb7c23 */ /* 0x000fe2000801088c */
[----:B------:R-:W-:Y:S01]  /*7080*/  LDSM.16.MT88.4 R20, [R185+0xe800] ;  /* 0x00e80000b914783b */ /* 0x000fe20000004200 */
        /* <DEDUP_REMOVED lines=10> */
[--C-:B------:R-:W-:Y:S01]  /*7130*/  FFMA.FTZ R2, R9, UR18, -R210.reuse ;  /* 0x0000001209027c23 */ /* 0x100fe200080108d2 */
[----:B------:R-:W4:Y:S01]  /*7140*/  LDSM.16.MT88.4 R12, [R186+0xc800] ;  /* 0x00c80000ba0c783b */ /* 0x000f220000004200 */
[----:B-1----:R-:W-:Y:S01]  /*7150*/  F2FP.F16.F32.PACK_AB R96, R162, R167 ;  /* 0x000000a7a260723e */ /* 0x002fe200000000ff */
[--C-:B------:R-:W-:Y:S01]  /*7160*/  FFMA.FTZ R170, R213, UR18, -R210.reuse ;  /* 0x00000012d5aa7c23 */ /* 0x100fe200080108d2 */
[--C-:B------:R-:W-:Y:S01]  /*7170*/  FFMA.FTZ R209, R209, UR18, -R210.reuse ;  /* 0x00000012d1d17c23 */ /* 0x100fe200080108d2 */
[----:B------:R-:W1:Y:S01]  /*7180*/  LDSM.16.MT88.4 R8, [R188+0xe800] ;  /* 0x00e80000bc08783b */ /* 0x000e620000004200 */
[----:B------:R-:W-:Y:S01]  /*7190*/  MUFU.EX2 R164, R164 ;  /* 0x000000a400a47308 */ /* 0x000fe20000000800 */
[--C-:B------:R-:W-:Y:S01]  /*71a0*/  FFMA.FTZ R208, R147, UR18, -R210.reuse ;  /* 0x0000001293d07c23 */ /* 0x100fe200080108d2 */
[----:B------:R-:W-:Y:S01]  /*71b0*/  FFMA.FTZ R213, R145, UR18, -R210 ;  /* 0x0000001291d57c23 */ /* 0x000fe200080108d2 */
[----:B------:R-:W-:Y:S01]  /*71c0*/  LDSM.16.MT88.4 R28, [R185+0xc800] ;  /* 0x00c80000b91c783b */ /* 0x000fe20000004200 */
[--C-:B------:R-:W-:Y:S01]  /*71d0*/  FFMA.FTZ R216, R151, UR18, -R140.reuse ;  /* 0x0000001297d87c23 */ /* 0x100fe2000801088c */
[----:B------:R-:W-:Y:S01]  /*71e0*/  FFMA.FTZ R221, R149, UR18, -R140 ;  /* 0x0000001295dd7c23 */ /* 0x000fe2000801088c */
[--C-:B------:R-:W-:Y:S01]  /*71f0*/  FFMA.FTZ R218, R143, UR18, -R210.reuse ;  /* 0x000000128fda7c23 */ /* 0x100fe200080108d2 */
[--C-:B------:R-:W-:Y:S01]  /*7200*/  FFMA.FTZ R223, R141, UR18, -R210.reuse ;  /* 0x000000128ddf7c23 */ /* 0x100fe200080108d2 */
[----:B------:R-:W5:Y:S01]  /*7210*/  MUFU.EX2 R169, R169 ;  /* 0x000000a900a97308 */ /* 0x000f620000000800 */
[----:B---3--:R-:W-:Y:S01]  /*7220*/  F2FP.F16.F32.PACK_AB R98, R158, R165 ;  /* 0x000000a59e62723e */ /* 0x008fe200000000ff */
[--C-:B------:R-:W-:Y:S01]  /*7230*/  FFMA.FTZ R217, R217, UR18, -R210.reuse ;  /* 0x00000012d9d97c23 */ /* 0x100fe200080108d2 */
[----:B------:R-:W-:Y:S01]  /*7240*/  FFMA.FTZ R220, R211, UR18, -R210 ;  /* 0x00000012d3dc7c23 */ /* 0x000fe200080108d2 */
[----:B------:R-:W-:Y:S01]  /*7250*/  LDSM.16.MT88.4 R148, [R184+0x11000] ;  /* 0x01100000b894783b */ /* 0x000fe20000004200 */
[----:B------:R-:W-:Y:S01]  /*7260*/  FADD.FTZ R162, R167, R162 ;  /* 0x000000a2a7a27221 */ /* 0x000fe20000010000 */
[----:B------:R-:W-:-:S02]  /*7270*/  LEA R210, P0, R133, UR14, 0x1 ;  /* 0x0000000e85d27c11 */ /* 0x000fc4000f8008ff */
        /* <DEDUP_REMOVED lines=18> */
[----:B--2---:R-:W-:Y:S03]  /*73a0*/  HMMA.16816.F32 R36, R96, R40, RZ ;  /* 0x000000286024723c */ /* 0x004fe600000018ff */
        /* <DEDUP_REMOVED lines=28> */
[----:B------:R-:W5:Y:S01]  /*7570*/  MUFU.EX2 R207, R207 ;  /* 0x000000cf00cf7308 */ /* 0x000f620000000800 */
[C---:B--2---:R-:W-:Y:S01]  /*7580*/  F2FP.F16.F32.PACK_AB R144, R171.reuse, R166 ;  /* 0x000000a6ab90723e */ /* 0x044fe200000000ff */
[----:B------:R-:W-:Y:S01]  /*7590*/  FADD.FTZ R166, R166, R157 ;  /* 0x0000009da6a67221 */ /* 0x000fe20000010000 */
[----:B----4-:R-:W-:Y:S03]  /*75a0*/  HMMA.16816.F32 R120, R32, R12, R120 ;  /* 0x0000000c2078723c */ /* 0x010fe60000001878 */
[----:B------:R-:W-:-:S02]  /*75b0*/  FADD.FTZ R171, R171, R166 ;  /* 0x000000a6abab7221 */ /* 0x000fc40000010000 */
[----:B------:R-:W-:Y:S01]  /*75c0*/  MUFU.EX2 R170, R170 ;  /* 0x000000aa00aa7308 */ /* 0x000fe20000000800 */
[C---:B------:R-:W-:Y:S01]  /*75d0*/  HMMA.16816.F32 R116, R32.reuse, R14, R116 ;  /* 0x0000000e2074723c */ /* 0x040fe20000001874 */
[----:B------:R-:W2:Y:S05]  /*75e0*/  LDSM.16.MT88.4 R12, [R188+0x10800] ;  /* 0x01080000bc0c783b */ /* 0x000eaa0000004200 */
        /* <DEDUP_REMOVED lines=18> */
[----:B-----5:R-:W-:Y:S01]  /*7710*/  F2FP.F16.F32.PACK_AB R147, R213, R208 ;  /* 0x000000d0d593723e */ /* 0x020fe200000000ff */
[----:B------:R-:W-:Y:S01]  /*7720*/  FADD.FTZ R208, R208, R209 ;  /* 0x000000d1d0d07221 */ /* 0x000fe20000010000 */
[C---:B------:R-:W-:Y:S01]  /*7730*/  HMMA.16816.F32 R48, R32.reuse, R6, R48 ;  /* 0x000000062030723c */ /* 0x040fe20000001830 */
[----:B------:R-:W-:Y:S01]  /*7740*/  LDSM.16.MT88.4 R4, [R185+0x10800] ;  /* 0x01080000b904783b */ /* 0x000fe20000004200 */
[----:B------:R-:W-:Y:S01]  /*7750*/  LEA.HI.X R209, R133, UR15, R134, 0x1, P0 ;  /* 0x0000000f85d17c11 */ /* 0x000fe200080f0c86 */
[----:B------:R-:W-:Y:S02]  /*7760*/  FADD.FTZ R213, R213, R208 ;  /* 0x000000d0d5d57221 */ /* 0x000fe40000010000 */
[----:B------:R-:W-:Y:S01]  /*7770*/  MUFU.EX2 R216, R216 ;  /* 0x000000d800d87308 */ /* 0x000fe20000000800 */
[C---:B---3--:R-:W-:Y:S06]  /*7780*/  HMMA.16816.F32 R60, R32.reuse, R16, R60 ;  /* 0x00000010203c723c */ /* 0x048fec000000183c */
[C---:B------:R-:W-:Y:S01]  /*7790*/  HMMA.16816.F32 R64, R32.reuse, R18, R64 ;  /* 0x000000122040723c */ /* 0x040fe20000001840 */
[----:B------:R-:W3:Y:S01]  /*77a0*/  LDSM.16.MT88.4 R16, [R188+0xd000] ;  /* 0x00d00000bc10783b */ /* 0x000ee20000004200 */
[----:B------:R-:W-:Y:S04]  /*77b0*/  MUFU.EX2 R221, R221 ;  /* 0x000000dd00dd7308 */ /* 0x000fe80000000800 */
[C---:B--2---:R-:W-:Y:S04]  /*77c0*/  HMMA.16816.F32 R68, R32.reuse, R12, R68 ;  /* 0x0000000c2044723c */ /* 0x044fe80000001844 */
[----:B------:R-:W-:Y:S02]  /*77d0*/  MUFU.EX2 R218, R218 ;  /* 0x000000da00da7308 */ /* 0x000fe40000000800 */
[C---:B------:R-:W-:Y:S01]  /*77e0*/  HMMA.16816.F32 R72, R32.reuse, R14, R72 ;  /* 0x0000000e2048723c */ /* 0x040fe20000001848 */
[----:B------:R-:W2:Y:S05]  /*77f0*/  LDSM.16.MT88.4 R12, [R186+0xd000] ;  /* 0x00d00000ba0c783b */ /* 0x000eaa0000004200 */
        /* <DEDUP_REMOVED lines=8> */
[C---:B---3--:R-:W-:Y:S06]  /*7880*/  HMMA.16816.F32 R128, R144.reuse, R16, R128 ;  /* 0x000000109080723c */ /* 0x048fec0000001880 */
[----:B------:R-:W-:Y:S01]  /*7890*/  HMMA.16816.F32 R124, R144, R18, R124 ;  /* 0x00000012907c723c */ /* 0x000fe2000000187c */
[----:B------:R-:W-:Y:S05]  /*78a0*/  LDSM.16.MT88.4 R16, [R184+0xf000] ;  /* 0x00f00000b810783b */ /* 0x000fea0000004200 */
[C---:B------:R-:W-:Y:S06]  /*78b0*/  HMMA.16816.F32 R84, R32.reuse, R4, R84 ;  /* 0x000000042054723c */ /* 0x040fec0000001854 */
[----:B------:R-:W-:Y:S01]  /*78c0*/  HMMA.16816.F32 R88, R32, R6, R88 ;  /* 0x000000062058723c */ /* 0x000fe20000001858 */
[----:B------:R-:W3:Y:S05]  /*78d0*/  LDSM.16.MT88.4 R4, [R186+0xf000] ;  /* 0x00f00000ba04783b */ /* 0x000eea0000004200 */
[C---:B--2---:R-:W-:Y:S06]  /*78e0*/  HMMA.16816.F32 R120, R144.reuse, R12, R120 ;  /* 0x0000000c9078723c */ /* 0x044fec0000001878 */
[C---:B------:R-:W-:Y:S01]  /*78f0*/  HMMA.16816.F32 R116, R144.reuse, R14, R116 ;  /* 0x0000000e9074723c */ /* 0x040fe20000001874 */
[----:B------:R-:W2:Y:S05]  /*7900*/  LDSM.16.MT88.4 R12, [R188+0x11000] ;  /* 0x01100000bc0c783b */ /* 0x000eaa0000004200 */
        /* <DEDUP_REMOVED lines=10> */
[C---:B---3--:R-:W-:Y:S06]  /*79b0*/  HMMA.16816.F32 R44, R144.reuse, R4, R44 ;  /* 0x00000004902c723c */ /* 0x048fec000000182c */
[----:B------:R-:W-:Y:S01]  /*79c0*/  HMMA.16816.F32 R48, R144, R6, R48 ;  /* 0x000000069030723c */ /* 0x000fe20000001830 */
[----:B------:R-:W3:Y:S05]  /*79d0*/  LDSM.16.MT88.4 R4, [R185+0x11000] ;  /* 0x01100000b904783b */ /* 0x000eea0000004200 */
        /* <DEDUP_REMOVED lines=14> */
[C---:B--2---:R-:W-:Y:S06]  /*7ac0*/  HMMA.16816.F32 R68, R144.reuse, R12, R68 ;  /* 0x0000000c9044723c */ /* 0x044fec0000001844 */
[C---:B------:R-:W-:Y:S01]  /*7ad0*/  HMMA.16816.F32 R72, R144.reuse, R14, R72 ;  /* 0x0000000e9048723c */ /* 0x040fe20000001848 */
[----:B------:R-:W2:Y:S05]  /*7ae0*/  LDSM.16.MT88.4 R12, [R188+0xf800] ;  /* 0x00f80000bc0c783b */ /* 0x000eaa0000004200 */
[C---:B-----5:R-:W-:Y:S06]  /*7af0*/  HMMA.16816.F32 R76, R144.reuse, R8, R76 ;  /* 0x00000008904c723c */ /* 0x060fec000000184c */
[C---:B------:R-:W-:Y:S01]  /*7b00*/  HMMA.16816.F32 R80, R144.reuse, R10, R80 ;  /* 0x0000000a9050723c */ /* 0x040fe20000001850 */
[----:B------:R-:W5:Y:S05]  /*7b10*/  LDSM.16.MT88.4 R8, [R184+0xf800] ;  /* 0x00f80000b808783b */ /* 0x000f6a0000004200 */
[C---:B---3--:R-:W-:Y:S06]  /*7b20*/  HMMA.16816.F32 R84, R144.reuse, R4, R84 ;  /* 0x000000049054723c */ /* 0x048fec0000001854 */
        /* <DEDUP_REMOVED lines=122> */
[----:B------:R-:W-:-:S03]  /*82d0*/  UIMAD UR4, UR16, UR7, UR4 ;  /* 0x00000007100472a4 */ /* 0x000fc6000f8e0204 */
[----:B------:R-:W-:Y:S01]  /*82e0*/  ULDC.64 UR16, c[0x0][0x238] ;  /* 0x00008e0000107ab9 */ /* 0x000fe20000000a00 */
[----:B------:R-:W-:Y:S01]  /*82f0*/  UIADD3 UR4, UR33, UR4, URZ ;  /* 0x0000000421047290 */ /* 0x000fe2000fffe03f */
[----:B-1----:R-:W-:Y:S01]  /*8300*/  IMAD.U32 R7, RZ, RZ, UR33 ;  /* 0x00000021ff077e24 */ /* 0x002fe2000f8e00ff */
        /* <DEDUP_REMOVED lines=10> */
.L_x_5455:
[----:B------:R-:W-:-:S04]  /*83b0*/  ULEA UR4, -UR6, URZ, 0x6 ;  /* 0x0000003f06047291 */ /* 0x000fc8000f8e313f */
[----:B------:R-:W-:Y:S02]  /*83c0*/  USHF.R.S32.HI UR7, URZ, 0x1f, UR4 ;  /* 0x0000001f3f077899 */ /* 0x000fe40008011404 */
[----:B------:R-:W-:-:S04]  /*83d0*/  MOV R5, UR4 ;  /* 0x0000000400057c02 */ /* 0x000fc80008000f00 */
[----:B------:R-:W-:-:S07]  /*83e0*/  MOV R2, UR7 ;  /* 0x0000000700027c02 */ /* 0x000fce0008000f00 */
.L_x_5456:
        /* <DEDUP_REMOVED lines=11> */
[C---:B------:R-:W-:Y:S02]  /*84a0*/  IADD3 R9, P1, R5.reuse, UR24, RZ ;  /* 0x0000001805097c10 */ /* 0x040fe4000ff3e0ff */
[----:B------:R-:W-:-:S02]  /*84b0*/  LEA.HI.X R225, R5, R215, R2, 0x1, P0 ;  /* 0x000000d705e17211 */ /* 0x000fc400000f0c02 */
[C---:B------:R-:W-:Y:S02]  /*84c0*/  IADD3.X R0, R2.reuse, UR22, RZ, P1, !PT ;  /* 0x0000001602007c10 */ /* 0x040fe40008ffe4ff */
[-C--:B------:R-:W-:Y:S01]  /*84d0*/  @!P2 IADD3 R5, P0, R5, R152.reuse, RZ ;  /* 0x000000980505a210 */ /* 0x080fe20007f1e0ff */
[----:B------:R-:W-:Y:S01]  /*84e0*/  @!PT LDS RZ, [RZ] ;  /* 0x00000000fffff984 */ /* 0x000fe20000000800 */
[----:B------:R-:W-:Y:S01]  /*84f0*/  @!PT LDS RZ, [RZ] ;  /* 0x00000000fffff984 */ /* 0x000fe20000000800 */
[----:B------:R-:W-:Y:S01]  /*8500*/  @!PT LDS RZ, [RZ] ;  /* 0x00000000fffff984 */ /* 0x000fe20000000800 */
[----:B------:R-:W-:Y:S01]  /*8510*/  @!P5 LDGSTS.E.BYPASS.LTC128B.128 [R197+0xc000], desc[UR26][R224.64] ;  /* 0x0c000000e0c5dfae */ /* 0x000fe2000b901d5a */
[C---:B------:R-:W-:Y:S02]  /*8520*/  @!P4 IADD3 R7, P1, R9.reuse, R152, RZ ;  /* 0x000000980907c210 */ /* 0x040fe40007f3e0ff */
        /* <DEDUP_REMOVED lines=12> */
[C---:B------:R-:W-:Y:S02]  /*85f0*/  IADD3 R7, P1, R9.reuse, UR24, RZ ;  /* 0x0000001809077c10 */ /* 0x040fe4000ff3e0ff */
[CC--:B------:R-:W-:Y:S01]  /*8600*/  @!P2 IADD3 R5, P0, R9.reuse, R152.reuse, RZ ;  /* 0x000000980905a210 */ /* 0x0c0fe20007f1e0ff */
[----:B------:R-:W-:Y:S01]  /*8610*/  @P2 STS.128 [R197+0x10000], RZ ;  /* 0x010000ffc5002388 */ /* 0x000fe20000000c00 */
[C---:B------:R-:W-:Y:S02]  /*8620*/  IADD3.X R2, R0.reuse, UR22, RZ, P1, !PT ;  /* 0x0000001600027c10 */ /* 0x040fe40008ffe4ff */
[----:B------:R-:W-:Y:S01]  /*8630*/  @!P5 LEA.HI.X R17, R9, R215, R0, 0x1, P6 ;  /* 0x000000d70911d211 */ /* 0x000fe200030f0c00 */
[----:B------:R-:W-:Y:S01]  /*8640*/  @!P2 IMAD.X R0, R0, 0x1, R135, P0 ;  /* 0x000000010000a824 */ /* 0x000fe200000e0687 */
[----:B------:R-:W-:Y:S01]  /*8650*/  @!P2 LEA R10, P0, R5, UR28, 0x1 ;  /* 0x0000001c050aac11 */ /* 0x000fe2000f8008ff */
[----:B------:R-:W-:Y:S01]  /*8660*/  @!PT LDS RZ, [RZ] ;  /* 0x00000000fffff984 */ /* 0x000fe20000000800 */
[----:B------:R-:W-:Y:S01]  /*8670*/  @!PT LDS RZ, [RZ] ;  /* 0x00000000fffff984 */ /* 0x000fe20000000800 */
[----:B------:R-:W-:Y:S01]  /*8680*/  @!PT LDS RZ, [RZ] ;  /* 0x00000000fffff984 */ /* 0x000fe20000000800 */
[----:B------:R-:W-:Y:S01]  /*8690*/  @!P2 LDGSTS.E.BYPASS.LTC128B.128 [R197+0x10000], desc[UR26][R12.64+0x100] ;  /* 0x100001000cc5afae */ /* 0x000fe2000b901d5a */
[----:B------:R-:W-:-:S02]  /*86a0*/  @!P4 IADD3 R4, P1, R7, R152, RZ ;  /* 0x000000980704c210 */ /* 0x000fc40007f3e0ff */
[----:B------:R-:W-:Y:S01]  /*86b0*/  @!P2 LEA.HI.X R11, R5, UR29, R0, 0x1, P0 ;  /* 0x0000001d050bac11 */ /* 0x000fe200080f0c00 */
[----:B------:R-:W-:Y:S01]  /*86c0*/  @P5 STS.128 [R197+0xc800], RZ ;  /* 0x00c800ffc5005388 */ /* 0x000fe20000000c00 */
[C---:B------:R-:W-:Y:S01]  /*86d0*/  @!P2 IADD3 R0, P0, R7.reuse, R152, RZ ;  /* 0x000000980700a210 */ /* 0x040fe20007f1e0ff */
[----:B------:R-:W-:Y:S01]  /*86e0*/  @!P4 IMAD.X R5, R2, 0x1, R135, P1 ;  /* 0x000000010205c824 */ /* 0x000fe200008e0687 */
[C---:B------:R-:W-:Y:S01]  /*86f0*/  @!P4 LEA R24, P1, R4.reuse, UR28, 0x1 ;  /* 0x0000001c0418cc11 */ /* 0x040fe2000f8208ff */
[----:B------:R-:W-:Y:S01]  /*8700*/  @!PT LDS RZ, [RZ] ;  /* 0x00000000fffff984 */ /* 0x000fe20000000800 */
[----:B------:R-:W-:Y:S01]  /*8710*/  @!PT LDS RZ, [RZ] ;  /* 0x00000000fffff984 */ /* 0x000fe20000000800 */
[----:B------:R-:W-:Y:S01]  /*8720*/  @!PT LDS RZ, [RZ] ;  /* 0x00000000fffff984 */ /* 0x000fe20000000800 */
[----:B------:R-:W-:Y:S01]  /*8730*/  @!P5 LDGSTS.E.BYPASS.LTC128B.128 [R197+0xc800], desc[UR26][R16.64] ;  /* 0x0c80000010c5dfae */ /* 0x000fe2000b901d5a */
[C---:B------:R-:W-:Y:S02]  /*8740*/  @!P5 LEA R6, P6, R7.reuse, R212, 0x1 ;  /* 0x000000d40706d211 */ /* 0x040fe400078c08ff */
[----:B------:R-:W-:Y:S01]  /*8750*/  @!P4 LEA.HI.X R25, R4, UR29, R5, 0x1, P1 ;  /* 0x0000001d0419cc11 */ /* 0x000fe200088f0c05 */
[----:B------:R-:W-:Y:S01]  /*8760*/  @!P2 IMAD.X R5, R2, 0x1, R135, P0 ;  /* 0x000000010205a824 */ /* 0x000fe200000e0687 */
[----:B------:R-:W-:Y:S01]  /*8770*/  @!P2 LEA R26, P0, R0, UR28, 0x1 ;  /* 0x0000001c001aac11 */ /* 0x000fe2000f8008ff */
[----:B------:R-:W-:Y:S01]  /*8780*/  @P4 STS.128 [R197+0xe800], RZ ;  /* 0x00e800ffc5004388 */ /* 0x000fe20000000c00 */
[----:B------:R-:W-:-:S02]  /*8790*/  IADD3 R9, P1, R7, UR24, RZ ;  /* 0x0000001807097c10 */ /* 0x000fc4000ff3e0ff */
[-C--:B------:R-:W-:Y:S01]  /*87a0*/  @!P5 LEA.HI.X R7, R7, R215.reuse, R2, 0x1, P6 ;  /* 0x000000d70707d211 */ /* 0x080fe200030f0c02 */
[----:B------:R-:W-:Y:S01]  /*87b0*/  @!PT LDS RZ, [RZ] ;  /* 0x00000000fffff984 */ /* 0x000fe20000000800 */
[----:B------:R-:W-:Y:S01]  /*87c0*/  @!PT LDS RZ, [RZ] ;  /* 0x00000000fffff984 */ /* 0x000fe20000000800 */
[----:B------:R-:W-:Y:S01]  /*87d0*/  @!PT LDS RZ, [RZ] ;  /* 0x00000000fffff984 */ /* 0x000fe20000000800 */
[----:B------:R1:W-:Y:S01]  /*87e0*/  @!P4 LDGSTS.E.BYPASS.LTC128B.128 [R197+0xe800], desc[UR26][R14.64+0x80] ;  /* 0x0e8000800ec5cfae */ /* 0x0003e2000b901d5a */
[----:B------:R-:W-:Y:S02]  /*87f0*/  @!P2 LEA.HI.X R27, R0, UR29, R5, 0x1, P0 ;  /* 0x0000001d001bac11 */ /* 0x000fe400080f0c05 */
[----:B------:R-:W-:Y:S01]  /*8800*/  IADD3.X R2, R2, UR22, RZ, P1, !PT ;  /* 0x0000001602027c10 */ /* 0x000fe20008ffe4ff */
[----:B------:R-:W-:Y:S01]  /*8810*/  @P2 STS.128 [R197+0x10800], RZ ;  /* 0x010800ffc5002388 */ /* 0x000fe20000000c00 */
[CC--:B------:R-:W-:Y:S02]  /*8820*/  @!P4 IADD3 R0, P1, R9.reuse, R152.reuse, RZ ;  /* 0x000000980900c210 */ /* 0x0c0fe40007f3e0ff */
[C---:B------:R-:W-:Y:S01]  /*8830*/  @!P2 IADD3 R152, P0, R9.reuse, R152, RZ ;  /* 0x000000980998a210 */ /* 0x040fe20007f1e0ff */
[----:B------:R-:W-:Y:S01]  /*8840*/  @!PT LDS RZ, [RZ] ;  /* 0x00000000fffff984 */ /* 0x000fe20000000800 */
[----:B------:R-:W-:Y:S01]  /*8850*/  @!PT LDS RZ, [RZ] ;  /* 0x00000000fffff984 */ /* 0x000fe20000000800 */
[----:B------:R-:W-:Y:S01]  /*8860*/  @!PT LDS RZ, [RZ] ;  /* 0x00000000fffff984 */ /* 0x000fe20000000800 */
[----:B------:R2:W-:Y:S01]  /*8870*/  @!P2 LDGSTS.E.BYPASS.LTC128B.128 [R197+0x10800], desc[UR26][R10.64+0x100] ;  /* 0x108001000ac5afae */ /* 0x0005e2000b901d5a */
[C---:B------:R-:W-:Y:S01]  /*8880*/  @!P5 LEA R28, P6, R9.reuse, R212, 0x1 ;  /* 0x000000d4091cd211 */ /* 0x040fe200078c08ff */
[--C-:B------:R-:W-:Y:S01]  /*8890*/  @!P4 IMAD.X R5, R2, 0x1, R135.reuse, P1 ;  /* 0x000000010205c824 */ /* 0x100fe200008e0687 */
[----:B------:R-:W-:Y:S01]  /*88a0*/  @!P4 LEA R4, P1, R0, UR28, 0x1 ;  /* 0x0000001c0004cc11 */ /* 0x000fe2000f8208ff */
[----:B------:R-:W-:Y:S01]  /*88b0*/  @P5 STS.128 [R197+0xd000], RZ ;  /* 0x00d000ffc5005388 */ /* 0x000fe20000000c00 */
[----:B------:R-:W-:Y:S01]  /*88c0*/  @!P2 IMAD.X R135, R2, 0x1, R135, P0 ;  /* 0x000000010287a824 */ /* 0x000fe200000e0687 */
[----:B------:R-:W-:Y:S01]  /*88d0*/  @!P5 LEA.HI.X R29, R9, R215, R2, 0x1, P6 ;  /* 0x000000d7091dd211 */ /* 0x000fe200030f0c02 */
[----:B------:R-:W-:Y:S01]  /*88e0*/  IMAD.MOV.U32 R212, RZ, RZ, R224 ;  /* 0x000000ffffd47224 */ /* 0x000fe200078e00e0 */
[----:B------:R-:W-:Y:S01]  /*88f0*/  @!PT LDS RZ, [RZ] ;  /* 0x00000000fffff984 */ /* 0x000fe20000000800 */
[----:B------:R-:W-:Y:S01]  /*8900*/  @!PT LDS RZ, [RZ] ;  /* 0x00000000fffff984 */ /* 0x000fe20000000800 */
[----:B------:R-:W-:Y:S01]  /*8910*/  @!PT LDS RZ, [RZ] ;  /* 0x00000000fffff984 */ /* 0x000fe20000000800 */
[----:B------:R-:W-:Y:S01]  /*8920*/  @!P5 LDGSTS.E.BYPASS.LTC128B.128 [R197+0xd000], desc[UR26][R6.64] ;  /* 0x0d00000006c5dfae */ /* 0x000fe2000b901d5a */
[----:B------:R-:W-:Y:S01]  /*8930*/  @!P2 LEA R30, P0, R152, UR28, 0x1 ;  /* 0x0000001c981eac11 */ /* 0x000fe2000f8008ff */
[----:B------:R-:W-:Y:S01]  /*8940*/  IMAD.MOV.U32 R215, RZ, RZ, R225 ;  /* 0x000000ffffd77224 */ /* 0x000fe200078e00e1 */
[----:B------:R-:W-:Y:S01]  /*8950*/  @!P4 LEA.HI.X R5, R0, UR29, R5, 0x1, P1 ;  /* 0x0000001d0005cc11 */ /* 0x000fe200088f0c05 */
[----:B------:R-:W-:Y:S01]  /*8960*/  @P4 STS.128 [R197+0xf000], RZ ;  /* 0x00f000ffc5004388 */ /* 0x000fe20000000c00 */
[----:B------:R-:W-:-:S03]  /*8970*/  @!P2 LEA.HI.X R31, R152, UR29, R135, 0x1, P0 ;  /* 0x0000001d981fac11 */ /* 0x000fc600080f0c87 */
        /* <DEDUP_REMOVED lines=26> */
[----:B-1----:R-:W1:Y:S04]  /*8b20*/  LDSM.16.M88.4 R12, [R193+0x6800] ;  /* 0x00680000c10c783b */ /* 0x002e680000000200 */
[----:B------:R-:W1:Y:S04]  /*8b30*/  LDSM.16.M88.4 R156, [R193+0x7000] ;  /* 0x00700000c19c783b */ /* 0x000e680000000200 */
[----:B--2---:R-:W2:Y:S04]  /*8b40*/  LDSM.16.M88.4 R8, [R193+0x7800] ;  /* 0x00780000c108783b */ /* 0x004ea80000000200 */
[----:B------:R-:W-:Y:S04]  /*8b50*/  LDSM.16.M88.4 R32, [R192] ;  /* 0x00000000c020783b */ /* 0x000fe80000000200 */
[----:B------:R-:W2:Y:S04]  /*8b60*/  LDSM.16.M88.4 R144, [R191] ;  /* 0x00000000bf90783b */ /* 0x000ea80000000200 */
[----:B------:R-:W2:Y:S04]  /*8b70*/  LDSM.16.M88.4 R140, [R183] ;  /* 0x00000000b78c783b */ /* 0x000ea80000000200 */
[----:B---3--:R-:W3:Y:S04]  /*8b80*/  LDSM.16.M88.4 R4, [R182] ;  /* 0x00000000b604783b */ /* 0x008ee80000000200 */
[----:B------:R-:W3:Y:S04]  /*8b90*/  LDSM.16.M88.4 R168, [R181] ;  /* 0x00000000b5a8783b */ /* 0x000ee80000000200 */
[----:B------:R-:W-:Y:S01]  /*8ba0*/  LDSM.16.M88.4 R164, [R190] ;  /* 0x00000000bea4783b */ /* 0x000fe20000000200 */
[C---:B-----5:R-:W-:Y:S03]  /*8bb0*/  HMMA.16816.F32 R24, R148.reuse, R20, RZ ;  /* 0x000000149418723c */ /* 0x060fe600000018ff */
[----:B------:R-:W5:Y:S04]  /*8bc0*/  LDSM.16.M88.4 R136, [R187+0x6000] ;  /* 0x00600000bb88783b */ /* 0x000f680000000200 */
[----:B----4-:R-:W4:Y:S01]  /*8bd0*/  LDSM.16.M88.4 R28, [R187+0x6800] ;  /* 0x00680000bb1c783b */ /* 0x010f220000000200 */
[C---:B------:R-:W-:Y:S03]  /*8be0*/  HMMA.16816.F32 R20, R148.reuse, R22, RZ ;  /* 0x000000169414723c */ /* 0x040fe600000018ff */
[----:B------:R-:W-:Y:S03]  /*8bf0*/  LDSM.16.M88.4 R216, [R187+0x7800] ;  /* 0x00780000bbd8783b */ /* 0x000fe60000000200 */
[C---:B-1----:R-:W-:Y:S01]  /*8c00*/  HMMA.16816.F32 R16, R148.reuse, R12, RZ ;  /* 0x0000000c9410723c */ /* 0x042fe200000018ff */
[----:B------:R-:W-:Y:S04]  /*8c10*/  LDSM.16.M88.4 R220, [R193+0x9000] ;  /* 0x00900000c1dc783b */ /* 0x000fe80000000200 */
[----:B------:R-:W0:Y:S01]  /*8c20*/  LDGDEPBAR ;  /* 0x00000000000079af */ /* 0x000e220000000000 */
[C---:B------:R-:W-:Y:S06]  /*8c30*/  HMMA.16816.F32 R160, R148.reuse, R156, RZ ;  /* 0x0000009c94a0723c */ /* 0x040fec00000018ff */
[C---:B------:R-:W-:Y:S06]  /*8c40*/  HMMA.16816.F32 R12, R148.reuse, R14, RZ ;  /* 0x0000000e940c723c */ /* 0x040fec00000018ff */
[C---:B------:R-:W-:Y:S06]  /*8c50*/  HMMA.16816.F32 R156, R148.reuse, R158, RZ ;  /* 0x0000009e949c723c */ /* 0x040fec00000018ff */
[C---:B--2---:R-:W-:Y:S06]  /*8c60*/  HMMA.16816.F32 R152, R148.reuse, R8, RZ ;  /* 0x000000089498723c */ /* 0x044fec00000018ff */
[----:B------:R-:W-:Y:S01]  /*8c70*/  HMMA.16816.F32 R148, R148, R10, RZ ;  /* 0x0000000a9494723c */ /* 0x000fe200000018ff */
[----:B------:R-:W1:Y:S05]  /*8c80*/  LDSM.16.M88.4 R8, [R187+0x7000] ;  /* 0x00700000bb08783b */ /* 0x000e6a0000000200 */
[C---:B------:R-:W-:Y:S06]  /*8c90*/  HMMA.16816.F32 R24, R32.reuse, R144, R24 ;  /* 0x000000902018723c */ /* 0x040fec0000001818 */
[C---:B------:R-:W-:Y:S01]  /*8ca0*/  HMMA.16816.F32 R20, R32.reuse, R146, R20 ;  /* 0x000000922014723c */ /* 0x040fe20000001814 */
[----:B------:R-:W-:Y:S05]  /*8cb0*/  LDSM.16.M88.4 R144, [R180] ;  /* 0x00000000b490783b */ /* 0x000fea0000000200 */
[C---:B------:R-:W-:Y:S06]  /*8cc0*/  HMMA.16816.F32 R16, R32.reuse, R140, R16 ;  /* 0x0000008c2010723c */ /* 0x040fec0000001810 */
[C---:B------:R-:W-:Y:S01]  /*8cd0*/  HMMA.16816.F32 R12, R32.reuse, R142, R12 ;  /* 0x0000008e200c723c */ /* 0x040fe2000000180c */
[----:B------:R-:W-:Y:S05]  /*8ce0*/  LDSM.16.M88.4 R140, [R180+0x800] ;  /* 0x00080000b48c783b */ /* 0x000fea0000000200 */
[C---:B---3--:R-:W-:Y:S06]  /*8cf0*/  HMMA.16816.F32 R160, R32.reuse, R4, R160 ;  /* 0x0000000420a0723c */ /* 0x048fec00000018a0 */
[C---:B------:R-:W-:Y:S01]  /*8d00*/  HMMA.16816.F32 R156, R32.reuse, R6, R156 ;  /* 0x00000006209c723c */ /* 0x040fe2000000189c */
[----:B------:R-:W2:Y:S05]  /*8d10*/  LDSM.16.M88.4 R4, [R189] ;  /* 0x00000000bd04783b */ /* 0x000eaa0000000200 */
[C---:B------:R-:W-:Y:S06]  /*8d20*/  HMMA.16816.F32 R152, R32.reuse, R168, R152 ;  /* 0x000000a82098723c */ /* 0x040fec0000001898 */
[----:B------:R-:W-:Y:S01]  /*8d30*/  HMMA.16816.F32 R148, R32, R170, R148 ;  /* 0x000000aa2094723c */ /* 0x000fe20000001894 */
[----:B------:R-:W3:Y:S04]  /*8d40*/  LDSM.16.M88.4 R32, [R180+0x1000] ;  /* 0x00100000b420783b */ /* 0x000ee80000000200 */
[----:B------:R-:W-:Y:S01]  /*8d50*/  LDSM.16.M88.4 R168, [R194+0x2000] ;  /* 0x00200000c2a8783b */ /* 0x000fe20000000200 */
[C---:B-----5:R-:W-:Y:S06]  /*8d60*/  HMMA.16816.F32 R24, R164.reuse, R136, R24 ;  /* 0x00000088a418723c */ /* 0x060fec0000001818 */
[C---:B------:R-:W-:Y:S01]  /*8d70*/  HMMA.16816.F32 R20, R164.reuse, R138, R20 ;  /* 0x0000008aa414723c */ /* 0x040fe20000001814 */
[----:B------:R-:W-:Y:S05]  /*8d80*/  LDSM.16.M88.4 R136, [R180+0x1800] ;  /* 0x00180000b488783b */ /* 0x000fea0000000200 */
[C---:B----4-:R-:W-:Y:S06]  /*8d90*/  HMMA.16816.F32 R16, R164.reuse, R28, R16 ;  /* 0x0000001ca410723c */ /* 0x050fec0000001810 */
[C---:B------:R-:W-:Y:S01]  /*8da0*/  HMMA.16816.F32 R12, R164.reuse, R30, R12 ;  /* 0x0000001ea40c723c */ /* 0x040fe2000000180c */
[----:B------:R-:W4:Y:S05]  /*8db0*/  LDSM.16.M88.4 R28, [R193+0x8000] ;  /* 0x00800000c11c783b */ /* 0x000f2a0000000200 */
[C---:B-1----:R-:W-:Y:S06]  /*8dc0*/  HMMA.16816.F32 R160, R164.reuse, R8, R160 ;  /* 0x00000008a4a0723c */ /* 0x042fec00000018a0 */
[----:B------:R-:W-:Y:S01]  /*8dd0*/  HMMA.16816.F32 R156, R164, R10, R156 ;  /* 0x0000000aa49c723c */ /* 0x000fe2000000189c */
[----:B------:R-:W1:Y:S05]  /*8de0*/  LDSM.16.M88.4 R8, [R193+0x8800] ;  /* 0x00880000c108783b */ /* 0x000e6a0000000200 */
[C---:B--2---:R-:W-:Y:S06]  /*8df0*/  HMMA.16816.F32 R24, R4.reuse, R144, R24 ;  /* 0x000000900418723c */ /* 0x044fec0000001818 */
[----:B------:R-:W-:Y:S01]  /*8e00*/  HMMA.16816.F32 R20, R4, R146, R20 ;  /* 0x000000920414723c */ /* 0x000fe20000001814 */
[----:B------:R-:W-:Y:S05]  /*8e10*/  LDSM.16.M88.4 R144, [R179] ;  /* 0x00000000b390783b */ /* 0x000fea0000000200 */
[C---:B------:R-:W-:Y:S06]  /*8e20*/  HMMA.16816.F32 R152, R164.reuse, R216, R152 ;  /* 0x000000d8a498723c */ /* 0x040fec0000001898 */
[----:B------:R-:W-:Y:S01]  /*8e30*/  HMMA.16816.F32 R148, R164, R218, R148 ;  /* 0x000000daa494723c */ /* 0x000fe20000001894 */
[----:B------:R-:W-:Y:S04]  /*8e40*/  LDSM.16.M88.4 R216, [R193+0x9800] ;  /* 0x00980000c1d8783b */ /* 0x000fe80000000200 */
[----:B------:R-:W-:Y:S01]  /*8e50*/  LDSM.16.M88.4 R164, [R176] ;  /* 0x00000000b0a4783b */ /* 0x000fe20000000200 */
[C---:B------:R-:W-:Y:S06]  /*8e60*/  HMMA.16816.F32 R16, R4.reuse, R140, R16 ;  /* 0x0000008c0410723c */ /* 0x040fec0000001810 */
[C---:B------:R-:W-:Y:S01]  /*8e70*/  HMMA.16816.F32 R12, R4.reuse, R142, R12 ;  /* 0x0000008e040c723c */ /* 0x040fe2000000180c */
[----:B------:R-:W2:Y:S05]  /*8e80*/  LDSM.16.M88.4 R140, [R192+0x2000] ;  /* 0x00200000c08c783b */ /* 0x000eaa0000000200 */
[C---:B---3--:R-:W-:Y:S06]  /*8e90*/  HMMA.16816.F32 R160, R4.reuse, R32, R160 ;  /* 0x0000002004a0723c */ /* 0x048fec00000018a0 */
[----:B------:R-:W-:Y:S01]  /*8ea0*/  HMMA.16816.F32 R156, R4, R34, R156 ;  /* 0x00000022049c723c */ /* 0x000fe2000000189c */
[----:B------:R-:W3:Y:S05]  /*8eb0*/  LDSM.16.M88.4 R32, [R178] ;  /* 0x00000000b220783b */ /* 0x000eea0000000200 */
[C---:B----4-:R-:W-:Y:S06]  /*8ec0*/  HMMA.16816.F32 R24, R168.reuse, R28, R24 ;  /* 0x0000001ca818723c */ /* 0x050fec0000001818 */
[----:B------:R-:W-:Y:S01]  /*8ed0*/  HMMA.16816.F32 R20, R168, R30, R20 ;  /* 0x0000001ea814723c */ /* 0x000fe20000001814 */
[----:B------:R-:W-:Y:S05]  /*8ee0*/  LDSM.16.M88.4 R28, [R187+0x8000] ;  /* 0x00800000bb1c783b */ /* 0x000fea0000000200 */
[C---:B------:R-:W-:Y:S06]  /*8ef0*/  HMMA.16816.F32 R152, R4.reuse, R136, R152 ;  /* 0x000000880498723c */ /* 0x040fec0000001898 */
[----:B------:R-:W-:Y:S01]  /*8f00*/  HMMA.16816.F32 R148, R4, R138, R148 ;  /* 0x0000008a0494723c */ /* 0x000fe20000001894 */
[----:B------:R-:W4:Y:S04]  /*8f10*/  LDSM.16.M88.4 R4, [R177] ;  /* 0x00000000b104783b */ /* 0x000f280000000200 */
[----:B------:R-:W5:Y:S01]  /*8f20*/  LDSM.16.M88.4 R136, [R190+0x2000] ;  /* 0x00200000be88783b */ /* 0x000f620000000200 */
[C---:B-1----:R-:W-:Y:S06]  /*8f30*/  HMMA.16816.F32 R16, R168.reuse, R8, R16 ;  /* 0x00000008a810723c */ /* 0x042fec0000001810 */
[C---:B------:R-:W-:Y:S01]  /*8f40*/  HMMA.16816.F32 R12, R168.reuse, R10, R12 ;  /* 0x0000000aa80c723c */ /* 0x040fe2000000180c */
[----:B------:R-:W1:Y:S05]  /*8f50*/  LDSM.16.M88.4 R8, [R187+0x8800] ;  /* 0x00880000bb08783b */ /* 0x000e6a0000000200 */
        /* <DEDUP_REMOVED lines=21> */
[----:B------:R-:W-:Y:S04]  /*90b0*/  LDSM.16.M88.4 R164, [R180+0x3800] ;  /* 0x00380000b4a4783b */ /* 0x000fe80000000200 */
[----:B------:R-:W-:Y:S01]  /*90c0*/  LDSM.16.M88.4 R140, [R193+0xa800] ;  /* 0x00a80000c18c783b */ /* 0x000fe20000000200 */
[C---:B-1----:R-:W-:Y:S06]  /*90d0*/  HMMA.16816.F32 R16, R136.reuse, R8, R16 ;  /* 0x000000088810723c */ /* 0x042fec0000001810 */
[C---:B------:R-:W-:Y:S01]  /*90e0*/  HMMA.16816.F32 R12, R136.reuse, R10, R12 ;  /* 0x0000000a880c723c */ /* 0x040fe2000000180c */
[----:B------:R-:W1:Y:S05]  /*90f0*/  LDSM.16.M88.4 R8, [R194+0x4000] ;  /* 0x00400000c208783b */ /* 0x000e6a0000000200 */
[----:B------:R-:W-:Y:S06]  /*9100*/  HMMA.16816.F32 R160, R136, R220, R160 ;  /* 0x000000dc88a0723c */ /* 0x000fec00000018a0 */
[C---:B--2---:R-:W-:Y:S06]  /*9110*/  HMMA.16816.F32 R24, R144.reuse, R32, R24 ;  /* 0x000000209018723c */ /* 0x044fec0000001818 */
[----:B------:R-:W-:Y:S01]  /*9120*/  HMMA.16816.F32 R20, R144, R34, R20 ;  /* 0x000000229014723c */ /* 0x000fe20000001814 */
[----:B------:R-:W-:Y:S05]  /*9130*/  LDSM.16.M88.4 R32, [R193+0xb800] ;  /* 0x00b80000c120783b */ /* 0x000fea0000000200 */
[C---:B------:R-:W-:Y:S06]  /*9140*/  HMMA.16816.F32 R156, R136.reuse, R222, R156 ;  /* 0x000000de889c723c */ /* 0x040fec000000189c */
[C---:B------:R-:W-:Y:S06]  /*9150*/  HMMA.16816.F32 R152, R136.reuse, R216, R152 ;  /* 0x000000d88898723c */ /* 0x040fec0000001898 */
[----:B------:R-:W-:Y:S01]  /*9160*/  HMMA.16816.F32 R148, R136, R218, R148 ;  /* 0x000000da8894723c */ /* 0x000fe20000001894 */
[----:B------:R-:W2:Y:S04]  /*9170*/  LDSM.16.M88.4 R136, [R193+0xb000] ;  /* 0x00b00000c188783b */ /* 0x000ea80000000200 */
[----:B------:R-:W-:Y:S01]  /*9180*/  LDSM.16.M88.4 R216, [R192+0x4000] ;  /* 0x00400000c0d8783b */ /* 0x000fe20000000200 */
[C---:B---3--:R-:W-:Y:S06]  /*9190*/  HMMA.16816.F32 R16, R144.reuse, R4, R16 ;  /* 0x000000049010723c */ /* 0x048fec0000001810 */
[C---:B------:R-:W-:Y:S01]  /*91a0*/  HMMA.16816.F32 R12, R144.reuse, R6, R12 ;  /* 0x00000006900c723c */ /* 0x040fe2000000180c */
[----:B------:R-:W3:Y:S05]  /*91b0*/  LDSM.16.M88.4 R4, [R175] ;  /* 0x00000000af04783b */ /* 0x000eea0000000200 */
[----:B------:R-:W-:Y:S06]  /*91c0*/  HMMA.16816.F32 R160, R144, R168, R160 ;  /* 0x000000a890a0723c */ /* 0x000fec00000018a0 */
[C---:B-1----:R-:W-:Y:S06]  /*91d0*/  HMMA.16816.F32 R24, R8.reuse, R28, R24 ;  /* 0x0000001c0818723c */ /* 0x042fec0000001818 */
[----:B------:R-:W-:Y:S01]  /*91e0*/  HMMA.16816.F32 R20, R8, R30, R20 ;  /* 0x0000001e0814723c */ /* 0x000fe20000001814 */
[----:B------:R-:W1:Y:S05]  /*91f0*/  LDSM.16.M88.4 R28, [R174] ;  /* 0x00000000ae1c783b */ /* 0x000e6a0000000200 */
[C---:B------:R-:W-:Y:S01]  /*9200*/  HMMA.16816.F32 R156, R144.reuse, R170, R156 ;  /* 0x000000aa909c723c */ /* 0x040fe2000000189c */
[----:B------:R-:W4:Y:S05]  /*9210*/  LDSM.16.M88.4 R168, [R173] ;  /* 0x00000000ada8783b */ /* 0x000f2a0000000200 */
[C---:B------:R-:W-:Y:S06]  /*9220*/  HMMA.16816.F32 R152, R144.reuse, R164, R152 ;  /* 0x000000a49098723c */ /* 0x040fec0000001898 */
[----:B------:R-:W-:Y:S01]  /*9230*/  HMMA.16816.F32 R148, R144, R166, R148 ;  /* 0x000000a69094723c */ /* 0x000fe20000001894 */
[----:B------:R-:W-:Y:S04]  /*9240*/  LDSM.16.M88.4 R144, [R190+0x4000] ;  /* 0x00400000be90783b */ /* 0x000fe80000000200 */
[----:B------:R-:W-:Y:S01]  /*9250*/  LDSM.16.M88.4 R164, [R172] ;  /* 0x00000000aca4783b */ /* 0x000fe20000000200 */
[C---:B------:R-:W-:Y:S06]  /*9260*/  HMMA.16816.F32 R16, R8.reuse, R140, R16 ;  /* 0x0000008c0810723c */ /* 0x040fec0000001810 */
[C---:B------:R-:W-:Y:S01]  /*9270*/  HMMA.16816.F32 R12, R8.reuse, R142, R12 ;  /* 0x0000008e080c723c */ /* 0x040fe2000000180c */
[----:B------:R-:W5:Y:S05]  /*9280*/  LDSM.16.M88.4 R140, [R187+0xa000] ;  /* 0x00a00000bb8c783b */ /* 0x000f6a0000000200 */
[C---:B--2---:R-:W-:Y:S06]  /*9290*/  HMMA.16816.F32 R160, R8.reuse, R136, R160 ;  /* 0x0000008808a0723c */ /* 0x044fec00000018a0 */
[C---:B------:R-:W-:Y:S06]  /*92a0*/  HMMA.16816.F32 R152, R8.reuse, R32, R152 ;  /* 0x000000200898723c */ /* 0x040fec0000001898 */
[----:B------:R-:W-:Y:S01]  /*92b0*/  HMMA.16816.F32 R148, R8, R34, R148 ;  /* 0x000000220894723c */ /* 0x000fe20000001894 */
[----:B------:R-:W2:Y:S05]  /*92c0*/  LDSM.16.M88.4 R32, [R187+0xb000] ;  /* 0x00b00000bb20783b */ /* 0x000eaa0000000200 */
[----:B---3--:R-:W-:Y:S06]  /*92d0*/  HMMA.16816.F32 R24, R216, R4, R24 ;  /* 0x00000004d818723c */ /* 0x008fec0000001818 */
[----:B------:R-:W-:Y:S01]  /*92e0*/  HMMA.16816.F32 R156, R8, R138, R156 ;  /* 0x0000008a089c723c */ /* 0x000fe2000000189c */
[----:B------:R-:W-:Y:S04]  /*92f0*/  LDSM.16.M88.4 R8, [R189+0x4000] ;  /* 0x00400000bd08783b */ /* 0x000fe80000000200 */
[----:B------:R-:W-:Y:S01]  /*9300*/  LDSM.16.M88.4 R136, [R187+0xa800] ;  /* 0x00a80000bb88783b */ /* 0x000fe20000000200 */
[C---:B------:R-:W-:Y:S03]  /*9310*/  HMMA.16816.F32 R20, R216.reuse, R6, R20 ;  /* 0x00000006d814723c */ /* 0x040fe60000001814 */
[----:B------:R-:W3:Y:S03]  /*9320*/  LDSM.16.M88.4 R4, [R180+0x4000] ;  /* 0x00400000b404783b */ /* 0x000ee60000000200 */
[C---:B-1----:R-:W-:Y:S06]  /*9330*/  HMMA.16816.F32 R16, R216.reuse, R28, R16 ;  /* 0x0000001cd810723c */ /* 0x042fec0000001810 */
[C---:B------:R-:W-:Y:S01]  /*9340*/  HMMA.16816.F32 R12, R216.reuse, R30, R12 ;  /* 0x0000001ed80c723c */ /* 0x040fe2000000180c */
[----:B------:R-:W1:Y:S05]  /*9350*/  LDSM.16.M88.4 R28, [R187+0xb800] ;  /* 0x00b80000bb1c783b */ /* 0x000e6a0000000200 */
[----:B----4-:R-:W-:Y:S06]  /*9360*/  HMMA.16816.F32 R160, R216, R168, R160 ;  /* 0x000000a8d8a0723c */ /* 0x010fec00000018a0 */
[----:B-----5:R-:W-:Y:S06]  /*9370*/  HMMA.16816.F32 R24, R144, R140, R24 ;  /* 0x0000008c9018723c */ /* 0x020fec0000001818 */
[C---:B------:R-:W-:Y:S06]  /*9380*/  HMMA.16816.F32 R152, R216.reuse, R164, R152 ;  /* 0x000000a4d898723c */ /* 0x040fec0000001898 */
[----:B------:R-:W-:Y:S06]  /*9390*/  HMMA.16816.F32 R148, R216, R166, R148 ;  /* 0x000000a6d894723c */ /* 0x000fec0000001894 */
[----:B--2---:R-:W-:Y:S06]  /*93a0*/  HMMA.16816.F32 R160, R144, R32, R160 ;  /* 0x0000002090a0723c */ /* 0x004fec00000018a0 */
[----:B---3--:R-:W-:Y:S01]  /*93b0*/  HMMA.16816.F32 R24, R8, R4, R24 ;  /* 0x000000040818723c */ /* 0x008fe20000001818 */
[----:B------:R-:W-:-:S04]  /*93c0*/  IMAD.U32 R33, RZ, RZ, UR11 ;  /* 0x0000000bff217e24 */ /* 0x000fc8000f8e00ff */
[----:B------:R-:W-:Y:S01]  /*93d0*/  IMAD R0, R33, 0x40, R206 ;  /* 0x0000004021007824 */ /* 0x000fe200078e02ce */
[C---:B------:R-:W-:Y:S03]  /*93e0*/  HMMA.16816.F32 R20, R144.reuse, R142, R20 ;  /* 0x0000008e9014723c */ /* 0x040fe60000001814 */
[--C-:B------:R-:W-:Y:S01]  /*93f0*/  IMAD.IADD R5, R205, 0x1, -R0.reuse ;  /* 0x00000001cd057824 */ /* 0x100fe200078e0a00 */
[C---:B------:R-:W-:Y:S01]  /*9400*/  ISETP.GE.AND P1, PT, R0.reuse, R203, PT ;  /* 0x000000cb0000720c */ /* 0x040fe20003f26270 */
[----:B------:R-:W-:Y:S01]  /*9410*/  VIADD R2, R0, 0x1 ;  /* 0x0000000100027836 */ /* 0x000fe20000000000 */
[----:B-1----:R-:W-:Y:S01]  /*9420*/  HMMA.16816.F32 R152, R144, R28, R152 ;  /* 0x0000001c9098723c */ /* 0x002fe20000001898 */
[----:B------:R-:W-:Y:S01]  /*9430*/  IMAD.IADD R4, R202, 0x1, -R0 ;  /* 0x00000001ca047824 */ /* 0x000fe200078e0a00 */
[C---:B------:R-:W-:Y:S01]  /*9440*/  ISETP.LT.OR P1, PT, R0.reuse, R204, P1 ;  /* 0x000000cc0000720c */ /* 0x040fe20000f21670 */
[C---:B------:R-:W-:Y:S01]  /*9450*/  VIADD R32, R0.reuse, 0x10 ;  /* 0x0000001000207836 */ /* 0x040fe20000000000 */
[----:B------:R-:W-:-:S02]  /*9460*/  ISETP.GE.AND P0, PT, R0, R200, PT ;  /* 0x000000c80000720c */ /* 0x000fc40003f06270 */
[C---:B------:R-:W-:Y:S01]  /*9470*/  HMMA.16816.F32 R148, R144.reuse, R30, R148 ;  /* 0x0000001e9094723c */ /* 0x040fe20000001894 */
[----:B------:R-:W-:Y:S01]  /*9480*/  IMAD.IADD R29, R205, 0x1, -R2 ;  /* 0x00000001cd1d7824 */ /* 0x000fe200078e0a02 */
[----:B------:R-:W-:Y:S02]  /*9490*/  IABS R28, R5 ;  /* 0x00000005001c7213 */ /* 0x000fe40000000000 */
[----:B------:R-:W-:Y:S02]  /*94a0*/  IABS R5, R4 ;  /* 0x0000000400057213 */ /* 0x000fe40000000000 */
[----:B------:R-:W-:Y:S01]  /*94b0*/  IABS R4, R29 ;  /* 0x0000001d00047213 */ /* 0x000fe20000000000 */
[----:B------:R-:W-:Y:S01]  /*94c0*/  HMMA.16816.F32 R16, R144, R136, R16 ;  /* 0x000000889010723c */ /* 0x000fe20000001810 */
[----:B------:R-:W-:Y:S02]  /*94d0*/  I2FP.F32.S32 R33, R28 ;  /* 0x0000001c00217245 */ /* 0x000fe40000201400 */
[----:B------:R-:W1:Y:S01]  /*94e0*/  LDSM.16.M88.4 R28, [R180+0x4800] ;  /* 0x00480000b41c783b */ /* 0x000e620000000200 */
[----:B------:R-:W-:-:S02]  /*94f0*/  I2FP.F32.S32 R5, R5 ;  /* 0x0000000500057245 */ /* 0x000fc40000201400 */
[----:B------:R-:W-:Y:S01]  /*9500*/  HMMA.16816.F32 R20, R8, R6, R20 ;  /* 0x000000060814723c */ /* 0x000fe20000001814 */
[----:B------:R-:W-:Y:S01]  /*9510*/  FFMA.FTZ R33, R33, -UR23, R24 ;  /* 0x8000001721217c23 */ /* 0x000fe20008010018 */
[----:B------:R-:W-:Y:S01]  /*9520*/  I2FP.F32.S32 R4, R4 ;  /* 0x0000000400047245 */ /* 0x000fe20000201400 */
[----:B------:R-:W-:Y:S01]  /*9530*/  FFMA.FTZ R5, R5, -UR23, R26 ;  /* 0x8000001705057c23 */ /* 0x000fe2000801001a */
[----:B------:R-:W-:Y:S01]  /*9540*/  ISETP.GE.AND P6, PT, R2, R203, PT ;  /* 0x000000cb0200720c */ /* 0x000fe20003fc6270 */
[----:B------:R-:W-:Y:S01]  /*9550*/  IMAD.IADD R24, R202, 0x1, -R2 ;  /* 0x00000001ca187824 */ /* 0x000fe200078e0a02 */
[----:B------:R-:W-:Y:S01]  /*9560*/  FSEL R33, R33, -INF , !P1 ;  /* 0xff80000021217808 */ /* 0x000fe20004800000 */
[----:B------:R-:W-:Y:S01]  /*9570*/  VIADD R7, R0, 0x8 ;  /* 0x0000000800077836 */ /* 0x000fe20000000000 */
[----:B------:R-:W-:Y:S01]  /*9580*/  ISETP.GE.AND P1, PT, R2, R200, PT ;  /* 0x000000c80200720c */ /* 0x000fe20003f26270 */
[----:B------:R-:W-:Y:S01]  /*9590*/  FFMA.FTZ R25, R4, -UR23, R25 ;  /* 0x8000001704197c23 */ /* 0x000fe20008010019 */
[-C--:B------:R-:W-:Y:S01]  /*95a0*/  ISETP.LT.OR P0, PT, R0, R201.reuse, P0 ;  /* 0x000000c90000720c */ /* 0x080fe20000701670 */
[--C-:B------:R-:W-:Y:S01]  /*95b0*/  IMAD.IADD R26, R205, 0x1, -R7.reuse ;  /* 0x00000001cd1a7824 */ /* 0x100fe200078e0a07 */
[C---:B------:R-:W-:Y:S01]  /*95c0*/  ISETP.LT.OR P6, PT, R2.reuse, R204, P6 ;  /* 0x000000cc0200720c */ /* 0x040fe200037c1670 */
[----:B------:R-:W-:Y:S01]  /*95d0*/  HMMA.16816.F32 R156, R216, R170, R156 ;  /* 0x000000aad89c723c */ /* 0x000fe2000000189c */
[----:B------:R-:W-:Y:S01]  /*95e0*/  ISETP.LT.OR P1, PT, R2, R201, P1 ;  /* 0x000000c90200720c */ /* 0x000fe20000f21670 */
[----:B------:R-:W-:Y:S01]  /*95f0*/  VIADD R4, R0, 0x9 ;  /* 0x0000000900047836 */ /* 0x000fe20000000000 */
[----:B------:R-:W-:Y:S01]  /*9600*/  FSEL R2, R5, -INF , !P0 ;  /* 0xff80000005027808 */ /* 0x000fe20004000000 */
[----:B------:R-:W-:Y:S01]  /*9610*/  IMAD.IADD R5, R202, 0x1, -R7 ;  /* 0x00000001ca057824 */ /* 0x000fe200078e0a07 */
[----:B------:R-:W-:Y:S01]  /*9620*/  FSEL R25, R25, -INF , !P6 ;  /* 0xff80000019197808 */ /* 0x000fe20007000000 */
[----:B------:R-:W-:Y:S01]  /*9630*/  HMMA.16816.F32 R12, R144, R138, R12 ;  /* 0x0000008a900c723c */ /* 0x000fe2000000180c */
[----:B------:R-:W-:Y:S01]  /*9640*/  ISETP.GE.AND P0, PT, R7, R203, PT ;  /* 0x000000cb0700720c */ /* 0x000fe20003f06270 */
[----:B------:R-:W-:Y:S01]  /*9650*/  IMAD.IADD R6, R205, 0x1, -R4 ;  /* 0x00000001cd067824 */ /* 0x000fe200078e0a04 */
[----:B------:R-:W-:-:S02]  /*9660*/  ISETP.GE.AND P6, PT, R7, R200, PT ;  /* 0x000000c80700720c */ /* 0x000fc40003fc6270 */
[----:B------:R-:W-:Y:S02]  /*9670*/  IABS R24, R24 ;  /* 0x0000001800187213 */ /* 0x000fe40000000000 */
[----:B------:R-:W-:Y:S02]  /*9680*/  IABS R26, R26 ;  /* 0x0000001a001a7213 */ /* 0x000fe40000000000 */
[C---:B------:R-:W-:Y:S02]  /*9690*/  ISETP.LT.OR P0, PT, R7.reuse, R204, P0 ;  /* 0x000000cc0700720c */ /* 0x040fe40000701670 */
[----:B------:R-:W-:Y:S02]  /*96a0*/  IABS R5, R5 ;  /* 0x0000000500057213 */ /* 0x000fe40000000000 */
[----:B------:R-:W-:Y:S02]  /*96b0*/  I2FP.F32.S32 R24, R24 ;  /* 0x0000001800187245 */ /* 0x000fe40000201400 */
[----:B------:R-:W-:-:S02]  /*96c0*/  ISETP.LT.OR P6, PT, R7, R201, P6 ;  /* 0x000000c90700720c */ /* 0x000fc400037c1670 */
[----:B------:R-:W-:Y:S01]  /*96d0*/  I2FP.F32.S32 R7, R26 ;  /* 0x0000001a00077245 */ /* 0x000fe20000201400 */
[----:B------:R-:W-:Y:S01]  /*96e0*/  FFMA.FTZ R27, R24, -UR23, R27 ;  /* 0x80000017181b7c23 */ /* 0x000fe2000801001b */
[----:B------:R-:W-:Y:S01]  /*96f0*/  I2FP.F32.S32 R5, R5 ;  /* 0x0000000500057245 */ /* 0x000fe20000201400 */
[----:B-1----:R-:W-:Y:S01]  /*9700*/  HMMA.16816.F32 R16, R8, R28, R16 ;  /* 0x0000001c0810723c */ /* 0x002fe20000001810 */
[----:B------:R-:W-:Y:S01]  /*9710*/  IABS R6, R6 ;  /* 0x0000000600067213 */ /* 0x000fe20000000000 */
[----:B------:R-:W-:Y:S01]  /*9720*/  FFMA.FTZ R7, R7, -UR23, R20 ;  /* 0x8000001707077c23 */ /* 0x000fe20008010014 */
[----:B------:R-:W-:Y:S02]  /*9730*/  VIADD R26, R0, 0x11 ;  /* 0x00000011001a7836 */ /* 0x000fe40000000000 */
[----:B------:R-:W-:Y:S01]  /*9740*/  FFMA.FTZ R5, R5, -UR23, R22 ;  /* 0x8000001705057c23 */ /* 0x000fe20008010016 */
[----:B------:R-:W-:Y:S01]  /*9750*/  FSEL R22, R27, -INF , !P1 ;  /* 0xff8000001b167808 */ /* 0x000fe20004800000 */
[----:B------:R-:W-:Y:S01]  /*9760*/  HMMA.16816.F32 R156, R144, R34, R156 ;  /* 0x00000022909c723c */ /* 0x000fe2000000189c */
[----:B------:R-:W-:Y:S01]  /*9770*/  I2FP.F32.S32 R6, R6 ;  /* 0x0000000600067245 */ /* 0x000fe20000201400 */
[C---:B------:R-:W-:Y:S01]  /*9780*/  IMAD.IADD R29, R202.reuse, 0x1, -R32 ;  /* 0x00000001ca1d7824 */ /* 0x040fe200078e0a20 */
[----:B------:R-:W-:Y:S01]  /*9790*/  FSEL R27, R7, -INF , !P0 ;  /* 0xff800000071b7808 */ /* 0x000fe20004000000 */
[----:B------:R-:W-:Y:S01]  /*97a0*/  IMAD.IADD R28, R202, 0x1, -R4 ;  /* 0x00000001ca1c7824 */ /* 0x000fe200078e0a04 */
[----:B------:R-:W-:Y:S01]  /*97b0*/  ISETP.GE.AND P1, PT, R4, R203, PT ;  /* 0x000000cb0400720c */ /* 0x000fe20003f26270 */
[----:B------:R-:W-:Y:S01]  /*97c0*/  FFMA.FTZ R21, R6, -UR23, R21 ;  /* 0x8000001706157c23 */ /* 0x000fe20008010015 */
[C---:B------:R-:W-:Y:S01]  /*97d0*/  ISETP.GE.AND P0, PT, R4.reuse, R200, PT ;  /* 0x000000c80400720c */ /* 0x040fe20003f06270 */
[C---:B------:R-:W-:Y:S01]  /*97e0*/  IMAD.IADD R24, R205.reuse, 0x1, -R26 ;  /* 0x00000001cd187824 */ /* 0x040fe200078e0a1a */
[C---:B------:R-:W-:Y:S01]  /*97f0*/  ISETP.LT.OR P1, PT, R4.reuse, R204, P1 ;  /* 0x000000cc0400720c */ /* 0x040fe20000f21670 */
[----:B------:R-:W-:Y:S01]  /*9800*/  IMAD.IADD R35, R205, 0x1, -R32 ;  /* 0x00000001cd237824 */ /* 0x000fe200078e0a20 */
[----:B------:R-:W-:Y:S01]  /*9810*/  ISETP.LT.OR P0, PT, R4, R201, P0 ;  /* 0x000000c90400720c */ /* 0x000fe20000701670 */
[----:B------:R-:W-:Y:S01]  /*9820*/  HMMA.16816.F32 R12, R8, R30, R12 ;  /* 0x0000001e080c723c */ /* 0x000fe2000000180c */
[----:B------:R-:W-:-:S02]  /*9830*/  FSEL R20, R5, -INF , !P6 ;  /* 0xff80000005147808 */ /* 0x000fc40007000000 */
[----:B------:R-:W1:Y:S01]  /*9840*/  LDSM.16.M88.4 R4, [R180+0x5000] ;  /* 0x00500000b404783b */ /* 0x000e620000000200 */
[----:B------:R-:W-:Y:S02]  /*9850*/  IABS R29, R29 ;  /* 0x0000001d001d7213 */ /* 0x000fe40000000000 */
[----:B------:R-:W-:Y:S02]  /*9860*/  IABS R24, R24 ;  /* 0x0000001800187213 */ /* 0x000fe40000000000 */
[----:B------:R-:W-:Y:S02]  /*9870*/  IABS R28, R28 ;  /* 0x0000001c001c7213 */ /* 0x000fe40000000000 */
[----:B------:R-:W-:Y:S02]  /*9880*/  IABS R35, R35 ;  /* 0x0000002300237213 */ /* 0x000fe40000000000 */
[----:B------:R-:W-:Y:S02]  /*9890*/  I2FP.F32.S32 R29, R29 ;  /* 0x0000001d001d7245 */ /* 0x000fe40000201400 */
[----:B------:R-:W-:-:S02]  /*98a0*/  FSEL R21, R21, -INF , !P1 ;  /* 0xff80000015157808 */ /* 0x000fc40004800000 */
[----:B------:R-:W-:Y:S01]  /*98b0*/  I2FP.F32.S32 R24, R24 ;  /* 0x0000001800187245 */ /* 0x000fe20000201400 */
[----:B------:R-:W-:Y:S01]  /*98c0*/  FFMA.FTZ R29, R29, -UR23, R18 ;  /* 0x800000171d1d7c23 */ /* 0x000fe20008010012 */
[----:B------:R-:W-:Y:S01]  /*98d0*/  ISETP.GE.AND P1, PT, R32, R200, PT ;  /* 0x000000c82000720c */ /* 0x000fe20003f26270 */
[----:B------:R-:W-:Y:S01]  /*98e0*/  IMAD.IADD R18, R202, 0x1, -R26 ;  /* 0x00000001ca127824 */ /* 0x000fe200078e0a1a */
[----:B------:R-:W-:Y:S01]  /*98f0*/  I2FP.F32.S32 R28, R28 ;  /* 0x0000001c001c7245 */ /* 0x000fe20000201400 */
[----:B------:R-:W-:Y:S01]  /*9900*/  FFMA.FTZ R137, R24, -UR23, R17 ;  /* 0x8000001718897c23 */ /* 0x000fe20008010011 */
[----:B------:R-:W-:Y:S01]  /*9910*/  I2FP.F32.S32 R35, R35 ;  /* 0x0000002300237245 */ /* 0x000fe20000201400 */
[----:B------:R-:W-:Y:S01]  /*9920*/  VIADD R17, R0, 0x18 ;  /* 0x0000001800117836 */ /* 0x000fe20000000000 */
[----:B------:R-:W-:Y:S01]  /*9930*/  ISETP.GE.AND P6, PT, R32, R203, PT ;  /* 0x000000cb2000720c */ /* 0x000fe20003fc6270 */
[----:B------:R-:W-:Y:S01]  /*9940*/  FFMA.FTZ R23, R28, -UR23, R23 ;  /* 0x800000171c177c23 */ /* 0x000fe20008010017 */
[C---:B------:R-:W-:Y:S01]  /*9950*/  ISETP.LT.OR P1, PT, R32.reuse, R201, P1 ;  /* 0x000000c92000720c */ /* 0x040fe20000f21670 */
[----:B------:R-:W-:Y:S01]  /*9960*/  FFMA.FTZ R16, R35, -UR23, R16 ;  /* 0x8000001723107c23 */ /* 0x000fe20008010010 */
[----:B------:R-:W-:-:S02]  /*9970*/  ISETP.LT.OR P6, PT, R32, R204, P6 ;  /* 0x000000cc2000720c */ /* 0x000fc400037c1670 */
[----:B------:R-:W-:Y:S01]  /*9980*/  FSEL R208, R29, -INF , !P1 ;  /* 0xff8000001dd07808 */ /* 0x000fe20004800000 */
[--C-:B------:R-:W-:Y:S01]  /*9990*/  IMAD.IADD R29, R205, 0x1, -R17.reuse ;  /* 0x00000001cd1d7824 */ /* 0x100fe200078e0a11 */
[----:B------:R-:W-:Y:S01]  /*99a0*/  FSEL R24, R23, -INF , !P0 ;  /* 0xff80000017187808 */ /* 0x000fe20004000000 */
[----:B------:R-:W-:Y:S01]  /*99b0*/  IMAD.IADD R23, R202, 0x1, -R17 ;  /* 0x00000001ca177824 */ /* 0x000fe200078e0a11 */
[----:B------:R-:W-:Y:S01]  /*99c0*/  FSEL R207, R16, -INF , !P6 ;  /* 0xff80000010cf7808 */ /* 0x000fe20007000000 */
[----:B------:R-:W-:Y:S01]  /*99d0*/  VIADD R16, R0, 0x19 ;  /* 0x0000001900107836 */ /* 0x000fe20000000000 */
[C---:B------:R-:W-:Y:S02]  /*99e0*/  ISETP.GE.AND P0, PT, R26.reuse, R203, PT ;  /* 0x000000cb1a00720c */ /* 0x040fe40003f06270 */
[----:B------:R-:W-:Y:S02]  /*99f0*/  ISETP.GE.AND P6, PT, R26, R200, PT ;  /* 0x000000c81a00720c */ /* 0x000fe40003fc6270 */
[----:B------:R-:W-:-:S02]  /*9a00*/  IABS R18, R18 ;  /* 0x0000001200127213 */ /* 0x000fc40000000000 */
[----:B------:R-:W-:Y:S01]  /*9a10*/  IABS R29, R29 ;  /* 0x0000001d001d7213 */ /* 0x000fe20000000000 */
[C---:B-1----:R-:W-:Y:S01]  /*9a20*/  HMMA.16816.F32 R160, R8.reuse, R4, R160 ;  /* 0x0000000408a0723c */ /* 0x042fe200000018a0 */
[C---:B------:R-:W-:Y:S02]  /*9a30*/  ISETP.LT.OR P0, PT, R26.reuse, R204, P0 ;  /* 0x000000cc1a00720c */ /* 0x040fe40000701670 */
[----:B------:R-:W-:Y:S01]  /*9a40*/  ISETP.LT.OR P6, PT, R26, R201, P6 ;  /* 0x000000c91a00720c */ /* 0x000fe200037c1670 */
[----:B------:R-:W-:Y:S01]  /*9a50*/  IMAD.IADD R26, R205, 0x1, -R16 ;  /* 0x00000001cd1a7824 */ /* 0x000fe200078e0a10 */
[----:B------:R-:W-:Y:S01]  /*9a60*/  IABS R23, R23 ;  /* 0x0000001700177213 */ /* 0x000fe20000000000 */
[----:B------:R-:W-:Y:S01]  /*9a70*/  HMMA.16816.F32 R156, R8, R6, R156 ;  /* 0x00000006089c723c */ /* 0x000fe2000000189c */
[----:B------:R-:W-:Y:S01]  /*9a80*/  I2FP.F32.S32 R18, R18 ;  /* 0x0000001200127245 */ /* 0x000fe20000201400 */
[----:B------:R-:W-:Y:S01]  /*9a90*/  VIADD R5, R0, 0x20 ;  /* 0x0000002000057836 */ /* 0x000fe20000000000 */
[----:B------:R-:W-:-:S02]  /*9aa0*/  I2FP.F32.S32 R29, R29 ;  /* 0x0000001d001d7245 */ /* 0x000fc40000201400 */
[----:B------:R-:W-:Y:S01]  /*9ab0*/  ISETP.GE.AND P1, PT, R17, R203, PT ;  /* 0x000000cb1100720c */ /* 0x000fe20003f26270 */
[----:B------:R-:W-:Y:S01]  /*9ac0*/  FFMA.FTZ R19, R18, -UR23, R19 ;  /* 0x8000001712137c23 */ /* 0x000fe20008010013 */
[----:B------:R-:W-:Y:S01]  /*9ad0*/  FSEL R137, R137, -INF , !P0 ;  /* 0xff80000089897808 */ /* 0x000fe20004000000 */
[----:B------:R-:W-:Y:S01]  /*9ae0*/  FFMA.FTZ R12, R29, -UR23, R12 ;  /* 0x800000171d0c7c23 */ /* 0x000fe2000801000c */
[C---:B------:R-:W-:Y:S01]  /*9af0*/  ISETP.GE.AND P0, PT, R17.reuse, R200, PT ;  /* 0x000000c81100720c */ /* 0x040fe20003f06270 */
[----:B------:R-:W-:Y:S01]  /*9b00*/  VIADD R6, R0, 0x28 ;  /* 0x0000002800067836 */ /* 0x000fe20000000000 */
[----:B------:R-:W-:Y:S02]  /*9b10*/  IABS R26, R26 ;  /* 0x0000001a001a7213 */ /* 0x000fe40000000000 */
[----:B------:R-:W-:Y:S01]  /*9b20*/  I2FP.F32.S32 R23, R23 ;  /* 0x0000001700177245 */ /* 0x000fe20000201400 */
[----:B------:R-:W-:Y:S01]  /*9b30*/  IMAD.IADD R7, R202, 0x1, -R6 ;  /* 0x00000001ca077824 */ /* 0x000fe200078e0a06 */
[----:B------:R-:W-:-:S02]  /*9b40*/  ISETP.LT.OR P1, PT, R17, R204, P1 ;  /* 0x000000cc1100720c */ /* 0x000fc40000f21670 */
[----:B------:R-:W-:Y:S01]  /*9b50*/  ISETP.LT.OR P0, PT, R17, R201, P0 ;  /* 0x000000c91100720c */ /* 0x000fe20000701670 */
[----:B------:R-:W-:Y:S02]  /*9b60*/  IMAD.MOV.U32 R17, RZ, RZ, R26 ;  /* 0x000000ffff117224 */ /* 0x000fe400078e001a */
[----:B------:R-:W-:Y:S01]  /*9b70*/  FFMA.FTZ R14, R23, -UR23, R14 ;  /* 0x80000017170e7c23 */ /* 0x000fe2000801000e */
[----:B------:R-:W-:Y:S02]  /*9b80*/  FSEL R220, R19, -INF , !P6 ;  /* 0xff80000013dc7808 */ /* 0x000fe40007000000 */
[----:B------:R-:W-:Y:S02]  /*9b90*/  FSEL R139, R12, -INF , !P1 ;  /* 0xff8000000c8b7808 */ /* 0x000fe40004800000 */
[C---:B------:R-:W-:Y:S02]  /*9ba0*/  ISETP.GE.AND P6, PT, R16.reuse, R203, PT ;  /* 0x000000cb1000720c */ /* 0x040fe40003fc6270 */
[----:B------:R-:W-:-:S02]  /*9bb0*/  ISETP.GE.AND P1, PT, R16, R200, PT ;  /* 0x000000c81000720c */ /* 0x000fc40003f26270 */
[----:B------:R-:W-:Y:S02]  /*9bc0*/  I2FP.F32.S32 R4, R17 ;  /* 0x0000001100047245 */ /* 0x000fe40000201400 */
[----:B------:R-:W-:Y:S01]  /*9bd0*/  FSEL R216, R14, -INF , !P0 ;  /* 0xff8000000ed87808 */ /* 0x000fe20004000000 */
[----:B------:R-:W-:Y:S01]  /*9be0*/  IMAD.IADD R14, R202, 0x1, -R16 ;  /* 0x00000001ca0e7824 */ /* 0x000fe200078e0a10 */
[----:B------:R-:W-:Y:S01]  /*9bf0*/  ISETP.LT.OR P6, PT, R16, R204, P6 ;  /* 0x000000cc1000720c */ /* 0x000fe200037c1670 */
[----:B------:R-:W-:Y:S01]  /*9c00*/  FFMA.FTZ R13, R4, -UR23, R13 ;  /* 0x80000017040d7c23 */ /* 0x000fe2000801000d */
[----:B------:R-:W-:Y:S01]  /*9c10*/  ISETP.LT.OR P1, PT, R16, R201, P1 ;  /* 0x000000c91000720c */ /* 0x000fe20000f21670 */
[----:B------:R-:W-:Y:S01]  /*9c20*/  VIADD R4, R0, 0x21 ;  /* 0x0000002100047836 */ /* 0x000fe20000000000 */
[----:B------:R-:W1:Y:S01]  /*9c30*/  LDSM.16.M88.4 R16, [R180+0x5800] ;  /* 0x00580000b410783b */ /* 0x000e620000000200 */
[----:B------:R-:W-:Y:S01]  /*9c40*/  ISETP.GE.AND P0, PT, R5, R203, PT ;  /* 0x000000cb0500720c */ /* 0x000fe20003f06270 */
[----:B------:R-:W-:-:S04]  /*9c50*/  DEPBAR.LE SB0, 0x0 ;  /* 0x000080000000791a */ /* 0x000fc80000000000 */
[----:B------:R-:W-:Y:S01]  /*9c60*/  FSEL R135, R13, -INF , !P6 ;  /* 0xff8000000d877808 */ /* 0x000fe20007000000 */
[--C-:B------:R-:W-:Y:S01]  /*9c70*/  IMAD.IADD R13, R205, 0x1, -R5.reuse ;  /* 0x00000001cd0d7824 */ /* 0x100fe200078e0a05 */
[----:B------:R-:W-:Y:S01]  /*9c80*/  ISETP.GE.AND P6, PT, R5, R200, PT ;  /* 0x000000c80500720c */ /* 0x000fe20003fc6270 */
[--C-:B------:R-:W-:Y:S01]  /*9c90*/  IMAD.IADD R12, R205, 0x1, -R4.reuse ;  /* 0x00000001cd0c7824 */ /* 0x100fe200078e0a04 */
[C---:B------:R-:W-:Y:S01]  /*9ca0*/  ISETP.LT.OR P0, PT, R5.reuse, R204, P0 ;  /* 0x000000cc0500720c */ /* 0x040fe20000701670 */
[C---:B------:R-:W-:Y:S01]  /*9cb0*/  IMAD.IADD R146, R202.reuse, 0x1, -R4 ;  /* 0x00000001ca927824 */ /* 0x040fe200078e0a04 */
[----:B------:R-:W-:Y:S01]  /*9cc0*/  ISETP.LT.OR P6, PT, R5, R201, P6 ;  /* 0x000000c90500720c */ /* 0x000fe200037c1670 */
[----:B------:R-:W-:Y:S01]  /*9cd0*/  IMAD.IADD R5, R202, 0x1, -R5 ;  /* 0x00000001ca057824 */ /* 0x000fe200078e0a05 */
[----:B------:R-:W-:Y:S02]  /*9ce0*/  IABS R14, R14 ;  /* 0x0000000e000e7213 */ /* 0x000fe40000000000 */
[----:B------:R-:W-:-:S02]  /*9cf0*/  IABS R13, R13 ;  /* 0x0000000d000d7213 */ /* 0x000fc40000000000 */
[----:B------:R-:W-:Y:S02]  /*9d00*/  I2FP.F32.S32 R14, R14 ;  /* 0x0000000e000e7245 */ /* 0x000fe40000201400 */
[----:B------:R-:W-:Y:S02]  /*9d10*/  I2FP.F32.S32 R13, R13 ;  /* 0x0000000d000d7245 */ /* 0x000fe40000201400 */
        /* <DEDUP_REMOVED lines=8> */
[----:B------:R-:W-:Y:S01]  /*9da0*/  ISETP.GE.AND P1, PT, R4, R203, PT ;  /* 0x000000cb0400720c */ /* 0x000fe20003f26270 */
[----:B------:R-:W-:Y:S01]  /*9db0*/  VIADD R5, R0, 0x29 ;  /* 0x0000002900057836 */ /* 0x000fe20000000000 */
[----:B------:R-:W-:Y:S01]  /*9dc0*/  ISETP.GE.AND P0, PT, R4, R200, PT ;  /* 0x000000c80400720c */ /* 0x000fe20003f06270 */
[C---:B------:R-:W-:Y:S01]  /*9dd0*/  IMAD.IADD R13, R205.reuse, 0x1, -R6 ;  /* 0x00000001cd0d7824 */ /* 0x040fe200078e0a06 */
[----:B------:R-:W-:Y:S01]  /*9de0*/  IABS R146, R146 ;  /* 0x0000009200927213 */ /* 0x000fe20000000000 */
[--C-:B------:R-:W-:Y:S01]  /*9df0*/  IMAD.IADD R142, R202, 0x1, -R5.reuse ;  /* 0x00000001ca8e7824 */ /* 0x100fe200078e0a05 */
[C---:B------:R-:W-:Y:S02]  /*9e00*/  ISETP.LT.OR P1, PT, R4.reuse, R204, P1 ;  /* 0x000000cc0400720c */ /* 0x040fe40000f21670 */
[----:B------:R-:W-:Y:S01]  /*9e10*/  ISETP.LT.OR P0, PT, R4, R201, P0 ;  /* 0x000000c90400720c */ /* 0x000fe20000701670 */
[----:B------:R-:W-:Y:S01]  /*9e20*/  IMAD.IADD R4, R205, 0x1, -R5 ;  /* 0x00000001cd047824 */ /* 0x000fe200078e0a05 */
[----:B------:R-:W-:Y:S01]  /*9e30*/  I2FP.F32.S32 R12, R12 ;  /* 0x0000000c000c7245 */ /* 0x000fe20000201400 */
[----:B-1----:R-:W-:Y:S01]  /*9e40*/  HMMA.16816.F32 R152, R8, R16, R152 ;  /* 0x000000100898723c */ /* 0x002fe20000001898 */
[----:B------:R-:W-:-:S02]  /*9e50*/  I2FP.F32.S32 R146, R146 ;  /* 0x0000009200927245 */ /* 0x000fc40000201400 */
[----:B------:R-:W-:Y:S01]  /*9e60*/  IABS R7, R7 ;  /* 0x0000000700077213 */ /* 0x000fe20000000000 */
[----:B------:R-:W-:Y:S01]  /*9e70*/  FFMA.FTZ R12, R12, -UR23, R161 ;  /* 0x800000170c0c7c23 */ /* 0x000fe200080100a1 */
[----:B------:R-:W-:Y:S01]  /*9e80*/  IABS R13, R13 ;  /* 0x0000000d000d7213 */ /* 0x000fe20000000000 */
[----:B------:R-:W-:Y:S01]  /*9e90*/  FFMA.FTZ R146, R146, -UR23, R163 ;  /* 0x8000001792927c23 */ /* 0x000fe200080100a3 */
[----:B------:R-:W-:Y:S01]  /*9ea0*/  IABS R4, R4 ;  /* 0x0000000400047213 */ /* 0x000fe20000000000 */
[----:B------:R-:W-:Y:S01]  /*9eb0*/  HMMA.16816.F32 R148, R8, R18, R148 ;  /* 0x000000120894723c */ /* 0x000fe20000001894 */
[----:B------:R-:W-:Y:S02]  /*9ec0*/  I2FP.F32.S32 R7, R7 ;  /* 0x0000000700077245 */ /* 0x000fe40000201400 */
[----:B------:R-:W-:Y:S02]  /*9ed0*/  I2FP.F32.S32 R13, R13 ;  /* 0x0000000d000d7245 */ /* 0x000fe40000201400 */
[----:B------:R-:W-:Y:S01]  /*9ee0*/  FSEL R144, R144, -INF , !P6 ;  /* 0xff80000090907808 */ /* 0x000fe20007000000 */
[----:B------:R-:W-:Y:S01]  /*9ef0*/  FFMA.FTZ R140, R7, -UR23, R158 ;  /* 0x80000017078c7c23 */ /* 0x000fe2000801009e */
[----:B------:R-:W-:Y:S01]  /*9f00*/  I2FP.F32.S32 R4, R4 ;  /* 0x0000000400047245 */ /* 0x000fe20000201400 */
[----:B------:R-:W-:Y:S01]  /*9f10*/  VIADD R7, R0, 0x30 ;  /* 0x0000003000077836 */ /* 0x000fe20000000000 */
[----:B------:R-:W-:Y:S01]  /*9f20*/  BAR.SYNC.DEFER_BLOCKING 0x0 ;  /* 0x0000000000007b1d */ /* 0x000fe20000010000 */
[-C--:B------:R-:W-:Y:S01]  /*9f30*/  ISETP.GE.AND P6, PT, R6, R203.reuse, PT ;  /* 0x000000cb0600720c */ /* 0x080fe20003fc6270 */
[----:B------:R-:W-:Y:S01]  /*9f40*/  FFMA.FTZ R13, R13, -UR23, R156 ;  /* 0x800000170d0d7c23 */ /* 0x000fe2000801009c */
[----:B------:R-:W-:Y:S01]  /*9f50*/  FSEL R143, R12, -INF , !P1 ;  /* 0xff8000000c8f7808 */ /* 0x000fe20004800000 */
[----:B------:R-:W-:Y:S01]  /*9f60*/  FFMA.FTZ R141, R4, -UR23, R157 ;  /* 0x80000017048d7c23 */ /* 0x000fe2000801009d */
[----:B------:R-:W-:Y:S01]  /*9f70*/  FSEL R146, R146, -INF , !P0 ;  /* 0xff80000092927808 */ /* 0x000fe20004000000 */
[----:B------:R-:W-:Y:S01]  /*9f80*/  IMAD.IADD R12, R205, 0x1, -R7 ;  /* 0x00000001cd0c7824 */ /* 0x000fe200078e0a07 */
[----:B------:R-:W-:Y:S01]  /*9f90*/  ISETP.GE.AND P1, PT, R6, R200, PT ;  /* 0x000000c80600720c */ /* 0x000fe20003f26270 */
[----:B------:R-:W-:Y:S01]  /*9fa0*/  VIADD R4, R0, 0x31 ;  /* 0x0000003100047836 */ /* 0x000fe20000000000 */
[----:B------:R-:W-:-:S02]  /*9fb0*/  ISETP.GE.AND P0, PT, R5, R203, PT ;  /* 0x000000cb0500720c */ /* 0x000fc40003f06270 */
[-C--:B------:R-:W-:Y:S01]  /*9fc0*/  ISETP.LT.OR P6, PT, R6, R204.reuse, P6 ;  /* 0x000000cc0600720c */ /* 0x080fe200037c1670 */
[--C-:B------:R-:W-:Y:S01]  /*9fd0*/  IMAD.IADD R8, R202, 0x1, -R4.reuse ;  /* 0x00000001ca087824 */ /* 0x100fe200078e0a04 */
[----:B------:R-:W-:Y:S01]  /*9fe0*/  ISETP.LT.OR P1, PT, R6, R201, P1 ;  /* 0x000000c90600720c */ /* 0x000fe20000f21670 */
[----:B------:R-:W-:Y:S01]  /*9ff0*/  IMAD.IADD R6, R205, 0x1, -R4 ;  /* 0x00000001cd067824 */ /* 0x000fe200078e0a04 */
[----:B------:R-:W-:Y:S02]  /*a000*/  ISETP.LT.OR P0, PT, R5, R204, P0 ;  /* 0x000000cc0500720c */ /* 0x000fe40000701670 */
[----:B------:R-:W-:Y:S02]  /*a010*/  FSEL R145, R13, -INF , !P6 ;  /* 0xff8000000d917808 */ /* 0x000fe40007000000 */
[----:B------:R-:W-:Y:S02]  /*a020*/  ISETP.GE.AND P6, PT, R5, R200, PT ;  /* 0x000000c80500720c */ /* 0x000fe40003fc6270 */
[----:B------:R-:W-:-:S02]  /*a030*/  FSEL R140, R140, -INF , !P1 ;  /* 0xff8000008c8c7808 */ /* 0x000fc40004800000 */
[----:B------:R-:W-:Y:S02]  /*a040*/  FSEL R141, R141, -INF , !P0 ;  /* 0xff8000008d8d7808 */ /* 0x000fe40004000000 */
[C---:B------:R-:W-:Y:S02]  /*a050*/  ISETP.GE.AND P1, PT, R7.reuse, R203, PT ;  /* 0x000000cb0700720c */ /* 0x040fe40003f26270 */
[----:B------:R-:W-:Y:S02]  /*a060*/  ISETP.GE.AND P0, PT, R7, R200, PT ;  /* 0x000000c80700720c */ /* 0x000fe40003f06270 */
[----:B------:R-:W-:Y:S02]  /*a070*/  IABS R142, R142 ;  /* 0x0000008e008e7213 */ /* 0x000fe40000000000 */
[----:B------:R-:W-:Y:S02]  /*a080*/  IABS R12, R12 ;  /* 0x0000000c000c7213 */ /* 0x000fe40000000000 */
[----:B------:R-:W-:Y:S01]  /*a090*/  ISETP.LT.OR P6, PT, R5, R201, P6 ;  /* 0x000000c90500720c */ /* 0x000fe200037c1670 */
[----:B------:R-:W-:Y:S01]  /*a0a0*/  IMAD.IADD R5, R202, 0x1, -R7 ;  /* 0x00000001ca057824 */ /* 0x000fe200078e0a07 */
[----:B------:R-:W-:-:S02]  /*a0b0*/  ISETP.LT.OR P1, PT, R7, R204, P1 ;  /* 0x000000cc0700720c */ /* 0x000fc40000f21670 */
[----:B------:R-:W-:Y:S02]  /*a0c0*/  ISETP.LT.OR P0, PT, R7, R201, P0 ;  /* 0x000000c90700720c */ /* 0x000fe40000701670 */
[----:B------:R-:W-:Y:S02]  /*a0d0*/  I2FP.F32.S32 R142, R142 ;  /* 0x0000008e008e7245 */ /* 0x000fe40000201400 */
[----:B------:R-:W-:Y:S02]  /*a0e0*/  I2FP.F32.S32 R7, R12 ;  /* 0x0000000c00077245 */ /* 0x000fe40000201400 */
[----:B------:R-:W-:Y:S01]  /*a0f0*/  IABS R5, R5 ;  /* 0x0000000500057213 */ /* 0x000fe20000000000 */
[----:B------:R-:W-:Y:S01]  /*a100*/  FFMA.FTZ R142, R142, -UR23, R159 ;  /* 0x800000178e8e7c23 */ /* 0x000fe2000801009f */
[----:B------:R-:W-:Y:S01]  /*a110*/  IABS R6, R6 ;  /* 0x0000000600067213 */ /* 0x000fe20000000000 */
[----:B------:R-:W-:Y:S01]  /*a120*/  FFMA.FTZ R7, R7, -UR23, R152 ;  /* 0x8000001707077c23 */ /* 0x000fe20008010098 */
[----:B------:R-:W-:-:S02]  /*a130*/  I2FP.F32.S32 R5, R5 ;  /* 0x0000000500057245 */ /* 0x000fc40000201400 */
[----:B------:R-:W-:Y:S02]  /*a140*/  FSEL R142, R142, -INF , !P6 ;  /* 0xff8000008e8e7808 */ /* 0x000fe40007000000 */
[----:B------:R-:W-:Y:S01]  /*a150*/  FSEL R171, R7, -INF , !P1 ;  /* 0xff80000007ab7808 */ /* 0x000fe20004800000 */
[----:B------:R-:W-:Y:S01]  /*a160*/  VIADD R7, R0, 0x38 ;  /* 0x0000003800077836 */ /* 0x000fe20000000000 */
[C---:B------:R-:W-:Y:S01]  /*a170*/  ISETP.GE.AND P6, PT, R4.reuse, R203, PT ;  /* 0x000000cb0400720c */ /* 0x040fe20003fc6270 */
[----:B------:R-:W-:Y:S01]  /*a180*/  FFMA.FTZ R5, R5, -UR23, R154 ;  /* 0x8000001705057c23 */ /* 0x000fe2000801009a */
[C---:B------:R-:W-:Y:S01]  /*a190*/  ISETP.GE.AND P1, PT, R4.reuse, R200, PT ;  /* 0x000000c80400720c */ /* 0x040fe20003f26270 */
[--C-:B------:R-:W-:Y:S01]  /*a1a0*/  IMAD.IADD R9, R205, 0x1, -R7.reuse ;  /* 0x00000001cd097824 */ /* 0x100fe200078e0a07 */
[----:B------:R-:W-:Y:S01]  /*a1b0*/  ISETP.LT.OR P6, PT, R4, R204, P6 ;  /* 0x000000cc0400720c */ /* 0x000fe200037c1670 */
[----:B------:R-:W-:Y:S01]  /*a1c0*/  VIADD R0, R0, 0x39 ;  /* 0x0000003900007836 */ /* 0x000fe20000000000 */
[----:B------:R-:W-:Y:S01]  /*a1d0*/  ISETP.LT.OR P1, PT, R4, R201, P1 ;  /* 0x000000c90400720c */ /* 0x000fe20000f21670 */
[----:B------:R-:W-:Y:S01]  /*a1e0*/  IMAD.IADD R4, R202, 0x1, -R7 ;  /* 0x00000001ca047824 */ /* 0x000fe200078e0a07 */
[----:B------:R-:W-:-:S02]  /*a1f0*/  I2FP.F32.S32 R6, R6 ;  /* 0x0000000600067245 */ /* 0x000fc40000201400 */
[----:B------:R-:W-:Y:S02]  /*a200*/  FSEL R166, R5, -INF , !P0 ;  /* 0xff80000005a67808 */ /* 0x000fe40004000000 */
[----:B------:R-:W-:Y:S01]  /*a210*/  IABS R4, R4 ;  /* 0x0000000400047213 */ /* 0x000fe20000000000 */
[----:B------:R-:W-:Y:S01]  /*a220*/  FFMA.FTZ R6, R6, -UR23, R153 ;  /* 0x8000001706067c23 */ /* 0x000fe20008010099 */
[----:B------:R-:W-:Y:S02]  /*a230*/  IABS R5, R9 ;  /* 0x0000000900057213 */ /* 0x000fe40000000000 */
[----:B------:R-:W-:Y:S02]  /*a240*/  IABS R8, R8 ;  /* 0x0000000800087213 */ /* 0x000fe40000000000 */
[----:B------:R-:W-:Y:S01]  /*a250*/  I2FP.F32.S32 R9, R4 ;  /* 0x0000000400097245 */ /* 0x000fe20000201400 */
[--C-:B------:R-:W-:Y:S01]  /*a260*/  IMAD.IADD R4, R205, 0x1, -R0.reuse ;  /* 0x00000001cd047824 */ /* 0x100fe200078e0a00 */
[----:B------:R-:W-:Y:S01]  /*a270*/  FSEL R169, R6, -INF , !P6 ;  /* 0xff80000006a97808 */ /* 0x000fe20007000000 */
[----:B------:R-:W-:Y:S01]  /*a280*/  IMAD.IADD R6, R202, 0x1, -R0 ;  /* 0x00000001ca067824 */ /* 0x000fe200078e0a00 */
[----:B------:R-:W-:Y:S01]  /*a290*/  ISETP.GE.AND P6, PT, R7, R200, PT ;  /* 0x000000c80700720c */ /* 0x000fe20003fc6270 */
[----:B------:R-:W-:Y:S01]  /*a2a0*/  FFMA.FTZ R9, R9, -UR23, R150 ;  /* 0x8000001709097c23 */ /* 0x000fe20008010096 */
[----:B------:R-:W-:-:S02]  /*a2b0*/  I2FP.F32.S32 R8, R8 ;  /* 0x0000000800087245 */ /* 0x000fc40000201400 */
[C---:B------:R-:W-:Y:S02]  /*a2c0*/  ISETP.LT.OR P6, PT, R7.reuse, R201, P6 ;  /* 0x000000c90700720c */ /* 0x040fe400037c1670 */
[----:B------:R-:W-:Y:S01]  /*a2d0*/  I2FP.F32.S32 R5, R5 ;  /* 0x0000000500057245 */ /* 0x000fe20000201400 */
[----:B------:R-:W-:Y:S01]  /*a2e0*/  FFMA.FTZ R8, R8, -UR23, R155 ;  /* 0x8000001708087c23 */ /* 0x000fe2000801009b */
[----:B------:R-:W-:Y:S02]  /*a2f0*/  ISETP.GE.AND P0, PT, R7, R203, PT ;  /* 0x000000cb0700720c */ /* 0x000fe40003f06270 */
[----:B------:R-:W-:Y:S01]  /*a300*/  FSEL R162, R9, -INF , !P6 ;  /* 0xff80000009a27808 */ /* 0x000fe20007000000 */
[----:B------:R-:W-:Y:S01]  /*a310*/  FFMA.FTZ R5, R5, -UR23, R148 ;  /* 0x8000001705057c23 */ /* 0x000fe20008010094 */
[----:B------:R-:W-:Y:S02]  /*a320*/  IABS R4, R4 ;  /* 0x0000000400047213 */ /* 0x000fe40000000000 */
[----:B------:R-:W-:-:S02]  /*a330*/  PLOP3.LUT P6, PT, PT, PT, UP0, 0x80, 0x0 ;  /* 0x000000000000781c */ /* 0x000fc40003fcf008 */
[----:B------:R-:W-:Y:S02]  /*a340*/  IABS R6, R6 ;  /* 0x0000000600067213 */ /* 0x000fe40000000000 */
[----:B------:R-:W-:Y:S02]  /*a350*/  ISETP.LT.OR P0, PT, R7, R204, P0 ;  /* 0x000000cc0700720c */ /* 0x000fe40000701670 */
[----:B------:R-:W-:Y:S02]  /*a360*/  FSEL R164, R8, -INF , !P1 ;  /* 0xff80000008a47808 */ /* 0x000fe40004800000 */
[----:B------:R-:W-:Y:S02]  /*a370*/  I2FP.F32.S32 R8, R4 ;  /* 0x0000000400087245 */ /* 0x000fe40000201400 */
[----:B------:R-:W-:Y:S02]  /*a380*/  I2FP.F32.S32 R4, R6 ;  /* 0x0000000600047245 */ /* 0x000fe40000201400 */
[----:B------:R-:W-:Y:S01]  /*a390*/  FSEL R167, R5, -INF , !P0 ;  /* 0xff80000005a77808 */ /* 0x000fe20004000000 */
[----:B------:R-:W-:Y:S01]  /*a3a0*/  FFMA.FTZ R149, R8, -UR23, R149 ;  /* 0x8000001708957c23 */ /* 0x000fe20008010095 */
[----:B------:R-:W-:Y:S01]  /*a3b0*/  ISETP.GE.AND P1, PT, R0, R203, PT ;  /* 0x000000cb0000720c */ /* 0x000fe20003f26270 */
[----:B------:R-:W-:Y:S01]  /*a3c0*/  FFMA.FTZ R4, R4, -UR23, R151 ;  /* 0x8000001704047c23 */ /* 0x000fe20008010097 */
[----:B------:R-:W-:-:S02]  /*a3d0*/  ISETP.GE.AND P0, PT, R0, R200, PT ;  /* 0x000000c80000720c */ /* 0x000fc40003f06270 */
        /* <DEDUP_REMOVED lines=74> */
[----:B------:R-:W-:Y:S01]  /*a880*/  UIMAD UR4, UR7, UR17, UR4 ;  /* 0x00000011070472a4 */ /* 0x000fe2000f8e0204 */
[----:B------:R-:W-:-:S03]  /*a890*/  UMOV UR16, UR28 ;  /* 0x0000001c00107c82 */ /* 0x000fc60008000000 */
[----:B------:R-:W-:Y:S01]  /*a8a0*/  UIADD3 UR9, UR29, UR4, URZ ;  /* 0x000000041d097290 */ /* 0x000fe2000fffe03f */
[----:B------:R-:W-:Y:S11]  /*a8b0*/  BRA `(.L_x_5459) ;  /* 0x0000000000087947 */ /* 0x000ff60003800000 */
.L_x_5458:
[----:B------:R-:W-:-:S04]  /*a8c0*/  ULEA UR16, -UR8, URZ, 0x6 ;  /* 0x0000003f08107291 */ /* 0x000fc8000f8e313f */
[----:B------:R-:W-:-:S12]  /*a8d0*/  USHF.R.S32.HI UR9, URZ, 0x1f, UR16 ;  /* 0x0000001f3f097899 */ /* 0x000fd80008011410 */
.L_x_5459:
        /* <DEDUP_REMOVED lines=122> */
.L_x_5461:
[----:B------:R-:W-:Y:S05]  /*b080*/  BSYNC B0 ;  /* 0x0000000000007941 */ /* 0x000fea0003800000 */
.L_x_5460:
[----:B------:R-:W0:Y:S01]  /*b090*/  LDGDEPBAR ;  /* 0x00000000000079af */ /* 0x000e220000000000 */
[----:B-12---:R-:W-:Y:S01]  /*b0a0*/  IMAD.U32 R5, RZ, RZ, UR16 ;  /* 0x00000010ff057e24 */ /* 0x006fe2000f8e00ff */
[----:B------:R-:W-:Y:S01]  /*b0b0*/  MOV R0, UR9 ;  /* 0x0000000900007c02 */ /* 0x000fe20008000f00 */
[----:B------:R-:W-:-:S03]  /*b0c0*/  IMAD.U32 R4, RZ, RZ, UR16 ;  /* 0x00000010ff047e24 */ /* 0x000fc6000f8e00ff */
[----:B------:R-:W-:-:S04]  /*b0d0*/  LEA R210, P0, R5, R210, 0x1 ;  /* 0x000000d205d27211 */ /* 0x000fc800078008ff */
[----:B------:R-:W-:-:S09]  /*b0e0*/  LEA.HI.X R209, R4, R209, R0, 0x1, P0 ;  /* 0x000000d104d17211 */ /* 0x000fd200000f0c00 */
.L_x_5457:
        /* <DEDUP_REMOVED lines=69> */
[--C-:B------:R-:W-:Y:S01]  /*b540*/  FFMA.FTZ R214, R208, UR18, -R163.reuse ;  /* 0x00000012d0d67c23 */ /* 0x100fe200080108a3 */
[----:B------:R-:W-:Y:S01]  /*b550*/  LDSM.16.MT88.4 R136, [R184+0x10000] ;  /* 0x01000000b888783b */ /* 0x000fe20000004200 */
[--C-:B------:R-:W-:Y:S01]  /*b560*/  FFMA.FTZ R219, R220, UR18, -R163.reuse ;  /* 0x00000012dcdb7c23 */ /* 0x100fe200080108a3 */
[----:B------:R-:W3:Y:S01]  /*b570*/  MUFU.EX2 R155, R155 ;  /* 0x0000009b009b7308 */ /* 0x000ee20000000800 */
        /* <DEDUP_REMOVED lines=17> */
[--C-:B------:R-:W-:Y:S01]  /*b690*/  FFMA.FTZ R162, R162, UR18, -R163.reuse ;  /* 0x00000012a2a27c23 */ /* 0x100fe200080108a3 */
[----:B------:R-:W-:-:S05]  /*b6a0*/  FFMA.FTZ R161, R161, UR18, -R163 ;  /* 0x00000012a1a17c23 */ /* 0x000fca00080108a3 */
        /* <DEDUP_REMOVED lines=65> */
[C---:B--2---:R-:W-:Y:S01]  /*bac0*/  HMMA.16816.F32 R100, R4.reuse, R32, R108 ;  /* 0x000000200464723c */ /* 0x044fe2000000186c */
[-C--:B------:R-:W-:Y:S01]  /*bad0*/  FMUL.FTZ R94, R94, R3.reuse ;  /* 0x000000035e5e7220 */ /* 0x080fe20000410000 */
[-C--:B------:R-:W-:Y:S01]  /*bae0*/  FMUL.FTZ R95, R95, R3.reuse ;  /* 0x000000035f5f7220 */ /* 0x080fe20000410000 */
[----:B------:R-:W2:Y:S01]  /*baf0*/  LDSM.16.MT88.4 R108, [R185+0xe000] ;  /* 0x00e00000b96c783b */ /* 0x000ea20000004200 */
[----:B------:R4:W-:Y:S01]  /*bb00*/  MUFU.EX2 R208, R135 ;  /* 0x0000008700d07308 */ /* 0x0009e20000000800 */
        /* <DEDUP_REMOVED lines=16> */
[----:B----4-:R-:W-:Y:S01]  /*bc10*/  LDSM.16.MT88.4 R132, [R188+0xc800] ;  /* 0x00c80000bc84783b */ /* 0x010fe20000004200 */
[----:B---3--:R-:W-:Y:S01]  /*bc20*/  HMMA.16816.F32 R40, R4, R116, R104 ;  /* 0x000000740428723c */ /* 0x008fe20000001868 */
[----:B------:R-:W-:-:S02]  /*bc30*/  FADD.FTZ R155, R155, R156 ;  /* 0x0000009c9b9b7221 */ /* 0x000fc40000010000 */
[----:B------:R-:W3:Y:S02]  /*bc40*/  LDSM.16.MT88.4 R104, [R184+0xe000] ;  /* 0x00e00000b868783b */ /* 0x000ee40000004200 */
[----:B------:R-:W-:Y:S01]  /*bc50*/  FADD.FTZ R154, R154, R155 ;  /* 0x0000009b9a9a7221 */ /* 0x000fe20000010000 */
[C---:B------:R-:W-:Y:S01]  /*bc60*/  HMMA.16816.F32 R36, R4.reuse, R118, R36 ;  /* 0x000000760424723c */ /* 0x040fe20000001824 */
[-C--:B------:R-:W-:Y:S01]  /*bc70*/  FMUL.FTZ R116, R44, R160.reuse ;  /* 0x000000a02c747220 */ /* 0x080fe20000410000 */
[-C--:B------:R-:W-:Y:S01]  /*bc80*/  FMUL.FTZ R117, R45, R160.reuse ;  /* 0x000000a02d757220 */ /* 0x080fe20000410000 */
[-C--:B------:R-:W-:Y:S01]  /*bc90*/  FMUL.FTZ R44, R48, R160.reuse ;  /* 0x000000a0302c7220 */ /* 0x080fe20000410000 */
[----:B------:R-:W-:Y:S01]  /*bca0*/  FMUL.FTZ R45, R49, R160 ;  /* 0x000000a0312d7220 */ /* 0x000fe20000410000 */
[----:B------:R-:W-:Y:S01]  /*bcb0*/  MUFU.EX2 R216, R216 ;  /* 0x000000d800d87308 */ /* 0x000fe20000000800 */
[----:B------:R-:W-:Y:S01]  /*bcc0*/  HMMA.16816.F32 R92, R4, R136, R92 ;  /* 0x00000088045c723c */ /* 0x000fe2000000185c */
[-C--:B------:R-:W-:Y:S01]  /*bcd0*/  FMUL.FTZ R118, R46, R3.reuse ;  /* 0x000000032e767220 */ /* 0x080fe20000410000 */
[-C--:B------:R-:W-:Y:S01]  /*bce0*/  FMUL.FTZ R119, R47, R3.reuse ;  /* 0x000000032f777220 */ /* 0x080fe20000410000 */
[-C--:B------:R-:W-:Y:S01]  /*bcf0*/  FMUL.FTZ R46, R50, R3.reuse ;  /* 0x00000003322e7220 */ /* 0x080fe20000410000 */
[----:B------:R-:W-:Y:S01]  /*bd00*/  FMUL.FTZ R47, R51, R3 ;  /* 0x00000003332f7220 */ /* 0x000fe20000410000 */
[----:B------:R-:W-:-:S02]  /*bd10*/  FADD.FTZ R153, R153, R154 ;  /* 0x0000009a99997221 */ /* 0x000fc40000010000 */
[----:B------:R-:W4:Y:S02]  /*bd20*/  MUFU.EX2 R221, R221 ;  /* 0x000000dd00dd7308 */ /* 0x000f240000000800 */
        /* <DEDUP_REMOVED lines=23> */
[----:B------:R-:W4:Y:S02]  /*bea0*/  MUFU.EX2 R223, R223 ;  /* 0x000000df00df7308 */ /* 0x000f240000000800 */
[C---:B---3--:R-:W-:Y:S06]  /*beb0*/  HMMA.16816.F32 R64, R4.reuse, R104, R116 ;  /* 0x000000680440723c */ /* 0x048fec0000001874 */
        /* <DEDUP_REMOVED lines=25> */
[----:B------:R-:W-:Y:S02]  /*c050*/  MUFU.EX2 R222, R222 ;  /* 0x000000de00de7308 */ /* 0x000fe40000000800 */
[----:B------:R-:W-:Y:S01]  /*c060*/  HMMA.16816.F32 R84, R4, R110, R112 ;  /* 0x0000006e0454723c */ /* 0x000fe20000001870 */
[----:B------:R-:W2:Y:S01]  /*c070*/  LDSM.16.MT88.4 R112, [R186+0xe800] ;  /* 0x00e80000ba70783b */ /* 0x000ea20000004200 */
[----:B------:R-:W-:-:S03]  /*c080*/  FADD.FTZ R3, R2, R3 ;  /* 0x0000000302037221 */ /* 0x000fc60000010000 */
[----:B------:R-:W2:Y:S01]  /*c090*/  LDSM.16.MT88.4 R108, [R185+0xe800] ;  /* 0x00e80000b96c783b */ /* 0x000ea20000004200 */
[----:B------:R-:W2:Y:S01]  /*c0a0*/  MUFU.EX2 R227, R227 ;  /* 0x000000e300e37308 */ /* 0x000ea20000000800 */
[----:B------:R-:W-:-:S04]  /*c0b0*/  FADD.FTZ R0, R0, R3 ;  /* 0x0000000300007221 */ /* 0x000fc80000010000 */
[----:B------:R-:W-:Y:S01]  /*c0c0*/  FADD.FTZ R159, R159, R0 ;  /* 0x000000009f9f7221 */ /* 0x000fe20000010000 */
[----:B------:R-:W-:Y:S01]  /*c0d0*/  FADD.FTZ R0, R170, R153 ;  /* 0x00000099aa007221 */ /* 0x000fe20000010000 */
[----:B---3--:R-:W-:Y:S01]  /*c0e0*/  HMMA.16816.F32 R80, R4, R104, R80 ;  /* 0x000000680450723c */ /* 0x008fe20000001850 */
[----:B------:R-:W-:Y:S02]  /*c0f0*/  MUFU.EX2 R224, R224 ;  /* 0x000000e000e07308 */ /* 0x000fe40000000800 */
[----:B------:R-:W-:-:S03]  /*c100*/  FADD.FTZ R0, R217, R0 ;  /* 0x00000000d9007221 */ /* 0x000fc60000010000 */
[C---:B------:R-:W-:Y:S01]  /*c110*/  HMMA.16816.F32 R88, R4.reuse, R106, R88 ;  /* 0x0000006a0458723c */ /* 0x040fe20000001858 */
[----:B------:R-:W-:Y:S01]  /*c120*/  F2FP.F16.F32.PACK_AB R104, R217, R170 ;  /* 0x000000aad968723e */ /* 0x000fe200000000ff */
[----:B-----5:R-:W-:Y:S01]  /*c130*/  FADD.FTZ R3, R207, R0 ;  /* 0x00000000cf037221 */ /* 0x020fe20000010000 */
[----:B------:R-:W-:Y:S01]  /*c140*/  F2FP.F16.F32.PACK_AB R105, R219, R214 ;  /* 0x000000d6db69723e */ /* 0x000fe200000000ff */
[----:B------:R-:W3:Y:S01]  /*c150*/  MUFU.EX2 R229, R229 ;  /* 0x000000e500e57308 */ /* 0x000ee20000000800 */
[----:B------:R-:W-:Y:S01]  /*c160*/  FADD.FTZ R214, R214, R159 ;  /* 0x0000009fd6d67221 */ /* 0x000fe20000010000 */
[----:B------:R-:W-:Y:S01]  /*c170*/  HMMA.16816.F32 R4, R4, R138, R96 ;  /* 0x0000008a0404723c */ /* 0x000fe20000001860 */
[C---:B------:R-:W-:Y:S01]  /*c180*/  F2FP.F16.F32.PACK_AB R106, R208.reuse, R207 ;  /* 0x000000cfd06a723e */ /* 0x040fe200000000ff */
[----:B------:R-:W-:Y:S01]  /*c190*/  LDSM.16.MT88.4 R96, [R185+0x10800] ;  /* 0x01080000b960783b */ /* 0x000fe20000004200 */
[----:B----4-:R-:W-:Y:S01]  /*c1a0*/  F2FP.F16.F32.PACK_AB R107, R221, R216 ;  /* 0x000000d8dd6b723e */ /* 0x010fe200000000ff */
[----:B------:R-:W-:Y:S01]  /*c1b0*/  FADD.FTZ R219, R219, R214 ;  /* 0x000000d6dbdb7221 */ /* 0x000fe20000010000 */
[----:B------:R-:W-:Y:S01]  /*c1c0*/  FADD.FTZ R3, R208, R3 ;  /* 0x00000003d0037221 */ /* 0x000fe20000010000 */
[----:B------:R-:W-:Y:S01]  /*c1d0*/  LDSM.16.MT88.4 R136, [R184+0xf000] ;  /* 0x00f00000b888783b */ /* 0x000fe20000004200 */
[----:B------:R-:W-:Y:S01]  /*c1e0*/  MUFU.EX2 R164, R164 ;  /* 0x000000a400a47308 */ /* 0x000fe20000000800 */
[----:B------:R-:W-:-:S02]  /*c1f0*/  FADD.FTZ R216, R216, R219 ;  /* 0x000000dbd8d87221 */ /* 0x000fc40000010000 */
[----:B-1----:R-:W-:Y:S02]  /*c200*/  HMMA.16816.F32 R20, R104, R116, R20 ;  /* 0x000000746814723c */ /* 0x002fe40000001814 */
[----:B------:R-:W-:-:S03]  /*c210*/  FADD.FTZ R221, R221, R216 ;  /* 0x000000d8dddd7221 */ /* 0x000fc60000010000 */
[----:B------:R-:W-:Y:S01]  /*c220*/  MUFU.EX2 R162, R162 ;  /* 0x000000a200a27308 */ /* 0x000fe20000000800 */
[C---:B------:R-:W-:Y:S01]  /*c230*/  HMMA.16816.F32 R16, R104.reuse, R118, R16 ;  /* 0x000000766810723c */ /* 0x040fe20000001810 */
[----:B------:R-:W1:Y:S05]  /*c240*/  LDSM.16.MT88.4 R116, [R184+0xe800] ;  /* 0x00e80000b874783b */ /* 0x000e6a0000004200 */
[C---:B------:R-:W-:Y:S01]  /*c250*/  HMMA.16816.F32 R28, R104.reuse, R128, R28 ;  /* 0x00000080681c723c */ /* 0x040fe2000000181c */
[----:B------:R-:W4:Y:S05]  /*c260*/  MUFU.EX2 R161, R161 ;  /* 0x000000a100a17308 */ /* 0x000f2a0000000800 */
[C---:B------:R-:W-:Y:S01]  /*c270*/  HMMA.16816.F32 R24, R104.reuse, R130, R24 ;  /* 0x000000826818723c */ /* 0x040fe20000001818 */
[----:B------:R-:W5:Y:S05]  /*c280*/  LDSM.16.MT88.4 R128, [R188+0x10800] ;  /* 0x01080000bc80783b */ /* 0x000f6a0000004200 */
        /* <DEDUP_REMOVED lines=28> */
[----:B---3--:R-:W-:Y:S01]  /*c450*/  F2FP.F16.F32.PACK_AB R99, R229, R224 ;  /* 0x000000e0e563723e */ /* 0x008fe200000000ff */
[----:B------:R-:W-:-:S02]  /*c460*/  FADD.FTZ R227, R227, R222 ;  /* 0x000000dee3e37221 */ /* 0x000fc40000010000 */
        /* <DEDUP_REMOVED lines=9> */
[----:B------:R-:W2:Y:S05]  /*c500*/  LDSM.16.MT88.4 R8, [R188+0x11000] ;  /* 0x01100000bc08783b */ /* 0x000eaa0000004200 */
[C---:B----4-:R-:W-:Y:S06]  /*c510*/  HMMA.16816.F32 R112, R96.reuse, R108, R28 ;  /* 0x0000006c6070723c */ /* 0x050fec000000181c */
        /* <DEDUP_REMOVED lines=43> */
[----:B------:R-:W2:Y:S06]  /*c7d0*/  MUFU.EX2 R149, R149 ;  /* 0x0000009500957308 */ /* 0x000eac0000000800 */
[----:B------:R-:W-:-:S02]  /*c7e0*/  F2FP.F16.F32.PACK_AB R99, R161, R162 ;  /* 0x000000a2a163723e */ /* 0x000fc400000000ff */
[----:B------:R-:W3:Y:S08]  /*c7f0*/  MUFU.EX2 R151, R151 ;  /* 0x0000009700977308 */ /* 0x000ef00000000800 */
[----:B------:R-:W4:Y:S01]  /*c800*/  MUFU.EX2 R165, R165 ;  /* 0x000000a500a57308 */ /* 0x000f220000000800 */
[----:B--2---:R-:W-:Y:S01]  /*c810*/  F2FP.F16.F32.PACK_AB R96, R149, R148 ;  /* 0x000000949560723e */ /* 0x004fe200000000ff */
[----:B------:R-:W-:-:S04]  /*c820*/  FADD.FTZ R148, R148, R225 ;  /* 0x000000e194947221 */ /* 0x000fc80000010000 */
[----:B------:R-:W-:Y:S01]  /*c830*/  FADD.FTZ R149, R149, R148 ;  /* 0x0000009495957221 */ /* 0x000fe20000010000 */
[----:B---3--:R-:W-:-:S03]  /*c840*/  F2FP.F16.F32.PACK_AB R98, R151, R150 ;  /* 0x000000969762723e */ /* 0x008fc600000000ff */
        /* <DEDUP_REMOVED lines=35> */
.L_x_5454:
[----:B------:R-:W-:Y:S05]  /*ca80*/  @!P6 BRA `(.L_x_5462) ;  /* 0x00000048006ce947 */ /* 0x000fea0003800000 */
[----:B------:R-:W-:Y:S01]  /*ca90*/  ULDC UR14, c[0x0][0x380] ;  /* 0x0000e000000e7ab9 */ /* 0x000fe20000000800 */
[----:B------:R-:W-:Y:S01]  /*caa0*/  ULEA UR25, -UR8, URZ, 0x6 ;  /* 0x0000003f08197291 */ /* 0x000fe2000f8e313f */
[----:B------:R-:W-:Y:S01]  /*cab0*/  IMAD.U32 R2, RZ, RZ, UR14 ;  /* 0x0000000eff027e24 */ /* 0x000fe2000f8e00ff */
[----:B------:R-:W-:Y:S01]  /*cac0*/  IABS R0, UR14 ;  /* 0x0000000e00007c13 */ /* 0x000fe20008000000 */
[----:B------:R-:W-:Y:S01]  /*cad0*/  ULEA UR4, -UR6, URZ, 0x6 ;  /* 0x0000003f06047291 */ /* 0x000fe2000f8e313f */
[----:B------:R-:W-:Y:S02]  /*cae0*/  UMOV UR28, URZ ;  /* 0x0000003f001c7c82 */ /* 0x000fe40008000000 */
[----:B------:R-:W-:Y:S01]  /*caf0*/  IABS R2, R2 ;  /* 0x0000000200027213 */ /* 0x000fe20000000000 */
[----:B------:R-:W-:Y:S01]  /*cb00*/  UMOV UR32, URZ ;  /* 0x0000003f00207c82 */ /* 0x000fe20008000000 */
[----:B------:R-:W-:Y:S01]  /*cb10*/  R2UR UR7, R0 ;  /* 0x00000000000772ca */ /* 0x000fe200000e0000 */
[----:B------:R-:W-:Y:S01]  /*cb20*/  USHF.R.S32.HI UR16, URZ, 0x1f, UR4 ;  /* 0x0000001f3f107899 */ /* 0x000fe20008011404 */
[----:B------:R-:W-:Y:S01]  /*cb30*/  R2UR UR9, R2 ;  /* 0x00000000020972ca */ /* 0x000fe200000e0000 */
[----:B------:R-:W-:Y:S01]  /*cb40*/  IMAD.U32 R208, RZ, RZ, UR4 ;  /* 0x00000004ffd07e24 */ /* 0x000fe2000f8e00ff */
[----:B------:R-:W-:-:S02]  /*cb50*/  USHF.R.S32.HI UR18, URZ, 0x1f, UR25 ;  /* 0x0000001f3f127899 */ /* 0x000fc40008011419 */
[----:B------:R-:W-:Y:S01]  /*cb60*/  UISETP.NE.AND UP1, UPT, UR14, URZ, UPT ;  /* 0x0000003f0e00728c */ /* 0x000fe2000bf25270 */
[----:B------:R-:W-:Y:S01]  /*cb70*/  MOV R207, UR16 ;  /* 0x0000001000cf7c02 */ /* 0x000fe20008000f00 */
[----:B------:R-:W-:Y:S02]  /*cb80*/  ULOP3.LUT UR17, URZ, UR14, URZ, 0x33, !UPT ;  /* 0x0000000e3f117292 */ /* 0x000fe4000f8e333f */
[----:B------:R-:W-:Y:S02]  /*cb90*/  ULOP3.LUT UR6, URZ, UR14, URZ, 0x33, !UPT ;  /* 0x0000000e3f067292 */ /* 0x000fe4000f8e333f */
[----:B------:R-:W-:Y:S01]  /*cba0*/  UISETP.NE.AND UP0, UPT, UR14, URZ, UPT ;  /* 0x0000003f0e00728c */ /* 0x000fe2000bf05270 */
[----:B------:R-:W1:Y:S01]  /*cbb0*/  I2F.RP R5, UR7 ;  /* 0x0000000700057d06 */ /* 0x000e620008209400 */
[----:B------:R-:W-:Y:S01]  /*cbc0*/  ULDC UR16, c[0x0][0x2d0] ;  /* 0x0000b40000107ab9 */ /* 0x000fe20000000800 */
[----:B------:R-:W-:-:S06]  /*cbd0*/  ULDC UR4, c[0x0][0x2ec] ;  /* 0x0000bb0000047ab9 */ /* 0x000fcc0000000800 */
        /* <DEDUP_REMOVED lines=9> */
[----:B--2---:R-:W-:Y:S02]  /*cc70*/  R2UR UR33, R2 ;  /* 0x00000000022172ca */ /* 0x004fe400000e0000 */
[----:B------:R-:W-:-:S09]  /*cc80*/  MOV R2, R3 ;  /* 0x0000000300027202 */ /* 0x000fd20000000f00 */
[----:B------:R-:W-:-:S04]  /*cc90*/  UIADD3 UR8, URZ, -UR29, URZ ;  /* 0x8000001d3f087290 */ /* 0x000fc8000fffe03f */
[----:B------:R-:W-:Y:S02]  /*cca0*/  UIMAD UR8, UR8, UR7, URZ ;  /* 0x00000007080872a4 */ /* 0x000fe4000f8e023f */
[----:B------:R-:W-:Y:S02]  /*ccb0*/  UIADD3 UR15, URZ, -UR33, URZ ;  /* 0x800000213f0f7290 */ /* 0x000fe4000fffe03f */
[----:B------:R-:W-:Y:S02]  /*ccc0*/  UIMAD.WIDE.U32 UR28, UR29, UR8, UR28 ;  /* 0x000000081d1c72a5 */ /* 0x000fe4000f8e001c */
[----:B------:R-:W-:-:S04]  /*ccd0*/  UIMAD UR15, UR15, UR9, URZ ;  /* 0x000000090f0f72a4 */ /* 0x000fc8000f8e023f */
[----:B------:R-:W-:-:S03]  /*cce0*/  UIMAD.WIDE.U32 UR32, UR33, UR15, UR32 ;  /* 0x0000000f212072a5 */ /* 0x000fc6000f8e0020 */
[----:B------:R-:W-:-:S04]  /*ccf0*/  UMOV UR15, UR29 ;  /* 0x0000001d000f7c82 */ /* 0x000fc80008000000 */
[----:B------:R-:W-:-:S05]  /*cd00*/  UMOV UR19, UR33 ;  /* 0x0000002100137c82 */ /* 0x000fca0008000000 */
.L_x_5466:
        /* <DEDUP_REMOVED lines=76> */
.L_x_5463:
[CC--:B------:R-:W-:Y:S01]  /*d1d0*/  LEA R216, P0, R217.reuse, R212.reuse, 0x1 ;  /* 0x000000d4d9d87211 */ /* 0x0c0fe200078008ff */
[----:B------:R-:W-:Y:S01]  /*d1e0*/  @P5 STS.128 [R197+0xc000], RZ ;  /* 0x00c000ffc5005388 */ /* 0x000fe20000000c00 */
[C---:B------:R-:W-:Y:S01]  /*d1f0*/  IADD3 R3, P1, R217.reuse, UR24, RZ ;  /* 0x00000018d9037c10 */ /* 0x040fe2000ff3e0ff */
[----:B------:R-:W-:Y:S01]  /*d200*/  UISETP.GT.AND UP2, UPT, UR11, UR10, UPT ;  /* 0x0000000a0b00728c */ /* 0x000fe2000bf44270 */
        /* <DEDUP_REMOVED lines=9> */
[----:B------:R-:W-:Y:S01]  /*d2a0*/  @P4 STS.128 [R197+0xe000], RZ ;  /* 0x00e000ffc5004388 */ /* 0x000fe20000000c00 */
        /* <DEDUP_REMOVED lines=8> */
[----:B------:R-:W-:Y:S01]  /*d330*/  @P2 STS.128 [R197+0x10000], RZ ;  /* 0x010000ffc5002388 */ /* 0x000fe20000000c00 */
[----:B------:R-:W-:Y:S02]  /*d340*/  IADD3.X R214, R214, UR22, RZ, P6, !PT ;  /* 0x00000016d6d67c10 */ /* 0x000fe4000b7fe4ff */
        /* <DEDUP_REMOVED lines=26> */
[CC--:B------:R-:W-:Y:S02]  /*d4f0*/  @!P4 LEA.HI.X R231, R3.reuse, R215.reuse, R214, 0x1, P1 ;  /* 0x000000d703e7c211 */ /* 0x0c0fe400008f0cd6 */
[C---:B------:R-:W-:Y:S01]  /*d500*/  @!P2 LEA R234, P0, R3.reuse, R212, 0x1 ;  /* 0x000000d403eaa211 */ /* 0x040fe200078008ff */
[----:B------:R-:W-:Y:S01]  /*d510*/  @!PT LDS RZ, [RZ] ;  /* 0x00000000fffff984 */ /* 0x000fe20000000800 */
[----:B------:R-:W-:Y:S01]  /*d520*/  @!PT LDS RZ, [RZ] ;  /* 0x00000000fffff984 */ /* 0x000fe20000000800 */
[----:B------:R-:W-:Y:S01]  /*d530*/  @!PT LDS RZ, [RZ] ;  /* 0x00000000fffff984 */ /* 0x000fe20000000800 */
[----:B------:R1:W-:Y:S01]  /*d540*/  @!P2 LDGSTS.E.BYPASS.LTC128B.128 [R197+0x10800], desc[UR26][R220.64+0x100] ;  /* 0x10800100dcc5afae */ /* 0x0003e2000b901d5a */
[----:B------:R-:W-:Y:S02]  /*d550*/  IMAD.MOV.U32 R212, RZ, RZ, R216 ;  /* 0x000000ffffd47224 */ /* 0x000fe400078e00d8 */
[----:B------:R-:W-:Y:S01]  /*d560*/  @!P2 LEA.HI.X R235, R3, R215, R214, 0x1, P0 ;  /* 0x000000d703eba211 */ /* 0x000fe200000f0cd6 */
[----:B------:R-:W-:Y:S01]  /*d570*/  @P5 STS.128 [R197+0xd000], RZ ;  /* 0x00d000ffc5005388 */ /* 0x000fe20000000c00 */
[----:B------:R-:W-:Y:S01]  /*d580*/  PLOP3.LUT P0, PT, PT, PT, UP2, 0x80, 0x0 ;  /* 0x000000000000781c */ /* 0x000fe20003f0f028 */
        /* <DEDUP_REMOVED lines=236> */
[----:B------:R-:W1:Y:S01]  /*e450*/  LDC.64 R132, c[0x0][0x230] ;  /* 0x00008c00ff847b82 */ /* 0x000e620000000a00 */
[----:B------:R-:W-:Y:S02]  /*e460*/  R2UR UR32, R136 ;  /* 0x00000000882072ca */ /* 0x000fe400000e0000 */
[----:B------:R-:W-:Y:S05]  /*e470*/  R2UR UR33, R137 ;  /* 0x00000000892172ca */ /* 0x000fea00000e0000 */
[----:B------:R-:W2:Y:S01]  /*e480*/  LDC.64 R134, c[0x0][0x248] ;  /* 0x00009200ff867b82 */ /* 0x000ea20000000a00 */
[----:B------:R-:W-:Y:S01]  /*e490*/  IMAD.U32 R142, RZ, RZ, UR28 ;  /* 0x0000001cff8e7e24 */ /* 0x000fe2000f8e00ff */
[----:B------:R-:W-:Y:S02]  /*e4a0*/  UIADD3 UR28, UR37, -UR35, URZ ;  /* 0x80000023251c7290 */ /* 0x000fe4000fffe03f */
[----:B------:R-:W-:Y:S02]  /*e4b0*/  IMAD.U32 R143, RZ, RZ, UR29 ;  /* 0x0000001dff8f7e24 */ /* 0x000fe4000f8e00ff */
[----:B------:R-:W-:Y:S01]  /*e4c0*/  UIMAD UR28, UR28, UR14, -0x40 ;  /* 0xffffffc01c1c74a4 */ /* 0x000fe2000f8e020e */
[----:B------:R-:W-:Y:S01]  /*e4d0*/  MOV R140, UR32 ;  /* 0x00000020008c7c02 */ /* 0x000fe20008000f00 */
[----:B------:R-:W-:Y:S01]  /*e4e0*/  IMAD.U32 R141, RZ, RZ, UR33 ;  /* 0x00000021ff8d7e24 */ /* 0x000fe2000f8e00ff */
[----:B------:R-:W3:Y:S01]  /*e4f0*/  LDG.E R138, desc[UR26][R142.64] ;  /* 0x0000001a8e8a7981 */ /* 0x000ee2000c1e1900 */
[----:B------:R-:W-:Y:S03]  /*e500*/  USHF.R.S32.HI UR8, URZ, 0x1f, UR28 ;  /* 0x0000001f3f087899 */ /* 0x000fe6000801141c */
[----:B------:R-:W3:Y:S03]  /*e510*/  LDG.E R3, desc[UR26][R140.64] ;  /* 0x0000001a8c037981 */ /* 0x000ee6000c1e1900 */
        /* <DEDUP_REMOVED lines=11> */
.L_x_5465:
        /* <DEDUP_REMOVED lines=89> */
.L_x_5464:
[----:B------:R-:W-:Y:S01]  /*eb60*/  IMAD.U32 R3, RZ, RZ, UR11 ;  /* 0x0000000bff037e24 */ /* 0x000fe2000f8e00ff */
[----:B------:R-:W-:Y:S03]  /*eb70*/  UISETP.GT.AND UP2, UPT, UR11, UR10, UPT ;  /* 0x0000000a0b00728c */ /* 0x000fe6000bf44270 */
[----:B------:R-:W-:Y:S04]  /*eb80*/  IMAD R3, R3, 0x40, R206 ;  /* 0x0000004003037824 */ /* 0x000fe800078e02ce */
[----:B------:R-:W-:Y:S01]  /*eb90*/  IMAD.IADD R132, R205, 0x1, -R3 ;  /* 0x00000001cd847824 */ /* 0x000fe200078e0a03 */
[C---:B-1----:R-:W-:Y:S01]  /*eba0*/  IADD3 R136, R3.reuse, 0x10, RZ ;  /* 0x0000001003887810 */ /* 0x042fe20007ffe0ff */
[C---:B------:R-:W-:Y:S01]  /*ebb0*/  VIADD R138, R3.reuse, 0x9 ;  /* 0x00000009038a7836 */ /* 0x040fe20000000000 */
[----:B------:R-:W-:Y:S01]  /*ebc0*/  IADD3 R139, R202, -R3, RZ ;  /* 0x80000003ca8b7210 */ /* 0x000fe20007ffe0ff */
[----:B------:R-:W-:Y:S01]  /*ebd0*/  VIADD R141, R3, 0x11 ;  /* 0x00000011038d7836 */ /* 0x000fe20000000000 */
[----:B------:R-:W-:Y:S01]  /*ebe0*/  IABS R132, R132 ;  /* 0x0000008400847213 */ /* 0x000fe20000000000 */
[C---:B------:R-:W-:Y:S01]  /*ebf0*/  IMAD.IADD R135, R205.reuse, 0x1, -R136 ;  /* 0x00000001cd877824 */ /* 0x040fe200078e0a88 */
[----:B------:R-:W-:Y:S02]  /*ec00*/  IADD3 R134, R205, -R138, RZ ;  /* 0x8000008acd867210 */ /* 0x000fe40007ffe0ff */
[----:B------:R-:W-:Y:S01]  /*ec10*/  I2FP.F32.S32 R133, R132 ;  /* 0x0000008400857245 */ /* 0x000fe20000201400 */
[----:B------:R-:W-:Y:S01]  /*ec20*/  VIADD R132, R3, 0x1 ;  /* 0x0000000103847836 */ /* 0x000fe20000000000 */
[----:B------:R-:W-:Y:S02]  /*ec30*/  IABS R134, R134 ;  /* 0x0000008600867213 */ /* 0x000fe40000000000 */
[----:B------:R-:W-:Y:S01]  /*ec40*/  IABS R135, R135 ;  /* 0x0000008700877213 */ /* 0x000fe20000000000 */
[----:B------:R-:W-:Y:S02]  /*ec50*/  IMAD.IADD R140, R205, 0x1, -R132 ;  /* 0x00000001cd8c7824 */ /* 0x000fe400078e0a84 */
[----:B------:R-:W-:Y:S01]  /*ec60*/  FFMA.FTZ R4, R133, -UR23, R4 ;  /* 0x8000001785047c23 */ /* 0x000fe20008010004 */
[----:B------:R-:W-:Y:S01]  /*ec70*/  VIADD R133, R3, 0x8 ;  /* 0x0000000803857836 */ /* 0x000fe20000000000 */
[----:B------:R-:W-:Y:S02]  /*ec80*/  I2FP.F32.S32 R134, R134 ;  /* 0x0000008600867245 */ /* 0x000fe40000201400 */
[----:B------:R-:W-:Y:S01]  /*ec90*/  IABS R140, R140 ;  /* 0x0000008c008c7213 */ /* 0x000fe20000000000 */
[----:B------:R-:W-:Y:S01]  /*eca0*/  IMAD.IADD R137, R205, 0x1, -R133 ;  /* 0x00000001cd897824 */ /* 0x000fe200078e0a85 */
[----:B------:R-:W-:Y:S01]  /*ecb0*/  IABS R139, R139 ;  /* 0x0000008b008b7213 */ /* 0x000fe20000000000 */
[----:B------:R-:W-:Y:S01]  /*ecc0*/  FFMA.FTZ R9, R134, -UR23, R9 ;  /* 0x8000001786097c23 */ /* 0x000fe20008010009 */
[----:B------:R-:W-:Y:S01]  /*ecd0*/  I2FP.F32.S32 R140, R140 ;  /* 0x0000008c008c7245 */ /* 0x000fe20000201400 */
[----:B------:R-:W-:Y:S01]  /*ece0*/  IMAD.IADD R134, R202, 0x1, -R132 ;  /* 0x00000001ca867824 */ /* 0x000fe200078e0a84 */
[----:B------:R-:W-:Y:S02]  /*ecf0*/  I2FP.F32.S32 R135, R135 ;  /* 0x0000008700877245 */ /* 0x000fe40000201400 */
[----:B------:R-:W-:Y:S01]  /*ed00*/  I2FP.F32.S32 R139, R139 ;  /* 0x0000008b008b7245 */ /* 0x000fe20000201400 */
[----:B------:R-:W-:Y:S01]  /*ed10*/  FFMA.FTZ R5, R140, -UR23, R5 ;  /* 0x800000178c057c23 */ /* 0x000fe20008010005 */
[----:B------:R-:W-:Y:S01]  /*ed20*/  IADD3 R140, R3, 0x18, RZ ;  /* 0x00000018038c7810 */ /* 0x000fe20007ffe0ff */
[----:B------:R-:W-:Y:S01]  /*ed30*/  FFMA.FTZ R12, R135, -UR23, R12 ;  /* 0x80000017870c7c23 */ /* 0x000fe2000801000c */
[----:B------:R-:W-:Y:S01]  /*ed40*/  IABS R137, R137 ;  /* 0x0000008900897213 */ /* 0x000fe20000000000 */
[----:B------:R-:W-:Y:S01]  /*ed50*/  FFMA.FTZ R6, R139, -UR23, R6 ;  /* 0x800000178b067c23 */ /* 0x000fe20008010006 */
[----:B------:R-:W-:Y:S01]  /*ed60*/  VIADD R139, R3, 0x19 ;  /* 0x00000019038b7836 */ /* 0x000fe20000000000 */
[C---:B------:R-:W-:Y:S01]  /*ed70*/  ISETP.GE.AND P1, PT, R132.reuse, R201, PT ;  /* 0x000000c98400720c */ /* 0x040fe20003f26270 */
[----:B------:R-:W-:Y:S01]  /*ed80*/  IMAD.IADD R135, R205, 0x1, -R140 ;  /* 0x00000001cd877824 */ /* 0x000fe200078e0a8c */
[C---:B------:R-:W-:Y:S02]  /*ed90*/  ISETP.GE.AND P6, PT, R132.reuse, R204, PT ;  /* 0x000000cc8400720c */ /* 0x040fe40003fc6270 */
[----:B------:R-:W-:Y:S02]  /*eda0*/  IABS R134, R134 ;  /* 0x0000008600867213 */ /* 0x000fe40000000000 */
[C---:B------:R-:W-:Y:S02]  /*edb0*/  ISETP.GE.AND P4, PT, R3.reuse, R204, PT ;  /* 0x000000cc0300720c */ /* 0x040fe40003f86270 */
[----:B------:R-:W-:Y:S02]  /*edc0*/  I2FP.F32.S32 R137, R137 ;  /* 0x0000008900897245 */ /* 0x000fe40000201400 */
[----:B------:R-:W-:Y:S02]  /*edd0*/  ISETP.GE.AND P0, PT, R3, R201, PT ;  /* 0x000000c90300720c */ /* 0x000fe40003f06270 */
[C---:B------:R-:W-:Y:S01]  /*ede0*/  ISETP.GE.OR P1, PT, R132.reuse, R200, !P1 ;  /* 0x000000c88400720c */ /* 0x040fe20004f26670 */
[----:B------:R-:W-:Y:S01]  /*edf0*/  FFMA.FTZ R8, R137, -UR23, R8 ;  /* 0x8000001789087c23 */ /* 0x000fe20008010008 */
[----:B------:R-:W-:Y:S02]  /*ee00*/  ISETP.GE.OR P6, PT, R132, R203, !P6 ;  /* 0x000000cb8400720c */ /* 0x000fe400077c6670 */
[----:B------:R-:W-:Y:S02]  /*ee10*/  IABS R135, R135 ;  /* 0x0000008700877213 */ /* 0x000fe40000000000 */
[----:B------:R-:W-:Y:S02]  /*ee20*/  IADD3 R132, R205, -R139, RZ ;  /* 0x8000008bcd847210 */ /* 0x000fe40007ffe0ff */
[----:B------:R-:W-:Y:S02]  /*ee30*/  I2FP.F32.S32 R134, R134 ;  /* 0x0000008600867245 */ /* 0x000fe40000201400 */
[----:B------:R-:W-:Y:S02]  /*ee40*/  ISETP.GE.OR P4, PT, R3, R203, !P4 ;  /* 0x000000cb0300720c */ /* 0x000fe40006786670 */
[C---:B------:R-:W-:Y:S01]  /*ee50*/  ISETP.GE.AND P5, PT, R133.reuse, R201, PT ;  /* 0x000000c98500720c */ /* 0x040fe20003fa6270 */
[----:B------:R-:W-:Y:S01]  /*ee60*/  FFMA.FTZ R7, R134, -UR23, R7 ;  /* 0x8000001786077c23 */ /* 0x000fe20008010007 */
[----:B------:R-:W-:Y:S02]  /*ee70*/  ISETP.GE.AND P2, PT, R133, R204, PT ;  /* 0x000000cc8500720c */ /* 0x000fe40003f46270 */
[----:B------:R-:W-:Y:S02]  /*ee80*/  ISETP.GE.OR P0, PT, R3, R200, !P0 ;  /* 0x000000c80300720c */ /* 0x000fe40004706670 */
[----:B------:R-:W-:Y:S02]  /*ee90*/  I2FP.F32.S32 R135, R135 ;  /* 0x0000008700877245 */ /* 0x000fe40000201400 */
[----:B------:R-:W-:Y:S02]  /*eea0*/  FSEL R137, R4, -INF , !P4 ;  /* 0xff80000004897808 */ /* 0x000fe40006000000 */
[----:B------:R-:W-:Y:S01]  /*eeb0*/  IADD3 R142, R205, -R141, RZ ;  /* 0x8000008dcd8e7210 */ /* 0x000fe20007ffe0ff */
[----:B------:R-:W-:Y:S01]  /*eec0*/  FFMA.FTZ R16, R135, -UR23, R16 ;  /* 0x8000001787107c23 */ /* 0x000fe20008010010 */
[----:B------:R-:W-:Y:S02]  /*eed0*/  IABS R132, R132 ;  /* 0x0000008400847213 */ /* 0x000fe40000000000 */
[C---:B------:R-:W-:Y:S02]  /*eee0*/  ISETP.GE.OR P5, PT, R133.reuse, R200, !P5 ;  /* 0x000000c88500720c */ /* 0x040fe40006fa6670 */
[-C--:B------:R-:W-:Y:S02]  /*eef0*/  ISETP.GE.AND P4, PT, R138, R204.reuse, PT ;  /* 0x000000cc8a00720c */ /* 0x080fe40003f86270 */
[-C--:B------:R-:W-:Y:S01]  /*ef00*/  ISETP.GE.OR P2, PT, R133, R203.reuse, !P2 ;  /* 0x000000cb8500720c */ /* 0x080fe20005746670 */
[----:B------:R-:W-:Y:S01]  /*ef10*/  IMAD.IADD R133, R202, 0x1, -R133 ;  /* 0x00000001ca857824 */ /* 0x000fe200078e0a85 */
[----:B------:R-:W-:Y:S02]  /*ef20*/  FSEL R134, R6, -INF , !P0 ;  /* 0xff80000006867808 */ /* 0x000fe40004000000 */
[----:B------:R-:W-:Y:S02]  /*ef30*/  ISETP.GE.AND P0, PT, R136, R204, PT ;  /* 0x000000cc8800720c */ /* 0x000fe40003f06270 */
[----:B------:R-:W-:Y:S02]  /*ef40*/  IABS R142, R142 ;  /* 0x0000008e008e7213 */ /* 0x000fe40000000000 */
[----:B------:R-:W-:Y:S02]  /*ef50*/  I2FP.F32.S32 R132, R132 ;  /* 0x0000008400847245 */ /* 0x000fe40000201400 */
[----:B------:R-:W-:Y:S02]  /*ef60*/  FSEL R135, R5, -INF , !P6 ;  /* 0xff80000005877808 */ /* 0x000fe40007000000 */
[-C--:B------:R-:W-:Y:S01]  /*ef70*/  ISETP.GE.OR P4, PT, R138, R203.reuse, !P4 ;  /* 0x000000cb8a00720c */ /* 0x080fe20006786670 */
[----:B------:R-:W-:Y:S01]  /*ef80*/  FFMA.FTZ R17, R132, -UR23, R17 ;  /* 0x8000001784117c23 */ /* 0x000fe20008010011 */
[----:B------:R-:W-:Y:S01]  /*ef90*/  FSEL R5, R8, -INF , !P2 ;  /* 0xff80000008057808 */ /* 0x000fe20005000000 */
[----:B------:R-:W-:Y:S01]  /*efa0*/  VIADD R132, R3, 0x21 ;  /* 0x0000002103847836 */ /* 0x000fe20000000000 */
[C---:B------:R-:W-:Y:S02]  /*efb0*/  ISETP.GE.OR P0, PT, R136.reuse, R203, !P0 ;  /* 0x000000cb8800720c */ /* 0x040fe40004706670 */
[----:B------:R-:W-:Y:S01]  /*efc0*/  ISETP.GE.AND P2, PT, R136, R201, PT ;  /* 0x000000c98800720c */ /* 0x000fe20003f46270 */
[----:B------:R-:W-:Y:S01]  /*efd0*/  IMAD.IADD R4, R205, 0x1, -R132 ;  /* 0x00000001cd047824 */ /* 0x000fe200078e0a84 */
[----:B------:R-:W-:Y:S02]  /*efe0*/  IABS R133, R133 ;  /* 0x0000008500857213 */ /* 0x000fe40000000000 */
[----:B------:R-:W-:Y:S02]  /*eff0*/  I2FP.F32.S32 R142, R142 ;  /* 0x0000008e008e7245 */ /* 0x000fe40000201400 */
[----:B------:R-:W-:Y:S02]  /*f000*/  FSEL R9, R9, -INF , !P4 ;  /* 0xff80000009097808 */ /* 0x000fe40006000000 */
[C---:B------:R-:W-:Y:S01]  /*f010*/  ISETP.GE.AND P4, PT, R141.reuse, R204, PT ;  /* 0x000000cc8d00720c */ /* 0x040fe20003f86270 */
[----:B------:R-:W-:Y:S01]  /*f020*/  FFMA.FTZ R13, R142, -UR23, R13 ;  /* 0x800000178e0d7c23 */ /* 0x000fe2000801000d */
[----:B------:R-:W-:Y:S02]  /*f030*/  FSEL R217, R12, -INF , !P0 ;  /* 0xff8000000cd97808 */ /* 0x000fe40004000000 */
[-C--:B------:R-:W-:Y:S01]  /*f040*/  ISETP.GE.OR P2, PT, R136, R200.reuse, !P2 ;  /* 0x000000c88800720c */ /* 0x080fe20005746670 */
[C---:B------:R-:W-:Y:S01]  /*f050*/  IMAD.IADD R136, R202.reuse, 0x1, -R136 ;  /* 0x00000001ca887824 */ /* 0x040fe200078e0a88 */
[----:B------:R-:W-:Y:S02]  /*f060*/  I2FP.F32.S32 R133, R133 ;  /* 0x0000008500857245 */ /* 0x000fe40000201400 */
[C---:B------:R-:W-:Y:S02]  /*f070*/  ISETP.GE.AND P0, PT, R141.reuse, R201, PT ;  /* 0x000000c98d00720c */ /* 0x040fe40003f06270 */
[----:B------:R-:W-:Y:S01]  /*f080*/  ISETP.GE.OR P4, PT, R141, R203, !P4 ;  /* 0x000000cb8d00720c */ /* 0x000fe20006786670 */
[----:B------:R-:W-:Y:S01]  /*f090*/  FFMA.FTZ R10, R133, -UR23, R10 ;  /* 0x80000017850a7c23 */ /* 0x000fe2000801000a */
[----:B------:R-:W-:Y:S01]  /*f0a0*/  ISETP.GE.OR P0, PT, R141, R200, !P0 ;  /* 0x000000c88d00720c */ /* 0x000fe20004706670 */
[----:B------:R-:W-:Y:S01]  /*f0b0*/  VIADD R133, R3, 0x20 ;  /* 0x0000002003857836 */ /* 0x000fe20000000000 */
[C---:B------:R-:W-:Y:S02]  /*f0c0*/  IADD3 R6, R202.reuse, -R141, RZ ;  /* 0x8000008dca067210 */ /* 0x040fe40007ffe0ff */
[----:B------:R-:W-:Y:S01]  /*f0d0*/  IABS R141, R136 ;  /* 0x00000088008d7213 */ /* 0x000fe20000000000 */
[----:B------:R-:W-:Y:S01]  /*f0e0*/  IMAD.IADD R143, R205, 0x1, -R133 ;  /* 0x00000001cd8f7824 */ /* 0x000fe200078e0a85 */
[----:B------:R-:W-:Y:S01]  /*f0f0*/  FSEL R163, R13, -INF , !P4 ;  /* 0xff8000000da37808 */ /* 0x000fe20006000000 */
[----:B------:R-:W-:Y:S01]  /*f100*/  IMAD.IADD R13, R202, 0x1, -R140 ;  /* 0x00000001ca0d7824 */ /* 0x000fe200078e0a8c */
[C---:B------:R-:W-:Y:S02]  /*f110*/  ISETP.GE.AND P4, PT, R140.reuse, R204, PT ;  /* 0x000000cc8c00720c */ /* 0x040fe40003f86270 */
[----:B------:R-:W-:Y:S02]  /*f120*/  IABS R4, R4 ;  /* 0x0000000400047213 */ /* 0x000fe40000000000 */
[----:B------:R-:W-:Y:S02]  /*f130*/  I2FP.F32.S32 R141, R141 ;  /* 0x0000008d008d7245 */ /* 0x000fe40000201400 */
[----:B------:R-:W-:Y:S02]  /*f140*/  IABS R6, R6 ;  /* 0x0000000600067213 */ /* 0x000fe40000000000 */
[----:B------:R-:W-:Y:S01]  /*f150*/  I2FP.F32.S32 R4, R4 ;  /* 0x0000000400047245 */ /* 0x000fe20000201400 */
[----:B------:R-:W-:Y:S01]  /*f160*/  FFMA.FTZ R14, R141, -UR23, R14 ;  /* 0x800000178d0e7c23 */ /* 0x000fe2000801000e */
[----:B------:R-:W-:Y:S02]  /*f170*/  ISETP.GE.OR P4, PT, R140, R203, !P4 ;  /* 0x000000cb8c00720c */ /* 0x000fe40006786670 */
[----:B------:R-:W-:Y:S01]  /*f180*/  I2FP.F32.S32 R6, R6 ;  /* 0x0000000600067245 */ /* 0x000fe20000201400 */
[----:B------:R-:W-:Y:S01]  /*f190*/  FFMA.FTZ R21, R4, -UR23, R21 ;  /* 0x8000001704157c23 */ /* 0x000fe20008010015 */
[----:B------:R-:W-:Y:S01]  /*f1a0*/  IABS R143, R143 ;  /* 0x0000008f008f7213 */ /* 0x000fe20000000000 */
[----:B------:R-:W-:Y:S01]  /*f1b0*/  VIADD R4, R3, 0x30 ;  /* 0x0000003003047836 */ /* 0x000fe20000000000 */
[----:B------:R-:W-:Y:S01]  /*f1c0*/  FSEL R141, R16, -INF , !P4 ;  /* 0xff800000108d7808 */ /* 0x000fe20006000000 */
[----:B------:R-:W-:Y:S01]  /*f1d0*/  FFMA.FTZ R15, R6, -UR23, R15 ;  /* 0x80000017060f7c23 */ /* 0x000fe2000801000f */
[----:B------:R-:W-:Y:S01]  /*f1e0*/  ISETP.GE.AND P4, PT, R139, R204, PT ;  /* 0x000000cc8b00720c */ /* 0x000fe20003f86270 */
[C---:B------:R-:W-:Y:S01]  /*f1f0*/  IMAD.IADD R16, R202.reuse, 0x1, -R139 ;  /* 0x00000001ca107824 */ /* 0x040fe200078e0a8b */
[----:B------:R-:W-:Y:S02]  /*f200*/  I2FP.F32.S32 R143, R143 ;  /* 0x0000008f008f7245 */ /* 0x000fe40000201400 */
[C---:B------:R-:W-:Y:S02]  /*f210*/  IADD3 R8, R202.reuse, -R138, RZ ;  /* 0x8000008aca087210 */ /* 0x040fe40007ffe0ff */
[----:B------:R-:W-:Y:S01]  /*f220*/  IABS R13, R13 ;  /* 0x0000000d000d7213 */ /* 0x000fe20000000000 */
[----:B------:R-:W-:Y:S01]  /*f230*/  FFMA.FTZ R20, R143, -UR23, R20 ;  /* 0x800000178f147c23 */ /* 0x000fe20008010014 */
[----:B------:R-:W-:Y:S02]  /*f240*/  ISETP.GE.OR P4, PT, R139, R203, !P4 ;  /* 0x000000cb8b00720c */ /* 0x000fe40006786670 */
[----:B------:R-:W-:Y:S02]  /*f250*/  FSEL R12, R7, -INF , !P1 ;  /* 0xff800000070c7808 */ /* 0x000fe40004800000 */
[----:B------:R-:W-:Y:S02]  /*f260*/  IADD3 R7, R205, -R4, RZ ;  /* 0x80000004cd077210 */ /* 0x000fe40007ffe0ff */
[----:B------:R-:W-:Y:S02]  /*f270*/  FSEL R160, R15, -INF , !P0 ;  /* 0xff8000000fa07808 */ /* 0x000fe40004000000 */
[----:B------:R-:W-:Y:S02]  /*f280*/  I2FP.F32.S32 R13, R13 ;  /* 0x0000000d000d7245 */ /* 0x000fe40000201400 */
[----:B------:R-:W-:Y:S02]  /*f290*/  IABS R8, R8 ;  /* 0x0000000800087213 */ /* 0x000fe40000000000 */
[----:B------:R-:W-:Y:S01]  /*f2a0*/  FSEL R143, R17, -INF , !P4 ;  /* 0xff800000118f7808 */ /* 0x000fe20006000000 */
[----:B------:R-:W-:Y:S01]  /*f2b0*/  FFMA.FTZ R18, R13, -UR23, R18 ;  /* 0x800000170d127c23 */ /* 0x000fe20008010012 */
[----:B------:R-:W-:Y:S02]  /*f2c0*/  IADD3 R15, R202, -R133, RZ ;  /* 0x80000085ca0f7210 */ /* 0x000fe40007ffe0ff */
[C---:B------:R-:W-:Y:S02]  /*f2d0*/  ISETP.GE.AND P1, PT, R140.reuse, R201, PT ;  /* 0x000000c98c00720c */ /* 0x040fe40003f26270 */
[C---:B------:R-:W-:Y:S02]  /*f2e0*/  ISETP.GE.AND P4, PT, R133.reuse, R204, PT ;  /* 0x000000cc8500720c */ /* 0x040fe40003f86270 */
[----:B------:R-:W-:Y:S02]  /*f2f0*/  IABS R7, R7 ;  /* 0x0000000700077213 */ /* 0x000fe40000000000 */
[----:B------:R-:W-:Y:S02]  /*f300*/  IABS R16, R16 ;  /* 0x0000001000107213 */ /* 0x000fe40000000000 */
[----:B------:R-:W-:Y:S02]  /*f310*/  I2FP.F32.S32 R8, R8 ;  /* 0x0000000800087245 */ /* 0x000fe40000201400 */
[----:B------:R-:W-:Y:S02]  /*f320*/  IABS R15, R15 ;  /* 0x0000000f000f7213 */ /* 0x000fe40000000000 */
[----:B------:R-:W-:Y:S01]  /*f330*/  ISETP.GE.OR P1, PT, R140, R200, !P1 ;  /* 0x000000c88c00720c */ /* 0x000fe20004f26670 */
[----:B------:R-:W-:Y:S01]  /*f340*/  FFMA.FTZ R11, R8, -UR23, R11 ;  /* 0x80000017080b7c23 */ /* 0x000fe2000801000b */
[----:B------:R-:W-:Y:S01]  /*f350*/  ISETP.GE.OR P4, PT, R133, R203, !P4 ;  /* 0x000000cb8500720c */ /* 0x000fe20006786670 */
[----:B------:R-:W-:Y:S01]  /*f360*/  VIADD R8, R3, 0x28 ;  /* 0x0000002803087836 */ /* 0x000fe20000000000 */
[----:B------:R-:W-:Y:S02]  /*f370*/  ISETP.GE.AND P6, PT, R138, R201, PT ;  /* 0x000000c98a00720c */ /* 0x000fe40003fc6270 */
[----:B------:R-:W-:Y:S02]  /*f380*/  I2FP.F32.S32 R7, R7 ;  /* 0x0000000700077245 */ /* 0x000fe40000201400 */
[----:B------:R-:W-:Y:S02]  /*f390*/  I2FP.F32.S32 R16, R16 ;  /* 0x0000001000107245 */ /* 0x000fe40000201400 */
        /* <DEDUP_REMOVED lines=8> */
[----:B------:R-:W-:Y:S01]  /*f420*/  FSEL R142, R18, -INF , !P1 ;  /* 0xff800000128e7808 */ /* 0x000fe20004800000 */
[----:B------:R-:W-:Y:S01]  /*f430*/  IMAD.IADD R13, R205, 0x1, -R7 ;  /* 0x00000001cd0d7824 */ /* 0x000fe200078e0a07 */
[----:B------:R-:W-:Y:S02]  /*f440*/  ISETP.GE.OR P6, PT, R138, R200, !P6 ;  /* 0x000000c88a00720c */ /* 0x000fe400077c6670 */
[----:B------:R-:W-:Y:S02]  /*f450*/  ISETP.GE.AND P4, PT, R133, R201, PT ;  /* 0x000000c98500720c */ /* 0x000fe40003f86270 */
[C---:B------:R-:W-:Y:S02]  /*f460*/  ISETP.GE.AND P1, PT, R4.reuse, R204, PT ;  /* 0x000000cc0400720c */ /* 0x040fe40003f26270 */
[-C--:B------:R-:W-:Y:S02]  /*f470*/  ISETP.GE.OR P5, PT, R139, R200.reuse, !P5 ;  /* 0x000000c88b00720c */ /* 0x080fe40006fa6670 */
[----:B------:R-:W-:Y:S01]  /*f480*/  FSEL R16, R11, -INF , !P6 ;  /* 0xff8000000b107808 */ /* 0x000fe20007000000 */
[----:B------:R-:W-:Y:S01]  /*f490*/  VIADD R11, R3, 0x31 ;  /* 0x00000031030b7836 */ /* 0x000fe20000000000 */
[----:B------:R-:W-:Y:S02]  /*f4a0*/  ISETP.GE.OR P4, PT, R133, R200, !P4 ;  /* 0x000000c88500720c */ /* 0x000fe40006786670 */
[----:B------:R-:W-:Y:S01]  /*f4b0*/  ISETP.GE.OR P1, PT, R4, R203, !P1 ;  /* 0x000000cb0400720c */ /* 0x000fe20004f26670 */
[----:B------:R-:W-:Y:S01]  /*f4c0*/  IMAD.IADD R20, R205, 0x1, -R11 ;  /* 0x00000001cd147824 */ /* 0x000fe200078e0a0b */
[----:B------:R-:W-:Y:S01]  /*f4d0*/  FSEL R162, R14, -INF , !P2 ;  /* 0xff8000000ea27808 */ /* 0x000fe20005000000 */
[----:B------:R-:W-:Y:S01]  /*f4e0*/  IMAD.IADD R14, R202, 0x1, -R132 ;  /* 0x00000001ca0e7824 */ /* 0x000fe200078e0a84 */
[----:B------:R-:W-:Y:S02]  /*f4f0*/  FSEL R140, R19, -INF , !P5 ;  /* 0xff800000138c7808 */ /* 0x000fe40006800000 */
[-C--:B------:R-:W-:Y:S02]  /*f500*/  ISETP.GE.AND P5, PT, R4, R201.reuse, PT ;  /* 0x000000c90400720c */ /* 0x080fe40003fa6270 */
[----:B------:R-:W-:Y:S02]  /*f510*/  FSEL R153, R28, -INF , !P1 ;  /* 0xff8000001c997808 */ /* 0x000fe40004800000 */
[----:B------:R-:W-:Y:S02]  /*f520*/  FSEL R158, R22, -INF , !P4 ;  /* 0xff800000169e7808 */ /* 0x000fe40006000000 */
[C---:B------:R-:W-:Y:S02]  /*f530*/  ISETP.GE.AND P1, PT, R11.reuse, R204, PT ;  /* 0x000000cc0b00720c */ /* 0x040fe40003f26270 */
[----:B------:R-:W-:Y:S02]  /*f540*/  ISETP.GE.AND P4, PT, R11, R201, PT ;  /* 0x000000c90b00720c */ /* 0x000fe40003f86270 */
[----:B------:R-:W-:Y:S01]  /*f550*/  ISETP.GE.OR P5, PT, R4, R200, !P5 ;  /* 0x000000c80400720c */ /* 0x000fe20006fa6670 */
[----:B------:R-:W-:Y:S01]  /*f560*/  IMAD.IADD R4, R202, 0x1, -R4 ;  /* 0x00000001ca047824 */ /* 0x000fe200078e0a04 */
[----:B------:R-:W-:Y:S02]  /*f570*/  IABS R14, R14 ;  /* 0x0000000e000e7213 */ /* 0x000fe40000000000 */
[----:B------:R-:W-:Y:S02]  /*f580*/  IABS R13, R13 ;  /* 0x0000000d000d7213 */ /* 0x000fe40000000000 */
[----:B------:R-:W-:Y:S02]  /*f590*/  IADD3 R138, R205, -R8, RZ ;  /* 0x80000008cd8a7210 */ /* 0x000fe40007ffe0ff */
[C---:B------:R-:W-:Y:S02]  /*f5a0*/  ISETP.GE.OR P1, PT, R11.reuse, R203, !P1 ;  /* 0x000000cb0b00720c */ /* 0x040fe40004f26670 */
[----:B------:R-:W-:Y:S02]  /*f5b0*/  ISETP.GE.OR P4, PT, R11, R200, !P4 ;  /* 0x000000c80b00720c */ /* 0x000fe40006786670 */
[----:B------:R-:W-:Y:S02]  /*f5c0*/  ISETP.GE.AND P6, PT, R132, R204, PT ;  /* 0x000000cc8400720c */ /* 0x000fe40003fc6270 */
[----:B------:R-:W-:Y:S02]  /*f5d0*/  IADD3 R11, R202, -R11, RZ ;  /* 0x8000000bca0b7210 */ /* 0x000fe40007ffe0ff */
[----:B------:R-:W-:Y:S02]  /*f5e0*/  I2FP.F32.S32 R14, R14 ;  /* 0x0000000e000e7245 */ /* 0x000fe40000201400 */
[C---:B------:R-:W-:Y:S01]  /*f5f0*/  IADD3 R6, R3.reuse, 0x29, RZ ;  /* 0x0000002903067810 */ /* 0x040fe20007ffe0ff */
[----:B------:R-:W-:Y:S01]  /*f600*/  VIADD R3, R3, 0x39 ;  /* 0x0000003903037836 */ /* 0x000fe20000000000 */
[----:B------:R-:W-:Y:S01]  /*f610*/  I2FP.F32.S32 R13, R13 ;  /* 0x0000000d000d7245 */ /* 0x000fe20000201400 */
[----:B------:R-:W-:Y:S01]  /*f620*/  FFMA.FTZ R23, R14, -UR23, R23 ;  /* 0x800000170e177c23 */ /* 0x000fe20008010017 */
[----:B------:R-:W-:Y:S01]  /*f630*/  IABS R139, R138 ;  /* 0x0000008a008b7213 */ /* 0x000fe20000000000 */
[----:B------:R-:W-:Y:S01]  /*f640*/  IMAD.IADD R136, R205, 0x1, -R6 ;  /* 0x00000001cd887824 */ /* 0x000fe200078e0a06 */
[----:B------:R-:W-:Y:S01]  /*f650*/  ISETP.GE.OR P6, PT, R132, R203, !P6 ;  /* 0x000000cb8400720c */ /* 0x000fe200077c6670 */
[----:B------:R-:W-:Y:S01]  /*f660*/  FFMA.FTZ R32, R13, -UR23, R32 ;  /* 0x800000170d207c23 */ /* 0x000fe20008010020 */
[----:B------:R-:W-:Y:S02]  /*f670*/  IABS R4, R4 ;  /* 0x0000000400047213 */ /* 0x000fe40000000000 */
[----:B------:R-:W-:Y:S02]  /*f680*/  IABS R11, R11 ;  /* 0x0000000b000b7213 */ /* 0x000fe40000000000 */
[----:B------:R-:W-:Y:S02]  /*f690*/  I2FP.F32.S32 R139, R139 ;  /* 0x0000008b008b7245 */ /* 0x000fe40000201400 */
[----:B------:R-:W-:Y:S02]  /*f6a0*/  FSEL R159, R21, -INF , !P6 ;  /* 0xff800000159f7808 */ /* 0x000fe40007000000 */
[----:B------:R-:W-:Y:S01]  /*f6b0*/  FMNMX.FTZ R14, R137, R0, !PT ;  /* 0x00000000890e7209 */ /* 0x000fe20007810000 */
[----:B------:R-:W-:Y:S01]  /*f6c0*/  FFMA.FTZ R24, R139, -UR23, R24 ;  /* 0x800000178b187c23 */ /* 0x000fe20008010018 */
[----:B------:R-:W-:Y:S02]  /*f6d0*/  I2FP.F32.S32 R13, R4 ;  /* 0x00000004000d7245 */ /* 0x000fe40000201400 */
[----:B------:R-:W-:Y:S02]  /*f6e0*/  I2FP.F32.S32 R4, R11 ;  /* 0x0000000b00047245 */ /* 0x000fe40000201400 */
[----:B------:R-:W-:Y:S01]  /*f6f0*/  ISETP.GE.AND P6, PT, R8, R204, PT ;  /* 0x000000cc0800720c */ /* 0x000fe20003fc6270 */
[----:B------:R-:W-:Y:S01]  /*f700*/  FFMA.FTZ R30, R13, -UR23, R30 ;  /* 0x800000170d1e7c23 */ /* 0x000fe2000801001e */
[----:B------:R-:W-:Y:S01]  /*f710*/  FMNMX.FTZ R11, R134, R2, !PT ;  /* 0x00000002860b7209 */ /* 0x000fe20007810000 */
[----:B------:R-:W-:Y:S01]  /*f720*/  FFMA.FTZ R31, R4, -UR23, R31 ;  /* 0x80000017041f7c23 */ /* 0x000fe2000801001f */
[----:B------:R-:W-:Y:S02]  /*f730*/  FMNMX.FTZ R14, R135, R14, !PT ;  /* 0x0000000e870e7209 */ /* 0x000fe40007810000 */
[----:B------:R-:W-:Y:S02]  /*f740*/  IABS R136, R136 ;  /* 0x0000008800887213 */ /* 0x000fe40000000000 */
[----:B------:R-:W-:Y:S02]  /*f750*/  ISETP.GE.OR P6, PT, R8, R203, !P6 ;  /* 0x000000cb0800720c */ /* 0x000fe400077c6670 */
[----:B------:R-:W-:Y:S02]  /*f760*/  FMNMX.FTZ R11, R12, R11, !PT ;  /* 0x0000000b0c0b7209 */ /* 0x000fe40007810000 */
[----:B------:R-:W-:Y:S02]  /*f770*/  I2FP.F32.S32 R136, R136 ;  /* 0x0000008800887245 */ /* 0x000fe40000201400 */
[----:B------:R-:W-:Y:S02]  /*f780*/  FMNMX.FTZ R14, R5, R14, !PT ;  /* 0x0000000e050e7209 */ /* 0x000fe40007810000 */
[----:B------:R-:W-:Y:S01]  /*f790*/  FSEL R157, R24, -INF , !P6 ;  /* 0xff800000189d7808 */ /* 0x000fe20007000000 */
[----:B------:R-:W-:Y:S01]  /*f7a0*/  FFMA.FTZ R25, R136, -UR23, R25 ;  /* 0x8000001788197c23 */ /* 0x000fe20008010019 */
[----:B------:R-:W-:Y:S02]  /*f7b0*/  FMNMX.FTZ R11, R10, R11, !PT ;  /* 0x0000000b0a0b7209 */ /* 0x000fe40007810000 */
[C---:B------:R-:W-:Y:S02]  /*f7c0*/  ISETP.GE.AND P6, PT, R6.reuse, R204, PT ;  /* 0x000000cc0600720c */ /* 0x040fe40003fc6270 */
[----:B------:R-:W-:Y:S02]  /*f7d0*/  FMNMX.FTZ R14, R9, R14, !PT ;  /* 0x0000000e090e7209 */ /* 0x000fe40007810000 */
[----:B------:R-:W-:Y:S02]  /*f7e0*/  ISETP.GE.OR P6, PT, R6, R203, !P6 ;  /* 0x000000cb0600720c */ /* 0x000fe400077c6670 */
[----:B------:R-:W-:Y:S01]  /*f7f0*/  FMNMX.FTZ R13, R16, R11, !PT ;  /* 0x0000000b100d7209 */ /* 0x000fe20007810000 */
[----:B------:R-:W-:Y:S01]  /*f800*/  IMAD.IADD R11, R202, 0x1, -R7 ;  /* 0x00000001ca0b7824 */ /* 0x000fe200078e0a07 */
[----:B------:R-:W-:Y:S02]  /*f810*/  ISETP.GE.AND P0, PT, R8, R201, PT ;  /* 0x000000c90800720c */ /* 0x000fe40003f06270 */
[----:B------:R-:W-:Y:S02]  /*f820*/  FMNMX.FTZ R14, R217, R14, !PT ;  /* 0x0000000ed90e7209 */ /* 0x000fe40007810000 */
[----:B------:R-:W-:Y:S02]  /*f830*/  FSEL R155, R25, -INF , !P6 ;  /* 0xff800000199b7808 */ /* 0x000fe40007000000 */
[----:B------:R-:W-:Y:S02]  /*f840*/  FMNMX.FTZ R13, R162, R13, !PT ;  /* 0x0000000da20d7209 */ /* 0x000fe40007810000 */
[----:B------:R-:W-:Y:S02]  /*f850*/  ISETP.GE.OR P0, PT, R8, R200, !P0 ;  /* 0x000000c80800720c */ /* 0x000fe40004706670 */
[----:B------:R-:W-:Y:S02]  /*f860*/  ISETP.GE.AND P6, PT, R6, R201, PT ;  /* 0x000000c90600720c */ /* 0x000fe40003fc6270 */
[----:B------:R-:W-:Y:S02]  /*f870*/  FMNMX.FTZ R14, R163, R14, !PT ;  /* 0x0000000ea30e7209 */ /* 0x000fe40007810000 */
[----:B------:R-:W-:Y:S02]  /*f880*/  IADD3 R8, R202, -R8, RZ ;  /* 0x80000008ca087210 */ /* 0x000fe40007ffe0ff */
[----:B------:R-:W-:Y:S02]  /*f890*/  FMNMX.FTZ R13, R160, R13, !PT ;  /* 0x0000000da00d7209 */ /* 0x000fe40007810000 */
[----:B------:R-:W-:Y:S02]  /*f8a0*/  ISETP.GE.OR P6, PT, R6, R200, !P6 ;  /* 0x000000c80600720c */ /* 0x000fe400077c6670 */
[----:B------:R-:W-:Y:S02]  /*f8b0*/  FMNMX.FTZ R14, R141, R14, !PT ;  /* 0x0000000e8d0e7209 */ /* 0x000fe40007810000 */
[----:B------:R-:W-:Y:S02]  /*f8c0*/  IABS R20, R20 ;  /* 0x0000001400147213 */ /* 0x000fe40000000000 */
[----:B------:R-:W-:Y:S02]  /*f8d0*/  IABS R8, R8 ;  /* 0x0000000800087213 */ /* 0x000fe40000000000 */
[----:B------:R-:W-:Y:S02]  /*f8e0*/  IADD3 R6, R202, -R6, RZ ;  /* 0x80000006ca067210 */ /* 0x000fe40007ffe0ff */
[----:B------:R-:W-:Y:S02]  /*f8f0*/  FMNMX.FTZ R13, R142, R13, !PT ;  /* 0x0000000d8e0d7209 */ /* 0x000fe40007810000 */
[----:B------:R-:W-:Y:S02]  /*f900*/  ISETP.GE.AND P2, PT, R132, R201, PT ;  /* 0x000000c98400720c */ /* 0x000fe40003f46270 */
[----:B------:R-:W-:Y:S02]  /*f910*/  I2FP.F32.S32 R20, R20 ;  /* 0x0000001400147245 */ /* 0x000fe40000201400 */
[----:B------:R-:W-:Y:S01]  /*f920*/  I2FP.F32.S32 R15, R8 ;  /* 0x00000008000f7245 */ /* 0x000fe20000201400 */
[----:B------:R-:W-:Y:S01]  /*f930*/  IMAD.IADD R8, R205, 0x1, -R3 ;  /* 0x00000001cd087824 */ /* 0x000fe200078e0a03 */
[----:B------:R-:W-:Y:S01]  /*f940*/  FMNMX.FTZ R4, R143, R14, !PT ;  /* 0x0000000e8f047209 */ /* 0x000fe20007810000 */
[----:B------:R-:W-:Y:S01]  /*f950*/  FFMA.FTZ R29, R20, -UR23, R29 ;  /* 0x80000017141d7c23 */ /* 0x000fe2000801001d */
[----:B------:R-:W-:Y:S01]  /*f960*/  IABS R6, R6 ;  /* 0x0000000600067213 */ /* 0x000fe20000000000 */
[----:B------:R-:W-:Y:S01]  /*f970*/  FFMA.FTZ R26, R15, -UR23, R26 ;  /* 0x800000170f1a7c23 */ /* 0x000fe2000801001a */
[----:B------:R-:W-:Y:S02]  /*f980*/  FMNMX.FTZ R13, R140, R13, !PT ;  /* 0x0000000d8c0d7209 */ /* 0x000fe40007810000 */
[----:B------:R-:W-:Y:S02]  /*f990*/  ISETP.GE.OR P2, PT, R132, R200, !P2 ;  /* 0x000000c88400720c */ /* 0x000fe40005746670 */
[----:B------:R-:W-:Y:S02]  /*f9a0*/  FMNMX.FTZ R4, R161, R4, !PT ;  /* 0x00000004a1047209 */ /* 0x000fe40007810000 */
[----:B------:R-:W-:Y:S02]  /*f9b0*/  I2FP.F32.S32 R6, R6 ;  /* 0x0000000600067245 */ /* 0x000fe40000201400 */
[----:B------:R-:W-:Y:S02]  /*f9c0*/  FSEL R156, R23, -INF , !P2 ;  /* 0xff800000179c7808 */ /* 0x000fe40005000000 */
[----:B------:R-:W-:Y:S01]  /*f9d0*/  FMNMX.FTZ R13, R158, R13, !PT ;  /* 0x0000000d9e0d7209 */ /* 0x000fe20007810000 */
[----:B------:R-:W-:Y:S01]  /*f9e0*/  FFMA.FTZ R27, R6, -UR23, R27 ;  /* 0x80000017061b7c23 */ /* 0x000fe2000801001b */
[----:B------:R-:W-:Y:S01]  /*f9f0*/  FMNMX.FTZ R4, R159, R4, !PT ;  /* 0x000000049f047209 */ /* 0x000fe20007810000 */
[----:B------:R-:W-:Y:S01]  /*fa00*/  IMAD.IADD R6, R202, 0x1, -R3 ;  /* 0x00000001ca067824 */ /* 0x000fe200078e0a03 */
[----:B------:R-:W-:Y:S01]  /*fa10*/  FSEL R151, R29, -INF , !P1 ;  /* 0xff8000001d977808 */ /* 0x000fe20004800000 */
[----:B------:R-:W-:Y:S01]  /*fa20*/  LDSM.16.MT88.4 R20, [R186+0xc000] ;  /* 0x00c00000ba14783b */ /* 0x000fe20000004200 */
[----:B------:R-:W-:Y:S02]  /*fa30*/  FSEL R154, R26, -INF , !P0 ;  /* 0xff8000001a9a7808 */ /* 0x000fe40004000000 */
[----:B------:R-:W-:Y:S02]  /*fa40*/  FMNMX.FTZ R13, R156, R13, !PT ;  /* 0x0000000d9c0d7209 */ /* 0x000fe40007810000 */
[----:B------:R-:W-:Y:S02]  /*fa50*/  ISETP.GE.AND P1, PT, R7, R204, PT ;  /* 0x000000cc0700720c */ /* 0x000fe40003f26270 */
[----:B------:R-:W-:Y:S02]  /*fa60*/  FMNMX.FTZ R4, R157, R4, !PT ;  /* 0x000000049d047209 */ /* 0x000fe40007810000 */
[----:B------:R-:W-:Y:S02]  /*fa70*/  IABS R11, R11 ;  /* 0x0000000b000b7213 */ /* 0x000fe40000000000 */
[----:B------:R-:W-:Y:S02]  /*fa80*/  FSEL R152, R27, -INF , !P6 ;  /* 0xff8000001b987808 */ /* 0x000fe40007000000 */
[----:B------:R-:W-:Y:S02]  /*fa90*/  FMNMX.FTZ R13, R154, R13, !PT ;  /* 0x0000000d9a0d7209 */ /* 0x000fe40007810000 */
[----:B------:R-:W-:Y:S02]  /*faa0*/  IABS R8, R8 ;  /* 0x0000000800087213 */ /* 0x000fe40000000000 */
[----:B------:R-:W-:Y:S02]  /*fab0*/  ISETP.GE.OR P1, PT, R7, R203, !P1 ;  /* 0x000000cb0700720c */ /* 0x000fe40004f26670 */
[----:B------:R-:W-:Y:S02]  /*fac0*/  FMNMX.FTZ R4, R155, R4, !PT ;  /* 0x000000049b047209 */ /* 0x000fe40007810000 */
[----:B------:R-:W-:Y:S02]  /*fad0*/  I2FP.F32.S32 R11, R11 ;  /* 0x0000000b000b7245 */ /* 0x000fe40000201400 */
[----:B------:R-:W-:Y:S02]  /*fae0*/  IABS R6, R6 ;  /* 0x0000000600067213 */ /* 0x000fe40000000000 */
[----:B------:R-:W-:Y:S01]  /*faf0*/  FSEL R148, R30, -INF , !P5 ;  /* 0xff8000001e947808 */ /* 0x000fe20006800000 */
[----:B------:R-:W-:Y:S01]  /*fb00*/  FFMA.FTZ R34, R11, -UR23, R34 ;  /* 0x800000170b227c23 */ /* 0x000fe20008010022 */
[----:B------:R-:W-:Y:S02]  /*fb10*/  FMNMX.FTZ R13, R152, R13, !PT ;  /* 0x0000000d980d7209 */ /* 0x000fe40007810000 */
[----:B------:R-:W-:Y:S02]  /*fb20*/  I2FP.F32.S32 R8, R8 ;  /* 0x0000000800087245 */ /* 0x000fe40000201400 */
[----:B------:R-:W-:Y:S02]  /*fb30*/  ISETP.GE.AND P2, PT, R7, R201, PT ;  /* 0x000000c90700720c */ /* 0x000fe40003f46270 */
[----:B------:R-:W-:Y:S01]  /*fb40*/  FSEL R149, R32, -INF , !P1 ;  /* 0xff80000020957808 */ /* 0x000fe20004800000 */
[----:B------:R-:W-:Y:S01]  /*fb50*/  FFMA.FTZ R33, R8, -UR23, R33 ;  /* 0x8000001708217c23 */ /* 0x000fe20008010021 */
[----:B------:R-:W-:Y:S02]  /*fb60*/  FMNMX.FTZ R4, R153, R4, !PT ;  /* 0x0000000499047209 */ /* 0x000fe40007810000 */
[----:B------:R-:W-:Y:S02]  /*fb70*/  ISETP.GE.AND P1, PT, R3, R204, PT ;  /* 0x000000cc0300720c */ /* 0x000fe40003f26270 */
[----:B------:R-:W-:Y:S02]  /*fb80*/  I2FP.F32.S32 R6, R6 ;  /* 0x0000000600067245 */ /* 0x000fe40000201400 */
[----:B------:R-:W-:Y:S02]  /*fb90*/  FSEL R146, R31, -INF , !P4 ;  /* 0xff8000001f927808 */ /* 0x000fe40006000000 */
[----:B------:R-:W-:Y:S01]  /*fba0*/  FMNMX.FTZ R13, R148, R13, !PT ;  /* 0x0000000d940d7209 */ /* 0x000fe20007810000 */
[----:B------:R-:W-:Y:S01]  /*fbb0*/  FFMA.FTZ R35, R6, -UR23, R35 ;  /* 0x8000001706237c23 */ /* 0x000fe20008010023 */
[----:B------:R-:W-:Y:S01]  /*fbc0*/  ISETP.GE.OR P2, PT, R7, R200, !P2 ;  /* 0x000000c80700720c */ /* 0x000fe20005746670 */
[----:B------:R-:W-:Y:S01]  /*fbd0*/  LDSM.16.MT88.4 R28, [R185+0xc000] ;  /* 0x00c00000b91c783b */ /* 0x000fe20000004200 */
[----:B------:R-:W-:Y:S02]  /*fbe0*/  ISETP.GE.AND P0, PT, R3, R201, PT ;  /* 0x000000c90300720c */ /* 0x000fe40003f06270 */
[----:B------:R-:W-:Y:S02]  /*fbf0*/  FMNMX.FTZ R4, R151, R4, !PT ;  /* 0x0000000497047209 */ /* 0x000fe40007810000 */
[C---:B------:R-:W-:Y:S02]  /*fc00*/  ISETP.GE.OR P1, PT, R3.reuse, R203, !P1 ;  /* 0x000000cb0300720c */ /* 0x040fe40004f26670 */
[----:B------:R-:W-:Y:S02]  /*fc10*/  FSEL R144, R34, -INF , !P2 ;  /* 0xff80000022907808 */ /* 0x000fe40005000000 */
[----:B------:R-:W-:Y:S02]  /*fc20*/  FMNMX.FTZ R13, R146, R13, !PT ;  /* 0x0000000d920d7209 */ /* 0x000fe40007810000 */
[----:B------:R-:W-:Y:S02]  /*fc30*/  ISETP.GE.OR P0, PT, R3, R200, !P0 ;  /* 0x000000c80300720c */ /* 0x000fe40004706670 */
[----:B------:R-:W-:Y:S02]  /*fc40*/  FSEL R147, R33, -INF , !P1 ;  /* 0xff80000021937808 */ /* 0x000fe40004800000 */
[----:B------:R-:W-:Y:S02]  /*fc50*/  FMNMX.FTZ R4, R149, R4, !PT ;  /* 0x0000000495047209 */ /* 0x000fe40007810000 */
[----:B------:R-:W-:Y:S02]  /*fc60*/  FMNMX.FTZ R8, R144, R13, !PT ;  /* 0x0000000d90087209 */ /* 0x000fe40007810000 */
[----:B------:R-:W-:Y:S02]  /*fc70*/  FSEL R133, R35, -INF , !P0 ;  /* 0xff80000023857808 */ /* 0x000fe40004000000 */
        /* <DEDUP_REMOVED lines=18> */
[----:B------:R-:W-:Y:S01]  /*fda0*/  FSEL R5, R132, RZ, P1 ;  /* 0x000000ff84057208 */ /* 0x000fe20000800000 */
[----:B------:R-:W-:Y:S01]  /*fdb0*/  FFMA.FTZ R169, R137, UR4, -R150 ;  /* 0x0000000489a97c23 */ /* 0x000fe20008010896 */
[--C-:B------:R-:W-:Y:S01]  /*fdc0*/  FFMA.FTZ R135, R12, UR4, -R145.reuse ;  /* 0x000000040c877c23 */ /* 0x100fe20008010891 */
[--C-:B------:R-:W-:Y:S01]  /*fdd0*/  FFMA.FTZ R171, R134, UR4, -R145.reuse ;  /* 0x0000000486ab7c23 */ /* 0x100fe20008010891 */
[----:B------:R-:W1:Y:S01]  /*fde0*/  LDSM.16.MT88.4 R12, [R188+0xc000] ;  /* 0x00c00000bc0c783b */ /* 0x000e620000004200 */
[----:B------:R-:W-:Y:S01]  /*fdf0*/  FADD.FTZ R0, -R5, R0 ;  /* 0x0000000005007221 */ /* 0x000fe20000010100 */
[----:B------:R-:W-:Y:S01]  /*fe00*/  FSEL R5, R3, RZ, P0 ;  /* 0x000000ff03057208 */ /* 0x000fe20000000000 */
[--C-:B------:R-:W-:Y:S01]  /*fe10*/  FFMA.FTZ R134, R10, UR4, -R145.reuse ;  /* 0x000000040a867c23 */ /* 0x100fe20008010891 */
[--C-:B------:R-:W-:Y:S01]  /*fe20*/  FFMA.FTZ R167, R16, UR4, -R145.reuse ;  /* 0x0000000410a77c23 */ /* 0x100fe20008010891 */
[----:B------:R-:W-:Y:S01]  /*fe30*/  FMUL.FTZ R6, R0, UR4 ;  /* 0x0000000400067c20 */ /* 0x000fe20008410000 */
[----:B------:R-:W-:Y:S01]  /*fe40*/  FFMA.FTZ R164, R9, UR4, -R150 ;  /* 0x0000000409a47c23 */ /* 0x000fe20008010896 */
[----:B------:R-:W-:Y:S01]  /*fe50*/  FADD.FTZ R0, -R5, R2 ;  /* 0x0000000205007221 */ /* 0x000fe20000010100 */
[----:B------:R-:W-:Y:S01]  /*fe60*/  MUFU.EX2 R169, R169 ;  /* 0x000000a900a97308 */ /* 0x000fe20000000800 */
[--C-:B------:R-:W-:Y:S01]  /*fe70*/  FFMA.FTZ R170, R141, UR4, -R150.reuse ;  /* 0x000000048daa7c23 */ /* 0x100fe20008010896 */
[--C-:B------:R-:W-:Y:S01]  /*fe80*/  FFMA.FTZ R219, R143, UR4, -R150.reuse ;  /* 0x000000048fdb7c23 */ /* 0x100fe20008010896 */
[----:B------:R-:W-:Y:S01]  /*fe90*/  FMUL.FTZ R8, R0, UR4 ;  /* 0x0000000400087c20 */ /* 0x000fe20008410000 */
[--C-:B------:R-:W-:Y:S01]  /*fea0*/  FFMA.FTZ R214, R162, UR4, -R145.reuse ;  /* 0x00000004a2d67c23 */ /* 0x100fe20008010891 */
[--C-:B------:R-:W-:Y:S01]  /*feb0*/  FFMA.FTZ R221, R160, UR4, -R145.reuse ;  /* 0x00000004a0dd7c23 */ /* 0x100fe20008010891 */
[--C-:B------:R-:W-:Y:S01]  /*fec0*/  FFMA.FTZ R216, R142, UR4, -R145.reuse ;  /* 0x000000048ed87c23 */ /* 0x100fe20008010891 */
[--C-:B------:R-:W-:Y:S03]  /*fed0*/  FFMA.FTZ R223, R140, UR4, -R145.reuse ;  /* 0x000000048cdf7c23 */ /* 0x100fe60008010891 */
[----:B------:R-:W2:Y:S01]  /*fee0*/  MUFU.EX2 R166, R166 ;  /* 0x000000a600a67308 */ /* 0x000ea20000000800 */
[----:B------:R-:W-:Y:S01]  /*fef0*/  LDSM.16.MT88.4 R140, [R185+0xe800] ;  /* 0x00e80000b98c783b */ /* 0x000fe20000004200 */
[--C-:B------:R-:W-:Y:S01]  /*ff00*/  FFMA.FTZ R218, R161, UR4, -R150.reuse ;  /* 0x00000004a1da7c23 */ /* 0x100fe20008010896 */
[--C-:B------:R-:W-:Y:S01]  /*ff10*/  FFMA.FTZ R225, R159, UR4, -R150.reuse ;  /* 0x000000049fe17c23 */ /* 0x100fe20008010896 */
[--C-:B------:R-:W-:Y:S01]  /*ff20*/  FFMA.FTZ R220, R157, UR4, -R150.reuse ;  /* 0x000000049ddc7c23 */ /* 0x100fe20008010896 */
[--C-:B------:R-:W-:Y:S01]  /*ff30*/  FFMA.FTZ R227, R155, UR4, -R150.reuse ;  /* 0x000000049be37c23 */ /* 0x100fe20008010896 */
[--C-:B------:R-:W-:Y:S01]  /*ff40*/  FFMA.FTZ R222, R158, UR4, -R145.reuse ;  /* 0x000000049ede7c23 */ /* 0x100fe20008010891 */
[--C-:B------:R-:W-:Y:S03]  /*ff50*/  FFMA.FTZ R229, R156, UR4, -R145.reuse ;  /* 0x000000049ce57c23 */ /* 0x100fe60008010891 */
[----:B------:R-:W-:Y:S01]  /*ff60*/  MUFU.EX2 R165, R165 ;  /* 0x000000a500a57308 */ /* 0x000fe20000000800 */
[----:B------:R-:W-:Y:S01]  /*ff70*/  LDSM.16.MT88.4 R156, [R184+0xf800] ;  /* 0x00f80000b89c783b */ /* 0x000fe20000004200 */
        /* <DEDUP_REMOVED lines=10> */
[--C-:B------:R-:W-:Y:S01]  /*10020*/  FFMA.FTZ R232, R144, UR4, -R145.reuse ;  /* 0x0000000490e87c23 */ /* 0x100fe20008010891 */
[----:B------:R-:W-:Y:S01]  /*10030*/  FFMA.FTZ R133, R133, UR4, -R145 ;  /* 0x0000000485857c23 */ /* 0x000fe20008010891 */
[--C-:B------:R-:W-:Y:S01]  /*10040*/  FFMA.FTZ R168, R217, UR4, -R150.reuse ;  /* 0x00000004d9a87c23 */ /* 0x100fe20008010896 */
[--C-:B------:R-:W-:Y:S03]  /*10050*/  FFMA.FTZ R217, R163, UR4, -R150.reuse ;  /* 0x00000004a3d97c23 */ /* 0x100fe60008010896 */
[----:B------:R-:W-:Y:S01]  /*10060*/  MUFU.EX2 R171, R171 ;  /* 0x000000ab00ab7308 */ /* 0x000fe20000000800 */
[----:B------:R-:W-:Y:S01]  /*10070*/  FFMA.FTZ R150, R147, UR4, -R150 ;  /* 0x0000000493967c23 */ /* 0x000fe20008010896 */
[----:B------:R-:W-:Y:S01]  /*10080*/  LDSM.16.MT88.4 R160, [R188+0x11800] ;  /* 0x01180000bca0783b */ /* 0x000fe20000004200 */
[----:B------:R-:W-:Y:S07]  /*10090*/  PLOP3.LUT P0, PT, PT, PT, UP2, 0x80, 0x0 ;  /* 0x000000000000781c */ /* 0x000fee0003f0f028 */
        /* <DEDUP_REMOVED lines=175> */
[----:B------:R-:W-:Y:S01]  /*10b90*/  IMAD.MOV.U32 R0, RZ, RZ, R132 ;  /* 0x000000ffff007224 */ /* 0x000fe200078e0084 */
[----:B------:R-:W-:Y:S03]  /*10ba0*/  LDSM.16.MT88.4 R136, [R188+0xf000] ;  /* 0x00f00000bc88783b */ /* 0x000fe60000004200 */
[----:B------:R-:W3:Y:S01]  /*10bb0*/  MUFU.EX2 R133, R133 ;  /* 0x0000008500857308 */ /* 0x000ee20000000800 */
[----:B------:R-:W-:Y:S01]  /*10bc0*/  MOV R2, R3 ;  /* 0x0000000300027202 */ /* 0x000fe20000000f00 */
[----:B------:R-:W-:Y:S01]  /*10bd0*/  FADD.FTZ R166, R166, R169 ;  /* 0x000000a9a6a67221 */ /* 0x000fe20000010000 */
        /* <DEDUP_REMOVED lines=134> */
.L_x_5462:
        /* <DEDUP_REMOVED lines=255> */
[----:B------:R-:W1:Y:S01]  /*12430*/  S2UR UR14, SR_CTAID.Y ;  /* 0x00000000000e79c3 */ /* 0x000e620000002600 */
[----:B------:R-:W-:Y:S01]  /*12440*/  ULDC UR6, c[0x0][0x2c4] ;  /* 0x0000b10000067ab9 */ /* 0x000fe20000000800 */
[----:B------:R-:W-:Y:S01]  /*12450*/  UISETP.NE.AND UP0, UPT, UR13, -0x1, UPT ;  /* 0xffffffff0d00788c */ /* 0x000fe2000bf05270 */
[----:B------:R-:W-:-:S05]  /*12460*/  ULDC UR10, c[0x0][0x2e4] ;  /* 0x0000b900000a7ab9 */ /* 0x000fca0000000800 */
[----:B------:R-:W2:Y:S01]  /*12470*/  S2UR UR4, SR_CTAID.Z ;  /* 0x00000000000479c3 */ /* 0x000ea20000002700 */
[----:B-1----:R-:W-:-:S04]  /*12480*/  UIMAD UR6, UR14, UR6, URZ ;  /* 0x000000060e0672a4 */ /* 0x002fc8000f8e023f */
[----:B------:R-:W-:-:S04]  /*12490*/  USEL UR6, UR6, UR13, !UP0 ;  /* 0x0000000d06067287 */ /* 0x000fc8000c000000 */
[----:B--2---:R-:W-:Y:S01]  /*124a0*/  UIMAD UR10, UR4, UR10, UR6 ;  /* 0x0000000a040a72a4 */ /* 0x004fe2000f8e0206 */
[----:B------:R-:W-:Y:S11]  /*124b0*/  BRA `(.L_x_5468) ;  /* 0x0000000000187947 */ /* 0x000ff60003800000 */
.L_x_5467:
[----:B------:R-:W-:Y:S01]  /*124c0*/  S2UR UR4, SR_CTAID.Z ;  /* 0x00000000000479c3 */ /* 0x000fe20000002700 */
[----:B------:R-:W-:Y:S01]  /*124d0*/  ULDC UR6, c[0x0][0x270] ;  /* 0x00009c0000067ab9 */ /* 0x000fe20000000800 */
[----:B------:R-:W-:-:S06]  /*124e0*/  ULDC UR10, c[0x0][0x2c4] ;  /* 0x0000b100000a7ab9 */ /* 0x000fcc0000000800 */
[----:B------:R-:W1:Y:S02]  /*124f0*/  S2UR UR14, SR_CTAID.Y ;  /* 0x00000000000e79c3 */ /* 0x000e640000002600 */
[----:B-1----:R-:W-:-:S04]  /*12500*/  UIMAD UR6, UR14, UR6, UR4 ;  /* 0x000000060e0672a4 */ /* 0x002fc8000f8e0204 */
[----:B------:R-:W-:-:S12]  /*12510*/  UIMAD UR10, UR6, UR10, URZ ;  /* 0x0000000a060a72a4 */ /* 0x000fd8000f8e023f */
.L_x_5468:
[----:B------:R-:W1:Y:S01]  /*12520*/  S2R R4, SR_TID.X ;  /* 0x0000000000047919 */ /* 0x000e620000002100 */
[----:B------:R-:W-:Y:S01]  /*12530*/  LOP3.LUT R13, R10, 0xffffffe0, RZ, 0xc0, !PT ;  /* 0xffffffe00a0d7812 */ /* 0x000fe200078ec0ff */
[----:B------:R-:W-:Y:S01]  /*12540*/  USHF.R.S32.HI UR11, URZ, 0x1f, UR14 ;  /* 0x0000001f3f0b7899 */ /* 0x000fe2000801140e */
[----:B------:R-:W-:Y:S01]  /*12550*/  BSSY B0, `(.L_x_5469) ;  /* 0x0000028000007945 */ /* 0x000fe20003800000 */
[----:B------:R-:W-:Y:S01]  /*12560*/  UISETP.NE.AND UP0, UPT, UR13, -0x1, UPT ;  /* 0xffffffff0d00788c */ /* 0x000fe2000bf05270 */
[----:B------:R-:W-:Y:S01]  /*12570*/  BAR.SYNC.DEFER_BLOCKING 0x0 ;  /* 0x0000000000007b1d */ /* 0x000fe20000010000 */
[----:B------:R-:W-:Y:S01]  /*12580*/  IMAD.IADD R2, R0, 0x1, -R13 ;  /* 0x0000000100027824 */ /* 0x000fe200078e0a0d */
[----:B------:R-:W-:-:S04]  /*12590*/  SHF.R.S32.HI R13, RZ, 0x1f, R8 ;  /* 0x0000001fff0d7819 */ /* 0x000fc80000011408 */
[----:B------:R-:W-:Y:S01]  /*125a0*/  LOP3.LUT P0, RZ, R2, 0x3, RZ, 0xc0, !PT ;  /* 0x0000000302ff7812 */ /* 0x000fe2000780c0ff */
[----:B------:R-:W-:Y:S01]  /*125b0*/  ULDC.64 UR6, c[0x0][0x290] ;  /* 0x0000a40000067ab9 */ /* 0x000fe20000000a00 */
[----:B------:R-:W-:Y:S01]  /*125c0*/  LEA.HI R13, R13, R8, RZ, 0x2 ;  /* 0x000000080d0d7211 */ /* 0x000fe200078f10ff */
[----:B------:R-:W-:Y:S01]  /*125d0*/  UIMAD UR11, UR11, UR6, URZ ;  /* 0x000000060b0b72a4 */ /* 0x000fe2000f8e023f */
[----:B------:R-:W-:Y:S02]  /*125e0*/  ULDC.64 UR8, c[0x0][0x298] ;  /* 0x0000a60000087ab9 */ /* 0x000fe40000000a00 */
[----:B------:R-:W-:Y:S01]  /*125f0*/  LOP3.LUT R13, R13, 0xffffffc, RZ, 0xc0, !PT ;  /* 0x0ffffffc0d0d7812 */ /* 0x000fe200078ec0ff */
[----:B------:R-:W-:Y:S02]  /*12600*/  UIMAD.WIDE.U32 UR16, UR13, UR8, URZ ;  /* 0x000000080d1072a5 */ /* 0x000fe4000f8e003f */
[----:B------:R-:W-:Y:S02]  /*12610*/  UIMAD.WIDE.U32 UR18, UR14, UR6, URZ ;  /* 0x000000060e1272a5 */ /* 0x000fe4000f8e003f */
[----:B------:R-:W-:Y:S01]  /*12620*/  UIMAD UR7, UR14, UR7, UR11 ;  /* 0x000000070e0772a4 */ /* 0x000fe2000f8e020b */
[----:B---3--:R-:W-:Y:S01]  /*12630*/  IMAD.IADD R6, R8, 0x1, -R13 ;  /* 0x0000000108067824 */ /* 0x008fe200078e0a0d */
[----:B------:R-:W-:-:S02]  /*12640*/  UIMAD UR13, UR13, UR9, UR17 ;  /* 0x000000090d0d72a4 */ /* 0x000fc4000f8e0211 */
[----:B------:R-:W-:Y:S02]  /*12650*/  USEL UR16, UR18, UR16, !UP0 ;  /* 0x0000001012107287 */ /* 0x000fe4000c000000 */
[----:B------:R-:W-:Y:S01]  /*12660*/  @!UP0 UIADD3 UR13, UR19, UR7, URZ ;  /* 0x00000007130d8290 */ /* 0x000fe2000fffe03f */
        /* <DEDUP_REMOVED lines=22> */
.L_x_5470:
[----:B------:R-:W-:Y:S05]  /*127d0*/  BSYNC B0 ;  /* 0x0000000000007941 */ /* 0x000fea0003800000 */
.L_x_5469:
[----:B------:R-:W2:Y:S01]  /*127e0*/  S2UR UR10, SR_CTAID.X ;  /* 0x00000000000a79c3 */ /* 0x000ea20000002500 */
[----:B------:R-:W-:Y:S01]  /*127f0*/  LEA.HI R2, R7, R0, RZ, 0x3 ;  /* 0x0000000007027211 */ /* 0x000fe200078f18ff */
[----:B------:R-:W-:Y:S01]  /*12800*/  IMAD.U32 R7, RZ, RZ, UR8 ;  /* 0x00000008ff077e24 */ /* 0x000fe2000f8e00ff */
[----:B------:R-:W-:Y:S01]  /*12810*/  SHF.R.S32.HI R199, RZ, 0x1f, R198 ;  /* 0x0000001fffc77819 */ /* 0x000fe200000114c6 */
[----:B------:R-:W-:Y:S01]  /*12820*/  USHF.R.S32.HI UR7, URZ, 0x1f, UR4 ;  /* 0x0000001f3f077899 */ /* 0x000fe20008011404 */
[----:B------:R-:W-:Y:S01]  /*12830*/  SHF.R.S32.HI R2, RZ, 0x3, R2 ;  /* 0x00000003ff027819 */ /* 0x000fe20000011402 */
[----:B-1----:R1:W3:Y:S01]  /*12840*/  LDS.128 R8, [R197+0x1800] ;  /* 0x00180000c5087984 */ /* 0x0022e20000000c00 */
[----:B------:R-:W-:Y:S01]  /*12850*/  LEA.HI R0, R3, R4, RZ, 0x3 ;  /* 0x0000000403007211 */ /* 0x000fe200078f18ff */
[----:B------:R-:W4:Y:S01]  /*12860*/  LDC.64 R20, c[0x0][0x2a0] ;  /* 0x0000a800ff147b82 */ /* 0x000f220000000a00 */
[----:B------:R-:W-:Y:S01]  /*12870*/  BSSY B0, `(.L_x_5471) ;  /* 0x000002a000007945 */ /* 0x000fe20003800000 */
[C---:B------:R-:W-:Y:S01]  /*12880*/  VIADD R5, R2.reuse, 0x10 ;  /* 0x0000001002057836 */ /* 0x040fe20000000000 */
[----:B------:R1:W1:Y:S01]  /*12890*/  LDS.128 R16, [R197] ;  /* 0x00000000c5107984 */ /* 0x0002620000000c00 */
[----:B------:R-:W-:Y:S01]  /*128a0*/  VIADD R4, R2, 0x30 ;  /* 0x0000003002047836 */ /* 0x000fe20000000000 */
[----:B------:R-:W-:-:S02]  /*128b0*/  SHF.R.S32.HI R0, RZ, 0x3, R0 ;  /* 0x00000003ff007819 */ /* 0x000fc40000011400 */
[----:B------:R-:W-:Y:S01]  /*128c0*/  ISETP.GE.AND P2, PT, R5, UR5, PT ;  /* 0x0000000505007c0c */ /* 0x000fe2000bf46270 */
[----:B------:R-:W-:Y:S01]  /*128d0*/  VIADD R5, R2, 0x20 ;  /* 0x0000002002057836 */ /* 0x000fe20000000000 */
[----:B------:R-:W-:-:S04]  /*128e0*/  SHF.R.S32.HI R0, RZ, 0x1f, R0 ;  /* 0x0000001fff007819 */ /* 0x000fc80000011400 */
[----:B------:R-:W-:Y:S01]  /*128f0*/  ISETP.GE.AND P1, PT, R5, UR5, PT ;  /* 0x0000000505007c0c */ /* 0x000fe2000bf26270 */
[----:B--2---:R-:W-:-:S04]  /*12900*/  USHF.L.U32 UR10, UR10, 0x6, URZ ;  /* 0x000000060a0a7899 */ /* 0x004fc8000800063f */
[----:B------:R-:W-:Y:S02]  /*12910*/  USHF.R.S32.HI UR6, URZ, 0x1f, UR10 ;  /* 0x0000001f3f067899 */ /* 0x000fe4000801140a */
[----:B------:R-:W-:Y:S02]  /*12920*/  IMAD.WIDE.U32 R6, R7, UR10, R198 ;  /* 0x0000000a07067c25 */ /* 0x000fe4000f8e00c6 */
[----:B------:R-:W-:Y:S01]  /*12930*/  UIMAD UR6, UR6, UR8, URZ ;  /* 0x00000008060672a4 */ /* 0x000fe2000f8e023f */
[----:B------:R-:W-:-:S03]  /*12940*/  IADD3 R12, P0, R6, UR16, RZ ;  /* 0x00000010060c7c10 */ /* 0x000fc6000ff1e0ff */
[----:B------:R-:W-:Y:S01]  /*12950*/  UIMAD UR6, UR10, UR9, UR6 ;  /* 0x000000090a0672a4 */ /* 0x000fe2000f8e0206 */
[----:B----4-:R-:W-:Y:S01]  /*12960*/  IMAD R6, R20, UR7, RZ ;  /* 0x0000000714067c24 */ /* 0x010fe2000f8e02ff */
[----:B------:R-:W-:-:S03]  /*12970*/  UIADD3 UR10, -UR10, UR12, URZ ;  /* 0x0000000c0a0a7290 */ /* 0x000fc6000fffe13f */
[----:B------:R-:W-:Y:S02]  /*12980*/  IMAD R23, R21, UR4, R6 ;  /* 0x0000000415177c24 */ /* 0x000fe4000f8e0206 */
[----:B------:R-:W-:Y:S01]  /*12990*/  IMAD.U32 R3, RZ, RZ, UR6 ;  /* 0x00000006ff037e24 */ /* 0x000fe2000f8e00ff */
[----:B------:R-:W-:-:S04]  /*129a0*/  ISETP.GE.AND P3, PT, R2, UR10, PT ;  /* 0x0000000a02007c0c */ /* 0x000fc8000bf66270 */
[----:B------:R-:W-:Y:S02]  /*129b0*/  IADD3.X R13, R7, UR13, R3, P0, !PT ;  /* 0x0000000d070d7c10 */ /* 0x000fe400087fe403 */
[----:B------:R-:W-:Y:S02]  /*129c0*/  ISETP.GE.AND P0, PT, R4, UR5, PT ;  /* 0x0000000504007c0c */ /* 0x000fe4000bf06270 */
[----:B------:R2:W4:Y:S01]  /*129d0*/  LDS.128 R4, [R197+0x4000] ;  /* 0x00400000c5047984 */ /* 0x0005220000000c00 */
[----:B------:R-:W-:-:S03]  /*129e0*/  IMAD.WIDE.U32 R20, R20, UR4, R12 ;  /* 0x0000000414147c25 */ /* 0x000fc6000f8e000c */
[----:B------:R2:W1:Y:S01]  /*129f0*/  LDS.128 R12, [R197+0x2000] ;  /* 0x00200000c50c7984 */ /* 0x0004620000000c00 */
[----:B------:R-:W-:Y:S01]  /*12a00*/  IMAD.IADD R23, R23, 0x1, R21 ;  /* 0x0000000117177824 */ /* 0x000fe200078e0215 */
[----:B---3--:R-:W-:Y:S06]  /*12a10*/  @P3 BRA `(.L_x_5472) ;  /* 0x00000000003c3947 */ /* 0x008fec0003800000 */
[----:B------:R-:W-:Y:S01]  /*12a20*/  IMAD R3, R0, UR8, RZ ;  /* 0x0000000800037c24 */ /* 0x000fe2000f8e02ff */
[----:B------:R-:W-:Y:S01]  /*12a30*/  ULDC UR4, c[0x0][0x2d0] ;  /* 0x0000b40000047ab9 */ /* 0x000fe20000000800 */
[----:B------:R-:W-:Y:S01]  /*12a40*/  IMAD.MOV.U32 R22, RZ, RZ, R20 ;  /* 0x000000ffff167224 */ /* 0x000fe200078e0014 */
[----:B------:R-:W-:Y:S01]  /*12a50*/  ISETP.GE.AND P5, PT, R198, UR4, PT ;  /* 0x00000004c6007c0c */ /* 0x000fe2000bfa6270 */
[----:B------:R-:W-:Y:S01]  /*12a60*/  IMAD R3, R2, UR9, R3 ;  /* 0x0000000902037c24 */ /* 0x000fe2000f8e0203 */
[----:B------:R-:W-:Y:S01]  /*12a70*/  ISETP.GE.AND P4, PT, R196, UR4, PT ;  /* 0x00000004c4007c0c */ /* 0x000fe2000bf86270 */
[----:B------:R-:W-:Y:S01]  /*12a80*/  IMAD.WIDE.U32 R24, R2, UR8, R22 ;  /* 0x0000000802187c25 */ /* 0x000fe2000f8e0016 */
[----:B------:R-:W-:Y:S01]  /*12a90*/  ISETP.GE.AND P3, PT, R195, UR4, PT ;  /* 0x00000004c3007c0c */ /* 0x000fe2000bf66270 */
[----:B------:R-:W-:Y:S02]  /*12aa0*/  ULDC.64 UR6, c[0x0][0x280] ;  /* 0x0000a00000067ab9 */ /* 0x000fe40000000a00 */
[----:B------:R-:W-:Y:S01]  /*12ab0*/  IMAD.IADD R3, R3, 0x1, R25 ;  /* 0x0000000103037824 */ /* 0x000fe200078e0219 */
[----:B------:R-:W-:-:S04]  /*12ac0*/  LEA R26, P6, R24, UR6, 0x1 ;  /* 0x00000006181a7c11 */ /* 0x000fc8000f8c08ff */
[----:B------:R-:W-:-:S05]  /*12ad0*/  LEA.HI.X R27, R24, UR7, R3, 0x1, P6 ;  /* 0x00000007181b7c11 */ /* 0x000fca000b0f0c03 */
[----:B-1----:R3:W-:Y:S04]  /*12ae0*/  @!P5 STG.E.128 desc[UR26][R26.64], R16 ;  /* 0x000000101a00d986 */ /* 0x0027e8000c101d1a */
[----:B------:R3:W-:Y:S04]  /*12af0*/  @!P4 STG.E.128 desc[UR26][R26.64+0x80], R12 ;  /* 0x0000800c1a00c986 */ /* 0x0007e8000c101d1a */
[----:B----4-:R3:W-:Y:S02]  /*12b00*/  @!P3 STG.E.128 desc[UR26][R26.64+0x100], R4 ;  /* 0x000100041a00b986 */ /* 0x0107e4000c101d1a */
.L_x_5472:
[----:B------:R-:W-:Y:S05]  /*12b10*/  BSYNC B0 ;  /* 0x0000000000007941 */ /* 0x000fea0003800000 */
.L_x_5471:
[----:B-1-3--:R1:W3:Y:S01]  /*12b20*/  LDS.128 R16, [R197+0x800] ;  /* 0x00080000c5107984 */ /* 0x00a2e20000000c00 */
[----:B------:R-:W-:Y:S03]  /*12b30*/  BSSY B0, `(.L_x_5473) ;  /* 0x0000016000007945 */ /* 0x000fe60003800000 */
[----:B------:R1:W1:Y:S04]  /*12b40*/  LDS.128 R12, [R197+0x2800] ;  /* 0x00280000c50c7984 */ /* 0x0002680000000c00 */
[----:B----4-:R4:W1:Y:S01]  /*12b50*/  LDS.128 R4, [R197+0x4800] ;  /* 0x00480000c5047984 */ /* 0x0108620000000c00 */
        /* <DEDUP_REMOVED lines=11> */
[----:B------:R-:W-:-:S04]  /*12c10*/  IMAD R3, R3, UR8, RZ ;  /* 0x0000000803037c24 */ /* 0x000fc8000f8e02ff */
[----:B------:R-:W-:Y:S01]  /*12c20*/  IMAD R3, R24, UR9, R3 ;  /* 0x0000000918037c24 */ /* 0x000fe2000f8e0203 */
[----:B------:R-:W-:-:S03]  /*12c30*/  LEA R24, P5, R26, UR6, 0x1 ;  /* 0x000000061a187c11 */ /* 0x000fc6000f8a08ff */
[----:B------:R-:W-:-:S05]  /*12c40*/  IMAD.IADD R3, R3, 0x1, R27 ;  /* 0x0000000103037824 */ /* 0x000fca00078e021b */
[----:B------:R-:W-:-:S05]  /*12c50*/  LEA.HI.X R25, R26, UR7, R3, 0x1, P5 ;  /* 0x000000071a197c11 */ /* 0x000fca000a8f0c03 */
[----:B---3--:R3:W-:Y:S04]  /*12c60*/  @!P4 STG.E.128 desc[UR26][R24.64], R16 ;  /* 0x000000101800c986 */ /* 0x0087e8000c101d1a */
[----:B-1----:R3:W-:Y:S04]  /*12c70*/  @!P3 STG.E.128 desc[UR26][R24.64+0x80], R12 ;  /* 0x0000800c1800b986 */ /* 0x0027e8000c101d1a */
[----:B------:R3:W-:Y:S02]  /*12c80*/  @!P2 STG.E.128 desc[UR26][R24.64+0x100], R4 ;  /* 0x000100041800a986 */ /* 0x0007e4000c101d1a */
.L_x_5474:
[----:B------:R-:W-:Y:S05]  /*12c90*/  BSYNC B0 ;  /* 0x0000000000007941 */ /* 0x000fea0003800000 */
.L_x_5473:
[----:B---3--:R3:W2:Y:S01]  /*12ca0*/  LDS.128 R16, [R197+0x1000] ;  /* 0x00100000c5107984 */ /* 0x0086a20000000c00 */
        /* <DEDUP_REMOVED lines=19> */
[----:B--2---:R2:W-:Y:S04]  /*12de0*/  @!P3 STG.E.128 desc[UR26][R24.64], R16 ;  /* 0x000000101800b986 */ /* 0x0045e8000c101d1a */
[----:B-1----:R2:W-:Y:S04]  /*12df0*/  @!P2 STG.E.128 desc[UR26][R24.64+0x80], R12 ;  /* 0x0000800c1800a986 */ /* 0x0025e8000c101d1a */
[----:B------:R2:W-:Y:S02]  /*12e00*/  @!P1 STG.E.128 desc[UR26][R24.64+0x100], R4 ;  /* 0x0001000418009986 */ /* 0x0005e4000c101d1a */
.L_x_5476:
[----:B------:R-:W-:Y:S05]  /*12e10*/  BSYNC B0 ;  /* 0x0000000000007941 */ /* 0x000fea0003800000 */
.L_x_5475:
[----:B-12---:R1:W2:Y:S04]  /*12e20*/  LDS.128 R4, [R197+0x3800] ;  /* 0x00380000c5047984 */ /* 0x0062a80000000c00 */
[----:B------:R1:W1:Y:S01]  /*12e30*/  LDS.128 R12, [R197+0x5800] ;  /* 0x00580000c50c7984 */ /* 0x0002620000000c00 */
[----:B------:R-:W-:Y:S05]  /*12e40*/  @P0 EXIT ;  /* 0x000000000000094d */ /* 0x000fea0003800000 */
[----:B------:R-:W-:Y:S01]  /*12e50*/  IADD3 R2, P0, R2, 0x30, RZ ;  /* 0x0000003002027810 */ /* 0x000fe20007f1e0ff */
[----:B------:R-:W-:Y:S01]  /*12e60*/  IMAD.MOV.U32 R16, RZ, RZ, R20 ;  /* 0x000000ffff107224 */ /* 0x000fe200078e0014 */
[----:B------:R-:W-:Y:S01]  /*12e70*/  MOV R17, R23 ;  /* 0x0000001700117202 */ /* 0x000fe20000000f00 */
[----:B------:R-:W-:Y:S01]  /*12e80*/  ULDC.64 UR4, c[0x0][0x280] ;  /* 0x0000a00000047ab9 */ /* 0x000fe20000000a00 */
[----:B------:R-:W-:Y:S01]  /*12e90*/  ULDC UR6, c[0x0][0x2d0] ;  /* 0x0000b40000067ab9 */ /* 0x000fe20000000800 */
[----:B------:R-:W-:Y:S01]  /*12ea0*/  IMAD.X R3, RZ, RZ, R0, P0 ;  /* 0x000000ffff037224 */ /* 0x000fe200000e0600 */
[----:B------:R-:W-:Y:S01]  /*12eb0*/  ISETP.GE.AND P2, PT, R198, UR6, PT ;  /* 0x00000006c6007c0c */ /* 0x000fe2000bf46270 */
[----:B------:R-:W-:Y:S01]  /*12ec0*/  IMAD.WIDE.U32 R16, R2, UR8, R16 ;  /* 0x0000000802107c25 */ /* 0x000fe2000f8e0010 */
[----:B------:R-:W-:-:S03]  /*12ed0*/  ISETP.GE.AND P1, PT, R196, UR6, PT ;  /* 0x00000006c4007c0c */ /* 0x000fc6000bf26270 */
[----:B------:R-:W-:-:S04]  /*12ee0*/  IMAD R3, R3, UR8, RZ ;  /* 0x0000000803037c24 */ /* 0x000fc8000f8e02ff */
[----:B------:R-:W-:Y:S01]  /*12ef0*/  IMAD R3, R2, UR9, R3 ;  /* 0x0000000902037c24 */ /* 0x000fe2000f8e0203 */
[----:B------:R-:W-:-:S03]  /*12f00*/  LEA R2, P0, R16, UR4, 0x1 ;  /* 0x0000000410027c11 */ /* 0x000fc6000f8008ff */
[----:B------:R-:W-:-:S05]  /*12f10*/  IMAD.IADD R3, R3, 0x1, R17 ;  /* 0x0000000103037824 */ /* 0x000fca00078e0211 */
[----:B------:R-:W-:Y:S02]  /*12f20*/  LEA.HI.X R3, R16, UR5, R3, 0x1, P0 ;  /* 0x0000000510037c11 */ /* 0x000fe400080f0c03 */
[----:B------:R-:W-:-:S03]  /*12f30*/  ISETP.GE.AND P0, PT, R195, UR6, PT ;  /* 0x00000006c3007c0c */ /* 0x000fc6000bf06270 */
[----:B------:R1:W-:Y:S04]  /*12f40*/  @!P2 STG.E.128 desc[UR26][R2.64], R8 ;  /* 0x000000080200a986 */ /* 0x0003e8000c101d1a */
[----:B--2---:R2:W-:Y:S06]  /*12f50*/  @!P1 STG.E.128 desc[UR26][R2.64+0x80], R4 ;  /* 0x0000800402009986 */ /* 0x0045ec000c101d1a */
[----:B------:R-:W-:Y:S05]  /*12f60*/  @P0 EXIT ;  /* 0x000000000000094d */ /* 0x000fea0003800000 */
[----:B-1----:R-:W-:Y:S01]  /*12f70*/  STG.E.128 desc[UR26][R2.64+0x100], R12 ;  /* 0x0001000c02007986 */ /* 0x002fe2000c101d1a */
[----:B------:R-:W-:Y:S05]  /*12f80*/  EXIT ;  /* 0x000000000000794d */ /* 0x000fea0003800000 */
.L_x_5477:
        /* <DEDUP_REMOVED lines=15> */
.L_x_7482:


//--------------------- .text._ZN5flash24flash_fwd_splitkv_kernelI23Flash_fwd_kernel_traitsILi192ELi64ELi64ELi4ELb0ELb0EN7cutlass6half_tE19Flash_kernel_traitsILi192ELi64ELi64ELi4ES3_EELb0ELb1ELb1ELb0ELb0ELb1ELb0ELb0EEEvNS_16Flash_fwd_paramsE --------------------------
	.section	.text._ZN5flash24flash_fwd_splitkv_kernelI23Flash_fwd_kernel_traitsILi192ELi64ELi64ELi4ELb0ELb0EN7cutlass6half_tE19Flash_kernel_traitsILi192ELi64ELi64ELi4ES3_EELb0ELb1ELb1ELb0ELb0ELb1ELb0ELb0EEEvNS_16Flash_fwd_paramsE,"ax",@progbits
	.align	128
        .global         _ZN5flash24flash_fwd_splitkv_kernelI23Flash_fwd_kernel_traitsILi192ELi64ELi64ELi4ELb0ELb0EN7cutlass6half_tE19Flash_kernel_traitsILi192ELi64ELi64ELi4ES3_EELb0ELb1ELb1ELb0ELb0ELb1ELb0ELb0EEEvNS_16Flash_fwd_paramsE
        .type           _ZN5flash24flash_fwd_splitkv_kernelI23Flash_fwd_kernel_traitsILi192ELi64ELi64ELi4ELb0ELb0EN7cutlass6half_tE19Flash_kernel_traitsILi192ELi64ELi64ELi4ES3_EELb0ELb1ELb1ELb0ELb0ELb1ELb0ELb0EEEvNS_16Flash_fwd_paramsE,@function
        .size           _ZN5flash24flash_fwd_splitkv_kernelI23Flash_fwd_kernel_traitsILi192ELi64ELi64ELi4ELb0ELb0EN7cutlass6half_tE19Flash_kernel_traitsILi192ELi64ELi64ELi4ES3_EELb0ELb1ELb1ELb0ELb0ELb1ELb0ELb0EEEvNS_16Flash_fwd_paramsE,(.L_x_7483 - _ZN5flash24flash_fwd_splitkv_kernelI23Flash_fwd_kernel_traitsILi192ELi64ELi64ELi4ELb0ELb0EN7cutlass6half_tE19Flash_kernel_traitsILi192ELi64ELi64ELi4ES3_EELb0ELb1ELb1ELb0ELb0ELb1ELb0ELb0EEEvNS_16Flash_fwd_paramsE)
        .other          _ZN5flash24flash_fwd_splitkv_kernelI23Flash_fwd_kernel_traitsILi192ELi64ELi64ELi4ELb0ELb0EN7cutlass6half_tE19Flash_kernel_traitsILi192ELi64ELi64ELi4ES3_EELb0ELb1ELb1ELb0ELb0ELb1ELb0ELb0EEEvNS_16Flash_fwd_paramsE,@"STO_CUDA_ENTRY STV_DEFAULT"
_ZN5flash24flash_fwd_splitkv_kernelI23Flash_fwd_kernel_traitsILi192ELi64ELi64ELi4ELb0ELb0EN7cutlass6half_tE19Flash_kernel_traitsILi192ELi64ELi64ELi4ES3_EELb0ELb1ELb1ELb0ELb0ELb1ELb0ELb0EEEvNS_16Flash_fwd_paramsE:
.text._ZN5flash24flash_fwd_splitkv_kernelI23Flash_fwd_kernel_traitsILi192ELi64ELi64ELi4ELb0ELb0EN7cutlass6half_tE19Flash_kernel_traitsILi192ELi64ELi64ELi4ES3_EELb0ELb1ELb1ELb0ELb0ELb1ELb0ELb0EEEvNS_16Flash_fwd_paramsE:
        /* <DEDUP_REMOVED lines=54> */
.L_x_5478:
[----:B------:R-:W-:-:S03]  /*0360*/  ULDC UR6, c[0x0][0x2c8] ;  /* 0x0000b20000067ab9 */ /* 0x000fc60000000800 */
.L_x_5479:
        /* <DEDUP_REMOVED lines=116> */
.L_x_5482:
[----:B------:R-:W-:Y:S05]  /*0ab0*/  BSYNC B0 ;  /* 0x0000000000007941 */ /* 0x000fea0003800000 */
.L_x_5481:
        /* <DEDUP_REMOVED lines=22> */
.L_x_5484:
[----:B------:R-:W-:Y:S05]  /*0c20*/  BSYNC B0 ;  /* 0x0000000000007941 */ /* 0x000fea0003800000 */
.L_x_5483:
        /* <DEDUP_REMOVED lines=21> */
.L_x_5486:
[----:B------:R-:W-:Y:S05]  /*0d80*/  BSYNC B0 ;  /* 0x0000000000007941 */ /* 0x000fea0003800000 */
.L_x_5485:
        /* <DEDUP_REMOVED lines=20> */
.L_x_5488:
[----:B------:R-:W-:Y:S05]  /*0ed0*/  BSYNC B0 ;  /* 0x0000000000007941 */ /* 0x000fea0003800000 */
.L_x_5487:
        /* <DEDUP_REMOVED lines=18> */
.L_x_5480:
        /* <DEDUP_REMOVED lines=29> */
.L_x_5489:
        /* <DEDUP_REMOVED lines=95> */
.L_x_5490:
        /* <DEDUP_REMOVED lines=46> */
.L_x_5492:
        /* <DEDUP_REMOVED lines=35> */
.L_x_5491:
        /* <DEDUP_REMOVED lines=110> */
.L_x_5494:
[----:B------:R-:W-:Y:S05]  /*23b0*/  BSYNC B0 ;  /* 0x0000000000007941 */ /* 0x000fea0003800000 */
.L_x_5493:
        /* <DEDUP_REMOVED lines=41> */
.L_x_5496:
[----:B------:R-:W-:Y:S05]  /*2650*/  BSYNC B0 ;  /* 0x0000000000007941 */ /* 0x000fea0003800000 */
.L_x_5495:
        /* <DEDUP_REMOVED lines=42> */
.L_x_5498:
[----:B------:R-:W-:Y:S05]  /*2900*/  BSYNC B0 ;  /* 0x0000000000007941 */ /* 0x000fea0003800000 */
.L_x_5497:
        /* <DEDUP_REMOVED lines=44> */
.L_x_5500:
[----:B------:R-:W-:Y:S05]  /*2bd0*/  BSYNC B0 ;  /* 0x0000000000007941 */ /* 0x000fea0003800000 */
.L_x_5499:
        /* <DEDUP_REMOVED lines=37> */
.L_x_5502:
[----:B------:R-:W-:Y:S05]  /*2e30*/  BSYNC B0 ;  /* 0x0000000000007941 */ /* 0x000fea0003800000 */
.L_x_5501:
        /* <DEDUP_REMOVED lines=33> */
.L_x_5504:
[----:B------:R-:W-:Y:S05]  /*3050*/  BSYNC B0 ;  /* 0x0000000000007941 */ /* 0x000fea0003800000 */
.L_x_5503:
        /* <DEDUP_REMOVED lines=39> */
.L_x_5506:
[----:B------:R-:W-:Y:S05]  /*32d0*/  BSYNC B0 ;  /* 0x0000000000007941 */ /* 0x000fea0003800000 */
.L_x_5505:
        /* <DEDUP_REMOVED lines=42> */
.L_x_5508:
[----:B------:R-:W-:Y:S05]  /*3580*/  BSYNC B0 ;  /* 0x0000000000007941 */ /* 0x000fea0003800000 */
.L_x_5507:
        /* <DEDUP_REMOVED lines=78> */
.L_x_5510:
[----:B------:R-:W-:Y:S05]  /*3a70*/  BSYNC B0 ;  /* 0x0000000000007941 */ /* 0x000fea0003800000 */
.L_x_5509:
        /* <DEDUP_REMOVED lines=38> */
.L_x_5512:
[----:B------:R-:W-:Y:S05]  /*3ce0*/  BSYNC B0 ;  /* 0x0000000000007941 */ /* 0x000fea0003800000 */
.L_x_5511:
        /* <DEDUP_REMOVED lines=36> */
.L_x_5514:
[----:B------:R-:W-:Y:S05]  /*3f30*/  BSYNC B0 ;  /* 0x0000000000007941 */ /* 0x000fea0003800000 */
.L_x_5513:
        /* <DEDUP_REMOVED lines=42> */
.L_x_5516:
[----:B------:R-:W-:Y:S05]  /*41e0*/  BSYNC B0 ;  /* 0x0000000000007941 */ /* 0x000fea0003800000 */
.L_x_5515:
[----:B------:R-:W-:Y:S01]  /*41f0*/  LDSM.16.M88.4 R48, [R202] ;  /* 0x00000000ca30783b */ /* 0x000fe20000000200 */
[----:B------:R-:W-:Y:S01]  /*4200*/  R2P PR, R2, 0x6 ;  /* 0x0000000602007804 */ /* 0x000fe20000000000 */
[----:B------:R-:W-:Y:S01]  /*4210*/  ULDC UR32, c[0x0][0x39c] ;  /* 0x0000e70000207ab9 */ /* 0x000fe20000000800 */
[C---:B------:R-:W-:Y:S01]  /*4220*/  IADD3 R2, R201.reuse, 0x6000, RZ ;  /* 0x00006000c9027810 */ /* 0x040fe20007ffe0ff */
[----:B------:R-:W4:Y:S01]  /*4230*/  LDSM.16.M88.4 R16, [R201+0x6000] ;  /* 0x00600000c910783b */ /* 0x000f220000000200 */
[----:B------:R-:W-:Y:S01]  /*4240*/  IADD3 R199, R201, 0x6020, RZ ;  /* 0x00006020c9c77810 */ /* 0x000fe20007ffe0ff */
[----:B------:R-:W-:Y:S01]  /*4250*/  UIADD3 UR15, UR25, 0x1, -UR12 ;  /* 0x00000001190f7890 */ /* 0x000fe2000fffe80c */
[-C--:B------:R-:W-:Y:S01]  /*4260*/  LEA R200, R7, R202.reuse, 0x1 ;  /* 0x000000ca07c87211 */ /* 0x080fe200078e08ff */
[----:B------:R-:W4:Y:S01]  /*4270*/  LDSM.16.M88.4 R60, [R201+0x7000] ;  /* 0x00700000c93c783b */ /* 0x000f220000000200 */
[C---:B------:R-:W-:Y:S01]  /*4280*/  LEA R198, R5.reuse, R202, 0x1 ;  /* 0x000000ca05c67211 */ /* 0x040fe200078e08ff */
[----:B------:R-:W-:Y:S01]  /*4290*/  UISETP.GT.AND UP0, UPT, UR11, UR10, UPT ;  /* 0x0000000a0b00728c */ /* 0x000fe2000bf04270 */
[----:B------:R-:W-:Y:S01]  /*42a0*/  LEA R197, R5, R200, 0x1 ;  /* 0x000000c805c57211 */ /* 0x000fe200078e08ff */
[----:B------:R-:W-:Y:S01]  /*42b0*/  LDSM.16.M88.4 R24, [R200] ;  /* 0x00000000c818783b */ /* 0x000fe20000000200 */
[----:B------:R-:W-:Y:S01]  /*42c0*/  LOP3.LUT R6, R6, 0xffffffe0, RZ, 0xc0, !PT ;  /* 0xffffffe006067812 */ /* 0x000fe200078ec0ff */
[----:B--2--5:R-:W-:Y:S01]  /*42d0*/  FMUL.FTZ R99, R4, R99 ;  /* 0x0000006304637220 */ /* 0x024fe20000410000 */
[----:B------:R-:W-:Y:S01]  /*42e0*/  @P1 IADD3 R199, R2, -0x20, RZ ;  /* 0xffffffe002c71810 */ /* 0x000fe20007ffe0ff */
[----:B------:R-:W-:Y:S01]  /*42f0*/  IMAD.MOV.U32 R2, RZ, RZ, 0x40 ;  /* 0x00000040ff027424 */ /* 0x000fe200078e00ff */
[----:B------:R-:W-:Y:S01]  /*4300*/  LDSM.16.M88.4 R44, [R201+0x6800] ;  /* 0x00680000c92c783b */ /* 0x000fe20000000200 */
[----:B------:R-:W-:Y:S01]  /*4310*/  LEA R213, R97, UR23, 0x4 ;  /* 0x0000001761d57c11 */ /* 0x000fe2000f8e20ff */
[----:B------:R-:W-:Y:S01]  /*4320*/  UIADD3 UR14, UR15, UR18, URZ ;  /* 0x000000120f0e7290 */ /* 0x000fe2000fffe03f */
[----:B------:R-:W-:Y:S01]  /*4330*/  SHF.L.U32 R214, R3, 0x1, RZ ;  /* 0x0000000103d67819 */ /* 0x000fe200000006ff */
[----:B------:R-:W2:Y:S01]  /*4340*/  LDSM.16.M88.4 R52, [R199] ;  /* 0x00000000c734783b */ /* 0x000ea20000000200 */
[----:B------:R-:W-:Y:S01]  /*4350*/  SEL R2, R2, 0xffffffc0, !P2 ;  /* 0xffffffc002027807 */ /* 0x000fe20005000000 */
[----:B------:R-:W-:Y:S01]  /*4360*/  UIADD3 UR33, UR25, -UR12, URZ ;  /* 0x8000000c19217290 */ /* 0x000fe2000fffe03f */
[----:B------:R-:W-:Y:S01]  /*4370*/  PLOP3.LUT P6, PT, PT, PT, UP0, 0x80, 0x0 ;  /* 0x000000000000781c */ /* 0x000fe20003fcf008 */
[----:B------:R-:W-:Y:S01]  /*4380*/  LDSM.16.M88.4 R80, [R198] ;  /* 0x00000000c650783b */ /* 0x000fe20000000200 */
[----:B------:R-:W-:Y:S01]  /*4390*/  IADD3 R195, R201, R2, RZ ;  /* 0x00000002c9c37210 */ /* 0x000fe20007ffe0ff */
[----:B------:R-:W-:Y:S01]  /*43a0*/  IMAD.IADD R188, R2, 0x1, R199 ;  /* 0x0000000102bc7824 */ /* 0x000fe200078e02c7 */
[----:B------:R-:W-:Y:S01]  /*43b0*/  R2UR UR23, R99 ;  /* 0x00000000631772ca */ /* 0x000fe200000e0000 */
[----:B-1----:R-:W-:Y:S01]  /*43c0*/  LDSM.16.M88.4 R12, [R201+0x7800] ;  /* 0x00780000c90c783b */ /* 0x002fe20000000200 */
[----:B------:R-:W-:Y:S01]  /*43d0*/  LOP3.LUT R214, R214, 0x6, RZ, 0xc0, !PT ;  /* 0x00000006d6d67812 */ /* 0x000fe200078ec0ff */
[C---:B------:R-:W-:Y:S01]  /*43e0*/  VIADD R190, R199.reuse, 0x1000 ;  /* 0x00001000c7be7836 */ /* 0x040fe20000000000 */
[C---:B------:R-:W-:Y:S01]  /*43f0*/  IADD3 R191, R199.reuse, 0x800, RZ ;  /* 0x00000800c7bf7810 */ /* 0x040fe20007ffe0ff */
[----:B------:R-:W1:Y:S01]  /*4400*/  LDSM.16.M88.4 R76, [R195+0x6000] ;  /* 0x00600000c34c783b */ /* 0x000e620000000200 */
[C---:B------:R-:W-:Y:S01]  /*4410*/  IADD3 R189, R199.reuse, 0x1800, RZ ;  /* 0x00001800c7bd7810 */ /* 0x040fe20007ffe0ff */
[C---:B------:R-:W-:Y:S01]  /*4420*/  VIADD R184, R199.reuse, 0x3800 ;  /* 0x00003800c7b87836 */ /* 0x040fe20000000000 */
[C---:B------:R-:W-:Y:S01]  /*4430*/  IADD3 R187, R199.reuse, 0x2000, RZ ;  /* 0x00002000c7bb7810 */ /* 0x040fe20007ffe0ff */
[----:B------:R-:W1:Y:S01]  /*4440*/  LDSM.16.M88.4 R28, [R199+0x1000] ;  /* 0x00100000c71c783b */ /* 0x000e620000000200 */
[----:B------:R-:W-:-:S02]  /*4450*/  IADD3 R186, R199, 0x2800, RZ ;  /* 0x00002800c7ba7810 */ /* 0x000fc40007ffe0ff */
[C---:B------:R-:W-:Y:S01]  /*4460*/  IADD3 R185, R199.reuse, 0x3000, RZ ;  /* 0x00003000c7b97810 */ /* 0x040fe20007ffe0ff */
[----:B---3--:R-:W3:Y:S01]  /*4470*/  LDSM.16.M88.4 R8, [R199+0x800] ;  /* 0x00080000c708783b */ /* 0x008ee20000000200 */
[C---:B------:R-:W-:Y:S01]  /*4480*/  IADD3 R183, R199.reuse, 0x4000, RZ ;  /* 0x00004000c7b77810 */ /* 0x040fe20007ffe0ff */
[C---:B----4-:R-:W-:Y:S02]  /*4490*/  HMMA.16816.F32 R20, R48.reuse, R16, RZ ;  /* 0x000000103014723c */ /* 0x050fe400000018ff */
[----:B------:R-:W-:Y:S01]  /*44a0*/  LDSM.16.M88.4 R72, [R197] ;  /* 0x00000000c548783b */ /* 0x000fe20000000200 */
[C---:B------:R-:W-:Y:S02]  /*44b0*/  IADD3 R182, R199.reuse, 0x4800, RZ ;  /* 0x00004800c7b67810 */ /* 0x040fe40007ffe0ff */
[C---:B------:R-:W-:Y:S01]  /*44c0*/  IADD3 R181, R199.reuse, 0x5000, RZ ;  /* 0x00005000c7b57810 */ /* 0x040fe20007ffe0ff */
[----:B------:R-:W4:Y:S01]  /*44d0*/  LDSM.16.M88.4 R84, [R188] ;  /* 0x00000000bc54783b */ /* 0x000f220000000200 */
[----:B------:R-:W-:Y:S01]  /*44e0*/  HMMA.16816.F32 R16, R48, R18, RZ ;  /* 0x000000123010723c */ /* 0x000fe200000018ff */
[----:B------:R-:W-:-:S02]  /*44f0*/  IADD3 R180, R199, 0x5800, RZ ;  /* 0x00005800c7b47810 */ /* 0x000fc40007ffe0ff */
[----:B------:R-:W4:Y:S03]  /*4500*/  LDSM.16.M88.4 R68, [R199+0x1800] ;  /* 0x00180000c744783b */ /* 0x000f260000000200 */
[C---:B------:R-:W-:Y:S01]  /*4510*/  HMMA.16816.F32 R64, R48.reuse, R60, RZ ;  /* 0x0000003c3040723c */ /* 0x040fe200000018ff */
[----:B------:R-:W4:Y:S04]  /*4520*/  LDSM.16.M88.4 R40, [R195+0x7000] ;  /* 0x00700000c328783b */ /* 0x000f280000000200 */
[----:B------:R-:W4:Y:S01]  /*4530*/  LDSM.16.M88.4 R36, [R195+0x6800] ;  /* 0x00680000c324783b */ /* 0x000f220000000200 */
[----:B------:R-:W-:Y:S03]  /*4540*/  HMMA.16816.F32 R60, R48, R62, RZ ;  /* 0x0000003e303c723c */ /* 0x000fe600000018ff */
[----:B------:R-:W-:Y:S03]  /*4550*/  LDSM.16.M88.4 R88, [R201+0x8000] ;  /* 0x00800000c958783b */ /* 0x000fe60000000200 */
[C---:B--2---:R-:W-:Y:S01]  /*4560*/  HMMA.16816.F32 R20, R24.reuse, R52, R20 ;  /* 0x000000341814723c */ /* 0x044fe20000001814 */
[----:B------:R-:W-:Y:S04]  /*4570*/  LDSM.16.M88.4 R92, [R195+0x9800] ;  /* 0x00980000c35c783b */ /* 0x000fe80000000200 */
[----:B------:R-:W0:Y:S01]  /*4580*/  LDGDEPBAR ;  /* 0x00000000000079af */ /* 0x000e220000000000 */
[----:B------:R-:W-:Y:S03]  /*4590*/  HMMA.16816.F32 R16, R24, R54, R16 ;  /* 0x000000361810723c */ /* 0x000fe60000001810 */
[----:B------:R-:W-:Y:S03]  /*45a0*/  LDSM.16.M88.4 R52, [R195+0x7800] ;  /* 0x00780000c334783b */ /* 0x000fe60000000200 */
[C---:B------:R-:W-:Y:S06]  /*45b0*/  HMMA.16816.F32 R32, R48.reuse, R44, RZ ;  /* 0x0000002c3020723c */ /* 0x040fec00000018ff */
[----:B------:R-:W-:Y:S06]  /*45c0*/  HMMA.16816.F32 R44, R48, R46, RZ ;  /* 0x0000002e302c723c */ /* 0x000fec00000018ff */
[----:B-1----:R-:W-:Y:S06]  /*45d0*/  HMMA.16816.F32 R20, R80, R76, R20 ;  /* 0x0000004c5014723c */ /* 0x002fec0000001814 */
[----:B------:R-:W-:Y:S06]  /*45e0*/  HMMA.16816.F32 R56, R48, R12, RZ ;  /* 0x0000000c3038723c */ /* 0x000fec00000018ff */
[----:B------:R-:W-:Y:S01]  /*45f0*/  HMMA.16816.F32 R16, R80, R78, R16 ;  /* 0x0000004e5010723c */ /* 0x000fe20000001810 */
[----:B------:R-:W-:Y:S05]  /*4600*/  LDSM.16.M88.4 R76, [R188+0x1800] ;  /* 0x00180000bc4c783b */ /* 0x000fea0000000200 */
[----:B------:R-:W-:Y:S01]  /*4610*/  HMMA.16816.F32 R48, R48, R14, RZ ;  /* 0x0000000e3030723c */ /* 0x000fe200000018ff */
[----:B------:R-:W-:Y:S05]  /*4620*/  LDSM.16.M88.4 R12, [R188+0x800] ;  /* 0x00080000bc0c783b */ /* 0x000fea0000000200 */
[C---:B------:R-:W-:Y:S06]  /*4630*/  HMMA.16816.F32 R64, R24.reuse, R28, R64 ;  /* 0x0000001c1840723c */ /* 0x040fec0000001840 */
[C---:B------:R-:W-:Y:S01]  /*4640*/  HMMA.16816.F32 R60, R24.reuse, R30, R60 ;  /* 0x0000001e183c723c */ /* 0x040fe2000000183c */
[----:B------:R-:W1:Y:S05]  /*4650*/  LDSM.16.M88.4 R28, [R202+0x2000] ;  /* 0x00200000ca1c783b */ /* 0x000e6a0000000200 */
[C---:B---3--:R-:W-:Y:S06]  /*4660*/  HMMA.16816.F32 R32, R24.reuse, R8, R32 ;  /* 0x000000081820723c */ /* 0x048fec0000001820 */
[----:B------:R-:W-:Y:S01]  /*4670*/  HMMA.16816.F32 R44, R24, R10, R44 ;  /* 0x0000000a182c723c */ /* 0x000fe2000000182c */
[----:B------:R-:W2:Y:S05]  /*4680*/  LDSM.16.M88.4 R8, [R188+0x1000] ;  /* 0x00100000bc08783b */ /* 0x000eaa0000000200 */
[----:B----4-:R-:W-:Y:S06]  /*4690*/  HMMA.16816.F32 R20, R72, R84, R20 ;  /* 0x000000544814723c */ /* 0x010fec0000001814 */
        /* <DEDUP_REMOVED lines=8> */
[----:B------:R-:W3:Y:S05]  /*4720*/  LDSM.16.M88.4 R40, [R200+0x2000] ;  /* 0x00200000c828783b */ /* 0x000eea0000000200 */
[C---:B------:R-:W-:Y:S06]  /*4730*/  HMMA.16816.F32 R32, R80.reuse, R36, R32 ;  /* 0x000000245020723c */ /* 0x040fec0000001820 */
[----:B------:R-:W-:Y:S01]  /*4740*/  HMMA.16816.F32 R44, R80, R38, R44 ;  /* 0x00000026502c723c */ /* 0x000fe2000000182c */
[----:B------:R-:W4:Y:S05]  /*4750*/  LDSM.16.M88.4 R36, [R201+0x9000] ;  /* 0x00900000c924783b */ /* 0x000f2a0000000200 */
[----:B-1----:R-:W-:Y:S06]  /*4760*/  HMMA.16816.F32 R20, R28, R88, R20 ;  /* 0x000000581c14723c */ /* 0x002fec0000001814 */
[----:B------:R-:W-:Y:S06]  /*4770*/  HMMA.16816.F32 R56, R80, R52, R56 ;  /* 0x000000345038723c */ /* 0x000fec0000001838 */
[----:B------:R-:W-:Y:S01]  /*4780*/  HMMA.16816.F32 R16, R28, R90, R16 ;  /* 0x0000005a1c10723c */ /* 0x000fe20000001810 */
[----:B------:R-:W-:Y:S05]  /*4790*/  LDSM.16.M88.4 R88, [R201+0xa800] ;  /* 0x00a80000c958783b */ /* 0x000fea0000000200 */
[----:B------:R-:W-:Y:S01]  /*47a0*/  HMMA.16816.F32 R80, R80, R54, R24 ;  /* 0x000000365050723c */ /* 0x000fe20000001818 */
[----:B------:R-:W-:Y:S04]  /*47b0*/  LDSM.16.M88.4 R52, [R201+0x9800] ;  /* 0x00980000c934783b */ /* 0x000fe80000000200 */
[----:B------:R-:W-:Y:S01]  /*47c0*/  LDSM.16.M88.4 R24, [R199+0x2800] ;  /* 0x00280000c718783b */ /* 0x000fe20000000200 */
[C---:B--2---:R-:W-:Y:S06]  /*47d0*/  HMMA.16816.F32 R64, R72.reuse, R8, R64 ;  /* 0x000000084840723c */ /* 0x044fec0000001840 */
[C---:B------:R-:W-:Y:S01]  /*47e0*/  HMMA.16816.F32 R60, R72.reuse, R10, R60 ;  /* 0x0000000a483c723c */ /* 0x040fe2000000183c */
[----:B------:R-:W1:Y:S05]  /*47f0*/  LDSM.16.M88.4 R8, [R195+0x8000] ;  /* 0x00800000c308783b */ /* 0x000e6a0000000200 */
[C---:B------:R-:W-:Y:S06]  /*4800*/  HMMA.16816.F32 R32, R72.reuse, R12, R32 ;  /* 0x0000000c4820723c */ /* 0x040fec0000001820 */
[----:B------:R-:W-:Y:S01]  /*4810*/  HMMA.16816.F32 R44, R72, R14, R44 ;  /* 0x0000000e482c723c */ /* 0x000fe2000000182c */
[----:B------:R-:W2:Y:S05]  /*4820*/  LDSM.16.M88.4 R12, [R199+0x3000] ;  /* 0x00300000c70c783b */ /* 0x000eaa0000000200 */
[C---:B---3--:R-:W-:Y:S06]  /*4830*/  HMMA.16816.F32 R20, R40.reuse, R68, R20 ;  /* 0x000000442814723c */ /* 0x048fec0000001814 */
[----:B------:R-:W-:Y:S01]  /*4840*/  HMMA.16816.F32 R16, R40, R70, R16 ;  /* 0x000000462810723c */ /* 0x000fe20000001810 */
        /* <DEDUP_REMOVED lines=27> */
[C---:B----4-:R-:W-:Y:S06]  /*4a00*/  HMMA.16816.F32 R56, R40.reuse, R48, R56 ;  /* 0x000000302838723c */ /* 0x050fec0000001838 */
[----:B------:R-:W-:Y:S01]  /*4a10*/  HMMA.16816.F32 R80, R40, R50, R80 ;  /* 0x000000322850723c */ /* 0x000fe20000001850 */
[----:B------:R-:W-:Y:S04]  /*4a20*/  LDSM.16.M88.4 R40, [R200+0x4000] ;  /* 0x00400000c828783b */ /* 0x000fe80000000200 */
[----:B------:R-:W3:Y:S01]  /*4a30*/  LDSM.16.M88.4 R48, [R199+0x4000] ;  /* 0x00400000c730783b */ /* 0x000ee20000000200 */
[C---:B-1----:R-:W-:Y:S06]  /*4a40*/  HMMA.16816.F32 R20, R52.reuse, R12, R20 ;  /* 0x0000000c3414723c */ /* 0x042fec0000001814 */
[----:B------:R-:W-:Y:S01]  /*4a50*/  HMMA.16816.F32 R16, R52, R14, R16 ;  /* 0x0000000e3410723c */ /* 0x000fe20000001810 */
[----:B------:R-:W-:Y:S05]  /*4a60*/  LDSM.16.M88.4 R12, [R197+0x4000] ;  /* 0x00400000c50c783b */ /* 0x000fea0000000200 */
[C---:B------:R-:W-:Y:S06]  /*4a70*/  HMMA.16816.F32 R32, R84.reuse, R28, R32 ;  /* 0x0000001c5420723c */ /* 0x040fec0000001820 */
[C---:B------:R-:W-:Y:S01]  /*4a80*/  HMMA.16816.F32 R44, R84.reuse, R30, R44 ;  /* 0x0000001e542c723c */ /* 0x040fe2000000182c */
[----:B------:R-:W-:Y:S05]  /*4a90*/  LDSM.16.M88.4 R28, [R198+0x4000] ;  /* 0x00400000c61c783b */ /* 0x000fea0000000200 */
[C---:B--2---:R-:W-:Y:S06]  /*4aa0*/  HMMA.16816.F32 R64, R84.reuse, R24, R64 ;  /* 0x000000185440723c */ /* 0x044fec0000001840 */
[----:B------:R-:W-:Y:S01]  /*4ab0*/  HMMA.16816.F32 R60, R84, R26, R60 ;  /* 0x0000001a543c723c */ /* 0x000fe2000000183c */
[----:B------:R-:W1:Y:S05]  /*4ac0*/  LDSM.16.M88.4 R24, [R195+0xa000] ;  /* 0x00a00000c318783b */ /* 0x000e6a0000000200 */
[----:B------:R-:W-:Y:S06]  /*4ad0*/  HMMA.16816.F32 R32, R76, R8, R32 ;  /* 0x000000084c20723c */ /* 0x000fec0000001820 */
[C---:B---3--:R-:W-:Y:S06]  /*4ae0*/  HMMA.16816.F32 R20, R40.reuse, R48, R20 ;  /* 0x000000302814723c */ /* 0x048fec0000001814 */
[----:B------:R-:W-:Y:S01]  /*4af0*/  HMMA.16816.F32 R16, R40, R50, R16 ;  /* 0x000000322810723c */ /* 0x000fe20000001810 */
[----:B------:R-:W2:Y:S05]  /*4b00*/  LDSM.16.M88.4 R48, [R201+0xb000] ;  /* 0x00b00000c930783b */ /* 0x000eaa0000000200 */
[C---:B------:R-:W-:Y:S01]  /*4b10*/  HMMA.16816.F32 R44, R76.reuse, R10, R44 ;  /* 0x0000000a4c2c723c */ /* 0x040fe2000000182c */
[----:B------:R-:W3:Y:S05]  /*4b20*/  LDSM.16.M88.4 R8, [R188+0x4000] ;  /* 0x00400000bc08783b */ /* 0x000eea0000000200 */
[----:B------:R-:W-:Y:S06]  /*4b30*/  HMMA.16816.F32 R64, R76, R72, R64 ;  /* 0x000000484c40723c */ /* 0x000fec0000001840 */
[----:B------:R-:W-:Y:S06]  /*4b40*/  HMMA.16816.F32 R56, R84, R92, R56 ;  /* 0x0000005c5438723c */ /* 0x000fec0000001838 */
[C---:B-1----:R-:W-:Y:S06]  /*4b50*/  HMMA.16816.F32 R20, R28.reuse, R24, R20 ;  /* 0x000000181c14723c */ /* 0x042fec0000001814 */
[----:B------:R-:W-:Y:S01]  /*4b60*/  HMMA.16816.F32 R16, R28, R26, R16 ;  /* 0x0000001a1c10723c */ /* 0x000fe20000001810 */
[----:B------:R-:W1:Y:S05]  /*4b70*/  LDSM.16.M88.4 R24, [R199+0x5000] ;  /* 0x00500000c718783b */ /* 0x000e6a0000000200 */
[----:B------:R-:W-:Y:S01]  /*4b80*/  HMMA.16816.F32 R84, R84, R94, R80 ;  /* 0x0000005e5454723c */ /* 0x000fe20000001850 */
[----:B------:R-:W-:Y:S05]  /*4b90*/  LDSM.16.M88.4 R80, [R195+0xa800] ;  /* 0x00a80000c350783b */ /* 0x000fea0000000200 */
[----:B------:R-:W-:Y:S06]  /*4ba0*/  HMMA.16816.F32 R60, R76, R74, R60 ;  /* 0x0000004a4c3c723c */ /* 0x000fec000000183c */
[C---:B--2---:R-:W-:Y:S06]  /*4bb0*/  HMMA.16816.F32 R64, R52.reuse, R48, R64 ;  /* 0x000000303440723c */ /* 0x044fec0000001840 */
[C---:B------:R-:W-:Y:S06]  /*4bc0*/  HMMA.16816.F32 R32, R52.reuse, R88, R32 ;  /* 0x000000583420723c */ /* 0x040fec0000001820 */
[----:B------:R-:W-:Y:S01]  /*4bd0*/  HMMA.16816.F32 R44, R52, R90, R44 ;  /* 0x0000005a342c723c */ /* 0x000fe2000000182c */
[----:B------:R-:W2:Y:S05]  /*4be0*/  LDSM.16.M88.4 R88, [R201+0xb800] ;  /* 0x00b80000c958783b */ /* 0x000eaa0000000200 */
[----:B---3--:R-:W-:Y:S06]  /*4bf0*/  HMMA.16816.F32 R20, R12, R8, R20 ;  /* 0x000000080c14723c */ /* 0x008fec0000001814 */
[C---:B------:R-:W-:Y:S01]  /*4c00*/  HMMA.16816.F32 R72, R76.reuse, R68, R56 ;  /* 0x000000444c48723c */ /* 0x040fe20000001838 */
[----:B------:R-:W-:Y:S05]  /*4c10*/  LDSM.16.M88.4 R56, [R188+0x4800] ;  /* 0x00480000bc38783b */ /* 0x000fea0000000200 */
[----:B------:R-:W-:Y:S06]  /*4c20*/  HMMA.16816.F32 R84, R76, R70, R84 ;  /* 0x000000464c54723c */ /* 0x000fec0000001854 */
[----:B------:R-:W-:Y:S01]  /*4c30*/  HMMA.16816.F32 R16, R12, R10, R16 ;  /* 0x0000000a0c10723c */ /* 0x000fe20000001810 */
[----:B------:R-:W3:Y:S05]  /*4c40*/  LDSM.16.M88.4 R8, [R195+0xb000] ;  /* 0x00b00000c308783b */ /* 0x000eea0000000200 */
[----:B------:R-:W-:Y:S01]  /*4c50*/  HMMA.16816.F32 R60, R52, R50, R60 ;  /* 0x00000032343c723c */ /* 0x000fe2000000183c */
[----:B------:R-:W-:Y:S01]  /*4c60*/  FMUL.FTZ R2, R20, UR32 ;  /* 0x0000002014027c20 */ /* 0x000fe20008410000 */
[----:B------:R-:W-:-:S04]  /*4c70*/  FMUL.FTZ R48, R21, UR32 ;  /* 0x0000002015307c20 */ /* 0x000fc80008410000 */
[----:B-1----:R-:W-:Y:S01]  /*4c80*/  HMMA.16816.F32 R64, R40, R24, R64 ;  /* 0x000000182840723c */ /* 0x002fe20000001840 */
[----:B------:R-:W1:Y:S05]  /*4c90*/  MUFU.TANH R2, R2 ;  /* 0x0000000200027308 */ /* 0x000e6a0000002400 */
[C---:B--2---:R-:W-:Y:S01]  /*4ca0*/  HMMA.16816.F32 R72, R52.reuse, R88, R72 ;  /* 0x000000583448723c */ /* 0x044fe20000001848 */
[----:B------:R-:W-:Y:S01]  /*4cb0*/  FMUL.FTZ R25, R22, UR32 ;  /* 0x0000002016197c20 */ /* 0x000fe20008410000 */
[----:B------:R-:W-:Y:S01]  /*4cc0*/  FMUL.FTZ R24, R23, UR32 ;  /* 0x0000002017187c20 */ /* 0x000fe20008410000 */
[----:B------:R-:W2:Y:S01]  /*4cd0*/  MUFU.TANH R48, R48 ;  /* 0x0000003000307308 */ /* 0x000ea20000002400 */
[----:B------:R-:W4:Y:S02]  /*4ce0*/  LDSM.16.M88.4 R20, [R199+0x5800] ;  /* 0x00580000c714783b */ /* 0x000f240000000200 */
[----:B------:R-:W-:Y:S01]  /*4cf0*/  HMMA.16816.F32 R84, R52, R90, R84 ;  /* 0x0000005a3454723c */ /* 0x000fe20000001854 */
[----:B------:R-:W-:Y:S01]  /*4d00*/  FMUL.FTZ R16, R16, UR32 ;  /* 0x0000002010107c20 */ /* 0x000fe20008410000 */
[----:B------:R-:W-:-:S03]  /*4d10*/  FMUL.FTZ R50, R17, UR32 ;  /* 0x0000002011327c20 */ /* 0x000fc60008410000 */
[----:B------:R1:W1:Y:S01]  /*4d20*/  MUFU.TANH R49, R16 ;  /* 0x0000001000317308 */ /* 0x0002620000002400 */
[C---:B------:R-:W-:Y:S06]  /*4d30*/  HMMA.16816.F32 R60, R40.reuse, R26, R60 ;  /* 0x0000001a283c723c */ /* 0x040fec000000183c */
[C---:B------:R-:W-:Y:S01]  /*4d40*/  HMMA.16816.F32 R32, R40.reuse, R36, R32 ;  /* 0x000000242820723c */ /* 0x040fe20000001820 */
[----:B------:R-:W-:Y:S01]  /*4d50*/  FMUL.FTZ R26, R18, UR32 ;  /* 0x00000020121a7c20 */ /* 0x000fe20008410000 */
[----:B------:R-:W-:Y:S01]  /*4d60*/  FMUL.FTZ R27, R19, UR32 ;  /* 0x00000020131b7c20 */ /* 0x000fe20008410000 */
[----:B------:R-:W2:Y:S03]  /*4d70*/  MUFU.TANH R25, R25 ;  /* 0x0000001900197308 */ /* 0x000ea60000002400 */
[----:B------:R-:W-:Y:S01]  /*4d80*/  HMMA.16816.F32 R44, R40, R38, R44 ;  /* 0x00000026282c723c */ /* 0x000fe2000000182c */
[----:B------:R-:W-:Y:S04]  /*4d90*/  LDSM.16.M88.4 R36, [R188+0x5000] ;  /* 0x00500000bc24783b */ /* 0x000fe80000000200 */
[----:B-1----:R-:W1:Y:S01]  /*4da0*/  LDSM.16.M88.4 R16, [R195+0xb800] ;  /* 0x00b80000c310783b */ /* 0x002e620000000200 */
[C---:B---3--:R-:W-:Y:S01]  /*4db0*/  HMMA.16816.F32 R64, R28.reuse, R8, R64 ;  /* 0x000000081c40723c */ /* 0x048fe20000001840 */
[----:B------:R-:W3:Y:S05]  /*4dc0*/  MUFU.TANH R24, R24 ;  /* 0x0000001800187308 */ /* 0x000eea0000002400 */
[----:B------:R-:W-:Y:S01]  /*4dd0*/  HMMA.16816.F32 R60, R28, R10, R60 ;  /* 0x0000000a1c3c723c */ /* 0x000fe2000000183c */
[----:B------:R-:W2:Y:S01]  /*4de0*/  LDSM.16.M88.4 R8, [R188+0x5800] ;  /* 0x00580000bc08783b */ /* 0x000ea20000000200 */
[----:B------:R-:W-:-:S04]  /*4df0*/  DEPBAR.LE SB0, 0x0 ;  /* 0x000080000000791a */ /* 0x000fc80000000000 */
[----:B------:R-:W-:Y:S01]  /*4e00*/  HMMA.16816.F32 R32, R28, R80, R32 ;  /* 0x000000501c20723c */ /* 0x000fe20000001820 */
[----:B------:R-:W1:Y:S05]  /*4e10*/  MUFU.TANH R50, R50 ;  /* 0x0000003200327308 */ /* 0x000e6a0000002400 */
[C---:B----4-:R-:W-:Y:S03]  /*4e20*/  HMMA.16816.F32 R72, R40.reuse, R20, R72 ;  /* 0x000000142848723c */ /* 0x050fe60000001848 */
[----:B------:R-:W4:Y:S03]  /*4e30*/  MUFU.TANH R26, R26 ;  /* 0x0000001a001a7308 */ /* 0x000f260000002400 */
[----:B------:R-:W-:Y:S05]  /*4e40*/  HMMA.16816.F32 R84, R40, R22, R84 ;  /* 0x000000162854723c */ /* 0x000fea0000001854 */
[----:B------:R-:W2:Y:S01]  /*4e50*/  MUFU.TANH R27, R27 ;  /* 0x0000001b001b7308 */ /* 0x000ea20000002400 */
[----:B------:R-:W-:Y:S06]  /*4e60*/  HMMA.16816.F32 R44, R28, R82, R44 ;  /* 0x000000521c2c723c */ /* 0x000fec000000182c */
[----:B------:R-:W-:Y:S06]  /*4e70*/  HMMA.16816.F32 R32, R12, R56, R32 ;  /* 0x000000380c20723c */ /* 0x000fec0000001820 */
[C---:B-1----:R-:W-:Y:S06]  /*4e80*/  HMMA.16816.F32 R72, R28.reuse, R16, R72 ;  /* 0x000000101c48723c */ /* 0x042fec0000001848 */
[----:B------:R-:W-:Y:S06]  /*4e90*/  HMMA.16816.F32 R84, R28, R18, R84 ;  /* 0x000000121c54723c */ /* 0x000fec0000001854 */
[C---:B------:R-:W-:Y:S06]  /*4ea0*/  HMMA.16816.F32 R44, R12.reuse, R58, R44 ;  /* 0x0000003a0c2c723c */ /* 0x040fec000000182c */
[----:B------:R-:W-:Y:S01]  /*4eb0*/  HMMA.16816.F32 R64, R12, R36, R64 ;  /* 0x000000240c40723c */ /* 0x000fe20000001840 */
[----:B------:R-:W-:Y:S01]  /*4ec0*/  FMUL.FTZ R20, R34, UR32 ;  /* 0x0000002022147c20 */ /* 0x000fe20008410000 */
[----:B------:R-:W-:Y:S01]  /*4ed0*/  FMUL.FTZ R34, R35, UR32 ;  /* 0x0000002023227c20 */ /* 0x000fe20008410000 */
[----:B------:R-:W-:Y:S01]  /*4ee0*/  FMUL.FTZ R32, R32, UR32 ;  /* 0x0000002020207c20 */ /* 0x000fe20008410000 */
[----:B------:R-:W-:-:S02]  /*4ef0*/  FMUL.FTZ R33, R33, UR32 ;  /* 0x0000002021217c20 */ /* 0x000fc40008410000 */
[C---:B------:R-:W-:Y:S01]  /*4f00*/  HMMA.16816.F32 R60, R12.reuse, R38, R60 ;  /* 0x000000260c3c723c */ /* 0x040fe2000000183c */
[----:B------:R-:W1:Y:S05]  /*4f10*/  MUFU.TANH R20, R20 ;  /* 0x0000001400147308 */ /* 0x000e6a0000002400 */
[C---:B--2---:R-:W-:Y:S03]  /*4f20*/  HMMA.16816.F32 R72, R12.reuse, R8, R72 ;  /* 0x000000080c48723c */ /* 0x044fe60000001848 */
[----:B------:R-:W2:Y:S03]  /*4f30*/  MUFU.TANH R32, R32 ;  /* 0x0000002000207308 */ /* 0x000ea60000002400 */
        /* <DEDUP_REMOVED lines=17> */
[----:B------:R-:W-:Y:S01]  /*5050*/  IADD3 R213, R8, R213, RZ ;  /* 0x000000d508d57210 */ /* 0x000fe20007ffe0ff */
[----:B------:R-:W-:Y:S01]  /*5060*/  FMUL.FTZ R29, R72, UR32 ;  /* 0x00000020481d7c20 */ /* 0x000fe20008410000 */
[----:B------:R-:W-:Y:S01]  /*5070*/  FMUL.FTZ R31, R73, UR32 ;  /* 0x00000020491f7c20 */ /* 0x000fe20008410000 */
[----:B------:R-:W-:Y:S01]  /*5080*/  FMUL.FTZ R4, R75, UR32 ;  /* 0x000000204b047c20 */ /* 0x000fe20008410000 */
[----:B------:R-:W-:Y:S01]  /*5090*/  MOV R3, UR15 ;  /* 0x0000000f00037c02 */ /* 0x000fe20008000f00 */
[----:B------:R-:W-:-:S02]  /*50a0*/  VIADD R210, R213, 0x8 ;  /* 0x00000008d5d27836 */ /* 0x000fc40000000000 */
[----:B------:R-:W-:Y:S01]  /*50b0*/  FMUL.FTZ R74, R74, UR32 ;  /* 0x000000204a4a7c20 */ /* 0x000fe20008410000 */
[----:B------:R-:W-:Y:S01]  /*50c0*/  FMUL.FTZ R39, R84, UR32 ;  /* 0x0000002054277c20 */ /* 0x000fe20008410000 */
[----:B------:R-:W-:Y:S01]  /*50d0*/  FMUL.FTZ R40, R85, UR32 ;  /* 0x0000002055287c20 */ /* 0x000fe20008410000 */
[----:B------:R-:W-:Y:S01]  /*50e0*/  FMUL.FTZ R30, R86, UR32 ;  /* 0x00000020561e7c20 */ /* 0x000fe20008410000 */
[----:B------:R-:W-:Y:S01]  /*50f0*/  FMUL.FTZ R87, R87, UR32 ;  /* 0x0000002057577c20 */ /* 0x000fe20008410000 */
[C---:B------:R-:W-:Y:S01]  /*5100*/  IADD3 R208, R210.reuse, UR18, R3 ;  /* 0x00000012d2d07c10 */ /* 0x040fe2000fffe003 */
[----:B------:R-:W1:Y:S01]  /*5110*/  MUFU.TANH R33, R33 ;  /* 0x0000002100217308 */ /* 0x000e620000002400 */
[----:B------:R-:W-:Y:S02]  /*5120*/  MOV R8, UR25 ;  /* 0x0000001900087c02 */ /* 0x000fe40008000f00 */
[----:B------:R-:W-:Y:S02]  /*5130*/  IADD3 R210, R210, UR33, RZ ;  /* 0x00000021d2d27c10 */ /* 0x000fe4000fffe0ff */
[----:B------:R-:W-:-:S02]  /*5140*/  VIADDMNMX R211, R213, UR14, R8, PT ;  /* 0x0000000ed5d37c46 */ /* 0x000fc4000b800108 */
[----:B------:R-:W-:Y:S01]  /*5150*/  IADD3 R213, R213, UR33, RZ ;  /* 0x00000021d5d57c10 */ /* 0x000fe2000fffe0ff */
[----:B------:R-:W1:Y:S01]  /*5160*/  MUFU.TANH R34, R34 ;  /* 0x0000002200227308 */ /* 0x000e620000002400 */
[----:B------:R-:W-:Y:S02]  /*5170*/  VIADDMNMX R209, R210, -UR19, RZ, !PT ;  /* 0x80000013d2d17c46 */ /* 0x000fe4000f8001ff */
[----:B------:R-:W-:Y:S02]  /*5180*/  VIADDMNMX R212, R213, -UR19, RZ, !PT ;  /* 0x80000013d5d47c46 */ /* 0x000fe4000f8001ff */
[----:B------:R-:W-:-:S03]  /*5190*/  VIMNMX R208, R208, UR25, PT ;  /* 0x00000019d0d07c48 */ /* 0x000fc6000bfe0100 */
        /* <DEDUP_REMOVED lines=14> */
[----:B------:R1:W1:Y:S08]  /*5280*/  MUFU.TANH R6, R74 ;  /* 0x0000004a00067308 */ /* 0x0002700000002400 */
[----:B------:R-:W1:Y:S08]  /*5290*/  MUFU.TANH R4, R4 ;  /* 0x0000000400047308 */ /* 0x000e700000002400 */
[----:B------:R-:W1:Y:S08]  /*52a0*/  MUFU.TANH R39, R39 ;  /* 0x0000002700277308 */ /* 0x000e700000002400 */
[----:B------:R-:W1:Y:S08]  /*52b0*/  MUFU.TANH R40, R40 ;  /* 0x0000002800287308 */ /* 0x000e700000002400 */
[----:B------:R-:W1:Y:S08]  /*52c0*/  MUFU.TANH R30, R30 ;  /* 0x0000001e001e7308 */ /* 0x000e700000002400 */
        /* <DEDUP_REMOVED lines=55> */
[----:B------:R-:W-:Y:S02]  /*5640*/  IMAD.U32 R10, RZ, RZ, UR34 ;  /* 0x00000022ff0a7e24 */ /* 0x000fe4000f8e00ff */
[----:B------:R-:W-:Y:S02]  /*5650*/  IMAD.U32 R11, RZ, RZ, UR35 ;  /* 0x00000023ff0b7e24 */ /* 0x000fe4000f8e00ff */
        /* <DEDUP_REMOVED lines=10> */
[----:B---3--:R-:W-:Y:S01]  /*5700*/  MOV R11, UR35 ;  /* 0x00000023000b7c02 */ /* 0x008fe20008000f00 */
[----:B------:R-:W-:Y:S02]  /*5710*/  IMAD.U32 R10, RZ, RZ, UR34 ;  /* 0x00000022ff0a7e24 */ /* 0x000fe4000f8e00ff */
[----:B------:R-:W-:Y:S01]  /*5720*/  IMAD.U32 R11, RZ, RZ, UR18 ;  /* 0x00000012ff0b7e24 */ /* 0x000fe2000f8e00ff */
[----:B--2---:R-:W-:-:S04]  /*5730*/  IADD3 R8, -R9, R8, RZ ;  /* 0x0000000809087210 */ /* 0x004fc80007ffe1ff */
[----:B------:R-:W-:Y:S01]  /*5740*/  SHF.R.S32.HI R41, RZ, 0x1f, R8 ;  /* 0x0000001fff297819 */ /* 0x000fe20000011408 */
[----:B------:R-:W-:-:S04]  /*5750*/  IMAD.WIDE.U32 R42, R8, UR14, R10 ;  /* 0x0000000e082a7c25 */ /* 0x000fc8000f8e000a */
[----:B------:R-:W-:-:S04]  /*5760*/  IMAD R41, R41, UR14, RZ ;  /* 0x0000000e29297c24 */ /* 0x000fc8000f8e02ff */
[----:B------:R-:W-:-:S05]  /*5770*/  IMAD R41, R8, UR15, R41 ;  /* 0x0000000f08297c24 */ /* 0x000fca000f8e0229 */
[----:B------:R-:W-:Y:S01]  /*5780*/  IADD3 R41, R43, R41, RZ ;  /* 0x000000292b297210 */ /* 0x000fe20007ffe0ff */
[----:B------:R-:W-:Y:S06]  /*5790*/  BRA `(.L_x_5519) ;  /* 0x0000000000107947 */ /* 0x000fec0003800000 */
.L_x_5518:
[----:B------:R-:W-:-:S04]  /*57a0*/  ULEA UR14, -UR8, URZ, 0x6 ;  /* 0x0000003f080e7291 */ /* 0x000fc8000f8e313f */
[----:B------:R-:W-:Y:S02]  /*57b0*/  USHF.R.S32.HI UR15, URZ, 0x1f, UR14 ;  /* 0x0000001f3f0f7899 */ /* 0x000fe4000801140e */
[----:B------:R-:W-:-:S04]  /*57c0*/  MOV R42, UR14 ;  /* 0x0000000e002a7c02 */ /* 0x000fc80008000f00 */
[----:B------:R-:W-:-:S07]  /*57d0*/  MOV R41, UR15 ;  /* 0x0000000f00297c02 */ /* 0x000fce0008000f00 */
.L_x_5519:
        /* <DEDUP_REMOVED lines=8> */
[C-C-:B------:R-:W-:Y:S01]  /*5860*/  @!P4 IMAD.X R52, R41.reuse, 0x1, R134.reuse, P0 ;  /* 0x000000012934c824 */ /* 0x140fe200000e0686 */
[----:B------:R-:W-:Y:S01]  /*5870*/  @!P2 IADD3 R44, P0, R42, R133, RZ ;  /* 0x000000852a2ca210 */ /* 0x000fe20007f1e0ff */
[----:B------:R-:W4:Y:S04]  /*5880*/  @!P2 LDC.64 R10, c[0x0][0x218] ;  /* 0x00008600ff0aab82 */ /* 0x000f280000000a00 */
[----:B------:R-:W-:-:S04]  /*5890*/  @!P2 IMAD.X R45, R41, 0x1, R134, P0 ;  /* 0x00000001292da824 */ /* 0x000fc800000e0686 */
[----:B------:R-:W5:Y:S01]  /*58a0*/  @!P1 LDC.64 R8, c[0x0][0x218] ;  /* 0x00008600ff089b82 */ /* 0x000f620000000a00 */
[----:B--2---:R-:W-:-:S07]  /*58b0*/  @!P4 LEA R46, P5, R43, R12, 0x1 ;  /* 0x0000000c2b2ec211 */ /* 0x004fce00078a08ff */
[----:B------:R-:W2:Y:S01]  /*58c0*/  @!P4 LDC.64 R14, c[0x0][0x218] ;  /* 0x00008600ff0ecb82 */ /* 0x000ea20000000a00 */
[----:B------:R-:W-:Y:S02]  /*58d0*/  @!P4 LEA.HI.X R47, R43, R13, R52, 0x1, P5 ;  /* 0x0000000d2b2fc211 */ /* 0x000fe400028f0c34 */
        /* <DEDUP_REMOVED lines=116> */
.L_x_5521:
[----:B------:R-:W-:Y:S05]  /*6020*/  BSYNC B0 ;  /* 0x0000000000007941 */ /* 0x000fea0003800000 */
.L_x_5520:
[----:B------:R-:W0:Y:S01]  /*6030*/  LDGDEPBAR ;  /* 0x00000000000079af */ /* 0x000e220000000000 */
[----:B------:R-:W-:-:S04]  /*6040*/  IADD3 R133, P0, R42, R133, RZ ;  /* 0x000000852a857210 */ /* 0x000fc80007f1e0ff */
[----:B------:R-:W-:-:S09]  /*6050*/  IADD3.X R134, R41, R134, RZ, P0, !PT ;  /* 0x0000008629867210 */ /* 0x000fd200007fe4ff */
.L_x_5517:
[----:B------:R-:W-:Y:S01]  /*6060*/  VIADD R52, R214, UR16 ;  /* 0x00000010d6347c36 */ /* 0x000fe20008000000 */
[----:B------:R-:W-:Y:S01]  /*6070*/  ULDC UR18, c[0x0][0x2ec] ;  /* 0x0000bb0000127ab9 */ /* 0x000fe20000000800 */
[----:B------:R-:W-:Y:S01]  /*6080*/  LEA R196, R0, UR4, 0x1 ;  /* 0x0000000400c47c11 */ /* 0x000fe2000f8e08ff */
[----:B------:R-:W-:Y:S01]  /*6090*/  ULDC.64 UR14, c[0x0][0x218] ;  /* 0x00008600000e7ab9 */ /* 0x000fe20000000a00 */
[--C-:B-12---:R-:W-:Y:S01]  /*60a0*/  IMAD.IADD R8, R210, 0x1, -R52.reuse ;  /* 0x00000001d2087824 */ /* 0x106fe200078e0a34 */
[C---:B------:R-:W-:Y:S01]  /*60b0*/  ISETP.GE.AND P1, PT, R52.reuse, R211, PT ;  /* 0x000000d33400720c */ /* 0x040fe20003f26270 */
[C---:B------:R-:W-:Y:S01]  /*60c0*/  IMAD.IADD R43, R213.reuse, 0x1, -R52 ;  /* 0x00000001d52b7824 */ /* 0x040fe200078e0a34 */
[C---:B------:R-:W-:Y:S01]  /*60d0*/  ISETP.GE.AND P0, PT, R52.reuse, R208, PT ;  /* 0x000000d03400720c */ /* 0x040fe20003f06270 */
[C---:B------:R-:W-:Y:S01]  /*60e0*/  VIADD R45, R52.reuse, 0x8 ;  /* 0x00000008342d7836 */ /* 0x040fe20000000000 */
[----:B------:R-:W-:Y:S01]  /*60f0*/  IABS R8, R8 ;  /* 0x0000000800087213 */ /* 0x000fe20000000000 */
[C---:B------:R-:W-:Y:S01]  /*6100*/  VIADD R12, R52.reuse, 0x10 ;  /* 0x00000010340c7836 */ /* 0x040fe20000000000 */
[----:B------:R-:W-:Y:S01]  /*6110*/  IABS R43, R43 ;  /* 0x0000002b002b7213 */ /* 0x000fe20000000000 */
[C---:B------:R-:W-:Y:S01]  /*6120*/  VIADD R15, R52.reuse, 0x1 ;  /* 0x00000001340f7836 */ /* 0x040fe20000000000 */
[----:B------:R-:W-:Y:S01]  /*6130*/  I2FP.F32.S32 R8, R8 ;  /* 0x0000000800087245 */ /* 0x000fe20000201400 */
[C---:B------:R-:W-:Y:S01]  /*6140*/  VIADD R11, R52.reuse, 0x11 ;  /* 0x00000011340b7836 */ /* 0x040fe20000000000 */
[----:B------:R-:W-:Y:S01]  /*6150*/  I2FP.F32.S32 R43, R43 ;  /* 0x0000002b002b7245 */ /* 0x000fe20000201400 */
[C---:B------:R-:W-:Y:S01]  /*6160*/  IMAD.IADD R9, R213.reuse, 0x1, -R12 ;  /* 0x00000001d5097824 */ /* 0x040fe200078e0a0c */
[----:B------:R-:W-:Y:S01]  /*6170*/  ISETP.LT.OR P1, PT, R52, R212, P1 ;  /* 0x000000d43400720c */ /* 0x000fe20000f21670 */
[----:B------:R-:W-:Y:S01]  /*6180*/  FFMA.FTZ R25, R8, -UR23, R25 ;  /* 0x8000001708197c23 */ /* 0x000fe20008010019 */
[----:B------:R-:W-:-:S02]  /*6190*/  IMAD.IADD R8, R213, 0x1, -R45 ;  /* 0x00000001d5087824 */ /* 0x000fc400078e0a2d */
[----:B------:R-:W-:Y:S01]  /*61a0*/  FFMA.FTZ R43, R43, -UR23, R2 ;  /* 0x800000172b2b7c23 */ /* 0x000fe20008010002 */
[C---:B------:R-:W-:Y:S01]  /*61b0*/  IMAD.IADD R41, R213.reuse, 0x1, -R15 ;  /* 0x00000001d5297824 */ /* 0x040fe200078e0a0f */
[----:B------:R-:W-:Y:S01]  /*61c0*/  IABS R9, R9 ;  /* 0x0000000900097213 */ /* 0x000fe20000000000 */
[----:B------:R-:W-:Y:S01]  /*61d0*/  IMAD.IADD R2, R213, 0x1, -R11 ;  /* 0x00000001d5027824 */ /* 0x000fe200078e0a0b */
[----:B------:R-:W-:Y:S01]  /*61e0*/  IABS R8, R8 ;  /* 0x0000000800087213 */ /* 0x000fe20000000000 */
[C---:B------:R-:W-:Y:S01]  /*61f0*/  VIADD R10, R52.reuse, 0x20 ;  /* 0x00000020340a7836 */ /* 0x040fe20000000000 */
[----:B------:R-:W-:Y:S01]  /*6200*/  IABS R41, R41 ;  /* 0x0000002900297213 */ /* 0x000fe20000000000 */
[C---:B------:R-:W-:Y:S01]  /*6210*/  VIADD R13, R52.reuse, 0x9 ;  /* 0x00000009340d7836 */ /* 0x040fe20000000000 */
[----:B------:R-:W-:Y:S01]  /*6220*/  I2FP.F32.S32 R8, R8 ;  /* 0x0000000800087245 */ /* 0x000fe20000201400 */
[C---:B------:R-:W-:Y:S01]  /*6230*/  VIADD R44, R52.reuse, 0x18 ;  /* 0x00000018342c7836 */ /* 0x040fe20000000000 */
[----:B------:R-:W-:Y:S01]  /*6240*/  IABS R2, R2 ;  /* 0x0000000200027213 */ /* 0x000fe20000000000 */
[----:B------:R-:W-:Y:S01]  /*6250*/  VIADD R42, R52, 0x19 ;  /* 0x00000019342a7836 */ /* 0x000fe20000000000 */
[----:B------:R-:W-:Y:S01]  /*6260*/  I2FP.F32.S32 R9, R9 ;  /* 0x0000000900097245 */ /* 0x000fe20000201400 */
[----:B------:R-:W-:Y:S01]  /*6270*/  FFMA.FTZ R51, R8, -UR23, R49 ;  /* 0x8000001708337c23 */ /* 0x000fe20008010031 */
[----:B------:R-:W-:Y:S01]  /*6280*/  I2FP.F32.S32 R41, R41 ;  /* 0x0000002900297245 */ /* 0x000fe20000201400 */
[C---:B------:R-:W-:Y:S01]  /*6290*/  VIADD R8, R52.reuse, 0x28 ;  /* 0x0000002834087836 */ /* 0x040fe20000000000 */
[----:B------:R-:W-:Y:S01]  /*62a0*/  I2FP.F32.S32 R2, R2 ;  /* 0x0000000200027245 */ /* 0x000fe20000201400 */
[----:B------:R-:W-:Y:S01]  /*62b0*/  FFMA.FTZ R49, R9, -UR23, R32 ;  /* 0x8000001709317c23 */ /* 0x000fe20008010020 */
[----:B------:R-:W-:-:S02]  /*62c0*/  VIADD R9, R52, 0x21 ;  /* 0x0000002134097836 */ /* 0x000fc40000000000 */
[----:B------:R-:W-:Y:S01]  /*62d0*/  FFMA.FTZ R41, R41, -UR23, R48 ;  /* 0x8000001729297c23 */ /* 0x000fe20008010030 */
[C---:B------:R-:W-:Y:S02]  /*62e0*/  IMAD.IADD R14, R213.reuse, 0x1, -R10 ;  /* 0x00000001d50e7824 */ /* 0x040fe400078e0a0a */
[----:B------:R-:W-:Y:S01]  /*62f0*/  FFMA.FTZ R48, R2, -UR23, R33 ;  /* 0x8000001702307c23 */ /* 0x000fe20008010021 */
[C---:B------:R-:W-:Y:S01]  /*6300*/  IMAD.IADD R47, R213.reuse, 0x1, -R13 ;  /* 0x00000001d52f7824 */ /* 0x040fe200078e0a0d */
[----:B------:R-:W-:Y:S01]  /*6310*/  ISETP.LT.OR P0, PT, R52, R209, P0 ;  /* 0x000000d13400720c */ /* 0x000fe20000701670 */
[C---:B------:R-:W-:Y:S01]  /*6320*/  IMAD.IADD R32, R213.reuse, 0x1, -R44 ;  /* 0x00000001d5207824 */ /* 0x040fe200078e0a2c */
[----:B------:R-:W-:Y:S01]  /*6330*/  IABS R14, R14 ;  /* 0x0000000e000e7213 */ /* 0x000fe20000000000 */
[C---:B------:R-:W-:Y:S01]  /*6340*/  IMAD.IADD R33, R213.reuse, 0x1, -R42 ;  /* 0x00000001d5217824 */ /* 0x040fe200078e0a2a */
[----:B------:R-:W-:Y:S01]  /*6350*/  IABS R47, R47 ;  /* 0x0000002f002f7213 */ /* 0x000fe20000000000 */
[C---:B------:R-:W-:Y:S01]  /*6360*/  IMAD.IADD R2, R213.reuse, 0x1, -R9 ;  /* 0x00000001d5027824 */ /* 0x040fe200078e0a09 */
[----:B------:R-:W-:Y:S01]  /*6370*/  IABS R32, R32 ;  /* 0x0000002000207213 */ /* 0x000fe20000000000 */
[----:B------:R-:W-:Y:S01]  /*6380*/  IMAD.IADD R221, R213, 0x1, -R8 ;  /* 0x00000001d5dd7824 */ /* 0x000fe200078e0a08 */
[----:B------:R-:W-:Y:S01]  /*6390*/  IABS R33, R33 ;  /* 0x0000002100217213 */ /* 0x000fe20000000000 */
[----:B------:R-:W-:Y:S01]  /*63a0*/  IMAD R194, R7, 0x2, R196 ;  /* 0x0000000207c27824 */ /* 0x000fe200078e02c4 */
[----:B------:R-:W-:Y:S01]  /*63b0*/  IABS R2, R2 ;  /* 0x0000000200027213 */ /* 0x000fe20000000000 */
[----:B------:R-:W-:Y:S01]  /*63c0*/  LDSM.16.MT88.4 R124, [R196+0xc000] ;  /* 0x00c00000c47c783b */ /* 0x000fe20000004200 */
[----:B------:R-:W-:Y:S01]  /*63d0*/  IABS R221, R221 ;  /* 0x000000dd00dd7213 */ /* 0x000fe20000000000 */
[C---:B------:R-:W-:Y:S01]  /*63e0*/  IMAD R192, R5.reuse, 0x2, R194 ;  /* 0x0000000205c07824 */ /* 0x040fe200078e02c2 */
[----:B------:R-:W-:Y:S01]  /*63f0*/  I2FP.F32.S32 R14, R14 ;  /* 0x0000000e000e7245 */ /* 0x000fe20000201400 */
[----:B------:R-:W-:Y:S01]  /*6400*/  LDSM.16.MT88.4 R116, [R194+0xc000] ;  /* 0x00c00000c274783b */ /* 0x000fe20000004200 */
[----:B------:R-:W-:Y:S01]  /*6410*/  I2FP.F32.S32 R47, R47 ;  /* 0x0000002f002f7245 */ /* 0x000fe20000201400 */
        /* <DEDUP_REMOVED lines=9> */
[----:B------:R-:W-:Y:S01]  /*64b0*/  FFMA.FTZ R46, R33, -UR23, R36 ;  /* 0x80000017212e7c23 */ /* 0x000fe20008010024 */
[----:B------:R-:W-:Y:S01]  /*64c0*/  FFMA.FTZ R171, R2, -UR23, R23 ;  /* 0x8000001702ab7c23 */ /* 0x000fe20008010017 */
[----:B------:R-:W-:-:S02]  /*64d0*/  VIADD R36, R52, 0x30 ;  /* 0x0000003034247836 */ /* 0x000fc40000000000 */
[----:B------:R-:W-:Y:S01]  /*64e0*/  FFMA.FTZ R221, R221, -UR23, R38 ;  /* 0x80000017dddd7c23 */ /* 0x000fe20008010026 */
[C---:B------:R-:W-:Y:S01]  /*64f0*/  VIADD R38, R52.reuse, 0x29 ;  /* 0x0000002934267836 */ /* 0x040fe20000000000 */
[-C--:B------:R-:W-:Y:S01]  /*6500*/  ISETP.GE.AND P2, PT, R45, R211.reuse, PT ;  /* 0x000000d32d00720c */ /* 0x080fe20003f46270 */
[C---:B------:R-:W-:Y:S01]  /*6510*/  VIADD R32, R52.reuse, 0x31 ;  /* 0x0000003134207836 */ /* 0x040fe20000000000 */
[----:B------:R-:W-:Y:S01]  /*6520*/  FSEL R43, R43, -INF , !P1 ;  /* 0xff8000002b2b7808 */ /* 0x000fe20004800000 */
[----:B------:R-:W-:Y:S01]  /*6530*/  VIADD R2, R52, 0x39 ;  /* 0x0000003934027836 */ /* 0x000fe20000000000 */
[-C--:B------:R-:W-:Y:S01]  /*6540*/  ISETP.GE.AND P4, PT, R15, R211.reuse, PT ;  /* 0x000000d30f00720c */ /* 0x080fe20003f86270 */
[C---:B------:R-:W-:Y:S01]  /*6550*/  IMAD.IADD R52, R213.reuse, 0x1, -R14 ;  /* 0x00000001d5347824 */ /* 0x040fe200078e0a0e */
[C---:B------:R-:W-:Y:S01]  /*6560*/  ISETP.GE.AND P1, PT, R12.reuse, R211, PT ;  /* 0x000000d30c00720c */ /* 0x040fe20003f26270 */
[----:B------:R-:W-:Y:S01]  /*6570*/  IMAD.IADD R58, R213, 0x1, -R38 ;  /* 0x00000001d53a7824 */ /* 0x000fe200078e0a26 */
[----:B------:R-:W-:Y:S01]  /*6580*/  ISETP.LT.OR P2, PT, R45, R212, P2 ;  /* 0x000000d42d00720c */ /* 0x000fe20001741670 */
[C---:B------:R-:W-:Y:S01]  /*6590*/  IMAD.IADD R56, R213.reuse, 0x1, -R36 ;  /* 0x00000001d5387824 */ /* 0x040fe200078e0a24 */
[----:B------:R-:W-:Y:S01]  /*65a0*/  IABS R52, R52 ;  /* 0x0000003400347213 */ /* 0x000fe20000000000 */
[----:B------:R-:W-:Y:S01]  /*65b0*/  IMAD.IADD R17, R213, 0x1, -R2 ;  /* 0x00000001d5117824 */ /* 0x000fe200078e0a02 */
[----:B------:R-:W-:Y:S01]  /*65c0*/  ISETP.LT.OR P4, PT, R15, R212, P4 ;  /* 0x000000d40f00720c */ /* 0x000fe20002781670 */
[----:B------:R-:W-:Y:S01]  /*65d0*/  IMAD.IADD R54, R213, 0x1, -R32 ;  /* 0x00000001d5367824 */ /* 0x000fe200078e0a20 */
[----:B------:R-:W-:Y:S01]  /*65e0*/  I2FP.F32.S32 R52, R52 ;  /* 0x0000003400347245 */ /* 0x000fe20000201400 */
[----:B------:R-:W-:Y:S01]  /*65f0*/  LDSM.16.MT88.4 R64, [R192+0xe000] ;  /* 0x00e00000c040783b */ /* 0x000fe20000004200 */
[----:B------:R-:W-:-:S02]  /*6600*/  ISETP.LT.OR P1, PT, R12, R212, P1 ;  /* 0x000000d40c00720c */ /* 0x000fc40000f21670 */
[----:B------:R-:W-:Y:S01]  /*6610*/  IABS R58, R58 ;  /* 0x0000003a003a7213 */ /* 0x000fe20000000000 */
[----:B------:R-:W-:Y:S01]  /*6620*/  FFMA.FTZ R151, R52, -UR23, R39 ;  /* 0x8000001734977c23 */ /* 0x000fe20008010027 */
[----:B------:R-:W-:Y:S01]  /*6630*/  FSEL R39, R51, -INF , !P2 ;  /* 0xff80000033277808 */ /* 0x000fe20005000000 */
[----:B------:R-:W-:Y:S01]  /*6640*/  LDSM.16.MT88.4 R72, [R196+0x10000] ;  /* 0x01000000c448783b */ /* 0x000fe20000004200 */
[-C--:B------:R-:W-:Y:S02]  /*6650*/  ISETP.GE.AND P5, PT, R13, R211.reuse, PT ;  /* 0x000000d30d00720c */ /* 0x080fe40003fa6270 */
[----:B------:R-:W-:Y:S01]  /*6660*/  FSEL R41, R41, -INF , !P4 ;  /* 0xff80000029297808 */ /* 0x000fe20006000000 */
[----:B------:R-:W-:Y:S01]  /*6670*/  LDSM.16.MT88.4 R80, [R194+0x10000] ;  /* 0x01000000c250783b */ /* 0x000fe20000004200 */
[-C--:B------:R-:W-:Y:S02]  /*6680*/  ISETP.GE.AND P2, PT, R44, R211.reuse, PT ;  /* 0x000000d32c00720c */ /* 0x080fe40003f46270 */
[----:B------:R-:W-:Y:S01]  /*6690*/  FSEL R23, R49, -INF , !P1 ;  /* 0xff80000031177808 */ /* 0x000fe20004800000 */
[----:B------:R-:W-:Y:S01]  /*66a0*/  LDSM.16.MT88.4 R88, [R193+0x10000] ;  /* 0x01000000c158783b */ /* 0x000fe20000004200 */
[----:B------:R-:W-:-:S02]  /*66b0*/  ISETP.GE.AND P4, PT, R11, R211, PT ;  /* 0x000000d30b00720c */ /* 0x000fc40003f86270 */
[----:B------:R-:W-:Y:S01]  /*66c0*/  ISETP.GE.AND P1, PT, R10, R211, PT ;  /* 0x000000d30a00720c */ /* 0x000fe20003f26270 */
[----:B------:R-:W-:Y:S01]  /*66d0*/  LDSM.16.MT88.4 R108, [R193+0xc000] ;  /* 0x00c00000c16c783b */ /* 0x000fe20000004200 */
[----:B------:R-:W-:Y:S02]  /*66e0*/  I2FP.F32.S32 R58, R58 ;  /* 0x0000003a003a7245 */ /* 0x000fe40000201400 */
[----:B------:R-:W-:Y:S01]  /*66f0*/  IABS R56, R56 ;  /* 0x0000003800387213 */ /* 0x000fe20000000000 */
[----:B------:R-:W-:Y:S01]  /*6700*/  LDSM.16.MT88.4 R100, [R192+0xc000] ;  /* 0x00c00000c064783b */ /* 0x000fe20000004200 */
[-C--:B------:R-:W-:Y:S01]  /*6710*/  ISETP.LT.OR P5, PT, R13, R212.reuse, P5 ;  /* 0x000000d40d00720c */ /* 0x080fe20002fa1670 */
[----:B------:R-:W-:Y:S01]  /*6720*/  FFMA.FTZ R173, R58, -UR23, R19 ;  /* 0x800000173aad7c23 */ /* 0x000fe20008010013 */
[-C--:B------:R-:W-:Y:S01]  /*6730*/  ISETP.LT.OR P2, PT, R44, R212.reuse, P2 ;  /* 0x000000d42c00720c */ /* 0x080fe20001741670 */
[----:B------:R-:W-:Y:S01]  /*6740*/  LDSM.16.MT88.4 R136, [R192+0x10000] ;  /* 0x01000000c088783b */ /* 0x000fe20000004200 */
[----:B------:R-:W-:-:S02]  /*6750*/  ISETP.LT.OR P4, PT, R11, R212, P4 ;  /* 0x000000d40b00720c */ /* 0x000fc40002781670 */
[----:B------:R-:W-:Y:S02]  /*6760*/  ISETP.LT.OR P1, PT, R10, R212, P1 ;  /* 0x000000d40a00720c */ /* 0x000fe40000f21670 */
[----:B------:R-:W-:Y:S02]  /*6770*/  IABS R17, R17 ;  /* 0x0000001100117213 */ /* 0x000fe40000000000 */
[----:B------:R-:W-:Y:S02]  /*6780*/  I2FP.F32.S32 R56, R56 ;  /* 0x0000003800387245 */ /* 0x000fe40000201400 */
[----:B------:R-:W-:Y:S02]  /*6790*/  FSEL R33, R50, -INF , !P5 ;  /* 0xff80000032217808 */ /* 0x000fe40006800000 */
[----:B------:R-:W-:Y:S01]  /*67a0*/  FSEL R19, R47, -INF , !P2 ;  /* 0xff8000002f137808 */ /* 0x000fe20005000000 */
[----:B------:R-:W-:Y:S01]  /*67b0*/  FFMA.FTZ R29, R56, -UR23, R29 ;  /* 0x80000017381d7c23 */ /* 0x000fe2000801001d */
[----:B------:R-:W-:Y:S01]  /*67c0*/  ISETP.GE.AND P5, PT, R42, R211, PT ;  /* 0x000000d32a00720c */ /* 0x000fe20003fa6270 */
[----:B------:R-:W-:Y:S01]  /*67d0*/  LDSM.16.MT88.4 R56, [R193+0xe000] ;  /* 0x00e00000c138783b */ /* 0x000fe20000004200 */
[----:B------:R-:W-:-:S02]  /*67e0*/  FSEL R21, R48, -INF , !P4 ;  /* 0xff80000030157808 */ /* 0x000fc40006000000 */
[-C--:B------:R-:W-:Y:S01]  /*67f0*/  ISETP.GE.AND P2, PT, R8, R211.reuse, PT ;  /* 0x000000d30800720c */ /* 0x080fe20003f46270 */
[----:B------:R-:W-:Y:S01]  /*6800*/  LDSM.16.MT88.4 R48, [R194+0xe000] ;  /* 0x00e00000c230783b */ /* 0x000fe20000004200 */
[----:B------:R-:W-:Y:S02]  /*6810*/  FSEL R225, R225, -INF , !P1 ;  /* 0xff800000e1e17808 */ /* 0x000fe40004800000 */
[-C--:B------:R-:W-:Y:S02]  /*6820*/  ISETP.GE.AND P4, PT, R9, R211.reuse, PT ;  /* 0x000000d30900720c */ /* 0x080fe40003f86270 */
[----:B------:R-:W-:Y:S02]  /*6830*/  ISETP.GE.AND P1, PT, R36, R211, PT ;  /* 0x000000d32400720c */ /* 0x000fe40003f26270 */
[----:B------:R-:W-:Y:S02]  /*6840*/  I2FP.F32.S32 R17, R17 ;  /* 0x0000001100117245 */ /* 0x000fe40000201400 */
[----:B------:R-:W-:-:S02]  /*6850*/  IABS R54, R54 ;  /* 0x0000003600367213 */ /* 0x000fc40000000000 */
[-C--:B------:R-:W-:Y:S01]  /*6860*/  ISETP.LT.OR P5, PT, R42, R212.reuse, P5 ;  /* 0x000000d42a00720c */ /* 0x080fe20002fa1670 */
[----:B------:R-:W-:Y:S01]  /*6870*/  FFMA.FTZ R40, R17, -UR23, R40 ;  /* 0x8000001711287c23 */ /* 0x000fe20008010028 */
[-C--:B------:R-:W-:Y:S02]  /*6880*/  ISETP.LT.OR P2, PT, R8, R212.reuse, P2 ;  /* 0x000000d40800720c */ /* 0x080fe40001741670 */
[-C--:B------:R-:W-:Y:S02]  /*6890*/  ISETP.LT.OR P4, PT, R9, R212.reuse, P4 ;  /* 0x000000d40900720c */ /* 0x080fe40002781670 */
[----:B------:R-:W-:Y:S02]  /*68a0*/  ISETP.LT.OR P1, PT, R36, R212, P1 ;  /* 0x000000d42400720c */ /* 0x000fe40000f21670 */
[----:B------:R-:W-:Y:S02]  /*68b0*/  I2FP.F32.S32 R54, R54 ;  /* 0x0000003600367245 */ /* 0x000fe40000201400 */
[----:B------:R-:W-:-:S02]  /*68c0*/  FSEL R17, R46, -INF , !P5 ;  /* 0xff8000002e117808 */ /* 0x000fc40006800000 */
[----:B------:R-:W-:Y:S01]  /*68d0*/  FSEL R221, R221, -INF , !P2 ;  /* 0xff800000dddd7808 */ /* 0x000fe20005000000 */
[----:B------:R-:W-:Y:S01]  /*68e0*/  FFMA.FTZ R31, R54, -UR23, R31 ;  /* 0x80000017361f7c23 */ /* 0x000fe2000801001f */
[-C--:B------:R-:W-:Y:S02]  /*68f0*/  ISETP.GE.AND P5, PT, R38, R211.reuse, PT ;  /* 0x000000d32600720c */ /* 0x080fe40003fa6270 */
[----:B------:R-:W-:Y:S02]  /*6900*/  FSEL R171, R171, -INF , !P4 ;  /* 0xff800000abab7808 */ /* 0x000fe40006000000 */
[-C--:B------:R-:W-:Y:S02]  /*6910*/  ISETP.GE.AND P2, PT, R14, R211.reuse, PT ;  /* 0x000000d30e00720c */ /* 0x080fe40003f46270 */
[----:B------:R-:W-:Y:S02]  /*6920*/  FSEL R219, R29, -INF , !P1 ;  /* 0xff8000001ddb7808 */ /* 0x000fe40004800000 */
[----:B------:R-:W-:-:S02]  /*6930*/  ISETP.GE.AND P4, PT, R32, R211, PT ;  /* 0x000000d32000720c */ /* 0x000fc40003f86270 */
[----:B------:R-:W-:Y:S02]  /*6940*/  ISETP.GE.AND P1, PT, R2, R211, PT ;  /* 0x000000d30200720c */ /* 0x000fe40003f26270 */
[-C--:B------:R-:W-:Y:S02]  /*6950*/  ISETP.LT.OR P5, PT, R38, R212.reuse, P5 ;  /* 0x000000d42600720c */ /* 0x080fe40002fa1670 */
[-C--:B------:R-:W-:Y:S02]  /*6960*/  ISETP.LT.OR P2, PT, R14, R212.reuse, P2 ;  /* 0x000000d40e00720c */ /* 0x080fe40001741670 */
[-C--:B------:R-:W-:Y:S02]  /*6970*/  ISETP.LT.OR P4, PT, R32, R212.reuse, P4 ;  /* 0x000000d42000720c */ /* 0x080fe40002781670 */
[----:B------:R-:W-:Y:S02]  /*6980*/  ISETP.LT.OR P1, PT, R2, R212, P1 ;  /* 0x000000d40200720c */ /* 0x000fe40000f21670 */
[----:B------:R-:W-:-:S02]  /*6990*/  FSEL R173, R173, -INF , !P5 ;  /* 0xff800000adad7808 */ /* 0x000fc40006800000 */
[----:B------:R-:W-:Y:S02]  /*69a0*/  FSEL R151, R151, -INF , !P2 ;  /* 0xff80000097977808 */ /* 0x000fe40005000000 */
[-C--:B------:R-:W-:Y:S02]  /*69b0*/  ISETP.GE.AND P5, PT, R15, R208.reuse, PT ;  /* 0x000000d00f00720c */ /* 0x080fe40003fa6270 */
[----:B------:R-:W-:Y:S02]  /*69c0*/  FSEL R217, R31, -INF , !P4 ;  /* 0xff8000001fd97808 */ /* 0x000fe40006000000 */
[-C--:B------:R-:W-:Y:S02]  /*69d0*/  ISETP.GE.AND P2, PT, R13, R208.reuse, PT ;  /* 0x000000d00d00720c */ /* 0x080fe40003f46270 */
[----:B------:R-:W-:Y:S02]  /*69e0*/  FSEL R149, R40, -INF , !P1 ;  /* 0xff80000028957808 */ /* 0x000fe40004800000 */
[----:B------:R-:W-:-:S02]  /*69f0*/  ISETP.GE.AND P1, PT, R12, R208, PT ;  /* 0x000000d00c00720c */ /* 0x000fc40003f26270 */
[----:B------:R-:W-:Y:S02]  /*6a00*/  FSEL R31, R25, -INF , !P0 ;  /* 0xff800000191f7808 */ /* 0x000fe40004000000 */
[----:B------:R-:W-:Y:S02]  /*6a10*/  ISETP.GE.AND P0, PT, R11, R208, PT ;  /* 0x000000d00b00720c */ /* 0x000fe40003f06270 */
[-C--:B------:R-:W-:Y:S01]  /*6a20*/  ISETP.LT.OR P5, PT, R15, R209.reuse, P5 ;  /* 0x000000d10f00720c */ /* 0x080fe20002fa1670 */
[C---:B------:R-:W-:Y:S01]  /*6a30*/  IMAD.IADD R15, R210.reuse, 0x1, -R15 ;  /* 0x00000001d20f7824 */ /* 0x040fe200078e0a0f */
[-C--:B------:R-:W-:Y:S01]  /*6a40*/  ISETP.LT.OR P2, PT, R13, R209.reuse, P2 ;  /* 0x000000d10d00720c */ /* 0x080fe20001741670 */
[----:B------:R-:W-:Y:S01]  /*6a50*/  IMAD.IADD R13, R210, 0x1, -R13 ;  /* 0x00000001d20d7824 */ /* 0x000fe200078e0a0d */
[-C--:B------:R-:W-:Y:S01]  /*6a60*/  ISETP.LT.OR P1, PT, R12, R209.reuse, P1 ;  /* 0x000000d10c00720c */ /* 0x080fe20000f21670 */
[C---:B------:R-:W-:Y:S01]  /*6a70*/  IMAD.IADD R12, R210.reuse, 0x1, -R12 ;  /* 0x00000001d20c7824 */ /* 0x040fe200078e0a0c */
[----:B------:R-:W-:Y:S01]  /*6a80*/  ISETP.LT.OR P0, PT, R11, R209, P0 ;  /* 0x000000d10b00720c */ /* 0x000fe20000701670 */
[----:B------:R-:W-:Y:S01]  /*6a90*/  IMAD.IADD R11, R210, 0x1, -R11 ;  /* 0x00000001d20b7824 */ /* 0x000fe200078e0a0b */
[----:B------:R-:W-:-:S02]  /*6aa0*/  IABS R15, R15 ;  /* 0x0000000f000f7213 */ /* 0x000fc40000000000 */
[----:B------:R-:W-:Y:S02]  /*6ab0*/  IABS R13, R13 ;  /* 0x0000000d000d7213 */ /* 0x000fe40000000000 */
[----:B------:R-:W-:Y:S02]  /*6ac0*/  IABS R12, R12 ;  /* 0x0000000c000c7213 */ /* 0x000fe40000000000 */
[----:B------:R-:W-:Y:S02]  /*6ad0*/  ISETP.GE.AND P4, PT, R45, R208, PT ;  /* 0x000000d02d00720c */ /* 0x000fe40003f86270 */
[----:B------:R-:W-:Y:S02]  /*6ae0*/  IABS R11, R11 ;  /* 0x0000000b000b7213 */ /* 0x000fe40000000000 */
[----:B------:R-:W-:Y:S02]  /*6af0*/  I2FP.F32.S32 R15, R15 ;  /* 0x0000000f000f7245 */ /* 0x000fe40000201400 */
[----:B------:R-:W-:-:S02]  /*6b00*/  I2FP.F32.S32 R40, R13 ;  /* 0x0000000d00287245 */ /* 0x000fc40000201400 */
[----:B------:R-:W-:Y:S01]  /*6b10*/  I2FP.F32.S32 R13, R12 ;  /* 0x0000000c000d7245 */ /* 0x000fe20000201400 */
[----:B------:R-:W-:Y:S01]  /*6b20*/  FFMA.FTZ R15, R15, -UR23, R24 ;  /* 0x800000170f0f7c23 */ /* 0x000fe20008010018 */
[----:B------:R-:W-:Y:S01]  /*6b30*/  ISETP.LT.OR P4, PT, R45, R209, P4 ;  /* 0x000000d12d00720c */ /* 0x000fe20002781670 */
[----:B------:R-:W-:Y:S01]  /*6b40*/  IMAD.IADD R45, R210, 0x1, -R45 ;  /* 0x00000001d22d7824 */ /* 0x000fe200078e0a2d */
[----:B------:R-:W-:Y:S01]  /*6b50*/  I2FP.F32.S32 R11, R11 ;  /* 0x0000000b000b7245 */ /* 0x000fe20000201400 */
[----:B------:R-:W-:Y:S01]  /*6b60*/  FFMA.FTZ R25, R40, -UR23, R27 ;  /* 0x8000001728197c23 */ /* 0x000fe2000801001b */
[----:B------:R-:W-:Y:S01]  /*6b70*/  FFMA.FTZ R13, R13, -UR23, R20 ;  /* 0x800000170d0d7c23 */ /* 0x000fe20008010014 */
[----:B------:R-:W-:Y:S02]  /*6b80*/  FSEL R29, R15, -INF , !P5 ;  /* 0xff8000000f1d7808 */ /* 0x000fe40006800000 */
[----:B------:R-:W-:Y:S01]  /*6b90*/  FFMA.FTZ R34, R11, -UR23, R34 ;  /* 0x800000170b227c23 */ /* 0x000fe20008010022 */
[----:B------:R-:W-:-:S02]  /*6ba0*/  IABS R45, R45 ;  /* 0x0000002d002d7213 */ /* 0x000fc40000000000 */
[----:B------:R-:W-:Y:S02]  /*6bb0*/  FSEL R25, R25, -INF , !P2 ;  /* 0xff80000019197808 */ /* 0x000fe40005000000 */
[-C--:B------:R-:W-:Y:S02]  /*6bc0*/  ISETP.GE.AND P2, PT, R10, R208.reuse, PT ;  /* 0x000000d00a00720c */ /* 0x080fe40003f46270 */
[----:B------:R-:W-:Y:S02]  /*6bd0*/  FSEL R15, R13, -INF , !P1 ;  /* 0xff8000000d0f7808 */ /* 0x000fe40004800000 */
[----:B------:R-:W-:Y:S02]  /*6be0*/  I2FP.F32.S32 R45, R45 ;  /* 0x0000002d002d7245 */ /* 0x000fe40000201400 */
[-C--:B------:R-:W-:Y:S02]  /*6bf0*/  ISETP.GE.AND P1, PT, R9, R208.reuse, PT ;  /* 0x000000d00900720c */ /* 0x080fe40003f26270 */
[----:B------:R-:W-:Y:S01]  /*6c00*/  FSEL R13, R34, -INF , !P0 ;  /* 0xff800000220d7808 */ /* 0x000fe20004000000 */
[----:B------:R-:W-:Y:S01]  /*6c10*/  FFMA.FTZ R26, R45, -UR23, R26 ;  /* 0x800000172d1a7c23 */ /* 0x000fe2000801001a */
[----:B------:R-:W-:-:S02]  /*6c20*/  ISETP.GE.AND P0, PT, R8, R208, PT ;  /* 0x000000d00800720c */ /* 0x000fc40003f06270 */
[-C--:B------:R-:W-:Y:S01]  /*6c30*/  ISETP.LT.OR P2, PT, R10, R209.reuse, P2 ;  /* 0x000000d10a00720c */ /* 0x080fe20001741670 */
[C---:B------:R-:W-:Y:S01]  /*6c40*/  IMAD.IADD R10, R210.reuse, 0x1, -R10 ;  /* 0x00000001d20a7824 */ /* 0x040fe200078e0a0a */
[-C--:B------:R-:W-:Y:S01]  /*6c50*/  ISETP.LT.OR P1, PT, R9, R209.reuse, P1 ;  /* 0x000000d10900720c */ /* 0x080fe20000f21670 */
[----:B------:R-:W-:Y:S01]  /*6c60*/  IMAD.IADD R9, R210, 0x1, -R9 ;  /* 0x00000001d2097824 */ /* 0x000fe200078e0a09 */
[----:B------:R-:W-:Y:S01]  /*6c70*/  ISETP.LT.OR P0, PT, R8, R209, P0 ;  /* 0x000000d10800720c */ /* 0x000fe20000701670 */
[----:B------:R-:W-:Y:S01]  /*6c80*/  IMAD.IADD R8, R210, 0x1, -R8 ;  /* 0x00000001d2087824 */ /* 0x000fe200078e0a08 */
[----:B------:R-:W-:Y:S02]  /*6c90*/  IABS R10, R10 ;  /* 0x0000000a000a7213 */ /* 0x000fe40000000000 */
[----:B------:R-:W-:Y:S02]  /*6ca0*/  FSEL R27, R26, -INF , !P4 ;  /* 0xff8000001a1b7808 */ /* 0x000fe40006000000 */
[----:B------:R-:W-:-:S02]  /*6cb0*/  IABS R9, R9 ;  /* 0x0000000900097213 */ /* 0x000fc40000000000 */
[----:B------:R-:W-:Y:S02]  /*6cc0*/  ISETP.GE.AND P4, PT, R42, R208, PT ;  /* 0x000000d02a00720c */ /* 0x000fe40003f86270 */
[----:B------:R-:W-:Y:S02]  /*6cd0*/  IABS R8, R8 ;  /* 0x0000000800087213 */ /* 0x000fe40000000000 */
[----:B------:R-:W-:Y:S02]  /*6ce0*/  I2FP.F32.S32 R45, R10 ;  /* 0x0000000a002d7245 */ /* 0x000fe40000201400 */
[----:B------:R-:W-:Y:S02]  /*6cf0*/  ISETP.GE.AND P5, PT, R44, R208, PT ;  /* 0x000000d02c00720c */ /* 0x000fe40003fa6270 */
[----:B------:R-:W-:Y:S01]  /*6d00*/  I2FP.F32.S32 R10, R9 ;  /* 0x00000009000a7245 */ /* 0x000fe20000201400 */
[----:B------:R-:W-:Y:S01]  /*6d10*/  FFMA.FTZ R22, R45, -UR23, R22 ;  /* 0x800000172d167c23 */ /* 0x000fe20008010016 */
[----:B------:R-:W-:Y:S01]  /*6d20*/  ISETP.LT.OR P4, PT, R42, R209, P4 ;  /* 0x000000d12a00720c */ /* 0x000fe20002781670 */
[----:B------:R-:W-:Y:S01]  /*6d30*/  IMAD.IADD R42, R210, 0x1, -R42 ;  /* 0x00000001d22a7824 */ /* 0x000fe200078e0a2a */
[----:B------:R-:W-:Y:S01]  /*6d40*/  I2FP.F32.S32 R9, R8 ;  /* 0x0000000800097245 */ /* 0x000fe20000201400 */
[----:B------:R-:W-:Y:S01]  /*6d50*/  FFMA.FTZ R10, R10, -UR23, R37 ;  /* 0x800000170a0a7c23 */ /* 0x000fe20008010025 */
[----:B------:R-:W-:-:S02]  /*6d60*/  FMNMX.FTZ R8, R43, R41, !PT ;  /* 0x000000292b087209 */ /* 0x000fc40007810000 */
[----:B------:R-:W-:Y:S01]  /*6d70*/  ISETP.LT.OR P5, PT, R44, R209, P5 ;  /* 0x000000d12c00720c */ /* 0x000fe20002fa1670 */
[----:B------:R-:W-:Y:S01]  /*6d80*/  IMAD.IADD R44, R210, 0x1, -R44 ;  /* 0x00000001d22c7824 */ /* 0x000fe200078e0a2c */
[----:B------:R-:W-:Y:S01]  /*6d90*/  FMNMX.FTZ R8, R39, R8, !PT ;  /* 0x0000000827087209 */ /* 0x000fe20007810000 */
[----:B------:R-:W-:Y:S01]  /*6da0*/  FFMA.FTZ R28, R9, -UR23, R28 ;  /* 0x80000017091c7c23 */ /* 0x000fe2000801001c */
[----:B------:R-:W-:Y:S02]  /*6db0*/  IABS R42, R42 ;  /* 0x0000002a002a7213 */ /* 0x000fe40000000000 */
[----:B------:R-:W-:Y:S02]  /*6dc0*/  IABS R44, R44 ;  /* 0x0000002c002c7213 */ /* 0x000fe40000000000 */
[----:B------:R-:W-:Y:S02]  /*6dd0*/  FMNMX.FTZ R8, R33, R8, !PT ;  /* 0x0000000821087209 */ /* 0x000fe40007810000 */
[----:B------:R-:W-:-:S02]  /*6de0*/  I2FP.F32.S32 R11, R42 ;  /* 0x0000002a000b7245 */ /* 0x000fc40000201400 */
[----:B------:R-:W-:Y:S02]  /*6df0*/  FMNMX.FTZ R12, R31, R29, !PT ;  /* 0x0000001d1f0c7209 */ /* 0x000fe40007810000 */
[----:B------:R-:W-:Y:S01]  /*6e00*/  I2FP.F32.S32 R44, R44 ;  /* 0x0000002c002c7245 */ /* 0x000fe20000201400 */
[----:B------:R-:W-:Y:S01]  /*6e10*/  FFMA.FTZ R16, R11, -UR23, R16 ;  /* 0x800000170b107c23 */ /* 0x000fe20008010010 */
[----:B------:R-:W-:Y:S02]  /*6e20*/  FMNMX.FTZ R8, R23, R8, !PT ;  /* 0x0000000817087209 */ /* 0x000fe40007810000 */
[----:B------:R-:W-:Y:S01]  /*6e30*/  FSEL R179, R22, -INF , !P2 ;  /* 0xff80000016b37808 */ /* 0x000fe20005000000 */
[----:B------:R-:W-:Y:S01]  /*6e40*/  FFMA.FTZ R35, R44, -UR23, R35 ;  /* 0x800000172c237c23 */ /* 0x000fe20008010023 */
[----:B------:R-:W-:Y:S02]  /*6e50*/  FMNMX.FTZ R12, R27, R12, !PT ;  /* 0x0000000c1b0c7209 */ /* 0x000fe40007810000 */
[----:B------:R-:W-:-:S02]  /*6e60*/  ISETP.GE.AND P2, PT, R32, R208, PT ;  /* 0x000000d02000720c */ /* 0x000fc40003f46270 */
[----:B------:R-:W-:Y:S02]  /*6e70*/  FMNMX.FTZ R8, R21, R8, !PT ;  /* 0x0000000815087209 */ /* 0x000fe40007810000 */
[----:B------:R-:W-:Y:S02]  /*6e80*/  FSEL R9, R16, -INF , !P4 ;  /* 0xff80000010097808 */ /* 0x000fe40006000000 */
[----:B------:R-:W-:Y:S02]  /*6e90*/  FMNMX.FTZ R12, R25, R12, !PT ;  /* 0x0000000c190c7209 */ /* 0x000fe40007810000 */
[----:B------:R-:W-:Y:S02]  /*6ea0*/  ISETP.GE.AND P4, PT, R36, R208, PT ;  /* 0x000000d02400720c */ /* 0x000fe40003f86270 */
[----:B------:R-:W-:Y:S01]  /*6eb0*/  ISETP.LT.OR P2, PT, R32, R209, P2 ;  /* 0x000000d12000720c */ /* 0x000fe20001741670 */
[----:B------:R-:W-:Y:S01]  /*6ec0*/  IMAD.IADD R32, R210, 0x1, -R32 ;  /* 0x00000001d2207824 */ /* 0x000fe200078e0a20 */
[----:B------:R-:W-:-:S02]  /*6ed0*/  FMNMX.FTZ R8, R19, R8, !PT ;  /* 0x0000000813087209 */ /* 0x000fc40007810000 */
[----:B------:R-:W-:Y:S02]  /*6ee0*/  FSEL R11, R35, -INF , !P5 ;  /* 0xff800000230b7808 */ /* 0x000fe40006800000 */
[----:B------:R-:W-:Y:S02]  /*6ef0*/  ISETP.GE.AND P5, PT, R38, R208, PT ;  /* 0x000000d02600720c */ /* 0x000fe40003fa6270 */
[----:B------:R-:W-:Y:S02]  /*6f00*/  FMNMX.FTZ R12, R15, R12, !PT ;  /* 0x0000000c0f0c7209 */ /* 0x000fe40007810000 */
[----:B------:R-:W-:Y:S01]  /*6f10*/  ISETP.LT.OR P4, PT, R36, R209, P4 ;  /* 0x000000d12400720c */ /* 0x000fe20002781670 */
[----:B------:R-:W-:Y:S01]  /*6f20*/  IMAD.IADD R36, R210, 0x1, -R36 ;  /* 0x00000001d2247824 */ /* 0x000fe200078e0a24 */
[----:B------:R-:W-:Y:S02]  /*6f30*/  FMNMX.FTZ R8, R17, R8, !PT ;  /* 0x0000000811087209 */ /* 0x000fe40007810000 */
[----:B------:R-:W-:-:S02]  /*6f40*/  IABS R32, R32 ;  /* 0x0000002000207213 */ /* 0x000fc40000000000 */
[----:B------:R-:W-:Y:S02]  /*6f50*/  FSEL R175, R10, -INF , !P1 ;  /* 0xff8000000aaf7808 */ /* 0x000fe40004800000 */
[----:B------:R-:W-:Y:S01]  /*6f60*/  ISETP.LT.OR P5, PT, R38, R209, P5 ;  /* 0x000000d12600720c */ /* 0x000fe20002fa1670 */
[----:B------:R-:W-:Y:S01]  /*6f70*/  IMAD.IADD R38, R210, 0x1, -R38 ;  /* 0x00000001d2267824 */ /* 0x000fe200078e0a26 */
[----:B------:R-:W-:Y:S02]  /*6f80*/  FMNMX.FTZ R10, R13, R12, !PT ;  /* 0x0000000c0d0a7209 */ /* 0x000fe40007810000 */
[----:B------:R-:W-:Y:S02]  /*6f90*/  FMNMX.FTZ R8, R225, R8, !PT ;  /* 0x00000008e1087209 */ /* 0x000fe40007810000 */
[----:B------:R-:W-:Y:S02]  /*6fa0*/  IABS R36, R36 ;  /* 0x0000002400247213 */ /* 0x000fe40000000000 */
[----:B------:R-:W-:-:S02]  /*6fb0*/  I2FP.F32.S32 R141, R32 ;  /* 0x00000020008d7245 */ /* 0x000fc40000201400 */
[----:B------:R-:W-:Y:S02]  /*6fc0*/  FMNMX.FTZ R10, R11, R10, !PT ;  /* 0x0000000a0b0a7209 */ /* 0x000fe40007810000 */
[----:B------:R-:W-:Y:S01]  /*6fd0*/  FMNMX.FTZ R8, R171, R8, !PT ;  /* 0x00000008ab087209 */ /* 0x000fe20007810000 */
[----:B------:R-:W-:Y:S01]  /*6fe0*/  FFMA.FTZ R141, R141, -UR23, R4 ;  /* 0x800000178d8d7c23 */ /* 0x000fe20008010004 */
[----:B------:R-:W-:Y:S02]  /*6ff0*/  IABS R38, R38 ;  /* 0x0000002600267213 */ /* 0x000fe40000000000 */
[----:B------:R-:W-:Y:S02]  /*7000*/  I2FP.F32.S32 R37, R36 ;  /* 0x0000002400257245 */ /* 0x000fe40000201400 */
[----:B------:R-:W-:Y:S02]  /*7010*/  FMNMX.FTZ R10, R9, R10, !PT ;  /* 0x0000000a090a7209 */ /* 0x000fe40007810000 */
[----:B------:R-:W-:Y:S01]  /*7020*/  FMNMX.FTZ R4, R221, R8, !PT ;  /* 0x00000008dd047209 */ /* 0x000fe20007810000 */
[----:B------:R-:W-:Y:S01]  /*7030*/  FFMA.FTZ R6, R37, -UR23, R6 ;  /* 0x8000001725067c23 */ /* 0x000fe20008010006 */
[----:B------:R-:W-:Y:S01]  /*7040*/  I2FP.F32.S32 R35, R38 ;  /* 0x0000002600237245 */ /* 0x000fe20000201400 */
[C---:B------:R-:W-:Y:S01]  /*7050*/  IMAD.IADD R37, R210.reuse, 0x1, -R14 ;  /* 0x00000001d2257824 */ /* 0x040fe200078e0a0e */
[----:B------:R-:W-:Y:S01]  /*7060*/  FMNMX.FTZ R10, R179, R10, !PT ;  /* 0x0000000ab30a7209 */ /* 0x000fe20007810000 */
[----:B------:R-:W-:Y:S01]  /*7070*/  IMAD.IADD R8, R210, 0x1, -R2 ;  /* 0x00000001d2087824 */ /* 0x000fe200078e0a02 */
[----:B------:R-:W-:Y:S01]  /*7080*/  FMNMX.FTZ R4, R173, R4, !PT ;  /* 0x00000004ad047209 */ /* 0x000fe20007810000 */
[----:B------:R-:W-:Y:S01]  /*7090*/  FFMA.FTZ R18, R35, -UR23, R18 ;  /* 0x8000001723127c23 */ /* 0x000fe20008010012 */
[----:B------:R-:W-:-:S02]  /*70a0*/  FSEL R147, R28, -INF , !P0 ;  /* 0xff8000001c937808 */ /* 0x000fc40004000000 */
[----:B------:R-:W-:Y:S02]  /*70b0*/  FMNMX.FTZ R10, R175, R10, !PT ;  /* 0x0000000aaf0a7209 */ /* 0x000fe40007810000 */
[----:B------:R-:W-:Y:S02]  /*70c0*/  FMNMX.FTZ R4, R219, R4, !PT ;  /* 0x00000004db047209 */ /* 0x000fe40007810000 */
[----:B------:R-:W-:Y:S02]  /*70d0*/  IABS R37, R37 ;  /* 0x0000002500257213 */ /* 0x000fe40000000000 */
[----:B------:R-:W-:Y:S02]  /*70e0*/  FSEL R145, R18, -INF , !P5 ;  /* 0xff80000012917808 */ /* 0x000fe40006800000 */
[----:B------:R-:W-:Y:S02]  /*70f0*/  FMNMX.FTZ R10, R147, R10, !PT ;  /* 0x0000000a930a7209 */ /* 0x000fe40007810000 */
[----:B------:R-:W-:-:S02]  /*7100*/  FMNMX.FTZ R4, R217, R4, !PT ;  /* 0x00000004d9047209 */ /* 0x000fc40007810000 */
[----:B------:R-:W-:Y:S02]  /*7110*/  IABS R8, R8 ;  /* 0x0000000800087213 */ /* 0x000fe40000000000 */
[----:B------:R-:W-:Y:S02]  /*7120*/  I2FP.F32.S32 R37, R37 ;  /* 0x0000002500257245 */ /* 0x000fe40000201400 */
[----:B------:R-:W-:Y:S02]  /*7130*/  FSEL R143, R6, -INF , !P4 ;  /* 0xff800000068f7808 */ /* 0x000fe40006000000 */
[----:B------:R-:W-:Y:S01]  /*7140*/  ISETP.GE.AND P1, PT, R14, R208, PT ;  /* 0x000000d00e00720c */ /* 0x000fe20003f26270 */
[----:B------:R-:W-:Y:S01]  /*7150*/  FFMA.FTZ R30, R37, -UR23, R30 ;  /* 0x80000017251e7c23 */ /* 0x000fe2000801001e */
[----:B------:R-:W-:Y:S02]  /*7160*/  FMNMX.FTZ R6, R145, R10, !PT ;  /* 0x0000000a91067209 */ /* 0x000fe40007810000 */
[----:B------:R-:W-:-:S02]  /*7170*/  FMNMX.FTZ R4, R151, R4, !PT ;  /* 0x0000000497047209 */ /* 0x000fc40007810000 */
[----:B------:R-:W-:Y:S02]  /*7180*/  I2FP.F32.S32 R8, R8 ;  /* 0x0000000800087245 */ /* 0x000fe40000201400 */
[----:B------:R-:W-:Y:S02]  /*7190*/  ISETP.LT.OR P1, PT, R14, R209, P1 ;  /* 0x000000d10e00720c */ /* 0x000fe40000f21670 */
[----:B------:R-:W-:Y:S01]  /*71a0*/  ISETP.GE.AND P0, PT, R2, R208, PT ;  /* 0x000000d00200720c */ /* 0x000fe20003f06270 */
[----:B------:R-:W-:Y:S01]  /*71b0*/  FFMA.FTZ R3, R8, -UR23, R3 ;  /* 0x8000001708037c23 */ /* 0x000fe20008010003 */
[----:B------:R-:W-:Y:S02]  /*71c0*/  FSEL R141, R141, -INF , !P2 ;  /* 0xff8000008d8d7808 */ /* 0x000fe40005000000 */
[----:B------:R-:W-:Y:S02]  /*71d0*/  FMNMX.FTZ R6, R143, R6, !PT ;  /* 0x000000068f067209 */ /* 0x000fe40007810000 */
[----:B------:R-:W-:-:S02]  /*71e0*/  FMNMX.FTZ R4, R149, R4, !PT ;  /* 0x0000000495047209 */ /* 0x000fc40007810000 */
[----:B------:R-:W-:Y:S02]  /*71f0*/  ISETP.LT.OR P0, PT, R2, R209, P0 ;  /* 0x000000d10200720c */ /* 0x000fe40000701670 */
[----:B------:R-:W-:Y:S01]  /*7200*/  FSEL R215, R30, -INF , !P1 ;  /* 0xff8000001ed77808 */ /* 0x000fe20004800000 */
[----:B------:R-:W1:Y:S01]  /*7210*/  SHFL.BFLY PT, R35, R4, 0x2, 0x1f ;  /* 0x0c401f0004237f89 */ /* 0x000e6200000e0000 */
[----:B------:R-:W-:Y:S02]  /*7220*/  FMNMX.FTZ R6, R141, R6, !PT ;  /* 0x000000068d067209 */ /* 0x000fe40007810000 */
[----:B------:R-:W-:Y:S02]  /*7230*/  FSEL R177, R3, -INF , !P0 ;  /* 0xff80000003b17808 */ /* 0x000fe40004000000 */
[----:B------:R-:W-:-:S04]  /*7240*/  FMNMX.FTZ R6, R215, R6, !PT ;  /* 0x00000006d7067209 */ /* 0x000fc80007810000 */
[----:B------:R-:W-:-:S05]  /*7250*/  FMNMX.FTZ R37, R177, R6, !PT ;  /* 0x00000006b1257209 */ /* 0x000fca0007810000 */
[----:B------:R-:W2:Y:S01]  /*7260*/  SHFL.BFLY PT, R2, R37, 0x2, 0x1f ;  /* 0x0c401f0025027f89 */ /* 0x000ea200000e0000 */
[----:B-1----:R-:W-:-:S03]  /*7270*/  FMNMX.FTZ R35, R4, R35, !PT ;  /* 0x0000002304237209 */ /* 0x002fc60007810000 */
[----:B------:R-:W-:Y:S04]  /*7280*/  LDSM.16.MT88.4 R4, [R194+0xe800] ;  /* 0x00e80000c204783b */ /* 0x000fe80000004200 */
[----:B------:R-:W1:Y:S01]  /*7290*/  SHFL.BFLY PT, R132, R35, 0x1, 0x1f ;  /* 0x0c201f0023847f89 */ /* 0x000e6200000e0000 */
[----:B--2---:R-:W-:-:S05]  /*72a0*/  FMNMX.FTZ R2, R37, R2, !PT ;  /* 0x0000000225027209 */ /* 0x004fca0007810000 */
[----:B------:R-:W2:Y:S01]  /*72b0*/  SHFL.BFLY PT, R3, R2, 0x1, 0x1f ;  /* 0x0c201f0002037f89 */ /* 0x000ea200000e0000 */
[----:B-1----:R-:W-:-:S04]  /*72c0*/  FMNMX.FTZ R132, R35, R132, !PT ;  /* 0x0000008423847209 */ /* 0x002fc80007810000 */
[C---:B------:R-:W-:Y:S01]  /*72d0*/  FSETP.NEU.FTZ.AND P0, PT, R132.reuse, -INF , PT ;  /* 0xff8000008400780b */ /* 0x040fe20003f1d000 */
[----:B------:R-:W-:-:S05]  /*72e0*/  FMUL.FTZ R140, R132, UR18 ;  /* 0x00000012848c7c20 */ /* 0x000fca0008410000 */
[----:B------:R-:W-:Y:S02]  /*72f0*/  FSEL R140, R140, RZ, P0 ;  /* 0x000000ff8c8c7208 */ /* 0x000fe40000000000 */
[----:B--2---:R-:W-:-:S03]  /*7300*/  FMNMX.FTZ R3, R2, R3, !PT ;  /* 0x0000000302037209 */ /* 0x004fc60007810000 */
[--C-:B------:R-:W-:Y:S01]  /*7310*/  FFMA.FTZ R167, R43, UR18, -R140.reuse ;  /* 0x000000122ba77c23 */ /* 0x100fe2000801088c */
[--C-:B------:R-:W-:Y:S01]  /*7320*/  FFMA.FTZ R162, R41, UR18, -R140.reuse ;  /* 0x0000001229a27c23 */ /* 0x100fe2000801088c */
[C---:B------:R-:W-:Y:S01]  /*7330*/  FSETP.NEU.FTZ.AND P0, PT, R3.reuse, -INF , PT ;  /* 0xff8000000300780b */ /* 0x040fe20003f1d000 */
[----:B------:R-:W-:Y:S01]  /*7340*/  FMUL.FTZ R174, R3, UR18 ;  /* 0x0000001203ae7c20 */ /* 0x000fe20008410000 */
[----:B------:R-:W1:Y:S01]  /*7350*/  LDSM.16.MT88.4 R40, [R196+0xe000] ;  /* 0x00e00000c428783b */ /* 0x000e620000004200 */
[--C-:B------:R-:W-:Y:S01]  /*7360*/  FFMA.FTZ R165, R39, UR18, -R140.reuse ;  /* 0x0000001227a57c23 */ /* 0x100fe2000801088c */
[--C-:B------:R-:W-:Y:S01]  /*7370*/  FFMA.FTZ R158, R33, UR18, -R140.reuse ;  /* 0x00000012219e7c23 */ /* 0x100fe2000801088c */
[----:B------:R-:W-:Y:S01]  /*7380*/  MUFU.EX2 R167, R167 ;  /* 0x000000a700a77308 */ /* 0x000fe20000000800 */
[----:B------:R-:W-:Y:S01]  /*7390*/  FSEL R174, R174, RZ, P0 ;  /* 0x000000ffaeae7208 */ /* 0x000fe20000000000 */
[--C-:B------:R-:W-:Y:S01]  /*73a0*/  FFMA.FTZ R157, R19, UR18, -R140.reuse ;  /* 0x00000012139d7c23 */ /* 0x100fe2000801088c */
[--C-:B------:R-:W-:Y:S01]  /*73b0*/  FFMA.FTZ R0, R17, UR18, -R140.reuse ;  /* 0x0000001211007c23 */ /* 0x100fe2000801088c */
[----:B------:R-:W-:Y:S01]  /*73c0*/  FFMA.FTZ R161, R23, UR18, -R140 ;  /* 0x0000001217a17c23 */ /* 0x000fe2000801088c */
        /* <DEDUP_REMOVED lines=9> */
[----:B------:R-:W-:Y:S01]  /*7460*/  FFMA.FTZ R2, R9, UR18, -R174 ;  /* 0x0000001209027c23 */ /* 0x000fe200080108ae */
[----:B------:R-:W4:Y:S01]  /*7470*/  LDSM.16.MT88.4 R12, [R194+0xc800] ;  /* 0x00c80000c20c783b */ /* 0x000f220000004200 */
[----:B------:R-:W-:Y:S01]  /*7480*/  FFMA.FTZ R156, R21, UR18, -R140 ;  /* 0x00000012159c7c23 */ /* 0x000fe2000801088c */
[----:B------:R-:W-:Y:S01]  /*7490*/  FFMA.FTZ R170, R179, UR18, -R174 ;  /* 0x00000012b3aa7c23 */ /* 0x000fe200080108ae */
[----:B------:R-:W-:Y:S01]  /*74a0*/  MUFU.EX2 R165, R165 ;  /* 0x000000a500a57308 */ /* 0x000fe20000000800 */
[----:B------:R-:W5:Y:S01]  /*74b0*/  LDSM.16.MT88.4 R8, [R196+0xe800] ;  /* 0x00e80000c408783b */ /* 0x000f620000004200 */
[--C-:B------:R-:W-:Y:S01]  /*74c0*/  FFMA.FTZ R166, R225, UR18, -R140.reuse ;  /* 0x00000012e1a67c23 */ /* 0x100fe2000801088c */
[--C-:B------:R-:W-:Y:S01]  /*74d0*/  FFMA.FTZ R171, R171, UR18, -R140.reuse ;  /* 0x00000012abab7c23 */ /* 0x100fe2000801088c */
[--C-:B------:R-:W-:Y:S01]  /*74e0*/  FFMA.FTZ R168, R221, UR18, -R140.reuse ;  /* 0x00000012dda87c23 */ /* 0x100fe2000801088c */
[----:B------:R-:W-:Y:S01]  /*74f0*/  FFMA.FTZ R173, R173, UR18, -R140 ;  /* 0x00000012adad7c23 */ /* 0x000fe2000801088c */
[--C-:B------:R-:W-:Y:S01]  /*7500*/  FFMA.FTZ R175, R175, UR18, -R174.reuse ;  /* 0x00000012afaf7c23 */ /* 0x100fe200080108ae */
[--C-:B------:R-:W-:Y:S01]  /*7510*/  FFMA.FTZ R172, R147, UR18, -R174.reuse ;  /* 0x0000001293ac7c23 */ /* 0x100fe200080108ae */
[----:B------:R-:W1:Y:S01]  /*7520*/  MUFU.EX2 R158, R158 ;  /* 0x0000009e009e7308 */ /* 0x000e620000000800 */
[----:B---3--:R-:W-:Y:S01]  /*7530*/  F2FP.F16.F32.PACK_AB R96, R162, R167 ;  /* 0x000000a7a260723e */ /* 0x008fe200000000ff */
[----:B------:R-:W-:Y:S01]  /*7540*/  FFMA.FTZ R179, R145, UR18, -R174 ;  /* 0x0000001291b37c23 */ /* 0x000fe200080108ae */
[----:B------:R-:W-:Y:S01]  /*7550*/  LDSM.16.MT88.4 R28, [R193+0xc800] ;  /* 0x00c80000c11c783b */ /* 0x000fe20000004200 */
[----:B------:R-:W-:Y:S01]  /*7560*/  FFMA.FTZ R176, R219, UR18, -R140 ;  /* 0x00000012dbb07c23 */ /* 0x000fe2000801088c */
[--C-:B------:R-:W-:Y:S01]  /*7570*/  FFMA.FTZ R216, R143, UR18, -R174.reuse ;  /* 0x000000128fd87c23 */ /* 0x100fe200080108ae */
[--C-:B------:R-:W-:Y:S01]  /*7580*/  FFMA.FTZ R219, R141, UR18, -R174.reuse ;  /* 0x000000128ddb7c23 */ /* 0x100fe200080108ae */
[----:B------:R-:W-:Y:S01]  /*7590*/  LDSM.16.MT88.4 R24, [R192+0xc800] ;  /* 0x00c80000c018783b */ /* 0x000fe20000004200 */
[----:B------:R-:W-:Y:S01]  /*75a0*/  MUFU.EX2 R164, R164 ;  /* 0x000000a400a47308 */ /* 0x000fe20000000800 */
[----:B------:R-:W-:Y:S01]  /*75b0*/  FFMA.FTZ R215, R215, UR18, -R174 ;  /* 0x00000012d7d77c23 */ /* 0x000fe200080108ae */
[--C-:B------:R-:W-:Y:S01]  /*75c0*/  FFMA.FTZ R217, R217, UR18, -R140.reuse ;  /* 0x00000012d9d97c23 */ /* 0x100fe2000801088c */
[----:B------:R-:W-:Y:S01]  /*75d0*/  LDSM.16.MT88.4 R20, [R193+0xe800] ;  /* 0x00e80000c114783b */ /* 0x000fe20000004200 */
[--C-:B------:R-:W-:Y:S01]  /*75e0*/  FFMA.FTZ R178, R151, UR18, -R140.reuse ;  /* 0x0000001297b27c23 */ /* 0x100fe2000801088c */
[----:B------:R-:W-:Y:S01]  /*75f0*/  FFMA.FTZ R221, R149, UR18, -R140 ;  /* 0x0000001295dd7c23 */ /* 0x000fe2000801088c */
[----:B------:R-:W-:Y:S01]  /*7600*/  FFMA.FTZ R174, R177, UR18, -R174 ;  /* 0x00000012b1ae7c23 */ /* 0x000fe200080108ae */
[----:B------:R-:W-:Y:S01]  /*7610*/  LDSM.16.MT88.4 R148, [R192+0x11000] ;  /* 0x01100000c094783b */ /* 0x000fe20000004200 */
[----:B------:R-:W3:Y:S01]  /*7620*/  MUFU.EX2 R169, R169 ;  /* 0x000000a900a97308 */ /* 0x000ee20000000800 */
[----:B-1----:R-:W-:Y:S01]  /*7630*/  F2FP.F16.F32.PACK_AB R98, R158, R165 ;  /* 0x000000a59e62723e */ /* 0x002fe200000000ff */
[----:B------:R-:W-:Y:S01]  /*7640*/  FADD.FTZ R162, R167, R162 ;  /* 0x000000a2a7a27221 */ /* 0x000fe20000010000 */
[----:B------:R-:W-:Y:S01]  /*7650*/  LDSM.16.MT88.4 R140, [R196+0xd800] ;  /* 0x00d80000c48c783b */ /* 0x000fe20000004200 */
[----:B------:R-:W-:-:S02]  /*7660*/  LEA R218, P0, R133, UR14, 0x1 ;  /* 0x0000000e85da7c11 */ /* 0x000fc4000f8008ff */
[----:B------:R-:W-:Y:S02]  /*7670*/  FADD.FTZ R165, R165, R162 ;  /* 0x000000a2a5a57221 */ /* 0x000fe40000010000 */
[----:B------:R-:W-:Y:S02]  /*7680*/  MUFU.EX2 R163, R163 ;  /* 0x000000a300a37308 */ /* 0x000fe40000000800 */
[----:B------:R-:W-:-:S06]  /*7690*/  FADD.FTZ R158, R158, R165 ;  /* 0x000000a59e9e7221 */ /* 0x000fcc0000010000 */
        /* <DEDUP_REMOVED lines=43> */
[----:B------:R-:W3:Y:S01]  /*7950*/  MUFU.EX2 R173, R173 ;  /* 0x000000ad00ad7308 */ /* 0x000ee20000000800 */
[C---:B-1----:R-:W-:Y:S01]  /*7960*/  F2FP.F16.F32.PACK_AB R144, R171.reuse, R166 ;  /* 0x000000a6ab90723e */ /* 0x042fe200000000ff */
[----:B------:R-:W-:Y:S01]  /*7970*/  FADD.FTZ R166, R166, R157 ;  /* 0x0000009da6a67221 */ /* 0x000fe20000010000 */
[----:B----4-:R-:W-:Y:S03]  /*7980*/  HMMA.16816.F32 R120, R32, R12, R120 ;  /* 0x0000000c2078723c */ /* 0x010fe60000001878 */
[----:B------:R-:W-:-:S02]  /*7990*/  FADD.FTZ R171, R171, R166 ;  /* 0x000000a6abab7221 */ /* 0x000fc40000010000 */
[----:B------:R-:W-:Y:S01]  /*79a0*/  MUFU.EX2 R170, R170 ;  /* 0x000000aa00aa7308 */ /* 0x000fe20000000800 */
[C---:B------:R-:W-:Y:S01]  /*79b0*/  HMMA.16816.F32 R116, R32.reuse, R14, R116 ;  /* 0x0000000e2074723c */ /* 0x040fe20000001874 */
[----:B------:R-:W1:Y:S05]  /*79c0*/  LDSM.16.MT88.4 R12, [R196+0x10800] ;  /* 0x01080000c40c783b */ /* 0x000e6a0000004200 */
[----:B-----5:R-:W-:Y:S01]  /*79d0*/  HMMA.16816.F32 R36, R32, R8, R36 ;  /* 0x000000082024723c */ /* 0x020fe20000001824 */
        /* <DEDUP_REMOVED lines=95> */
[----:B------:R-:W-:Y:S01]  /*7fd0*/  FADD.FTZ R215, R215, R216 ;  /* 0x000000d8d7d77221 */ /* 0x000fe20000010000 */
[----:B------:R-:W-:Y:S01]  /*7fe0*/  LEA.HI.X R217, R133, UR15, R134, 0x1, P0 ;  /* 0x0000000f85d97c11 */ /* 0x000fe200080f0c86 */
        /* <DEDUP_REMOVED lines=123> */
.L_x_5523:
[----:B------:R-:W-:-:S04]  /*87a0*/  ULEA UR4, -UR6, URZ, 0x6 ;  /* 0x0000003f06047291 */ /* 0x000fc8000f8e313f */
[----:B------:R-:W-:Y:S02]  /*87b0*/  USHF.R.S32.HI UR7, URZ, 0x1f, UR4 ;  /* 0x0000001f3f077899 */ /* 0x000fe40008011404 */
[----:B------:R-:W-:-:S04]  /*87c0*/  MOV R5, UR4 ;  /* 0x0000000400057c02 */ /* 0x000fc80008000f00 */
[----:B------:R-:W-:-:S07]  /*87d0*/  MOV R2, UR7 ;  /* 0x0000000700027c02 */ /* 0x000fce0008000f00 */
.L_x_5524:
        /* <DEDUP_REMOVED lines=63> */
[----:B------:R-:W-:Y:S01]  /*8bd0*/  @!P4 LDGSTS.E.BYPASS.LTC128B.128 [R205+0xe800], desc[UR26][R14.64+0x80] ;  /* 0x0e8000800ecdcfae */ /* 0x000fe2000b901d5a */
        /* <DEDUP_REMOVED lines=51> */
[----:B-1----:R-:W-:Y:S04]  /*8f10*/  LDSM.16.M88.4 R8, [R200] ;  /* 0x00000000c808783b */ /* 0x002fe80000000200 */
[----:B------:R-:W-:Y:S04]  /*8f20*/  LDSM.16.M88.4 R16, [R199] ;  /* 0x00000000c710783b */ /* 0x000fe80000000200 */
[----:B------:R-:W1:Y:S04]  /*8f30*/  LDSM.16.M88.4 R144, [R201+0x6800] ;  /* 0x00680000c990783b */ /* 0x000e680000000200 */
[----:B------:R-:W1:Y:S04]  /*8f40*/  LDSM.16.M88.4 R136, [R201+0x7000] ;  /* 0x00700000c988783b */ /* 0x000e680000000200 */
[----:B--2---:R-:W2:Y:S04]  /*8f50*/  LDSM.16.M88.4 R20, [R201+0x7800] ;  /* 0x00780000c914783b */ /* 0x004ea80000000200 */
[----:B---3--:R-:W-:Y:S04]  /*8f60*/  LDSM.16.M88.4 R24, [R198] ;  /* 0x00000000c618783b */ /* 0x008fe80000000200 */
[----:B----4-:R-:W3:Y:S04]  /*8f70*/  LDSM.16.M88.4 R4, [R195+0x6000] ;  /* 0x00600000c304783b */ /* 0x010ee80000000200 */
[----:B------:R-:W4:Y:S04]  /*8f80*/  LDSM.16.M88.4 R176, [R191] ;  /* 0x00000000bfb0783b */ /* 0x000f280000000200 */
[----:B------:R-:W4:Y:S01]  /*8f90*/  LDSM.16.M88.4 R156, [R190] ;  /* 0x00000000be9c783b */ /* 0x000f220000000200 */
[C---:B-----5:R-:W-:Y:S03]  /*8fa0*/  HMMA.16816.F32 R12, R172.reuse, R152, RZ ;  /* 0x00000098ac0c723c */ /* 0x060fe600000018ff */
[----:B------:R-:W5:Y:S04]  /*8fb0*/  LDSM.16.M88.4 R28, [R189] ;  /* 0x00000000bd1c783b */ /* 0x000f680000000200 */
[----:B------:R-:W-:Y:S01]  /*8fc0*/  LDSM.16.M88.4 R168, [R195+0x6800] ;  /* 0x00680000c3a8783b */ /* 0x000fe20000000200 */
[C---:B------:R-:W-:Y:S03]  /*8fd0*/  HMMA.16816.F32 R152, R172.reuse, R154, RZ ;  /* 0x0000009aac98723c */ /* 0x040fe600000018ff */
[----:B------:R-:W-:Y:S03]  /*8fe0*/  LDSM.16.M88.4 R164, [R195+0x7000] ;  /* 0x00700000c3a4783b */ /* 0x000fe60000000200 */
[C---:B-1----:R-:W-:Y:S01]  /*8ff0*/  HMMA.16816.F32 R148, R172.reuse, R144, RZ ;  /* 0x00000090ac94723c */ /* 0x042fe200000018ff */
[----:B------:R-:W-:Y:S04]  /*9000*/  LDSM.16.M88.4 R160, [R195+0x7800] ;  /* 0x00780000c3a0783b */ /* 0x000fe80000000200 */
[----:B------:R-:W-:Y:S01]  /*9010*/  LDSM.16.M88.4 R228, [R183] ;  /* 0x00000000b7e4783b */ /* 0x000fe20000000200 */
[----:B------:R-:W-:Y:S03]  /*9020*/  HMMA.16816.F32 R140, R172, R136, RZ ;  /* 0x00000088ac8c723c */ /* 0x000fe600000018ff */
[----:B------:R-:W-:Y:S03]  /*9030*/  LDSM.16.M88.4 R224, [R201+0xb800] ;  /* 0x00b80000c9e0783b */ /* 0x000fe60000000200 */
[----:B------:R-:W-:Y:S01]  /*9040*/  HMMA.16816.F32 R12, R8, R16, R12 ;  /* 0x00000010080c723c */ /* 0x000fe2000000180c */
[----:B------:R-:W0:Y:S05]  /*9050*/  LDGDEPBAR ;  /* 0x00000000000079af */ /* 0x000e2a0000000000 */
[C---:B------:R-:W-:Y:S06]  /*9060*/  HMMA.16816.F32 R144, R172.reuse, R146, RZ ;  /* 0x00000092ac90723c */ /* 0x040fec00000018ff */
[C---:B------:R-:W-:Y:S06]  /*9070*/  HMMA.16816.F32 R136, R172.reuse, R138, RZ ;  /* 0x0000008aac88723c */ /* 0x040fec00000018ff */
[C---:B--2---:R-:W-:Y:S06]  /*9080*/  HMMA.16816.F32 R32, R172.reuse, R20, RZ ;  /* 0x00000014ac20723c */ /* 0x044fec00000018ff */
[----:B------:R-:W-:Y:S01]  /*9090*/  HMMA.16816.F32 R172, R172, R22, RZ ;  /* 0x00000016acac723c */ /* 0x000fe200000018ff */
[----:B------:R-:W-:Y:S05]  /*90a0*/  LDSM.16.M88.4 R20, [R188] ;  /* 0x00000000bc14783b */ /* 0x000fea0000000200 */
[----:B------:R-:W-:Y:S01]  /*90b0*/  HMMA.16816.F32 R152, R8, R18, R152 ;  /* 0x000000120898723c */ /* 0x000fe20000001898 */
[----:B------:R-:W1:Y:S05]  /*90c0*/  LDSM.16.M88.4 R16, [R197] ;  /* 0x00000000c510783b */ /* 0x000e6a0000000200 */
[----:B---3--:R-:W-:Y:S06]  /*90d0*/  HMMA.16816.F32 R12, R24, R4, R12 ;  /* 0x00000004180c723c */ /* 0x008fec000000180c */
[C---:B----4-:R-:W-:Y:S06]  /*90e0*/  HMMA.16816.F32 R148, R8.reuse, R176, R148 ;  /* 0x000000b00894723c */ /* 0x050fec0000001894 */
[C---:B------:R-:W-:Y:S01]  /*90f0*/  HMMA.16816.F32 R144, R8.reuse, R178, R144 ;  /* 0x000000b20890723c */ /* 0x040fe20000001890 */
[----:B------:R-:W-:Y:S05]  /*9100*/  LDSM.16.M88.4 R176, [R188+0x800] ;  /* 0x00080000bcb0783b */ /* 0x000fea0000000200 */
[C---:B------:R-:W-:Y:S06]  /*9110*/  HMMA.16816.F32 R140, R8.reuse, R156, R140 ;  /* 0x0000009c088c723c */ /* 0x040fec000000188c */
[C---:B------:R-:W-:Y:S01]  /*9120*/  HMMA.16816.F32 R136, R8.reuse, R158, R136 ;  /* 0x0000009e0888723c */ /* 0x040fe20000001888 */
[----:B------:R-:W-:Y:S05]  /*9130*/  LDSM.16.M88.4 R156, [R188+0x1000] ;  /* 0x00100000bc9c783b */ /* 0x000fea0000000200 */
[C---:B-----5:R-:W-:Y:S06]  /*9140*/  HMMA.16816.F32 R32, R8.reuse, R28, R32 ;  /* 0x0000001c0820723c */ /* 0x060fec0000001820 */
        /* <DEDUP_REMOVED lines=60> */
[----:B------:R-:W1:Y:S05]  /*9510*/  LDSM.16.M88.4 R168, [R200+0x4000] ;  /* 0x00400000c8a8783b */ /* 0x000e6a0000000200 */
[C---:B------:R-:W-:Y:S06]  /*9520*/  HMMA.16816.F32 R140, R4.reuse, R164, R140 ;  /* 0x000000a4048c723c */ /* 0x040fec000000188c */
[C---:B------:R-:W-:Y:S01]  /*9530*/  HMMA.16816.F32 R136, R4.reuse, R166, R136 ;  /* 0x000000a60488723c */ /* 0x040fe20000001888 */
[----:B------:R-:W-:Y:S05]  /*9540*/  LDSM.16.M88.4 R164, [R182] ;  /* 0x00000000b6a4783b */ /* 0x000fea0000000200 */
[C---:B------:R-:W-:Y:S06]  /*9550*/  HMMA.16816.F32 R32, R4.reuse, R8, R32 ;  /* 0x000000080420723c */ /* 0x040fec0000001820 */
[----:B------:R-:W-:Y:S01]  /*9560*/  HMMA.16816.F32 R172, R4, R10, R172 ;  /* 0x0000000a04ac723c */ /* 0x000fe200000018ac */
[----:B------:R-:W3:Y:S04]  /*9570*/  LDSM.16.M88.4 R8, [R201+0xa800] ;  /* 0x00a80000c908783b */ /* 0x000ee80000000200 */
[----:B------:R-:W4:Y:S01]  /*9580*/  LDSM.16.M88.4 R4, [R201+0xb000] ;  /* 0x00b00000c904783b */ /* 0x000f220000000200 */
[----:B--2---:R-:W-:Y:S06]  /*9590*/  HMMA.16816.F32 R12, R176, R16, R12 ;  /* 0x00000010b00c723c */ /* 0x004fec000000180c */
[C---:B------:R-:W-:Y:S01]  /*95a0*/  HMMA.16816.F32 R152, R20.reuse, R162, R152 ;  /* 0x000000a21498723c */ /* 0x040fe20000001898 */
[----:B------:R-:W-:Y:S05]  /*95b0*/  LDSM.16.M88.4 R160, [R181] ;  /* 0x00000000b5a0783b */ /* 0x000fea0000000200 */
[C---:B------:R-:W-:Y:S06]  /*95c0*/  HMMA.16816.F32 R148, R20.reuse, R156, R148 ;  /* 0x0000009c1494723c */ /* 0x040fec0000001894 */
[C---:B------:R-:W-:Y:S01]  /*95d0*/  HMMA.16816.F32 R144, R20.reuse, R158, R144 ;  /* 0x0000009e1490723c */ /* 0x040fe20000001890 */
[----:B------:R-:W-:Y:S05]  /*95e0*/  LDSM.16.M88.4 R156, [R180] ;  /* 0x00000000b49c783b */ /* 0x000fea0000000200 */
[C---:B------:R-:W-:Y:S06]  /*95f0*/  HMMA.16816.F32 R140, R20.reuse, R28, R140 ;  /* 0x0000001c148c723c */ /* 0x040fec000000188c */
[C---:B------:R-:W-:Y:S01]  /*9600*/  HMMA.16816.F32 R136, R20.reuse, R30, R136 ;  /* 0x0000001e1488723c */ /* 0x040fe20000001888 */
[----:B------:R-:W-:Y:S05]  /*9610*/  LDSM.16.M88.4 R28, [R198+0x4000] ;  /* 0x00400000c61c783b */ /* 0x000fea0000000200 */
[C---:B------:R-:W-:Y:S06]  /*9620*/  HMMA.16816.F32 R32, R20.reuse, R24, R32 ;  /* 0x000000181420723c */ /* 0x040fec0000001820 */
[----:B------:R-:W-:Y:S01]  /*9630*/  HMMA.16816.F32 R172, R20, R26, R172 ;  /* 0x0000001a14ac723c */ /* 0x000fe200000018ac */
[----:B------:R-:W2:Y:S04]  /*9640*/  LDSM.16.M88.4 R24, [R195+0xa000] ;  /* 0x00a00000c318783b */ /* 0x000ea80000000200 */
[----:B------:R-:W-:Y:S01]  /*9650*/  LDSM.16.M88.4 R20, [R195+0xa800] ;  /* 0x00a80000c314783b */ /* 0x000fe20000000200 */
[----:B-1----:R-:W-:Y:S06]  /*9660*/  HMMA.16816.F32 R12, R168, R228, R12 ;  /* 0x000000e4a80c723c */ /* 0x002fec000000180c */
[C---:B------:R-:W-:Y:S01]  /*9670*/  HMMA.16816.F32 R152, R176.reuse, R18, R152 ;  /* 0x00000012b098723c */ /* 0x040fe20000001898 */
[----:B------:R-:W-:Y:S05]  /*9680*/  LDSM.16.M88.4 R16, [R195+0xb000] ;  /* 0x00b00000c310783b */ /* 0x000fea0000000200 */
[C---:B---3--:R-:W-:Y:S06]  /*9690*/  HMMA.16816.F32 R148, R176.reuse, R8, R148 ;  /* 0x00000008b094723c */ /* 0x048fec0000001894 */
[C---:B------:R-:W-:Y:S01]  /*96a0*/  HMMA.16816.F32 R144, R176.reuse, R10, R144 ;  /* 0x0000000ab090723c */ /* 0x040fe20000001890 */
[----:B------:R-:W-:Y:S05]  /*96b0*/  LDSM.16.M88.4 R8, [R197+0x4000] ;  /* 0x00400000c508783b */ /* 0x000fea0000000200 */
[C---:B----4-:R-:W-:Y:S06]  /*96c0*/  HMMA.16816.F32 R140, R176.reuse, R4, R140 ;  /* 0x00000004b08c723c */ /* 0x050fec000000188c */
[----:B------:R-:W-:Y:S01]  /*96d0*/  HMMA.16816.F32 R136, R176, R6, R136 ;  /* 0x00000006b088723c */ /* 0x000fe20000001888 */
[----:B------:R-:W1:Y:S05]  /*96e0*/  LDSM.16.M88.4 R4, [R188+0x4000] ;  /* 0x00400000bc04783b */ /* 0x000e6a0000000200 */
[----:B--2---:R-:W-:Y:S06]  /*96f0*/  HMMA.16816.F32 R12, R28, R24, R12 ;  /* 0x000000181c0c723c */ /* 0x004fec000000180c */
[C---:B------:R-:W-:Y:S06]  /*9700*/  HMMA.16816.F32 R32, R176.reuse, R224, R32 ;  /* 0x000000e0b020723c */ /* 0x040fec0000001820 */
[----:B------:R-:W-:Y:S06]  /*9710*/  HMMA.16816.F32 R172, R176, R226, R172 ;  /* 0x000000e2b0ac723c */ /* 0x000fec00000018ac */
[C---:B------:R-:W-:Y:S06]  /*9720*/  HMMA.16816.F32 R152, R168.reuse, R230, R152 ;  /* 0x000000e6a898723c */ /* 0x040fec0000001898 */
[C---:B------:R-:W-:Y:S06]  /*9730*/  HMMA.16816.F32 R148, R168.reuse, R164, R148 ;  /* 0x000000a4a894723c */ /* 0x040fec0000001894 */
[----:B------:R-:W-:Y:S01]  /*9740*/  HMMA.16816.F32 R144, R168, R166, R144 ;  /* 0x000000a6a890723c */ /* 0x000fe20000001890 */
[----:B------:R-:W2:Y:S05]  /*9750*/  LDSM.16.M88.4 R164, [R195+0xb800] ;  /* 0x00b80000c3a4783b */ /* 0x000eaa0000000200 */
[----:B-1----:R-:W-:Y:S06]  /*9760*/  HMMA.16816.F32 R12, R8, R4, R12 ;  /* 0x00000004080c723c */ /* 0x002fec000000180c */
[----:B------:R-:W-:Y:S01]  /*9770*/  HMMA.16816.F32 R176, R168, R160, R140 ;  /* 0x000000a0a8b0723c */ /* 0x000fe2000000188c */
[----:B------:R-:W1:Y:S01]  /*9780*/  LDSM.16.M88.4 R140, [R188+0x4800] ;  /* 0x00480000bc8c783b */ /* 0x000e620000000200 */
[----:B------:R-:W-:-:S04]  /*9790*/  IMAD.U32 R5, RZ, RZ, UR11 ;  /* 0x0000000bff057e24 */ /* 0x000fc8000f8e00ff */
[----:B------:R-:W-:Y:S01]  /*97a0*/  HMMA.16816.F32 R136, R168, R162, R136 ;  /* 0x000000a2a888723c */ /* 0x000fe20000001888 */
[----:B------:R-:W-:-:S04]  /*97b0*/  IMAD R0, R5, 0x40, R214 ;  /* 0x0000004005007824 */ /* 0x000fc800078e02d6 */
[C---:B------:R-:W-:Y:S01]  /*97c0*/  VIADD R5, R0.reuse, 0x1 ;  /* 0x0000000100057836 */ /* 0x040fe20000000000 */
[C---:B------:R-:W-:Y:S01]  /*97d0*/  HMMA.16816.F32 R160, R168.reuse, R156, R32 ;  /* 0x0000009ca8a0723c */ /* 0x040fe20000001820 */
[----:B------:R-:W3:Y:S01]  /*97e0*/  LDSM.16.M88.4 R32, [R188+0x5000] ;  /* 0x00500000bc20783b */ /* 0x000ee20000000200 */
[C---:B------:R-:W-:Y:S02]  /*97f0*/  ISETP.GE.AND P1, PT, R0.reuse, R211, PT ;  /* 0x000000d30000720c */ /* 0x040fe40003f26270 */
[----:B------:R-:W-:Y:S02]  /*9800*/  ISETP.GE.AND P0, PT, R0, R208, PT ;  /* 0x000000d00000720c */ /* 0x000fe40003f06270 */
[----:B------:R-:W-:Y:S01]  /*9810*/  HMMA.16816.F32 R172, R168, R158, R172 ;  /* 0x0000009ea8ac723c */ /* 0x000fe200000018ac */
[----:B------:R-:W-:Y:S01]  /*9820*/  FMUL.FTZ R2, R12, UR32 ;  /* 0x000000200c027c20 */ /* 0x000fe20008410000 */
[----:B------:R-:W-:Y:S02]  /*9830*/  IMAD.IADD R12, R213, 0x1, -R0 ;  /* 0x00000001d50c7824 */ /* 0x000fe400078e0a00 */
[----:B------:R-:W-:Y:S01]  /*9840*/  FMUL.FTZ R4, R14, UR32 ;  /* 0x000000200e047c20 */ /* 0x000fe20008410000 */
[----:B------:R-:W-:Y:S01]  /*9850*/  ISETP.LT.OR P1, PT, R0, R212, P1 ;  /* 0x000000d40000720c */ /* 0x000fe20000f21670 */
[----:B------:R-:W-:Y:S01]  /*9860*/  FMUL.FTZ R15, R15, UR32 ;  /* 0x000000200f0f7c20 */ /* 0x000fe20008410000 */
[----:B------:R-:W-:Y:S01]  /*9870*/  HMMA.16816.F32 R152, R28, R26, R152 ;  /* 0x0000001a1c98723c */ /* 0x000fe20000001898 */
[----:B------:R-:W4:Y:S01]  /*9880*/  MUFU.TANH R2, R2 ;  /* 0x0000000200027308 */ /* 0x000f220000002400 */
[----:B------:R-:W-:-:S02]  /*9890*/  IABS R12, R12 ;  /* 0x0000000c000c7213 */ /* 0x000fc40000000000 */
[C---:B------:R-:W-:Y:S02]  /*98a0*/  ISETP.GE.AND P6, PT, R5.reuse, R211, PT ;  /* 0x000000d30500720c */ /* 0x040fe40003fc6270 */
[C---:B------:R-:W-:Y:S01]  /*98b0*/  HMMA.16816.F32 R148, R28.reuse, R20, R148 ;  /* 0x000000141c94723c */ /* 0x040fe20000001894 */
[----:B------:R-:W-:Y:S02]  /*98c0*/  ISETP.LT.OR P0, PT, R0, R209, P0 ;  /* 0x000000d10000720c */ /* 0x000fe40000701670 */
[----:B------:R-:W5:Y:S01]  /*98d0*/  MUFU.TANH R4, R4 ;  /* 0x0000000400047308 */ /* 0x000f620000002400 */
[----:B------:R-:W-:Y:S02]  /*98e0*/  ISETP.LT.OR P6, PT, R5, R212, P6 ;  /* 0x000000d40500720c */ /* 0x000fe400037c1670 */
[----:B------:R-:W-:Y:S01]  /*98f0*/  HMMA.16816.F32 R144, R28, R22, R144 ;  /* 0x000000161c90723c */ /* 0x000fe20000001890 */
[----:B------:R-:W5:Y:S01]  /*9900*/  LDSM.16.M88.4 R20, [R188+0x5800] ;  /* 0x00580000bc14783b */ /* 0x000f620000000200 */
[----:B------:R-:W-:-:S04]  /*9910*/  DEPBAR.LE SB0, 0x0 ;  /* 0x000080000000791a */ /* 0x000fc80000000000 */
[C---:B------:R-:W-:Y:S01]  /*9920*/  HMMA.16816.F32 R176, R28.reuse, R16, R176 ;  /* 0x000000101cb0723c */ /* 0x040fe200000018b0 */
[----:B------:R-:W-:Y:S05]  /*9930*/  MUFU.TANH R15, R15 ;  /* 0x0000000f000f7308 */ /* 0x000fea0000002400 */
[----:B------:R-:W-:Y:S01]  /*9940*/  HMMA.16816.F32 R136, R28, R18, R136 ;  /* 0x000000121c88723c */ /* 0x000fe20000001888 */
[----:B------:R-:W-:-:S05]  /*9950*/  IMAD.MOV.U32 R17, RZ, RZ, R12 ;  /* 0x000000ffff117224 */ /* 0x000fca00078e000c */
[----:B--2---:R-:W-:Y:S01]  /*9960*/  HMMA.16816.F32 R160, R28, R164, R160 ;  /* 0x000000a41ca0723c */ /* 0x004fe200000018a0 */
[----:B------:R-:W-:-:S05]  /*9970*/  I2FP.F32.S32 R17, R17 ;  /* 0x0000001100117245 */ /* 0x000fca0000201400 */
[----:B------:R-:W-:Y:S01]  /*9980*/  HMMA.16816.F32 R172, R28, R166, R172 ;  /* 0x000000a61cac723c */ /* 0x000fe200000018ac */
[----:B----4-:R-:W-:-:S05]  /*9990*/  FFMA.FTZ R2, R17, -UR23, R2 ;  /* 0x8000001711027c23 */ /* 0x010fca0008010002 */
[C---:B------:R-:W-:Y:S06]  /*99a0*/  HMMA.16816.F32 R152, R8.reuse, R6, R152 ;  /* 0x000000060898723c */ /* 0x040fec0000001898 */
[----:B-1----:R-:W-:Y:S01]  /*99b0*/  HMMA.16816.F32 R148, R8, R140, R148 ;  /* 0x0000008c0894723c */ /* 0x002fe20000001894 */
[----:B------:R-:W-:Y:S01]  /*99c0*/  FMUL.FTZ R6, R13, UR32 ;  /* 0x000000200d067c20 */ /* 0x000fe20008410000 */
[----:B------:R-:W-:Y:S02]  /*99d0*/  IMAD.IADD R7, R210, 0x1, -R0 ;  /* 0x00000001d2077824 */ /* 0x000fe400078e0a00 */
[----:B------:R-:W-:-:S02]  /*99e0*/  IMAD.IADD R13, R213, 0x1, -R5 ;  /* 0x00000001d50d7824 */ /* 0x000fc400078e0a05 */
[C---:B------:R-:W-:Y:S01]  /*99f0*/  HMMA.16816.F32 R144, R8.reuse, R142, R144 ;  /* 0x0000008e0890723c */ /* 0x040fe20000001890 */
[----:B------:R-:W1:Y:S01]  /*9a00*/  MUFU.TANH R6, R6 ;  /* 0x0000000600067308 */ /* 0x000e620000002400 */
[----:B------:R-:W-:Y:S02]  /*9a10*/  IABS R7, R7 ;  /* 0x0000000700077213 */ /* 0x000fe40000000000 */
[----:B------:R-:W-:Y:S02]  /*9a20*/  IABS R13, R13 ;  /* 0x0000000d000d7213 */ /* 0x000fe40000000000 */
[----:B---3--:R-:W-:Y:S01]  /*9a30*/  HMMA.16816.F32 R176, R8, R32, R176 ;  /* 0x0000002008b0723c */ /* 0x008fe200000018b0 */
[----:B------:R-:W-:Y:S02]  /*9a40*/  IMAD.MOV.U32 R12, RZ, RZ, R7 ;  /* 0x000000ffff0c7224 */ /* 0x000fe400078e0007 */
[----:B------:R-:W-:-:S03]  /*9a50*/  IMAD.MOV.U32 R7, RZ, RZ, R13 ;  /* 0x000000ffff077224 */ /* 0x000fc600078e000d */
[----:B------:R-:W-:Y:S01]  /*9a60*/  I2FP.F32.S32 R13, R12 ;  /* 0x0000000c000d7245 */ /* 0x000fe20000201400 */
[C---:B------:R-:W-:Y:S01]  /*9a70*/  HMMA.16816.F32 R136, R8.reuse, R34, R136 ;  /* 0x000000220888723c */ /* 0x040fe20000001888 */
[----:B------:R-:W-:Y:S01]  /*9a80*/  I2FP.F32.S32 R7, R7 ;  /* 0x0000000700077245 */ /* 0x000fe20000201400 */
[----:B------:R-:W-:Y:S01]  /*9a90*/  FMUL.FTZ R153, R153, UR32 ;  /* 0x0000002099997c20 */ /* 0x000fe20008410000 */
[----:B------:R-:W-:Y:S01]  /*9aa0*/  FMUL.FTZ R155, R155, UR32 ;  /* 0x000000209b9b7c20 */ /* 0x000fe20008410000 */
[----:B-----5:R-:W-:Y:S01]  /*9ab0*/  FFMA.FTZ R13, R13, -UR23, R4 ;  /* 0x800000170d0d7c23 */ /* 0x020fe20008010004 */
[C---:B------:R-:W-:Y:S01]  /*9ac0*/  VIADD R4, R0.reuse, 0x9 ;  /* 0x0000000900047836 */ /* 0x040fe20000000000 */
[----:B------:R-:W-:Y:S01]  /*9ad0*/  HMMA.16816.F32 R160, R8, R20, R160 ;  /* 0x0000001408a0723c */ /* 0x000fe200000018a0 */
[----:B-1----:R-:W-:Y:S01]  /*9ae0*/  FFMA.FTZ R7, R7, -UR23, R6 ;  /* 0x8000001707077c23 */ /* 0x002fe20008010006 */
[----:B------:R-:W-:Y:S01]  /*9af0*/  VIADD R6, R0, 0x8 ;  /* 0x0000000800067836 */ /* 0x000fe20000000000 */
[----:B------:R-:W-:Y:S01]  /*9b00*/  MUFU.TANH R153, R153 ;  /* 0x0000009900997308 */ /* 0x000fe20000002400 */
[----:B------:R-:W-:-:S02]  /*9b10*/  IMAD.IADD R12, R213, 0x1, -R4 ;  /* 0x00000001d50c7824 */ /* 0x000fc400078e0a04 */
[----:B------:R-:W-:Y:S01]  /*9b20*/  FMUL.FTZ R17, R149, UR32 ;  /* 0x0000002095117c20 */ /* 0x000fe20008410000 */
[----:B------:R-:W-:Y:S01]  /*9b30*/  HMMA.16816.F32 R172, R8, R22, R172 ;  /* 0x0000001608ac723c */ /* 0x000fe200000018ac */
[----:B------:R-:W-:Y:S01]  /*9b40*/  FMUL.FTZ R14, R150, UR32 ;  /* 0x00000020960e7c20 */ /* 0x000fe20008410000 */
[----:B------:R-:W-:Y:S01]  /*9b50*/  FMUL.FTZ R151, R151, UR32 ;  /* 0x0000002097977c20 */ /* 0x000fe20008410000 */
[----:B------:R-:W-:Y:S01]  /*9b60*/  IABS R12, R12 ;  /* 0x0000000c000c7213 */ /* 0x000fe20000000000 */
[----:B------:R-:W-:Y:S01]  /*9b70*/  FMUL.FTZ R145, R145, UR32 ;  /* 0x0000002091917c20 */ /* 0x000fe20008410000 */
[----:B------:R-:W-:Y:S01]  /*9b80*/  MUFU.TANH R155, R155 ;  /* 0x0000009b009b7308 */ /* 0x000fe20000002400 */
[----:B------:R-:W-:Y:S01]  /*9b90*/  FMUL.FTZ R146, R146, UR32 ;  /* 0x0000002092927c20 */ /* 0x000fe20008410000 */
[----:B------:R-:W-:Y:S01]  /*9ba0*/  FMUL.FTZ R8, R152, UR32 ;  /* 0x0000002098087c20 */ /* 0x000fe20008410000 */
[----:B------:R-:W-:Y:S01]  /*9bb0*/  FSEL R9, R2, -INF , !P1 ;  /* 0xff80000002097808 */ /* 0x000fe20004800000 */
[----:B------:R-:W-:Y:S01]  /*9bc0*/  FMUL.FTZ R11, R154, UR32 ;  /* 0x000000209a0b7c20 */ /* 0x000fe20008410000 */
[-C--:B------:R-:W-:Y:S01]  /*9bd0*/  ISETP.GE.AND P1, PT, R5, R208.reuse, PT ;  /* 0x000000d00500720c */ /* 0x080fe20003f26270 */
[----:B------:R-:W-:Y:S01]  /*9be0*/  IMAD.IADD R10, R210, 0x1, -R5 ;  /* 0x00000001d20a7824 */ /* 0x000fe200078e0a05 */
[----:B------:R-:W-:Y:S01]  /*9bf0*/  FSEL R2, R13, -INF , !P0 ;  /* 0xff8000000d027808 */ /* 0x000fe20004000000 */
[----:B------:R-:W1:Y:S01]  /*9c00*/  MUFU.TANH R8, R8 ;  /* 0x0000000800087308 */ /* 0x000e620000002400 */
[----:B------:R-:W-:Y:S01]  /*9c10*/  ISETP.LT.OR P1, PT, R5, R209, P1 ;  /* 0x000000d10500720c */ /* 0x000fe20000f21670 */
[----:B------:R-:W-:Y:S01]  /*9c20*/  FMUL.FTZ R13, R148, UR32 ;  /* 0x00000020940d7c20 */ /* 0x000fe20008410000 */
[----:B------:R-:W-:Y:S01]  /*9c30*/  FSEL R5, R7, -INF , !P6 ;  /* 0xff80000007057808 */ /* 0x000fe20007000000 */
[--C-:B------:R-:W-:Y:S01]  /*9c40*/  IMAD.IADD R7, R213, 0x1, -R6.reuse ;  /* 0x00000001d5077824 */ /* 0x100fe200078e0a06 */
[C---:B------:R-:W-:Y:S01]  /*9c50*/  ISETP.GE.AND P0, PT, R6.reuse, R211, PT ;  /* 0x000000d30600720c */ /* 0x040fe20003f06270 */
[----:B------:R-:W-:Y:S01]  /*9c60*/  FMUL.FTZ R147, R147, UR32 ;  /* 0x0000002093937c20 */ /* 0x000fe20008410000 */
[C---:B------:R-:W-:Y:S01]  /*9c70*/  ISETP.GE.AND P6, PT, R6.reuse, R208, PT ;  /* 0x000000d00600720c */ /* 0x040fe20003fc6270 */
[----:B------:R-:W2:Y:S01]  /*9c80*/  MUFU.TANH R11, R11 ;  /* 0x0000000b000b7308 */ /* 0x000ea20000002400 */
[C---:B------:R-:W-:Y:S01]  /*9c90*/  ISETP.LT.OR P0, PT, R6.reuse, R212, P0 ;  /* 0x000000d40600720c */ /* 0x040fe20000701670 */
[----:B------:R-:W-:Y:S01]  /*9ca0*/  FMUL.FTZ R179, R179, UR32 ;  /* 0x00000020b3b37c20 */ /* 0x000fe20008410000 */
[----:B------:R-:W-:Y:S01]  /*9cb0*/  ISETP.LT.OR P6, PT, R6, R209, P6 ;  /* 0x000000d10600720c */ /* 0x000fe200037c1670 */
[----:B------:R-:W-:Y:S01]  /*9cc0*/  IMAD.IADD R6, R210, 0x1, -R6 ;  /* 0x00000001d2067824 */ /* 0x000fe200078e0a06 */
[----:B------:R-:W-:Y:S01]  /*9cd0*/  IABS R10, R10 ;  /* 0x0000000a000a7213 */ /* 0x000fe20000000000 */
[----:B------:R-:W-:Y:S01]  /*9ce0*/  FMUL.FTZ R137, R137, UR32 ;  /* 0x0000002089897c20 */ /* 0x000fe20008410000 */
[----:B------:R-:W-:Y:S01]  /*9cf0*/  IABS R7, R7 ;  /* 0x0000000700077213 */ /* 0x000fe20000000000 */
[----:B------:R-:W3:Y:S01]  /*9d00*/  MUFU.TANH R13, R13 ;  /* 0x0000000d000d7308 */ /* 0x000ee20000002400 */
[----:B------:R-:W-:Y:S01]  /*9d10*/  I2FP.F32.S32 R10, R10 ;  /* 0x0000000a000a7245 */ /* 0x000fe20000201400 */
[----:B------:R-:W-:Y:S01]  /*9d20*/  FMUL.FTZ R139, R139, UR32 ;  /* 0x000000208b8b7c20 */ /* 0x000fe20008410000 */
[----:B------:R-:W-:Y:S01]  /*9d30*/  IABS R6, R6 ;  /* 0x0000000600067213 */ /* 0x000fe20000000000 */
[----:B------:R-:W-:Y:S01]  /*9d40*/  FMUL.FTZ R160, R160, UR32 ;  /* 0x00000020a0a07c20 */ /* 0x000fe20008410000 */
[----:B------:R-:W-:Y:S01]  /*9d50*/  I2FP.F32.S32 R7, R7 ;  /* 0x0000000700077245 */ /* 0x000fe20000201400 */
[----:B------:R-:W-:Y:S01]  /*9d60*/  FFMA.FTZ R10, R10, -UR23, R15 ;  /* 0x800000170a0a7c23 */ /* 0x000fe2000801000f */
[----:B------:R-:W-:Y:S01]  /*9d70*/  I2FP.F32.S32 R6, R6 ;  /* 0x0000000600067245 */ /* 0x000fe20000201400 */
[----:B------:R-:W4:Y:S01]  /*9d80*/  MUFU.TANH R17, R17 ;  /* 0x0000001100117308 */ /* 0x000f220000002400 */
[----:B------:R-:W-:Y:S01]  /*9d90*/  I2FP.F32.S32 R12, R12 ;  /* 0x0000000c000c7245 */ /* 0x000fe20000201400 */
[----:B-1----:R-:W-:Y:S01]  /*9da0*/  FFMA.FTZ R7, R7, -UR23, R8 ;  /* 0x8000001707077c23 */ /* 0x002fe20008010008 */
[----:B------:R-:W-:Y:S01]  /*9db0*/  FSEL R8, R10, -INF , !P1 ;  /* 0xff8000000a087808 */ /* 0x000fe20004800000 */
[----:B--2---:R-:W-:Y:S01]  /*9dc0*/  FFMA.FTZ R6, R6, -UR23, R11 ;  /* 0x8000001706067c23 */ /* 0x004fe2000801000b */
[----:B------:R-:W-:Y:S01]  /*9dd0*/  ISETP.GE.AND P1, PT, R4, R211, PT ;  /* 0x000000d30400720c */ /* 0x000fe20003f26270 */
[----:B------:R-:W-:Y:S01]  /*9de0*/  FFMA.FTZ R153, R12, -UR23, R153 ;  /* 0x800000170c997c23 */ /* 0x000fe20008010099 */
[----:B------:R-:W-:Y:S01]  /*9df0*/  FSEL R11, R7, -INF , !P0 ;  /* 0xff800000070b7808 */ /* 0x000fe20004000000 */
[----:B------:R-:W-:Y:S01]  /*9e00*/  VIADD R12, R0, 0x10 ;  /* 0x00000010000c7836 */ /* 0x000fe20000000000 */
[----:B------:R-:W-:Y:S01]  /*9e10*/  ISETP.GE.AND P0, PT, R4, R208, PT ;  /* 0x000000d00400720c */ /* 0x000fe20003f06270 */
[----:B------:R-:W-:Y:S01]  /*9e20*/  VIADD R10, R0, 0x11 ;  /* 0x00000011000a7836 */ /* 0x000fe20000000000 */
[C---:B------:R-:W-:Y:S01]  /*9e30*/  ISETP.LT.OR P1, PT, R4.reuse, R212, P1 ;  /* 0x000000d40400720c */ /* 0x040fe20000f21670 */
[----:B------:R-:W-:Y:S01]  /*9e40*/  IMAD.IADD R15, R213, 0x1, -R12 ;  /* 0x00000001d50f7824 */ /* 0x000fe200078e0a0c */
[----:B------:R-:W-:Y:S01]  /*9e50*/  ISETP.LT.OR P0, PT, R4, R209, P0 ;  /* 0x000000d10400720c */ /* 0x000fe20000701670 */
[----:B------:R-:W-:Y:S01]  /*9e60*/  IMAD.IADD R4, R210, 0x1, -R4 ;  /* 0x00000001d2047824 */ /* 0x000fe200078e0a04 */
[----:B------:R-:W-:Y:S01]  /*9e70*/  FSEL R6, R6, -INF , !P6 ;  /* 0xff80000006067808 */ /* 0x000fe20007000000 */
[----:B------:R-:W1:Y:S01]  /*9e80*/  MUFU.TANH R14, R14 ;  /* 0x0000000e000e7308 */ /* 0x000e620000002400 */
[----:B------:R-:W-:Y:S01]  /*9e90*/  FSEL R7, R153, -INF , !P1 ;  /* 0xff80000099077808 */ /* 0x000fe20004800000 */
[----:B------:R-:W-:Y:S01]  /*9ea0*/  IMAD.IADD R16, R213, 0x1, -R10 ;  /* 0x00000001d5107824 */ /* 0x000fe200078e0a0a */
[C---:B------:R-:W-:Y:S01]  /*9eb0*/  ISETP.GE.AND P6, PT, R12.reuse, R211, PT ;  /* 0x000000d30c00720c */ /* 0x040fe20003fc6270 */
[----:B------:R-:W-:Y:S01]  /*9ec0*/  FMUL.FTZ R161, R161, UR32 ;  /* 0x00000020a1a17c20 */ /* 0x000fe20008410000 */
[----:B------:R-:W-:Y:S01]  /*9ed0*/  ISETP.GE.AND P1, PT, R12, R208, PT ;  /* 0x000000d00c00720c */ /* 0x000fe20003f26270 */
[----:B------:R-:W-:Y:S01]  /*9ee0*/  FMUL.FTZ R174, R174, UR32 ;  /* 0x00000020aeae7c20 */ /* 0x000fe20008410000 */
[----:B------:R-:W-:Y:S01]  /*9ef0*/  IABS R4, R4 ;  /* 0x0000000400047213 */ /* 0x000fe20000000000 */
[----:B------:R-:W-:Y:S01]  /*9f00*/  MUFU.TANH R145, R145 ;  /* 0x0000009100917308 */ /* 0x000fe20000002400 */
[----:B------:R-:W-:Y:S01]  /*9f10*/  IABS R15, R15 ;  /* 0x0000000f000f7213 */ /* 0x000fe20000000000 */
[----:B------:R-:W-:Y:S01]  /*9f20*/  FMUL.FTZ R163, R163, UR32 ;  /* 0x00000020a3a37c20 */ /* 0x000fe20008410000 */
[C---:B------:R-:W-:Y:S01]  /*9f30*/  ISETP.LT.OR P6, PT, R12.reuse, R212, P6 ;  /* 0x000000d40c00720c */ /* 0x040fe200037c1670 */
[----:B------:R-:W-:Y:S01]  /*9f40*/  FMUL.FTZ R173, R173, UR32 ;  /* 0x00000020adad7c20 */ /* 0x000fe20008410000 */
[----:B------:R-:W-:Y:S01]  /*9f50*/  ISETP.LT.OR P1, PT, R12, R209, P1 ;  /* 0x000000d10c00720c */ /* 0x000fe20000f21670 */
[----:B------:R-:W-:Y:S01]  /*9f60*/  IMAD.IADD R12, R210, 0x1, -R12 ;  /* 0x00000001d20c7824 */ /* 0x000fe200078e0a0c */
[----:B------:R-:W-:Y:S01]  /*9f70*/  IABS R16, R16 ;  /* 0x0000001000107213 */ /* 0x000fe20000000000 */
[----:B------:R-:W-:Y:S01]  /*9f80*/  MUFU.TANH R147, R147 ;  /* 0x0000009300937308 */ /* 0x000fe20000002400 */
[----:B------:R-:W-:Y:S01]  /*9f90*/  I2FP.F32.S32 R4, R4 ;  /* 0x0000000400047245 */ /* 0x000fe20000201400 */
[----:B------:R-:W-:Y:S01]  /*9fa0*/  FMUL.FTZ R175, R175, UR32 ;  /* 0x00000020afaf7c20 */ /* 0x000fe20008410000 */
[----:B------:R-:W-:-:S02]  /*9fb0*/  I2FP.F32.S32 R18, R15 ;  /* 0x0000000f00127245 */ /* 0x000fc40000201400 */
[----:B------:R-:W-:Y:S01]  /*9fc0*/  IABS R12, R12 ;  /* 0x0000000c000c7213 */ /* 0x000fe20000000000 */
[----:B------:R-:W-:Y:S01]  /*9fd0*/  FFMA.FTZ R4, R4, -UR23, R155 ;  /* 0x8000001704047c23 */ /* 0x000fe2000801009b */
[----:B------:R-:W-:Y:S01]  /*9fe0*/  I2FP.F32.S32 R16, R16 ;  /* 0x0000001000107245 */ /* 0x000fe20000201400 */
[----:B---3--:R-:W-:Y:S01]  /*9ff0*/  FFMA.FTZ R13, R18, -UR23, R13 ;  /* 0x80000017120d7c23 */ /* 0x008fe2000801000d */
[----:B------:R-:W-:Y:S01]  /*a000*/  I2FP.F32.S32 R15, R12 ;  /* 0x0000000c000f7245 */ /* 0x000fe20000201400 */
[----:B------:R-:W-:Y:S01]  /*a010*/  VIADD R12, R0, 0x18 ;  /* 0x00000018000c7836 */ /* 0x000fe20000000000 */
[----:B------:R-:W-:Y:S01]  /*a020*/  FSEL R4, R4, -INF , !P0 ;  /* 0xff80000004047808 */ /* 0x000fe20004000000 */
[----:B----4-:R-:W-:Y:S01]  /*a030*/  FFMA.FTZ R16, R16, -UR23, R17 ;  /* 0x8000001710107c23 */ /* 0x010fe20008010011 */
[----:B------:R-:W-:Y:S01]  /*a040*/  FMUL.FTZ R17, R144, UR32 ;  /* 0x0000002090117c20 */ /* 0x000fe20008410000 */
[----:B------:R-:W-:Y:S01]  /*a050*/  FSEL R215, R13, -INF , !P6 ;  /* 0xff8000000dd77808 */ /* 0x000fe20007000000 */
[----:B-1----:R-:W-:Y:S01]  /*a060*/  FFMA.FTZ R14, R15, -UR23, R14 ;  /* 0x800000170f0e7c23 */ /* 0x002fe2000801000e */
[C---:B------:R-:W-:Y:S01]  /*a070*/  ISETP.GE.AND P0, PT, R10.reuse, R211, PT ;  /* 0x000000d30a00720c */ /* 0x040fe20003f06270 */
[----:B------:R1:W2:Y:S01]  /*a080*/  MUFU.TANH R15, R151 ;  /* 0x00000097000f7308 */ /* 0x0002a20000002400 */
[----:B------:R-:W-:Y:S01]  /*a090*/  ISETP.GE.AND P6, PT, R10, R208, PT ;  /* 0x000000d00a00720c */ /* 0x000fe20003fc6270 */
[----:B------:R-:W-:Y:S01]  /*a0a0*/  VIADD R13, R0, 0x19 ;  /* 0x00000019000d7836 */ /* 0x000fe20000000000 */
[----:B------:R-:W-:-:S02]  /*a0b0*/  ISETP.LT.OR P0, PT, R10, R212, P0 ;  /* 0x000000d40a00720c */ /* 0x000fc40000701670 */
[----:B------:R-:W-:Y:S01]  /*a0c0*/  ISETP.LT.OR P6, PT, R10, R209, P6 ;  /* 0x000000d10a00720c */ /* 0x000fe200037c1670 */
[----:B------:R-:W-:Y:S01]  /*a0d0*/  IMAD.IADD R10, R210, 0x1, -R10 ;  /* 0x00000001d20a7824 */ /* 0x000fe200078e0a0a */
[----:B------:R-:W-:Y:S01]  /*a0e0*/  FSEL R216, R14, -INF , !P1 ;  /* 0xff8000000ed87808 */ /* 0x000fe20004800000 */
[----:B------:R-:W3:Y:S01]  /*a0f0*/  MUFU.TANH R17, R17 ;  /* 0x0000001100117308 */ /* 0x000ee20000002400 */
[C---:B------:R-:W-:Y:S01]  /*a100*/  IMAD.IADD R14, R213.reuse, 0x1, -R12 ;  /* 0x00000001d50e7824 */ /* 0x040fe200078e0a0c */
[C---:B------:R-:W-:Y:S01]  /*a110*/  ISETP.GE.AND P1, PT, R12.reuse, R211, PT ;  /* 0x000000d30c00720c */ /* 0x040fe20003f26270 */
[----:B------:R-:W-:Y:S01]  /*a120*/  IMAD.IADD R18, R213, 0x1, -R13 ;  /* 0x00000001d5127824 */ /* 0x000fe200078e0a0d */
[----:B------:R-:W-:Y:S02]  /*a130*/  IABS R10, R10 ;  /* 0x0000000a000a7213 */ /* 0x000fe40000000000 */
[----:B------:R-:W-:Y:S02]  /*a140*/  ISETP.LT.OR P1, PT, R12, R212, P1 ;  /* 0x000000d40c00720c */ /* 0x000fe40000f21670 */
[----:B------:R-:W-:Y:S01]  /*a150*/  IABS R14, R14 ;  /* 0x0000000e000e7213 */ /* 0x000fe20000000000 */
[----:B------:R-:W-:Y:S01]  /*a160*/  MUFU.TANH R179, R179 ;  /* 0x000000b300b37308 */ /* 0x000fe20000002400 */
[----:B-1----:R-:W-:-:S02]  /*a170*/  FSEL R151, R16, -INF , !P0 ;  /* 0xff80000010977808 */ /* 0x002fc40004000000 */
[C---:B------:R-:W-:Y:S02]  /*a180*/  ISETP.GE.AND P0, PT, R12.reuse, R208, PT ;  /* 0x000000d00c00720c */ /* 0x040fe40003f06270 */
[----:B------:R-:W-:Y:S02]  /*a190*/  I2FP.F32.S32 R10, R10 ;  /* 0x0000000a000a7245 */ /* 0x000fe40000201400 */
[----:B------:R-:W-:Y:S01]  /*a1a0*/  ISETP.LT.OR P0, PT, R12, R209, P0 ;  /* 0x000000d10c00720c */ /* 0x000fe20000701670 */
[----:B------:R-:W1:Y:S01]  /*a1b0*/  MUFU.TANH R16, R146 ;  /* 0x0000009200107308 */ /* 0x000e620000002400 */
[----:B------:R-:W-:Y:S01]  /*a1c0*/  IMAD.IADD R12, R210, 0x1, -R12 ;  /* 0x00000001d20c7824 */ /* 0x000fe200078e0a0c */
[----:B------:R-:W-:Y:S01]  /*a1d0*/  I2FP.F32.S32 R14, R14 ;  /* 0x0000000e000e7245 */ /* 0x000fe20000201400 */
[----:B--2---:R-:W-:Y:S01]  /*a1e0*/  FFMA.FTZ R10, R10, -UR23, R15 ;  /* 0x800000170a0a7c23 */ /* 0x004fe2000801000f */
[----:B------:R-:W-:Y:S01]  /*a1f0*/  IABS R18, R18 ;  /* 0x0000001200127213 */ /* 0x000fe20000000000 */
[----:B------:R-:W-:Y:S01]  /*a200*/  FMUL.FTZ R15, R178, UR32 ;  /* 0x00000020b20f7c20 */ /* 0x000fe20008410000 */
[----:B------:R-:W-:Y:S01]  /*a210*/  IABS R12, R12 ;  /* 0x0000000c000c7213 */ /* 0x000fe20000000000 */
[----:B---3--:R-:W-:Y:S01]  /*a220*/  FFMA.FTZ R14, R14, -UR23, R17 ;  /* 0x800000170e0e7c23 */ /* 0x008fe20008010011 */
[----:B------:R-:W-:Y:S01]  /*a230*/  I2FP.F32.S32 R18, R18 ;  /* 0x0000001200127245 */ /* 0x000fe20000201400 */
[----:B------:R-:W-:Y:S01]  /*a240*/  FMUL.FTZ R17, R176, UR32 ;  /* 0x00000020b0117c20 */ /* 0x000fe20008410000 */
[----:B------:R-:W-:Y:S01]  /*a250*/  I2FP.F32.S32 R19, R12 ;  /* 0x0000000c00137245 */ /* 0x000fe20000201400 */
[----:B------:R-:W-:Y:S01]  /*a260*/  VIADD R12, R0, 0x20 ;  /* 0x00000020000c7836 */ /* 0x000fe20000000000 */
[----:B------:R-:W-:Y:S01]  /*a270*/  FSEL R176, R10, -INF , !P6 ;  /* 0xff8000000ab07808 */ /* 0x000fe20007000000 */
[----:B------:R-:W-:Y:S01]  /*a280*/  FFMA.FTZ R18, R18, -UR23, R145 ;  /* 0x8000001712127c23 */ /* 0x000fe20008010091 */
[----:B------:R-:W-:Y:S01]  /*a290*/  ISETP.GE.AND P6, PT, R13, R211, PT ;  /* 0x000000d30d00720c */ /* 0x000fe20003fc6270 */
[----:B------:R-:W-:Y:S01]  /*a2a0*/  MUFU.TANH R15, R15 ;  /* 0x0000000f000f7308 */ /* 0x000fe20000002400 */
[----:B------:R-:W-:Y:S01]  /*a2b0*/  FSEL R149, R14, -INF , !P1 ;  /* 0xff8000000e957808 */ /* 0x000fe20004800000 */
[----:B-1----:R-:W-:Y:S01]  /*a2c0*/  FFMA.FTZ R16, R19, -UR23, R16 ;  /* 0x8000001713107c23 */ /* 0x002fe20008010010 */
[C---:B------:R-:W-:Y:S01]  /*a2d0*/  ISETP.LT.OR P6, PT, R13.reuse, R212, P6 ;  /* 0x000000d40d00720c */ /* 0x040fe200037c1670 */
[----:B------:R-:W-:Y:S01]  /*a2e0*/  VIADD R10, R0, 0x21 ;  /* 0x00000021000a7836 */ /* 0x000fe20000000000 */
[----:B------:R-:W-:-:S02]  /*a2f0*/  ISETP.GE.AND P1, PT, R13, R208, PT ;  /* 0x000000d00d00720c */ /* 0x000fc40003f26270 */
[----:B------:R-:W-:Y:S01]  /*a300*/  FSEL R150, R16, -INF , !P0 ;  /* 0xff80000010967808 */ /* 0x000fe20004000000 */
[----:B------:R1:W2:Y:S01]  /*a310*/  MUFU.TANH R14, R17 ;  /* 0x00000011000e7308 */ /* 0x0002a20000002400 */
[----:B------:R-:W-:Y:S01]  /*a320*/  FSEL R135, R18, -INF , !P6 ;  /* 0xff80000012877808 */ /* 0x000fe20007000000 */
[----:B------:R-:W-:Y:S01]  /*a330*/  FMUL.FTZ R18, R177, UR32 ;  /* 0x00000020b1127c20 */ /* 0x000fe20008410000 */
[----:B------:R-:W-:Y:S01]  /*a340*/  ISETP.LT.OR P1, PT, R13, R209, P1 ;  /* 0x000000d10d00720c */ /* 0x000fe20000f21670 */
[----:B------:R-:W-:Y:S01]  /*a350*/  IMAD.IADD R13, R210, 0x1, -R13 ;  /* 0x00000001d20d7824 */ /* 0x000fe200078e0a0d */
[C---:B------:R-:W-:Y:S01]  /*a360*/  ISETP.GE.AND P0, PT, R12.reuse, R211, PT ;  /* 0x000000d30c00720c */ /* 0x040fe20003f06270 */
[----:B------:R-:W-:Y:S01]  /*a370*/  IMAD.IADD R16, R213, 0x1, -R12 ;  /* 0x00000001d5107824 */ /* 0x000fe200078e0a0c */
[C---:B------:R-:W-:Y:S01]  /*a380*/  ISETP.GE.AND P6, PT, R12.reuse, R208, PT ;  /* 0x000000d00c00720c */ /* 0x040fe20003fc6270 */
[----:B------:R-:W3:Y:S01]  /*a390*/  MUFU.TANH R18, R18 ;  /* 0x0000001200127308 */ /* 0x000ee20000002400 */
[----:B------:R-:W-:-:S02]  /*a3a0*/  ISETP.LT.OR P0, PT, R12, R212, P0 ;  /* 0x000000d40c00720c */ /* 0x000fc40000701670 */
[----:B------:R-:W-:Y:S01]  /*a3b0*/  ISETP.LT.OR P6, PT, R12, R209, P6 ;  /* 0x000000d10c00720c */ /* 0x000fe200037c1670 */
[----:B------:R-:W-:Y:S01]  /*a3c0*/  IMAD.IADD R12, R210, 0x1, -R12 ;  /* 0x00000001d20c7824 */ /* 0x000fe200078e0a0c */
[----:B------:R-:W-:Y:S02]  /*a3d0*/  IABS R13, R13 ;  /* 0x0000000d000d7213 */ /* 0x000fe40000000000 */
[----:B------:R-:W-:Y:S01]  /*a3e0*/  IABS R16, R16 ;  /* 0x0000001000107213 */ /* 0x000fe20000000000 */
[----:B------:R-:W-:Y:S01]  /*a3f0*/  MUFU.TANH R137, R137 ;  /* 0x0000008900897308 */ /* 0x000fe20000002400 */
[----:B-1----:R-:W-:Y:S01]  /*a400*/  IMAD.IADD R17, R213, 0x1, -R10 ;  /* 0x00000001d5117824 */ /* 0x002fe200078e0a0a */
[----:B------:R-:W-:Y:S02]  /*a410*/  IABS R12, R12 ;  /* 0x0000000c000c7213 */ /* 0x000fe40000000000 */
[----:B------:R-:W-:Y:S02]  /*a420*/  I2FP.F32.S32 R20, R13 ;  /* 0x0000000d00147245 */ /* 0x000fe40000201400 */
[----:B------:R-:W-:Y:S01]  /*a430*/  I2FP.F32.S32 R13, R16 ;  /* 0x00000010000d7245 */ /* 0x000fe20000201400 */
[----:B------:R-:W-:Y:S01]  /*a440*/  FMUL.FTZ R16, R138, UR32 ;  /* 0x000000208a107c20 */ /* 0x000fe20008410000 */
[----:B------:R-:W-:Y:S01]  /*a450*/  I2FP.F32.S32 R12, R12 ;  /* 0x0000000c000c7245 */ /* 0x000fe20000201400 */
[----:B------:R-:W-:Y:S01]  /*a460*/  FFMA.FTZ R20, R20, -UR23, R147 ;  /* 0x8000001714147c23 */ /* 0x000fe20008010093 */
[----:B------:R-:W-:Y:S01]  /*a470*/  IABS R17, R17 ;  /* 0x0000001100117213 */ /* 0x000fe20000000000 */
[----:B--2---:R-:W-:Y:S01]  /*a480*/  FFMA.FTZ R13, R13, -UR23, R14 ;  /* 0x800000170d0d7c23 */ /* 0x004fe2000801000e */
[----:B------:R-:W-:-:S02]  /*a490*/  VIADD R14, R0, 0x28 ;  /* 0x00000028000e7836 */ /* 0x000fc40000000000 */
[----:B------:R-:W-:Y:S01]  /*a4a0*/  FFMA.FTZ R12, R12, -UR23, R15 ;  /* 0x800000170c0c7c23 */ /* 0x000fe2000801000f */
[----:B------:R-:W-:Y:S01]  /*a4b0*/  I2FP.F32.S32 R17, R17 ;  /* 0x0000001100117245 */ /* 0x000fe20000201400 */
[----:B------:R-:W-:Y:S01]  /*a4c0*/  FMUL.FTZ R15, R136, UR32 ;  /* 0x00000020880f7c20 */ /* 0x000fe20008410000 */
[----:B------:R-:W-:Y:S01]  /*a4d0*/  FSEL R148, R20, -INF , !P1 ;  /* 0xff80000014947808 */ /* 0x000fe20004800000 */
[----:B------:R-:W-:Y:S01]  /*a4e0*/  MUFU.TANH R16, R16 ;  /* 0x0000001000107308 */ /* 0x000fe20000002400 */
[----:B------:R-:W-:Y:S01]  /*a4f0*/  ISETP.GE.AND P1, PT, R10, R211, PT ;  /* 0x000000d30a00720c */ /* 0x000fe20003f26270 */
[----:B---3--:R-:W-:Y:S01]  /*a500*/  FFMA.FTZ R17, R17, -UR23, R18 ;  /* 0x8000001711117c23 */ /* 0x008fe20008010012 */
[----:B------:R-:W-:Y:S01]  /*a510*/  FSEL R147, R13, -INF , !P0 ;  /* 0xff8000000d937808 */ /* 0x000fe20004000000 */
[----:B------:R-:W-:Y:S01]  /*a520*/  VIADD R13, R0, 0x29 ;  /* 0x00000029000d7836 */ /* 0x000fe20000000000 */
[C---:B------:R-:W-:Y:S02]  /*a530*/  ISETP.GE.AND P0, PT, R10.reuse, R208, PT ;  /* 0x000000d00a00720c */ /* 0x040fe40003f06270 */
[C---:B------:R-:W-:Y:S01]  /*a540*/  ISETP.LT.OR P1, PT, R10.reuse, R212, P1 ;  /* 0x000000d40a00720c */ /* 0x040fe20000f21670 */
[----:B------:R-:W1:Y:S01]  /*a550*/  MUFU.TANH R15, R15 ;  /* 0x0000000f000f7308 */ /* 0x000e620000002400 */
[----:B------:R-:W-:Y:S01]  /*a560*/  ISETP.LT.OR P0, PT, R10, R209, P0 ;  /* 0x000000d10a00720c */ /* 0x000fe20000701670 */
[----:B------:R-:W-:Y:S01]  /*a570*/  IMAD.IADD R10, R210, 0x1, -R10 ;  /* 0x00000001d20a7824 */ /* 0x000fe200078e0a0a */
[----:B------:R-:W-:Y:S01]  /*a580*/  FSEL R146, R12, -INF , !P6 ;  /* 0xff8000000c927808 */ /* 0x000fe20007000000 */
[----:B------:R-:W-:Y:S01]  /*a590*/  IMAD.IADD R12, R213, 0x1, -R14 ;  /* 0x00000001d50c7824 */ /* 0x000fe200078e0a0e */
[----:B------:R-:W-:Y:S01]  /*a5a0*/  FSEL R145, R17, -INF , !P1 ;  /* 0xff80000011917808 */ /* 0x000fe20004800000 */
[----:B------:R-:W-:Y:S01]  /*a5b0*/  IMAD.IADD R17, R213, 0x1, -R13 ;  /* 0x00000001d5117824 */ /* 0x000fe200078e0a0d */
[C---:B------:R-:W-:Y:S01]  /*a5c0*/  ISETP.GE.AND P6, PT, R14.reuse, R211, PT ;  /* 0x000000d30e00720c */ /* 0x040fe20003fc6270 */
[----:B------:R-:W-:Y:S01]  /*a5d0*/  MUFU.TANH R139, R139 ;  /* 0x0000008b008b7308 */ /* 0x000fe20000002400 */
[----:B------:R-:W-:-:S02]  /*a5e0*/  ISETP.GE.AND P1, PT, R14, R208, PT ;  /* 0x000000d00e00720c */ /* 0x000fc40003f26270 */
[C---:B------:R-:W-:Y:S02]  /*a5f0*/  ISETP.LT.OR P6, PT, R14.reuse, R212, P6 ;  /* 0x000000d40e00720c */ /* 0x040fe400037c1670 */
[----:B------:R-:W-:Y:S01]  /*a600*/  ISETP.LT.OR P1, PT, R14, R209, P1 ;  /* 0x000000d10e00720c */ /* 0x000fe20000f21670 */
[----:B------:R-:W-:Y:S01]  /*a610*/  IMAD.IADD R14, R210, 0x1, -R14 ;  /* 0x00000001d20e7824 */ /* 0x000fe200078e0a0e */
[----:B------:R-:W-:Y:S01]  /*a620*/  IABS R10, R10 ;  /* 0x0000000a000a7213 */ /* 0x000fe20000000000 */
[----:B------:R-:W-:Y:S01]  /*a630*/  MUFU.TANH R161, R161 ;  /* 0x000000a100a17308 */ /* 0x000fe20000002400 */
[----:B------:R-:W-:Y:S02]  /*a640*/  IABS R12, R12 ;  /* 0x0000000c000c7213 */ /* 0x000fe40000000000 */
[----:B------:R-:W-:Y:S02]  /*a650*/  I2FP.F32.S32 R10, R10 ;  /* 0x0000000a000a7245 */ /* 0x000fe40000201400 */
[----:B------:R-:W-:-:S02]  /*a660*/  I2FP.F32.S32 R12, R12 ;  /* 0x0000000c000c7245 */ /* 0x000fc40000201400 */
[----:B------:R-:W-:Y:S01]  /*a670*/  IABS R14, R14 ;  /* 0x0000000e000e7213 */ /* 0x000fe20000000000 */
[----:B------:R-:W-:Y:S01]  /*a680*/  FFMA.FTZ R10, R10, -UR23, R179 ;  /* 0x800000170a0a7c23 */ /* 0x000fe200080100b3 */
[----:B------:R-:W-:Y:S01]  /*a690*/  IABS R17, R17 ;  /* 0x0000001100117213 */ /* 0x000fe20000000000 */
[----:B-1----:R-:W-:Y:S01]  /*a6a0*/  FFMA.FTZ R12, R12, -UR23, R15 ;  /* 0x800000170c0c7c23 */ /* 0x002fe2000801000f */
[----:B------:R-:W-:Y:S01]  /*a6b0*/  I2FP.F32.S32 R19, R14 ;  /* 0x0000000e00137245 */ /* 0x000fe20000201400 */
[----:B------:R-:W-:Y:S01]  /*a6c0*/  FMUL.FTZ R15, R162, UR32 ;  /* 0x00000020a20f7c20 */ /* 0x000fe20008410000 */
[----:B------:R-:W-:Y:S01]  /*a6d0*/  I2FP.F32.S32 R14, R17 ;  /* 0x00000011000e7245 */ /* 0x000fe20000201400 */
[----:B------:R-:W-:Y:S01]  /*a6e0*/  MUFU.TANH R174, R174 ;  /* 0x000000ae00ae7308 */ /* 0x000fe20000002400 */
[----:B------:R-:W-:Y:S01]  /*a6f0*/  FSEL R144, R10, -INF , !P0 ;  /* 0xff8000000a907808 */ /* 0x000fe20004000000 */
[----:B------:R-:W-:Y:S01]  /*a700*/  FFMA.FTZ R16, R19, -UR23, R16 ;  /* 0x8000001713107c23 */ /* 0x000fe20008010010 */
[----:B------:R-:W-:Y:S01]  /*a710*/  FSEL R143, R12, -INF , !P6 ;  /* 0xff8000000c8f7808 */ /* 0x000fe20007000000 */
[----:B------:R-:W-:Y:S01]  /*a720*/  FFMA.FTZ R137, R14, -UR23, R137 ;  /* 0x800000170e897c23 */ /* 0x000fe20008010089 */
[C---:B------:R-:W-:Y:S01]  /*a730*/  ISETP.GE.AND P0, PT, R13.reuse, R211, PT ;  /* 0x000000d30d00720c */ /* 0x040fe20003f06270 */
[----:B------:R-:W-:Y:S01]  /*a740*/  VIADD R14, R0, 0x30 ;  /* 0x00000030000e7836 */ /* 0x000fe20000000000 */
[C---:B------:R-:W-:Y:S01]  /*a750*/  ISETP.GE.AND P6, PT, R13.reuse, R208, PT ;  /* 0x000000d00d00720c */ /* 0x040fe20003fc6270 */
[----:B------:R-:W1:Y:S01]  /*a760*/  MUFU.TANH R12, R160 ;  /* 0x000000a0000c7308 */ /* 0x000e620000002400 */
[----:B------:R-:W-:Y:S01]  /*a770*/  ISETP.LT.OR P0, PT, R13, R212, P0 ;  /* 0x000000d40d00720c */ /* 0x000fe20000701670 */
[--C-:B------:R-:W-:Y:S01]  /*a780*/  IMAD.IADD R17, R213, 0x1, -R14.reuse ;  /* 0x00000001d5117824 */ /* 0x100fe200078e0a0e */
[----:B------:R-:W-:Y:S01]  /*a790*/  ISETP.LT.OR P6, PT, R13, R209, P6 ;  /* 0x000000d10d00720c */ /* 0x000fe200037c1670 */
[----:B------:R-:W-:Y:S01]  /*a7a0*/  IMAD.IADD R13, R210, 0x1, -R13 ;  /* 0x00000001d20d7824 */ /* 0x000fe200078e0a0d */
[----:B------:R-:W-:Y:S01]  /*a7b0*/  FSEL R142, R16, -INF , !P1 ;  /* 0xff800000108e7808 */ /* 0x000fe20004800000 */
[----:B------:R-:W-:Y:S01]  /*a7c0*/  VIADD R10, R0, 0x31 ;  /* 0x00000031000a7836 */ /* 0x000fe20000000000 */
[----:B------:R-:W-:Y:S01]  /*a7d0*/  IABS R17, R17 ;  /* 0x0000001100117213 */ /* 0x000fe20000000000 */
[----:B------:R-:W2:Y:S01]  /*a7e0*/  MUFU.TANH R15, R15 ;  /* 0x0000000f000f7308 */ /* 0x000ea20000002400 */
[----:B------:R-:W-:Y:S01]  /*a7f0*/  IMAD.IADD R16, R210, 0x1, -R14 ;  /* 0x00000001d2107824 */ /* 0x000fe200078e0a0e */
[----:B------:R-:W-:Y:S01]  /*a800*/  IABS R13, R13 ;  /* 0x0000000d000d7213 */ /* 0x000fe20000000000 */
[----:B------:R-:W-:Y:S01]  /*a810*/  IMAD.IADD R18, R213, 0x1, -R10 ;  /* 0x00000001d5127824 */ /* 0x000fe200078e0a0a */
[----:B------:R-:W-:-:S02]  /*a820*/  I2FP.F32.S32 R17, R17 ;  /* 0x0000001100117245 */ /* 0x000fc40000201400 */
[----:B------:R-:W-:Y:S01]  /*a830*/  I2FP.F32.S32 R20, R13 ;  /* 0x0000000d00147245 */ /* 0x000fe20000201400 */
[----:B------:R-:W-:Y:S01]  /*a840*/  FMUL.FTZ R13, R172, UR32 ;  /* 0x00000020ac0d7c20 */ /* 0x000fe20008410000 */
[----:B------:R-:W-:Y:S01]  /*a850*/  IABS R16, R16 ;  /* 0x0000001000107213 */ /* 0x000fe20000000000 */
[----:B-1----:R-:W-:Y:S01]  /*a860*/  FFMA.FTZ R12, R17, -UR23, R12 ;  /* 0x80000017110c7c23 */ /* 0x002fe2000801000c */
[----:B------:R-:W-:Y:S01]  /*a870*/  ISETP.GE.AND P1, PT, R14, R211, PT ;  /* 0x000000d30e00720c */ /* 0x000fe20003f26270 */
[----:B------:R-:W-:Y:S01]  /*a880*/  FFMA.FTZ R20, R20, -UR23, R139 ;  /* 0x8000001714147c23 */ /* 0x000fe2000801008b */
[----:B------:R-:W-:Y:S01]  /*a890*/  IABS R18, R18 ;  /* 0x0000001200127213 */ /* 0x000fe20000000000 */
[----:B------:R-:W1:Y:S01]  /*a8a0*/  MUFU.TANH R13, R13 ;  /* 0x0000000d000d7308 */ /* 0x000e620000002400 */
[----:B------:R-:W-:Y:S02]  /*a8b0*/  I2FP.F32.S32 R16, R16 ;  /* 0x0000001000107245 */ /* 0x000fe40000201400 */
[----:B------:R-:W-:-:S02]  /*a8c0*/  FSEL R141, R137, -INF , !P0 ;  /* 0xff800000898d7808 */ /* 0x000fc40004000000 */
[----:B------:R-:W-:Y:S01]  /*a8d0*/  ISETP.GE.AND P0, PT, R14, R208, PT ;  /* 0x000000d00e00720c */ /* 0x000fe20003f06270 */
[----:B--2---:R-:W-:Y:S01]  /*a8e0*/  FFMA.FTZ R15, R16, -UR23, R15 ;  /* 0x80000017100f7c23 */ /* 0x004fe2000801000f */
[----:B------:R-:W-:Y:S01]  /*a8f0*/  BAR.SYNC.DEFER_BLOCKING 0x0 ;  /* 0x0000000000007b1d */ /* 0x000fe20000010000 */
[----:B------:R-:W-:Y:S02]  /*a900*/  ISETP.LT.OR P1, PT, R14, R212, P1 ;  /* 0x000000d40e00720c */ /* 0x000fe40000f21670 */
[----:B------:R-:W-:Y:S02]  /*a910*/  I2FP.F32.S32 R18, R18 ;  /* 0x0000001200127245 */ /* 0x000fe40000201400 */
[----:B------:R-:W-:Y:S01]  /*a920*/  FSEL R140, R20, -INF , !P6 ;  /* 0xff800000148c7808 */ /* 0x000fe20007000000 */
[----:B------:R-:W2:Y:S01]  /*a930*/  MUFU.TANH R163, R163 ;  /* 0x000000a300a37308 */ /* 0x000ea20000002400 */
[----:B------:R-:W-:Y:S01]  /*a940*/  ISETP.LT.OR P0, PT, R14, R209, P0 ;  /* 0x000000d10e00720c */ /* 0x000fe20000701670 */
[----:B------:R-:W-:Y:S01]  /*a950*/  FFMA.FTZ R18, R18, -UR23, R161 ;  /* 0x8000001712127c23 */ /* 0x000fe200080100a1 */
[----:B------:R-:W-:-:S02]  /*a960*/  ISETP.GE.AND P6, PT, R10, R211, PT ;  /* 0x000000d30a00720c */ /* 0x000fc40003fc6270 */
[----:B------:R-:W-:Y:S01]  /*a970*/  FSEL R171, R12, -INF , !P1 ;  /* 0xff8000000cab7808 */ /* 0x000fe20004800000 */
[----:B------:R-:W-:Y:S01]  /*a980*/  VIADD R12, R0, 0x38 ;  /* 0x00000038000c7836 */ /* 0x000fe20000000000 */
[----:B------:R-:W-:Y:S01]  /*a990*/  ISETP.LT.OR P6, PT, R10, R212, P6 ;  /* 0x000000d40a00720c */ /* 0x000fe200037c1670 */
[----:B------:R-:W-:Y:S01]  /*a9a0*/  VIADD R0, R0, 0x39 ;  /* 0x0000003900007836 */ /* 0x000fe20000000000 */
[----:B------:R-:W-:Y:S01]  /*a9b0*/  FSEL R166, R15, -INF , !P0 ;  /* 0xff8000000fa67808 */ /* 0x000fe20004000000 */
[--C-:B------:R-:W-:Y:S01]  /*a9c0*/  IMAD.IADD R15, R213, 0x1, -R12.reuse ;  /* 0x00000001d50f7824 */ /* 0x100fe200078e0a0c */
[----:B------:R-:W-:Y:S01]  /*a9d0*/  ISETP.GE.AND P1, PT, R10, R208, PT ;  /* 0x000000d00a00720c */ /* 0x000fe20003f26270 */
[----:B------:R-:W-:Y:S01]  /*a9e0*/  IMAD.IADD R14, R210, 0x1, -R12 ;  /* 0x00000001d20e7824 */ /* 0x000fe200078e0a0c */
[----:B------:R-:W-:Y:S01]  /*a9f0*/  FSEL R169, R18, -INF , !P6 ;  /* 0xff80000012a97808 */ /* 0x000fe20007000000 */
[----:B------:R-:W3:Y:S01]  /*aa00*/  MUFU.TANH R173, R173 ;  /* 0x000000ad00ad7308 */ /* 0x000ee20000002400 */
[----:B------:R-:W-:-:S02]  /*aa10*/  ISETP.GE.AND P0, PT, R12, R211, PT ;  /* 0x000000d30c00720c */ /* 0x000fc40003f06270 */
[----:B------:R-:W-:Y:S02]  /*aa20*/  ISETP.GE.AND P6, PT, R12, R208, PT ;  /* 0x000000d00c00720c */ /* 0x000fe40003fc6270 */
[----:B------:R-:W-:Y:S01]  /*aa30*/  ISETP.LT.OR P1, PT, R10, R209, P1 ;  /* 0x000000d10a00720c */ /* 0x000fe20000f21670 */
[----:B------:R-:W-:Y:S01]  /*aa40*/  IMAD.IADD R10, R210, 0x1, -R10 ;  /* 0x00000001d20a7824 */ /* 0x000fe200078e0a0a */
[----:B------:R-:W-:Y:S01]  /*aa50*/  IABS R15, R15 ;  /* 0x0000000f000f7213 */ /* 0x000fe20000000000 */
[----:B------:R-:W4:Y:S01]  /*aa60*/  MUFU.TANH R175, R175 ;  /* 0x000000af00af7308 */ /* 0x000f220000002400 */
[----:B------:R-:W-:Y:S02]  /*aa70*/  IABS R14, R14 ;  /* 0x0000000e000e7213 */ /* 0x000fe40000000000 */
[C---:B------:R-:W-:Y:S02]  /*aa80*/  ISETP.LT.OR P0, PT, R12.reuse, R212, P0 ;  /* 0x000000d40c00720c */ /* 0x040fe40000701670 */
[----:B------:R-:W-:-:S02]  /*aa90*/  ISETP.LT.OR P6, PT, R12, R209, P6 ;  /* 0x000000d10c00720c */ /* 0x000fc400037c1670 */
[----:B------:R-:W-:Y:S02]  /*aaa0*/  I2FP.F32.S32 R12, R15 ;  /* 0x0000000f000c7245 */ /* 0x000fe40000201400 */
[----:B------:R-:W-:Y:S01]  /*aab0*/  I2FP.F32.S32 R15, R14 ;  /* 0x0000000e000f7245 */ /* 0x000fe20000201400 */
[--C-:B------:R-:W-:Y:S01]  /*aac0*/  IMAD.IADD R14, R210, 0x1, -R0.reuse ;  /* 0x00000001d20e7824 */ /* 0x100fe200078e0a00 */
[----:B------:R-:W-:Y:S01]  /*aad0*/  IABS R10, R10 ;  /* 0x0000000a000a7213 */ /* 0x000fe20000000000 */
[----:B-1----:R-:W-:Y:S01]  /*aae0*/  FFMA.FTZ R12, R12, -UR23, R13 ;  /* 0x800000170c0c7c23 */ /* 0x002fe2000801000d */
[----:B------:R-:W-:Y:S02]  /*aaf0*/  IMAD.IADD R13, R213, 0x1, -R0 ;  /* 0x00000001d50d7824 */ /* 0x000fe400078e0a00 */
[----:B------:R-:W-:Y:S01]  /*ab00*/  FFMA.FTZ R15, R15, -UR23, R174 ;  /* 0x800000170f0f7c23 */ /* 0x000fe200080100ae */
[----:B------:R-:W-:Y:S02]  /*ab10*/  I2FP.F32.S32 R10, R10 ;  /* 0x0000000a000a7245 */ /* 0x000fe40000201400 */
[----:B------:R-:W-:-:S02]  /*ab20*/  IABS R14, R14 ;  /* 0x0000000e000e7213 */ /* 0x000fc40000000000 */
[----:B------:R-:W-:Y:S01]  /*ab30*/  FSEL R162, R15, -INF , !P6 ;  /* 0xff8000000fa27808 */ /* 0x000fe20007000000 */
[----:B--2---:R-:W-:Y:S01]  /*ab40*/  FFMA.FTZ R10, R10, -UR23, R163 ;  /* 0x800000170a0a7c23 */ /* 0x004fe200080100a3 */
[----:B------:R-:W-:Y:S02]  /*ab50*/  PLOP3.LUT P6, PT, PT, PT, UP0, 0x80, 0x0 ;  /* 0x000000000000781c */ /* 0x000fe40003fcf008 */
[----:B------:R-:W-:Y:S02]  /*ab60*/  IABS R13, R13 ;  /* 0x0000000d000d7213 */ /* 0x000fe40000000000 */
[----:B------:R-:W-:Y:S02]  /*ab70*/  FSEL R164, R10, -INF , !P1 ;  /* 0xff8000000aa47808 */ /* 0x000fe40004800000 */
[----:B------:R-:W-:Y:S02]  /*ab80*/  FSEL R167, R12, -INF , !P0 ;  /* 0xff8000000ca77808 */ /* 0x000fe40004000000 */
[----:B------:R-:W-:-:S02]  /*ab90*/  I2FP.F32.S32 R12, R13 ;  /* 0x0000000d000c7245 */ /* 0x000fc40000201400 */
[----:B------:R-:W-:Y:S02]  /*aba0*/  I2FP.F32.S32 R10, R14 ;  /* 0x0000000e000a7245 */ /* 0x000fe40000201400 */
[----:B------:R-:W-:Y:S01]  /*abb0*/  ISETP.GE.AND P1, PT, R0, R211, PT ;  /* 0x000000d30000720c */ /* 0x000fe20003f26270 */
[----:B---3--:R-:W-:Y:S01]  /*abc0*/  FFMA.FTZ R165, R12, -UR23, R173 ;  /* 0x800000170ca57c23 */ /* 0x008fe200080100ad */
[----:B------:R-:W-:Y:S01]  /*abd0*/  ISETP.GE.AND P0, PT, R0, R208, PT ;  /* 0x000000d00000720c */ /* 0x000fe20003f06270 */
[----:B----4-:R-:W-:Y:S01]  /*abe0*/  FFMA.FTZ R10, R10, -UR23, R175 ;  /* 0x800000170a0a7c23 */ /* 0x010fe200080100af */
[C---:B------:R-:W-:Y:S02]  /*abf0*/  ISETP.LT.OR P1, PT, R0.reuse, R212, P1 ;  /* 0x000000d40000720c */ /* 0x040fe40000f21670 */
[----:B------:R-:W-:Y:S02]  /*ac00*/  ISETP.LT.OR P0, PT, R0, R209, P0 ;  /* 0x000000d10000720c */ /* 0x000fe40000701670 */
[----:B------:R-:W-:-:S02]  /*ac10*/  FSEL R165, R165, -INF , !P1 ;  /* 0xff800000a5a57808 */ /* 0x000fc40004800000 */
        /* <DEDUP_REMOVED lines=75> */
.L_x_5526:
[----:B------:R-:W-:-:S04]  /*b0d0*/  ULEA UR16, -UR8, URZ, 0x6 ;  /* 0x0000003f08107291 */ /* 0x000fc8000f8e313f */
[----:B------:R-:W-:-:S12]  /*b0e0*/  USHF.R.S32.HI UR9, URZ, 0x1f, UR16 ;  /* 0x0000001f3f097899 */ /* 0x000fd80008011410 */
.L_x_5527:
        /* <DEDUP_REMOVED lines=66> */
[C---:B------:R-:W-:Y:S01]  /*b510*/  @!P2 IADD3 R0, P0, R133.reuse, UR7, RZ ;  /* 0x000000078500ac10 */ /* 0x040fe2000ff1e0ff */
        /* <DEDUP_REMOVED lines=8> */
[----:B------:R-:W-:Y:S01]  /*b5a0*/  @!P2 LEA R26, P0, R0, UR14, 0x1 ;  /* 0x0000000e001aac11 */ /* 0x000fe2000f8008ff */
[----:B------:R1:W-:Y:S01]  /*b5b0*/  @P5 STS.128 [R205+0x7000], RZ ;  /* 0x007000ffcd005388 */ /* 0x0003e20000000c00 */
[----:B------:R-:W-:Y:S01]  /*b5c0*/  @!P4 LEA.HI.X R31, R12, UR15, R13, 0x1, P1 ;  /* 0x0000000f0c1fcc11 */ /* 0x000fe200088f0c0d */
[----:B------:R-:W-:Y:S01]  /*b5d0*/  IMAD.U32 R13, RZ, RZ, UR7 ;  /* 0x00000007ff0d7e24 */ /* 0x000fe2000f8e00ff */
[----:B------:R-:W-:Y:S01]  /*b5e0*/  @!P2 LEA.HI.X R27, R0, UR15, R27, 0x1, P0 ;  /* 0x0000000f001bac11 */ /* 0x000fe200080f0c1b */
[----:B------:R-:W-:Y:S01]  /*b5f0*/  IMAD.U32 R0, RZ, RZ, UR7 ;  /* 0x00000007ff007e24 */ /* 0x000fe2000f8e00ff */
[----:B------:R-:W-:Y:S01]  /*b600*/  @!P4 IADD3 R12, P0, R133, UR7, RZ ;  /* 0x00000007850ccc10 */ /* 0x000fe2000ff1e0ff */
[----:B------:R-:W-:Y:S01]  /*b610*/  IMAD.U32 R10, RZ, RZ, UR4 ;  /* 0x00000004ff0a7e24 */ /* 0x000fe2000f8e00ff */
[----:B------:R-:W-:Y:S01]  /*b620*/  @!P5 LEA R32, P1, R13, R218, 0x1 ;  /* 0x000000da0d20d211 */ /* 0x000fe200078208ff */
[----:B------:R-:W-:Y:S01]  /*b630*/  @!PT LDS RZ, [RZ] ;  /* 0x00000000fffff984 */ /* 0x000fe20000000800 */
[----:B------:R-:W-:Y:S01]  /*b640*/  @!PT LDS RZ, [RZ] ;  /* 0x00000000fffff984 */ /* 0x000fe20000000800 */
[----:B------:R-:W-:Y:S01]  /*b650*/  @!PT LDS RZ, [RZ] ;  /* 0x00000000fffff984 */ /* 0x000fe20000000800 */
[----:B------:R1:W-:Y:S01]  /*b660*/  @!P5 LDGSTS.E.BYPASS.LTC128B.128 [R205+0x7000], desc[UR26][R28.64] ;  /* 0x070000001ccddfae */ /* 0x0003e2000b901d5a */
[----:B------:R-:W-:-:S02]  /*b670*/  @!P4 IADD3.X R13, R134, UR4, RZ, P0, !PT ;  /* 0x00000004860dcc10 */ /* 0x000fc400087fe4ff */
[----:B------:R-:W-:Y:S01]  /*b680*/  @!P4 LEA R34, P0, R12, UR14, 0x1 ;  /* 0x0000000e0c22cc11 */ /* 0x000fe2000f8008ff */
[----:B------:R1:W-:Y:S01]  /*b690*/  @P4 STS.128 [R205+0x9000], RZ ;  /* 0x009000ffcd004388 */ /* 0x0003e20000000c00 */
[----:B------:R-:W-:Y:S02]  /*b6a0*/  @!P5 LEA.HI.X R33, R0, R217, R10, 0x1, P1 ;  /* 0x000000d90021d211 */ /* 0x000fe400008f0c0a */
        /* <DEDUP_REMOVED lines=30> */
.L_x_5529:
[----:B------:R-:W-:Y:S05]  /*b890*/  BSYNC B0 ;  /* 0x0000000000007941 */ /* 0x000fea0003800000 */
.L_x_5528:
[----:B------:R-:W0:Y:S01]  /*b8a0*/  LDGDEPBAR ;  /* 0x00000000000079af */ /* 0x000e220000000000 */
[----:B--2---:R-:W-:Y:S01]  /*b8b0*/  IMAD.U32 R13, RZ, RZ, UR16 ;  /* 0x00000010ff0d7e24 */ /* 0x004fe2000f8e00ff */
[----:B------:R-:W-:Y:S01]  /*b8c0*/  MOV R0, UR9 ;  /* 0x0000000900007c02 */ /* 0x000fe20008000f00 */
[----:B------:R-:W-:-:S03]  /*b8d0*/  IMAD.U32 R10, RZ, RZ, UR16 ;  /* 0x00000010ff0a7e24 */ /* 0x000fc6000f8e00ff */
[----:B------:R-:W-:-:S04]  /*b8e0*/  LEA R218, P0, R13, R218, 0x1 ;  /* 0x000000da0dda7211 */ /* 0x000fc800078008ff */
[----:B------:R-:W-:-:S09]  /*b8f0*/  LEA.HI.X R217, R10, R217, R0, 0x1, P0 ;  /* 0x000000d90ad97211 */ /* 0x000fd200000f0c00 */
.L_x_5525:
        /* <DEDUP_REMOVED lines=51> */
[----:B------:R-:W-:Y:S01]  /*bc30*/  FSEL R5, R158, RZ, P1 ;  /* 0x000000ff9e057208 */ /* 0x000fe20000800000 */
[--C-:B------:R-:W-:Y:S01]  /*bc40*/  FFMA.FTZ R156, R9, UR18, -R168.reuse ;  /* 0x00000012099c7c23 */ /* 0x100fe200080108a8 */
[--C-:B------:R-:W-:Y:S01]  /*bc50*/  FFMA.FTZ R154, R11, UR18, -R168.reuse ;  /* 0x000000120b9a7c23 */ /* 0x100fe200080108a8 */
[----:B------:R-:W-:Y:S01]  /*bc60*/  FFMA.FTZ R159, R4, UR18, -R163 ;  /* 0x00000012049f7c23 */ /* 0x000fe200080108a3 */
[----:B------:R-:W-:Y:S01]  /*bc70*/  FSEL R4, R157, RZ, P0 ;  /* 0x000000ff9d047208 */ /* 0x000fe20000000000 */
[----:B------:R-:W-:Y:S01]  /*bc80*/  FADD.FTZ R5, R132, -R5 ;  /* 0x8000000584057221 */ /* 0x000fe20000010000 */
        /* <DEDUP_REMOVED lines=8> */
[----:B------:R-:W1:Y:S01]  /*bd10*/  LDSM.16.MT88.4 R8, [R196+0xc000] ;  /* 0x00c00000c408783b */ /* 0x000e620000004200 */
        /* <DEDUP_REMOVED lines=21> */
[----:B------:R-:W3:Y:S01]  /*be70*/  MUFU.EX2 R153, R153 ;  /* 0x0000009900997308 */ /* 0x000ee20000000800 */
[----:B--2---:R-:W-:Y:S01]  /*be80*/  F2FP.F16.F32.PACK_AB R4, R155, R156 ;  /* 0x0000009c9b04723e */ /* 0x004fe200000000ff */
[--C-:B------:R-:W-:Y:S01]  /*be90*/  FFMA.FTZ R164, R164, UR18, -R163.reuse ;  /* 0x00000012a4a47c23 */ /* 0x100fe200080108a3 */
[----:B------:R-:W-:Y:S01]  /*bea0*/  LDSM.16.MT88.4 R140, [R194+0xf000] ;  /* 0x00f00000c28c783b */ /* 0x000fe20000004200 */
[--C-:B------:R-:W-:Y:S01]  /*beb0*/  FFMA.FTZ R162, R162, UR18, -R163.reuse ;  /* 0x00000012a2a27c23 */ /* 0x100fe200080108a3 */
[----:B------:R-:W-:-:S03]  /*bec0*/  FFMA.FTZ R161, R161, UR18, -R163 ;  /* 0x00000012a1a17c23 */ /* 0x000fc600080108a3 */
        /* <DEDUP_REMOVED lines=68> */
[----:B------:R-:W1:Y:S01]  /*c310*/  LDSM.16.MT88.4 R108, [R193+0xe000] ;  /* 0x00e00000c16c783b */ /* 0x000e620000004200 */
        /* <DEDUP_REMOVED lines=16> */
[----:B------:R-:W4:Y:S01]  /*c420*/  MUFU.EX2 R177, R177 ;  /* 0x000000b100b17308 */ /* 0x000f220000000800 */
[----:B------:R-:W-:Y:S01]  /*c430*/  HMMA.16816.F32 R92, R4, R136, R92 ;  /* 0x00000088045c723c */ /* 0x000fe2000000185c */
[----:B------:R-:W-:-:S04]  /*c440*/  FADD.FTZ R155, R155, R156 ;  /* 0x0000009c9b9b7221 */ /* 0x000fc80000010000 */
        /* <DEDUP_REMOVED lines=28> */
[C---:B-1----:R-:W-:Y:S06]  /*c610*/  HMMA.16816.F32 R56, R4.reuse, R108, R116 ;  /* 0x0000006c0438723c */ /* 0x042fec0000001874 */
[C---:B------:R-:W-:Y:S01]  /*c620*/  HMMA.16816.F32 R52, R4.reuse, R110, R52 ;  /* 0x0000006e0434723c */ /* 0x040fe20000001834 */
[----:B------:R-:W1:Y:S01]  /*c630*/  LDSM.16.MT88.4 R108, [R194+0x10000] ;  /* 0x01000000c26c783b */ /* 0x000e620000004200 */
        /* <DEDUP_REMOVED lines=29> */
[----:B-1----:R-:W-:Y:S01]  /*c810*/  HMMA.16816.F32 R76, R4, R108, R76 ;  /* 0x0000006c044c723c */ /* 0x002fe2000000184c */
[-C--:B------:R-:W-:Y:S01]  /*c820*/  FMUL.FTZ R114, R82, R3.reuse ;  /* 0x0000000352727220 */ /* 0x080fe20000410000 */
[-C--:B------:R-:W-:Y:S01]  /*c830*/  FMUL.FTZ R115, R83, R3.reuse ;  /* 0x0000000353737220 */ /* 0x080fe20000410000 */
[-C--:B------:R-:W-:Y:S01]  /*c840*/  FMUL.FTZ R82, R86, R3.reuse ;  /* 0x0000000356527220 */ /* 0x080fe20000410000 */
[-C--:B------:R-:W-:Y:S01]  /*c850*/  FMUL.FTZ R83, R87, R3.reuse ;  /* 0x0000000357537220 */ /* 0x080fe20000410000 */
[----:B------:R-:W-:-:S02]  /*c860*/  FFMA.FTZ R3, R219, R3, R152 ;  /* 0x00000003db037223 */ /* 0x000fc40000010098 */
[----:B------:R-:W1:Y:S02]  /*c870*/  MUFU.EX2 R227, R227 ;  /* 0x000000e300e37308 */ /* 0x000e640000000800 */
[----:B------:R-:W-:Y:S01]  /*c880*/  HMMA.16816.F32 R84, R4, R110, R112 ;  /* 0x0000006e0454723c */ /* 0x000fe20000001870 */
[----:B------:R-:W1:Y:S01]  /*c890*/  LDSM.16.MT88.4 R112, [R194+0xe800] ;  /* 0x00e80000c270783b */ /* 0x000e620000004200 */
[----:B------:R-:W-:-:S03]  /*c8a0*/  FADD.FTZ R3, R2, R3 ;  /* 0x0000000302037221 */ /* 0x000fc60000010000 */
[----:B------:R-:W1:Y:S01]  /*c8b0*/  LDSM.16.MT88.4 R108, [R193+0xe800] ;  /* 0x00e80000c16c783b */ /* 0x000e620000004200 */
[----:B------:R-:W-:Y:S01]  /*c8c0*/  MUFU.EX2 R224, R224 ;  /* 0x000000e000e07308 */ /* 0x000fe20000000800 */
[----:B------:R-:W-:Y:S01]  /*c8d0*/  FADD.FTZ R0, R0, R3 ;  /* 0x0000000300007221 */ /* 0x000fe20000010000 */
[----:B------:R-:W-:-:S03]  /*c8e0*/  MOV R3, R157 ;  /* 0x0000009d00037202 */ /* 0x000fc60000000f00 */
[----:B------:R-:W-:Y:S01]  /*c8f0*/  FADD.FTZ R159, R159, R0 ;  /* 0x000000009f9f7221 */ /* 0x000fe20000010000 */
[C---:B--2---:R-:W-:Y:S02]  /*c900*/  HMMA.16816.F32 R80, R4.reuse, R104, R80 ;  /* 0x000000680450723c */ /* 0x044fe40000001850 */
[----:B------:R-:W2:Y:S04]  /*c910*/  MUFU.EX2 R229, R229 ;  /* 0x000000e500e57308 */ /* 0x000ea80000000800 */
[C---:B------:R-:W-:Y:S01]  /*c920*/  HMMA.16816.F32 R88, R4.reuse, R106, R88 ;  /* 0x0000006a0458723c */ /* 0x040fe20000001858 */
[----:B------:R-:W-:Y:S01]  /*c930*/  F2FP.F16.F32.PACK_AB R104, R173, R170 ;  /* 0x000000aaad68723e */ /* 0x000fe200000000ff */
[----:B------:R-:W-:Y:S01]  /*c940*/  FADD.FTZ R170, R170, R153 ;  /* 0x00000099aaaa7221 */ /* 0x000fe20000010000 */
[----:B----4-:R-:W-:Y:S01]  /*c950*/  F2FP.F16.F32.PACK_AB R105, R177, R174 ;  /* 0x000000aeb169723e */ /* 0x010fe200000000ff */
[----:B------:R-:W-:Y:S01]  /*c960*/  MUFU.EX2 R164, R164 ;  /* 0x000000a400a47308 */ /* 0x000fe20000000800 */
[----:B------:R-:W-:Y:S01]  /*c970*/  FADD.FTZ R174, R174, R159 ;  /* 0x0000009faeae7221 */ /* 0x000fe20000010000 */
[----:B------:R-:W-:Y:S01]  /*c980*/  HMMA.16816.F32 R4, R4, R138, R96 ;  /* 0x0000008a0404723c */ /* 0x000fe20000001860 */
[----:B------:R-:W-:Y:S01]  /*c990*/  F2FP.F16.F32.PACK_AB R106, R175, R172 ;  /* 0x000000acaf6a723e */ /* 0x000fe200000000ff */
[----:B------:R-:W-:Y:S01]  /*c9a0*/  LDSM.16.MT88.4 R96, [R193+0x10800] ;  /* 0x01080000c160783b */ /* 0x000fe20000004200 */
[----:B-----5:R-:W-:Y:S01]  /*c9b0*/  F2FP.F16.F32.PACK_AB R107, R179, R176 ;  /* 0x000000b0b36b723e */ /* 0x020fe200000000ff */
        /* <DEDUP_REMOVED lines=9> */
[----:B------:R-:W3:Y:S01]  /*ca50*/  MUFU.EX2 R161, R161 ;  /* 0x000000a100a17308 */ /* 0x000ee20000000800 */
        /* <DEDUP_REMOVED lines=8> */
[C---:B-1----:R-:W-:Y:S06]  /*cae0*/  HMMA.16816.F32 R48, R104.reuse, R112, R48 ;  /* 0x000000706830723c */ /* 0x042fec0000001830 */
        /* <DEDUP_REMOVED lines=8> */
[C---:B------:R-:W-:Y:S06]  /*cb70*/  HMMA.16816.F32 R40, R104.reuse, R120, R40 ;  /* 0x000000786828723c */ /* 0x040fec0000001828 */
[C---:B------:R-:W-:Y:S01]  /*cb80*/  HMMA.16816.F32 R36, R104.reuse, R122, R36 ;  /* 0x0000007a6824723c */ /* 0x040fe20000001824 */
[----:B------:R-:W3:Y:S05]  /*cb90*/  LDSM.16.MT88.4 R120, [R194+0x10800] ;  /* 0x01080000c278783b */ /* 0x000eea0000004200 */
[C---:B----4-:R-:W-:Y:S06]  /*cba0*/  HMMA.16816.F32 R64, R104.reuse, R116, R64 ;  /* 0x000000746840723c */ /* 0x050fec0000001840 */
[C---:B------:R-:W-:Y:S01]  /*cbb0*/  HMMA.16816.F32 R60, R104.reuse, R118, R60 ;  /* 0x00000076683c723c */ /* 0x040fe2000000183c */
[----:B------:R-:W4:Y:S05]  /*cbc0*/  LDSM.16.MT88.4 R116, [R194+0xd000] ;  /* 0x00d00000c274783b */ /* 0x000f2a0000004200 */
        /* <DEDUP_REMOVED lines=9> */
[----:B--2---:R-:W-:Y:S01]  /*cc60*/  F2FP.F16.F32.PACK_AB R99, R229, R224 ;  /* 0x000000e0e563723e */ /* 0x004fe200000000ff */
[----:B------:R-:W-:Y:S02]  /*cc70*/  FADD.FTZ R227, R227, R222 ;  /* 0x000000dee3e37221 */ /* 0x000fe40000010000 */
[----:B------:R-:W-:Y:S01]  /*cc80*/  HMMA.16816.F32 R68, R104, R130, R68 ;  /* 0x000000826844723c */ /* 0x000fe20000001844 */
[----:B------:R-:W-:Y:S01]  /*cc90*/  FADD.FTZ R216, R216, R215 ;  /* 0x000000d7d8d87221 */ /* 0x000fe20000010000 */
[----:B------:R-:W-:-:S03]  /*cca0*/  FADD.FTZ R0, R224, R227 ;  /* 0x000000e3e0007221 */ /* 0x000fc60000010000 */
[----:B------:R-:W-:Y:S01]  /*ccb0*/  FADD.FTZ R225, R225, R216 ;  /* 0x000000d8e1e17221 */ /* 0x000fe20000010000 */
[----:B-1----:R-:W-:Y:S01]  /*ccc0*/  HMMA.16816.F32 R92, R104, R112, R92 ;  /* 0x00000070685c723c */ /* 0x002fe2000000185c */
[----:B------:R-:W-:-:S05]  /*ccd0*/  FADD.FTZ R0, R229, R0 ;  /* 0x00000000e5007221 */ /* 0x000fca0000010000 */
[----:B------:R-:W-:Y:S06]  /*cce0*/  HMMA.16816.F32 R4, R104, R114, R4 ;  /* 0x000000726804723c */ /* 0x000fec0000001804 */
[C---:B------:R-:W-:Y:S06]  /*ccf0*/  HMMA.16816.F32 R128, R96.reuse, R124, R12 ;  /* 0x0000007c6080723c */ /* 0x040fec000000180c */
[C---:B------:R-:W-:Y:S01]  /*cd00*/  HMMA.16816.F32 R124, R96.reuse, R126, R8 ;  /* 0x0000007e607c723c */ /* 0x040fe20000001808 */
[----:B------:R-:W1:Y:S05]  /*cd10*/  LDSM.16.MT88.4 R8, [R196+0x11000] ;  /* 0x01100000c408783b */ /* 0x000e6a0000004200 */
[C---:B---3--:R-:W-:Y:S06]  /*cd20*/  HMMA.16816.F32 R112, R96.reuse, R108, R28 ;  /* 0x0000006c6070723c */ /* 0x048fec000000181c */
[C---:B------:R-:W-:Y:S06]  /*cd30*/  HMMA.16816.F32 R28, R96.reuse, R144, R40 ;  /* 0x00000090601c723c */ /* 0x040fec0000001828 */
[----:B------:R-:W-:Y:S01]  /*cd40*/  HMMA.16816.F32 R40, R96, R146, R36 ;  /* 0x000000926028723c */ /* 0x000fe20000001824 */
[----:B------:R-:W2:Y:S04]  /*cd50*/  LDSM.16.MT88.4 R36, [R194+0x11000] ;  /* 0x01100000c224783b */ /* 0x000ea80000004200 */
[----:B------:R-:W-:Y:S01]  /*cd60*/  LDSM.16.MT88.4 R144, [R192+0x11000] ;  /* 0x01100000c090783b */ /* 0x000fe20000004200 */
[C---:B------:R-:W-:Y:S06]  /*cd70*/  HMMA.16816.F32 R76, R104.reuse, R120, R76 ;  /* 0x00000078684c723c */ /* 0x040fec000000184c */
[----:B------:R-:W-:Y:S01]  /*cd80*/  HMMA.16816.F32 R84, R104, R122, R84 ;  /* 0x0000007a6854723c */ /* 0x000fe20000001854 */
[----:B------:R-:W-:Y:S05]  /*cd90*/  LDSM.16.MT88.4 R104, [R193+0xd800] ;  /* 0x00d80000c168783b */ /* 0x000fea0000004200 */
[C---:B----4-:R-:W-:Y:S06]  /*cda0*/  HMMA.16816.F32 R120, R96.reuse, R116, R20 ;  /* 0x000000746078723c */ /* 0x050fec0000001814 */
        /* <DEDUP_REMOVED lines=78> */
.L_x_5522:
[----:B------:R-:W-:Y:S05]  /*d290*/  @!P6 BRA `(.L_x_5530) ;  /* 0x0000004c0070e947 */ /* 0x000fea0003800000 */
[----:B------:R-:W-:Y:S01]  /*d2a0*/  ULDC UR14, c[0x0][0x380] ;  /* 0x0000e000000e7ab9 */ /* 0x000fe20000000800 */
[----:B------:R-:W-:Y:S01]  /*d2b0*/  ULEA UR4, -UR6, URZ, 0x6 ;  /* 0x0000003f06047291 */ /* 0x000fe2000f8e313f */
[----:B------:R-:W-:Y:S01]  /*d2c0*/  IMAD.U32 R2, RZ, RZ, UR14 ;  /* 0x0000000eff027e24 */ /* 0x000fe2000f8e00ff */
[----:B------:R-:W-:Y:S01]  /*d2d0*/  IABS R0, UR14 ;  /* 0x0000000e00007c13 */ /* 0x000fe20008000000 */
[----:B------:R-:W-:Y:S02]  /*d2e0*/  ULEA UR28, -UR8, URZ, 0x6 ;  /* 0x0000003f081c7291 */ /* 0x000fe4000f8e313f */
[----:B------:R-:W-:Y:S01]  /*d2f0*/  USHF.R.S32.HI UR8, URZ, 0x1f, UR4 ;  /* 0x0000001f3f087899 */ /* 0x000fe20008011404 */
[----:B------:R-:W-:Y:S01]  /*d300*/  IABS R2, R2 ;  /* 0x0000000200027213 */ /* 0x000fe20000000000 */
[----:B------:R-:W-:Y:S01]  /*d310*/  UMOV UR32, URZ ;  /* 0x0000003f00207c82 */ /* 0x000fe20008000000 */
[----:B------:R-:W-:Y:S01]  /*d320*/  R2UR UR7, R0 ;  /* 0x00000000000772ca */ /* 0x000fe200000e0000 */
[----:B------:R-:W-:Y:S01]  /*d330*/  IMAD.U32 R216, RZ, RZ, UR4 ;  /* 0x00000004ffd87e24 */ /* 0x000fe2000f8e00ff */
[----:B------:R-:W-:Y:S01]  /*d340*/  R2UR UR9, R2 ;  /* 0x00000000020972ca */ /* 0x000fe200000e0000 */
[----:B------:R-:W-:Y:S01]  /*d350*/  USHF.R.S32.HI UR25, URZ, 0x1f, UR28 ;  /* 0x0000001f3f197899 */ /* 0x000fe2000801141c */
[----:B------:R-:W-:Y:S01]  /*d360*/  MOV R215, UR8 ;  /* 0x0000000800d77c02 */ /* 0x000fe20008000f00 */
[----:B------:R-:W-:-:S02]  /*d370*/  UISETP.NE.AND UP1, UPT, UR14, URZ, UPT ;  /* 0x0000003f0e00728c */ /* 0x000fc4000bf25270 */
[----:B------:R-:W-:Y:S02]  /*d380*/  ULOP3.LUT UR18, URZ, UR14, URZ, 0x33, !UPT ;  /* 0x0000000e3f127292 */ /* 0x000fe4000f8e333f */
[----:B------:R-:W-:Y:S02]  /*d390*/  ULOP3.LUT UR6, URZ, UR14, URZ, 0x33, !UPT ;  /* 0x0000000e3f067292 */ /* 0x000fe4000f8e333f */
[----:B------:R-:W-:Y:S02]  /*d3a0*/  UISETP.NE.AND UP0, UPT, UR14, URZ, UPT ;  /* 0x0000003f0e00728c */ /* 0x000fe4000bf05270 */
[----:B------:R-:W1:Y:S01]  /*d3b0*/  I2F.RP R5, UR7 ;  /* 0x0000000700057d06 */ /* 0x000e620008209400 */
[----:B------:R-:W-:-:S07]  /*d3c0*/  ULDC UR4, c[0x0][0x2ec] ;  /* 0x0000bb0000047ab9 */ /* 0x000fce0000000800 */
        /* <DEDUP_REMOVED lines=13> */
[----:B------:R-:W-:-:S04]  /*d4a0*/  UIADD3 UR16, URZ, -UR33, URZ ;  /* 0x800000213f107290 */ /* 0x000fc8000fffe03f */
[----:B------:R-:W-:-:S03]  /*d4b0*/  UIMAD UR19, UR16, UR9, URZ ;  /* 0x00000009101372a4 */ /* 0x000fc6000f8e023f */
[----:B------:R-:W-:Y:S01]  /*d4c0*/  UMOV UR16, URZ ;  /* 0x0000003f00107c82 */ /* 0x000fe20008000000 */
[----:B------:R-:W-:Y:S02]  /*d4d0*/  UIMAD.WIDE.U32 UR32, UR33, UR19, UR32 ;  /* 0x00000013212072a5 */ /* 0x000fe4000f8e0020 */
[----:B------:R-:W-:-:S03]  /*d4e0*/  UIMAD.WIDE.U32 UR34, UR17, UR15, UR16 ;  /* 0x0000000f112272a5 */ /* 0x000fc6000f8e0010 */
[----:B------:R-:W-:Y:S01]  /*d4f0*/  ULDC UR17, c[0x0][0x2d0] ;  /* 0x0000b40000117ab9 */ /* 0x000fe20000000800 */
[----:B------:R-:W-:Y:S01]  /*d500*/  ULDC UR16, c[0x0][0x39c] ;  /* 0x0000e70000107ab9 */ /* 0x000fe20000000800 */
[----:B------:R-:W-:Y:S02]  /*d510*/  UMOV UR19, UR33 ;  /* 0x0000002100137c82 */ /* 0x000fe40008000000 */
[----:B------:R-:W-:-:S05]  /*d520*/  UMOV UR15, UR35 ;  /* 0x00000023000f7c82 */ /* 0x000fca0008000000 */
.L_x_5534:
        /* <DEDUP_REMOVED lines=77> */
.L_x_5531:
        /* <DEDUP_REMOVED lines=19> */
[----:B------:R-:W-:Y:S01]  /*db30*/  @!P4 LDGSTS.E.BYPASS.LTC128B.128 [R205+0xe000], desc[UR26][R224.64+0x80] ;  /* 0x0e000080e0cdcfae */ /* 0x000fe2000b901d5a */
        /* <DEDUP_REMOVED lines=70> */
[----:B------:R-:W5:Y:S04]  /*dfa0*/  LDSM.16.M88.4 R140, [R201+0x6800] ;  /* 0x00680000c98c783b */ /* 0x000f680000000200 */
[----:B------:R-:W1:Y:S04]  /*dfb0*/  LDSM.16.M88.4 R144, [R201+0x7000] ;  /* 0x00700000c990783b */ /* 0x000e680000000200 */
[----:B------:R-:W2:Y:S04]  /*dfc0*/  LDSM.16.M88.4 R148, [R201+0x7800] ;  /* 0x00780000c994783b */ /* 0x000ea80000000200 */
[----:B------:R-:W0:Y:S04]  /*dfd0*/  LDGDEPBAR ;  /* 0x00000000000079af */ /* 0x000e280000000000 */
[----:B------:R-:W-:Y:S04]  /*dfe0*/  LDSM.16.M88.4 R152, [R200] ;  /* 0x00000000c898783b */ /* 0x000fe80000000200 */
[----:B------:R-:W3:Y:S04]  /*dff0*/  LDSM.16.M88.4 R156, [R199] ;  /* 0x00000000c79c783b */ /* 0x000ee80000000200 */
[----:B------:R-:W3:Y:S04]  /*e000*/  LDSM.16.M88.4 R160, [R191] ;  /* 0x00000000bfa0783b */ /* 0x000ee80000000200 */
[----:B------:R-:W3:Y:S04]  /*e010*/  LDSM.16.M88.4 R164, [R190] ;  /* 0x00000000bea4783b */ /* 0x000ee80000000200 */
[----:B------:R-:W3:Y:S01]  /*e020*/  LDSM.16.M88.4 R168, [R189] ;  /* 0x00000000bda8783b */ /* 0x000ee20000000200 */
[C---:B----4-:R-:W-:Y:S03]  /*e030*/  HMMA.16816.F32 R4, R132.reuse, R136, RZ ;  /* 0x000000888404723c */ /* 0x050fe600000018ff */
[----:B------:R-:W-:Y:S04]  /*e040*/  LDSM.16.M88.4 R172, [R198] ;  /* 0x00000000c6ac783b */ /* 0x000fe80000000200 */
[----:B------:R-:W4:Y:S01]  /*e050*/  LDSM.16.M88.4 R176, [R195+0x6000] ;  /* 0x00600000c3b0783b */ /* 0x000f220000000200 */
[C---:B------:R-:W-:Y:S03]  /*e060*/  HMMA.16816.F32 R8, R132.reuse, R138, RZ ;  /* 0x0000008a8408723c */ /* 0x040fe600000018ff */
[----:B------:R-:W-:Y:S03]  /*e070*/  LDSM.16.M88.4 R136, [R195+0x7000] ;  /* 0x00700000c388783b */ /* 0x000fe60000000200 */
[C---:B-----5:R-:W-:Y:S06]  /*e080*/  HMMA.16816.F32 R12, R132.reuse, R140, RZ ;  /* 0x0000008c840c723c */ /* 0x060fec00000018ff */
[C---:B------:R-:W-:Y:S01]  /*e090*/  HMMA.16816.F32 R16, R132.reuse, R142, RZ ;  /* 0x0000008e8410723c */ /* 0x040fe200000018ff */
[----:B------:R-:W-:Y:S05]  /*e0a0*/  LDSM.16.M88.4 R140, [R195+0x7800] ;  /* 0x00780000c38c783b */ /* 0x000fea0000000200 */
[C---:B-1----:R-:W-:Y:S06]  /*e0b0*/  HMMA.16816.F32 R20, R132.reuse, R144, RZ ;  /* 0x000000908414723c */ /* 0x042fec00000018ff */
[C---:B------:R-:W-:Y:S01]  /*e0c0*/  HMMA.16816.F32 R24, R132.reuse, R146, RZ ;  /* 0x000000928418723c */ /* 0x040fe200000018ff */
[----:B------:R-:W-:Y:S05]  /*e0d0*/  LDSM.16.M88.4 R144, [R197] ;  /* 0x00000000c590783b */ /* 0x000fea0000000200 */
[C---:B--2---:R-:W-:Y:S06]  /*e0e0*/  HMMA.16816.F32 R28, R132.reuse, R148, RZ ;  /* 0x00000094841c723c */ /* 0x044fec00000018ff */
[----:B------:R-:W-:Y:S01]  /*e0f0*/  HMMA.16816.F32 R32, R132, R150, RZ ;  /* 0x000000968420723c */ /* 0x000fe200000018ff */
[----:B------:R-:W1:Y:S04]  /*e100*/  LDSM.16.M88.4 R132, [R195+0x6800] ;  /* 0x00680000c384783b */ /* 0x000e680000000200 */
[----:B------:R-:W2:Y:S01]  /*e110*/  LDSM.16.M88.4 R148, [R188] ;  /* 0x00000000bc94783b */ /* 0x000ea20000000200 */
[C---:B---3--:R-:W-:Y:S06]  /*e120*/  HMMA.16816.F32 R4, R152.reuse, R156, R4 ;  /* 0x0000009c9804723c */ /* 0x048fec0000001804 */
        /* <DEDUP_REMOVED lines=11> */
[----:B------:R-:W5:Y:S01]  /*e1e0*/  LDSM.16.M88.4 R168, [R201+0x8000] ;  /* 0x00800000c9a8783b */ /* 0x000f620000000200 */
[C---:B----4-:R-:W-:Y:S06]  /*e1f0*/  HMMA.16816.F32 R4, R172.reuse, R176, R4 ;  /* 0x000000b0ac04723c */ /* 0x050fec0000001804 */
[C---:B------:R-:W-:Y:S01]  /*e200*/  HMMA.16816.F32 R8, R172.reuse, R178, R8 ;  /* 0x000000b2ac08723c */ /* 0x040fe20000001808 */
[----:B------:R-:W-:Y:S05]  /*e210*/  LDSM.16.M88.4 R176, [R187] ;  /* 0x00000000bbb0783b */ /* 0x000fea0000000200 */
        /* <DEDUP_REMOVED lines=23> */
[C---:B-----5:R-:W-:Y:S06]  /*e390*/  HMMA.16816.F32 R4, R164.reuse, R168, R4 ;  /* 0x000000a8a404723c */ /* 0x060fec0000001804 */
        /* <DEDUP_REMOVED lines=207> */
[----:B------:R-:W2:Y:S01]  /*f090*/  LDC.64 R4, c[0x0][0x230] ;  /* 0x00008c00ff047b82 */ /* 0x000ea20000000a00 */
[----:B------:R-:W-:Y:S02]  /*f0a0*/  R2UR UR38, R6 ;  /* 0x00000000062672ca */ /* 0x000fe400000e0000 */
[----:B------:R-:W-:Y:S02]  /*f0b0*/  R2UR UR39, R7 ;  /* 0x00000000072772ca */ /* 0x000fe400000e0000 */
[----:B------:R-:W-:Y:S03]  /*f0c0*/  R2UR UR32, R8 ;  /* 0x00000000082072ca */ /* 0x000fe600000e0000 */
[----:B------:R-:W3:Y:S04]  /*f0d0*/  LDC.64 R6, c[0x0][0x248] ;  /* 0x00009200ff067b82 */ /* 0x000ee80000000a00 */
[----:B------:R-:W-:Y:S02]  /*f0e0*/  IMAD.U32 R15, RZ, RZ, UR33 ;  /* 0x00000021ff0f7e24 */ /* 0x000fe4000f8e00ff */
[----:B------:R-:W-:Y:S02]  /*f0f0*/  MOV R12, UR38 ;  /* 0x00000026000c7c02 */ /* 0x000fe40008000f00 */
[----:B------:R-:W-:Y:S02]  /*f100*/  IMAD.U32 R13, RZ, RZ, UR39 ;  /* 0x00000027ff0d7e24 */ /* 0x000fe4000f8e00ff */
[----:B------:R-:W-:Y:S03]  /*f110*/  IMAD.U32 R14, RZ, RZ, UR32 ;  /* 0x00000020ff0e7e24 */ /* 0x000fe6000f8e00ff */
[----:B------:R-:W4:Y:S04]  /*f120*/  LDG.E R9, desc[UR26][R12.64] ;  /* 0x0000001a0c097981 */ /* 0x000f28000c1e1900 */
[----:B------:R-:W4:Y:S01]  /*f130*/  LDG.E R10, desc[UR26][R14.64] ;  /* 0x0000001a0e0a7981 */ /* 0x000f22000c1e1900 */
        /* <DEDUP_REMOVED lines=11> */
.L_x_5533:
        /* <DEDUP_REMOVED lines=89> */
.L_x_5532:
[----:B------:R-:W-:Y:S01]  /*f780*/  IMAD.U32 R5, RZ, RZ, UR11 ;  /* 0x0000000bff057e24 */ /* 0x000fe2000f8e00ff */
[----:B--2---:R-:W-:Y:S01]  /*f790*/  LDSM.16.MT88.4 R28, [R193+0xc000] ;  /* 0x00c00000c11c783b */ /* 0x004fe20000004200 */
[----:B------:R-:W-:Y:S02]  /*f7a0*/  UISETP.GT.AND UP2, UPT, UR11, UR10, UPT ;  /* 0x0000000a0b00728c */ /* 0x000fe4000bf44270 */
[----:B------:R-:W-:Y:S04]  /*f7b0*/  IMAD R4, R5, 0x40, R214 ;  /* 0x0000004005047824 */ /* 0x000fe800078e02d6 */
[C---:B------:R-:W-:Y:S01]  /*f7c0*/  IMAD.IADD R5, R213.reuse, 0x1, -R4 ;  /* 0x00000001d5057824 */ /* 0x040fe200078e0a04 */
[C---:B------:R-:W-:Y:S01]  /*f7d0*/  IADD3 R10, R4.reuse, 0x10, RZ ;  /* 0x00000010040a7810 */ /* 0x040fe20007ffe0ff */
[C---:B------:R-:W-:Y:S01]  /*f7e0*/  VIADD R11, R4.reuse, 0x9 ;  /* 0x00000009040b7836 */ /* 0x040fe20000000000 */
[C---:B------:R-:W-:Y:S01]  /*f7f0*/  ISETP.GE.AND P4, PT, R4.reuse, R212, PT ;  /* 0x000000d40400720c */ /* 0x040fe20003f86270 */
[C---:B------:R-:W-:Y:S01]  /*f800*/  VIADD R14, R4.reuse, 0x11 ;  /* 0x00000011040e7836 */ /* 0x040fe20000000000 */
[----:B------:R-:W-:Y:S01]  /*f810*/  IABS R5, R5 ;  /* 0x0000000500057213 */ /* 0x000fe20000000000 */
[C---:B------:R-:W-:Y:S01]  /*f820*/  IMAD.IADD R7, R213.reuse, 0x1, -R10 ;  /* 0x00000001d5077824 */ /* 0x040fe200078e0a0a */
[C---:B------:R-:W-:Y:S01]  /*f830*/  IADD3 R8, R213.reuse, -R11, RZ ;  /* 0x8000000bd5087210 */ /* 0x040fe20007ffe0ff */
[C---:B------:R-:W-:Y:S01]  /*f840*/  VIADD R12, R4.reuse, 0x19 ;  /* 0x00000019040c7836 */ /* 0x040fe20000000000 */
[----:B------:R-:W-:Y:S01]  /*f850*/  I2FP.F32.S32 R6, R5 ;  /* 0x0000000500067245 */ /* 0x000fe20000201400 */
[----:B------:R-:W-:Y:S01]  /*f860*/  VIADD R5, R4, 0x1 ;  /* 0x0000000104057836 */ /* 0x000fe20000000000 */
[----:B------:R-:W-:Y:S02]  /*f870*/  IABS R7, R7 ;  /* 0x0000000700077213 */ /* 0x000fe40000000000 */
[----:B------:R-:W-:Y:S01]  /*f880*/  IABS R8, R8 ;  /* 0x0000000800087213 */ /* 0x000fe20000000000 */
[----:B------:R-:W-:Y:S01]  /*f890*/  FFMA.FTZ R3, R6, -UR23, R3 ;  /* 0x8000001706037c23 */ /* 0x000fe20008010003 */
[C---:B------:R-:W-:Y:S01]  /*f8a0*/  VIADD R6, R4.reuse, 0x8 ;  /* 0x0000000804067836 */ /* 0x040fe20000000000 */
[----:B------:R-:W-:Y:S01]  /*f8b0*/  I2FP.F32.S32 R7, R7 ;  /* 0x0000000700077245 */ /* 0x000fe20000201400 */
[C---:B------:R-:W-:Y:S01]  /*f8c0*/  IMAD.IADD R13, R213.reuse, 0x1, -R5 ;  /* 0x00000001d50d7824 */ /* 0x040fe200078e0a05 */
[----:B------:R-:W-:Y:S01]  /*f8d0*/  I2FP.F32.S32 R8, R8 ;  /* 0x0000000800087245 */ /* 0x000fe20000201400 */
[----:B------:R-:W-:Y:S01]  /*f8e0*/  IMAD.IADD R9, R213, 0x1, -R6 ;  /* 0x00000001d5097824 */ /* 0x000fe200078e0a06 */
[----:B------:R-:W-:Y:S01]  /*f8f0*/  ISETP.GE.OR P4, PT, R4, R211, !P4 ;  /* 0x000000d30400720c */ /* 0x000fe20006786670 */
[----:B-1----:R-:W-:Y:S01]  /*f900*/  FFMA.FTZ R232, R7, -UR23, R232 ;  /* 0x8000001707e87c23 */ /* 0x002fe200080100e8 */
[----:B------:R-:W-:Y:S01]  /*f910*/  IABS R13, R13 ;  /* 0x0000000d000d7213 */ /* 0x000fe20000000000 */
[----:B------:R-:W-:Y:S01]  /*f920*/  FFMA.FTZ R229, R8, -UR23, R229 ;  /* 0x8000001708e57c23 */ /* 0x000fe200080100e5 */
[----:B------:R-:W-:Y:S01]  /*f930*/  IABS R9, R9 ;  /* 0x0000000900097213 */ /* 0x000fe20000000000 */
[----:B------:R-:W-:Y:S01]  /*f940*/  IMAD.IADD R8, R210, 0x1, -R5 ;  /* 0x00000001d2087824 */ /* 0x000fe200078e0a05 */
[----:B------:R-:W-:Y:S02]  /*f950*/  I2FP.F32.S32 R13, R13 ;  /* 0x0000000d000d7245 */ /* 0x000fe40000201400 */
[----:B------:R-:W-:Y:S02]  /*f960*/  I2FP.F32.S32 R9, R9 ;  /* 0x0000000900097245 */ /* 0x000fe40000201400 */
[----:B------:R-:W-:Y:S01]  /*f970*/  ISETP.GE.AND P6, PT, R5, R212, PT ;  /* 0x000000d40500720c */ /* 0x000fe20003fc6270 */
[----:B------:R-:W-:Y:S01]  /*f980*/  FFMA.FTZ R222, R13, -UR23, R222 ;  /* 0x800000170dde7c23 */ /* 0x000fe200080100de */
[----:B------:R-:W-:Y:S01]  /*f990*/  IADD3 R13, R4, 0x18, RZ ;  /* 0x00000018040d7810 */ /* 0x000fe20007ffe0ff */
[----:B------:R-:W-:Y:S01]  /*f9a0*/  FFMA.FTZ R228, R9, -UR23, R228 ;  /* 0x8000001709e47c23 */ /* 0x000fe200080100e4 */
[----:B------:R-:W-:Y:S02]  /*f9b0*/  ISETP.GE.AND P1, PT, R5, R209, PT ;  /* 0x000000d10500720c */ /* 0x000fe40003f26270 */
[C---:B------:R-:W-:Y:S01]  /*f9c0*/  IADD3 R15, R210.reuse, -R4, RZ ;  /* 0x80000004d20f7210 */ /* 0x040fe20007ffe0ff */
[----:B------:R-:W-:Y:S01]  /*f9d0*/  IMAD.IADD R7, R213, 0x1, -R13 ;  /* 0x00000001d5077824 */ /* 0x000fe200078e0a0d */
[----:B------:R-:W-:Y:S02]  /*f9e0*/  FSEL R9, R3, -INF , !P4 ;  /* 0xff80000003097808 */ /* 0x000fe40006000000 */
[----:B------:R-:W-:Y:S02]  /*f9f0*/  IADD3 R16, R213, -R14, RZ ;  /* 0x8000000ed5107210 */ /* 0x000fe40007ffe0ff */
[C---:B------:R-:W-:Y:S02]  /*fa00*/  ISETP.GE.OR P6, PT, R5.reuse, R211, !P6 ;  /* 0x000000d30500720c */ /* 0x040fe400077c6670 */
[----:B------:R-:W-:Y:S01]  /*fa10*/  ISETP.GE.OR P1, PT, R5, R208, !P1 ;  /* 0x000000d00500720c */ /* 0x000fe20004f26670 */
[----:B------:R-:W-:Y:S01]  /*fa20*/  IMAD.IADD R5, R210, 0x1, -R6 ;  /* 0x00000001d2057824 */ /* 0x000fe200078e0a06 */
[C---:B------:R-:W-:Y:S02]  /*fa30*/  ISETP.GE.AND P4, PT, R11.reuse, R212, PT ;  /* 0x000000d40b00720c */ /* 0x040fe40003f86270 */
[----:B------:R-:W-:Y:S02]  /*fa40*/  IABS R15, R15 ;  /* 0x0000000f000f7213 */ /* 0x000fe40000000000 */
[----:B------:R-:W-:Y:S02]  /*fa50*/  IABS R16, R16 ;  /* 0x0000001000107213 */ /* 0x000fe40000000000 */
[----:B------:R-:W-:Y:S02]  /*fa60*/  ISETP.GE.OR P4, PT, R11, R211, !P4 ;  /* 0x000000d30b00720c */ /* 0x000fe40006786670 */
[----:B------:R-:W-:Y:S02]  /*fa70*/  IABS R7, R7 ;  /* 0x0000000700077213 */ /* 0x000fe40000000000 */
[----:B------:R-:W-:Y:S02]  /*fa80*/  I2FP.F32.S32 R15, R15 ;  /* 0x0000000f000f7245 */ /* 0x000fe40000201400 */
[----:B------:R-:W-:Y:S02]  /*fa90*/  IABS R5, R5 ;  /* 0x0000000500057213 */ /* 0x000fe40000000000 */
[----:B------:R-:W-:Y:S01]  /*faa0*/  I2FP.F32.S32 R16, R16 ;  /* 0x0000001000107245 */ /* 0x000fe20000201400 */
[----:B------:R-:W-:Y:S01]  /*fab0*/  FFMA.FTZ R226, R15, -UR23, R226 ;  /* 0x800000170fe27c23 */ /* 0x000fe200080100e2 */
[----:B------:R-:W-:Y:S02]  /*fac0*/  FSEL R229, R229, -INF , !P4 ;  /* 0xff800000e5e57808 */ /* 0x000fe40006000000 */
[-C--:B------:R-:W-:Y:S01]  /*fad0*/  ISETP.GE.AND P2, PT, R6, R212.reuse, PT ;  /* 0x000000d40600720c */ /* 0x080fe20003f46270 */
[----:B------:R-:W-:Y:S01]  /*fae0*/  FFMA.FTZ R235, R16, -UR23, R235 ;  /* 0x8000001710eb7c23 */ /* 0x000fe200080100eb */
[----:B------:R-:W-:Y:S02]  /*faf0*/  ISETP.GE.AND P0, PT, R4, R209, PT ;  /* 0x000000d10400720c */ /* 0x000fe40003f06270 */
[----:B------:R-:W-:Y:S02]  /*fb00*/  I2FP.F32.S32 R7, R7 ;  /* 0x0000000700077245 */ /* 0x000fe40000201400 */
[----:B------:R-:W-:Y:S02]  /*fb10*/  ISETP.GE.AND P4, PT, R14, R212, PT ;  /* 0x000000d40e00720c */ /* 0x000fe40003f86270 */
[----:B------:R-:W-:Y:S01]  /*fb20*/  I2FP.F32.S32 R5, R5 ;  /* 0x0000000500057245 */ /* 0x000fe20000201400 */
[----:B------:R-:W-:Y:S01]  /*fb30*/  FFMA.FTZ R238, R7, -UR23, R238 ;  /* 0x8000001707ee7c23 */ /* 0x000fe200080100ee */
[-C--:B------:R-:W-:Y:S02]  /*fb40*/  ISETP.GE.OR P2, PT, R6, R211.reuse, !P2 ;  /* 0x000000d30600720c */ /* 0x080fe40005746670 */
[----:B------:R-:W-:Y:S01]  /*fb50*/  ISETP.GE.OR P0, PT, R4, R208, !P0 ;  /* 0x000000d00400720c */ /* 0x000fe20004706670 */
[----:B------:R-:W-:Y:S01]  /*fb60*/  FFMA.FTZ R230, R5, -UR23, R230 ;  /* 0x8000001705e67c23 */ /* 0x000fe200080100e6 */
[----:B------:R-:W-:Y:S02]  /*fb70*/  ISETP.GE.OR P4, PT, R14, R211, !P4 ;  /* 0x000000d30e00720c */ /* 0x000fe40006786670 */
[----:B------:R-:W-:Y:S02]  /*fb80*/  IABS R8, R8 ;  /* 0x0000000800087213 */ /* 0x000fe40000000000 */
[-C--:B------:R-:W-:Y:S02]  /*fb90*/  ISETP.GE.AND P5, PT, R6, R209.reuse, PT ;  /* 0x000000d10600720c */ /* 0x080fe40003fa6270 */
[----:B------:R-:W-:Y:S02]  /*fba0*/  FSEL R7, R222, -INF , !P6 ;  /* 0xff800000de077808 */ /* 0x000fe40007000000 */
[----:B------:R-:W-:Y:S02]  /*fbb0*/  FSEL R226, R226, -INF , !P0 ;  /* 0xff800000e2e27808 */ /* 0x000fe40004000000 */
[----:B------:R-:W-:Y:S02]  /*fbc0*/  FSEL R5, R228, -INF , !P2 ;  /* 0xff800000e4057808 */ /* 0x000fe40005000000 */
[-C--:B------:R-:W-:Y:S02]  /*fbd0*/  ISETP.GE.AND P6, PT, R11, R209.reuse, PT ;  /* 0x000000d10b00720c */ /* 0x080fe40003fc6270 */
[----:B------:R-:W-:Y:S02]  /*fbe0*/  FSEL R163, R235, -INF , !P4 ;  /* 0xff800000eba37808 */ /* 0x000fe40006000000 */
[----:B------:R-:W-:Y:S02]  /*fbf0*/  I2FP.F32.S32 R8, R8 ;  /* 0x0000000800087245 */ /* 0x000fe40000201400 */
[C---:B------:R-:W-:Y:S02]  /*fc00*/  ISETP.GE.AND P2, PT, R10.reuse, R209, PT ;  /* 0x000000d10a00720c */ /* 0x040fe40003f46270 */
[----:B------:R-:W-:Y:S01]  /*fc10*/  ISETP.GE.AND P0, PT, R10, R212, PT ;  /* 0x000000d40a00720c */ /* 0x000fe20003f06270 */
[----:B------:R-:W-:Y:S01]  /*fc20*/  FFMA.FTZ R227, R8, -UR23, R227 ;  /* 0x8000001708e37c23 */ /* 0x000fe200080100e3 */
[----:B------:R-:W-:Y:S01]  /*fc30*/  ISETP.GE.OR P5, PT, R6, R208, !P5 ;  /* 0x000000d00600720c */ /* 0x000fe20006fa6670 */
[----:B------:R-:W-:Y:S01]  /*fc40*/  VIADD R8, R4, 0x20 ;  /* 0x0000002004087836 */ /* 0x000fe20000000000 */
[----:B------:R-:W-:Y:S02]  /*fc50*/  ISETP.GE.AND P4, PT, R13, R212, PT ;  /* 0x000000d40d00720c */ /* 0x000fe40003f86270 */
[C---:B------:R-:W-:Y:S01]  /*fc60*/  IADD3 R6, R213.reuse, -R12, RZ ;  /* 0x8000000cd5067210 */ /* 0x040fe20007ffe0ff */
[----:B------:R-:W-:Y:S01]  /*fc70*/  IMAD.IADD R15, R213, 0x1, -R8 ;  /* 0x00000001d50f7824 */ /* 0x000fe200078e0a08 */
[-C--:B------:R-:W-:Y:S02]  /*fc80*/  ISETP.GE.OR P6, PT, R11, R208.reuse, !P6 ;  /* 0x000000d00b00720c */ /* 0x080fe400077c6670 */
[C---:B------:R-:W-:Y:S01]  /*fc90*/  IADD3 R16, R210.reuse, -R11, RZ ;  /* 0x8000000bd2107210 */ /* 0x040fe20007ffe0ff */
[----:B------:R-:W-:Y:S01]  /*fca0*/  IMAD.IADD R11, R210, 0x1, -R10 ;  /* 0x00000001d20b7824 */ /* 0x000fe200078e0a0a */
[C---:B------:R-:W-:Y:S02]  /*fcb0*/  ISETP.GE.OR P2, PT, R10.reuse, R208, !P2 ;  /* 0x000000d00a00720c */ /* 0x040fe40005746670 */
[-C--:B------:R-:W-:Y:S02]  /*fcc0*/  ISETP.GE.OR P0, PT, R10, R211.reuse, !P0 ;  /* 0x000000d30a00720c */ /* 0x080fe40004706670 */
[----:B------:R-:W-:Y:S02]  /*fcd0*/  ISETP.GE.OR P4, PT, R13, R211, !P4 ;  /* 0x000000d30d00720c */ /* 0x000fe40006786670 */
[----:B------:R-:W-:Y:S02]  /*fce0*/  IADD3 R10, R210, -R14, RZ ;  /* 0x8000000ed20a7210 */ /* 0x000fe40007ffe0ff */
[----:B------:R-:W-:Y:S02]  /*fcf0*/  IABS R6, R6 ;  /* 0x0000000600067213 */ /* 0x000fe40000000000 */
[----:B------:R-:W-:Y:S02]  /*fd00*/  FSEL R143, R238, -INF , !P4 ;  /* 0xff800000ee8f7808 */ /* 0x000fe40006000000 */
[----:B------:R-:W-:Y:S02]  /*fd10*/  FSEL R173, R232, -INF , !P0 ;  /* 0xff800000e8ad7808 */ /* 0x000fe40004000000 */
[----:B------:R-:W-:Y:S02]  /*fd20*/  FSEL R230, R230, -INF , !P5 ;  /* 0xff800000e6e67808 */ /* 0x000fe40006800000 */
[----:B------:R-:W-:Y:S02]  /*fd30*/  IABS R10, R10 ;  /* 0x0000000a000a7213 */ /* 0x000fe40000000000 */
[----:B------:R-:W-:Y:S02]  /*fd40*/  I2FP.F32.S32 R6, R6 ;  /* 0x0000000600067245 */ /* 0x000fe40000201400 */
[-C--:B------:R-:W-:Y:S02]  /*fd50*/  ISETP.GE.AND P0, PT, R14, R209.reuse, PT ;  /* 0x000000d10e00720c */ /* 0x080fe40003f06270 */
[----:B------:R-:W-:Y:S01]  /*fd60*/  ISETP.GE.AND P4, PT, R12, R212, PT ;  /* 0x000000d40c00720c */ /* 0x000fe20003f86270 */
[----:B------:R-:W-:Y:S01]  /*fd70*/  FFMA.FTZ R239, R6, -UR23, R239 ;  /* 0x8000001706ef7c23 */ /* 0x000fe200080100ef */
[----:B------:R-:W-:Y:S01]  /*fd80*/  ISETP.GE.AND P5, PT, R12, R209, PT ;  /* 0x000000d10c00720c */ /* 0x000fe20003fa6270 */
[----:B------:R-:W-:Y:S01]  /*fd90*/  VIADD R6, R4, 0x21 ;  /* 0x0000002104067836 */ /* 0x000fe20000000000 */
[----:B------:R-:W-:Y:S02]  /*fda0*/  I2FP.F32.S32 R10, R10 ;  /* 0x0000000a000a7245 */ /* 0x000fe40000201400 */
[-C--:B------:R-:W-:Y:S01]  /*fdb0*/  ISETP.GE.OR P0, PT, R14, R208.reuse, !P0 ;  /* 0x000000d00e00720c */ /* 0x080fe20004706670 */
[----:B------:R-:W-:Y:S01]  /*fdc0*/  IMAD.IADD R3, R213, 0x1, -R6 ;  /* 0x00000001d5037824 */ /* 0x000fe200078e0a06 */
[----:B------:R-:W-:Y:S01]  /*fdd0*/  ISETP.GE.OR P4, PT, R12, R211, !P4 ;  /* 0x000000d30c00720c */ /* 0x000fe20006786670 */
[----:B------:R-:W-:Y:S01]  /*fde0*/  FFMA.FTZ R233, R10, -UR23, R233 ;  /* 0x800000170ae97c23 */ /* 0x000fe200080100e9 */
[----:B------:R-:W-:Y:S01]  /*fdf0*/  ISETP.GE.OR P5, PT, R12, R208, !P5 ;  /* 0x000000d00c00720c */ /* 0x000fe20006fa6670 */
[----:B------:R-:W-:Y:S01]  /*fe00*/  IMAD.IADD R12, R210, 0x1, -R12 ;  /* 0x00000001d20c7824 */ /* 0x000fe200078e0a0c */
[----:B------:R-:W-:Y:S02]  /*fe10*/  IABS R14, R15 ;  /* 0x0000000f000e7213 */ /* 0x000fe40000000000 */
[----:B------:R-:W-:Y:S02]  /*fe20*/  IABS R16, R16 ;  /* 0x0000001000107213 */ /* 0x000fe40000000000 */
[----:B------:R-:W-:Y:S02]  /*fe30*/  FSEL R10, R227, -INF , !P1 ;  /* 0xff800000e30a7808 */ /* 0x000fe40004800000 */
[----:B------:R-:W-:Y:S02]  /*fe40*/  I2FP.F32.S32 R14, R14 ;  /* 0x0000000e000e7245 */ /* 0x000fe40000201400 */
[----:B------:R-:W-:Y:S02]  /*fe50*/  I2FP.F32.S32 R16, R16 ;  /* 0x0000001000107245 */ /* 0x000fe40000201400 */
[C---:B------:R-:W-:Y:S01]  /*fe60*/  ISETP.GE.AND P1, PT, R13.reuse, R209, PT ;  /* 0x000000d10d00720c */ /* 0x040fe20003f26270 */
[----:B------:R-:W-:Y:S01]  /*fe70*/  FFMA.FTZ R243, R14, -UR23, R243 ;  /* 0x800000170ef37c23 */ /* 0x000fe200080100f3 */
[----:B------:R-:W-:Y:S01]  /*fe80*/  IABS R12, R12 ;  /* 0x0000000c000c7213 */ /* 0x000fe20000000000 */
[----:B------:R-:W-:Y:S01]  /*fe90*/  FFMA.FTZ R231, R16, -UR23, R231 ;  /* 0x8000001710e77c23 */ /* 0x000fe200080100e7 */
[----:B------:R-:W-:Y:S01]  /*fea0*/  IABS R11, R11 ;  /* 0x0000000b000b7213 */ /* 0x000fe20000000000 */
[----:B------:R-:W-:Y:S01]  /*feb0*/  VIADD R14, R4, 0x28 ;  /* 0x00000028040e7836 */ /* 0x000fe20000000000 */
[----:B------:R-:W-:Y:S01]  /*fec0*/  ISETP.GE.OR P1, PT, R13, R208, !P1 ;  /* 0x000000d00d00720c */ /* 0x000fe20004f26670 */
[----:B------:R-:W-:Y:S01]  /*fed0*/  IMAD.IADD R13, R210, 0x1, -R13 ;  /* 0x00000001d20d7824 */ /* 0x000fe200078e0a0d */
[----:B------:R-:W-:Y:S02]  /*fee0*/  I2FP.F32.S32 R12, R12 ;  /* 0x0000000c000c7245 */ /* 0x000fe40000201400 */
[----:B------:R-:W-:Y:S02]  /*fef0*/  IABS R3, R3 ;  /* 0x0000000300037213 */ /* 0x000fe40000000000 */
[----:B------:R-:W-:Y:S01]  /*ff00*/  I2FP.F32.S32 R11, R11 ;  /* 0x0000000b000b7245 */ /* 0x000fe20000201400 */
[----:B------:R-:W-:Y:S01]  /*ff10*/  FFMA.FTZ R237, R12, -UR23, R237 ;  /* 0x800000170ced7c23 */ /* 0x000fe200080100ed */
[----:B------:R-:W-:Y:S02]  /*ff20*/  I2FP.F32.S32 R3, R3 ;  /* 0x0000000300037245 */ /* 0x000fe40000201400 */
[----:B------:R-:W-:Y:S01]  /*ff30*/  FSEL R141, R239, -INF , !P4 ;  /* 0xff800000ef8d7808 */ /* 0x000fe20006000000 */
[----:B------:R-:W-:Y:S01]  /*ff40*/  FFMA.FTZ R234, R11, -UR23, R234 ;  /* 0x800000170bea7c23 */ /* 0x000fe200080100ea */
[----:B------:R-:W-:Y:S01]  /*ff50*/  FSEL R12, R231, -INF , !P6 ;  /* 0xff800000e70c7808 */ /* 0x000fe20007000000 */
[----:B------:R-:W-:Y:S01]  /*ff60*/  FFMA.FTZ R244, R3, -UR23, R244 ;  /* 0x8000001703f47c23 */ /* 0x000fe200080100f4 */
[C---:B------:R-:W-:Y:S01]  /*ff70*/  IADD3 R15, R213.reuse, -R14, RZ ;  /* 0x8000000ed50f7210 */ /* 0x040fe20007ffe0ff */
[----:B------:R-:W-:Y:S01]  /*ff80*/  VIADD R3, R4, 0x30 ;  /* 0x0000003004037836 */ /* 0x000fe20000000000 */
[----:B------:R-:W-:Y:S02]  /*ff90*/  IABS R13, R13 ;  /* 0x0000000d000d7213 */ /* 0x000fe40000000000 */
[-C--:B------:R-:W-:Y:S02]  /*ffa0*/  ISETP.GE.AND P4, PT, R8, R212.reuse, PT ;  /* 0x000000d40800720c */ /* 0x080fe40003f86270 */
[-C--:B------:R-:W-:Y:S02]  /*ffb0*/  ISETP.GE.AND P6, PT, R6, R212.reuse, PT ;  /* 0x000000d40600720c */ /* 0x080fe40003fc6270 */
[----:B------:R-:W-:Y:S02]  /*ffc0*/  IADD3 R11, R4, 0x29, RZ ;  /* 0x00000029040b7810 */ /* 0x000fe40007ffe0ff */
[----:B------:R-:W-:Y:S02]  /*ffd0*/  I2FP.F32.S32 R13, R13 ;  /* 0x0000000d000d7245 */ /* 0x000fe40000201400 */
[----:B------:R-:W-:Y:S01]  /*ffe0*/  IABS R15, R15 ;  /* 0x0000000f000f7213 */ /* 0x000fe20000000000 */
[----:B------:R-:W-:Y:S01]  /*fff0*/  IMAD.IADD R20, R213, 0x1, -R11 ;  /* 0x00000001d5147824 */ /* 0x000fe200078e0a0b */
[-C--:B------:R-:W-:Y:S01]  /*10000*/  ISETP.GE.OR P4, PT, R8, R211.reuse, !P4 ;  /* 0x000000d30800720c */ /* 0x080fe20006786670 */
[----:B------:R-:W-:Y:S01]  /*10010*/  FFMA.FTZ R236, R13, -UR23, R236 ;  /* 0x800000170dec7c23 */ /* 0x000fe200080100ec */
[----:B------:R-:W-:Y:S01]  /*10020*/  ISETP.GE.OR P6, PT, R6, R211, !P6 ;  /* 0x000000d30600720c */ /* 0x000fe200077c6670 */
[----:B------:R-:W-:Y:S01]  /*10030*/  VIADD R13, R4, 0x38 ;  /* 0x00000038040d7836 */ /* 0x000fe20000000000 */
[----:B------:R-:W-:Y:S02]  /*10040*/  I2FP.F32.S32 R15, R15 ;  /* 0x0000000f000f7245 */ /* 0x000fe40000201400 */
[----:B------:R-:W-:Y:S02]  /*10050*/  FSEL R161, R243, -INF , !P4 ;  /* 0xff800000f3a17808 */ /* 0x000fe40006000000 */
[----:B------:R-:W-:Y:S01]  /*10060*/  FSEL R159, R244, -INF , !P6 ;  /* 0xff800000f49f7808 */ /* 0x000fe20007000000 */
[----:B------:R-:W-:Y:S01]  /*10070*/  FFMA.FTZ R246, R15, -UR23, R246 ;  /* 0x800000170ff67c23 */ /* 0x000fe200080100f6 */
[----:B------:R-:W-:Y:S01]  /*10080*/  ISETP.GE.AND P4, PT, R8, R209, PT ;  /* 0x000000d10800720c */ /* 0x000fe20003f86270 */
[----:B------:R-:W-:Y:S01]  /*10090*/  VIADD R15, R4, 0x31 ;  /* 0x00000031040f7836 */ /* 0x000fe20000000000 */
[----:B------:R-:W-:Y:S01]  /*100a0*/  ISETP.GE.AND P6, PT, R14, R212, PT ;  /* 0x000000d40e00720c */ /* 0x000fe20003fc6270 */
[----:B------:R-:W-:Y:S01]  /*100b0*/  VIADD R4, R4, 0x39 ;  /* 0x0000003904047836 */ /* 0x000fe20000000000 */
[----:B------:R-:W-:Y:S02]  /*100c0*/  IABS R20, R20 ;  /* 0x0000001400147213 */ /* 0x000fe40000000000 */
[----:B------:R-:W-:Y:S02]  /*100d0*/  FSEL R142, R236, -INF , !P1 ;  /* 0xff800000ec8e7808 */ /* 0x000fe40004800000 */
[----:B------:R-:W-:Y:S02]  /*100e0*/  FSEL R140, R237, -INF , !P5 ;  /* 0xff800000ed8c7808 */ /* 0x000fe40006800000 */
[----:B------:R-:W-:Y:S02]  /*100f0*/  ISETP.GE.OR P4, PT, R8, R208, !P4 ;  /* 0x000000d00800720c */ /* 0x000fe40006786670 */
[----:B------:R-:W-:Y:S02]  /*10100*/  ISETP.GE.OR P6, PT, R14, R211, !P6 ;  /* 0x000000d30e00720c */ /* 0x000fe400077c6670 */
[C---:B------:R-:W-:Y:S01]  /*10110*/  IADD3 R21, R210.reuse, -R8, RZ ;  /* 0x80000008d2157210 */ /* 0x040fe20007ffe0ff */
[----:B------:R-:W-:Y:S01]  /*10120*/  IMAD.IADD R8, R210, 0x1, -R6 ;  /* 0x00000001d2087824 */ /* 0x000fe200078e0a06 */
[C---:B------:R-:W-:Y:S02]  /*10130*/  ISETP.GE.AND P1, PT, R3.reuse, R212, PT ;  /* 0x000000d40300720c */ /* 0x040fe40003f26270 */
[C---:B------:R-:W-:Y:S02]  /*10140*/  ISETP.GE.AND P5, PT, R3.reuse, R209, PT ;  /* 0x000000d10300720c */ /* 0x040fe40003fa6270 */
[----:B------:R-:W-:Y:S02]  /*10150*/  I2FP.F32.S32 R20, R20 ;  /* 0x0000001400147245 */ /* 0x000fe40000201400 */
[----:B------:R-:W-:Y:S02]  /*10160*/  FSEL R157, R246, -INF , !P6 ;  /* 0xff800000f69d7808 */ /* 0x000fe40007000000 */
[C---:B------:R-:W-:Y:S01]  /*10170*/  ISETP.GE.OR P1, PT, R3.reuse, R211, !P1 ;  /* 0x000000d30300720c */ /* 0x040fe20004f26670 */
[----:B------:R-:W-:Y:S01]  /*10180*/  FFMA.FTZ R247, R20, -UR23, R247 ;  /* 0x8000001714f77c23 */ /* 0x000fe200080100f7 */
[----:B------:R-:W-:Y:S02]  /*10190*/  ISETP.GE.OR P5, PT, R3, R208, !P5 ;  /* 0x000000d00300720c */ /* 0x000fe40006fa6670 */
[----:B------:R-:W-:Y:S02]  /*101a0*/  ISETP.GE.AND P6, PT, R11, R212, PT ;  /* 0x000000d40b00720c */ /* 0x000fe40003fc6270 */
[----:B------:R-:W-:Y:S01]  /*101b0*/  IADD3 R16, R213, -R3, RZ ;  /* 0x80000003d5107210 */ /* 0x000fe20007ffe0ff */
[----:B------:R-:W-:Y:S01]  /*101c0*/  IMAD.IADD R3, R210, 0x1, -R3 ;  /* 0x00000001d2037824 */ /* 0x000fe200078e0a03 */
[----:B------:R-:W-:Y:S02]  /*101d0*/  IABS R8, R8 ;  /* 0x0000000800087213 */ /* 0x000fe40000000000 */
[----:B------:R-:W-:Y:S02]  /*101e0*/  ISETP.GE.OR P6, PT, R11, R211, !P6 ;  /* 0x000000d30b00720c */ /* 0x000fe400077c6670 */
[----:B------:R-:W-:Y:S02]  /*101f0*/  I2FP.F32.S32 R8, R8 ;  /* 0x0000000800087245 */ /* 0x000fe40000201400 */
[----:B------:R-:W-:Y:S02]  /*10200*/  IABS R3, R3 ;  /* 0x0000000300037213 */ /* 0x000fe40000000000 */
[----:B------:R-:W-:Y:S01]  /*10210*/  FSEL R155, R247, -INF , !P6 ;  /* 0xff800000f79b7808 */ /* 0x000fe20007000000 */
[----:B------:R-:W-:Y:S01]  /*10220*/  FFMA.FTZ R241, R8, -UR23, R241 ;  /* 0x8000001708f17c23 */ /* 0x000fe200080100f1 */
[----:B------:R-:W-:Y:S02]  /*10230*/  ISETP.GE.AND P6, PT, R11, R209, PT ;  /* 0x000000d10b00720c */ /* 0x000fe40003fc6270 */
[----:B------:R-:W-:Y:S02]  /*10240*/  I2FP.F32.S32 R3, R3 ;  /* 0x0000000300037245 */ /* 0x000fe40000201400 */
[----:B------:R-:W-:Y:S02]  /*10250*/  FMNMX.FTZ R8, R9, R0, !PT ;  /* 0x0000000009087209 */ /* 0x000fe40007810000 */
[----:B------:R-:W-:Y:S01]  /*10260*/  FSEL R162, R234, -INF , !P2 ;  /* 0xff800000eaa27808 */ /* 0x000fe20005000000 */
[----:B------:R-:W-:Y:S01]  /*10270*/  FFMA.FTZ R250, R3, -UR23, R250 ;  /* 0x8000001703fa7c23 */ /* 0x000fe200080100fa */
[----:B------:R-:W-:Y:S02]  /*10280*/  ISETP.GE.OR P6, PT, R11, R208, !P6 ;  /* 0x000000d00b00720c */ /* 0x000fe400077c6670 */
[----:B------:R-:W-:Y:S02]  /*10290*/  ISETP.GE.AND P2, PT, R6, R209, PT ;  /* 0x000000d10600720c */ /* 0x000fe40003f46270 */
[----:B------:R-:W-:Y:S02]  /*102a0*/  IADD3 R11, R210, -R11, RZ ;  /* 0x8000000bd20b7210 */ /* 0x000fe40007ffe0ff */
[----:B------:R-:W-:Y:S02]  /*102b0*/  FMNMX.FTZ R8, R7, R8, !PT ;  /* 0x0000000807087209 */ /* 0x000fe40007810000 */
[----:B------:R-:W-:Y:S02]  /*102c0*/  IABS R21, R21 ;  /* 0x0000001500157213 */ /* 0x000fe40000000000 */
[----:B------:R-:W-:Y:S02]  /*102d0*/  IABS R16, R16 ;  /* 0x0000001000107213 */ /* 0x000fe40000000000 */
[----:B------:R-:W-:Y:S02]  /*102e0*/  FMNMX.FTZ R3, R226, R2, !PT ;  /* 0x00000002e2037209 */ /* 0x000fe40007810000 */
[----:B------:R-:W-:Y:S02]  /*102f0*/  ISETP.GE.OR P2, PT, R6, R208, !P2 ;  /* 0x000000d00600720c */ /* 0x000fe40005746670 */
[----:B------:R-:W-:Y:S02]  /*10300*/  IABS R11, R11 ;  /* 0x0000000b000b7213 */ /* 0x000fe40000000000 */
[----:B------:R-:W-:Y:S02]  /*10310*/  I2FP.F32.S32 R21, R21 ;  /* 0x0000001500157245 */ /* 0x000fe40000201400 */
[----:B------:R-:W-:Y:S02]  /*10320*/  I2FP.F32.S32 R16, R16 ;  /* 0x0000001000107245 */ /* 0x000fe40000201400 */
[----:B------:R-:W-:Y:S01]  /*10330*/  IADD3 R6, R210, -R14, RZ ;  /* 0x8000000ed2067210 */ /* 0x000fe20007ffe0ff */
[----:B------:R-:W-:Y:S01]  /*10340*/  FFMA.FTZ R240, R21, -UR23, R240 ;  /* 0x8000001715f07c23 */ /* 0x000fe200080100f0 */
[----:B------:R-:W-:Y:S01]  /*10350*/  FMNMX.FTZ R8, R5, R8, !PT ;  /* 0x0000000805087209 */ /* 0x000fe20007810000 */
[----:B------:R-:W-:Y:S01]  /*10360*/  FFMA.FTZ R19, R16, -UR23, R19 ;  /* 0x8000001710137c23 */ /* 0x000fe20008010013 */
[----:B------:R-:W-:Y:S01]  /*10370*/  FMNMX.FTZ R3, R10, R3, !PT ;  /* 0x000000030a037209 */ /* 0x000fe20007810000 */
[----:B------:R-:W-:Y:S01]  /*10380*/  IMAD.IADD R16, R213, 0x1, -R15 ;  /* 0x00000001d5107824 */ /* 0x000fe200078e0a0f */
[----:B------:R-:W-:Y:S02]  /*10390*/  I2FP.F32.S32 R11, R11 ;  /* 0x0000000b000b7245 */ /* 0x000fe40000201400 */
[----:B------:R-:W-:Y:S02]  /*103a0*/  FMNMX.FTZ R8, R229, R8, !PT ;  /* 0x00000008e5087209 */ /* 0x000fe40007810000 */
[----:B------:R-:W-:Y:S01]  /*103b0*/  IABS R6, R6 ;  /* 0x0000000600067213 */ /* 0x000fe20000000000 */
[----:B------:R-:W-:Y:S01]  /*103c0*/  FFMA.FTZ R242, R11, -UR23, R242 ;  /* 0x800000170bf27c23 */ /* 0x000fe200080100f2 */
[----:B------:R-:W-:Y:S02]  /*103d0*/  FMNMX.FTZ R3, R230, R3, !PT ;  /* 0x00000003e6037209 */ /* 0x000fe40007810000 */
[----:B------:R-:W-:Y:S02]  /*103e0*/  FMNMX.FTZ R8, R173, R8, !PT ;  /* 0x00000008ad087209 */ /* 0x000fe40007810000 */
[----:B------:R-:W-:Y:S02]  /*103f0*/  I2FP.F32.S32 R6, R6 ;  /* 0x0000000600067245 */ /* 0x000fe40000201400 */
[----:B------:R-:W-:Y:S01]  /*10400*/  FMNMX.FTZ R11, R12, R3, !PT ;  /* 0x000000030c0b7209 */ /* 0x000fe20007810000 */
[--C-:B------:R-:W-:Y:S01]  /*10410*/  IMAD.IADD R3, R210, 0x1, -R4.reuse ;  /* 0x00000001d2037824 */ /* 0x100fe200078e0a04 */
[----:B------:R-:W-:Y:S01]  /*10420*/  FSEL R153, R19, -INF , !P1 ;  /* 0xff80000013997808 */ /* 0x000fe20004800000 */
[----:B------:R-:W-:Y:S01]  /*10430*/  FFMA.FTZ R245, R6, -UR23, R245 ;  /* 0x8000001706f57c23 */ /* 0x000fe200080100f5 */
[----:B------:R-:W-:Y:S01]  /*10440*/  FSEL R158, R240, -INF , !P4 ;  /* 0xff800000f09e7808 */ /* 0x000fe20006000000 */
[----:B------:R-:W-:Y:S01]  /*10450*/  IMAD.IADD R6, R213, 0x1, -R4 ;  /* 0x00000001d5067824 */ /* 0x000fe200078e0a04 */
[C---:B------:R-:W-:Y:S02]  /*10460*/  ISETP.GE.AND P1, PT, R15.reuse, R212, PT ;  /* 0x000000d40f00720c */ /* 0x040fe40003f26270 */
[----:B------:R-:W-:Y:S02]  /*10470*/  ISETP.GE.AND P4, PT, R15, R209, PT ;  /* 0x000000d10f00720c */ /* 0x000fe40003f86270 */
[----:B------:R-:W-:Y:S02]  /*10480*/  FMNMX.FTZ R8, R163, R8, !PT ;  /* 0x00000008a3087209 */ /* 0x000fe40007810000 */
[----:B------:R-:W-:Y:S02]  /*10490*/  FSEL R160, R233, -INF , !P0 ;  /* 0xff800000e9a07808 */ /* 0x000fe40004000000 */
[----:B------:R-:W-:Y:S02]  /*104a0*/  FMNMX.FTZ R11, R162, R11, !PT ;  /* 0x0000000ba20b7209 */ /* 0x000fe40007810000 */
[C---:B------:R-:W-:Y:S02]  /*104b0*/  ISETP.GE.OR P1, PT, R15.reuse, R211, !P1 ;  /* 0x000000d30f00720c */ /* 0x040fe40004f26670 */
[----:B------:R-:W-:Y:S02]  /*104c0*/  ISETP.GE.OR P4, PT, R15, R208, !P4 ;  /* 0x000000d00f00720c */ /* 0x000fe40006786670 */
[----:B------:R-:W-:Y:S02]  /*104d0*/  ISETP.GE.AND P0, PT, R14, R209, PT ;  /* 0x000000d10e00720c */ /* 0x000fe40003f06270 */
[----:B------:R-:W-:Y:S02]  /*104e0*/  FMNMX.FTZ R8, R143, R8, !PT ;  /* 0x000000088f087209 */ /* 0x000fe40007810000 */
[----:B------:R-:W-:Y:S02]  /*104f0*/  IADD3 R15, R210, -R15, RZ ;  /* 0x8000000fd20f7210 */ /* 0x000fe40007ffe0ff */
[----:B------:R-:W-:Y:S02]  /*10500*/  IABS R16, R16 ;  /* 0x0000001000107213 */ /* 0x000fe40000000000 */
[----:B------:R-:W-:Y:S02]  /*10510*/  FMNMX.FTZ R11, R160, R11, !PT ;  /* 0x0000000ba00b7209 */ /* 0x000fe40007810000 */
[----:B------:R-:W-:Y:S01]  /*10520*/  ISETP.GE.OR P0, PT, R14, R208, !P0 ;  /* 0x000000d00e00720c */ /* 0x000fe20004706670 */
[----:B------:R-:W-:Y:S01]  /*10530*/  IMAD.IADD R14, R213, 0x1, -R13 ;  /* 0x00000001d50e7824 */ /* 0x000fe200078e0a0d */
[----:B------:R-:W-:Y:S02]  /*10540*/  IABS R6, R6 ;  /* 0x0000000600067213 */ /* 0x000fe40000000000 */
[----:B------:R-:W-:Y:S02]  /*10550*/  IABS R15, R15 ;  /* 0x0000000f000f7213 */ /* 0x000fe40000000000 */
[----:B------:R-:W-:Y:S02]  /*10560*/  FMNMX.FTZ R8, R141, R8, !PT ;  /* 0x000000088d087209 */ /* 0x000fe40007810000 */
[----:B------:R-:W-:Y:S02]  /*10570*/  I2FP.F32.S32 R16, R16 ;  /* 0x0000001000107245 */ /* 0x000fe40000201400 */
[----:B------:R-:W-:Y:S02]  /*10580*/  FMNMX.FTZ R11, R142, R11, !PT ;  /* 0x0000000b8e0b7209 */ /* 0x000fe40007810000 */
[----:B------:R-:W-:Y:S01]  /*10590*/  I2FP.F32.S32 R19, R6 ;  /* 0x0000000600137245 */ /* 0x000fe20000201400 */
[----:B------:R-:W-:Y:S01]  /*105a0*/  FFMA.FTZ R17, R16, -UR23, R17 ;  /* 0x8000001710117c23 */ /* 0x000fe20008010011 */
[----:B------:R-:W-:Y:S02]  /*105b0*/  I2FP.F32.S32 R6, R15 ;  /* 0x0000000f00067245 */ /* 0x000fe40000201400 */
[----:B------:R-:W-:Y:S01]  /*105c0*/  FMNMX.FTZ R8, R161, R8, !PT ;  /* 0x00000008a1087209 */ /* 0x000fe20007810000 */
[----:B------:R-:W-:Y:S01]  /*105d0*/  FFMA.FTZ R252, R19, -UR23, R252 ;  /* 0x8000001713fc7c23 */ /* 0x000fe200080100fc */
[----:B------:R-:W-:Y:S01]  /*105e0*/  FMNMX.FTZ R11, R140, R11, !PT ;  /* 0x0000000b8c0b7209 */ /* 0x000fe20007810000 */
[----:B------:R-:W-:Y:S01]  /*105f0*/  FFMA.FTZ R251, R6, -UR23, R251 ;  /* 0x8000001706fb7c23 */ /* 0x000fe200080100fb */
[----:B------:R-:W-:Y:S01]  /*10600*/  IABS R14, R14 ;  /* 0x0000000e000e7213 */ /* 0x000fe20000000000 */
[----:B------:R-:W-:Y:S01]  /*10610*/  IMAD.IADD R6, R210, 0x1, -R13 ;  /* 0x00000001d2067824 */ /* 0x000fe200078e0a0d */
[----:B------:R-:W-:Y:S02]  /*10620*/  FMNMX.FTZ R8, R159, R8, !PT ;  /* 0x000000089f087209 */ /* 0x000fe40007810000 */
[----:B------:R-:W-:Y:S02]  /*10630*/  I2FP.F32.S32 R21, R14 ;  /* 0x0000000e00157245 */ /* 0x000fe40000201400 */
[----:B------:R-:W-:Y:S02]  /*10640*/  FSEL R156, R241, -INF , !P2 ;  /* 0xff800000f19c7808 */ /* 0x000fe40005000000 */
[----:B------:R-:W-:Y:S01]  /*10650*/  FMNMX.FTZ R11, R158, R11, !PT ;  /* 0x0000000b9e0b7209 */ /* 0x000fe20007810000 */
[----:B------:R-:W-:Y:S01]  /*10660*/  FFMA.FTZ R18, R21, -UR23, R18 ;  /* 0x8000001715127c23 */ /* 0x000fe20008010012 */
[----:B------:R-:W-:Y:S01]  /*10670*/  FSEL R151, R17, -INF , !P1 ;  /* 0xff80000011977808 */ /* 0x000fe20004800000 */
[----:B------:R-:W-:Y:S01]  /*10680*/  LDSM.16.MT88.4 R20, [R194+0xc000] ;  /* 0x00c00000c214783b */ /* 0x000fe20000004200 */
[----:B------:R-:W-:Y:S02]  /*10690*/  ISETP.GE.AND P1, PT, R13, R212, PT ;  /* 0x000000d40d00720c */ /* 0x000fe40003f26270 */
[----:B------:R-:W-:Y:S02]  /*106a0*/  FMNMX.FTZ R8, R157, R8, !PT ;  /* 0x000000089d087209 */ /* 0x000fe40007810000 */
[----:B------:R-:W-:Y:S02]  /*106b0*/  FSEL R154, R245, -INF , !P0 ;  /* 0xff800000f59a7808 */ /* 0x000fe40004000000 */
[----:B------:R-:W-:Y:S02]  /*106c0*/  FMNMX.FTZ R11, R156, R11, !PT ;  /* 0x0000000b9c0b7209 */ /* 0x000fe40007810000 */
[----:B------:R-:W-:Y:S02]  /*106d0*/  ISETP.GE.OR P1, PT, R13, R211, !P1 ;  /* 0x000000d30d00720c */ /* 0x000fe40004f26670 */
[----:B------:R-:W-:Y:S02]  /*106e0*/  IABS R6, R6 ;  /* 0x0000000600067213 */ /* 0x000fe40000000000 */
[----:B------:R-:W-:Y:S02]  /*106f0*/  FMNMX.FTZ R8, R155, R8, !PT ;  /* 0x000000089b087209 */ /* 0x000fe40007810000 */
[----:B------:R-:W-:Y:S02]  /*10700*/  ISETP.GE.AND P2, PT, R13, R209, PT ;  /* 0x000000d10d00720c */ /* 0x000fe40003f46270 */
[----:B------:R-:W-:Y:S02]  /*10710*/  FSEL R152, R242, -INF , !P6 ;  /* 0xff800000f2987808 */ /* 0x000fe40007000000 */
[----:B------:R-:W-:Y:S02]  /*10720*/  FMNMX.FTZ R11, R154, R11, !PT ;  /* 0x0000000b9a0b7209 */ /* 0x000fe40007810000 */
[----:B------:R-:W-:Y:S02]  /*10730*/  FSEL R149, R18, -INF , !P1 ;  /* 0xff80000012957808 */ /* 0x000fe40004800000 */
[----:B------:R-:W-:Y:S02]  /*10740*/  I2FP.F32.S32 R6, R6 ;  /* 0x0000000600067245 */ /* 0x000fe40000201400 */
[----:B------:R-:W-:Y:S02]  /*10750*/  IABS R3, R3 ;  /* 0x0000000300037213 */ /* 0x000fe40000000000 */
[----:B------:R-:W-:Y:S01]  /*10760*/  FMNMX.FTZ R8, R153, R8, !PT ;  /* 0x0000000899087209 */ /* 0x000fe20007810000 */
[----:B------:R-:W-:Y:S01]  /*10770*/  FFMA.FTZ R249, R6, -UR23, R249 ;  /* 0x8000001706f97c23 */ /* 0x000fe200080100f9 */
[----:B------:R-:W-:Y:S02]  /*10780*/  ISETP.GE.OR P2, PT, R13, R208, !P2 ;  /* 0x000000d00d00720c */ /* 0x000fe40005746670 */
[----:B------:R-:W-:Y:S02]  /*10790*/  ISETP.GE.AND P1, PT, R4, R212, PT ;  /* 0x000000d40400720c */ /* 0x000fe40003f26270 */
[----:B------:R-:W-:Y:S02]  /*107a0*/  FSEL R148, R250, -INF , !P5 ;  /* 0xff800000fa947808 */ /* 0x000fe40006800000 */
[----:B------:R-:W-:Y:S02]  /*107b0*/  FMNMX.FTZ R13, R152, R11, !PT ;  /* 0x0000000b980d7209 */ /* 0x000fe40007810000 */
[----:B------:R-:W-:Y:S02]  /*107c0*/  I2FP.F32.S32 R3, R3 ;  /* 0x0000000300037245 */ /* 0x000fe40000201400 */
[----:B------:R-:W-:Y:S02]  /*107d0*/  FMNMX.FTZ R8, R151, R8, !PT ;  /* 0x0000000897087209 */ /* 0x000fe40007810000 */
[----:B------:R-:W-:Y:S01]  /*107e0*/  ISETP.GE.OR P1, PT, R4, R211, !P1 ;  /* 0x000000d30400720c */ /* 0x000fe20004f26670 */
[----:B------:R-:W-:Y:S01]  /*107f0*/  FFMA.FTZ R248, R3, -UR23, R248 ;  /* 0x8000001703f87c23 */ /* 0x000fe200080100f8 */
[----:B------:R-:W-:Y:S02]  /*10800*/  FSEL R146, R251, -INF , !P4 ;  /* 0xff800000fb927808 */ /* 0x000fe40006000000 */
[----:B------:R-:W-:Y:S02]  /*10810*/  FMNMX.FTZ R13, R148, R13, !PT ;  /* 0x0000000d940d7209 */ /* 0x000fe40007810000 */
[----:B------:R-:W-:Y:S02]  /*10820*/  ISETP.GE.AND P0, PT, R4, R209, PT ;  /* 0x000000d10400720c */ /* 0x000fe40003f06270 */
[----:B------:R-:W-:Y:S02]  /*10830*/  FSEL R147, R252, -INF , !P1 ;  /* 0xff800000fc937808 */ /* 0x000fe40004800000 */
        /* <DEDUP_REMOVED lines=386> */
.L_x_5530:
        /* <DEDUP_REMOVED lines=264> */
.L_x_5535:
[----:B------:R-:W-:Y:S01]  /*130e0*/  S2UR UR4, SR_CTAID.Z ;  /* 0x00000000000479c3 */ /* 0x000fe20000002700 */
[----:B------:R-:W-:Y:S01]  /*130f0*/  ULDC UR6, c[0x0][0x270] ;  /* 0x00009c0000067ab9 */ /* 0x000fe20000000800 */
[----:B------:R-:W-:-:S06]  /*13100*/  ULDC UR10, c[0x0][0x2c4] ;  /* 0x0000b100000a7ab9 */ /* 0x000fcc0000000800 */
[----:B------:R-:W1:Y:S02]  /*13110*/  S2UR UR14, SR_CTAID.Y ;  /* 0x00000000000e79c3 */ /* 0x000e640000002600 */
[----:B-1----:R-:W-:-:S04]  /*13120*/  UIMAD UR6, UR14, UR6, UR4 ;  /* 0x000000060e0672a4 */ /* 0x002fc8000f8e0204 */
[----:B------:R-:W-:-:S12]  /*13130*/  UIMAD UR10, UR6, UR10, URZ ;  /* 0x0000000a060a72a4 */ /* 0x000fd8000f8e023f */
.L_x_5536:
        /* <DEDUP_REMOVED lines=43> */
.L_x_5538:
[----:B------:R-:W-:Y:S05]  /*133f0*/  BSYNC B0 ;  /* 0x0000000000007941 */ /* 0x000fea0003800000 */
.L_x_5537:
        /* <DEDUP_REMOVED lines=51> */
.L_x_5540:
[----:B------:R-:W-:Y:S05]  /*13730*/  BSYNC B0 ;  /* 0x0000000000007941 */ /* 0x000fea0003800000 */
.L_x_5539:
        /* <DEDUP_REMOVED lines=23> */
.L_x_5542:
[----:B------:R-:W-:Y:S05]  /*138b0*/  BSYNC B0 ;  /* 0x0000000000007941 */ /* 0x000fea0003800000 */
.L_x_5541:
        /* <DEDUP_REMOVED lines=23> */
.L_x_5544:
[----:B------:R-:W-:Y:S05]  /*13a30*/  BSYNC B0 ;  /* 0x0000000000007941 */ /* 0x000fea0003800000 */
.L_x_5543:
        /* <DEDUP_REMOVED lines=23> */
.L_x_5545:
        /* <DEDUP_REMOVED lines=13> */
.L_x_7483:


//--------------------- .text._ZN5flash24flash_fwd_splitkv_kernelI23Flash_fwd_kernel_traitsILi192ELi64ELi64ELi4ELb0ELb0EN7cutlass6half_tE19Flash_kernel_traitsILi192ELi64ELi64ELi4ES3_EELb0ELb1ELb0ELb0ELb1ELb0ELb0ELb1EEEvNS_16Flash_fwd_paramsE --------------------------
	.section	.text._ZN5flash24flash_fwd_splitkv_kernelI23Flash_fwd_kernel_traitsILi192ELi64ELi64ELi4ELb0ELb0EN7cutlass6half_tE19Flash_kernel_traitsILi192ELi64ELi64ELi4ES3_EELb0ELb1ELb0ELb0ELb1ELb0ELb0ELb1EEEvNS_16Flash_fwd_paramsE,"ax",@progbits
	.align	128
        .global         _ZN5flash24flash_fwd_splitkv_kernelI23Flash_fwd_kernel_traitsILi192ELi64ELi64ELi4ELb0ELb0EN7cutlass6half_tE19Flash_kernel_traitsILi192ELi64ELi64ELi4ES3_EELb0ELb1ELb0ELb0ELb1ELb0ELb0ELb1EEEvNS_16Flash_fwd_paramsE
        .type           _ZN5flash24flash_fwd_splitkv_kernelI23Flash_fwd_kernel_traitsILi192ELi64ELi64ELi4ELb0ELb0EN7cutlass6half_tE19Flash_kernel_traitsILi192ELi64ELi64ELi4ES3_EELb0ELb1ELb0ELb0ELb1ELb0ELb0ELb1EEEvNS_16Flash_fwd_paramsE,@function
        .size           _ZN5flash24flash_fwd_splitkv_kernelI23Flash_fwd_kernel_traitsILi192ELi64ELi64ELi4ELb0ELb0EN7cutlass6half_tE19Flash_kernel_traitsILi192ELi64ELi64ELi4ES3_EELb0ELb1ELb0ELb0ELb1ELb0ELb0ELb1EEEvNS_16Flash_fwd_paramsE,(.L_x_7484 - _ZN5flash24flash_fwd_splitkv_kernelI23Flash_fwd_kernel_traitsILi192ELi64ELi64ELi4ELb0ELb0EN7cutlass6half_tE19Flash_kernel_traitsILi192ELi64ELi64ELi4ES3_EELb0ELb1ELb0ELb0ELb1ELb0ELb0ELb1EEEvNS_16Flash_fwd_paramsE)
        .other          _ZN5flash24flash_fwd_splitkv_kernelI23Flash_fwd_kernel_traitsILi192ELi64ELi64ELi4ELb0ELb0EN7cutlass6half_tE19Flash_kernel_traitsILi192ELi64ELi64ELi4ES3_EELb0ELb1ELb0ELb0ELb1ELb0ELb0ELb1EEEvNS_16Flash_fwd_paramsE,@"STO_CUDA_ENTRY STV_DEFAULT"
_ZN5flash24flash_fwd_splitkv_kernelI23Flash_fwd_kernel_traitsILi192ELi64ELi64ELi4ELb0ELb0EN7cutlass6half_tE19Flash_kernel_traitsILi192ELi64ELi64ELi4ES3_EELb0ELb1ELb0ELb0ELb1ELb0ELb0ELb1EEEvNS_16Flash_fwd_paramsE:
.text._ZN5flash24flash_fwd_splitkv_kernelI23Flash_fwd_kernel_traitsILi192ELi64ELi64ELi4ELb0ELb0EN7cutlass6half_tE19Flash_kernel_traitsILi192ELi64ELi64ELi4ES3_EELb0ELb1ELb0ELb0ELb1ELb0ELb0ELb1EEEvNS_16Flash_fwd_paramsE:
        /* <DEDUP_REMOVED lines=29> */
[----:B------:R-:W1:Y:S01]  /*01d0*/  S2R R58, SR_TID.X ;  /* 0x00000000003a7919 */ /* 0x000e620000002100 */
        /* <DEDUP_REMOVED lines=11> */
.L_x_5546:
[----:B------:R-:W1:Y:S02]  /*0290*/  LDC R5, c[0x0][0x2c8] ;  /* 0x0000b200ff057b82 */ /* 0x000e640000000800 */
.L_x_5547:
[----:B------:R-:W4:Y:S02]  /*02a0*/  LDC.64 R2, c[0x0][0x308] ;  /* 0x0000c200ff027b82 */ /* 0x000f240000000a00 */
[----:B----4-:R-:W-:-:S04]  /*02b0*/  ISETP.NE.U32.AND P1, PT, R2, RZ, PT ;  /* 0x000000ff0200720c */ /* 0x010fc80003f25070 */
[----:B------:R-:W-:-:S13]  /*02c0*/  ISETP.NE.AND.EX P1, PT, R3, RZ, PT, P1 ;  /* 0x000000ff0300720c */ /* 0x000fda0003f25310 */
[----:B------:R-:W3:Y:S01]  /*02d0*/  @P1 LDC.64 R2, c[0x0][0x308] ;  /* 0x0000c200ff021b82 */ /* 0x000ee20000000a00 */
[----:B------:R-:W-:-:S07]  /*02e0*/  IMAD.SHL.U32 R61, R19, 0x40, RZ ;  /* 0x00000040133d7824 */ /* 0x000fce00078e00ff */
[----:B------:R-:W4:Y:S01]  /*02f0*/  @!P1 LDC R4, c[0x0][0x2cc] ;  /* 0x0000b300ff049b82 */ /* 0x000f220000000800 */
[----:B---3--:R-:W-:-:S07]  /*0300*/  @P1 IMAD.WIDE R6, R25, 0x4, R2 ;  /* 0x0000000419061825 */ /* 0x008fce00078e0202 */
[----:B------:R-:W3:Y:S01]  /*0310*/  @!P1 LDC.64 R2, c[0x0][0x318] ;  /* 0x0000c600ff029b82 */ /* 0x000ee20000000a00 */
[----:B------:R1:W5:Y:S01]  /*0320*/  @P1 LDG.E R63, desc[UR6][R6.64] ;  /* 0x00000006063f1981 */ /* 0x000362000c1e1900 */
[----:B--2---:R-:W-:-:S13]  /*0330*/  ISETP.GT.AND P0, PT, R196, R61, PT ;  /* 0x0000003dc400720c */ /* 0x004fda0003f04270 */
[----:B----4-:R-:W-:Y:S05]  /*0340*/  @!P0 EXIT ;  /* 0x000000000000894d */ /* 0x010fea0003800000 */
[----:B------:R-:W2:Y:S01]  /*0350*/  LDC R0, c[0x0][0x398] ;  /* 0x0000e600ff007b82 */ /* 0x000ea20000000800 */
[----:B---3--:R-:W-:Y:S01]  /*0360*/  @!P1 ISETP.NE.U32.AND P0, PT, R2, RZ, PT ;  /* 0x000000ff0200920c */ /* 0x008fe20003f05070 */
[--C-:B-1---5:R-:W-:Y:S01]  /*0370*/  IMAD.IADD R68, R5, 0x1, -R8.reuse ;  /* 0x0000000105447824 */ /* 0x122fe200078e0a08 */
[----:B------:R-:W-:Y:S01]  /*0380*/  ULDC UR5, c[0x0][0x2c8] ;  /* 0x0000b20000057ab9 */ /* 0x000fe20000000800 */
[----:B------:R-:W-:Y:S01]  /*0390*/  @P1 IMAD.IADD R63, R63, 0x1, -R8 ;  /* 0x000000013f3f1824 */ /* 0x000fe200078e0a08 */
[----:B------:R-:W-:Y:S01]  /*03a0*/  @!P1 ISETP.NE.AND.EX P0, PT, R3, RZ, PT, P0 ;  /* 0x000000ff0300920c */ /* 0x000fe20003f05300 */
[----:B------:R-:W-:Y:S01]  /*03b0*/  ULDC UR4, c[0x0][0x394] ;  /* 0x0000e50000047ab9 */ /* 0x000fe20000000800 */
[----:B------:R-:W-:Y:S02]  /*03c0*/  UIADD3 UR5, UR5, 0x3f, URZ ;  /* 0x0000003f05057890 */ /* 0x000fe4000fffe03f */
[----:B------:R-:W-:-:S05]  /*03d0*/  @!P1 SEL R3, R4, RZ, P0 ;  /* 0x000000ff04039207 */ /* 0x000fca0000000000 */
[----:B------:R-:W-:Y:S01]  /*03e0*/  @!P1 IMAD.IADD R63, R68, 0x1, R3 ;  /* 0x00000001443f9824 */ /* 0x000fe200078e0203 */
[----:B------:R-:W-:-:S03]  /*03f0*/  IADD3 R3, -R196, 0x7f, R61 ;  /* 0x0000007fc4037810 */ /* 0x000fc60007ffe13d */
        /* <DEDUP_REMOVED lines=19> */
[----:B------:R-:W-:Y:S05]  /*0530*/  @!P0 BRA `(.L_x_5548) ;  /* 0x0000000400f88947 */ /* 0x000fea0003800000 */
[----:B------:R-:W-:Y:S01]  /*0540*/  ISETP.NE.AND P0, PT, R197, -0x1, PT ;  /* 0xffffffffc500780c */ /* 0x000fe20003f05270 */
[----:B------:R-:W1:Y:S01]  /*0550*/  LDC.64 R4, c[0x0][0x298] ;  /* 0x0000a600ff047b82 */ /* 0x000e620000000a00 */
[----:B------:R-:W-:Y:S01]  /*0560*/  SHF.R.S32.HI R7, RZ, 0x1f, R58 ;  /* 0x0000001fff077819 */ /* 0x000fe2000001143a */
[----:B------:R-:W-:Y:S01]  /*0570*/  ULDC.64 UR4, c[0x0][0x2a0] ;  /* 0x0000a80000047ab9 */ /* 0x000fe20000000a00 */
[----:B------:R-:W-:Y:S01]  /*0580*/  LOP3.LUT P6, RZ, R58, 0x7, RZ, 0xc0, !PT ;  /* 0x000000073aff7812 */ /* 0x000fe200078cc0ff */
[----:B------:R-:W-:Y:S01]  /*0590*/  ULDC UR8, c[0x0][0x270] ;  /* 0x00009c0000087ab9 */ /* 0x000fe20000000800 */
[----:B------:R-:W-:Y:S01]  /*05a0*/  LEA.HI R0, R7, R58, RZ, 0x3 ;  /* 0x0000003a07007211 */ /* 0x000fe200078f18ff */
[----:B------:R-:W-:Y:S03]  /*05b0*/  BSSY B0, `(.L_x_5549) ;  /* 0x0000032000007945 */ /* 0x000fe60003800000 */
[----:B------:R-:W-:-:S02]  /*05c0*/  LOP3.LUT R7, R0, 0x1ffffff8, RZ, 0xc0, !PT ;  /* 0x1ffffff800077812 */ /* 0x000fc400078ec0ff */
[----:B------:R-:W-:Y:S01]  /*05d0*/  SHF.R.S32.HI R0, RZ, 0x3, R0 ;  /* 0x00000003ff007819 */ /* 0x000fe20000011400 */
[----:B------:R-:W2:Y:S02]  /*05e0*/  @!P0 LDC.64 R2, c[0x0][0x290] ;  /* 0x0000a400ff028b82 */ /* 0x000ea40000000a00 */
[----:B------:R-:W-:-:S04]  /*05f0*/  IMAD.IADD R7, R58, 0x1, -R7 ;  /* 0x000000013a077824 */ /* 0x000fc800078e0a07 */
[----:B------:R-:W-:Y:S01]  /*0600*/  IMAD.SHL.U32 R12, R7, 0x8, RZ ;  /* 0x00000008070c7824 */ /* 0x000fe200078e00ff */
[----:B------:R-:W-:-:S04]  /*0610*/  SHF.R.S32.HI R7, RZ, 0x1f, R61 ;  /* 0x0000001fff077819 */ /* 0x000fc8000001143d */
[----:B------:R-:W-:-:S03]  /*0620*/  SHF.R.S32.HI R13, RZ, 0x1f, R12 ;  /* 0x0000001fff0d7819 */ /* 0x000fc6000001140c */
[----:B-1----:R-:W-:-:S04]  /*0630*/  IMAD.WIDE.U32 R12, R61, R4, R12 ;  /* 0x000000043d0c7225 */ /* 0x002fc800078e000c */
[-C--:B--2---:R-:W-:Y:S02]  /*0640*/  @!P0 IMAD R6, R9, R2.reuse, RZ ;  /* 0x0000000209068224 */ /* 0x084fe400078e02ff */
[----:B------:R-:W-:-:S04]  /*0650*/  @!P0 IMAD.WIDE.U32 R10, R25, R2, RZ ;  /* 0x00000002190a8225 */ /* 0x000fc800078e00ff */
[----:B------:R-:W-:-:S04]  /*0660*/  @P0 IMAD.WIDE.U32 R8, R197, R4, RZ ;  /* 0x00000004c5080225 */ /* 0x000fc800078e00ff */
[----:B------:R-:W-:Y:S01]  /*0670*/  @!P0 IMAD R3, R25, R3, R6 ;  /* 0x0000000319038224 */ /* 0x000fe200078e0206 */
[----:B------:R-:W-:Y:S01]  /*0680*/  IADD3 R6, R0, 0x10, RZ ;  /* 0x0000001000067810 */ /* 0x000fe20007ffe0ff */
[----:B------:R-:W-:Y:S02]  /*0690*/  @!P0 IMAD.MOV.U32 R8, RZ, RZ, R10 ;  /* 0x000000ffff088224 */ /* 0x000fe400078e000a */
[----:B------:R-:W-:Y:S01]  /*06a0*/  IMAD R2, R7, R4, RZ ;  /* 0x0000000407027224 */ /* 0x000fe200078e02ff */
[----:B------:R-:W-:Y:S01]  /*06b0*/  SHF.R.S32.HI R7, RZ, 0x1f, R0 ;  /* 0x0000001fff077819 */ /* 0x000fe20000011400 */
[----:B------:R-:W-:Y:S01]  /*06c0*/  @P0 IMAD R197, R197, R5, R9 ;  /* 0x00000005c5c50224 */ /* 0x000fe200078e0209 */
[----:B------:R-:W-:Y:S01]  /*06d0*/  @!P0 IADD3 R197, R11, R3, RZ ;  /* 0x000000030bc58210 */ /* 0x000fe20007ffe0ff */
[----:B------:R-:W-:Y:S01]  /*06e0*/  IMAD R2, R61, R5, R2 ;  /* 0x000000053d027224 */ /* 0x000fe200078e0202 */
[----:B------:R-:W-:Y:S01]  /*06f0*/  IADD3 R10, P0, R8, R12, RZ ;  /* 0x0000000c080a7210 */ /* 0x000fe20007f1e0ff */
[----:B------:R-:W-:Y:S01]  /*0700*/  IMAD.IADD R9, R196, 0x1, -R61 ;  /* 0x00000001c4097824 */ /* 0x000fe200078e0a3d */
[----:B------:R-:W-:-:S02]  /*0710*/  SHF.R.S32.HI R3, RZ, 0x1f, R144 ;  /* 0x0000001fff037819 */ /* 0x000fc40000011490 */
[----:B------:R-:W-:Y:S01]  /*0720*/  IADD3.X R11, R197, R13, R2, P0, !PT ;  /* 0x0000000dc50b7210 */ /* 0x000fe200007fe402 */
[----:B------:R-:W-:Y:S01]  /*0730*/  IMAD R2, R25, UR8, R144 ;  /* 0x0000000819027c24 */ /* 0x000fe2000f8e0290 */
[-C--:B------:R-:W-:Y:S01]  /*0740*/  ISETP.GE.AND P0, PT, R0, R9.reuse, PT ;  /* 0x000000090000720c */ /* 0x080fe20003f06270 */
[----:B------:R-:W-:Y:S01]  /*0750*/  IMAD R3, R3, UR4, RZ ;  /* 0x0000000403037c24 */ /* 0x000fe2000f8e02ff */
[CC--:B------:R-:W-:Y:S02]  /*0760*/  ISETP.GE.AND P2, PT, R6.reuse, R9.reuse, PT ;  /* 0x000000090600720c */ /* 0x0c0fe40003f46270 */
[-C--:B------:R-:W-:Y:S01]  /*0770*/  ISETP.GE.OR P4, PT, R6, R9.reuse, P6 ;  /* 0x000000090600720c */ /* 0x080fe20003786670 */
[----:B------:R-:W-:Y:S01]  /*0780*/  IMAD R3, R144, UR5, R3 ;  /* 0x0000000590037c24 */ /* 0x000fe2000f8e0203 */
[----:B------:R-:W-:Y:S01]  /*0790*/  ISETP.GE.OR P5, PT, R0, R9, P6 ;  /* 0x000000090000720c */ /* 0x000fe200037a6670 */
[----:B------:R-:W-:Y:S01]  /*07a0*/  IMAD.WIDE.U32 R144, R144, UR4, R10 ;  /* 0x0000000490907c25 */ /* 0x000fe2000f8e000a */
[----:B------:R-:W-:-:S03]  /*07b0*/  ULDC UR4, c[0x0][0x2c4] ;  /* 0x0000b10000047ab9 */ /* 0x000fc60000000800 */
[----:B------:R-:W-:Y:S01]  /*07c0*/  VIADD R6, R0, 0x20 ;  /* 0x0000002000067836 */ /* 0x000fe20000000000 */
[----:B------:R-:W-:Y:S01]  /*07d0*/  IADD3 R13, R145, R3, RZ ;  /* 0x00000003910d7210 */ /* 0x000fe20007ffe0ff */
[----:B------:R-:W-:-:S03]  /*07e0*/  IMAD R61, R2, UR4, R61 ;  /* 0x00000004023d7c24 */ /* 0x000fc6000f8e023d */
[CC--:B------:R-:W-:Y:S02]  /*07f0*/  ISETP.GE.AND P1, PT, R6.reuse, R9.reuse, PT ;  /* 0x000000090600720c */ /* 0x0c0fe40003f26270 */
[----:B------:R-:W-:Y:S01]  /*0800*/  ISETP.GE.OR P3, PT, R6, R9, P6 ;  /* 0x000000090600720c */ /* 0x000fe20003766670 */
[----:B------:R-:W-:-:S12]  /*0810*/  @P0 BRA `(.L_x_5550) ;  /* 0x00000000002c0947 */ /* 0x000fd80003800000 */
        /* <DEDUP_REMOVED lines=11> */
.L_x_5550:
[----:B------:R-:W-:Y:S05]  /*08d0*/  BSYNC B0 ;  /* 0x0000000000007941 */ /* 0x000fea0003800000 */
.L_x_5549:
[----:B------:R-:W-:Y:S01]  /*08e0*/  BSSY B0, `(.L_x_5551) ;  /* 0x0000012000007945 */ /* 0x000fe20003800000 */
[----:B------:R-:W-:Y:S02]  /*08f0*/  IADD3 R6, P0, R61, R0, RZ ;  /* 0x000000003d067210 */ /* 0x000fe40007f1e0ff */
[----:B------:R-:W-:Y:S01]  /*0900*/  IADD3 R8, R0, 0x30, RZ ;  /* 0x0000003000087810 */ /* 0x000fe20007ffe0ff */
        /* <DEDUP_REMOVED lines=9> */
[----:B-1----:R-:W-:Y:S02]  /*09a0*/  LEA R14, P2, R10, UR4, 0x1 ;  /* 0x000000040a0e7c11 */ /* 0x002fe4000f8408ff */
[----:B------:R-:W-:-:S04]  /*09b0*/  IADD3 R3, R11, R2, RZ ;  /* 0x000000020b037210 */ /* 0x000fc80007ffe0ff */
[----:B------:R-:W-:-:S05]  /*09c0*/  LEA.HI.X R15, R10, UR5, R3, 0x1, P2 ;  /* 0x000000050a0f7c11 */ /* 0x000fca00090f0c03 */
[----:B------:R2:W-:Y:S04]  /*09d0*/  STG.E.128 desc[UR6][R14.64], RZ ;  /* 0x000000ff0e007986 */ /* 0x0005e8000c101d06 */
[----:B------:R2:W-:Y:S04]  /*09e0*/  STG.E.128 desc[UR6][R14.64+0x80], RZ ;  /* 0x000080ff0e007986 */ /* 0x0005e8000c101d06 */
[----:B------:R2:W-:Y:S02]  /*09f0*/  STG.E.128 desc[UR6][R14.64+0x100], RZ ;  /* 0x000100ff0e007986 */ /* 0x0005e4000c101d06 */
.L_x_5552:
[----:B------:R-:W-:Y:S05]  /*0a00*/  BSYNC B0 ;  /* 0x0000000000007941 */ /* 0x000fea0003800000 */
.L_x_5551:
[----:B------:R-:W-:Y:S01]  /*0a10*/  BSSY B0, `(.L_x_5553) ;  /* 0x0000011000007945 */ /* 0x000fe20003800000 */
[----:B------:R-:W-:-:S03]  /*0a20*/  ISETP.GE.AND P2, PT, R8, R9, PT ;  /* 0x000000090800720c */ /* 0x000fc60003f46270 */
[----:B------:R-:W-:Y:S10]  /*0a30*/  @P1 BRA `(.L_x_5554) ;  /* 0x0000000000381947 */ /* 0x000ff40003800000 */
        /* <DEDUP_REMOVED lines=8> */
[----:B-12---:R-:W-:Y:S02]  /*0ac0*/  LEA R14, P1, R10, UR4, 0x1 ;  /* 0x000000040a0e7c11 */ /* 0x006fe4000f8208ff */
[----:B------:R-:W-:-:S04]  /*0ad0*/  IADD3 R3, R11, R2, RZ ;  /* 0x000000020b037210 */ /* 0x000fc80007ffe0ff */
[----:B------:R-:W-:-:S05]  /*0ae0*/  LEA.HI.X R15, R10, UR5, R3, 0x1, P1 ;  /* 0x000000050a0f7c11 */ /* 0x000fca00088f0c03 */
[----:B------:R3:W-:Y:S04]  /*0af0*/  STG.E.128 desc[UR6][R14.64], RZ ;  /* 0x000000ff0e007986 */ /* 0x0007e8000c101d06 */
[----:B------:R3:W-:Y:S04]  /*0b00*/  STG.E.128 desc[UR6][R14.64+0x80], RZ ;  /* 0x000080ff0e007986 */ /* 0x0007e8000c101d06 */
[----:B------:R3:W-:Y:S02]  /*0b10*/  STG.E.128 desc[UR6][R14.64+0x100], RZ ;  /* 0x000100ff0e007986 */ /* 0x0007e4000c101d06 */
.L_x_5554:
[----:B------:R-:W-:Y:S05]  /*0b20*/  BSYNC B0 ;  /* 0x0000000000007941 */ /* 0x000fea0003800000 */
.L_x_5553:
        /* <DEDUP_REMOVED lines=15> */
.L_x_5556:
[----:B------:R-:W-:Y:S05]  /*0c20*/  BSYNC B0 ;  /* 0x0000000000007941 */ /* 0x000fea0003800000 */
.L_x_5555:
        /* <DEDUP_REMOVED lines=15> */
.L_x_5548:
        /* <DEDUP_REMOVED lines=22> */
.L_x_5557:
[----:B------:R-:W-:Y:S05]  /*0e80*/  @!P3 BRA `(.L_x_5558) ;  /* 0x000000040044b947 */ /* 0x000fea0003800000 */
[----:B------:R-:W1:Y:S01]  /*0e90*/  LDC R8, c[0x0][0x380] ;  /* 0x0000e000ff087b82 */ /* 0x000e620000000800 */
[----:B------:R-:W-:Y:S01]  /*0ea0*/  LEA R7, R134, 0xffffffc0, 0x6 ;  /* 0xffffffc086077811 */ /* 0x000fe200078e30ff */
[----:B------:R-:W-:-:S06]  /*0eb0*/  ULDC.64 UR4, c[0x0][0x230] ;  /* 0x00008c0000047ab9 */ /* 0x000fcc0000000a00 */
[----:B------:R-:W2:Y:S01]  /*0ec0*/  LDC.64 R152, c[0x0][0x248] ;  /* 0x00009200ff987b82 */ /* 0x000ea20000000a00 */
        /* <DEDUP_REMOVED lines=10> */
[----:B------:R-:W1:Y:S04]  /*0f70*/  LDC R5, c[0x0][0x278] ;  /* 0x00009e00ff057b82 */ /* 0x000e680000000800 */
        /* <DEDUP_REMOVED lines=53> */
[----:B------:R-:W-:-:S04]  /*12d0*/  IMAD.WIDE.U32 R12, R4, R2, RZ ;  /* 0x00000002040c7225 */ /* 0x000fc800078e00ff */
[----:B------:R-:W-:-:S04]  /*12e0*/  IMAD.WIDE.U32 R14, R21, R152, R14 ;  /* 0x00000098150e7225 */ /* 0x000fc800078e000e */
[----:B------:R-:W-:Y:S01]  /*12f0*/  IMAD R6, R21, R153, R6 ;  /* 0x0000009915067224 */ /* 0x000fe200078e0206 */
[----:B------:R-:W-:-:S03]  /*1300*/  MOV R22, R14 ;  /* 0x0000000e00167202 */ /* 0x000fc60000000f00 */
[----:B------:R-:W-:Y:S01]  /*1310*/  IMAD.IADD R23, R15, 0x1, R6 ;  /* 0x000000010f177824 */ /* 0x000fe200078e0206 */
[----:B------:R-:W-:Y:S01]  /*1320*/  MOV R6, R12 ;  /* 0x0000000c00067202 */ /* 0x000fe20000000f00 */
[----:B------:R-:W-:Y:S02]  /*1330*/  IMAD R15, R5, UR4, RZ ;  /* 0x00000004050f7c24 */ /* 0x000fe4000f8e02ff */
[----:B-----5:R-:W-:-:S04]  /*1340*/  IMAD.WIDE.U32 R24, R0, UR4, R22 ;  /* 0x0000000400187c25 */ /* 0x020fc8000f8e0016 */
[----:B------:R-:W-:Y:S01]  /*1350*/  IMAD R15, R0, UR5, R15 ;  /* 0x00000005000f7c24 */ /* 0x000fe2000f8e020f */
[----:B------:R-:W-:Y:S01]  /*1360*/  MOV R4, R24 ;  /* 0x0000001800047202 */ /* 0x000fe20000000f00 */
[----:B------:R-:W-:-:S03]  /*1370*/  IMAD.IADD R23, R13, 0x1, R3 ;  /* 0x000000010d177824 */ /* 0x000fc600078e0203 */
[----:B------:R-:W-:Y:S01]  /*1380*/  IADD3 R15, R25, R15, RZ ;  /* 0x0000000f190f7210 */ /* 0x000fe20007ffe0ff */
[----:B------:R-:W-:Y:S06]  /*1390*/  BRA `(.L_x_5559) ;  /* 0x0000000400447947 */ /* 0x000fec0003800000 */
.L_x_5558:
[----:B------:R-:W1:Y:S01]  /*13a0*/  LDC R21, c[0x0][0x278] ;  /* 0x00009e00ff157b82 */ /* 0x000e620000000800 */
[----:B------:R-:W-:Y:S02]  /*13b0*/  MOV R4, RZ ;  /* 0x000000ff00047202 */ /* 0x000fe40000000f00 */
[----:B------:R-:W-:-:S13]  /*13c0*/  ISETP.NE.AND P4, PT, R15, -0x1, PT ;  /* 0xffffffff0f00780c */ /* 0x000fda0003f85270 */
[----:B------:R-:W2:Y:S01]  /*13d0*/  @P4 LDC.64 R152, c[0x0][0x248] ;  /* 0x00009200ff984b82 */ /* 0x000ea20000000a00 */
[----:B------:R-:W-:Y:S01]  /*13e0*/  @P4 IMAD.IADD R22, R8, 0x1, R15 ;  /* 0x0000000108164824 */ /* 0x000fe200078e020f */
[----:B-1----:R-:W-:-:S06]  /*13f0*/  IABS R3, R21 ;  /* 0x0000001500037213 */ /* 0x002fcc0000000000 */
[----:B------:R-:W1:Y:S01]  /*1400*/  @P4 LDC.64 R12, c[0x0][0x250] ;  /* 0x00009400ff0c4b82 */ /* 0x000e620000000a00 */
[----:B------:R-:W3:Y:S08]  /*1410*/  I2F.RP R7, R3 ;  /* 0x0000000300077306 */ /* 0x000ef00000209400 */
[----:B---3--:R-:W3:Y:S02]  /*1420*/  MUFU.RCP R6, R7 ;  /* 0x0000000700067308 */ /* 0x008ee40000001000 */
[----:B---3--:R-:W-:Y:S01]  /*1430*/  VIADD R6, R6, 0xffffffe ;  /* 0x0ffffffe06067836 */ /* 0x008fe20000000000 */
[----:B------:R-:W-:-:S05]  /*1440*/  LEA R7, R134, 0xffffffc0, 0x6 ;  /* 0xffffffc086077811 */ /* 0x000fca00078e30ff */
[----:B------:R-:W3:Y:S01]  /*1450*/  F2I.FTZ.U32.TRUNC.NTZ R5, R6 ;  /* 0x0000000600057305 */ /* 0x000ee2000021f000 */
[----:B------:R-:W-:Y:S01]  /*1460*/  SHF.R.S32.HI R17, RZ, 0x1f, R7 ;  /* 0x0000001fff117819 */ /* 0x000fe20000011407 */
[----:B---3--:R-:W-:-:S04]  /*1470*/  IMAD.MOV R0, RZ, RZ, -R5 ;  /* 0x000000ffff007224 */ /* 0x008fc800078e0a05 */
        /* <DEDUP_REMOVED lines=35> */
.L_x_5560:
        /* <DEDUP_REMOVED lines=10> */
[----:B--2---:R-:W-:Y:S01]  /*1750*/  IMAD R4, R5, R2, RZ ;  /* 0x0000000205047224 */ /* 0x004fe200078e02ff */
[----:B------:R-:W-:Y:S01]  /*1760*/  @P4 MOV R6, R22 ;  /* 0x0000001600064202 */ /* 0x000fe20000000f00 */
[----:B------:R-:W-:-:S04]  /*1770*/  IMAD.WIDE.U32 R20, R0, R2, R20 ;  /* 0x0000000200147225 */ /* 0x000fc800078e0014 */
[----:B------:R-:W-:Y:S01]  /*1780*/  IMAD R3, R0, R3, R4 ;  /* 0x0000000300037224 */ /* 0x000fe200078e0204 */
[----:B------:R-:W-:Y:S01]  /*1790*/  MOV R4, R20 ;  /* 0x0000001400047202 */ /* 0x000fe20000000f00 */
[----:B------:R-:W-:-:S03]  /*17a0*/  @P4 IMAD R23, R15, R13, R23 ;  /* 0x0000000d0f174224 */ /* 0x000fc600078e0217 */
        /* <DEDUP_REMOVED lines=16> */
.L_x_5559:
[----:B------:R1:W5:Y:S01]  /*18b0*/  @P5 LDG.E R48, desc[UR6][R148.64] ;  /* 0x0000000694305981 */ /* 0x000362000c1e1900 */
[----:B------:R-:W-:Y:S01]  /*18c0*/  ISETP.NE.AND P0, PT, R197, -0x1, PT ;  /* 0xffffffffc500780c */ /* 0x000fe20003f05270 */
[----:B------:R-:W2:Y:S01]  /*18d0*/  LDC.64 R2, c[0x0][0x240] ;  /* 0x00009000ff027b82 */ /* 0x000ea20000000a00 */
[----:B------:R-:W-:Y:S01]  /*18e0*/  SHF.R.S32.HI R59, RZ, 0x1f, R58 ;  /* 0x0000001fff3b7819 */ /* 0x000fe2000001143a */
[----:B------:R-:W-:Y:S01]  /*18f0*/  ULDC.64 UR4, c[0x0][0x268] ;  /* 0x00009a0000047ab9 */ /* 0x000fe20000000a00 */
[----:B------:R-:W-:Y:S01]  /*1900*/  IMAD.MOV.U32 R47, RZ, RZ, 0x10 ;  /* 0x00000010ff2f7424 */ /* 0x000fe200078e00ff */
[----:B------:R-:W-:Y:S01]  /*1910*/  MOV R45, 0x20 ;  /* 0x00000020002d7802 */ /* 0x000fe20000000f00 */
[----:B------:R-:W-:Y:S01]  /*1920*/  IMAD.SHL.U32 R56, R152, 0x10, RZ ;  /* 0x0000001098387824 */ /* 0x000fe200078e00ff */
[CC--:B-----5:R-:W-:Y:S02]  /*1930*/  LEA.HI R25, R59.reuse, R58.reuse, RZ, 0x3 ;  /* 0x0000003a3b197211 */ /* 0x0e0fe400078f18ff */
[----:B------:R-:W3:Y:S01]  /*1940*/  LDC R129, c[0x0][0x2e0] ;  /* 0x0000b800ff817b82 */ /* 0x000ee20000000800 */
[----:B------:R-:W-:-:S02]  /*1950*/  LEA.HI R131, R59, R58, RZ, 0x4 ;  /* 0x0000003a3b837211 */ /* 0x000fc400078f20ff */
[----:B------:R-:W-:Y:S02]  /*1960*/  SHF.R.S32.HI R142, RZ, 0x3, R25 ;  /* 0x00000003ff8e7819 */ /* 0x000fe40000011419 */
[----:B------:R-:W-:Y:S02]  /*1970*/  LOP3.LUT R25, R25, 0xfffffff8, RZ, 0xc0, !PT ;  /* 0xfffffff819197812 */ /* 0x000fe400078ec0ff */
[----:B------:R-:W-:Y:S01]  /*1980*/  SHF.R.S32.HI R143, RZ, 0x1f, R142 ;  /* 0x0000001fff8f7819 */ /* 0x000fe2000001148e */
[----:B------:R-:W4:Y:S01]  /*1990*/  @!P0 LDC.64 R12, c[0x0][0x228] ;  /* 0x00008a00ff0c8b82 */ /* 0x000f220000000a00 */
[----:B------:R-:W-:Y:S01]  /*19a0*/  IMAD.SHL.U32 R27, R142, 0x40, RZ ;  /* 0x000000408e1b7824 */ /* 0x000fe200078e00ff */
[----:B------:R-:W-:Y:S01]  /*19b0*/  SHF.L.U64.HI R57, R152, 0x4, R153 ;  /* 0x0000000498397819 */ /* 0x000fe20000010299 */
[----:B------:R-:W-:-:S03]  /*19c0*/  IMAD.IADD R60, R58, 0x1, -R25 ;  /* 0x000000013a3c7824 */ /* 0x000fc600078e0a19 */
[----:B------:R-:W-:Y:S01]  /*19d0*/  LOP3.LUT R27, R27, 0x1c0, RZ, 0xc0, !PT ;  /* 0x000001c01b1b7812 */ /* 0x000fe200078ec0ff */
[----:B------:R-:W-:Y:S01]  /*19e0*/  IMAD.SHL.U32 R18, R60, 0x8, RZ ;  /* 0x000000083c127824 */ /* 0x000fe200078e00ff */
[----:B------:R-:W1:Y:S01]  /*19f0*/  LDC.64 R150, c[0x0][0x250] ;  /* 0x00009400ff967b82 */ /* 0x000e620000000a00 */
[----:B--2---:R-:W-:Y:S01]  /*1a00*/  @P0 IMAD.WIDE.U32 R28, R197, R2, RZ ;  /* 0x00000002c51c0225 */ /* 0x004fe200078e00ff */
[----:B------:R-:W-:Y:S02]  /*1a10*/  SHF.R.U32.HI R132, RZ, 0x3, R27 ;  /* 0x00000003ff847819 */ /* 0x000fe4000001161b */
[----:B------:R-:W-:Y:S01]  /*1a20*/  LOP3.LUT R25, R27, 0x38, R18, 0xf8, !PT ;  /* 0x000000381b197812 */ /* 0x000fe200078ef812 */
[----:B------:R-:W-:Y:S01]  /*1a30*/  @P0 IMAD.MOV.U32 R8, RZ, RZ, R28 ;  /* 0x000000ffff080224 */ /* 0x000fe200078e001c */
[----:B------:R-:W-:Y:S02]  /*1a40*/  LEA.HI R27, R59, R58, RZ, 0x6 ;  /* 0x0000003a3b1b7211 */ /* 0x000fe400078f30ff */
[----:B------:R-:W-:Y:S01]  /*1a50*/  LOP3.LUT R132, R25, R132, RZ, 0x3c, !PT ;  /* 0x0000008419847212 */ /* 0x000fe200078e3cff */
[----:B------:R-:W-:Y:S01]  /*1a60*/  @P0 IMAD R25, R197, R3, R29 ;  /* 0x00000003c5190224 */ /* 0x000fe200078e021d */
[----:B------:R-:W-:-:S02]  /*1a70*/  SHF.L.U32 R27, R27, 0x3, RZ ;  /* 0x000000031b1b7819 */ /* 0x000fc400000006ff */
[----:B---3--:R-:W-:Y:S02]  /*1a80*/  LEA.HI R129, R129, R129, RZ, 0x1 ;  /* 0x0000008181817211 */ /* 0x008fe400078f08ff */
[----:B------:R-:W-:Y:S01]  /*1a90*/  LOP3.LUT R132, R132, 0xfffffe00, R27, 0xf8, !PT ;  /* 0xfffffe0084847812 */ /* 0x000fe200078ef81b */
[-C--:B----4-:R-:W-:Y:S01]  /*1aa0*/  @!P0 IMAD.WIDE.U32 R28, R11, R12.reuse, RZ ;  /* 0x0000000c0b1c8225 */ /* 0x090fe200078e00ff */
[----:B------:R-:W-:Y:S02]  /*1ab0*/  LOP3.LUT R27, R131, 0xfffffff0, RZ, 0xc0, !PT ;  /* 0xfffffff0831b7812 */ /* 0x000fe400078ec0ff */
[----:B------:R-:W-:Y:S01]  /*1ac0*/  SHF.R.S32.HI R127, RZ, 0x1, R129 ;  /* 0x00000001ff7f7819 */ /* 0x000fe20000011481 */
[----:B------:R-:W-:Y:S01]  /*1ad0*/  @!P0 IMAD R10, R9, R12, RZ ;  /* 0x0000000c090a8224 */ /* 0x000fe200078e02ff */
[-C--:B------:R-:W-:Y:S01]  /*1ae0*/  IADD3 R130, -R27, R58.reuse, RZ ;  /* 0x0000003a1b827210 */ /* 0x080fe20007ffe1ff */
[----:B------:R-:W-:Y:S01]  /*1af0*/  @!P0 IMAD.MOV.U32 R8, RZ, RZ, R28 ;  /* 0x000000ffff088224 */ /* 0x000fe200078e001c */
[----:B------:R-:W-:Y:S01]  /*1b00*/  SHF.L.U32 R125, R60, 0x2, RZ ;  /* 0x000000023c7d7819 */ /* 0x000fe200000006ff */
[----:B------:R-:W-:Y:S01]  /*1b10*/  @!P0 IMAD R10, R11, R13, R10 ;  /* 0x0000000d0b0a8224 */ /* 0x000fe200078e020a */
[----:B------:R-:W-:Y:S01]  /*1b20*/  LEA.HI R59, R59, R58, RZ, 0x5 ;  /* 0x0000003a3b3b7211 */ /* 0x000fe200078f28ff */
[----:B------:R-:W-:Y:S01]  /*1b30*/  IMAD.WIDE R12, R19, 0x40, R142 ;  /* 0x00000040130c7825 */ /* 0x000fe200078e028e */
[----:B------:R-:W-:-:S02]  /*1b40*/  SHF.R.S32.HI R19, RZ, 0x1f, R18 ;  /* 0x0000001fff137819 */ /* 0x000fc40000011412 */
[C---:B------:R-:W-:Y:S01]  /*1b50*/  IADD3 R28, P1, R18.reuse, R8, RZ ;  /* 0x00000008121c7210 */ /* 0x040fe20007f3e0ff */
[----:B------:R-:W-:Y:S01]  /*1b60*/  @!P0 IMAD.IADD R25, R29, 0x1, R10 ;  /* 0x000000011d198824 */ /* 0x000fe200078e020a */
[----:B------:R-:W-:Y:S01]  /*1b70*/  IADD3 R24, P0, R18, R6, RZ ;  /* 0x0000000612187210 */ /* 0x000fe20007f1e0ff */
[-C--:B------:R-:W-:Y:S01]  /*1b80*/  IMAD R8, R13, R2.reuse, RZ ;  /* 0x000000020d087224 */ /* 0x080fe200078e02ff */
[----:B-1----:R-:W-:Y:S01]  /*1b90*/  SHF.L.U64.HI R136, R150, 0x4, R151 ;  /* 0x0000000496887819 */ /* 0x002fe20000010297 */
[C---:B------:R-:W-:Y:S01]  /*1ba0*/  IMAD.X R29, R19.reuse, 0x1, R25, P1 ;  /* 0x00000001131d7824 */ /* 0x040fe200008e0619 */
[----:B------:R-:W-:Y:S01]  /*1bb0*/  SHF.R.S32.HI R59, RZ, 0x5, R59 ;  /* 0x00000005ff3b7819 */ /* 0x000fe2000001143b */
[----:B------:R-:W-:Y:S01]  /*1bc0*/  IMAD.X R25, R19, 0x1, R23, P0 ;  /* 0x0000000113197824 */ /* 0x000fe200000e0617 */
[----:B------:R-:W-:Y:S01]  /*1bd0*/  IADD3 R138, P0, R142, R21, RZ ;  /* 0x000000158e8a7210 */ /* 0x000fe20007f1e0ff */
[C---:B------:R-:W-:Y:S02]  /*1be0*/  IMAD R3, R12.reuse, R3, R8 ;  /* 0x000000030c037224 */ /* 0x040fe400078e0208 */
[----:B------:R-:W-:Y:S01]  /*1bf0*/  IMAD.WIDE.U32 R22, R12, R2, R28 ;  /* 0x000000020c167225 */ /* 0x000fe200078e001c */
[----:B------:R-:W-:-:S03]  /*1c00*/  SHF.R.S32.HI R2, RZ, 0x1f, R144 ;  /* 0x0000001fff027819 */ /* 0x000fc60000011490 */
[----:B------:R-:W-:Y:S01]  /*1c10*/  IMAD R13, R5, UR4, RZ ;  /* 0x00000004050d7c24 */ /* 0x000fe2000f8e02ff */
[----:B------:R-:W-:Y:S01]  /*1c20*/  IADD3 R23, R23, R3, RZ ;  /* 0x0000000317177210 */ /* 0x000fe20007ffe0ff */
[----:B------:R-:W-:Y:S01]  /*1c30*/  IMAD.WIDE.U32 R24, R0, UR4, R24 ;  /* 0x0000000400187c25 */ /* 0x000fe2000f8e0018 */
[----:B------:R-:W-:-:S03]  /*1c40*/  SHF.R.S32.HI R3, RZ, 0x1f, R68 ;  /* 0x0000001fff037819 */ /* 0x000fc60000011444 */
[----:B------:R-:W-:Y:S01]  /*1c50*/  IMAD R20, R0, UR5, R13 ;  /* 0x0000000500147c24 */ /* 0x000fe2000f8e020d */
[----:B------:R-:W-:Y:S01]  /*1c60*/  ULDC.64 UR4, c[0x0][0x258] ;  /* 0x0000960000047ab9 */ /* 0x000fe20000000a00 */
[----:B------:R-:W-:Y:S01]  /*1c70*/  SHF.R.S32.HI R13, RZ, 0x1f, R130 ;  /* 0x0000001fff0d7819 */ /* 0x000fe20000011482 */
[----:B------:R-:W-:Y:S01]  /*1c80*/  IMAD R147, R2, UR4, RZ ;  /* 0x0000000402937c24 */ /* 0x000fe2000f8e02ff */
[----:B------:R-:W-:Y:S01]  /*1c90*/  LEA.HI R2, R3, R68, RZ, 0x6 ;  /* 0x0000004403027211 */ /* 0x000fe200078f30ff */
[----:B------:R-:W-:Y:S01]  /*1ca0*/  IMAD.X R17, R143, 0x1, R17, P0 ;  /* 0x000000018f117824 */ /* 0x000fe200000e0611 */
[----:B------:R-:W-:Y:S01]  /*1cb0*/  IADD3 R140, P0, R18, R4, RZ ;  /* 0x00000004128c7210 */ /* 0x000fe20007f1e0ff */
[----:B------:R-:W-:Y:S01]  /*1cc0*/  IMAD.IADD R21, R25, 0x1, R20 ;  /* 0x0000000119157824 */ /* 0x000fe200078e0214 */
[----:B------:R-:W-:Y:S01]  /*1cd0*/  SHF.R.S32.HI R2, RZ, 0x6, R2 ;  /* 0x00000006ff027819 */ /* 0x000fe20000011402 */
[----:B------:R-:W-:Y:S01]  /*1ce0*/  IMAD R17, R17, R150, RZ ;  /* 0x0000009611117224 */ /* 0x000fe200078e02ff */
[----:B------:R-:W-:Y:S01]  /*1cf0*/  LEA.HI R62, R13, R130, RZ, 0x3 ;  /* 0x000000820d3e7211 */ /* 0x000fe200078f18ff */
[----:B------:R-:W-:Y:S01]  /*1d00*/  IMAD.X R141, R19, 0x1, R15, P0 ;  /* 0x00000001138d7824 */ /* 0x000fe200000e060f */
[----:B------:R-:W-:Y:S01]  /*1d10*/  VIMNMX R67, R195, R2, !PT ;  /* 0x00000002c3437248 */ /* 0x000fe20007fe0100 */
[----:B------:R-:W-:Y:S01]  /*1d20*/  IMAD R3, R143, R152, RZ ;  /* 0x000000988f037224 */ /* 0x000fe200078e02ff */
[----:B------:R-:W-:Y:S01]  /*1d30*/  LOP3.LUT R13, R62, 0xfffffff8, RZ, 0xc0, !PT ;  /* 0xfffffff83e0d7812 */ /* 0x000fe200078ec0ff */
[----:B------:R-:W-:Y:S01]  /*1d40*/  IMAD R126, R142, R127, R125 ;  /* 0x0000007f8e7e7224 */ /* 0x000fe200078e027d */
[----:B------:R-:W-:Y:S01]  /*1d50*/  ISETP.GT.AND P0, PT, R134, R67, PT ;  /* 0x000000438600720c */ /* 0x000fe20003f04270 */
[----:B------:R-:W-:-:S02]  /*1d60*/  IMAD.MOV.U32 R20, RZ, RZ, R24 ;  /* 0x000000ffff147224 */ /* 0x000fc400078e0018 */
[----:B------:R-:W-:Y:S01]  /*1d70*/  IMAD.IADD R130, R130, 0x1, -R13 ;  /* 0x0000000182827824 */ /* 0x000fe200078e0a0d */
[--C-:B------:R-:W-:Y:S01]  /*1d80*/  SHF.R.S32.HI R116, RZ, 0x1f, R126.reuse ;  /* 0x0000001fff747819 */ /* 0x100fe2000001147e */
[----:B------:R-:W-:Y:S02]  /*1d90*/  IMAD R147, R144, UR5, R147 ;  /* 0x0000000590937c24 */ /* 0x000fe4000f8e0293 */
[----:B------:R-:W-:Y:S01]  /*1da0*/  IMAD R133, R138, R151, R17 ;  /* 0x000000978a857224 */ /* 0x000fe200078e0211 */
[----:B------:R-:W-:Y:S01]  /*1db0*/  R2P PR, R130, 0x6 ;  /* 0x0000000682007804 */ /* 0x000fe20000000000 */
[C---:B------:R-:W-:Y:S02]  /*1dc0*/  IMAD R3, R142.reuse, R153, R3 ;  /* 0x000000998e037224 */ /* 0x040fe400078e0203 */
[----:B------:R-:W-:Y:S02]  /*1dd0*/  IMAD.IADD R125, R125, 0x1, R126 ;  /* 0x000000017d7d7824 */ /* 0x000fe400078e027e */
[----:B------:R-:W-:Y:S01]  /*1de0*/  IMAD.WIDE.U32 R140, R142, R152, R140 ;  /* 0x000000988e8c7225 */ /* 0x000fe200078e008c */
[----:B------:R-:W-:-:S02]  /*1df0*/  SEL R47, R47, 0xfffffff0, !P1 ;  /* 0xfffffff02f2f7807 */ /* 0x000fc40004800000 */
[----:B------:R-:W-:Y:S01]  /*1e00*/  SHF.R.S32.HI R115, RZ, 0x1f, R125 ;  /* 0x0000001fff737819 */ /* 0x000fe2000001147d */
[----:B------:R-:W-:Y:S01]  /*1e10*/  IMAD.WIDE.U32 R144, R144, UR4, R22 ;  /* 0x0000000490907c25 */ /* 0x000fe2000f8e0016 */
[----:B------:R-:W-:Y:S02]  /*1e20*/  SEL R45, R45, 0xffffffe0, !P2 ;  /* 0xffffffe02d2d7807 */ /* 0x000fe40005000000 */
[----:B------:R-:W-:Y:S01]  /*1e30*/  IADD3 R46, R141, R3, RZ ;  /* 0x000000038d2e7210 */ /* 0x000fe20007ffe0ff */
[----:B------:R-:W-:-:S04]  /*1e40*/  IMAD.WIDE.U32 R138, R138, R150, R20 ;  /* 0x000000968a8a7225 */ /* 0x000fc800078e0014 */
[----:B------:R-:W-:Y:S02]  /*1e50*/  IMAD.SHL.U32 R135, R150, 0x10, RZ ;  /* 0x0000001096877824 */ /* 0x000fe400078e00ff */
[----:B------:R-:W-:Y:S02]  /*1e60*/  IMAD.SHL.U32 R128, R127, 0x10, RZ ;  /* 0x000000107f807824 */ /* 0x000fe400078e00ff */
[----:B------:R-:W-:Y:S02]  /*1e70*/  IMAD.IADD R147, R145, 0x1, R147 ;  /* 0x0000000191937824 */ /* 0x000fe400078e0293 */
        /* <DEDUP_REMOVED lines=12> */
[----:B------:R-:W-:Y:S01]  /*1f40*/  IADD3 R48, R48, R7, RZ ;  /* 0x0000000730307210 */ /* 0x000fe20007ffe0ff */
[----:B------:R-:W-:Y:S01]  /*1f50*/  ULDC.64 UR12, c[0x0][0x350] ;  /* 0x0000d400000c7ab9 */ /* 0x000fe20000000a00 */
[----:B------:R-:W-:Y:S01]  /*1f60*/  IADD3.X R13, R13, R143, ~R8, P1, P0 ;  /* 0x0000008f0d0d7210 */ /* 0x000fe20000fe0c08 */
[C---:B------:R-:W-:Y:S01]  /*1f70*/  IMAD R4, R11.reuse, UR11, R4 ;  /* 0x0000000b0b047c24 */ /* 0x040fe2000f8e0204 */
[----:B------:R-:W-:Y:S01]  /*1f80*/  ULDC.64 UR10, c[0x0][0x348] ;  /* 0x0000d200000a7ab9 */ /* 0x000fe20000000a00 */
[----:B------:R-:W-:Y:S01]  /*1f90*/  IMAD.WIDE.U32 R16, R11, UR4, R18 ;  /* 0x000000040b107c25 */ /* 0x000fe2000f8e0012 */
[----:B------:R-:W2:Y:S01]  /*1fa0*/  LDC R69, c[0x0][0x340] ;  /* 0x0000d000ff457b82 */ /* 0x000ea20000000800 */
[----:B------:R-:W-:Y:S01]  /*1fb0*/  SHF.L.U32 R124, R127, 0x5, RZ ;  /* 0x000000057f7c7819 */ /* 0x000fe200000006ff */
[----:B------:R-:W-:Y:S01]  /*1fc0*/  ULDC.U8 UR22, c[0x0][0x3c3] ;  /* 0x0000f0c000167ab9 */ /* 0x000fe20000000000 */
[----:B------:R-:W-:Y:S01]  /*1fd0*/  IMAD R10, R11, UR5, R10 ;  /* 0x000000050b0a7c24 */ /* 0x000fe2000f8e020a */
[----:B------:R-:W-:Y:S01]  /*1fe0*/  ULDC.64 UR4, c[0x0][0x340] ;  /* 0x0000d00000047ab9 */ /* 0x000fe20000000a00 */
[----:B------:R-:W-:Y:S01]  /*1ff0*/  IMAD.IADD R15, R15, 0x1, R4 ;  /* 0x000000010f0f7824 */ /* 0x000fe200078e0204 */
[----:B------:R-:W-:Y:S01]  /*2000*/  USHF.L.U32 UR14, UR4, 0x5, URZ ;  /* 0x00000005040e7899 */ /* 0x000fe2000800063f */
[----:B------:R-:W-:Y:S01]  /*2010*/  IMAD R9, R13, UR4, RZ ;  /* 0x000000040d097c24 */ /* 0x000fe2000f8e02ff */
[----:B------:R-:W-:Y:S01]  /*2020*/  USHF.L.U64.HI UR15, UR4, 0x4, UR5 ;  /* 0x00000004040f7899 */ /* 0x000fe20008010205 */
[----:B------:R-:W-:Y:S01]  /*2030*/  IMAD.IADD R17, R17, 0x1, R10 ;  /* 0x0000000111117824 */ /* 0x000fe200078e020a */
[----:B------:R-:W-:Y:S01]  /*2040*/  USHF.L.U32 UR20, UR4, 0x4, URZ ;  /* 0x0000000404147899 */ /* 0x000fe2000800063f */
[-C--:B-1----:R-:W-:Y:S01]  /*2050*/  IMAD R4, R13, R2.reuse, RZ ;  /* 0x000000020d047224 */ /* 0x082fe200078e02ff */
[----:B------:R-:W-:Y:S01]  /*2060*/  UIMAD.WIDE.U32 UR18, UR4, 0x60, URZ ;  /* 0x00000060041278a5 */ /* 0x000fe2000f8e003f */
[----:B------:R-:W-:Y:S01]  /*2070*/  IMAD R9, R6, UR5, R9 ;  /* 0x0000000506097c24 */ /* 0x000fe2000f8e0209 */
[----:B------:R-:W-:Y:S01]  /*2080*/  SHF.L.U64.HI R70, R2, 0x4, R3 ;  /* 0x0000000402467819 */ /* 0x000fe20000010203 */
[----:B------:R-:W-:Y:S01]  /*2090*/  IMAD.WIDE.U32 R14, R6, UR4, R14 ;  /* 0x00000004060e7c25 */ /* 0x000fe2000f8e000e */
[----:B------:R-:W-:Y:S01]  /*20a0*/  SHF.L.U64.HI R72, R2, 0x5, R3 ;  /* 0x0000000502487819 */ /* 0x000fe20000010203 */
[----:B------:R-:W-:Y:S01]  /*20b0*/  USHF.L.U64.HI UR23, UR20, 0x1, UR15 ;  /* 0x0000000114177899 */ /* 0x000fe2000801020f */
[----:B------:R-:W-:Y:S01]  /*20c0*/  IADD3 R65, R142, 0x20, RZ ;  /* 0x000000208e417810 */ /* 0x000fe20007ffe0ff */
[C---:B------:R-:W-:Y:S01]  /*20d0*/  IMAD R4, R6.reuse, R3, R4 ;  /* 0x0000000306047224 */ /* 0x040fe200078e0204 */
[----:B------:R-:W-:Y:S01]  /*20e0*/  SHF.R.S32.HI R114, RZ, 0x1f, R128 ;  /* 0x0000001fff727819 */ /* 0x000fe20000011480 */
[----:B------:R-:W-:Y:S01]  /*20f0*/  IMAD.WIDE.U32 R16, R6, R2, R16 ;  /* 0x0000000206107225 */ /* 0x000fe200078e0010 */
[----:B------:R-:W-:Y:S01]  /*2100*/  SHF.R.S32.HI R113, RZ, 0x1f, R124 ;  /* 0x0000001fff717819 */ /* 0x000fe2000001147c */
[----:B------:R-:W-:-:S02]  /*2110*/  USHF.L.U32 UR25, UR14, 0x1, URZ ;  /* 0x000000010e197899 */ /* 0x000fc4000800063f */
[----:B------:R-:W-:Y:S01]  /*2120*/  IMAD.IADD R15, R15, 0x1, R9 ;  /* 0x000000010f0f7824 */ /* 0x000fe200078e0209 */
[----:B------:R-:W-:Y:S01]  /*2130*/  ULDC UR21, c[0x0][0x2e0] ;  /* 0x0000b80000157ab9 */ /* 0x000fe20000000800 */
[----:B------:R-:W-:Y:S01]  /*2140*/  IMAD.IADD R7, R17, 0x1, R4 ;  /* 0x0000000111077824 */ /* 0x000fe200078e0204 */
[----:B------:R-:W-:Y:S01]  /*2150*/  ULDC.64 UR16, c[0x0][0x250] ;  /* 0x0000940000107ab9 */ /* 0x000fe20000000a00 */
[C---:B------:R-:W-:Y:S01]  /*2160*/  IMAD R99, R5.reuse, UR12, RZ ;  /* 0x0000000c05637c24 */ /* 0x040fe2000f8e02ff */
[----:B------:R-:W-:Y:S01]  /*2170*/  USHF.L.U32 UR20, UR20, 0x1, URZ ;  /* 0x0000000114147899 */ /* 0x000fe2000800063f */
[----:B------:R-:W-:Y:S02]  /*2180*/  IMAD.MOV.U32 R6, RZ, RZ, R16 ;  /* 0x000000ffff067224 */ /* 0x000fe400078e0010 */
[----:B------:R-:W-:Y:S02]  /*2190*/  IMAD R101, R5, UR10, RZ ;  /* 0x0000000a05657c24 */ /* 0x000fe4000f8e02ff */
[----:B------:R-:W-:-:S02]  /*21a0*/  IMAD R48, R127, R48, RZ ;  /* 0x000000307f307224 */ /* 0x000fc400078e02ff */
[C---:B------:R-:W-:Y:S02]  /*21b0*/  IMAD R99, R0.reuse, UR13, R99 ;  /* 0x0000000d00637c24 */ /* 0x040fe4000f8e0263 */
[C---:B------:R-:W-:Y:S01]  /*21c0*/  IMAD.WIDE.U32 R4, R0.reuse, UR12, R14 ;  /* 0x0000000c00047c25 */ /* 0x040fe2000f8e000e */
[----:B------:R-:W-:Y:S01]  /*21d0*/  ULDC.64 UR12, c[0x0][0x320] ;  /* 0x0000c800000c7ab9 */ /* 0x000fe20000000a00 */
[----:B------:R-:W-:Y:S02]  /*21e0*/  SHF.R.S32.HI R49, RZ, 0x1f, R48 ;  /* 0x0000001fff317819 */ /* 0x000fe40000011430 */
[C---:B------:R-:W-:Y:S01]  /*21f0*/  IMAD R101, R0.reuse, UR11, R101 ;  /* 0x0000000b00657c24 */ /* 0x040fe2000f8e0265 */
[-C--:B------:R-:W-:Y:S01]  /*2200*/  IADD3 R104, P2, R125, R48.reuse, RZ ;  /* 0x000000307d687210 */ /* 0x080fe20007f5e0ff */
[----:B------:R-:W-:Y:S01]  /*2210*/  IMAD.WIDE.U32 R6, R0, UR10, R6 ;  /* 0x0000000a00067c25 */ /* 0x000fe2000f8e0006 */
[----:B------:R-:W-:Y:S01]  /*2220*/  ULDC.64 UR10, c[0x0][0x318] ;  /* 0x0000c600000a7ab9 */ /* 0x000fe20000000a00 */
[----:B------:R-:W-:Y:S01]  /*2230*/  LEA R98, P1, R4, UR12, 0x1 ;  /* 0x0000000c04627c11 */ /* 0x000fe2000f8208ff */
[----:B------:R-:W-:Y:S01]  /*2240*/  UIMAD UR12, UR5, 0x60, URZ ;  /* 0x00000060050c78a4 */ /* 0x000fe2000f8e023f */
[----:B------:R-:W-:Y:S01]  /*2250*/  IMAD.IADD R99, R5, 0x1, R99 ;  /* 0x0000000105637824 */ /* 0x000fe200078e0263 */
[----:B------:R-:W-:Y:S01]  /*2260*/  LEA R100, P0, R6, UR10, 0x1 ;  /* 0x0000000a06647c11 */ /* 0x000fe2000f8008ff */
[----:B------:R-:W-:Y:S01]  /*2270*/  IMAD.IADD R101, R7, 0x1, R101 ;  /* 0x0000000107657824 */ /* 0x000fe200078e0265 */
[----:B------:R-:W-:Y:S01]  /*2280*/  IADD3 R48, P4, R126, R48, RZ ;  /* 0x000000307e307210 */ /* 0x000fe20007f9e0ff */
[----:B------:R-:W-:Y:S01]  /*2290*/  IMAD.X R105, R115, 0x1, R49, P2 ;  /* 0x0000000173697824 */ /* 0x000fe200010e0631 */
[----:B------:R-:W-:Y:S01]  /*22a0*/  LEA.HI.X R99, R4, UR13, R99, 0x1, P1 ;  /* 0x0000000d04637c11 */ /* 0x000fe200088f0c63 */
[----:B------:R-:W-:Y:S01]  /*22b0*/  USHF.L.U64.HI UR13, UR4, 0x5, UR5 ;  /* 0x00000005040d7899 */ /* 0x000fe20008010205 */
[----:B------:R-:W-:Y:S01]  /*22c0*/  LEA.HI.X R101, R6, UR11, R101, 0x1, P0 ;  /* 0x0000000b06657c11 */ /* 0x000fe200080f0c65 */
[----:B------:R-:W-:Y:S01]  /*22d0*/  ULDC.64 UR10, c[0x0][0x218] ;  /* 0x00008600000a7ab9 */ /* 0x000fe20000000a00 */
[----:B------:R-:W-:Y:S01]  /*22e0*/  ULDC.64 UR4, c[0x0][0x220] ;  /* 0x0000880000047ab9 */ /* 0x000fe20000000a00 */
[----:B------:R-:W-:Y:S01]  /*22f0*/  LEA R94, P1, R140, UR10, 0x1 ;  /* 0x0000000a8c5e7c11 */ /* 0x000fe2000f8208ff */
[----:B------:R-:W-:Y:S01]  /*2300*/  IMAD.X R49, R116, 0x1, R49, P4 ;  /* 0x0000000174317824 */ /* 0x000fe200020e0631 */
[----:B------:R-:W-:Y:S01]  /*2310*/  LEA R97, P0, R138, UR4, 0x1 ;  /* 0x000000048a617c11 */ /* 0x000fe2000f8008ff */
[----:B------:R-:W-:Y:S01]  /*2320*/  IMAD.SHL.U32 R71, R2, 0x10, RZ ;  /* 0x0000001002477824 */ /* 0x000fe200078e00ff */
[C---:B------:R-:W-:Y:S01]  /*2330*/  SHF.L.U64.HI R105, R104.reuse, 0x1, R105 ;  /* 0x0000000168697819 */ /* 0x040fe20000010269 */
[----:B------:R-:W-:Y:S01]  /*2340*/  IMAD.SHL.U32 R104, R104, 0x2, RZ ;  /* 0x0000000268687824 */ /* 0x000fe200078e00ff */
[----:B------:R-:W-:Y:S01]  /*2350*/  LEA.HI.X R95, R140, UR11, R46, 0x1, P1 ;  /* 0x0000000b8c5f7c11 */ /* 0x000fe200088f0c2e */
[----:B------:R-:W-:Y:S01]  /*2360*/  ULDC.64 UR10, c[0x0][0x360] ;  /* 0x0000d800000a7ab9 */ /* 0x000fe20000000a00 */
[----:B------:R-:W-:Y:S01]  /*2370*/  LEA.HI.X R96, R138, UR5, R133, 0x1, P0 ;  /* 0x000000058a607c11 */ /* 0x000fe200080f0c85 */
[----:B------:R-:W-:Y:S01]  /*2380*/  ULDC.64 UR4, c[0x0][0x358] ;  /* 0x0000d60000047ab9 */ /* 0x000fe20000000a00 */
[----:B------:R-:W-:Y:S01]  /*2390*/  IADD3 R102, P4, R104, UR10, RZ ;  /* 0x0000000a68667c10 */ /* 0x000fe2000ff9e0ff */
[----:B------:R-:W-:Y:S01]  /*23a0*/  VIADD R123, R128, 0x40 ;  /* 0x00000040807b7836 */ /* 0x000fe20000000000 */
[----:B------:R-:W-:Y:S01]  /*23b0*/  IADD3 R104, P2, R104, UR4, RZ ;  /* 0x0000000468687c10 */ /* 0x000fe2000ff5e0ff */
[----:B------:R-:W-:Y:S01]  /*23c0*/  VIADD R121, R128, 0x80 ;  /* 0x0000008080797836 */ /* 0x000fe20000000000 */
[C---:B------:R-:W-:Y:S01]  /*23d0*/  SHF.L.U64.HI R49, R48.reuse, 0x1, R49 ;  /* 0x0000000130317819 */ /* 0x040fe20000010231 */
[----:B------:R-:W-:Y:S01]  /*23e0*/  IMAD.SHL.U32 R91, R151, 0x20, RZ ;  /* 0x00000020975b7824 */ /* 0x000fe200078e00ff */
[----:B------:R-:W-:Y:S01]  /*23f0*/  SHF.L.U32 R48, R48, 0x1, RZ ;  /* 0x0000000130307819 */ /* 0x000fe200000006ff */
[----:B------:R-:W-:Y:S01]  /*2400*/  IMAD.WIDE.U32 R8, R150, 0x20, RZ ;  /* 0x0000002096087825 */ /* 0x000fe200078e00ff */
[C---:B------:R-:W-:Y:S01]  /*2410*/  IADD3.X R103, R105.reuse, UR11, RZ, P4, !PT ;  /* 0x0000000b69677c10 */ /* 0x040fe2000a7fe4ff */
[----:B------:R-:W-:Y:S01]  /*2420*/  USHF.L.U64.HI UR24, UR14, 0x1, UR13 ;  /* 0x000000010e187899 */ /* 0x000fe2000801020d */
[----:B------:R-:W-:Y:S01]  /*2430*/  IADD3.X R105, R105, UR5, RZ, P2, !PT ;  /* 0x0000000569697c10 */ /* 0x000fe200097fe4ff */
[----:B------:R-:W-:Y:S01]  /*2440*/  IMAD.IADD R119, R128, 0x1, R121 ;  /* 0x0000000180777824 */ /* 0x000fe200078e0279 */
[----:B------:R-:W-:Y:S01]  /*2450*/  IADD3 R81, P2, R56, R56, RZ ;  /* 0x0000003838517210 */ /* 0x000fe20007f5e0ff */
[----:B------:R-:W-:Y:S01]  /*2460*/  IMAD R93, R151, 0x60, RZ ;  /* 0x00000060975d7824 */ /* 0x000fe200078e02ff */
[C---:B------:R-:W-:Y:S01]  /*2470*/  IADD3 R20, P1, R48.reuse, UR10, RZ ;  /* 0x0000000a30147c10 */ /* 0x040fe2000ff3e0ff */
[----:B------:R-:W-:Y:S01]  /*2480*/  IMAD R122, R127, 0x30, RZ ;  /* 0x000000307f7a7824 */ /* 0x000fe200078e02ff */
[----:B------:R-:W-:Y:S01]  /*2490*/  IADD3 R48, P0, R48, UR4, RZ ;  /* 0x0000000430307c10 */ /* 0x000fe2000ff1e0ff */
[----:B------:R-:W-:Y:S01]  /*24a0*/  IMAD.X R82, R57, 0x1, R57, P2 ;  /* 0x0000000139527824 */ /* 0x000fe200010e0639 */
[----:B------:R-:W-:Y:S01]  /*24b0*/  IADD3.X R21, R49, UR11, RZ, P1, !PT ;  /* 0x0000000b31157c10 */ /* 0x000fe20008ffe4ff */
[----:B------:R-:W-:Y:S01]  /*24c0*/  IMAD.WIDE.U32 R150, R150, 0x60, RZ ;  /* 0x0000006096967825 */ /* 0x000fe200078e00ff */
[----:B------:R-:W-:Y:S01]  /*24d0*/  IADD3 R77, P1, R81, 0x40, RZ ;  /* 0x00000040514d7810 */ /* 0x000fe20007f3e0ff */
[----:B------:R-:W-:Y:S01]  /*24e0*/  UIADD3 UR27, UR19, UR12, URZ ;  /* 0x0000000c131b7290 */ /* 0x000fe2000fffe03f */
[----:B------:R-:W-:Y:S01]  /*24f0*/  IADD3.X R49, R49, UR5, RZ, P0, !PT ;  /* 0x0000000531317c10 */ /* 0x000fe200087fe4ff */
[----:B------:R-:W-:Y:S01]  /*2500*/  IMAD.SHL.U32 R92, R8, 0x2, RZ ;  /* 0x00000002085c7824 */ /* 0x000fe200078e00ff */
[----:B------:R-:W-:Y:S01]  /*2510*/  IADD3 R81, P0, R81, 0x80, RZ ;  /* 0x0000008051517810 */ /* 0x000fe20007f1e0ff */
[----:B------:R-:W-:Y:S01]  /*2520*/  IMAD.SHL.U32 R73, R2, 0x20, RZ ;  /* 0x0000002002497824 */ /* 0x000fe200078e00ff */
[----:B------:R-:W-:Y:S01]  /*2530*/  IADD3.X R78, RZ, R82, RZ, P1, !PT ;  /* 0x00000052ff4e7210 */ /* 0x000fe20000ffe4ff */
[----:B------:R-:W-:Y:S01]  /*2540*/  VIADD R66, R142, 0x10 ;  /* 0x000000108e427836 */ /* 0x000fe20000000000 */
[----:B------:R-:W-:Y:S01]  /*2550*/  IADD3 R86, P2, R56, R77, RZ ;  /* 0x0000004d38567210 */ /* 0x000fe20007f5e0ff */
[----:B------:R-:W-:Y:S01]  /*2560*/  IMAD.X R82, RZ, RZ, R82, P0 ;  /* 0x000000ffff527224 */ /* 0x000fe200000e0652 */
[----:B------:R-:W-:Y:S01]  /*2570*/  IADD3 R80, P1, R71, R71, RZ ;  /* 0x0000004747507210 */ /* 0x000fe20007f3e0ff */
[----:B------:R-:W-:Y:S01]  /*2580*/  VIADD R64, R142, 0x30 ;  /* 0x000000308e407836 */ /* 0x000fe20000000000 */
[----:B------:R-:W-:Y:S01]  /*2590*/  IADD3 R120, R128, R123, RZ ;  /* 0x0000007b80787210 */ /* 0x000fe20007ffe0ff */
[----:B------:R-:W-:Y:S01]  /*25a0*/  IMAD.X R85, R57, 0x1, R78, P2 ;  /* 0x0000000139557824 */ /* 0x000fe200010e064e */
[----:B------:R-:W-:Y:S01]  /*25b0*/  IADD3 R90, P0, R56, R81, RZ ;  /* 0x00000051385a7210 */ /* 0x000fe20007f1e0ff */
[----:B------:R-:W-:Y:S01]  /*25c0*/  IMAD.X R79, R70, 0x1, R70, P1 ;  /* 0x00000001464f7824 */ /* 0x000fe200008e0646 */
[----:B------:R-:W-:Y:S01]  /*25d0*/  IADD3 R76, P4, R80, 0x40, RZ ;  /* 0x00000040504c7810 */ /* 0x000fe20007f9e0ff */
[----:B------:R-:W-:Y:S01]  /*25e0*/  IMAD.IADD R118, R128, 0x1, R120 ;  /* 0x0000000180767824 */ /* 0x000fe200078e0278 */
[----:B------:R-:W-:Y:S01]  /*25f0*/  IADD3 R80, P2, R80, 0x80, RZ ;  /* 0x0000008050507810 */ /* 0x000fe20007f5e0ff */
[----:B------:R-:W-:Y:S01]  /*2600*/  VIADD R15, R18, 0x40 ;  /* 0x00000040120f7836 */ /* 0x000fe20000000000 */
[----:B------:R-:W-:Y:S01]  /*2610*/  SHF.L.U32 R5, R153, 0x5, RZ ;  /* 0x0000000599057819 */ /* 0x000fe200000006ff */
[----:B------:R-:W-:Y:S01]  /*2620*/  IMAD.WIDE.U32 R152, R152, 0x20, RZ ;  /* 0x0000002098987825 */ /* 0x000fe200078e00ff */
[----:B------:R-:W-:Y:S01]  /*2630*/  IADD3.X R89, R57, R82, RZ, P0, !PT ;  /* 0x0000005239597210 */ /* 0x000fe200007fe4ff */
[----:B------:R-:W-:Y:S01]  /*2640*/  ULDC UR4, c[0x0][0x2e0] ;  /* 0x0000b80000047ab9 */ /* 0x000fe20000000800 */
[----:B------:R-:W-:Y:S01]  /*2650*/  IADD3 R88, P0, R80, R71, RZ ;  /* 0x0000004750587210 */ /* 0x000fe20007f1e0ff */
[--C-:B------:R-:W-:Y:S01]  /*2660*/  IMAD.X R75, RZ, RZ, R79.reuse, P4 ;  /* 0x000000ffff4b7224 */ /* 0x100fe200020e064f */
[----:B------:R-:W-:Y:S01]  /*2670*/  IADD3 R91, R9, R91, RZ ;  /* 0x0000005b095b7210 */ /* 0x000fe20007ffe0ff */
[----:B------:R-:W-:Y:S01]  /*2680*/  IMAD.X R79, RZ, RZ, R79, P2 ;  /* 0x000000ffff4f7224 */ /* 0x000fe200010e064f */
[----:B------:R-:W-:Y:S01]  /*2690*/  IADD3 R117, R128, R119, RZ ;  /* 0x0000007780757210 */ /* 0x000fe20007ffe0ff */
[----:B------:R-:W-:Y:S01]  /*26a0*/  VIADD R14, R18, 0x80 ;  /* 0x00000080120e7836 */ /* 0x000fe20000000000 */
[----:B------:R-:W-:Y:S01]  /*26b0*/  IADD3 R84, P1, R76, R71, RZ ;  /* 0x000000474c547210 */ /* 0x000fe20007f3e0ff */
[----:B------:R-:W-:Y:S01]  /*26c0*/  IMAD.MOV.U32 R13, RZ, RZ, R134 ;  /* 0x000000ffff0d7224 */ /* 0x000fe200078e0086 */
[----:B------:R-:W-:Y:S01]  /*26d0*/  SHF.L.U64.HI R91, R8, 0x1, R91 ;  /* 0x00000001085b7819 */ /* 0x000fe2000001025b */
[----:B------:R-:W-:Y:S01]  /*26e0*/  IMAD.IADD R93, R151, 0x1, R93 ;  /* 0x00000001975d7824 */ /* 0x000fe200078e025d */
[----:B------:R-:W-:Y:S01]  /*26f0*/  IADD3 R74, R153, R5, RZ ;  /* 0x00000005994a7210 */ /* 0x000fe20007ffe0ff */
[----:B--2---:R-:W-:Y:S01]  /*2700*/  IMAD.U32 R69, R69, -0x40, RZ ;  /* 0xffffffc045457824 */ /* 0x004fe200078e00ff */
        /* <DEDUP_REMOVED lines=12> */
[----:B------:R-:W-:-:S07]  /*27d0*/  IADD3.X R83, R75, R70, RZ, P1, !PT ;  /* 0x000000464b537210 */ /* 0x000fce0000ffe4ff */
.L_x_5607:
[----:B------:R-:W-:Y:S04]  /*27e0*/  IMAD.SHL.U32 R17, R13, 0x40, RZ ;  /* 0x000000400d117824 */ /* 0x000fe800078e00ff */
        /* <DEDUP_REMOVED lines=9> */
[----:B-1--4-:R-:W2:Y:S01]  /*2880*/  @P6 LDG.E.128 R24, desc[UR6][R98.64] ;  /* 0x0000000662186981 */ /* 0x012ea2000c1e1d00 */
[----:B------:R-:W-:Y:S01]  /*2890*/  @P6 IMAD.MOV.U32 R2, RZ, RZ, R97 ;  /* 0x000000ffff026224 */ /* 0x000fe200078e0061 */
[C---:B------:R-:W-:Y:S01]  /*28a0*/  @P5 IADD3 R22, P0, R98.reuse, UR20, RZ ;  /* 0x0000001462165c10 */ /* 0x040fe2000ff1e0ff */
[----:B------:R-:W-:Y:S03]  /*28b0*/  @P6 IMAD.MOV.U32 R3, RZ, RZ, R96 ;  /* 0x000000ffff036224 */ /* 0x000fe600078e0060 */
[----:B------:R-:W-:Y:S02]  /*28c0*/  @P5 IADD3.X R23, R99, UR23, RZ, P0, !PT ;  /* 0x0000001763175c10 */ /* 0x000fe400087fe4ff */
[C---:B------:R-:W-:Y:S04]  /*28d0*/  @P5 LEA R32, P0, R135.reuse, R97, 0x1 ;  /* 0x0000006187205211 */ /* 0x040fe800078008ff */
[----:B------:R-:W-:Y:S02]  /*28e0*/  @P5 LEA.HI.X R33, R135, R96, R136, 0x1, P0 ;  /* 0x0000006087215211 */ /* 0x000fe400000f0c88 */
[----:B------:R-:W-:Y:S04]  /*28f0*/  @P1 IADD3 R34, P0, R98, UR25, RZ ;  /* 0x0000001962221c10 */ /* 0x000fe8000ff1e0ff */
[----:B------:R-:W-:Y:S01]  /*2900*/  @P1 IADD3.X R35, R99, UR24, RZ, P0, !PT ;  /* 0x0000001863231c10 */ /* 0x000fe200087fe4ff */
[----:B--2---:R-:W-:Y:S04]  /*2910*/  @P6 STG.E.128 desc[UR6][R2.64], R24 ;  /* 0x0000001802006986 */ /* 0x004fe8000c101d06 */
[----:B------:R-:W2:Y:S04]  /*2920*/  @P6 LDG.E.128 R4, desc[UR6][R98.64+0x80] ;  /* 0x0000800662046981 */ /* 0x000ea8000c1e1d00 */
[----:B--2---:R-:W-:Y:S04]  /*2930*/  @P6 STG.E.128 desc[UR6][R2.64+0x80], R4 ;  /* 0x0000800402006986 */ /* 0x004fe8000c101d06 */
[----:B------:R-:W2:Y:S04]  /*2940*/  @P6 LDG.E.128 R8, desc[UR6][R98.64+0x100] ;  /* 0x0001000662086981 */ /* 0x000ea8000c1e1d00 */
[----:B--2---:R1:W-:Y:S04]  /*2950*/  @P6 STG.E.128 desc[UR6][R2.64+0x100], R8 ;  /* 0x0001000802006986 */ /* 0x0043e8000c101d06 */
[----:B------:R-:W2:Y:S01]  /*2960*/  @P5 LDG.E.128 R28, desc[UR6][R22.64] ;  /* 0x00000006161c5981 */ /* 0x000ea2000c1e1d00 */
[----:B-1----:R-:W-:Y:S05]  /*2970*/  @P1 IADD3 R2, P0, R97, R92, RZ ;  /* 0x0000005c61021210 */ /* 0x002fea0007f1e0ff */
[----:B------:R-:W-:Y:S01]  /*2980*/  @P1 IMAD.X R3, R96, 0x1, R91, P0 ;  /* 0x0000000160031824 */ /* 0x000fe200000e065b */
[C---:B------:R-:W-:Y:S04]  /*2990*/  ISETP.GE.AND P0, PT, R64.reuse, R155, PT ;  /* 0x0000009b4000720c */ /* 0x040fe80003f06270 */
[----:B------:R-:W-:Y:S01]  /*29a0*/  ISETP.GE.AND P0, PT, R64, R137, !P0 ;  /* 0x000000894000720c */ /* 0x000fe20004706270 */
[----:B--2---:R-:W-:Y:S04]  /*29b0*/  @P5 STG.E.128 desc[UR6][R32.64], R28 ;  /* 0x0000001c20005986 */ /* 0x004fe8000c101d06 */
[----:B------:R-:W2:Y:S04]  /*29c0*/  @P5 LDG.E.128 R4, desc[UR6][R22.64+0x80] ;  /* 0x0000800616045981 */ /* 0x000ea8000c1e1d00 */
[----:B--2---:R1:W-:Y:S04]  /*29d0*/  @P5 STG.E.128 desc[UR6][R32.64+0x80], R4 ;  /* 0x0000800420005986 */ /* 0x0043e8000c101d06 */
[----:B------:R2:W3:Y:S02]  /*29e0*/  @P5 LDG.E.128 R24, desc[UR6][R22.64+0x100] ;  /* 0x0001000616185981 */ /* 0x0004e4000c1e1d00 */
[----:B--2---:R-:W-:Y:S04]  /*29f0*/  @P0 IADD3 R22, P2, R98, UR18, RZ ;  /* 0x0000001262160c10 */ /* 0x004fe8000ff5e0ff */
[----:B------:R-:W-:Y:S01]  /*2a00*/  @P0 IADD3.X R23, R99, UR27, RZ, P2, !PT ;  /* 0x0000001b63170c10 */ /* 0x000fe200097fe4ff */
[----:B---3--:R2:W-:Y:S04]  /*2a10*/  @P5 STG.E.128 desc[UR6][R32.64+0x100], R24 ;  /* 0x0001001820005986 */ /* 0x0085e8000c101d06 */
[----:B------:R-:W3:Y:S04]  /*2a20*/  @P1 LDG.E.128 R8, desc[UR6][R34.64] ;  /* 0x0000000622081981 */ /* 0x000ee8000c1e1d00 */
[----:B---3--:R3:W-:Y:S04]  /*2a30*/  @P1 STG.E.128 desc[UR6][R2.64], R8 ;  /* 0x0000000802001986 */ /* 0x0087e8000c101d06 */
[----:B-1----:R-:W4:Y:S04]  /*2a40*/  @P1 LDG.E.128 R4, desc[UR6][R34.64+0x80] ;  /* 0x0000800622041981 */ /* 0x002f28000c1e1d00 */
[----:B----4-:R1:W-:Y:S04]  /*2a50*/  @P1 STG.E.128 desc[UR6][R2.64+0x80], R4 ;  /* 0x0000800402001986 */ /* 0x0103e8000c101d06 */
[----:B------:R-:W4:Y:S04]  /*2a60*/  @P1 LDG.E.128 R28, desc[UR6][R34.64+0x100] ;  /* 0x00010006221c1981 */ /* 0x000f28000c1e1d00 */
[----:B----4-:R4:W-:Y:S01]  /*2a70*/  @P1 STG.E.128 desc[UR6][R2.64+0x100], R28 ;  /* 0x0001001c02001986 */ /* 0x0109e2000c101d06 */
[----:B--2---:R-:W-:Y:S03]  /*2a80*/  @P0 IADD3 R32, P1, R97, R150, RZ ;  /* 0x0000009661200210 */ /* 0x004fe60007f3e0ff */
[----:B------:R-:W2:Y:S02]  /*2a90*/  @P0 LDG.E.128 R24, desc[UR6][R22.64] ;  /* 0x0000000616180981 */ /* 0x000ea4000c1e1d00 */
[----:B------:R-:W-:Y:S01]  /*2aa0*/  @P0 IMAD.X R33, R96, 0x1, R93, P1 ;  /* 0x0000000160210824 */ /* 0x000fe200008e065d */
[----:B------:R-:W-:Y:S04]  /*2ab0*/  ISETP.NE.AND P1, PT, RZ, UR4, PT ;  /* 0x00000004ff007c0c */ /* 0x000fe8000bf25270 */
[----:B--2---:R4:W-:Y:S04]  /*2ac0*/  @P0 STG.E.128 desc[UR6][R32.64], R24 ;  /* 0x0000001820000986 */ /* 0x0049e8000c101d06 */
[----:B---3--:R-:W2:Y:S04]  /*2ad0*/  @P0 LDG.E.128 R8, desc[UR6][R22.64+0x80] ;  /* 0x0000800616080981 */ /* 0x008ea8000c1e1d00 */
        /* <DEDUP_REMOVED lines=10> */
[----:B----4-:R-:W1:Y:S01]  /*2b80*/  LDC R3, c[0x0][0x2e0] ;  /* 0x0000b800ff037b82 */ /* 0x010e620000000800 */
        /* <DEDUP_REMOVED lines=10> */
[----:B------:R-:W-:Y:S01]  /*2c30*/  ISETP.GE.AND P0, PT, R18, UR4, PT ;  /* 0x0000000412007c0c */ /* 0x000fe2000bf06270 */
[----:B------:R-:W2:Y:S01]  /*2c40*/  LDG.E.128 R24, desc[UR6][R100.64] ;  /* 0x0000000664187981 */ /* 0x000ea2000c1e1d00 */
[----:B------:R-:W-:Y:S11]  /*2c50*/  ISETP.GE.AND P1, PT, R15, UR4, PT ;  /* 0x000000040f007c0c */ /* 0x000ff6000bf26270 */
        /* <DEDUP_REMOVED lines=144> */
.L_x_5565:
[----:B------:R-:W-:Y:S05]  /*3560*/  BSYNC B0 ;  /* 0x0000000000007941 */ /* 0x000fea0003800000 */
.L_x_5564:
[----:B------:R-:W-:Y:S04]  /*3570*/  BSSY B0, `(.L_x_5566) ;  /* 0x000009f000007945 */ /* 0x000fe80003800000 */
[----:B------:R-:W-:Y:S05]  /*3580*/  @!P5 BRA `(.L_x_5567) ;  /* 0x000000080074d947 */ /* 0x000fea0003800000 */
[C---:B------:R-:W-:Y:S02]  /*3590*/  LEA R156, P1, R71.reuse, R100, 0x1 ;  /* 0x00000064479c7211 */ /* 0x040fe400078208ff */
[----:B------:R-:W-:Y:S02]  /*35a0*/  SHF.L.U32 R155, R128, 0x1, RZ ;  /* 0x00000001809b7819 */ /* 0x000fe400000006ff */
[----:B------:R-:W-:Y:S02]  /*35b0*/  ISETP.GE.AND P0, PT, R18, UR4, PT ;  /* 0x0000000412007c0c */ /* 0x000fe4000bf06270 */
[----:B------:R-:W-:Y:S02]  /*35c0*/  LEA.HI.X R157, R71, R101, R70, 0x1, P1 ;  /* 0x00000065479d7211 */ /* 0x000fe400008f0c46 */
[-C--:B------:R-:W-:Y:S02]  /*35d0*/  IADD3 R32, P1, R20, R155.reuse, RZ ;  /* 0x0000009b14207210 */ /* 0x080fe40007f3e0ff */
[----:B------:R-:W-:Y:S01]  /*35e0*/  SHF.L.U64.HI R137, R128, 0x1, R114 ;  /* 0x0000000180897819 */ /* 0x000fe20000010272 */
[----:B-1----:R-:W2:Y:S01]  /*35f0*/  LDG.E.128 R24, desc[UR6][R156.64] ;  /* 0x000000069c187981 */ /* 0x002ea2000c1e1d00 */
[----:B------:R-:W-:Y:S02]  /*3600*/  IADD3 R50, P5, R48, R155, RZ ;  /* 0x0000009b30327210 */ /* 0x000fe40007fbe0ff */
[-C--:B------:R-:W-:Y:S02]  /*3610*/  IADD3.X R33, R21, R137.reuse, RZ, P1, !PT ;  /* 0x0000008915217210 */ /* 0x080fe40000ffe4ff */
[----:B------:R-:W-:Y:S02]  /*3620*/  IADD3.X R51, R49, R137, RZ, P5, !PT ;  /* 0x0000008931337210 */ /* 0x000fe40002ffe4ff */
[----:B------:R-:W-:Y:S01]  /*3630*/  LEA R154, P5, R56, R94, 0x1 ;  /* 0x0000005e389a7211 */ /* 0x000fe200078a08ff */
[----:B------:R-:W3:Y:S01]  /*3640*/  @!P0 LDG.E.64 R22, desc[UR6][R32.64] ;  /* 0x0000000620168981 */ /* 0x000ee2000c1e1b00 */
[----:B------:R-:W-:Y:S05]  /*3650*/  ISETP.GE.AND P1, PT, R15, UR4, PT ;  /* 0x000000040f007c0c */ /* 0x000fea000bf26270 */
        /* <DEDUP_REMOVED lines=44> */
[----:B------:R-:W-:Y:S02]  /*3920*/  @!P0 MOV R27, R159 ;  /* 0x0000009f001b8202 */ /* 0x000fe40000000f00 */
[----:B------:R-:W-:Y:S02]  /*3930*/  LEA.HI.X R155, R56, R95, R57, 0x1, P5 ;  /* 0x0000005f389b7211 */ /* 0x000fe400028f0c39 */
        /* <DEDUP_REMOVED lines=98> */
.L_x_5567:
[----:B------:R-:W-:Y:S05]  /*3f60*/  BSYNC B0 ;  /* 0x0000000000007941 */ /* 0x000fea0003800000 */
.L_x_5566:
[----:B------:R-:W-:Y:S04]  /*3f70*/  BSSY B0, `(.L_x_5568) ;  /* 0x00000a7000007945 */ /* 0x000fe80003800000 */
[----:B------:R-:W-:Y:S05]  /*3f80*/  @!P4 BRA `(.L_x_5569) ;  /* 0x000000080094c947 */ /* 0x000fea0003800000 */
[CC--:B------:R-:W-:Y:S02]  /*3f90*/  LEA R156, P1, R73.reuse, R100.reuse, 0x1 ;  /* 0x00000064499c7211 */ /* 0x0c0fe400078208ff */
[----:B--2---:R-:W-:Y:S02]  /*3fa0*/  SHF.L.U32 R155, R124, 0x1, RZ ;  /* 0x000000017c9b7819 */ /* 0x004fe400000006ff */
[----:B------:R-:W-:Y:S02]  /*3fb0*/  ISETP.GE.AND P0, PT, R18, UR4, PT ;  /* 0x0000000412007c0c */ /* 0x000fe4000bf06270 */
[----:B------:R-:W-:Y:S02]  /*3fc0*/  LEA.HI.X R157, R73, R101, R72, 0x1, P1 ;  /* 0x00000065499d7211 */ /* 0x000fe400008f0c48 */
[----:B------:R-:W-:Y:S02]  /*3fd0*/  SHF.L.U64.HI R137, R124, 0x1, R113 ;  /* 0x000000017c897819 */ /* 0x000fe40000010271 */
[-C--:B------:R-:W-:Y:S01]  /*3fe0*/  IADD3 R32, P1, R20, R155.reuse, RZ ;  /* 0x0000009b14207210 */ /* 0x080fe20007f3e0ff */
[----:B-1----:R1:W2:Y:S01]  /*3ff0*/  LDG.E.128 R24, desc[UR6][R156.64] ;  /* 0x000000069c187981 */ /* 0x0022a2000c1e1d00 */
        /* <DEDUP_REMOVED lines=9> */
[----:B------:R-:W-:Y:S02]  /*4090*/  LEA.HI.X R161, R152, R95, R74, 0x1, P5 ;  /* 0x0000005f98a17211 */ /* 0x000fe400028f0c4a */
[----:B-1----:R-:W-:Y:S01]  /*40a0*/  LEA R156, P4, R80, R100, 0x1 ;  /* 0x00000064509c7211 */ /* 0x002fe200078808ff */
        /* <DEDUP_REMOVED lines=16> */
[----:B------:R-:W-:Y:S02]  /*41b0*/  @!P0 HADD2.F32 R36, -RZ, R42.H1_H1 ;  /* 0x3000002aff248230 */ /* 0x000fe40000004100 */
[----:B------:R-:W-:Y:S01]  /*41c0*/  @!P0 FFMA.FTZ R0, R37, R39, R0 ;  /* 0x0000002725008223 */ /* 0x000fe20000010000 */
[--C-:B------:R-:W-:Y:S02]  /*41d0*/  @!P0 HADD2.F32 R29, -RZ, R31.reuse.H0_H0 ;  /* 0x2000001fff1d8230 */ /* 0x100fe40000004100 */
[-C--:B------:R-:W-:Y:S01]  /*41e0*/  @!P0 FMUL.FTZ R2, R35, R30.reuse ;  /* 0x0000001e23028220 */ /* 0x080fe20000410000 */
[--C-:B------:R-:W-:Y:S02]  /*41f0*/  @!P0 HADD2.F32 R37, -RZ, R28.reuse.H1_H1 ;  /* 0x3000001cff258230 */ /* 0x100fe40000004100 */
[----:B------:R-:W-:Y:S01]  /*4200*/  @!P0 FMUL.FTZ R155, R41, R30 ;  /* 0x0000001e299b8220 */ /* 0x000fe20000410000 */
[----:B------:R-:W-:Y:S01]  /*4210*/  @!P0 F2FP.F16.F32.PACK_AB R137, R0, R137 ;  /* 0x000000890089823e */ /* 0x000fe200000000ff */
[----:B------:R-:W-:Y:S02]  /*4220*/  @!P0 HADD2.F32 R38, -RZ, R31.H1_H1 ;  /* 0x3000001fff268230 */ /* 0x000fe40000004100 */
[-C--:B------:R-:W-:Y:S01]  /*4230*/  @!P0 FMUL.FTZ R3, R29, R22.reuse ;  /* 0x000000161d038220 */ /* 0x080fe20000410000 */
[----:B------:R-:W-:Y:S01]  /*4240*/  @!P0 HADD2.F32 R28, -RZ, R28.H0_H0 ;  /* 0x2000001cff1c8230 */ /* 0x000fe20000004100 */
[----:B------:R-:W-:Y:S01]  /*4250*/  @!P0 MOV R24, R137 ;  /* 0x0000008900188202 */ /* 0x000fe20000000f00 */
[--C-:B------:R-:W-:Y:S02]  /*4260*/  @!P0 HADD2.F32 R40, -RZ, R43.reuse.H0_H0 ;  /* 0x2000002bff288230 */ /* 0x100fe40000004100 */
[----:B------:R-:W-:Y:S01]  /*4270*/  @!P0 FMUL.FTZ R54, R38, R22 ;  /* 0x0000001626368220 */ /* 0x000fe20000410000 */
[----:B------:R-:W-:Y:S02]  /*4280*/  @!P0 HADD2.F32 R43, -RZ, R43.H1_H1 ;  /* 0x3000002bff2b8230 */ /* 0x000fe40000004100 */
[-C--:B------:R-:W-:Y:S01]  /*4290*/  @!P0 FMUL.FTZ R157, R37, R23.reuse ;  /* 0x00000017259d8220 */ /* 0x080fe20000410000 */
        /* <DEDUP_REMOVED lines=13> */
[----:B------:R-:W-:Y:S02]  /*4370*/  ISETP.GE.AND P0, PT, R14, UR4, PT ;  /* 0x000000040e007c0c */ /* 0x000fe4000bf06270 */
[----:B------:R-:W-:Y:S01]  /*4380*/  LEA.HI.X R157, R80, R101, R79, 0x1, P4 ;  /* 0x00000065509d7211 */ /* 0x000fe200020f0c4f */
        /* <DEDUP_REMOVED lines=101> */
.L_x_5569:
[----:B------:R-:W-:Y:S05]  /*49e0*/  BSYNC B0 ;  /* 0x0000000000007941 */ /* 0x000fea0003800000 */
.L_x_5568:
[----:B------:R-:W-:Y:S04]  /*49f0*/  BSSY B0, `(.L_x_5570) ;  /* 0x00000ab000007945 */ /* 0x000fe80003800000 */
[----:B------:R-:W-:Y:S05]  /*4a00*/  @!P2 BRA `(.L_x_5571) ;  /* 0x0000000800a4a947 */ /* 0x000fea0003800000 */
[----:B--2---:R-:W-:Y:S01]  /*4a10*/  SHF.L.U32 R155, R122, 0x1, RZ ;  /* 0x000000017a9b7819 */ /* 0x004fe200000006ff */
[----:B------:R-:W3:Y:S01]  /*4a20*/  LDC.64 R50, c[0x0][0x338] ;  /* 0x0000ce00ff327b82 */ /* 0x000ee20000000a00 */
[----:B------:R-:W-:Y:S02]  /*4a30*/  ISETP.GE.AND P0, PT, R18, UR4, PT ;  /* 0x0000000412007c0c */ /* 0x000fe4000bf06270 */
[-C--:B------:R-:W-:Y:S02]  /*4a40*/  IADD3 R32, P1, R20, R155.reuse, RZ ;  /* 0x0000009b14207210 */ /* 0x080fe40007f3e0ff */
[----:B------:R-:W-:Y:S02]  /*4a50*/  IADD3 R48, P2, R48, R155, RZ ;  /* 0x0000009b30307210 */ /* 0x000fe40007f5e0ff */
[----:B------:R-:W-:Y:S04]  /*4a60*/  SHF.L.U64.HI R137, R122, 0x1, R111 ;  /* 0x000000017a897819 */ /* 0x000fe8000001026f */
[-C--:B------:R-:W-:Y:S02]  /*4a70*/  IADD3.X R33, R21, R137.reuse, RZ, P1, !PT ;  /* 0x0000008915217210 */ /* 0x080fe40000ffe4ff */
[----:B------:R-:W-:Y:S02]  /*4a80*/  IADD3.X R49, R49, R137, RZ, P2, !PT ;  /* 0x0000008931317210 */ /* 0x000fe400017fe4ff */
[----:B------:R-:W-:Y:S01]  /*4a90*/  ISETP.GE.AND P1, PT, R15, UR4, PT ;  /* 0x000000040f007c0c */ /* 0x000fe2000bf26270 */
[----:B------:R-:W2:Y:S06]  /*4aa0*/  @!P0 LDG.E.64 R20, desc[UR6][R32.64] ;  /* 0x0000000620148981 */ /* 0x000eac000c1e1b00 */
[----:B------:R-:W4:Y:S01]  /*4ab0*/  @!P0 LDG.E.64 R42, desc[UR6][R48.64] ;  /* 0x00000006302a8981 */ /* 0x000f22000c1e1b00 */
[----:B---3--:R-:W-:Y:S04]  /*4ac0*/  IMAD.WIDE.U32 R156, R50, 0x60, R100 ;  /* 0x00000060329c7825 */ /* 0x008fe800078e0064 */
[----:B------:R-:W-:Y:S05]  /*4ad0*/  IMAD R51, R51, 0x60, RZ ;  /* 0x0000006033337824 */ /* 0x000fea00078e02ff */
[----:B------:R-:W-:Y:S02]  /*4ae0*/  IADD3 R157, R157, R51, RZ ;  /* 0x000000339d9d7210 */ /* 0x000fe40007ffe0ff */
[----:B------:R-:W3:Y:S03]  /*4af0*/  LDC.64 R50, c[0x0][0x248] ;  /* 0x00009200ff327b82 */ /* 0x000ee60000000a00 */
[----:B-1----:R1:W5:Y:S01]  /*4b00*/  LDG.E.128 R24, desc[UR6][R156.64] ;  /* 0x000000069c187981 */ /* 0x002362000c1e1d00 */
[----:B---3--:R-:W-:Y:S01]  /*4b10*/  IMAD.WIDE.U32 R158, R50, 0x60, R94 ;  /* 0x00000060329e7825 */ /* 0x008fe200078e005e */
[----:B------:R-:W-:Y:S03]  /*4b20*/  LEA R50, P2, R84, R100, 0x1 ;  /* 0x0000006454327211 */ /* 0x000fe600078408ff */
[----:B------:R-:W-:Y:S01]  /*4b30*/  IMAD R51, R51, 0x60, RZ ;  /* 0x0000006033337824 */ /* 0x000fe200078e02ff */
[----:B-1----:R-:W-:Y:S04]  /*4b40*/  LEA R156, P4, R86, R94, 0x1 ;  /* 0x0000005e569c7211 */ /* 0x002fe800078808ff */
[----:B------:R-:W-:Y:S02]  /*4b50*/  IADD3 R159, R159, R51, RZ ;  /* 0x000000339f9f7210 */ /* 0x000fe40007ffe0ff */
[----:B------:R-:W-:Y:S01]  /*4b60*/  LEA.HI.X R51, R84, R101, R83, 0x1, P2 ;  /* 0x0000006554337211 */ /* 0x000fe200010f0c53 */
[--C-:B--2---:R-:W-:Y:S02]  /*4b70*/  @!P0 HADD2.F32 R23, -RZ, R20.reuse.H0_H0 ;  /* 0x20000014ff178230 */ /* 0x104fe40000004100 */
[----:B------:R-:W-:Y:S02]  /*4b80*/  @!P0 HADD2.F32 R22, -RZ, R20.H1_H1 ;  /* 0x30000014ff168230 */ /* 0x000fe40000004100 */
[--C-:B------:R-:W-:Y:S02]  /*4b90*/  @!P0 HADD2.F32 R20, -RZ, R21.reuse.H0_H0 ;  /* 0x20000015ff148230 */ /* 0x100fe40000004100 */
[--C-:B----4-:R-:W-:Y:S02]  /*4ba0*/  @!P0 HADD2.F32 R39, -RZ, R42.reuse.H0_H0 ;  /* 0x2000002aff278230 */ /* 0x110fe40000004100 */
[----:B------:R-:W-:Y:S02]  /*4bb0*/  @!P0 HADD2.F32 R21, -RZ, R21.H1_H1 ;  /* 0x30000015ff158230 */ /* 0x000fe40000004100 */
[----:B------:R-:W-:Y:S02]  /*4bc0*/  @!P0 HADD2.F32 R34, -RZ, R42.H1_H1 ;  /* 0x3000002aff228230 */ /* 0x000fe40000004100 */
[--C-:B------:R-:W-:Y:S02]  /*4bd0*/  @!P0 HADD2.F32 R38, -RZ, R43.reuse.H0_H0 ;  /* 0x2000002bff268230 */ /* 0x100fe40000004100 */
[----:B------:R-:W-:Y:S01]  /*4be0*/  @!P0 HADD2.F32 R43, -RZ, R43.H1_H1 ;  /* 0x3000002bff2b8230 */ /* 0x000fe20000004100 */
[----:B-----5:R-:W-:Y:S02]  /*4bf0*/  @!P0 MOV R28, R24 ;  /* 0x00000018001c8202 */ /* 0x020fe40000000f00 */
        /* <DEDUP_REMOVED lines=19> */
[----:B------:R-:W-:Y:S02]  /*4d30*/  @!P0 HADD2.F32 R22, -RZ, R28.H0_H0 ;  /* 0x2000001cff168230 */ /* 0x000fe40000004100 */
[----:B------:R-:W-:Y:S01]  /*4d40*/  @!P0 FMUL.FTZ R3, R23, R20 ;  /* 0x0000001417038220 */ /* 0x000fe20000410000 */
[----:B------:R-:W-:Y:S01]  /*4d50*/  @!P0 FMUL.FTZ R157, R37, R21 ;  /* 0x00000015259d8220 */ /* 0x000fe20000410000 */
[----:B------:R-:W-:Y:S01]  /*4d60*/  @!P0 MOV R24, R137 ;  /* 0x0000008900188202 */ /* 0x000fe20000000f00 */
[----:B------:R-:W-:Y:S01]  /*4d70*/  @!P0 FFMA.FTZ R155, R29, R34, -R155 ;  /* 0x000000221d9b8223 */ /* 0x000fe2000001089b */
[----:B------:R-:W-:Y:S01]  /*4d80*/  @!P0 FMUL.FTZ R4, R22, R21 ;  /* 0x0000001516048220 */ /* 0x000fe20000410000 */
[-C--:B------:R-:W-:Y:S01]  /*4d90*/  @!P0 FFMA.FTZ R3, R36, R38.reuse, R3 ;  /* 0x0000002624038223 */ /* 0x080fe20000010003 */
[----:B------:R-:W-:Y:S01]  /*4da0*/  @!P0 FFMA.FTZ R54, R23, R38, -R54 ;  /* 0x0000002617368223 */ /* 0x000fe20000010836 */
[----:B------:R-:W-:Y:S01]  /*4db0*/  @!P0 FFMA.FTZ R157, R22, R43, -R157 ;  /* 0x0000002b169d8223 */ /* 0x000fe2000001089d */
[----:B------:R-:W-:Y:S01]  /*4dc0*/  @!P0 F2FP.F16.F32.PACK_AB R154, R2, R155 ;  /* 0x0000009b029a823e */ /* 0x000fe200000000ff */
[----:B------:R-:W-:Y:S02]  /*4dd0*/  @!P0 FFMA.FTZ R4, R37, R43, R4 ;  /* 0x0000002b25048223 */ /* 0x000fe40000010004 */
[----:B------:R-:W-:Y:S02]  /*4de0*/  @!P0 F2FP.F16.F32.PACK_AB R54, R3, R54 ;  /* 0x000000360336823e */ /* 0x000fe400000000ff */
[----:B------:R-:W-:Y:S02]  /*4df0*/  @!P0 MOV R25, R154 ;  /* 0x0000009a00198202 */ /* 0x000fe40000000f00 */
[----:B------:R-:W-:Y:S02]  /*4e00*/  @!P0 F2FP.F16.F32.PACK_AB R157, R4, R157 ;  /* 0x0000009d049d823e */ /* 0x000fe400000000ff */
[----:B------:R-:W-:Y:S02]  /*4e10*/  @!P0 MOV R26, R54 ;  /* 0x00000036001a8202 */ /* 0x000fe40000000f00 */
[----:B------:R-:W-:Y:S02]  /*4e20*/  @!P0 MOV R27, R157 ;  /* 0x0000009d001b8202 */ /* 0x000fe40000000f00 */
[----:B------:R-:W-:Y:S02]  /*4e30*/  LEA R154, P2, R88, R100, 0x1 ;  /* 0x00000064589a7211 */ /* 0x000fe400078408ff */
[----:B------:R-:W-:Y:S01]  /*4e40*/  ISETP.GE.AND P0, PT, R14, UR4, PT ;  /* 0x000000040e007c0c */ /* 0x000fe2000bf06270 */
[----:B------:R1:W-:Y:S01]  /*4e50*/  STG.E.128 desc[UR6][R158.64], R24 ;  /* 0x000000189e007986 */ /* 0x0003e2000c101d06 */
[----:B------:R-:W-:Y:S02]  /*4e60*/  LEA.HI.X R157, R86, R95, R85, 0x1, P4 ;  /* 0x0000005f569d7211 */ /* 0x000fe400020f0c55 */
[----:B------:R-:W-:Y:S05]  /*4e70*/  LEA.HI.X R155, R88, R101, R87, 0x1, P2 ;  /* 0x00000065589b7211 */ /* 0x000fea00010f0c57 */
        /* <DEDUP_REMOVED lines=98> */
.L_x_5571:
[----:B------:R-:W-:Y:S05]  /*54a0*/  BSYNC B0 ;  /* 0x0000000000007941 */ /* 0x000fea0003800000 */
.L_x_5570:
[----:B----4-:R-:W-:Y:S01]  /*54b0*/  MOV R20, R53 ;  /* 0x0000003500147202 */ /* 0x010fe20000000f00 */
[----:B------:R-:W-:Y:S01]  /*54c0*/  IMAD.MOV.U32 R48, RZ, RZ, R55 ;  /* 0x000000ffff307224 */ /* 0x000fe200078e0037 */
[----:B------:R-:W-:Y:S01]  /*54d0*/  MOV R21, R44 ;  /* 0x0000002c00157202 */ /* 0x000fe20000000f00 */
[----:B------:R-:W-:Y:S01]  /*54e0*/  IMAD.MOV.U32 R49, RZ, RZ, R52 ;  /* 0x000000ffff317224 */ /* 0x000fe200078e0034 */
[----:B------:R-:W-:Y:S01]  /*54f0*/  UMOV UR4, UR21 ;  /* 0x0000001500047c82 */ /* 0x000fe20008000000 */
[----:B------:R-:W-:Y:S05]  /*5500*/  BRA `(.L_x_5572) ;  /* 0x0000004c00787947 */ /* 0x000fea0003800000 */
.L_x_5563:
[----:B------:R-:W-:Y:S04]  /*5510*/  BSSY B1, `(.L_x_5573) ;  /* 0x0000114000017945 */ /* 0x000fe80003800000 */
[----:B------:R-:W-:Y:S05]  /*5520*/  @!P6 BRA `(.L_x_5574) ;  /* 0x000000100048e947 */ /* 0x000fea0003800000 */
[----:B------:R-:W-:Y:S01]  /*5530*/  ISETP.GE.AND P0, PT, R18, UR4, PT ;  /* 0x0000000412007c0c */ /* 0x000fe2000bf06270 */
[----:B------:R1:W5:Y:S01]  /*5540*/  LDG.E.128 R52, desc[UR6][R100.64] ;  /* 0x0000000664347981 */ /* 0x000362000c1e1d00 */
[----:B------:R-:W-:Y:S01]  /*5550*/  IADD3 R160, P1, R100, 0x80, RZ ;  /* 0x0000008064a07810 */ /* 0x000fe20007f3e0ff */
[----:B------:R-:W-:Y:S01]  /*5560*/  BSSY B0, `(.L_x_5575) ;  /* 0x0000058000007945 */ /* 0x000fe20003800000 */
[----:B------:R-:W-:Y:S03]  /*5570*/  ISETP.GE.AND P2, PT, R15, UR4, PT ;  /* 0x000000040f007c0c */ /* 0x000fe6000bf46270 */
        /* <DEDUP_REMOVED lines=86> */
.L_x_5576:
[----:B------:R-:W-:Y:S05]  /*5ae0*/  BSYNC B0 ;  /* 0x0000000000007941 */ /* 0x000fea0003800000 */
.L_x_5575:
        /* <DEDUP_REMOVED lines=88> */
.L_x_5578:
[----:B------:R-:W-:Y:S05]  /*6070*/  BSYNC B0 ;  /* 0x0000000000007941 */ /* 0x000fea0003800000 */
.L_x_5577:
        /* <DEDUP_REMOVED lines=26> */
[----:B------:R-:W4:Y:S01]  /*6220*/  LDG.E.128 R40, desc[UR6][R40.64+0x100] ;  /* 0x0001000628287981 */ /* 0x000f22000c1e1d00 */
[----:B------:R-:W-:Y:S07]  /*6230*/  LEA.HI.X.SX32 R159, R157, R103, 0x1, P0 ;  /* 0x000000679d9f7211 */ /* 0x000fee00000f0eff */
[----:B------:R-:W2:Y:S08]  /*6240*/  LDG.E.128 R24, desc[UR6][R22.64] ;  /* 0x0000000616187981 */ /* 0x000eb0000c1e1d00 */
[----:B------:R-:W3:Y:S01]  /*6250*/  LDG.E.128 R156, desc[UR6][R158.64+0x100] ;  /* 0x000100069e9c7981 */ /* 0x000ee2000c1e1d00 */
[--C-:B----4-:R-:W-:Y:S02]  /*6260*/  HADD2.F32 R33, -RZ, R40.reuse.H0_H0 ;  /* 0x20000028ff217230 */ /* 0x110fe40000004100 */
[----:B------:R-:W-:Y:S02]  /*6270*/  HADD2.F32 R34, -RZ, R40.H1_H1 ;  /* 0x30000028ff227230 */ /* 0x000fe40000004100 */
[--C-:B------:R-:W-:Y:S02]  /*6280*/  HADD2.F32 R37, -RZ, R41.reuse.H0_H0 ;  /* 0x20000029ff257230 */ /* 0x100fe40000004100 */
[----:B------:R-:W-:Y:S02]  /*6290*/  HADD2.F32 R38, -RZ, R41.H1_H1 ;  /* 0x30000029ff267230 */ /* 0x000fe40000004100 */
[--C-:B------:R-:W-:Y:S01]  /*62a0*/  HADD2.F32 R39, -RZ, R42.reuse.H0_H0 ;  /* 0x2000002aff277230 */ /* 0x100fe20000004100 */
[----:B--2---:R-:W-:Y:S01]  /*62b0*/  MOV R10, R24 ;  /* 0x00000018000a7202 */ /* 0x004fe20000000f00 */
        /* <DEDUP_REMOVED lines=55> */
.L_x_5580:
[----:B------:R-:W-:Y:S05]  /*6630*/  BSYNC B0 ;  /* 0x0000000000007941 */ /* 0x000fea0003800000 */
.L_x_5579:
[----:B-----5:R1:W-:Y:S02]  /*6640*/  STG.E.128 desc[UR6][R94.64+0x100], R52 ;  /* 0x000100345e007986 */ /* 0x0203e4000c101d06 */
.L_x_5574:
[----:B------:R-:W-:Y:S05]  /*6650*/  BSYNC B1 ;  /* 0x0000000000017941 */ /* 0x000fea0003800000 */
.L_x_5573:
        /* <DEDUP_REMOVED lines=13> */
[--C-:B-----5:R-:W-:Y:S01]  /*6730*/  HADD2.F32 R35, -RZ, R52.reuse.H1_H1 ;  /* 0x30000034ff237230 */ /* 0x120fe20000004100 */
        /* <DEDUP_REMOVED lines=11> */
[C---:B----4-:R-:W-:Y:S02]  /*67f0*/  LEA R10, P1, R159.reuse, R162, 0x1 ;  /* 0x000000a29f0a7211 */ /* 0x050fe400078208ff */
[C---:B------:R-:W-:Y:S02]  /*6800*/  IADD3 R157, P4, R128.reuse, R167, RZ ;  /* 0x000000a7809d7210 */ /* 0x040fe40007f9e0ff */
[----:B------:R-:W-:Y:S02]  /*6810*/  LEA.HI.X.SX32 R11, R159, R163, 0x1, P1 ;  /* 0x000000a39f0b7211 */ /* 0x000fe400008f0eff */
[----:B------:R-:W-:Y:S02]  /*6820*/  LEA R170, P1, R157, R102, 0x1 ;  /* 0x000000669daa7211 */ /* 0x000fe400078208ff */
[-C--:B------:R-:W-:Y:S01]  /*6830*/  LEA.HI.X.SX32 R50, R167, R114.reuse, 0x1, P4 ;  /* 0x00000072a7327211 */ /* 0x080fe200020f0eff */
[----:B------:R-:W4:Y:S01]  /*6840*/  LDG.E.128 R28, desc[UR6][R10.64] ;  /* 0x000000060a1c7981 */ /* 0x000f22000c1e1d00 */
[----:B------:R-:W-:Y:S02]  /*6850*/  @P2 IADD3 R169, RZ, -UR26, RZ ;  /* 0x8000001affa92c10 */ /* 0x000fe4000fffe0ff */
[----:B------:R-:W-:Y:S02]  /*6860*/  LEA.HI.X R171, R157, R103, R50, 0x1, P1 ;  /* 0x000000679dab7211 */ /* 0x000fe400008f0c32 */
[----:B------:R-:W-:Y:S03]  /*6870*/  IADD3 R167, P1, R128, R169, RZ ;  /* 0x000000a980a77210 */ /* 0x000fe60007f3e0ff */
[----:B------:R-:W2:Y:S01]  /*6880*/  LDG.E.128 R156, desc[UR6][R170.64] ;  /* 0x00000006aa9c7981 */ /* 0x000ea2000c1e1d00 */
[----:B------:R-:W-:Y:S02]  /*6890*/  LEA.HI.X.SX32 R50, R169, R114, 0x1, P1 ;  /* 0x00000072a9327211 */ /* 0x000fe400008f0eff */
[C---:B------:R-:W-:Y:S04]  /*68a0*/  LEA R32, P1, R167.reuse, R104, 0x1 ;  /* 0x00000068a7207211 */ /* 0x040fe800078208ff */
[----:B------:R-:W-:Y:S05]  /*68b0*/  LEA.HI.X R33, R167, R105, R50, 0x1, P1 ;  /* 0x00000069a7217211 */ /* 0x000fea00008f0c32 */
[----:B------:R3:W4:Y:S02]  /*68c0*/  LDG.E.128 R40, desc[UR6][R32.64] ;  /* 0x0000000620287981 */ /* 0x000724000c1e1d00 */
[----:B---3--:R-:W-:Y:S02]  /*68d0*/  HADD2.F32 R33, -RZ, R52.H0_H0 ;  /* 0x20000034ff217230 */ /* 0x008fe40000004100 */
[--C-:B--2---:R-:W-:Y:S01]  /*68e0*/  HADD2.F32 R25, -RZ, R157.reuse.H0_H0 ;  /* 0x2000009dff197230 */ /* 0x104fe20000004100 */
[----:B----4-:R-:W-:Y:S01]  /*68f0*/  MOV R26, R28 ;  /* 0x0000001c001a7202 */ /* 0x010fe20000000f00 */
        /* <DEDUP_REMOVED lines=59> */
.L_x_5584:
[----:B------:R-:W-:Y:S05]  /*6cb0*/  BSYNC B0 ;  /* 0x0000000000007941 */ /* 0x000fea0003800000 */
.L_x_5583:
[----:B-----5:R2:W-:Y:S01]  /*6cc0*/  STG.E.128 desc[UR6][R160.64], R52 ;  /* 0x00000034a0007986 */ /* 0x0205e2000c101d06 */
[----:B------:R-:W-:Y:S03]  /*6cd0*/  BSSY B0, `(.L_x_5585) ;  /* 0x000005b000007945 */ /* 0x000fe60003800000 */
[----:B--2---:R2:W5:Y:S01]  /*6ce0*/  LDG.E.128 R52, desc[UR6][R162.64+0x80] ;  /* 0x00008006a2347981 */ /* 0x004562000c1e1d00 */
[----:B------:R-:W-:Y:S05]  /*6cf0*/  @P0 BRA `(.L_x_5586) ;  /* 0x0000000400600947 */ /* 0x000fea0003800000 */
[--C-:B-----5:R-:W-:Y:S01]  /*6d00*/  HADD2.F32 R35, -RZ, R52.reuse.H1_H1 ;  /* 0x30000034ff237230 */ /* 0x120fe20000004100 */
        /* <DEDUP_REMOVED lines=10> */
[----:B----4-:R-:W-:Y:S02]  /*6db0*/  LEA R10, P0, R157, R164, 0x1 ;  /* 0x000000a49d0a7211 */ /* 0x010fe400078008ff */
        /* <DEDUP_REMOVED lines=13> */
[----:B------:R1:W2:Y:S02]  /*6e90*/  LDG.E.128 R40, desc[UR6][R32.64] ;  /* 0x0000000620287981 */ /* 0x0002a4000c1e1d00 */
[----:B-1----:R-:W-:Y:S02]  /*6ea0*/  HADD2.F32 R33, -RZ, R52.H0_H0 ;  /* 0x20000034ff217230 */ /* 0x002fe40000004100 */
[--C-:B---3--:R-:W-:Y:S01]  /*6eb0*/  HADD2.F32 R25, -RZ, R157.reuse.H0_H0 ;  /* 0x2000009dff197230 */ /* 0x108fe20000004100 */
        /* <DEDUP_REMOVED lines=60> */
.L_x_5586:
[----:B------:R-:W-:Y:S05]  /*7280*/  BSYNC B0 ;  /* 0x0000000000007941 */ /* 0x000fea0003800000 */
.L_x_5585:
        /* <DEDUP_REMOVED lines=97> */
.L_x_5588:
[----:B------:R-:W-:Y:S05]  /*78a0*/  BSYNC B0 ;  /* 0x0000000000007941 */ /* 0x000fea0003800000 */
.L_x_5587:
[----:B-----5:R4:W-:Y:S02]  /*78b0*/  STG.E.128 desc[UR6][R160.64+0x100], R24 ;  /* 0x00010018a0007986 */ /* 0x0209e4000c101d06 */
.L_x_5582:
[----:B------:R-:W-:Y:S05]  /*78c0*/  BSYNC B1 ;  /* 0x0000000000017941 */ /* 0x000fea0003800000 */
.L_x_5581:
[C---:B------:R-:W-:Y:S01]  /*78d0*/  ISETP.GE.AND P0, PT, R65.reuse, R155, PT ;  /* 0x0000009b4100720c */ /* 0x040fe20003f06270 */
[----:B------:R-:W-:Y:S03]  /*78e0*/  BSSY B1, `(.L_x_5589) ;  /* 0x0000132000017945 */ /* 0x000fe60003800000 */
[----:B------:R-:W-:Y:S11]  /*78f0*/  ISETP.GE.AND P0, PT, R65, R137, !P0 ;  /* 0x000000894100720c */ /* 0x000ff60004706270 */
[----:B------:R-:W-:Y:S02]  /*7900*/  @!UPT UIADD3 URZ, URZ, URZ, URZ ;  /* 0x0000003f3f3ff290 */ /* 0x000fe4000fffe03f */
[----:B------:R-:W-:Y:S05]  /*7910*/  @!P0 BRA `(.L_x_5590) ;  /* 0x0000001000b88947 */ /* 0x000fea0003800000 */
[C---:B----4-:R-:W-:Y:S01]  /*7920*/  LEA R2, P4, R73.reuse, R100, 0x1 ;  /* 0x0000006449027211 */ /* 0x050fe200078808ff */
[----:B------:R-:W-:Y:S01]  /*7930*/  BSSY B0, `(.L_x_5591) ;  /* 0x0000062000007945 */ /* 0x000fe20003800000 */
[----:B------:R-:W-:Y:S02]  /*7940*/  ISETP.GE.AND P0, PT, R18, UR4, PT ;  /* 0x0000000412007c0c */ /* 0x000fe4000bf06270 */
[----:B------:R-:W-:Y:S02]  /*7950*/  LEA.HI.X R3, R73, R101, R72, 0x1, P4 ;  /* 0x0000006549037211 */ /* 0x000fe400020f0c48 */
[----:B-1----:R-:W-:Y:S02]  /*7960*/  LEA R52, P2, R152, R94, 0x1 ;  /* 0x0000005e98347211 */ /* 0x002fe400078408ff */
[----:B------:R-:W-:Y:S01]  /*7970*/  LEA R50, P1, R76, R100, 0x1 ;  /* 0x000000644c327211 */ /* 0x000fe200078208ff */
[----:B------:R1:W5:Y:S06]  /*7980*/  LDG.E.128 R8, desc[UR6][R2.64] ;  /* 0x0000000602087981 */ /* 0x00036c000c1e1d00 */
        /* <DEDUP_REMOVED lines=12> */
[C---:B-1----:R-:W-:Y:S02]  /*7a50*/  LEA R2, P0, R5.reuse, R2, 0x1 ;  /* 0x0000000205027211 */ /* 0x042fe400078008ff */
        /* <DEDUP_REMOVED lines=79> */
.L_x_5592:
[----:B------:R-:W-:Y:S05]  /*7f50*/  BSYNC B0 ;  /* 0x0000000000007941 */ /* 0x000fea0003800000 */
.L_x_5591:
        /* <DEDUP_REMOVED lines=101> */
.L_x_5594:
[----:B------:R-:W-:Y:S05]  /*85b0*/  BSYNC B0 ;  /* 0x0000000000007941 */ /* 0x000fea0003800000 */
.L_x_5593:
        /* <DEDUP_REMOVED lines=98> */
.L_x_5596:
[----:B------:R-:W-:Y:S05]  /*8be0*/  BSYNC B0 ;  /* 0x0000000000007941 */ /* 0x000fea0003800000 */
.L_x_5595:
[----:B-----5:R4:W-:Y:S02]  /*8bf0*/  STG.E.128 desc[UR6][R50.64], R8 ;  /* 0x0000000832007986 */ /* 0x0209e4000c101d06 */
.L_x_5590:
[----:B------:R-:W-:Y:S05]  /*8c00*/  BSYNC B1 ;  /* 0x0000000000017941 */ /* 0x000fea0003800000 */
.L_x_5589:
[C---:B------:R-:W-:Y:S01]  /*8c10*/  ISETP.GE.AND P0, PT, R64.reuse, R155, PT ;  /* 0x0000009b4000720c */ /* 0x040fe20003f06270 */
[----:B------:R-:W-:Y:S03]  /*8c20*/  BSSY B1, `(.L_x_5597) ;  /* 0x0000136000017945 */ /* 0x000fe60003800000 */
[----:B------:R-:W-:Y:S11]  /*8c30*/  ISETP.GE.AND P0, PT, R64, R137, !P0 ;  /* 0x000000894000720c */ /* 0x000ff60004706270 */
[----:B------:R-:W-:Y:S02]  /*8c40*/  @!UPT UIADD3 URZ, URZ, URZ, URZ ;  /* 0x0000003f3f3ff290 */ /* 0x000fe4000fffe03f */
[----:B------:R-:W-:Y:S05]  /*8c50*/  @!P0 BRA `(.L_x_5598) ;  /* 0x0000001000c88947 */ /* 0x000fea0003800000 */
[----:B----4-:R-:W4:Y:S01]  /*8c60*/  LDC.64 R4, c[0x0][0x338] ;  /* 0x0000ce00ff047b82 */ /* 0x010f220000000a00 */
[----:B------:R-:W-:Y:S01]  /*8c70*/  ISETP.GE.AND P0, PT, R18, UR4, PT ;  /* 0x0000000412007c0c */ /* 0x000fe2000bf06270 */
[----:B------:R-:W-:Y:S06]  /*8c80*/  BSSY B0, `(.L_x_5599) ;  /* 0x0000064000007945 */ /* 0x000fec0003800000 */
[----:B-1----:R-:W1:Y:S01]  /*8c90*/  LDC.64 R2, c[0x0][0x248] ;  /* 0x00009200ff027b82 */ /* 0x002e620000000a00 */
        /* <DEDUP_REMOVED lines=22> */
[C---:B------:R-:W-:Y:S04]  /*8e00*/  LEA R36, P0, R0.reuse, R102, 0x1 ;  /* 0x0000006600247211 */ /* 0x040fe800078008ff */
[----:B------:R-:W-:Y:S02]  /*8e10*/  LEA.HI.X R37, R0, R103, R4, 0x1, P0 ;  /* 0x0000006700257211 */ /* 0x000fe400000f0c04 */
[----:B-1----:R1:W4:Y:S01]  /*8e20*/  LDG.E.128 R4, desc[UR6][R2.64] ;  /* 0x0000000602047981 */ /* 0x002322000c1e1d00 */
        /* <DEDUP_REMOVED lines=73> */
.L_x_5600:
[----:B------:R-:W-:Y:S05]  /*92c0*/  BSYNC B0 ;  /* 0x0000000000007941 */ /* 0x000fea0003800000 */
.L_x_5599:
[C---:B------:R-:W-:Y:S01]  /*92d0*/  LEA R2, P4, R84.reuse, R100, 0x1 ;  /* 0x0000006454027211 */ /* 0x040fe200078808ff */
[----:B------:R-:W-:Y:S01]  /*92e0*/  IMAD.IADD R51, R51, 0x1, R34 ;  /* 0x0000000133337824 */ /* 0x000fe200078e0222 */
[----:B------:R-:W-:Y:S01]  /*92f0*/  ISETP.GE.AND P2, PT, R15, UR4, PT ;  /* 0x000000040f007c0c */ /* 0x000fe2000bf46270 */
[----:B------:R-:W-:Y:S01]  /*9300*/  BSSY B0, `(.L_x_5601) ;  /* 0x0000063000007945 */ /* 0x000fe20003800000 */
[----:B------:R-:W-:Y:S02]  /*9310*/  LEA.HI.X R3, R84, R101, R83, 0x1, P4 ;  /* 0x0000006554037211 */ /* 0x000fe400020f0c53 */
[----:B-----5:R4:W-:Y:S01]  /*9320*/  STG.E.128 desc[UR6][R50.64], R8 ;  /* 0x0000000832007986 */ /* 0x0209e2000c101d06 */
[----:B------:R-:W-:Y:S02]  /*9330*/  LEA R42, P1, R86, R94, 0x1 ;  /* 0x0000005e562a7211 */ /* 0x000fe400078208ff */
[----:B------:R-:W-:Y:S02]  /*9340*/  LEA R40, P0, R88, R100, 0x1 ;  /* 0x0000006458287211 */ /* 0x000fe400078008ff */
        /* <DEDUP_REMOVED lines=15> */
[C---:B----4-:R-:W-:Y:S02]  /*9440*/  LEA R2, P0, R5.reuse, R2, 0x1 ;  /* 0x0000000205027211 */ /* 0x050fe400078008ff */
        /* <DEDUP_REMOVED lines=12> */
[----:B------:R-:W-:Y:S06]  /*9510*/  LEA.HI.X R29, R9, R105, R0, 0x1, P0 ;  /* 0x00000069091d7211 */ /* 0x000fec00000f0c00 */
[----:B------:R-:W2:Y:S01]  /*9520*/  LDG.E.128 R28, desc[UR6][R28.64] ;  /* 0x000000061c1c7981 */ /* 0x000ea2000c1e1d00 */
[--C-:B-1----:R-:W-:Y:S01]  /*9530*/  HADD2.F32 R3, -RZ, R37.reuse.H0_H0 ;  /* 0x20000025ff037230 */ /* 0x102fe20000004100 */
[----:B----4-:R-:W-:Y:S01]  /*9540*/  MOV R12, R4 ;  /* 0x00000004000c7202 */ /* 0x010fe20000000f00 */
        /* <DEDUP_REMOVED lines=30> */
[--C-:B--2---:R-:W-:Y:S02]  /*9730*/  HADD2.F32 R10, -RZ, R28.reuse.H0_H0 ;  /* 0x2000001cff0a7230 */ /* 0x104fe40000004100 */
        /* <DEDUP_REMOVED lines=31> */
.L_x_5602:
[----:B------:R-:W-:Y:S05]  /*9930*/  BSYNC B0 ;  /* 0x0000000000007941 */ /* 0x000fea0003800000 */
.L_x_5601:
        /* <DEDUP_REMOVED lines=98> */
.L_x_5604:
[----:B------:R-:W-:Y:S05]  /*9f60*/  BSYNC B0 ;  /* 0x0000000000007941 */ /* 0x000fea0003800000 */
.L_x_5603:
[----:B-----5:R4:W-:Y:S02]  /*9f70*/  STG.E.128 desc[UR6][R50.64], R8 ;  /* 0x0000000832007986 */ /* 0x0209e4000c101d06 */
.L_x_5598:
[----:B------:R-:W-:Y:S05]  /*9f80*/  BSYNC B1 ;  /* 0x0000000000017941 */ /* 0x000fea0003800000 */
.L_x_5597:
[----:B-1--4-:R-:W1:Y:S01]  /*9f90*/  LDC R3, c[0x0][0x2e0] ;  /* 0x0000b800ff037b82 */ /* 0x012e620000000800 */
[----:B------:R-:W-:Y:S01]  /*9fa0*/  UMOV UR4, UR5 ;  /* 0x0000000500047c82 */ /* 0x000fe20008000000 */
[----:B-1----:R-:W-:Y:S05]  /*9fb0*/  IMAD.U32 R3, R3, -0x20, RZ ;  /* 0xffffffe003037824 */ /* 0x002fea00078e00ff */
[C---:B------:R-:W-:Y:S02]  /*9fc0*/  LEA R104, P1, R3.reuse, R104, 0x1 ;  /* 0x0000006803687211 */ /* 0x040fe400078208ff */
[C---:B------:R-:W-:Y:S02]  /*9fd0*/  LEA R102, P0, R3.reuse, R102, 0x1 ;  /* 0x0000006603667211 */ /* 0x040fe400078008ff */
[C---:B------:R-:W-:Y:S02]  /*9fe0*/  LEA.HI.X.SX32 R105, R3.reuse, R105, 0x1, P1 ;  /* 0x0000006903697211 */ /* 0x040fe400008f0eff */
[----:B------:R-:W-:Y:S01]  /*9ff0*/  LEA.HI.X.SX32 R103, R3, R103, 0x1, P0 ;  /* 0x0000006703677211 */ /* 0x000fe200000f0eff */
[----:B------:R-:W-:Y:S08]  /*a000*/  BRA `(.L_x_5572) ;  /* 0x0000000000b87947 */ /* 0x000ff00003800000 */
.L_x_5562:
[----:B----4-:R-:W2:Y:S01]  /*a010*/  @P6 LDG.E.128 R4, desc[UR6][R100.64] ;  /* 0x0000000664046981 */ /* 0x010ea2000c1e1d00 */
[C---:B------:R-:W-:Y:S01]  /*a020*/  @P5 LEA R2, P0, R71.reuse, R100, 0x1 ;  /* 0x0000006447025211 */ /* 0x040fe200078008ff */
[----:B------:R-:W-:Y:S03]  /*a030*/  UMOV UR4, URZ ;  /* 0x0000003f00047c82 */ /* 0x000fe60008000000 */
        /* <DEDUP_REMOVED lines=12> */
[----:B--2---:R1:W-:Y:S04]  /*a100*/  @P6 STG.E.128 desc[UR6][R94.64], R4 ;  /* 0x000000045e006986 */ /* 0x0043e8000c101d06 */
[----:B------:R-:W2:Y:S04]  /*a110*/  @P6 LDG.E.128 R28, desc[UR6][R100.64+0x80] ;  /* 0x00008006641c6981 */ /* 0x000ea8000c1e1d00 */
[----:B--2---:R2:W-:Y:S04]  /*a120*/  @P6 STG.E.128 desc[UR6][R94.64+0x80], R28 ;  /* 0x0000801c5e006986 */ /* 0x0045e8000c101d06 */
[----:B------:R-:W3:Y:S04]  /*a130*/  @P6 LDG.E.128 R24, desc[UR6][R100.64+0x100] ;  /* 0x0001000664186981 */ /* 0x000ee8000c1e1d00 */
[----:B---3--:R3:W-:Y:S04]  /*a140*/  @P6 STG.E.128 desc[UR6][R94.64+0x100], R24 ;  /* 0x000100185e006986 */ /* 0x0087e8000c101d06 */
[----:B------:R-:W4:Y:S04]  /*a150*/  @P5 LDG.E.128 R8, desc[UR6][R2.64] ;  /* 0x0000000602085981 */ /* 0x000f28000c1e1d00 */
[----:B----4-:R-:W-:Y:S04]  /*a160*/  @P5 STG.E.128 desc[UR6][R34.64], R8 ;  /* 0x0000000822005986 */ /* 0x010fe8000c101d06 */
[----:B-1----:R-:W4:Y:S04]  /*a170*/  @P5 LDG.E.128 R4, desc[UR6][R2.64+0x80] ;  /* 0x0000800602045981 */ /* 0x002f28000c1e1d00 */
[----:B----4-:R-:W-:Y:S04]  /*a180*/  @P5 STG.E.128 desc[UR6][R34.64+0x80], R4 ;  /* 0x0000800422005986 */ /* 0x010fe8000c101d06 */
[----:B--2---:R1:W2:Y:S02]  /*a190*/  @P5 LDG.E.128 R28, desc[UR6][R2.64+0x100] ;  /* 0x00010006021c5981 */ /* 0x0042a4000c1e1d00 */
[----:B-1----:R-:W1:Y:S02]  /*a1a0*/  @P1 LDC.64 R2, c[0x0][0x338] ;  /* 0x0000ce00ff021b82 */ /* 0x002e640000000a00 */
[----:B-1----:R-:W-:Y:S01]  /*a1b0*/  @P1 IMAD R3, R3, 0x60, RZ ;  /* 0x0000006003031824 */ /* 0x002fe200078e02ff */
[----:B--2---:R1:W-:Y:S04]  /*a1c0*/  @P5 STG.E.128 desc[UR6][R34.64+0x100], R28 ;  /* 0x0001001c22005986 */ /* 0x0043e8000c101d06 */
[----:B---3--:R-:W2:Y:S01]  /*a1d0*/  @P0 LDG.E.128 R24, desc[UR6][R32.64] ;  /* 0x0000000620180981 */ /* 0x008ea2000c1e1d00 */
        /* <DEDUP_REMOVED lines=17> */
.L_x_5572:
[----:B------:R-:W5:Y:S02]  /*a2f0*/  LDC R0, c[0x0][0x338] ;  /* 0x0000ce00ff007b82 */ /* 0x000f640000000800 */
[----:B-----5:R-:W-:Y:S05]  /*a300*/  IMAD.U32 R3, R0, -0x40, RZ ;  /* 0xffffffc000037824 */ /* 0x020fea00078e00ff */
[C---:B--23--:R-:W-:Y:S04]  /*a310*/  LEA R100, P0, R3.reuse, R100, 0x1 ;  /* 0x0000006403647211 */ /* 0x04cfe800078008ff */
[----:B------:R-:W-:Y:S01]  /*a320*/  LEA.HI.X.SX32 R101, R3, R101, 0x1, P0 ;  /* 0x0000006503657211 */ /* 0x000fe200000f0eff */
[----:B------:R-:W-:Y:S08]  /*a330*/  @!P3 BRA `(.L_x_5605) ;  /* 0x000000040034b947 */ /* 0x000ff00003800000 */
[----:B------:R-:W-:Y:S04]  /*a340*/  IADD3 R0, R13, -0x1, RZ ;  /* 0xffffffff0d007810 */ /* 0x000fe80007ffe0ff */
[----:B------:R-:W-:Y:S11]  /*a350*/  ISETP.GT.AND P0, PT, R0, R67, PT ;  /* 0x000000430000720c */ /* 0x000ff60003f04270 */
[----:B------:R-:W-:Y:S02]  /*a360*/  @!UPT UIADD3 URZ, URZ, URZ, URZ ;  /* 0x0000003f3f3ff290 */ /* 0x000fe4000fffe03f */
[----:B------:R-:W-:Y:S05]  /*a370*/  @!P0 BRA `(.L_x_5606) ;  /* 0x00000004004c8947 */ /* 0x000fea0003800000 */
[----:B----4-:R-:W-:Y:S01]  /*a380*/  IMAD.MOV.U32 R8, RZ, RZ, RZ ;  /* 0x000000ffff087224 */ /* 0x010fe200078e00ff */
[----:B------:R-:W2:Y:S01]  /*a390*/  LDC R2, c[0x0][0x380] ;  /* 0x0000e000ff027b82 */ /* 0x000ea20000000800 */
[----:B------:R-:W-:Y:S02]  /*a3a0*/  IADD3 R17, R17, -0x80, RZ ;  /* 0xffffff8011117810 */ /* 0x000fe40007ffe0ff */
[----:B------:R-:W-:Y:S02]  /*a3b0*/  IABS R7, R16 ;  /* 0x0000001000077213 */ /* 0x000fe40000000000 */
[----:B------:R-:W-:Y:S02]  /*a3c0*/  IABS R5, R17 ;  /* 0x0000001100057213 */ /* 0x000fe40000000000 */
[----:B--2---:R-:W-:Y:S04]  /*a3d0*/  IABS R3, R2 ;  /* 0x0000000200037213 */ /* 0x004fe80000000000 */
[----:B------:R-:W2:Y:S10]  /*a3e0*/  I2F.RP R6, R3 ;  /* 0x0000000300067306 */ /* 0x000eb40000209400 */
[----:B--2---:R-:W2:Y:S02]  /*a3f0*/  MUFU.RCP R0, R6 ;  /* 0x0000000600007308 */ /* 0x004ea40000001000 */
[----:B--2---:R-:W-:Y:S08]  /*a400*/  VIADD R4, R0, 0xffffffe ;  /* 0x0ffffffe00047836 */ /* 0x004ff00000000000 */
[----:B------:R-:W2:Y:S02]  /*a410*/  F2I.FTZ.U32.TRUNC.NTZ R9, R4 ;  /* 0x0000000400097305 */ /* 0x000ea4000021f000 */
[--C-:B--2---:R-:W-:Y:S04]  /*a420*/  IMAD.MOV R0, RZ, RZ, -R9.reuse ;  /* 0x000000ffff007224 */ /* 0x104fe800078e0a09 */
        /* <DEDUP_REMOVED lines=29> */
[CC--:B-1----:R-:W-:Y:S02]  /*a600*/  LEA R24, P1, R4.reuse, R198.reuse, 0x2 ;  /* 0x000000c604187211 */ /* 0x0c2fe400078210ff */
        /* <DEDUP_REMOVED lines=32> */
.L_x_5605:
[----:B------:R-:W2:Y:S01]  /*a810*/  LDC R2, c[0x0][0x250] ;  /* 0x00009400ff027b82 */ /* 0x000ea20000000800 */
[----:B----4-:R-:W-:Y:S02]  /*a820*/  IMAD.MOV.U32 R4, RZ, RZ, R97 ;  /* 0x000000ffff047224 */ /* 0x010fe400078e0061 */
[----:B------:R-:W-:Y:S05]  /*a830*/  IMAD.MOV.U32 R5, RZ, RZ, R96 ;  /* 0x000000ffff057224 */ /* 0x000fea00078e0060 */
[----:B------:R-:W3:Y:S02]  /*a840*/  LDC R0, c[0x0][0x248] ;  /* 0x00009200ff007b82 */ /* 0x000ee40000000800 */
[----:B---3--:R-:W-:Y:S02]  /*a850*/  IMAD.U32 R3, R0, -0x40, RZ ;  /* 0xffffffc000037824 */ /* 0x008fe400078e00ff */
[----:B--2---:R-:W-:Y:S03]  /*a860*/  IMAD.U32 R2, R2, -0x40, RZ ;  /* 0xffffffc002027824 */ /* 0x004fe600078e00ff */
[C---:B-1----:R-:W-:Y:S02]  /*a870*/  LEA R94, P0, R3.reuse, R94, 0x1 ;  /* 0x0000005e035e7211 */ /* 0x042fe400078008ff */
[C---:B------:R-:W-:Y:S02]  /*a880*/  LEA R97, P1, R2.reuse, R4, 0x1 ;  /* 0x0000000402617211 */ /* 0x040fe400078208ff */
[----:B------:R-:W-:Y:S02]  /*a890*/  LEA.HI.X.SX32 R95, R3, R95, 0x1, P0 ;  /* 0x0000005f035f7211 */ /* 0x000fe400000f0eff */
[----:B------:R-:W-:Y:S09]  /*a8a0*/  LEA.HI.X.SX32 R96, R2, R5, 0x1, P1 ;  /* 0x0000000502607211 */ /* 0x000ff200008f0eff */
.L_x_5606:
[----:B------:R-:W-:Y:S04]  /*a8b0*/  IADD3 R13, R13, -0x1, RZ ;  /* 0xffffffff0d0d7810 */ /* 0x000fe80007ffe0ff */
[----:B------:R-:W-:Y:S11]  /*a8c0*/  ISETP.GT.AND P0, PT, R13, R67, PT ;  /* 0x000000430d00720c */ /* 0x000ff60003f04270 */
[----:B------:R-:W-:Y:S02]  /*a8d0*/  @!UPT UIADD3 URZ, URZ, URZ, URZ ;  /* 0x0000003f3f3ff290 */ /* 0x000fe4000fffe03f */
[----:B------:R-:W-:Y:S05]  /*a8e0*/  @P0 BRA `(.L_x_5607) ;  /* 0xffffff7c00bc0947 */ /* 0x000fea000383ffff */
.L_x_5561:
[----:B------:R-:W2:Y:S01]  /*a8f0*/  S2UR UR4, SR_CgaCtaId ;  /* 0x00000000000479c3 */ /* 0x000ea20000008800 */
[----:B------:R-:W-:Y:S01]  /*a900*/  ULDC UR5, c[0x0][0x2e0] ;  /* 0x0000b80000057ab9 */ /* 0x000fe20000000800 */
[----:B------:R-:W-:-:S06]  /*a910*/  UMOV UR10, 0x400 ;  /* 0x00000400000a7882 */ /* 0x000fcc0000000000 */
[----:B------:R-:W-:Y:S01]  /*a920*/  BAR.SYNC.DEFER_BLOCKING 0x0 ;  /* 0x0000000000007b1d */ /* 0x000fe20000010000 */
[----:B------:R-:W-:-:S07]  /*a930*/  ISETP.NE.AND P0, PT, RZ, UR5, PT ;  /* 0x00000005ff007c0c */ /* 0x000fce000bf05270 */
[----:B------:R-:W3:Y:S01]  /*a940*/  LDC.64 R2, c[0x0][0x240] ;  /* 0x00009000ff027b82 */ /* 0x000ee20000000a00 */
[----:B------:R-:W-:Y:S01]  /*a950*/  BSSY B2, `(.L_x_5608) ;  /* 0x0000725000027945 */ /* 0x000fe20003800000 */
[----:B--2---:R-:W-:-:S06]  /*a960*/  ULEA UR4, UR4, UR10, 0x18 ;  /* 0x0000000a04047291 */ /* 0x004fcc000f8ec03f */
[----:B------:R-:W-:Y:S02]  /*a970*/  LEA R200, R132, UR4, 0x1 ;  /* 0x0000000484c87c11 */ /* 0x000fe4000f8e08ff */
[C---:B---3--:R-:W-:Y:S01]  /*a980*/  SHF.L.U64.HI R13, R2.reuse, 0x4, R3 ;  /* 0x00000004020d7819 */ /* 0x048fe20000010203 */
[----:B------:R-:W-:Y:S01]  /*a990*/  IMAD.SHL.U32 R15, R2, 0x10, RZ ;  /* 0x00000010020f7824 */ /* 0x000fe200078e00ff */
[----:B------:R-:W-:Y:S06]  /*a9a0*/  @!P0 BRA `(.L_x_5609) ;  /* 0x0000006c00cc8947 */ /* 0x000fec0003800000 */
[----:B------:R-:W-:Y:S01]  /*a9b0*/  ISETP.NE.U32.AND P0, PT, RZ, UR8, PT ;  /* 0x00000008ff007c0c */ /* 0x000fe2000bf05070 */
[----:B----4-:R-:W-:-:S03]  /*a9c0*/  IMAD.MOV.U32 R4, RZ, RZ, RZ ;  /* 0x000000ffff047224 */ /* 0x010fc600078e00ff */
[----:B------:R-:W-:Y:S01]  /*a9d0*/  ISETP.NE.AND.EX P0, PT, RZ, UR9, PT, P0 ;  /* 0x00000009ff007c0c */ /* 0x000fe2000bf05300 */
[----:B------:R-:W-:-:S12]  /*a9e0*/  ULDC.64 UR8, c[0x0][0x210] ;  /* 0x0000840000087ab9 */ /* 0x000fd80000000a00 */
[----:B------:R-:W2:Y:S01]  /*a9f0*/  @P0 LDG.E R4, desc[UR6][R148.64] ;  /* 0x0000000694040981 */ /* 0x000ea2000c1e1900 */
[-C--:B------:R-:W-:Y:S01]  /*aa00*/  IADD3 R15, P1, R15, R144.reuse, RZ ;  /* 0x000000900f0f7210 */ /* 0x080fe20007f3e0ff */
[----:B------:R-:W-:Y:S01]  /*aa10*/  ULDC.U8 UR10, c[0x0][0x3c3] ;  /* 0x0000f0c0000a7ab9 */ /* 0x000fe20000000000 */
[C---:B------:R-:W-:Y:S01]  /*aa20*/  LEA R0, P0, R2.reuse, R144, 0x5 ;  /* 0x0000009002007211 */ /* 0x040fe200078028ff */
[----:B------:R-:W-:Y:S02]  /*aa30*/  IMAD.MOV.U32 R146, RZ, RZ, R144 ;  /* 0x000000ffff927224 */ /* 0x000fe400078e0090 */
[----:B------:R-:W-:Y:S01]  /*aa40*/  IMAD.X R6, R13, 0x1, R147, P1 ;  /* 0x000000010d067824 */ /* 0x000fe200008e0693 */
[C---:B------:R-:W-:Y:S01]  /*aa50*/  LEA.HI.X R5, R2.reuse, R147, R3, 0x5, P0 ;  /* 0x0000009302057211 */ /* 0x040fe200000f2c03 */
[----:B------:R-:W-:Y:S01]  /*aa60*/  IMAD.WIDE.U32 R8, R2, 0x30, R146 ;  /* 0x0000003002087825 */ /* 0x000fe200078e0092 */
[----:B-1----:R-:W-:Y:S02]  /*aa70*/  LEA R26, P0, R15, UR8, 0x1 ;  /* 0x000000080f1a7c11 */ /* 0x002fe4000f8008ff */
[----:B------:R-:W-:Y:S01]  /*aa80*/  LEA R40, P1, R144, UR8, 0x1 ;  /* 0x0000000890287c11 */ /* 0x000fe2000f8208ff */
[----:B------:R-:W-:Y:S01]  /*aa90*/  IMAD R3, R3, 0x30, RZ ;  /* 0x0000003003037824 */ /* 0x000fe200078e02ff */
[----:B------:R-:W-:Y:S01]  /*aaa0*/  LEA.HI.X R27, R15, UR9, R6, 0x1, P0 ;  /* 0x000000090f1b7c11 */ /* 0x000fe200080f0c06 */
[----:B------:R-:W-:Y:S01]  /*aab0*/  IMAD.IADD R17, R196, 0x1, -R61 ;  /* 0x00000001c4117824 */ /* 0x000fe200078e0a3d */
[----:B------:R-:W-:Y:S01]  /*aac0*/  ISETP.NE.AND P0, PT, RZ, UR10, PT ;  /* 0x0000000aff007c0c */ /* 0x000fe2000bf05270 */
[----:B------:R-:W-:Y:S01]  /*aad0*/  IMAD.IADD R2, R9, 0x1, R3 ;  /* 0x0000000109027824 */ /* 0x000fe200078e0203 */
[----:B------:R-:W-:-:S02]  /*aae0*/  LEA R24, P4, R0, UR8, 0x1 ;  /* 0x0000000800187c11 */ /* 0x000fc4000f8808ff */
[----:B------:R-:W-:Y:S02]  /*aaf0*/  LEA R14, P2, R8, UR8, 0x1 ;  /* 0x00000008080e7c11 */ /* 0x000fe4000f8408ff */
[----:B------:R-:W-:Y:S02]  /*ab00*/  LEA.HI.X R41, R144, UR9, R147, 0x1, P1 ;  /* 0x0000000990297c11 */ /* 0x000fe400088f0c93 */
[----:B------:R-:W-:Y:S02]  /*ab10*/  ISETP.GE.AND P1, PT, R142, R17, PT ;  /* 0x000000118e00720c */ /* 0x000fe40003f26270 */
[----:B------:R-:W-:Y:S02]  /*ab20*/  LEA.HI.X R25, R0, UR9, R5, 0x1, P4 ;  /* 0x0000000900197c11 */ /* 0x000fe4000a0f0c05 */
[----:B------:R-:W-:Y:S02]  /*ab30*/  LEA.HI.X R15, R8, UR9, R2, 0x1, P2 ;  /* 0x00000009080f7c11 */ /* 0x000fe400090f0c02 */
[----:B------:R-:W-:-:S02]  /*ab40*/  ISETP.GT.AND P1, PT, R58, -0x8, !P1 ;  /* 0xfffffff83a00780c */ /* 0x000fc40004f24270 */
[----:B--2---:R-:W-:-:S05]  /*ab50*/  IADD3 R4, R4, R68, R61 ;  /* 0x0000004404047210 */ /* 0x004fca0007ffe03d */
[----:B------:R-:W-:-:S05]  /*ab60*/  IMAD R4, R127, R4, RZ ;  /* 0x000000047f047224 */ /* 0x000fca00078e02ff */
[-C--:B------:R-:W-:Y:S02]  /*ab70*/  IADD3 R7, P6, R126, R4.reuse, RZ ;  /* 0x000000047e077210 */ /* 0x080fe40007fde0ff */
[----:B------:R-:W-:Y:S02]  /*ab80*/  IADD3 R3, P5, R125, R4, RZ ;  /* 0x000000047d037210 */ /* 0x000fe40007fbe0ff */
[----:B------:R-:W-:-:S05]  /*ab90*/  SHF.R.S32.HI R4, RZ, 0x1f, R4 ;  /* 0x0000001fff047819 */ /* 0x000fca0000011404 */
[--C-:B------:R-:W-:Y:S02]  /*aba0*/  IMAD.X R6, R116, 0x1, R4.reuse, P6 ;  /* 0x0000000174067824 */ /* 0x100fe400030e0604 */
[----:B------:R-:W-:Y:S01]  /*abb0*/  IMAD.X R13, R115, 0x1, R4, P5 ;  /* 0x00000001730d7824 */ /* 0x000fe200028e0604 */
[----:B------:R-:W-:Y:S06]  /*abc0*/  @!P0 BRA `(.L_x_5610) ;  /* 0x0000002400c88947 */ /* 0x000fec0003800000 */
[----:B------:R-:W-:Y:S04]  /*abd0*/  BSSY B1, `(.L_x_5611) ;  /* 0x0000097000017945 */ /* 0x000fe80003800000 */
[----:B------:R-:W-:Y:S05]  /*abe0*/  @!P1 BRA `(.L_x_5612) ;  /* 0x0000000800549947 */ /* 0x000fea0003800000 */
[----:B------:R1:W5:Y:S04]  /*abf0*/  LDG.E.128 R20, desc[UR6][R40.64+0x80] ;  /* 0x0000800628147981 */ /* 0x000368000c1e1d00 */
[----:B------:R1:W5:Y:S04]  /*ac00*/  LDG.E.128 R8, desc[UR6][R40.64+0x100] ;  /* 0x0001000628087981 */ /* 0x000368000c1e1d00 */
[----:B------:R1:W5:Y:S01]  /*ac10*/  LDG.E.128 R28, desc[UR6][R40.64] ;  /* 0x00000006281c7981 */ /* 0x000362000c1e1d00 */
[----:B------:R-:W-:Y:S01]  /*ac20*/  ISETP.GE.AND P2, PT, R18, UR5, PT ;  /* 0x0000000512007c0c */ /* 0x000fe2000bf46270 */
[C---:B------:R-:W-:Y:S01]  /*ac30*/  IMAD.SHL.U32 R38, R7.reuse, 0x2, RZ ;  /* 0x0000000207267824 */ /* 0x040fe200078e00ff */
[----:B------:R-:W-:Y:S01]  /*ac40*/  ULDC.64 UR10, c[0x0][0x358] ;  /* 0x0000d600000a7ab9 */ /* 0x000fe20000000a00 */
[----:B------:R-:W-:Y:S01]  /*ac50*/  ULDC.64 UR8, c[0x0][0x360] ;  /* 0x0000d80000087ab9 */ /* 0x000fe20000000a00 */
[----:B------:R-:W-:Y:S01]  /*ac60*/  SHF.L.U64.HI R0, R7, 0x1, R6 ;  /* 0x0000000107007819 */ /* 0x000fe20000010206 */
[----:B------:R-:W-:Y:S01]  /*ac70*/  BSSY B0, `(.L_x_5613) ;  /* 0x000002e000007945 */ /* 0x000fe20003800000 */
[----:B------:R-:W-:-:S02]  /*ac80*/  IADD3 R36, P1, R38, UR10, RZ ;  /* 0x0000000a26247c10 */ /* 0x000fc4000ff3e0ff */
[----:B------:R-:W-:Y:S02]  /*ac90*/  IADD3 R38, P0, R38, UR8, RZ ;  /* 0x0000000826267c10 */ /* 0x000fe4000ff1e0ff */
[C---:B------:R-:W-:Y:S02]  /*aca0*/  IADD3.X R37, R0.reuse, UR11, RZ, P1, !PT ;  /* 0x0000000b00257c10 */ /* 0x040fe40008ffe4ff */
[----:B------:R-:W-:Y:S01]  /*acb0*/  IADD3.X R39, R0, UR9, RZ, P0, !PT ;  /* 0x0000000900277c10 */ /* 0x000fe200087fe4ff */
[----:B------:R-:W-:Y:S08]  /*acc0*/  @P2 BRA `(.L_x_5614) ;  /* 0x0000000000a02947 */ /* 0x000ff00003800000 */
[----:B------:R-:W2:Y:S04]  /*acd0*/  LDG.E.64 R2, desc[UR6][R38.64] ;  /* 0x0000000626027981 */ /* 0x000ea8000c1e1b00 */
[----:B------:R-:W3:Y:S01]  /*ace0*/  LDG.E.64 R4, desc[UR6][R36.64] ;  /* 0x0000000624047981 */ /* 0x000ee2000c1e1b00 */
[--C-:B-----5:R-:W-:Y:S01]  /*acf0*/  HADD2.F32 R33, -RZ, R31.reuse.H0_H0 ;  /* 0x2000001fff217230 */ /* 0x120fe20000004100 */
[----:B------:R-:W-:Y:S01]  /*ad00*/  MOV R32, R30 ;  /* 0x0000001e00207202 */ /* 0x000fe20000000f00 */
[----:B------:R-:W-:Y:S02]  /*ad10*/  HADD2.F32 R31, -RZ, R31.H1_H1 ;  /* 0x3000001fff1f7230 */ /* 0x000fe40000004100 */
[--C-:B------:R-:W-:Y:S02]  /*ad20*/  HADD2.F32 R35, -RZ, R29.reuse.H0_H0 ;  /* 0x2000001dff237230 */ /* 0x100fe40000004100 */
[----:B------:R-:W-:-:S02]  /*ad30*/  HADD2.F32 R34, -RZ, R29.H1_H1 ;  /* 0x3000001dff227230 */ /* 0x000fc40000004100 */
[----:B--2---:R-:W-:Y:S02]  /*ad40*/  HADD2.F32 R0, -RZ, R3.H1_H1 ;  /* 0x30000003ff007230 */ /* 0x004fe40000004100 */
[----:B------:R-:W-:Y:S02]  /*ad50*/  HADD2.F32 R13, -RZ, R2.H1_H1 ;  /* 0x30000002ff0d7230 */ /* 0x000fe40000004100 */
[----:B---3--:R-:W-:Y:S02]  /*ad60*/  HADD2.F32 R29, -RZ, R5.H1_H1 ;  /* 0x30000005ff1d7230 */ /* 0x008fe40000004100 */
        /* <DEDUP_REMOVED lines=30> */
.L_x_5614:
[----:B------:R-:W-:Y:S05]  /*af50*/  BSYNC B0 ;  /* 0x0000000000007941 */ /* 0x000fea0003800000 */
.L_x_5613:
        /* <DEDUP_REMOVED lines=45> */
.L_x_5616:
[----:B------:R-:W-:Y:S05]  /*b230*/  BSYNC B0 ;  /* 0x0000000000007941 */ /* 0x000fea0003800000 */
.L_x_5615:
[----:B------:R3:W-:Y:S01]  /*b240*/  STS.128 [R200+0x2000], R20 ;  /* 0x00200014c8007388 */ /* 0x0007e20000000c00 */
[----:B------:R-:W-:Y:S01]  /*b250*/  IADD3 R0, R18, 0x80, RZ ;  /* 0x0000008012007810 */ /* 0x000fe20007ffe0ff */
[----:B------:R-:W-:Y:S03]  /*b260*/  BSSY B0, `(.L_x_5617) ;  /* 0x000002c000007945 */ /* 0x000fe60003800000 */
[----:B------:R-:W-:-:S13]  /*b270*/  ISETP.GE.AND P0, PT, R0, UR5, PT ;  /* 0x0000000500007c0c */ /* 0x000fda000bf06270 */
[----:B------:R-:W-:Y:S05]  /*b280*/  @P0 BRA `(.L_x_5618) ;  /* 0x0000000000a40947 */ /* 0x000fea0003800000 */
[----:B------:R-:W4:Y:S04]  /*b290*/  LDG.E.64 R2, desc[UR6][R38.64+0x80] ;  /* 0x0000800626027981 */ /* 0x000f28000c1e1b00 */
[----:B------:R-:W5:Y:S01]  /*b2a0*/  LDG.E.64 R4, desc[UR6][R36.64+0x80] ;  /* 0x0000800624047981 */ /* 0x000f62000c1e1b00 */
[----:B---3--:R-:W-:Y:S01]  /*b2b0*/  MOV R20, R10 ;  /* 0x0000000a00147202 */ /* 0x008fe20000000f00 */
[----:B------:R-:W-:Y:S02]  /*b2c0*/  HADD2.F32 R23, -RZ, R9.H1_H1 ;  /* 0x30000009ff177230 */ /* 0x000fe40000004100 */
[----:B------:R-:W-:Y:S02]  /*b2d0*/  HADD2.F32 R21, -RZ, R11.H1_H1 ;  /* 0x3000000bff157230 */ /* 0x000fe40000004100 */
[----:B------:R-:W-:-:S02]  /*b2e0*/  HADD2.F32 R22, -RZ, R9.H0_H0 ;  /* 0x20000009ff167230 */ /* 0x000fc40000004100 */
[----:B------:R-:W-:Y:S02]  /*b2f0*/  HADD2.F32 R16, -RZ, R11.H0_H0 ;  /* 0x2000000bff107230 */ /* 0x000fe40000004100 */
[----:B----4-:R-:W-:Y:S02]  /*b300*/  HADD2.F32 R10, -RZ, R2.H1_H1 ;  /* 0x30000002ff0a7230 */ /* 0x010fe40000004100 */
[----:B------:R-:W-:Y:S02]  /*b310*/  HADD2.F32 R0, -RZ, R3.H1_H1 ;  /* 0x30000003ff007230 */ /* 0x000fe40000004100 */
[----:B-----5:R-:W-:Y:S02]  /*b320*/  HADD2.F32 R13, -RZ, R4.H1_H1 ;  /* 0x30000004ff0d7230 */ /* 0x020fe40000004100 */
[----:B------:R-:W-:Y:S01]  /*b330*/  FMUL.FTZ R11, R23, R10 ;  /* 0x0000000a170b7220 */ /* 0x000fe20000410000 */
[----:B------:R-:W-:Y:S02]  /*b340*/  HADD2.F32 R12, -RZ, R5.H1_H1 ;  /* 0x30000005ff0c7230 */ /* 0x000fe40000004100 */
[----:B------:R-:W-:Y:S01]  /*b350*/  FMUL.FTZ R9, R21, R0 ;  /* 0x0000000015097220 */ /* 0x000fe20000410000 */
[----:B------:R-:W-:Y:S01]  /*b360*/  FMUL.FTZ R10, R22, R10 ;  /* 0x0000000a160a7220 */ /* 0x000fe20000410000 */
[----:B------:R-:W-:Y:S01]  /*b370*/  FMUL.FTZ R0, R16, R0 ;  /* 0x0000000010007220 */ /* 0x000fe20000410000 */
[----:B------:R-:W-:Y:S01]  /*b380*/  FFMA.FTZ R11, R22, R13, -R11 ;  /* 0x0000000d160b7223 */ /* 0x000fe2000001080b */
[----:B------:R-:W-:-:S02]  /*b390*/  HADD2.F32 R3, -RZ, R3.H0_H0 ;  /* 0x20000003ff037230 */ /* 0x000fc40000004100 */
[----:B------:R-:W-:Y:S01]  /*b3a0*/  FFMA.FTZ R10, R23, R13, R10 ;  /* 0x0000000d170a7223 */ /* 0x000fe2000001000a */
[-C--:B------:R-:W-:Y:S01]  /*b3b0*/  FFMA.FTZ R0, R21, R12.reuse, R0 ;  /* 0x0000000c15007223 */ /* 0x080fe20000010000 */
[--C-:B------:R-:W-:Y:S02]  /*b3c0*/  HADD2.F32 R13, -RZ, R8.reuse.H0_H0 ;  /* 0x20000008ff0d7230 */ /* 0x100fe40000004100 */
[----:B------:R-:W-:Y:S01]  /*b3d0*/  FFMA.FTZ R9, R16, R12, -R9 ;  /* 0x0000000c10097223 */ /* 0x000fe20000010809 */
[----:B------:R-:W-:Y:S01]  /*b3e0*/  HADD2.F32 R21, -RZ, R8.H1_H1 ;  /* 0x30000008ff157230 */ /* 0x000fe20000004100 */
[----:B------:R-:W-:Y:S01]  /*b3f0*/  F2FP.F16.F32.PACK_AB R10, R10, R11 ;  /* 0x0000000b0a0a723e */ /* 0x000fe200000000ff */
[--C-:B------:R-:W-:Y:S02]  /*b400*/  HADD2.F32 R8, -RZ, R20.reuse.H0_H0 ;  /* 0x20000014ff087230 */ /* 0x100fe40000004100 */
[----:B------:R-:W-:Y:S01]  /*b410*/  HADD2.F32 R20, -RZ, R20.H1_H1 ;  /* 0x30000014ff147230 */ /* 0x000fe20000004100 */
[----:B------:R-:W-:Y:S01]  /*b420*/  F2FP.F16.F32.PACK_AB R11, R0, R9 ;  /* 0x00000009000b723e */ /* 0x000fe200000000ff */
[----:B------:R-:W-:Y:S01]  /*b430*/  HADD2.F32 R2, -RZ, R2.H0_H0 ;  /* 0x20000002ff027230 */ /* 0x000fe20000004100 */
[----:B------:R-:W-:Y:S01]  /*b440*/  MOV R9, R10 ;  /* 0x0000000a00097202 */ /* 0x000fe20000000f00 */
[----:B------:R-:W-:-:S02]  /*b450*/  HADD2.F32 R5, -RZ, R5.H0_H0 ;  /* 0x20000005ff057230 */ /* 0x000fc40000004100 */
[-C--:B------:R-:W-:Y:S01]  /*b460*/  FMUL.FTZ R23, R20, R3.reuse ;  /* 0x0000000314177220 */ /* 0x080fe20000410000 */
        /* <DEDUP_REMOVED lines=11> */
.L_x_5618:
[----:B------:R-:W-:Y:S05]  /*b520*/  BSYNC B0 ;  /* 0x0000000000007941 */ /* 0x000fea0003800000 */
.L_x_5617:
[----:B------:R4:W-:Y:S02]  /*b530*/  STS.128 [R200+0x4000], R8 ;  /* 0x00400008c8007388 */ /* 0x0009e40000000c00 */
.L_x_5612:
[----:B------:R-:W-:Y:S05]  /*b540*/  BSYNC B1 ;  /* 0x0000000000017941 */ /* 0x000fea0003800000 */
.L_x_5611:
        /* <DEDUP_REMOVED lines=8> */
[C---:B------:R-:W-:Y:S01]  /*b5d0*/  IADD3 R2, P0, R128.reuse, R7, RZ ;  /* 0x0000000780027210 */ /* 0x040fe20007f1e0ff */
[----:B------:R-:W-:Y:S01]  /*b5e0*/  ULDC.64 UR10, c[0x0][0x358] ;  /* 0x0000d600000a7ab9 */ /* 0x000fe20000000a00 */
[----:B------:R-:W-:Y:S01]  /*b5f0*/  ULDC.64 UR8, c[0x0][0x360] ;  /* 0x0000d80000087ab9 */ /* 0x000fe20000000a00 */
[----:B------:R-:W-:Y:S01]  /*b600*/  BSSY B0, `(.L_x_5621) ;  /* 0x0000032000007945 */ /* 0x000fe20003800000 */
[----:B------:R-:W-:Y:S01]  /*b610*/  LEA.HI.X.SX32 R3, R128, R6, 0x1, P0 ;  /* 0x0000000680037211 */ /* 0x000fe200000f0eff */
[----:B------:R-:W-:Y:S01]  /*b620*/  IMAD.SHL.U32 R38, R2, 0x2, RZ ;  /* 0x0000000202267824 */ /* 0x000fe200078e00ff */
[----:B------:R-:W-:-:S02]  /*b630*/  ISETP.GE.AND P0, PT, R18, UR5, PT ;  /* 0x0000000512007c0c */ /* 0x000fc4000bf06270 */
[----:B------:R-:W-:Y:S02]  /*b640*/  SHF.L.U64.HI R2, R2, 0x1, R3 ;  /* 0x0000000102027819 */ /* 0x000fe40000010203 */
[C---:B------:R-:W-:Y:S02]  /*b650*/  IADD3 R36, P2, R38.reuse, UR10, RZ ;  /* 0x0000000a26247c10 */ /* 0x040fe4000ff5e0ff */
[----:B------:R-:W-:Y:S02]  /*b660*/  IADD3 R38, P1, R38, UR8, RZ ;  /* 0x0000000826267c10 */ /* 0x000fe4000ff3e0ff */
[C---:B------:R-:W-:Y:S02]  /*b670*/  IADD3.X R37, R2.reuse, UR11, RZ, P2, !PT ;  /* 0x0000000b02257c10 */ /* 0x040fe400097fe4ff */
[----:B------:R-:W-:-:S03]  /*b680*/  IADD3.X R39, R2, UR9, RZ, P1, !PT ;  /* 0x0000000902277c10 */ /* 0x000fc60008ffe4ff */
[----:B------:R-:W-:Y:S06]  /*b690*/  @P0 BRA `(.L_x_5622) ;  /* 0x0000000000a00947 */ /* 0x000fec0003800000 */
[----:B------:R-:W2:Y:S04]  /*b6a0*/  LDG.E.64 R2, desc[UR6][R38.64] ;  /* 0x0000000626027981 */ /* 0x000ea8000c1e1b00 */
[----:B------:R-:W4:Y:S01]  /*b6b0*/  LDG.E.64 R4, desc[UR6][R36.64] ;  /* 0x0000000624047981 */ /* 0x000f22000c1e1b00 */
[----:B-----5:R-:W-:Y:S01]  /*b6c0*/  MOV R32, R30 ;  /* 0x0000001e00207202 */ /* 0x020fe20000000f00 */
[----:B------:R-:W-:Y:S02]  /*b6d0*/  HADD2.F32 R30, -RZ, R31.H0_H0 ;  /* 0x2000001fff1e7230 */ /* 0x000fe40000004100 */
[----:B------:R-:W-:Y:S02]  /*b6e0*/  HADD2.F32 R33, -RZ, R29.H1_H1 ;  /* 0x3000001dff217230 */ /* 0x000fe40000004100 */
[----:B------:R-:W-:-:S02]  /*b6f0*/  HADD2.F32 R31, -RZ, R31.H1_H1 ;  /* 0x3000001fff1f7230 */ /* 0x000fc40000004100 */
[----:B------:R-:W-:Y:S02]  /*b700*/  HADD2.F32 R35, -RZ, R29.H0_H0 ;  /* 0x2000001dff237230 */ /* 0x000fe40000004100 */
[----:B--2---:R-:W-:Y:S02]  /*b710*/  HADD2.F32 R16, -RZ, R2.H1_H1 ;  /* 0x30000002ff107230 */ /* 0x004fe40000004100 */
[----:B------:R-:W-:Y:S02]  /*b720*/  HADD2.F32 R12, -RZ, R3.H1_H1 ;  /* 0x30000003ff0c7230 */ /* 0x000fe40000004100 */
[----:B----4-:R-:W-:Y:S02]  /*b730*/  HADD2.F32 R29, -RZ, R4.H1_H1 ;  /* 0x30000004ff1d7230 */ /* 0x010fe40000004100 */
[----:B---3--:R-:W-:Y:S01]  /*b740*/  FMUL.FTZ R26, R33, R16 ;  /* 0x00000010211a7220 */ /* 0x008fe20000410000 */
[----:B------:R-:W-:Y:S02]  /*b750*/  HADD2.F32 R27, -RZ, R5.H1_H1 ;  /* 0x30000005ff1b7230 */ /* 0x000fe40000004100 */
[----:B------:R-:W-:Y:S01]  /*b760*/  FMUL.FTZ R13, R31, R12 ;  /* 0x0000000c1f0d7220 */ /* 0x000fe20000410000 */
[C---:B------:R-:W-:Y:S01]  /*b770*/  FMUL.FTZ R16, R35.reuse, R16 ;  /* 0x0000001023107220 */ /* 0x040fe20000410000 */
[C---:B------:R-:W-:Y:S01]  /*b780*/  FMUL.FTZ R12, R30.reuse, R12 ;  /* 0x0000000c1e0c7220 */ /* 0x040fe20000410000 */
[----:B------:R-:W-:Y:S01]  /*b790*/  FFMA.FTZ R26, R35, R29, -R26 ;  /* 0x0000001d231a7223 */ /* 0x000fe2000001081a */
[----:B------:R-:W-:Y:S01]  /*b7a0*/  FFMA.FTZ R13, R30, R27, -R13 ;  /* 0x0000001b1e0d7223 */ /* 0x000fe2000001080d */
        /* <DEDUP_REMOVED lines=23> */
.L_x_5622:
[----:B------:R-:W-:Y:S05]  /*b920*/  BSYNC B0 ;  /* 0x0000000000007941 */ /* 0x000fea0003800000 */
.L_x_5621:
[----:B-----5:R2:W-:Y:S01]  /*b930*/  STS.128 [R200+0x800], R28 ;  /* 0x0008001cc8007388 */ /* 0x0205e20000000c00 */
[----:B------:R-:W-:Y:S01]  /*b940*/  IADD3 R2, R18, 0x40, RZ ;  /* 0x0000004012027810 */ /* 0x000fe20007ffe0ff */
[----:B------:R-:W-:Y:S03]  /*b950*/  BSSY B0, `(.L_x_5623) ;  /* 0x000002a000007945 */ /* 0x000fe60003800000 */
[----:B------:R-:W-:-:S13]  /*b960*/  ISETP.GE.AND P0, PT, R2, UR5, PT ;  /* 0x0000000502007c0c */ /* 0x000fda000bf06270 */
[----:B------:R-:W-:Y:S05]  /*b970*/  @P0 BRA `(.L_x_5624) ;  /* 0x00000000009c0947 */ /* 0x000fea0003800000 */
[----:B------:R-:W4:Y:S04]  /*b980*/  LDG.E.64 R2, desc[UR6][R38.64+0x40] ;  /* 0x0000400626027981 */ /* 0x000f28000c1e1b00 */
[----:B------:R-:W5:Y:S01]  /*b990*/  LDG.E.64 R4, desc[UR6][R36.64+0x40] ;  /* 0x0000400624047981 */ /* 0x000f62000c1e1b00 */
[----:B--2---:R-:W-:Y:S01]  /*b9a0*/  HADD2.F32 R29, -RZ, R21.H1_H1 ;  /* 0x30000015ff1d7230 */ /* 0x004fe20000004100 */
[----:B------:R-:W-:Y:S01]  /*b9b0*/  MOV R28, R22 ;  /* 0x00000016001c7202 */ /* 0x000fe20000000f00 */
[----:B---3--:R-:W-:Y:S02]  /*b9c0*/  HADD2.F32 R27, -RZ, R23.H1_H1 ;  /* 0x30000017ff1b7230 */ /* 0x008fe40000004100 */
[----:B------:R-:W-:Y:S02]  /*b9d0*/  HADD2.F32 R30, -RZ, R21.H0_H0 ;  /* 0x20000015ff1e7230 */ /* 0x000fe40000004100 */
[----:B------:R-:W-:-:S02]  /*b9e0*/  HADD2.F32 R26, -RZ, R23.H0_H0 ;  /* 0x20000017ff1a7230 */ /* 0x000fc40000004100 */
        /* <DEDUP_REMOVED lines=17> */
[----:B------:R-:W-:Y:S02]  /*bb00*/  HADD2.F32 R3, -RZ, R3.H0_H0 ;  /* 0x20000003ff037230 */ /* 0x000fe40000004100 */
[----:B------:R-:W-:Y:S01]  /*bb10*/  FMUL.FTZ R22, R27, R2 ;  /* 0x000000021b167220 */ /* 0x000fe20000410000 */
[----:B------:R-:W-:-:S02]  /*bb20*/  HADD2.F32 R28, -RZ, R28.H1_H1 ;  /* 0x3000001cff1c7230 */ /* 0x000fc40000004100 */
[C---:B------:R-:W-:Y:S01]  /*bb30*/  FMUL.FTZ R2, R23.reuse, R2 ;  /* 0x0000000217027220 */ /* 0x040fe20000410000 */
[----:B------:R-:W-:Y:S02]  /*bb40*/  HADD2.F32 R4, -RZ, R4.H0_H0 ;  /* 0x20000004ff047230 */ /* 0x000fe40000004100 */
[----:B------:R-:W-:Y:S02]  /*bb50*/  HADD2.F32 R5, -RZ, R5.H0_H0 ;  /* 0x20000005ff057230 */ /* 0x000fe40000004100 */
[-C--:B------:R-:W-:Y:S01]  /*bb60*/  FMUL.FTZ R29, R28, R3.reuse ;  /* 0x000000031c1d7220 */ /* 0x080fe20000410000 */
[C---:B------:R-:W-:Y:S01]  /*bb70*/  FMUL.FTZ R3, R20.reuse, R3 ;  /* 0x0000000314037220 */ /* 0x040fe20000410000 */
[-C--:B------:R-:W-:Y:S01]  /*bb80*/  FFMA.FTZ R22, R23, R4.reuse, -R22 ;  /* 0x0000000417167223 */ /* 0x080fe20000010816 */
[----:B------:R-:W-:Y:S01]  /*bb90*/  FFMA.FTZ R27, R27, R4, R2 ;  /* 0x000000041b1b7223 */ /* 0x000fe20000010002 */
[-C--:B------:R-:W-:Y:S01]  /*bba0*/  FFMA.FTZ R29, R20, R5.reuse, -R29 ;  /* 0x00000005141d7223 */ /* 0x080fe2000001081d */
[----:B------:R-:W-:Y:S01]  /*bbb0*/  FFMA.FTZ R28, R28, R5, R3 ;  /* 0x000000051c1c7223 */ /* 0x000fe20000010003 */
[----:B------:R-:W-:-:S02]  /*bbc0*/  F2FP.F16.F32.PACK_AB R23, R12, R13 ;  /* 0x0000000d0c17723e */ /* 0x000fc400000000ff */
[----:B------:R-:W-:Y:S02]  /*bbd0*/  F2FP.F16.F32.PACK_AB R20, R27, R22 ;  /* 0x000000161b14723e */ /* 0x000fe400000000ff */
[----:B------:R-:W-:Y:S02]  /*bbe0*/  F2FP.F16.F32.PACK_AB R22, R28, R29 ;  /* 0x0000001d1c16723e */ /* 0x000fe400000000ff */
.L_x_5624:
[----:B------:R-:W-:Y:S05]  /*bbf0*/  BSYNC B0 ;  /* 0x0000000000007941 */ /* 0x000fea0003800000 */
.L_x_5623:
[----:B------:R4:W-:Y:S01]  /*bc00*/  STS.128 [R200+0x2800], R20 ;  /* 0x00280014c8007388 */ /* 0x0009e20000000c00 */
[----:B------:R-:W-:Y:S01]  /*bc10*/  IADD3 R2, R18, 0x80, RZ ;  /* 0x0000008012027810 */ /* 0x000fe20007ffe0ff */
[----:B------:R-:W-:Y:S03]  /*bc20*/  BSSY B0, `(.L_x_5625) ;  /* 0x000002c000007945 */ /* 0x000fe60003800000 */
[----:B------:R-:W-:-:S13]  /*bc30*/  ISETP.GE.AND P0, PT, R2, UR5, PT ;  /* 0x0000000502007c0c */ /* 0x000fda000bf06270 */
[----:B------:R-:W-:Y:S05]  /*bc40*/  @P0 BRA `(.L_x_5626) ;  /* 0x0000000000a40947 */ /* 0x000fea0003800000 */
[----:B------:R-:W5:Y:S04]  /*bc50*/  LDG.E.64 R2, desc[UR6][R38.64+0x80] ;  /* 0x0000800626027981 */ /* 0x000f68000c1e1b00 */
[----:B------:R-:W2:Y:S01]  /*bc60*/  LDG.E.64 R4, desc[UR6][R36.64+0x80] ;  /* 0x0000800624047981 */ /* 0x000ea2000c1e1b00 */
[----:B----4-:R-:W-:Y:S01]  /*bc70*/  MOV R20, R11 ;  /* 0x0000000b00147202 */ /* 0x010fe20000000f00 */
[--C-:B------:R-:W-:Y:S01]  /*bc80*/  HADD2.F32 R23, -RZ, R9.reuse.H0_H0 ;  /* 0x20000009ff177230 */ /* 0x100fe20000004100 */
[----:B------:R-:W-:Y:S01]  /*bc90*/  MOV R22, R10 ;  /* 0x0000000a00167202 */ /* 0x000fe20000000f00 */
[----:B---3--:R-:W-:Y:S02]  /*bca0*/  HADD2.F32 R26, -RZ, R9.H1_H1 ;  /* 0x30000009ff1a7230 */ /* 0x008fe40000004100 */
[----:B------:R-:W-:-:S02]  /*bcb0*/  HADD2.F32 R21, -RZ, R20.H0_H0 ;  /* 0x20000014ff157230 */ /* 0x000fc40000004100 */
[----:B------:R-:W-:Y:S02]  /*bcc0*/  HADD2.F32 R20, -RZ, R20.H1_H1 ;  /* 0x30000014ff147230 */ /* 0x000fe40000004100 */
[----:B-----5:R-:W-:Y:S02]  /*bcd0*/  HADD2.F32 R9, -RZ, R3.H1_H1 ;  /* 0x30000003ff097230 */ /* 0x020fe40000004100 */
[----:B------:R-:W-:Y:S02]  /*bce0*/  HADD2.F32 R11, -RZ, R2.H1_H1 ;  /* 0x30000002ff0b7230 */ /* 0x000fe40000004100 */
[----:B--2---:R-:W-:Y:S02]  /*bcf0*/  HADD2.F32 R13, -RZ, R5.H1_H1 ;  /* 0x30000005ff0d7230 */ /* 0x004fe40000004100 */
[-C--:B------:R-:W-:Y:S01]  /*bd00*/  FMUL.FTZ R10, R20, R9.reuse ;  /* 0x00000009140a7220 */ /* 0x080fe20000410000 */
[----:B------:R-:W-:Y:S01]  /*bd10*/  FMUL.FTZ R9, R21, R9 ;  /* 0x0000000915097220 */ /* 0x000fe20000410000 */
[----:B------:R-:W-:-:S02]  /*bd20*/  HADD2.F32 R16, -RZ, R4.H1_H1 ;  /* 0x30000004ff107230 */ /* 0x000fc40000004100 */
[----:B------:R-:W-:Y:S01]  /*bd30*/  FMUL.FTZ R12, R26, R11 ;  /* 0x0000000b1a0c7220 */ /* 0x000fe20000410000 */
[-C--:B------:R-:W-:Y:S01]  /*bd40*/  FFMA.FTZ R10, R21, R13.reuse, -R10 ;  /* 0x0000000d150a7223 */ /* 0x080fe2000001080a */
[----:B------:R-:W-:Y:S01]  /*bd50*/  FFMA.FTZ R9, R20, R13, R9 ;  /* 0x0000000d14097223 */ /* 0x000fe20000010009 */
[--C-:B------:R-:W-:Y:S02]  /*bd60*/  HADD2.F32 R13, -RZ, R8.reuse.H0_H0 ;  /* 0x20000008ff0d7230 */ /* 0x100fe40000004100 */
[C---:B------:R-:W-:Y:S01]  /*bd70*/  FMUL.FTZ R11, R23.reuse, R11 ;  /* 0x0000000b170b7220 */ /* 0x040fe20000410000 */
[----:B------:R-:W-:Y:S02]  /*bd80*/  HADD2.F32 R21, -RZ, R8.H1_H1 ;  /* 0x30000008ff157230 */ /* 0x000fe40000004100 */
[-C--:B------:R-:W-:Y:S01]  /*bd90*/  FFMA.FTZ R12, R23, R16.reuse, -R12 ;  /* 0x00000010170c7223 */ /* 0x080fe2000001080c */
[----:B------:R-:W-:Y:S02]  /*bda0*/  HADD2.F32 R8, -RZ, R22.H0_H0 ;  /* 0x20000016ff087230 */ /* 0x000fe40000004100 */
[----:B------:R-:W-:Y:S01]  /*bdb0*/  FFMA.FTZ R11, R26, R16, R11 ;  /* 0x000000101a0b7223 */ /* 0x000fe2000001000b */
[----:B------:R-:W-:-:S02]  /*bdc0*/  HADD2.F32 R2, -RZ, R2.H0_H0 ;  /* 0x20000002ff027230 */ /* 0x000fc40000004100 */
[----:B------:R-:W-:Y:S02]  /*bdd0*/  HADD2.F32 R3, -RZ, R3.H0_H0 ;  /* 0x20000003ff037230 */ /* 0x000fe40000004100 */
[----:B------:R-:W-:Y:S02]  /*bde0*/  HADD2.F32 R22, -RZ, R22.H1_H1 ;  /* 0x30000016ff167230 */ /* 0x000fe40000004100 */
[-C--:B------:R-:W-:Y:S01]  /*bdf0*/  FMUL.FTZ R16, R21, R2.reuse ;  /* 0x0000000215107220 */ /* 0x080fe20000410000 */
[----:B------:R-:W-:Y:S02]  /*be00*/  HADD2.F32 R4, -RZ, R4.H0_H0 ;  /* 0x20000004ff047230 */ /* 0x000fe40000004100 */
        /* <DEDUP_REMOVED lines=11> */
[----:B------:R-:W-:Y:S02]  /*bec0*/  F2FP.F16.F32.PACK_AB R10, R22, R23 ;  /* 0x00000017160a723e */ /* 0x000fe400000000ff */
[----:B------:R-:W-:Y:S02]  /*bed0*/  MOV R9, R12 ;  /* 0x0000000c00097202 */ /* 0x000fe40000000f00 */
.L_x_5626:
[----:B------:R-:W-:Y:S05]  /*bee0*/  BSYNC B0 ;  /* 0x0000000000007941 */ /* 0x000fea0003800000 */
.L_x_5625:
[----:B------:R1:W-:Y:S02]  /*bef0*/  STS.128 [R200+0x4800], R8 ;  /* 0x00480008c8007388 */ /* 0x0003e40000000c00 */
.L_x_5620:
[----:B------:R-:W-:Y:S05]  /*bf00*/  BSYNC B1 ;  /* 0x0000000000017941 */ /* 0x000fea0003800000 */
.L_x_5619:
        /* <DEDUP_REMOVED lines=8> */
[----:B------:R-:W-:Y:S01]  /*bf90*/  IMAD.SHL.U32 R2, R127, 0x20, RZ ;  /* 0x000000207f027824 */ /* 0x000fe200078e00ff */
[----:B------:R-:W-:Y:S01]  /*bfa0*/  ULDC.64 UR10, c[0x0][0x358] ;  /* 0x0000d600000a7ab9 */ /* 0x000fe20000000a00 */
[----:B------:R-:W-:Y:S01]  /*bfb0*/  ULDC.64 UR8, c[0x0][0x360] ;  /* 0x0000d80000087ab9 */ /* 0x000fe20000000a00 */
[----:B------:R-:W-:Y:S02]  /*bfc0*/  BSSY B0, `(.L_x_5629) ;  /* 0x0000035000007945 */ /* 0x000fe40003800000 */
[----:B------:R-:W-:-:S04]  /*bfd0*/  IADD3 R3, P0, R2, R7, RZ ;  /* 0x0000000702037210 */ /* 0x000fc80007f1e0ff */
[----:B------:R-:W-:Y:S01]  /*bfe0*/  LEA.HI.X.SX32 R2, R2, R6, 0x1, P0 ;  /* 0x0000000602027211 */ /* 0x000fe200000f0eff */
[C---:B------:R-:W-:Y:S01]  /*bff0*/  IMAD.SHL.U32 R38, R3.reuse, 0x2, RZ ;  /* 0x0000000203267824 */ /* 0x040fe200078e00ff */
[----:B------:R-:W-:Y:S02]  /*c000*/  ISETP.GE.AND P0, PT, R18, UR5, PT ;  /* 0x0000000512007c0c */ /* 0x000fe4000bf06270 */
[----:B------:R-:W-:Y:S02]  /*c010*/  SHF.L.U64.HI R2, R3, 0x1, R2 ;  /* 0x0000000103027819 */ /* 0x000fe40000010202 */
[C---:B------:R-:W-:Y:S02]  /*c020*/  IADD3 R36, P2, R38.reuse, UR10, RZ ;  /* 0x0000000a26247c10 */ /* 0x040fe4000ff5e0ff */
[----:B------:R-:W-:Y:S02]  /*c030*/  IADD3 R38, P1, R38, UR8, RZ ;  /* 0x0000000826267c10 */ /* 0x000fe4000ff3e0ff */
[----:B------:R-:W-:-:S02]  /*c040*/  IADD3.X R37, R2, UR11, RZ, P2, !PT ;  /* 0x0000000b02257c10 */ /* 0x000fc400097fe4ff */
[----:B------:R-:W-:-:S03]  /*c050*/  IADD3.X R39, R2, UR9, RZ, P1, !PT ;  /* 0x0000000902277c10 */ /* 0x000fc60008ffe4ff */
[----:B---3--:R-:W-:Y:S06]  /*c060*/  @P0 BRA `(.L_x_5630) ;  /* 0x0000000000a80947 */ /* 0x008fec0003800000 */
[----:B------:R-:W2:Y:S04]  /*c070*/  LDG.E.64 R2, desc[UR6][R38.64] ;  /* 0x0000000626027981 */ /* 0x000ea8000c1e1b00 */
[----:B------:R-:W3:Y:S01]  /*c080*/  LDG.E.64 R4, desc[UR6][R36.64] ;  /* 0x0000000624047981 */ /* 0x000ee2000c1e1b00 */
[----:B-----5:R-:W-:Y:S01]  /*c090*/  MOV R13, R31 ;  /* 0x0000001f000d7202 */ /* 0x020fe20000000f00 */
[--C-:B------:R-:W-:Y:S01]  /*c0a0*/  HADD2.F32 R34, -RZ, R29.reuse.H0_H0 ;  /* 0x2000001dff227230 */ /* 0x100fe20000004100 */
[----:B------:R-:W-:Y:S01]  /*c0b0*/  MOV R32, R30 ;  /* 0x0000001e00207202 */ /* 0x000fe20000000f00 */
[----:B------:R-:W-:Y:S02]  /*c0c0*/  HADD2.F32 R31, -RZ, R29.H1_H1 ;  /* 0x3000001dff1f7230 */ /* 0x000fe40000004100 */
[----:B------:R-:W-:-:S02]  /*c0d0*/  HADD2.F32 R29, -RZ, R13.H0_H0 ;  /* 0x2000000dff1d7230 */ /* 0x000fc40000004100 */
[----:B------:R-:W-:Y:S02]  /*c0e0*/  HADD2.F32 R30, -RZ, R13.H1_H1 ;  /* 0x3000000dff1e7230 */ /* 0x000fe40000004100 */
[----:B--2---:R-:W-:Y:S02]  /*c0f0*/  HADD2.F32 R13, -RZ, R3.H1_H1 ;  /* 0x30000003ff0d7230 */ /* 0x004fe40000004100 */
[----:B------:R-:W-:Y:S02]  /*c100*/  HADD2.F32 R24, -RZ, R2.H1_H1 ;  /* 0x30000002ff187230 */ /* 0x000fe40000004100 */
[----:B---3--:R-:W-:Y:S02]  /*c110*/  HADD2.F32 R26, -RZ, R5.H1_H1 ;  /* 0x30000005ff1a7230 */ /* 0x008fe40000004100 */
[-C--:B------:R-:W-:Y:S01]  /*c120*/  FMUL.FTZ R16, R30, R13.reuse ;  /* 0x0000000d1e107220 */ /* 0x080fe20000410000 */
[----:B------:R-:W-:Y:S01]  /*c130*/  FMUL.FTZ R13, R29, R13 ;  /* 0x0000000d1d0d7220 */ /* 0x000fe20000410000 */
[----:B------:R-:W-:-:S02]  /*c140*/  HADD2.F32 R27, -RZ, R4.H1_H1 ;  /* 0x30000004ff1b7230 */ /* 0x000fc40000004100 */
[-C--:B------:R-:W-:Y:S01]  /*c150*/  FMUL.FTZ R25, R31, R24.reuse ;  /* 0x000000181f197220 */ /* 0x080fe20000410000 */
[----:B------:R-:W-:Y:S01]  /*c160*/  FMUL.FTZ R24, R34, R24 ;  /* 0x0000001822187220 */ /* 0x000fe20000410000 */
[-C--:B------:R-:W-:Y:S01]  /*c170*/  FFMA.FTZ R16, R29, R26.reuse, -R16 ;  /* 0x0000001a1d107223 */ /* 0x080fe20000010810 */
[----:B------:R-:W-:Y:S01]  /*c180*/  FFMA.FTZ R13, R30, R26, R13 ;  /* 0x0000001a1e0d7223 */ /* 0x000fe2000001000d */
[----:B------:R-:W-:Y:S02]  /*c190*/  HADD2.F32 R26, -RZ, R32.H0_H0 ;  /* 0x20000020ff1a7230 */ /* 0x000fe40000004100 */
[-C--:B------:R-:W-:Y:S01]  /*c1a0*/  FFMA.FTZ R25, R34, R27.reuse, -R25 ;  /* 0x0000001b22197223 */ /* 0x080fe20000010819 */
[----:B------:R-:W-:Y:S01]  /*c1b0*/  FFMA.FTZ R24, R31, R27, R24 ;  /* 0x0000001b1f187223 */ /* 0x000fe20000010018 */
[----:B------:R-:W-:Y:S01]  /*c1c0*/  HADD2.F32 R2, -RZ, R2.H0_H0 ;  /* 0x20000002ff027230 */ /* 0x000fe20000004100 */
[----:B------:R-:W-:Y:S01]  /*c1d0*/  F2FP.F16.F32.PACK_AB R13, R13, R16 ;  /* 0x000000100d0d723e */ /* 0x000fe200000000ff */
[----:B------:R-:W-:-:S02]  /*c1e0*/  HADD2.F32 R3, -RZ, R3.H0_H0 ;  /* 0x20000003ff037230 */ /* 0x000fc40000004100 */
[----:B------:R-:W-:Y:S01]  /*c1f0*/  HADD2.F32 R29, -RZ, R28.H1_H1 ;  /* 0x3000001cff1d7230 */ /* 0x000fe20000004100 */
[----:B------:R-:W-:Y:S01]  /*c200*/  F2FP.F16.F32.PACK_AB R24, R24, R25 ;  /* 0x000000191818723e */ /* 0x000fe200000000ff */
[----:B------:R-:W-:Y:S02]  /*c210*/  HADD2.F32 R32, -RZ, R32.H1_H1 ;  /* 0x30000020ff207230 */ /* 0x000fe40000004100 */
[----:B------:R-:W-:Y:S02]  /*c220*/  HADD2.F32 R27, -RZ, R28.H0_H0 ;  /* 0x2000001cff1b7230 */ /* 0x000fe40000004100 */
[----:B------:R-:W-:Y:S01]  /*c230*/  FMUL.FTZ R28, R29, R2 ;  /* 0x000000021d1c7220 */ /* 0x000fe20000410000 */
[----:B------:R-:W-:Y:S02]  /*c240*/  HADD2.F32 R4, -RZ, R4.H0_H0 ;  /* 0x20000004ff047230 */ /* 0x000fe40000004100 */
[----:B------:R-:W-:Y:S01]  /*c250*/  FMUL.FTZ R31, R32, R3 ;  /* 0x00000003201f7220 */ /* 0x000fe20000410000 */
[----:B------:R-:W-:-:S02]  /*c260*/  HADD2.F32 R5, -RZ, R5.H0_H0 ;  /* 0x20000005ff057230 */ /* 0x000fc40000004100 */
        /* <DEDUP_REMOVED lines=8> */
[----:B------:R-:W-:Y:S02]  /*c2f0*/  MOV R29, R24 ;  /* 0x00000018001d7202 */ /* 0x000fe40000000f00 */
[----:B------:R-:W-:Y:S02]  /*c300*/  MOV R31, R13 ;  /* 0x0000000d001f7202 */ /* 0x000fe40000000f00 */
.L_x_5630:
[----:B------:R-:W-:Y:S05]  /*c310*/  BSYNC B0 ;  /* 0x0000000000007941 */ /* 0x000fea0003800000 */
.L_x_5629:
[----:B-----5:R1:W-:Y:S01]  /*c320*/  STS.128 [R200+0x1000], R28 ;  /* 0x0010001cc8007388 */ /* 0x0203e20000000c00 */
[----:B------:R-:W-:Y:S01]  /*c330*/  IADD3 R2, R18, 0x40, RZ ;  /* 0x0000004012027810 */ /* 0x000fe20007ffe0ff */
[----:B------:R-:W-:Y:S03]  /*c340*/  BSSY B0, `(.L_x_5631) ;  /* 0x000002a000007945 */ /* 0x000fe60003800000 */
[----:B------:R-:W-:-:S13]  /*c350*/  ISETP.GE.AND P0, PT, R2, UR5, PT ;  /* 0x0000000502007c0c */ /* 0x000fda000bf06270 */
[----:B------:R-:W-:Y:S05]  /*c360*/  @P0 BRA `(.L_x_5632) ;  /* 0x00000000009c0947 */ /* 0x000fea0003800000 */
[----:B------:R-:W2:Y:S04]  /*c370*/  LDG.E.64 R2, desc[UR6][R38.64+0x40] ;  /* 0x0000400626027981 */ /* 0x000ea8000c1e1b00 */
[----:B------:R-:W3:Y:S01]  /*c380*/  LDG.E.64 R4, desc[UR6][R36.64+0x40] ;  /* 0x0000400624047981 */ /* 0x000ee2000c1e1b00 */
[--C-:B-1----:R-:W-:Y:S01]  /*c390*/  HADD2.F32 R29, -RZ, R21.reuse.H0_H0 ;  /* 0x20000015ff1d7230 */ /* 0x102fe20000004100 */
[----:B------:R-:W-:Y:S01]  /*c3a0*/  MOV R27, R22 ;  /* 0x00000016001b7202 */ /* 0x000fe20000000f00 */
[----:B------:R-:W-:Y:S02]  /*c3b0*/  HADD2.F32 R28, -RZ, R21.H1_H1 ;  /* 0x30000015ff1c7230 */ /* 0x000fe40000004100 */
[--C-:B------:R-:W-:Y:S02]  /*c3c0*/  HADD2.F32 R26, -RZ, R23.reuse.H1_H1 ;  /* 0x30000017ff1a7230 */ /* 0x100fe40000004100 */
[----:B------:R-:W-:-:S02]  /*c3d0*/  HADD2.F32 R25, -RZ, R23.H0_H0 ;  /* 0x20000017ff197230 */ /* 0x000fc40000004100 */
[----:B--2---:R-:W-:Y:S02]  /*c3e0*/  HADD2.F32 R21, -RZ, R2.H1_H1 ;  /* 0x30000002ff157230 */ /* 0x004fe40000004100 */
[----:B------:R-:W-:Y:S02]  /*c3f0*/  HADD2.F32 R13, -RZ, R3.H1_H1 ;  /* 0x30000003ff0d7230 */ /* 0x000fe40000004100 */
[----:B---3--:R-:W-:Y:S02]  /*c400*/  HADD2.F32 R24, -RZ, R4.H1_H1 ;  /* 0x30000004ff187230 */ /* 0x008fe40000004100 */
[----:B------:R-:W-:Y:S01]  /*c410*/  FMUL.FTZ R22, R28, R21 ;  /* 0x000000151c167220 */ /* 0x000fe20000410000 */
[----:B------:R-:W-:Y:S02]  /*c420*/  HADD2.F32 R23, -RZ, R5.H1_H1 ;  /* 0x30000005ff177230 */ /* 0x000fe40000004100 */
[----:B------:R-:W-:Y:S01]  /*c430*/  FMUL.FTZ R16, R26, R13 ;  /* 0x0000000d1a107220 */ /* 0x000fe20000410000 */
[----:B------:R-:W-:Y:S01]  /*c440*/  FMUL.FTZ R21, R29, R21 ;  /* 0x000000151d157220 */ /* 0x000fe20000410000 */
[----:B------:R-:W-:Y:S01]  /*c450*/  FMUL.FTZ R13, R25, R13 ;  /* 0x0000000d190d7220 */ /* 0x000fe20000410000 */
        /* <DEDUP_REMOVED lines=24> */
.L_x_5632:
[----:B------:R-:W-:Y:S05]  /*c5e0*/  BSYNC B0 ;  /* 0x0000000000007941 */ /* 0x000fea0003800000 */
.L_x_5631:
[----:B------:R2:W-:Y:S01]  /*c5f0*/  STS.128 [R200+0x3000], R20 ;  /* 0x00300014c8007388 */ /* 0x0005e20000000c00 */
[----:B------:R-:W-:Y:S01]  /*c600*/  IADD3 R2, R18, 0x80, RZ ;  /* 0x0000008012027810 */ /* 0x000fe20007ffe0ff */
[----:B------:R-:W-:Y:S03]  /*c610*/  BSSY B0, `(.L_x_5633) ;  /* 0x000002c000007945 */ /* 0x000fe60003800000 */
[----:B------:R-:W-:-:S13]  /*c620*/  ISETP.GE.AND P0, PT, R2, UR5, PT ;  /* 0x0000000502007c0c */ /* 0x000fda000bf06270 */
[----:B------:R-:W-:Y:S05]  /*c630*/  @P0 BRA `(.L_x_5634) ;  /* 0x0000000000a40947 */ /* 0x000fea0003800000 */
[----:B------:R-:W3:Y:S04]  /*c640*/  LDG.E.64 R2, desc[UR6][R38.64+0x80] ;  /* 0x0000800626027981 */ /* 0x000ee8000c1e1b00 */
[----:B------:R-:W4:Y:S01]  /*c650*/  LDG.E.64 R4, desc[UR6][R36.64+0x80] ;  /* 0x0000800624047981 */ /* 0x000f22000c1e1b00 */
[----:B--2---:R-:W-:Y:S01]  /*c660*/  MOV R22, R11 ;  /* 0x0000000b00167202 */ /* 0x004fe20000000f00 */
[--C-:B------:R-:W-:Y:S01]  /*c670*/  HADD2.F32 R26, -RZ, R9.reuse.H0_H0 ;  /* 0x20000009ff1a7230 */ /* 0x100fe20000004100 */
[----:B------:R-:W-:Y:S01]  /*c680*/  MOV R23, R10 ;  /* 0x0000000a00177202 */ /* 0x000fe20000000f00 */
[----:B------:R-:W-:Y:S02]  /*c690*/  HADD2.F32 R24, -RZ, R9.H1_H1 ;  /* 0x30000009ff187230 */ /* 0x000fe40000004100 */
[----:B------:R-:W-:-:S02]  /*c6a0*/  HADD2.F32 R21, -RZ, R22.H0_H0 ;  /* 0x20000016ff157230 */ /* 0x000fc40000004100 */
[----:B------:R-:W-:Y:S02]  /*c6b0*/  HADD2.F32 R22, -RZ, R22.H1_H1 ;  /* 0x30000016ff167230 */ /* 0x000fe40000004100 */
[----:B---3--:R-:W-:Y:S02]  /*c6c0*/  HADD2.F32 R11, -RZ, R2.H1_H1 ;  /* 0x30000002ff0b7230 */ /* 0x008fe40000004100 */
[----:B------:R-:W-:Y:S02]  /*c6d0*/  HADD2.F32 R9, -RZ, R3.H1_H1 ;  /* 0x30000003ff097230 */ /* 0x000fe40000004100 */
[----:B----4-:R-:W-:Y:S02]  /*c6e0*/  HADD2.F32 R20, -RZ, R4.H1_H1 ;  /* 0x30000004ff147230 */ /* 0x010fe40000004100 */
[----:B------:R-:W-:Y:S01]  /*c6f0*/  FMUL.FTZ R13, R24, R11 ;  /* 0x0000000b180d7220 */ /* 0x000fe20000410000 */
        /* <DEDUP_REMOVED lines=29> */
.L_x_5634:
[----:B------:R-:W-:Y:S05]  /*c8d0*/  BSYNC B0 ;  /* 0x0000000000007941 */ /* 0x000fea0003800000 */
.L_x_5633:
[----:B------:R3:W-:Y:S02]  /*c8e0*/  STS.128 [R200+0x5000], R8 ;  /* 0x00500008c8007388 */ /* 0x0007e40000000c00 */
.L_x_5628:
[----:B------:R-:W-:Y:S05]  /*c8f0*/  BSYNC B1 ;  /* 0x0000000000017941 */ /* 0x000fea0003800000 */
.L_x_5627:
[----:B------:R-:W-:-:S05]  /*c900*/  VIADD R16, R142, 0x30 ;  /* 0x000000308e107836 */ /* 0x000fca0000000000 */
[----:B------:R-:W-:-:S04]  /*c910*/  ISETP.GE.AND P0, PT, R16, R17, PT ;  /* 0x000000111000720c */ /* 0x000fc80003f06270 */
[----:B------:R-:W-:-:S13]  /*c920*/  ISETP.LT.OR P0, PT, R58, -0x187, P0 ;  /* 0xfffffe793a00780c */ /* 0x000fda0000701670 */
[----:B------:R-:W-:Y:S05]  /*c930*/  @P0 BRA `(.L_x_5635) ;  /* 0x0000005000980947 */ /* 0x000fea0003800000 */
[----:B--234-:R2:W5:Y:S04]  /*c940*/  LDG.E.128 R20, desc[UR6][R14.64+0x80] ;  /* 0x000080060e147981 */ /* 0x01c568000c1e1d00 */
[----:B-1----:R2:W5:Y:S04]  /*c950*/  LDG.E.128 R8, desc[UR6][R14.64+0x100] ;  /* 0x000100060e087981 */ /* 0x002568000c1e1d00 */
[----:B------:R2:W5:Y:S01]  /*c960*/  LDG.E.128 R24, desc[UR6][R14.64] ;  /* 0x000000060e187981 */ /* 0x000562000c1e1d00 */
[----:B------:R-:W-:Y:S01]  /*c970*/  IMAD R127, R127, 0x30, RZ ;  /* 0x000000307f7f7824 */ /* 0x000fe200078e02ff */
[----:B------:R-:W-:Y:S01]  /*c980*/  ULDC.64 UR10, c[0x0][0x358] ;  /* 0x0000d600000a7ab9 */ /* 0x000fe20000000a00 */
[----:B------:R-:W-:Y:S01]  /*c990*/  ULDC.64 UR8, c[0x0][0x360] ;  /* 0x0000d80000087ab9 */ /* 0x000fe20000000a00 */
[----:B------:R-:W-:Y:S02]  /*c9a0*/  BSSY B0, `(.L_x_5636) ;  /* 0x0000035000007945 */ /* 0x000fe40003800000 */
[----:B------:R-:W-:-:S04]  /*c9b0*/  IADD3 R2, P0, R127, R7, RZ ;  /* 0x000000077f027210 */ /* 0x000fc80007f1e0ff */
[----:B------:R-:W-:Y:S01]  /*c9c0*/  LEA.HI.X.SX32 R127, R127, R6, 0x1, P0 ;  /* 0x000000067f7f7211 */ /* 0x000fe200000f0eff */
[----:B------:R-:W-:Y:S01]  /*c9d0*/  IMAD.SHL.U32 R34, R2, 0x2, RZ ;  /* 0x0000000202227824 */ /* 0x000fe200078e00ff */
[----:B------:R-:W-:Y:S02]  /*c9e0*/  ISETP.GE.AND P0, PT, R18, UR5, PT ;  /* 0x0000000512007c0c */ /* 0x000fe4000bf06270 */
[----:B------:R-:W-:Y:S02]  /*c9f0*/  SHF.L.U64.HI R2, R2, 0x1, R127 ;  /* 0x0000000102027819 */ /* 0x000fe4000001027f */
[C---:B------:R-:W-:Y:S02]  /*ca00*/  IADD3 R32, P2, R34.reuse, UR10, RZ ;  /* 0x0000000a22207c10 */ /* 0x040fe4000ff5e0ff */
[----:B------:R-:W-:Y:S02]  /*ca10*/  IADD3 R34, P1, R34, UR8, RZ ;  /* 0x0000000822227c10 */ /* 0x000fe4000ff3e0ff */
[----:B------:R-:W-:-:S02]  /*ca20*/  IADD3.X R33, R2, UR11, RZ, P2, !PT ;  /* 0x0000000b02217c10 */ /* 0x000fc400097fe4ff */
[----:B------:R-:W-:-:S03]  /*ca30*/  IADD3.X R35, R2, UR9, RZ, P1, !PT ;  /* 0x0000000902237c10 */ /* 0x000fc60008ffe4ff */
[----:B--2---:R-:W-:Y:S06]  /*ca40*/  @P0 BRA `(.L_x_5637) ;  /* 0x0000000000a80947 */ /* 0x004fec0003800000 */
[----:B------:R-:W2:Y:S04]  /*ca50*/  LDG.E.64 R2, desc[UR6][R34.64] ;  /* 0x0000000622027981 */ /* 0x000ea8000c1e1b00 */
[----:B------:R-:W3:Y:S01]  /*ca60*/  LDG.E.64 R4, desc[UR6][R32.64] ;  /* 0x0000000620047981 */ /* 0x000ee2000c1e1b00 */
[----:B-----5:R-:W-:Y:S02]  /*ca70*/  MOV R30, R25 ;  /* 0x00000019001e7202 */ /* 0x020fe40000000f00 */
[----:B------:R-:W-:Y:S02]  /*ca80*/  MOV R25, R27 ;  /* 0x0000001b00197202 */ /* 0x000fe40000000f00 */
[----:B------:R-:W-:Y:S01]  /*ca90*/  MOV R28, R26 ;  /* 0x0000001a001c7202 */ /* 0x000fe20000000f00 */
[----:B------:R-:W-:-:S02]  /*caa0*/  HADD2.F32 R27, -RZ, R30.H0_H0 ;  /* 0x2000001eff1b7230 */ /* 0x000fc40000004100 */
[--C-:B------:R-:W-:Y:S02]  /*cab0*/  HADD2.F32 R26, -RZ, R25.reuse.H0_H0 ;  /* 0x20000019ff1a7230 */ /* 0x100fe40000004100 */
[----:B------:R-:W-:Y:S02]  /*cac0*/  HADD2.F32 R30, -RZ, R30.H1_H1 ;  /* 0x3000001eff1e7230 */ /* 0x000fe40000004100 */
[----:B------:R-:W-:Y:S02]  /*cad0*/  HADD2.F32 R25, -RZ, R25.H1_H1 ;  /* 0x30000019ff197230 */ /* 0x000fe40000004100 */
[----:B--2---:R-:W-:Y:S02]  /*cae0*/  HADD2.F32 R13, -RZ, R2.H1_H1 ;  /* 0x30000002ff0d7230 */ /* 0x004fe40000004100 */
[----:B------:R-:W-:Y:S02]  /*caf0*/  HADD2.F32 R6, -RZ, R3.H1_H1 ;  /* 0x30000003ff067230 */ /* 0x000fe40000004100 */
[----:B---3--:R-:W-:-:S02]  /*cb00*/  HADD2.F32 R17, -RZ, R4.H1_H1 ;  /* 0x30000004ff117230 */ /* 0x008fc40000004100 */
[-C--:B------:R-:W-:Y:S01]  /*cb10*/  FMUL.FTZ R14, R30, R13.reuse ;  /* 0x0000000d1e0e7220 */ /* 0x080fe20000410000 */
[----:B------:R-:W-:Y:S02]  /*cb20*/  HADD2.F32 R15, -RZ, R5.H1_H1 ;  /* 0x30000005ff0f7230 */ /* 0x000fe40000004100 */
[-C--:B------:R-:W-:Y:S01]  /*cb30*/  FMUL.FTZ R7, R25, R6.reuse ;  /* 0x0000000619077220 */ /* 0x080fe20000410000 */
        /* <DEDUP_REMOVED lines=11> */
[--C-:B------:R-:W-:Y:S02]  /*cbf0*/  HADD2.F32 R24, -RZ, R28.reuse.H0_H0 ;  /* 0x2000001cff187230 */ /* 0x100fe40000004100 */
[----:B------:R-:W-:Y:S02]  /*cc00*/  HADD2.F32 R3, -RZ, R3.H0_H0 ;  /* 0x20000003ff037230 */ /* 0x000fe40000004100 */
[-C--:B------:R-:W-:Y:S01]  /*cc10*/  FMUL.FTZ R26, R17, R2.reuse ;  /* 0x00000002111a7220 */ /* 0x080fe20000410000 */
[----:B------:R-:W-:Y:S02]  /*cc20*/  HADD2.F32 R28, -RZ, R28.H1_H1 ;  /* 0x3000001cff1c7230 */ /* 0x000fe40000004100 */
[----:B------:R-:W-:Y:S01]  /*cc30*/  FMUL.FTZ R2, R15, R2 ;  /* 0x000000020f027220 */ /* 0x000fe20000410000 */
[----:B------:R-:W-:-:S02]  /*cc40*/  HADD2.F32 R4, -RZ, R4.H0_H0 ;  /* 0x20000004ff047230 */ /* 0x000fc40000004100 */
        /* <DEDUP_REMOVED lines=10> */
.L_x_5637:
[----:B------:R-:W-:Y:S05]  /*ccf0*/  BSYNC B0 ;  /* 0x0000000000007941 */ /* 0x000fea0003800000 */
.L_x_5636:
[----:B-----5:R1:W-:Y:S01]  /*cd00*/  STS.128 [R200+0x1800], R24 ;  /* 0x00180018c8007388 */ /* 0x0203e20000000c00 */
[----:B------:R-:W-:Y:S01]  /*cd10*/  IADD3 R2, R18, 0x40, RZ ;  /* 0x0000004012027810 */ /* 0x000fe20007ffe0ff */
[----:B------:R-:W-:Y:S03]  /*cd20*/  BSSY B0, `(.L_x_5638) ;  /* 0x000002d000007945 */ /* 0x000fe60003800000 */
[----:B------:R-:W-:-:S13]  /*cd30*/  ISETP.GE.AND P0, PT, R2, UR5, PT ;  /* 0x0000000502007c0c */ /* 0x000fda000bf06270 */
[----:B------:R-:W-:Y:S05]  /*cd40*/  @P0 BRA `(.L_x_5639) ;  /* 0x0000000000a80947 */ /* 0x000fea0003800000 */
[----:B------:R-:W2:Y:S04]  /*cd50*/  LDG.E.64 R2, desc[UR6][R34.64+0x40] ;  /* 0x0000400622027981 */ /* 0x000ea8000c1e1b00 */
[----:B------:R-:W3:Y:S01]  /*cd60*/  LDG.E.64 R4, desc[UR6][R32.64+0x40] ;  /* 0x0000400620047981 */ /* 0x000ee2000c1e1b00 */
[----:B-1----:R-:W-:Y:S02]  /*cd70*/  MOV R26, R21 ;  /* 0x00000015001a7202 */ /* 0x002fe40000000f00 */
        /* <DEDUP_REMOVED lines=39> */
.L_x_5639:
[----:B------:R-:W-:Y:S05]  /*cff0*/  BSYNC B0 ;  /* 0x0000000000007941 */ /* 0x000fea0003800000 */
.L_x_5638:
[----:B------:R2:W-:Y:S01]  /*d000*/  STS.128 [R200+0x3800], R20 ;  /* 0x00380014c8007388 */ /* 0x0005e20000000c00 */
[----:B------:R-:W-:Y:S01]  /*d010*/  IADD3 R18, R18, 0x80, RZ ;  /* 0x0000008012127810 */ /* 0x000fe20007ffe0ff */
[----:B------:R-:W-:Y:S03]  /*d020*/  BSSY B0, `(.L_x_5640) ;  /* 0x000002a000007945 */ /* 0x000fe60003800000 */
[----:B------:R-:W-:-:S13]  /*d030*/  ISETP.GE.AND P0, PT, R18, UR5, PT ;  /* 0x0000000512007c0c */ /* 0x000fda000bf06270 */
[----:B------:R-:W-:Y:S05]  /*d040*/  @P0 BRA `(.L_x_5641) ;  /* 0x00000000009c0947 */ /* 0x000fea0003800000 */
[----:B------:R-:W3:Y:S04]  /*d050*/  LDG.E.64 R2, desc[UR6][R34.64+0x80] ;  /* 0x0000800622027981 */ /* 0x000ee8000c1e1b00 */
[----:B------:R-:W4:Y:S01]  /*d060*/  LDG.E.64 R4, desc[UR6][R32.64+0x80] ;  /* 0x0000800620047981 */ /* 0x000f22000c1e1b00 */
[--C-:B------:R-:W-:Y:S01]  /*d070*/  HADD2.F32 R19, -RZ, R9.reuse.H0_H0 ;  /* 0x20000009ff137230 */ /* 0x100fe20000004100 */
        /* <DEDUP_REMOVED lines=36> */
.L_x_5641:
[----:B------:R-:W-:Y:S05]  /*d2c0*/  BSYNC B0 ;  /* 0x0000000000007941 */ /* 0x000fea0003800000 */
.L_x_5640:
[----:B------:R3:W-:Y:S01]  /*d2d0*/  STS.128 [R200+0x5800], R8 ;  /* 0x00580008c8007388 */ /* 0x0007e20000000c00 */
[----:B------:R-:W-:Y:S05]  /*d2e0*/  BRA `(.L_x_5635) ;  /* 0x00000048002c7947 */ /* 0x000fea0003800000 */
.L_x_5610:
        /* <DEDUP_REMOVED lines=30> */
[----:B--2---:R-:W-:Y:S02]  /*d4d0*/  HADD2.F32 R49, -RZ, R33.H0_H0 ;  /* 0x20000021ff317230 */ /* 0x004fe40000004100 */
[----:B------:R-:W-:Y:S02]  /*d4e0*/  HADD2.F32 R43, -RZ, R32.H0_H0 ;  /* 0x20000020ff2b7230 */ /* 0x000fe40000004100 */
[--C-:B---3--:R-:W-:Y:S02]  /*d4f0*/  HADD2.F32 R2, -RZ, R5.reuse.H0_H0 ;  /* 0x20000005ff027230 */ /* 0x108fe40000004100 */
[----:B------:R-:W-:Y:S02]  /*d500*/  HADD2.F32 R0, -RZ, R4.H0_H0 ;  /* 0x20000004ff007230 */ /* 0x000fe40000004100 */
[----:B------:R-:W-:Y:S02]  /*d510*/  HADD2.F32 R12, -RZ, R5.H1_H1 ;  /* 0x30000005ff0c7230 */ /* 0x000fe40000004100 */
[----:B------:R-:W-:Y:S01]  /*d520*/  @!P1 FADD.FTZ R2, -R2, -RZ ;  /* 0x800000ff02029221 */ /* 0x000fe20000010100 */
[----:B------:R-:W-:-:S02]  /*d530*/  HADD2.F32 R5, -RZ, R6.H0_H0 ;  /* 0x20000006ff057230 */ /* 0x000fc40000004100 */
[----:B------:R-:W-:Y:S01]  /*d540*/  @!P1 FADD.FTZ R0, -R0, -RZ ;  /* 0x800000ff00009221 */ /* 0x000fe20000010100 */
[----:B------:R-:W-:Y:S02]  /*d550*/  HADD2.F32 R16, -RZ, R6.H1_H1 ;  /* 0x30000006ff107230 */ /* 0x000fe40000004100 */
[--C-:B------:R-:W-:Y:S02]  /*d560*/  HADD2.F32 R6, -RZ, R7.reuse.H0_H0 ;  /* 0x20000007ff067230 */ /* 0x100fe40000004100 */
[----:B------:R-:W-:Y:S02]  /*d570*/  HADD2.F32 R4, -RZ, R4.H1_H1 ;  /* 0x30000004ff047230 */ /* 0x000fe40000004100 */
[----:B------:R-:W-:Y:S02]  /*d580*/  HADD2.F32 R7, -RZ, R7.H1_H1 ;  /* 0x30000007ff077230 */ /* 0x000fe40000004100 */
[----:B------:R-:W-:Y:S01]  /*d590*/  FMUL.FTZ R49, R49, R2 ;  /* 0x0000000231317220 */ /* 0x000fe20000410000 */
[----:B------:R-:W-:-:S02]  /*d5a0*/  HADD2.F32 R33, -RZ, R33.H1_H1 ;  /* 0x30000021ff217230 */ /* 0x000fc40000004100 */
[----:B------:R-:W-:Y:S01]  /*d5b0*/  FMUL.FTZ R43, R43, R0 ;  /* 0x000000002b2b7220 */ /* 0x000fe20000410000 */
[----:B------:R-:W-:Y:S02]  /*d5c0*/  HADD2.F32 R2, -RZ, R34.H0_H0 ;  /* 0x20000022ff027230 */ /* 0x000fe40000004100 */
[----:B------:R-:W-:Y:S01]  /*d5d0*/  @!P1 FADD.FTZ R12, -R12, -RZ ;  /* 0x800000ff0c0c9221 */ /* 0x000fe20000010100 */
[----:B------:R-:W-:Y:S02]  /*d5e0*/  HADD2.F32 R51, -RZ, R32.H1_H1 ;  /* 0x30000020ff337230 */ /* 0x000fe40000004100 */
[----:B------:R-:W-:Y:S01]  /*d5f0*/  @!P1 FADD.FTZ R5, -R5, -RZ ;  /* 0x800000ff05059221 */ /* 0x000fe20000010100 */
[----:B------:R-:W-:Y:S02]  /*d600*/  HADD2.F32 R0, -RZ, R35.H1_H1 ;  /* 0x30000023ff007230 */ /* 0x000fe40000004100 */
[----:B------:R-:W-:Y:S01]  /*d610*/  @!P1 FADD.FTZ R4, -R4, -RZ ;  /* 0x800000ff04049221 */ /* 0x000fe20000010100 */
[----:B------:R-:W-:Y:S01]  /*d620*/  @!P1 FADD.FTZ R7, -R7, -RZ ;  /* 0x800000ff07079221 */ /* 0x000fe20000010100 */
[----:B------:R-:W-:Y:S01]  /*d630*/  FMUL.FTZ R33, R33, R12 ;  /* 0x0000000c21217220 */ /* 0x000fe20000410000 */
[----:B------:R-:W-:Y:S01]  /*d640*/  FMUL.FTZ R5, R2, R5 ;  /* 0x0000000502057220 */ /* 0x000fe20000410000 */
[----:B------:R-:W-:Y:S01]  /*d650*/  FMUL.FTZ R51, R51, R4 ;  /* 0x0000000433337220 */ /* 0x000fe20000410000 */
[----:B------:R-:W-:Y:S01]  /*d660*/  FMUL.FTZ R7, R0, R7 ;  /* 0x0000000700077220 */ /* 0x000fe20000410000 */
[----:B----4-:R-:W-:-:S02]  /*d670*/  HADD2.F32 R2, -RZ, R8.H0_H0 ;  /* 0x20000008ff027230 */ /* 0x010fc40000004100 */
[----:B------:R-:W-:Y:S02]  /*d680*/  HADD2.F32 R12, -RZ, R8.H1_H1 ;  /* 0x30000008ff0c7230 */ /* 0x000fe40000004100 */
[--C-:B-----5:R-:W-:Y:S02]  /*d690*/  HADD2.F32 R0, -RZ, R36.reuse.H0_H0 ;  /* 0x20000024ff007230 */ /* 0x120fe40000004100 */
[----:B------:R-:W-:Y:S02]  /*d6a0*/  HADD2.F32 R4, -RZ, R37.H0_H0 ;  /* 0x20000025ff047230 */ /* 0x000fe40000004100 */
[----:B------:R-:W-:Y:S02]  /*d6b0*/  HADD2.F32 R8, -RZ, R9.H0_H0 ;  /* 0x20000009ff087230 */ /* 0x000fe40000004100 */
[----:B------:R-:W-:Y:S02]  /*d6c0*/  HADD2.F32 R36, -RZ, R36.H1_H1 ;  /* 0x30000024ff247230 */ /* 0x000fe40000004100 */
[----:B------:R-:W-:Y:S01]  /*d6d0*/  @!P1 FADD.FTZ R16, -R16, -RZ ;  /* 0x800000ff10109221 */ /* 0x000fe20000010100 */
[----:B------:R-:W-:-:S02]  /*d6e0*/  HADD2.F32 R55, -RZ, R34.H1_H1 ;  /* 0x30000022ff377230 */ /* 0x000fc40000004100 */
[----:B------:R-:W-:Y:S01]  /*d6f0*/  @!P1 FADD.FTZ R6, -R6, -RZ ;  /* 0x800000ff06069221 */ /* 0x000fe20000010100 */
[----:B------:R-:W-:Y:S02]  /*d700*/  HADD2.F32 R53, -RZ, R35.H0_H0 ;  /* 0x20000023ff357230 */ /* 0x000fe40000004100 */
[----:B------:R-:W-:Y:S01]  /*d710*/  FFMA.FTZ R4, R4, R8, R49 ;  /* 0x0000000804047223 */ /* 0x000fe20000010031 */
[----:B------:R-:W-:Y:S02]  /*d720*/  HADD2.F32 R34, -RZ, R9.H1_H1 ;  /* 0x30000009ff227230 */ /* 0x000fe40000004100 */
[----:B------:R-:W-:Y:S01]  /*d730*/  FFMA.FTZ R0, R0, R2, R43 ;  /* 0x0000000200007223 */ /* 0x000fe2000001002b */
[--C-:B------:R-:W-:Y:S02]  /*d740*/  HADD2.F32 R32, -RZ, R10.reuse.H0_H0 ;  /* 0x2000000aff207230 */ /* 0x100fe40000004100 */
[----:B------:R-:W-:Y:S01]  /*d750*/  FFMA.FTZ R51, R36, R12, R51 ;  /* 0x0000000c24337223 */ /* 0x000fe20000010033 */
[----:B------:R-:W-:-:S02]  /*d760*/  HADD2.F32 R35, -RZ, R10.H1_H1 ;  /* 0x3000000aff237230 */ /* 0x000fc40000004100 */
[--C-:B------:R-:W-:Y:S02]  /*d770*/  HADD2.F32 R9, -RZ, R11.reuse.H0_H0 ;  /* 0x2000000bff097230 */ /* 0x100fe40000004100 */
[----:B------:R-:W-:Y:S02]  /*d780*/  HADD2.F32 R10, -RZ, R11.H1_H1 ;  /* 0x3000000bff0a7230 */ /* 0x000fe40000004100 */
[----:B------:R-:W-:Y:S02]  /*d790*/  HADD2.F32 R8, -RZ, R37.H1_H1 ;  /* 0x30000025ff087230 */ /* 0x000fe40000004100 */
[----:B------:R-:W-:Y:S01]  /*d7a0*/  FMUL.FTZ R16, R55, R16 ;  /* 0x0000001037107220 */ /* 0x000fe20000410000 */
[--C-:B------:R-:W-:Y:S02]  /*d7b0*/  HADD2.F32 R2, -RZ, R38.reuse.H0_H0 ;  /* 0x20000026ff027230 */ /* 0x100fe40000004100 */
[----:B------:R-:W-:Y:S01]  /*d7c0*/  FMUL.FTZ R6, R53, R6 ;  /* 0x0000000635067220 */ /* 0x000fe20000410000 */
        /* <DEDUP_REMOVED lines=12> */
.L_x_5645:
[----:B------:R-:W-:Y:S05]  /*d890*/  BSYNC B0 ;  /* 0x0000000000007941 */ /* 0x000fea0003800000 */
.L_x_5644:
[----:B-----5:R2:W-:Y:S01]  /*d8a0*/  STS.128 [R200], R36 ;  /* 0x00000024c8007388 */ /* 0x0205e20000000c00 */
[----:B------:R-:W-:Y:S01]  /*d8b0*/  IADD3 R0, R18, 0x40, RZ ;  /* 0x0000004012007810 */ /* 0x000fe20007ffe0ff */
[----:B------:R-:W-:Y:S03]  /*d8c0*/  BSSY B0, `(.L_x_5646) ;  /* 0x0000056000007945 */ /* 0x000fe60003800000 */
[----:B------:R-:W-:-:S13]  /*d8d0*/  ISETP.GE.AND P0, PT, R0, UR5, PT ;  /* 0x0000000500007c0c */ /* 0x000fda000bf06270 */
        /* <DEDUP_REMOVED lines=24> */
[--C-:B---3--:R-:W-:Y:S02]  /*da60*/  HADD2.F32 R2, -RZ, R5.reuse.H0_H0 ;  /* 0x20000005ff027230 */ /* 0x108fe40000004100 */
[----:B------:R-:W-:Y:S02]  /*da70*/  HADD2.F32 R0, -RZ, R4.H0_H0 ;  /* 0x20000004ff007230 */ /* 0x000fe40000004100 */
[----:B------:R-:W-:Y:S02]  /*da80*/  HADD2.F32 R12, -RZ, R5.H1_H1 ;  /* 0x30000005ff0c7230 */ /* 0x000fe40000004100 */
[----:B------:R-:W-:Y:S01]  /*da90*/  @!P1 FADD.FTZ R2, -R2, -RZ ;  /* 0x800000ff02029221 */ /* 0x000fe20000010100 */
[----:B------:R-:W-:-:S02]  /*daa0*/  HADD2.F32 R5, -RZ, R6.H0_H0 ;  /* 0x20000006ff057230 */ /* 0x000fc40000004100 */
[----:B------:R-:W-:Y:S02]  /*dab0*/  HADD2.F32 R4, -RZ, R4.H1_H1 ;  /* 0x30000004ff047230 */ /* 0x000fe40000004100 */
[----:B------:R-:W-:Y:S01]  /*dac0*/  @!P1 FADD.FTZ R0, -R0, -RZ ;  /* 0x800000ff00009221 */ /* 0x000fe20000010100 */
[----:B------:R-:W-:Y:S02]  /*dad0*/  HADD2.F32 R16, -RZ, R6.H1_H1 ;  /* 0x30000006ff107230 */ /* 0x000fe40000004100 */
[----:B------:R-:W-:Y:S01]  /*dae0*/  FMUL.FTZ R39, R39, R2 ;  /* 0x0000000227277220 */ /* 0x000fe20000410000 */
[----:B------:R-:W-:Y:S02]  /*daf0*/  HADD2.F32 R37, -RZ, R32.H0_H0 ;  /* 0x20000020ff257230 */ /* 0x000fe40000004100 */
[--C-:B------:R-:W-:Y:S02]  /*db00*/  HADD2.F32 R6, -RZ, R7.reuse.H0_H0 ;  /* 0x20000007ff067230 */ /* 0x100fe40000004100 */
[----:B------:R-:W-:Y:S01]  /*db10*/  @!P1 FADD.FTZ R12, -R12, -RZ ;  /* 0x800000ff0c0c9221 */ /* 0x000fe20000010100 */
[----:B------:R-:W-:-:S02]  /*db20*/  HADD2.F32 R7, -RZ, R7.H1_H1 ;  /* 0x30000007ff077230 */ /* 0x000fc40000004100 */
[----:B------:R-:W-:Y:S01]  /*db30*/  @!P1 FADD.FTZ R5, -R5, -RZ ;  /* 0x800000ff05059221 */ /* 0x000fe20000010100 */
[----:B------:R-:W-:Y:S02]  /*db40*/  HADD2.F32 R33, -RZ, R33.H1_H1 ;  /* 0x30000021ff217230 */ /* 0x000fe40000004100 */
[----:B------:R-:W-:Y:S02]  /*db50*/  HADD2.F32 R2, -RZ, R34.H0_H0 ;  /* 0x20000022ff027230 */ /* 0x000fe40000004100 */
[----:B------:R-:W-:Y:S01]  /*db60*/  @!P1 FADD.FTZ R4, -R4, -RZ ;  /* 0x800000ff04049221 */ /* 0x000fe20000010100 */
[----:B------:R-:W-:Y:S02]  /*db70*/  HADD2.F32 R43, -RZ, R32.H1_H1 ;  /* 0x30000020ff2b7230 */ /* 0x000fe40000004100 */
[----:B------:R-:W-:Y:S01]  /*db80*/  FMUL.FTZ R37, R37, R0 ;  /* 0x0000000025257220 */ /* 0x000fe20000410000 */
[----:B------:R-:W-:Y:S02]  /*db90*/  HADD2.F32 R0, -RZ, R35.H1_H1 ;  /* 0x30000023ff007230 */ /* 0x000fe40000004100 */
[----:B------:R-:W-:Y:S01]  /*dba0*/  FMUL.FTZ R33, R33, R12 ;  /* 0x0000000c21217220 */ /* 0x000fe20000410000 */
[----:B------:R-:W-:Y:S01]  /*dbb0*/  @!P1 FADD.FTZ R7, -R7, -RZ ;  /* 0x800000ff07079221 */ /* 0x000fe20000010100 */
[----:B------:R-:W-:Y:S01]  /*dbc0*/  FMUL.FTZ R5, R2, R5 ;  /* 0x0000000502057220 */ /* 0x000fe20000410000 */
[----:B------:R-:W-:Y:S01]  /*dbd0*/  FMUL.FTZ R43, R43, R4 ;  /* 0x000000042b2b7220 */ /* 0x000fe20000410000 */
[----:B----4-:R-:W-:-:S02]  /*dbe0*/  HADD2.F32 R2, -RZ, R8.H0_H0 ;  /* 0x20000008ff027230 */ /* 0x010fc40000004100 */
[----:B------:R-:W-:Y:S02]  /*dbf0*/  HADD2.F32 R12, -RZ, R8.H1_H1 ;  /* 0x30000008ff0c7230 */ /* 0x000fe40000004100 */
[----:B------:R-:W-:Y:S02]  /*dc00*/  HADD2.F32 R4, -RZ, R29.H0_H0 ;  /* 0x2000001dff047230 */ /* 0x000fe40000004100 */
[----:B------:R-:W-:Y:S02]  /*dc10*/  HADD2.F32 R8, -RZ, R9.H0_H0 ;  /* 0x20000009ff087230 */ /* 0x000fe40000004100 */
[----:B------:R-:W-:Y:S01]  /*dc20*/  FMUL.FTZ R7, R0, R7 ;  /* 0x0000000700077220 */ /* 0x000fe20000410000 */
[--C-:B------:R-:W-:Y:S02]  /*dc30*/  HADD2.F32 R0, -RZ, R28.reuse.H0_H0 ;  /* 0x2000001cff007230 */ /* 0x100fe40000004100 */
[----:B------:R-:W-:Y:S02]  /*dc40*/  HADD2.F32 R28, -RZ, R28.H1_H1 ;  /* 0x3000001cff1c7230 */ /* 0x000fe40000004100 */
[----:B------:R-:W-:Y:S01]  /*dc50*/  FFMA.FTZ R4, R4, R8, R39 ;  /* 0x0000000804047223 */ /* 0x000fe20000010027 */
[----:B------:R-:W-:-:S02]  /*dc60*/  HADD2.F32 R51, -RZ, R34.H1_H1 ;  /* 0x30000022ff337230 */ /* 0x000fc40000004100 */
[----:B------:R-:W-:Y:S01]  /*dc70*/  @!P1 FADD.FTZ R16, -R16, -RZ ;  /* 0x800000ff10109221 */ /* 0x000fe20000010100 */
[----:B------:R-:W-:Y:S02]  /*dc80*/  HADD2.F32 R49, -RZ, R35.H0_H0 ;  /* 0x20000023ff317230 */ /* 0x000fe40000004100 */
[----:B------:R-:W-:Y:S01]  /*dc90*/  @!P1 FADD.FTZ R6, -R6, -RZ ;  /* 0x800000ff06069221 */ /* 0x000fe20000010100 */
[----:B------:R-:W-:Y:S02]  /*dca0*/  HADD2.F32 R34, -RZ, R9.H1_H1 ;  /* 0x30000009ff227230 */ /* 0x000fe40000004100 */
[----:B------:R-:W-:Y:S02]  /*dcb0*/  HADD2.F32 R8, -RZ, R29.H1_H1 ;  /* 0x3000001dff087230 */ /* 0x000fe40000004100 */
[----:B------:R-:W-:Y:S01]  /*dcc0*/  FFMA.FTZ R0, R0, R2, R37 ;  /* 0x0000000200007223 */ /* 0x000fe20000010025 */
[--C-:B------:R-:W-:Y:S02]  /*dcd0*/  HADD2.F32 R32, -RZ, R10.reuse.H0_H0 ;  /* 0x2000000aff207230 */ /* 0x100fe40000004100 */
[----:B------:R-:W-:Y:S01]  /*dce0*/  FFMA.FTZ R43, R28, R12, R43 ;  /* 0x0000000c1c2b7223 */ /* 0x000fe2000001002b */
[----:B------:R-:W-:-:S02]  /*dcf0*/  HADD2.F32 R35, -RZ, R10.H1_H1 ;  /* 0x3000000aff237230 */ /* 0x000fc40000004100 */
[----:B------:R-:W-:Y:S01]  /*dd00*/  FMUL.FTZ R16, R51, R16 ;  /* 0x0000001033107220 */ /* 0x000fe20000410000 */
[--C-:B------:R-:W-:Y:S02]  /*dd10*/  HADD2.F32 R9, -RZ, R11.reuse.H0_H0 ;  /* 0x2000000bff097230 */ /* 0x100fe40000004100 */
[----:B------:R-:W-:Y:S02]  /*dd20*/  HADD2.F32 R10, -RZ, R11.H1_H1 ;  /* 0x3000000bff0a7230 */ /* 0x000fe40000004100 */
[--C-:B------:R-:W-:Y:S02]  /*dd30*/  HADD2.F32 R2, -RZ, R30.reuse.H0_H0 ;  /* 0x2000001eff027230 */ /* 0x100fe40000004100 */
[----:B------:R-:W-:Y:S02]  /*dd40*/  HADD2.F32 R29, -RZ, R30.H1_H1 ;  /* 0x3000001eff1d7230 */ /* 0x000fe40000004100 */
[----:B------:R-:W-:Y:S01]  /*dd50*/  FMUL.FTZ R6, R49, R6 ;  /* 0x0000000631067220 */ /* 0x000fe20000410000 */
[----:B------:R-:W-:-:S02]  /*dd60*/  HADD2.F32 R11, -RZ, R31.H0_H0 ;  /* 0x2000001fff0b7230 */ /* 0x000fc40000004100 */
[----:B------:R-:W-:Y:S01]  /*dd70*/  FFMA.FTZ R33, R8, R34, R33 ;  /* 0x0000002208217223 */ /* 0x000fe20000010021 */
[----:B------:R-:W-:Y:S02]  /*dd80*/  HADD2.F32 R12, -RZ, R31.H1_H1 ;  /* 0x3000001fff0c7230 */ /* 0x000fe40000004100 */
[----:B------:R-:W-:Y:S01]  /*dd90*/  FFMA.FTZ R2, R2, R32, R5 ;  /* 0x0000002002027223 */ /* 0x000fe20000010005 */
[----:B------:R-:W-:Y:S01]  /*dda0*/  FFMA.FTZ R29, R29, R35, R16 ;  /* 0x000000231d1d7223 */ /* 0x000fe20000010010 */
[----:B------:R-:W-:Y:S01]  /*ddb0*/  FFMA.FTZ R6, R11, R9, R6 ;  /* 0x000000090b067223 */ /* 0x000fe20000010006 */
[----:B------:R-:W-:Y:S01]  /*ddc0*/  F2FP.F16.F32.PACK_AB R33, R33, R4 ;  /* 0x000000042121723e */ /* 0x000fe200000000ff */
[----:B------:R-:W-:Y:S01]  /*ddd0*/  FFMA.FTZ R7, R12, R10, R7 ;  /* 0x0000000a0c077223 */ /* 0x000fe20000010007 */
[----:B------:R-:W-:Y:S02]  /*dde0*/  F2FP.F16.F32.PACK_AB R28, R43, R0 ;  /* 0x000000002b1c723e */ /* 0x000fe400000000ff */
[----:B------:R-:W-:-:S02]  /*ddf0*/  F2FP.F16.F32.PACK_AB R30, R29, R2 ;  /* 0x000000021d1e723e */ /* 0x000fc400000000ff */
[----:B------:R-:W-:Y:S02]  /*de00*/  F2FP.F16.F32.PACK_AB R31, R7, R6 ;  /* 0x00000006071f723e */ /* 0x000fe400000000ff */
[----:B------:R-:W-:Y:S02]  /*de10*/  MOV R29, R33 ;  /* 0x00000021001d7202 */ /* 0x000fe40000000f00 */
.L_x_5647:
[----:B------:R-:W-:Y:S05]  /*de20*/  BSYNC B0 ;  /* 0x0000000000007941 */ /* 0x000fea0003800000 */
.L_x_5646:
[----:B------:R3:W-:Y:S01]  /*de30*/  STS.128 [R200+0x2000], R28 ;  /* 0x0020001cc8007388 */ /* 0x0007e20000000c00 */
        /* <DEDUP_REMOVED lines=14> */
[----:B---3--:R-:W-:Y:S01]  /*df20*/  IMAD.WIDE R28, R7, 0x2, R40 ;  /* 0x00000002071c7825 */ /* 0x008fe200078e0228 */
        /* <DEDUP_REMOVED lines=10> */
[----:B------:R-:W5:Y:S01]  /*dfd0*/  LDG.E.128 R8, desc[UR6][R8.64+0x100] ;  /* 0x0001000608087981 */ /* 0x000f62000c1e1d00 */
[----:B---3--:R-:W-:Y:S02]  /*dfe0*/  HADD2.F32 R35, -RZ, R29.H0_H0 ;  /* 0x2000001dff237230 */ /* 0x008fe40000004100 */
[--C-:B----4-:R-:W-:Y:S02]  /*dff0*/  HADD2.F32 R2, -RZ, R5.reuse.H0_H0 ;  /* 0x20000005ff027230 */ /* 0x110fe40000004100 */
        /* <DEDUP_REMOVED lines=16> */
[----:B--2---:R-:W-:Y:S02]  /*e100*/  HADD2.F32 R37, -RZ, R28.H1_H1 ;  /* 0x3000001cff257230 */ /* 0x004fe40000004100 */
[----:B------:R-:W-:Y:S01]  /*e110*/  FMUL.FTZ R33, R33, R0 ;  /* 0x0000000021217220 */ /* 0x000fe20000410000 */
[----:B------:R-:W-:Y:S02]  /*e120*/  HADD2.F32 R0, -RZ, R31.H1_H1 ;  /* 0x3000001fff007230 */ /* 0x000fe40000004100 */
[----:B------:R-:W-:Y:S01]  /*e130*/  FMUL.FTZ R29, R29, R12 ;  /* 0x0000000c1d1d7220 */ /* 0x000fe20000410000 */
[----:B------:R-:W-:Y:S01]  /*e140*/  @!P1 FADD.FTZ R7, -R7, -RZ ;  /* 0x800000ff07079221 */ /* 0x000fe20000010100 */
[----:B------:R-:W-:Y:S01]  /*e150*/  FMUL.FTZ R5, R2, R5 ;  /* 0x0000000502057220 */ /* 0x000fe20000410000 */
[----:B------:R-:W-:Y:S01]  /*e160*/  FMUL.FTZ R37, R37, R4 ;  /* 0x0000000425257220 */ /* 0x000fe20000410000 */
[----:B-----5:R-:W-:-:S02]  /*e170*/  HADD2.F32 R2, -RZ, R8.H0_H0 ;  /* 0x20000008ff027230 */ /* 0x020fc40000004100 */
[----:B------:R-:W-:Y:S02]  /*e180*/  HADD2.F32 R12, -RZ, R8.H1_H1 ;  /* 0x30000008ff0c7230 */ /* 0x000fe40000004100 */
[----:B------:R-:W-:Y:S02]  /*e190*/  HADD2.F32 R4, -RZ, R21.H0_H0 ;  /* 0x20000015ff047230 */ /* 0x000fe40000004100 */
[----:B------:R-:W-:Y:S02]  /*e1a0*/  HADD2.F32 R8, -RZ, R9.H0_H0 ;  /* 0x20000009ff087230 */ /* 0x000fe40000004100 */
[----:B------:R-:W-:Y:S01]  /*e1b0*/  FMUL.FTZ R7, R0, R7 ;  /* 0x0000000700077220 */ /* 0x000fe20000410000 */
[--C-:B------:R-:W-:Y:S02]  /*e1c0*/  HADD2.F32 R0, -RZ, R20.reuse.H0_H0 ;  /* 0x20000014ff007230 */ /* 0x100fe40000004100 */
[----:B------:R-:W-:Y:S02]  /*e1d0*/  HADD2.F32 R20, -RZ, R20.H1_H1 ;  /* 0x30000014ff147230 */ /* 0x000fe40000004100 */
[----:B------:R-:W-:Y:S01]  /*e1e0*/  FFMA.FTZ R4, R4, R8, R35 ;  /* 0x0000000804047223 */ /* 0x000fe20000010023 */
[----:B-1----:R-:W-:-:S02]  /*e1f0*/  HADD2.F32 R41, -RZ, R30.H1_H1 ;  /* 0x3000001eff297230 */ /* 0x002fc40000004100 */
        /* <DEDUP_REMOVED lines=27> */
.L_x_5649:
[----:B------:R-:W-:Y:S05]  /*e3b0*/  BSYNC B0 ;  /* 0x0000000000007941 */ /* 0x000fea0003800000 */
.L_x_5648:
[----:B------:R4:W-:Y:S02]  /*e3c0*/  STS.128 [R200+0x4000], R20 ;  /* 0x00400014c8007388 */ /* 0x0009e40000000c00 */
.L_x_5643:
[----:B------:R-:W-:Y:S05]  /*e3d0*/  BSYNC B1 ;  /* 0x0000000000017941 */ /* 0x000fea0003800000 */
.L_x_5642:
        /* <DEDUP_REMOVED lines=43> */
[----:B-1----:R-:W-:Y:S02]  /*e690*/  HADD2.F32 R40, -RZ, R6.H1_H1 ;  /* 0x30000006ff287230 */ /* 0x002fe40000004100 */
[----:B------:R-:W-:Y:S02]  /*e6a0*/  HADD2.F32 R41, -RZ, R32.H0_H0 ;  /* 0x20000020ff297230 */ /* 0x000fe40000004100 */
[--C-:B------:R-:W-:Y:S02]  /*e6b0*/  HADD2.F32 R6, -RZ, R7.reuse.H0_H0 ;  /* 0x20000007ff067230 */ /* 0x100fe40000004100 */
        /* <DEDUP_REMOVED lines=15> */
[----:B---3--:R-:W-:-:S02]  /*e7b0*/  HADD2.F32 R4, -RZ, R8.H0_H0 ;  /* 0x20000008ff047230 */ /* 0x008fc40000004100 */
        /* <DEDUP_REMOVED lines=33> */
.L_x_5653:
[----:B------:R-:W-:Y:S05]  /*e9d0*/  BSYNC B0 ;  /* 0x0000000000007941 */ /* 0x000fea0003800000 */
.L_x_5652:
[----:B-----5:R2:W-:Y:S01]  /*e9e0*/  STS.128 [R200+0x800], R36 ;  /* 0x00080024c8007388 */ /* 0x0205e20000000c00 */
[----:B------:R-:W-:Y:S01]  /*e9f0*/  IADD3 R2, R18, 0x40, RZ ;  /* 0x0000004012027810 */ /* 0x000fe20007ffe0ff */
[----:B------:R-:W-:Y:S03]  /*ea00*/  BSSY B0, `(.L_x_5654) ;  /* 0x0000059000007945 */ /* 0x000fe60003800000 */
[----:B------:R-:W-:-:S13]  /*ea10*/  ISETP.GE.AND P0, PT, R2, UR5, PT ;  /* 0x0000000502007c0c */ /* 0x000fda000bf06270 */
        /* <DEDUP_REMOVED lines=35> */
[----:B------:R-:W-:Y:S02]  /*ec50*/  HADD2.F32 R37, -RZ, R32.H0_H0 ;  /* 0x20000020ff257230 */ /* 0x000fe40000004100 */
[----:B------:R-:W-:Y:S01]  /*ec60*/  FMUL.FTZ R39, R39, R4 ;  /* 0x0000000427277220 */ /* 0x000fe20000410000 */
[--C-:B------:R-:W-:Y:S02]  /*ec70*/  HADD2.F32 R6, -RZ, R7.reuse.H0_H0 ;  /* 0x20000007ff067230 */ /* 0x100fe40000004100 */
[----:B------:R-:W-:Y:S01]  /*ec80*/  @!P0 FADD.FTZ R16, -R16, -RZ ;  /* 0x800000ff10108221 */ /* 0x000fe20000010100 */
[----:B------:R-:W-:-:S02]  /*ec90*/  HADD2.F32 R7, -RZ, R7.H1_H1 ;  /* 0x30000007ff077230 */ /* 0x000fc40000004100 */
[----:B------:R-:W-:Y:S01]  /*eca0*/  @!P0 FADD.FTZ R5, -R5, -RZ ;  /* 0x800000ff05058221 */ /* 0x000fe20000010100 */
[----:B------:R-:W-:Y:S02]  /*ecb0*/  HADD2.F32 R33, -RZ, R33.H1_H1 ;  /* 0x30000021ff217230 */ /* 0x000fe40000004100 */
[----:B------:R-:W-:Y:S02]  /*ecc0*/  HADD2.F32 R4, -RZ, R34.H0_H0 ;  /* 0x20000022ff047230 */ /* 0x000fe40000004100 */
[----:B------:R-:W-:Y:S01]  /*ecd0*/  @!P0 FADD.FTZ R12, -R12, -RZ ;  /* 0x800000ff0c0c8221 */ /* 0x000fe20000010100 */
[----:B-1----:R-:W-:Y:S02]  /*ece0*/  HADD2.F32 R41, -RZ, R32.H1_H1 ;  /* 0x30000020ff297230 */ /* 0x002fe40000004100 */
        /* <DEDUP_REMOVED lines=42> */
.L_x_5655:
[----:B------:R-:W-:Y:S05]  /*ef90*/  BSYNC B0 ;  /* 0x0000000000007941 */ /* 0x000fea0003800000 */
.L_x_5654:
        /* <DEDUP_REMOVED lines=18> */
[----:B----4-:R-:W-:Y:S01]  /*f0c0*/  IMAD.WIDE R28, R5, 0x2, R26 ;  /* 0x00000002051c7825 */ /* 0x010fe200078e021a */
[----:B------:R-:W-:Y:S02]  /*f0d0*/  LEA.HI.X.SX32 R4, R4, R9, 0x1, P1 ;  /* 0x0000000904047211 */ /* 0x000fe400008f0eff */
[----:B------:R-:W-:-:S03]  /*f0e0*/  LEA R6, P1, R7, UR8, 0x1 ;  /* 0x0000000807067c11 */ /* 0x000fc6000f8208ff */
[----:B------:R-:W4:Y:S01]  /*f0f0*/  LDG.E.128 R28, desc[UR6][R28.64+0x100] ;  /* 0x000100061c1c7981 */ /* 0x000f22000c1e1d00 */
[----:B------:R-:W-:Y:S01]  /*f100*/  LEA.HI.X R7, R7, UR9, R4, 0x1, P1 ;  /* 0x0000000907077c11 */ /* 0x000fe200088f0c04 */
[----:B------:R-:W-:Y:S01]  /*f110*/  ULDC.64 UR8, c[0x0][0x358] ;  /* 0x0000d60000087ab9 */ /* 0x000fe20000000a00 */
[----:B------:R-:W-:-:S04]  /*f120*/  IADD3 R11, P1, R2, R11, RZ ;  /* 0x0000000b020b7210 */ /* 0x000fc80007f3e0ff */
[----:B------:R-:W5:Y:S01]  /*f130*/  LDG.E.128 R4, desc[UR6][R6.64] ;  /* 0x0000000606047981 */ /* 0x000f62000c1e1d00 */
[----:B------:R-:W-:Y:S02]  /*f140*/  LEA.HI.X.SX32 R2, R2, R9, 0x1, P1 ;  /* 0x0000000902027211 */ /* 0x000fe400008f0eff */
[----:B------:R-:W-:-:S04]  /*f150*/  LEA R8, P1, R11, UR8, 0x1 ;  /* 0x000000080b087c11 */ /* 0x000fc8000f8208ff */
[----:B------:R-:W-:-:S06]  /*f160*/  LEA.HI.X R9, R11, UR9, R2, 0x1, P1 ;  /* 0x000000090b097c11 */ /* 0x000fcc00088f0c02 */
[----:B------:R-:W2:Y:S01]  /*f170*/  LDG.E.128 R8, desc[UR6][R8.64] ;  /* 0x0000000608087981 */ /* 0x000ea2000c1e1d00 */
[----:B----4-:R-:W-:Y:S02]  /*f180*/  HADD2.F32 R33, -RZ, R29.H0_H0 ;  /* 0x2000001dff217230 */ /* 0x010fe40000004100 */
[--C-:B-----5:R-:W-:Y:S02]  /*f190*/  HADD2.F32 R2, -RZ, R4.reuse.H0_H0 ;  /* 0x20000004ff027230 */ /* 0x120fe40000004100 */
[----:B------:R-:W-:Y:S02]  /*f1a0*/  HADD2.F32 R12, -RZ, R4.H1_H1 ;  /* 0x30000004ff0c7230 */ /* 0x000fe40000004100 */
[--C-:B------:R-:W-:Y:S02]  /*f1b0*/  HADD2.F32 R4, -RZ, R5.reuse.H0_H0 ;  /* 0x20000005ff047230 */ /* 0x100fe40000004100 */
[----:B------:R-:W-:Y:S02]  /*f1c0*/  HADD2.F32 R16, -RZ, R5.H1_H1 ;  /* 0x30000005ff107230 */ /* 0x000fe40000004100 */
[----:B------:R-:W-:-:S02]  /*f1d0*/  HADD2.F32 R5, -RZ, R6.H0_H0 ;  /* 0x20000006ff057230 */ /* 0x000fc40000004100 */
[----:B------:R-:W-:Y:S01]  /*f1e0*/  @!P0 FADD.FTZ R4, -R4, -RZ ;  /* 0x800000ff04048221 */ /* 0x000fe20000010100 */
[----:B---3--:R-:W-:Y:S02]  /*f1f0*/  HADD2.F32 R26, -RZ, R6.H1_H1 ;  /* 0x30000006ff1a7230 */ /* 0x008fe40000004100 */
        /* <DEDUP_REMOVED lines=17> */
[----:B--2---:R-:W-:-:S02]  /*f310*/  HADD2.F32 R4, -RZ, R8.H0_H0 ;  /* 0x20000008ff047230 */ /* 0x004fc40000004100 */
        /* <DEDUP_REMOVED lines=35> */
.L_x_5657:
[----:B------:R-:W-:Y:S05]  /*f550*/  BSYNC B0 ;  /* 0x0000000000007941 */ /* 0x000fea0003800000 */
.L_x_5656:
[----:B------:R1:W-:Y:S02]  /*f560*/  STS.128 [R200+0x4800], R20 ;  /* 0x00480014c8007388 */ /* 0x0003e40000000c00 */
.L_x_5651:
[----:B------:R-:W-:Y:S05]  /*f570*/  BSYNC B1 ;  /* 0x0000000000017941 */ /* 0x000fea0003800000 */
.L_x_5650:
        /* <DEDUP_REMOVED lines=18> */
[C---:B------:R-:W-:Y:S02]  /*f6a0*/  @P0 IADD3 R11, -R127.reuse, RZ, RZ ;  /* 0x000000ff7f0b0210 */ /* 0x040fe40007ffe1ff */
[C---:B------:R-:W-:Y:S02]  /*f6b0*/  IADD3 R8, P1, R2.reuse, R3, RZ ;  /* 0x0000000302087210 */ /* 0x040fe40007f3e0ff */
        /* <DEDUP_REMOVED lines=30> */
[----:B------:R-:W-:-:S02]  /*f8a0*/  HADD2.F32 R33, -RZ, R33.H1_H1 ;  /* 0x30000021ff217230 */ /* 0x000fc40000004100 */
[----:B------:R-:W-:Y:S01]  /*f8b0*/  @!P0 FADD.FTZ R26, -R26, -RZ ;  /* 0x800000ff1a1a8221 */ /* 0x000fe20000010100 */
[----:B------:R-:W-:Y:S02]  /*f8c0*/  HADD2.F32 R4, -RZ, R34.H0_H0 ;  /* 0x20000022ff047230 */ /* 0x000fe40000004100 */
[----:B------:R-:W-:Y:S01]  /*f8d0*/  @!P0 FADD.FTZ R5, -R5, -RZ ;  /* 0x800000ff05058221 */ /* 0x000fe20000010100 */
[----:B------:R-:W-:Y:S02]  /*f8e0*/  HADD2.F32 R2, -RZ, R35.H1_H1 ;  /* 0x30000023ff027230 */ /* 0x000fe40000004100 */
[----:B------:R-:W-:Y:S01]  /*f8f0*/  @!P0 FADD.FTZ R7, -R7, -RZ ;  /* 0x800000ff07078221 */ /* 0x000fe20000010100 */
[----:B------:R-:W-:Y:S02]  /*f900*/  HADD2.F32 R49, -RZ, R32.H1_H1 ;  /* 0x30000020ff317230 */ /* 0x000fe40000004100 */
[----:B------:R-:W-:Y:S01]  /*f910*/  @!P0 FADD.FTZ R16, -R16, -RZ ;  /* 0x800000ff10108221 */ /* 0x000fe20000010100 */
[----:B------:R-:W-:Y:S01]  /*f920*/  FMUL.FTZ R33, R33, R26 ;  /* 0x0000001a21217220 */ /* 0x000fe20000410000 */
[----:B------:R-:W-:-:S02]  /*f930*/  HADD2.F32 R34, -RZ, R34.H1_H1 ;  /* 0x30000022ff227230 */ /* 0x000fc40000004100 */
[----:B------:R-:W-:Y:S01]  /*f940*/  FMUL.FTZ R5, R4, R5 ;  /* 0x0000000504057220 */ /* 0x000fe20000410000 */
[----:B------:R-:W-:Y:S01]  /*f950*/  FMUL.FTZ R7, R2, R7 ;  /* 0x0000000702077220 */ /* 0x000fe20000410000 */
[----:B------:R-:W-:Y:S01]  /*f960*/  FMUL.FTZ R49, R49, R16 ;  /* 0x0000001031317220 */ /* 0x000fe20000410000 */
[----:B------:R-:W-:Y:S01]  /*f970*/  @!P0 FADD.FTZ R27, -R27, -RZ ;  /* 0x800000ff1b1b8221 */ /* 0x000fe20000010100 */
[----:B-----5:R-:W-:Y:S02]  /*f980*/  HADD2.F32 R2, -RZ, R36.H0_H0 ;  /* 0x20000024ff027230 */ /* 0x020fe40000004100 */
[--C-:B---3--:R-:W-:Y:S02]  /*f990*/  HADD2.F32 R4, -RZ, R8.reuse.H0_H0 ;  /* 0x20000008ff047230 */ /* 0x108fe40000004100 */
[----:B------:R-:W-:Y:S02]  /*f9a0*/  HADD2.F32 R26, -RZ, R8.H1_H1 ;  /* 0x30000008ff1a7230 */ /* 0x000fe40000004100 */
[----:B------:R-:W-:-:S02]  /*f9b0*/  HADD2.F32 R36, -RZ, R36.H1_H1 ;  /* 0x30000024ff247230 */ /* 0x000fc40000004100 */
[----:B------:R-:W-:Y:S02]  /*f9c0*/  HADD2.F32 R16, -RZ, R37.H0_H0 ;  /* 0x20000025ff107230 */ /* 0x000fe40000004100 */
[----:B------:R-:W-:Y:S02]  /*f9d0*/  HADD2.F32 R8, -RZ, R9.H0_H0 ;  /* 0x20000009ff087230 */ /* 0x000fe40000004100 */
[----:B------:R-:W-:Y:S01]  /*f9e0*/  @!P0 FADD.FTZ R6, -R6, -RZ ;  /* 0x800000ff06068221 */ /* 0x000fe20000010100 */
[----:B------:R-:W-:Y:S02]  /*f9f0*/  HADD2.F32 R51, -RZ, R35.H0_H0 ;  /* 0x20000023ff337230 */ /* 0x000fe40000004100 */
        /* <DEDUP_REMOVED lines=24> */
.L_x_5661:
[----:B------:R-:W-:Y:S05]  /*fb80*/  BSYNC B0 ;  /* 0x0000000000007941 */ /* 0x000fea0003800000 */
.L_x_5660:
        /* <DEDUP_REMOVED lines=21> */
[----:B------:R-:W1:Y:S03]  /*fce0*/  LDG.E.128 R32, desc[UR6][R32.64+0x80] ;  /* 0x0000800620207981 */ /* 0x000e66000c1e1d00 */
        /* <DEDUP_REMOVED lines=8> */
[----:B-1----:R-:W-:Y:S02]  /*fd70*/  HADD2.F32 R37, -RZ, R32.H0_H0 ;  /* 0x20000020ff257230 */ /* 0x002fe40000004100 */
[----:B------:R-:W-:Y:S02]  /*fd80*/  HADD2.F32 R39, -RZ, R33.H0_H0 ;  /* 0x20000021ff277230 */ /* 0x000fe40000004100 */
        /* <DEDUP_REMOVED lines=26> */
[----:B------:R-:W-:Y:S02]  /*ff30*/  HADD2.F32 R2, -RZ, R28.H0_H0 ;  /* 0x2000001cff027230 */ /* 0x000fe40000004100 */
[--C-:B----4-:R-:W-:Y:S02]  /*ff40*/  HADD2.F32 R4, -RZ, R8.reuse.H0_H0 ;  /* 0x20000008ff047230 */ /* 0x110fe40000004100 */
        /* <DEDUP_REMOVED lines=30> */
.L_x_5663:
[----:B------:R-:W-:Y:S05]  /*10130*/  BSYNC B0 ;  /* 0x0000000000007941 */ /* 0x000fea0003800000 */
.L_x_5662:
        /* <DEDUP_REMOVED lines=17> */
[----:B---3--:R-:W-:Y:S01]  /*10250*/  IMAD.WIDE R24, R7, 0x2, R24 ;  /* 0x0000000207187825 */ /* 0x008fe200078e0218 */
        /* <DEDUP_REMOVED lines=46> */
[----:B-1----:R-:W-:Y:S02]  /*10540*/  HADD2.F32 R37, -RZ, R27.H0_H0 ;  /* 0x2000001bff257230 */ /* 0x002fe40000004100 */
        /* <DEDUP_REMOVED lines=25> */
.L_x_5665:
[----:B------:R-:W-:Y:S05]  /*106e0*/  BSYNC B0 ;  /* 0x0000000000007941 */ /* 0x000fea0003800000 */
.L_x_5664:
[----:B------:R4:W-:Y:S02]  /*106f0*/  STS.128 [R200+0x5000], R20 ;  /* 0x00500014c8007388 */ /* 0x0009e40000000c00 */
.L_x_5659:
[----:B------:R-:W-:Y:S05]  /*10700*/  BSYNC B1 ;  /* 0x0000000000017941 */ /* 0x000fea0003800000 */
.L_x_5658:
[----:B------:R-:W-:-:S05]  /*10710*/  VIADD R16, R142, 0x30 ;  /* 0x000000308e107836 */ /* 0x000fca0000000000 */
[----:B------:R-:W-:-:S04]  /*10720*/  ISETP.GE.AND P0, PT, R16, R17, PT ;  /* 0x000000111000720c */ /* 0x000fc80003f06270 */
[----:B------:R-:W-:-:S13]  /*10730*/  ISETP.LT.OR P0, PT, R58, -0x187, P0 ;  /* 0xfffffe793a00780c */ /* 0x000fda0000701670 */
[----:B------:R-:W-:Y:S05]  /*10740*/  @P0 BRA `(.L_x_5635) ;  /* 0x0000001400140947 */ /* 0x000fea0003800000 */
[----:B---3--:R3:W5:Y:S04]  /*10750*/  LDG.E.128 R24, desc[UR6][R14.64+0x80] ;  /* 0x000080060e187981 */ /* 0x008768000c1e1d00 */
[----:B-1--4-:R3:W5:Y:S04]  /*10760*/  LDG.E.128 R20, desc[UR6][R14.64+0x100] ;  /* 0x000100060e147981 */ /* 0x012768000c1e1d00 */
        /* <DEDUP_REMOVED lines=15> */
[----:B--2---:R-:W-:-:S03]  /*10860*/  IMAD.WIDE R28, R7, 0x2, R14 ;  /* 0x00000002071c7825 */ /* 0x004fc600078e020e */
[----:B------:R-:W-:Y:S02]  /*10870*/  LEA.HI.X.SX32 R2, R2, R13, 0x1, P1 ;  /* 0x0000000d02027211 */ /* 0x000fe400008f0eff */
[C---:B------:R-:W-:Y:S01]  /*10880*/  IADD3 R5, P1, R11.reuse, R8, RZ ;  /* 0x000000080b057210 */ /* 0x040fe20007f3e0ff */
[----:B------:R-:W2:Y:S03]  /*10890*/  LDG.E.128 R28, desc[UR6][R28.64] ;  /* 0x000000061c1c7981 */ /* 0x000ea6000c1e1d00 */
        /* <DEDUP_REMOVED lines=70> */
.L_x_5667:
[----:B------:R-:W-:Y:S05]  /*10d00*/  BSYNC B0 ;  /* 0x0000000000007941 */ /* 0x000fea0003800000 */
.L_x_5666:
        /* <DEDUP_REMOVED lines=8> */
[----:B------:R-:W-:Y:S02]  /*10d90*/  MOV R2, 0x30 ;  /* 0x0000003000027802 */ /* 0x000fe40000000f00 */
[----:B------:R-:W-:Y:S02]  /*10da0*/  MOV R11, RZ ;  /* 0x000000ff000b7202 */ /* 0x000fe40000000f00 */
[----:B------:R-:W-:-:S05]  /*10db0*/  MOV R9, RZ ;  /* 0x000000ff00097202 */ /* 0x000fca0000000f00 */
[----:B------:R-:W-:-:S04]  /*10dc0*/  @P0 SHF.R.S32.HI R127, RZ, 0x1, R129 ;  /* 0x00000001ff7f0819 */ /* 0x000fc80000011481 */
[C---:B------:R-:W-:Y:S01]  /*10dd0*/  @P0 IADD3 R11, -R127.reuse, RZ, RZ ;  /* 0x000000ff7f0b0210 */ /* 0x040fe20007ffe1ff */
[C---:B------:R-:W-:Y:S01]  /*10de0*/  IMAD R2, R127.reuse, R2, 0x40 ;  /* 0x000000407f027424 */ /* 0x040fe200078e0202 */
[C---:B------:R-:W-:Y:S02]  /*10df0*/  @P0 IADD3 R7, -R127.reuse, RZ, RZ ;  /* 0x000000ff7f070210 */ /* 0x040fe40007ffe1ff */
[----:B------:R-:W-:Y:S02]  /*10e00*/  @P0 IADD3 R9, -R127, RZ, RZ ;  /* 0x000000ff7f090210 */ /* 0x000fe40007ffe1ff */
[----:B------:R-:W-:Y:S01]  /*10e10*/  IADD3 R8, P1, R2, R3, RZ ;  /* 0x0000000302087210 */ /* 0x000fe20007f3e0ff */
[----:B--2---:R-:W-:-:S03]  /*10e20*/  IMAD.WIDE R28, R7, 0x2, R14 ;  /* 0x00000002071c7825 */ /* 0x004fc600078e020e */
[----:B------:R-:W-:Y:S02]  /*10e30*/  LEA.HI.X.SX32 R2, R2, R13, 0x1, P1 ;  /* 0x0000000d02027211 */ /* 0x000fe400008f0eff */
[C---:B------:R-:W-:Y:S01]  /*10e40*/  IADD3 R5, P1, R11.reuse, R8, RZ ;  /* 0x000000080b057210 */ /* 0x040fe20007f3e0ff */
[----:B------:R-:W1:Y:S03]  /*10e50*/  LDG.E.128 R28, desc[UR6][R28.64+0x80] ;  /* 0x000080061c1c7981 */ /* 0x000e66000c1e1d00 */
[----:B------:R-:W-:Y:S02]  /*10e60*/  LEA.HI.X.SX32 R4, R11, R2, 0x1, P1 ;  /* 0x000000020b047211 */ /* 0x000fe400008f0eff */
[----:B------:R-:W-:-:S04]  /*10e70*/  LEA R6, P1, R5, UR8, 0x1 ;  /* 0x0000000805067c11 */ /* 0x000fc8000f8208ff */
        /* <DEDUP_REMOVED lines=8> */
[--C-:B-1----:R-:W-:Y:S02]  /*10f00*/  HADD2.F32 R35, -RZ, R28.reuse.H0_H0 ;  /* 0x2000001cff237230 */ /* 0x102fe40000004100 */
[----:B------:R-:W-:Y:S02]  /*10f10*/  HADD2.F32 R37, -RZ, R29.H0_H0 ;  /* 0x2000001dff257230 */ /* 0x000fe40000004100 */
[----:B------:R-:W-:Y:S02]  /*10f20*/  HADD2.F32 R28, -RZ, R28.H1_H1 ;  /* 0x3000001cff1c7230 */ /* 0x000fe40000004100 */
[--C-:B--2---:R-:W-:Y:S02]  /*10f30*/  HADD2.F32 R2, -RZ, R4.reuse.H0_H0 ;  /* 0x20000004ff027230 */ /* 0x104fe40000004100 */
        /* <DEDUP_REMOVED lines=27> */
[--C-:B------:R-:W-:Y:S02]  /*110f0*/  HADD2.F32 R2, -RZ, R24.reuse.H0_H0 ;  /* 0x20000018ff027230 */ /* 0x100fe40000004100 */
[----:B------:R-:W-:-:S02]  /*11100*/  HADD2.F32 R17, -RZ, R24.H1_H1 ;  /* 0x30000018ff117230 */ /* 0x000fc40000004100 */
[--C-:B----4-:R-:W-:Y:S02]  /*11110*/  HADD2.F32 R4, -RZ, R8.reuse.H0_H0 ;  /* 0x20000008ff047230 */ /* 0x110fe40000004100 */
        /* <DEDUP_REMOVED lines=26> */
.L_x_5669:
[----:B------:R-:W-:Y:S05]  /*112c0*/  BSYNC B0 ;  /* 0x0000000000007941 */ /* 0x000fea0003800000 */
.L_x_5668:
        /* <DEDUP_REMOVED lines=16> */
[----:B----4-:R-:W-:Y:S01]  /*113d0*/  IMAD.WIDE R24, R5, 0x2, R14 ;  /* 0x0000000205187825 */ /* 0x010fe200078e020e */
        /* <DEDUP_REMOVED lines=16> */
[--C-:B---3--:R-:W-:Y:S02]  /*114e0*/  HADD2.F32 R15, -RZ, R25.reuse.H0_H0 ;  /* 0x20000019ff0f7230 */ /* 0x108fe40000004100 */
[--C-:B--2---:R-:W-:Y:S02]  /*114f0*/  HADD2.F32 R28, -RZ, R24.reuse.H0_H0 ;  /* 0x20000018ff1c7230 */ /* 0x104fe40000004100 */
[----:B------:R-:W-:Y:S02]  /*11500*/  HADD2.F32 R18, -RZ, R25.H1_H1 ;  /* 0x30000019ff127230 */ /* 0x000fe40000004100 */
[----:B------:R-:W-:Y:S02]  /*11510*/  HADD2.F32 R24, -RZ, R24.H1_H1 ;  /* 0x30000018ff187230 */ /* 0x000fe40000004100 */
[----:B----4-:R-:W-:Y:S02]  /*11520*/  HADD2.F32 R2, -RZ, R5.H0_H0 ;  /* 0x20000005ff027230 */ /* 0x010fe40000004100 */
[----:B------:R-:W-:-:S02]  /*11530*/  HADD2.F32 R3, -RZ, R4.H0_H0 ;  /* 0x20000004ff037230 */ /* 0x000fc40000004100 */
[----:B------:R-:W-:Y:S02]  /*11540*/  HADD2.F32 R5, -RZ, R5.H1_H1 ;  /* 0x30000005ff057230 */ /* 0x000fe40000004100 */
[----:B------:R-:W-:Y:S02]  /*11550*/  HADD2.F32 R13, -RZ, R4.H1_H1 ;  /* 0x30000004ff0d7230 */ /* 0x000fe40000004100 */
[----:B------:R-:W-:Y:S01]  /*11560*/  @!P0 FADD.FTZ R2, -R2, -RZ ;  /* 0x800000ff02028221 */ /* 0x000fe20000010100 */
[--C-:B------:R-:W-:Y:S02]  /*11570*/  HADD2.F32 R4, -RZ, R6.reuse.H0_H0 ;  /* 0x20000006ff047230 */ /* 0x100fe40000004100 */
[----:B------:R-:W-:Y:S01]  /*11580*/  @!P0 FADD.FTZ R3, -R3, -RZ ;  /* 0x800000ff03038221 */ /* 0x000fe20000010100 */
[----:B------:R-:W-:Y:S02]  /*11590*/  HADD2.F32 R14, -RZ, R6.H1_H1 ;  /* 0x30000006ff0e7230 */ /* 0x000fe40000004100 */
[----:B------:R-:W-:-:S02]  /*115a0*/  HADD2.F32 R6, -RZ, R7.H0_H0 ;  /* 0x20000007ff067230 */ /* 0x000fc40000004100 */
[----:B------:R-:W-:Y:S01]  /*115b0*/  @!P0 FADD.FTZ R5, -R5, -RZ ;  /* 0x800000ff05058221 */ /* 0x000fe20000010100 */
[----:B------:R-:W-:Y:S02]  /*115c0*/  HADD2.F32 R7, -RZ, R7.H1_H1 ;  /* 0x30000007ff077230 */ /* 0x000fe40000004100 */
[----:B------:R-:W-:Y:S01]  /*115d0*/  @!P0 FADD.FTZ R13, -R13, -RZ ;  /* 0x800000ff0d0d8221 */ /* 0x000fe20000010100 */
[----:B------:R-:W-:Y:S01]  /*115e0*/  FMUL.FTZ R15, R15, R2 ;  /* 0x000000020f0f7220 */ /* 0x000fe20000410000 */
[----:B------:R-:W-:Y:S01]  /*115f0*/  FMUL.FTZ R28, R28, R3 ;  /* 0x000000031c1c7220 */ /* 0x000fe20000410000 */
[--C-:B------:R-:W-:Y:S02]  /*11600*/  HADD2.F32 R3, -RZ, R27.reuse.H0_H0 ;  /* 0x2000001bff037230 */ /* 0x100fe40000004100 */
[----:B------:R-:W-:Y:S01]  /*11610*/  FMUL.FTZ R18, R18, R5 ;  /* 0x0000000512127220 */ /* 0x000fe20000410000 */
[----:B------:R-:W-:Y:S02]  /*11620*/  HADD2.F32 R2, -RZ, R27.H1_H1 ;  /* 0x3000001bff027230 */ /* 0x000fe40000004100 */
[----:B------:R-:W-:Y:S01]  /*11630*/  FMUL.FTZ R24, R24, R13 ;  /* 0x0000000d18187220 */ /* 0x000fe20000410000 */
[----:B------:R-:W-:Y:S01]  /*11640*/  @!P0 FADD.FTZ R6, -R6, -RZ ;  /* 0x800000ff06068221 */ /* 0x000fe20000010100 */
[----:B------:R-:W-:Y:S01]  /*11650*/  @!P0 FADD.FTZ R7, -R7, -RZ ;  /* 0x800000ff07078221 */ /* 0x000fe20000010100 */
[----:B------:R-:W-:-:S02]  /*11660*/  HADD2.F32 R13, -RZ, R26.H0_H0 ;  /* 0x2000001aff0d7230 */ /* 0x000fc40000004100 */
[----:B------:R-:W-:Y:S01]  /*11670*/  @!P0 FADD.FTZ R4, -R4, -RZ ;  /* 0x800000ff04048221 */ /* 0x000fe20000010100 */
[----:B------:R-:W-:Y:S02]  /*11680*/  HADD2.F32 R5, -RZ, R26.H1_H1 ;  /* 0x3000001aff057230 */ /* 0x000fe40000004100 */
[----:B------:R-:W-:Y:S01]  /*11690*/  @!P0 FADD.FTZ R14, -R14, -RZ ;  /* 0x800000ff0e0e8221 */ /* 0x000fe20000010100 */
[----:B------:R-:W-:Y:S01]  /*116a0*/  FMUL.FTZ R6, R3, R6 ;  /* 0x0000000603067220 */ /* 0x000fe20000410000 */
[----:B------:R-:W-:Y:S01]  /*116b0*/  FMUL.FTZ R7, R2, R7 ;  /* 0x0000000702077220 */ /* 0x000fe20000410000 */
[----:B------:R-:W-:Y:S02]  /*116c0*/  HADD2.F32 R2, -RZ, R21.H0_H0 ;  /* 0x20000015ff027230 */ /* 0x000fe40000004100 */
[----:B------:R-:W-:Y:S01]  /*116d0*/  FMUL.FTZ R4, R13, R4 ;  /* 0x000000040d047220 */ /* 0x000fe20000410000 */
[----:B-----5:R-:W-:Y:S02]  /*116e0*/  HADD2.F32 R3, -RZ, R9.H0_H0 ;  /* 0x20000009ff037230 */ /* 0x020fe40000004100 */
[----:B------:R-:W-:Y:S01]  /*116f0*/  FMUL.FTZ R14, R5, R14 ;  /* 0x0000000e050e7220 */ /* 0x000fe20000410000 */
[----:B------:R-:W-:-:S02]  /*11700*/  HADD2.F32 R21, -RZ, R21.H1_H1 ;  /* 0x30000015ff157230 */ /* 0x000fc40000004100 */
[----:B------:R-:W-:Y:S02]  /*11710*/  HADD2.F32 R9, -RZ, R9.H1_H1 ;  /* 0x30000009ff097230 */ /* 0x000fe40000004100 */
[----:B------:R-:W-:Y:S02]  /*11720*/  HADD2.F32 R5, -RZ, R20.H0_H0 ;  /* 0x20000014ff057230 */ /* 0x000fe40000004100 */
[--C-:B------:R-:W-:Y:S02]  /*11730*/  HADD2.F32 R13, -RZ, R8.reuse.H0_H0 ;  /* 0x20000008ff0d7230 */ /* 0x100fe40000004100 */
        /* <DEDUP_REMOVED lines=22> */
[----:B------:R-:W-:Y:S02]  /*118a0*/  MOV R21, R2 ;  /* 0x0000000200157202 */ /* 0x000fe40000000f00 */
.L_x_5671:
[----:B------:R-:W-:Y:S05]  /*118b0*/  BSYNC B0 ;  /* 0x0000000000007941 */ /* 0x000fea0003800000 */
.L_x_5670:
[----:B------:R1:W-:Y:S01]  /*118c0*/  STS.128 [R200+0x5800], R20 ;  /* 0x00580014c8007388 */ /* 0x0003e20000000c00 */
[----:B------:R-:W-:Y:S05]  /*118d0*/  BRA `(.L_x_5635) ;  /* 0x0000000000b07947 */ /* 0x000fea0003800000 */
.L_x_5609:
[----:B----4-:R-:W-:Y:S02]  /*118e0*/  IMAD.IADD R5, R196, 0x1, -R61 ;  /* 0x00000001c4057824 */ /* 0x010fe400078e0a3d */
[C---:B------:R-:W-:Y:S02]  /*118f0*/  VIADD R0, R142.reuse, 0x10 ;  /* 0x000000108e007836 */ /* 0x040fe40000000000 */
[C---:B------:R-:W-:Y:S01]  /*11900*/  VIADD R12, R142.reuse, 0x20 ;  /* 0x000000208e0c7836 */ /* 0x040fe20000000000 */
[CC--:B------:R-:W-:Y:S01]  /*11910*/  ISETP.GE.AND P6, PT, R142.reuse, R5.reuse, PT ;  /* 0x000000058e00720c */ /* 0x0c0fe20003fc6270 */
[----:B------:R-:W-:Y:S01]  /*11920*/  VIADD R16, R142, 0x30 ;  /* 0x000000308e107836 */ /* 0x000fe20000000000 */
[-C--:B------:R-:W-:Y:S02]  /*11930*/  ISETP.GE.AND P5, PT, R0, R5.reuse, PT ;  /* 0x000000050000720c */ /* 0x080fe40003fa6270 */
[-C--:B------:R-:W-:Y:S02]  /*11940*/  ISETP.GE.AND P4, PT, R12, R5.reuse, PT ;  /* 0x000000050c00720c */ /* 0x080fe40003f86270 */
[----:B------:R-:W-:-:S07]  /*11950*/  ISETP.GE.AND P2, PT, R16, R5, PT ;  /* 0x000000051000720c */ /* 0x000fce0003f46270 */
[----:B------:R-:W2:Y:S02]  /*11960*/  @!P6 LDC.64 R10, c[0x0][0x210] ;  /* 0x00008400ff0aeb82 */ /* 0x000ea40000000a00 */
[----:B------:R-:W-:-:S04]  /*11970*/  @!P5 IADD3 R15, P1, R15, R144, RZ ;  /* 0x000000900f0fd210 */ /* 0x000fc80007f3e0ff */
[----:B------:R-:W-:Y:S02]  /*11980*/  @!P2 IMAD.MOV.U32 R20, RZ, RZ, R144 ;  /* 0x000000ffff14a224 */ /* 0x000fe400078e0090 */
[----:B------:R-:W3:Y:S01]  /*11990*/  @!P5 LDC.64 R8, c[0x0][0x210] ;  /* 0x00008400ff08db82 */ /* 0x000ee20000000a00 */
[--C-:B------:R-:W-:Y:S02]  /*119a0*/  @!P2 IMAD.MOV.U32 R21, RZ, RZ, R147.reuse ;  /* 0x000000ffff15a224 */ /* 0x100fe400078e0093 */
[----:B------:R-:W-:Y:S02]  /*119b0*/  @!P5 IMAD.X R14, R13, 0x1, R147, P1 ;  /* 0x000000010d0ed824 */ /* 0x000fe400008e0693 */
[----:B------:R-:W-:-:S03]  /*119c0*/  @!P2 IMAD.WIDE.U32 R20, R2, 0x30, R20 ;  /* 0x000000300214a825 */ /* 0x000fc600078e0014 */
[----:B------:R-:W4:Y:S08]  /*119d0*/  @!P4 LDC.64 R6, c[0x0][0x210] ;  /* 0x00008400ff06cb82 */ /* 0x000f300000000a00 */
[----:B------:R-:W5:Y:S01]  /*119e0*/  @!P2 LDC.64 R4, c[0x0][0x210] ;  /* 0x00008400ff04ab82 */ /* 0x000f620000000a00 */
[----:B--2---:R-:W-:-:S04]  /*119f0*/  @!P6 LEA R18, P0, R144, R10, 0x1 ;  /* 0x0000000a9012e211 */ /* 0x004fc800078008ff */
[----:B------:R-:W-:Y:S01]  /*11a00*/  @!P6 LEA.HI.X R19, R144, R11, R147, 0x1, P0 ;  /* 0x0000000b9013e211 */ /* 0x000fe200000f0c93 */
[----:B------:R-:W-:Y:S01]  /*11a10*/  @!P2 IMAD R11, R3, 0x30, RZ ;  /* 0x00000030030ba824 */ /* 0x000fe200078e02ff */
[C---:B------:R-:W-:Y:S02]  /*11a20*/  @!P4 LEA R10, P0, R2.reuse, R144, 0x5 ;  /* 0x00000090020ac211 */ /* 0x040fe400078028ff */
[----:B---3--:R-:W-:Y:S01]  /*11a30*/  @!P5 LEA R8, P1, R15, R8, 0x1 ;  /* 0x000000080f08d211 */ /* 0x008fe200078208ff */
[----:B------:R-:W-:Y:S01]  /*11a40*/  @!P2 IMAD.IADD R11, R21, 0x1, R11 ;  /* 0x00000001150ba824 */ /* 0x000fe200078e020b */
[----:B------:R-:W-:Y:S01]  /*11a50*/  @!P4 LEA.HI.X R2, R2, R147, R3, 0x5, P0 ;  /* 0x000000930202c211 */ /* 0x000fe200000f2c03 */
[----:B------:R-:W-:Y:S01]  /*11a60*/  @!PT LDS RZ, [RZ] ;  /* 0x00000000fffff984 */ /* 0x000fe20000000800 */
[----:B------:R-:W-:Y:S01]  /*11a70*/  @!PT LDS RZ, [RZ] ;  /* 0x00000000fffff984 */ /* 0x000fe20000000800 */
[----:B------:R-:W-:Y:S01]  /*11a80*/  @!PT LDS RZ, [RZ] ;  /* 0x00000000fffff984 */ /* 0x000fe20000000800 */
[----:B------:R2:W-:Y:S01]  /*11a90*/  @!P6 LDGSTS.E.BYPASS.LTC128B.128 [R200], desc[UR6][R18.64] ;  /* 0x0000000012c8efae */ /* 0x0005e2000b901d46 */
[----:B------:R-:W-:Y:S02]  /*11aa0*/  @!P5 LEA.HI.X R9, R15, R9, R14, 0x1, P1 ;  /* 0x000000090f09d211 */ /* 0x000fe400008f0c0e */
[C---:B----4-:R-:W-:Y:S01]  /*11ab0*/  @!P4 LEA R6, P1, R10.reuse, R6, 0x1 ;  /* 0x000000060a06c211 */ /* 0x050fe200078208ff */
[----:B------:R2:W-:Y:S03]  /*11ac0*/  @!P6 LDGSTS.E.BYPASS.LTC128B.128 [R200+0x2000], desc[UR6][R18.64+0x80] ;  /* 0x0200008012c8efae */ /* 0x0005e6000b901d46 */
[----:B------:R-:W-:Y:S01]  /*11ad0*/  @!P4 LEA.HI.X R7, R10, R7, R2, 0x1, P1 ;  /* 0x000000070a07c211 */ /* 0x000fe200008f0c02 */
[----:B------:R2:W-:Y:S01]  /*11ae0*/  @!P6 LDGSTS.E.BYPASS.LTC128B.128 [R200+0x4000], desc[UR6][R18.64+0x100] ;  /* 0x0400010012c8efae */ /* 0x0005e2000b901d46 */
[----:B-----5:R-:W-:-:S03]  /*11af0*/  @!P2 LEA R4, P0, R20, R4, 0x1 ;  /* 0x000000041404a211 */ /* 0x020fc600078008ff */
        /* <DEDUP_REMOVED lines=8> */
[----:B------:R2:W-:Y:S04]  /*11b80*/  @!P2 LDGSTS.E.BYPASS.LTC128B.128 [R200+0x3800], desc[UR6][R4.64+0x80] ;  /* 0x0380008004c8afae */ /* 0x0005e8000b901d46 */
[----:B------:R2:W-:Y:S02]  /*11b90*/  @!P2 LDGSTS.E.BYPASS.LTC128B.128 [R200+0x5800], desc[UR6][R4.64+0x100] ;  /* 0x0580010004c8afae */ /* 0x0005e4000b901d46 */
.L_x_5635:
[----:B------:R-:W-:Y:S05]  /*11ba0*/  BSYNC B2 ;  /* 0x0000000000027941 */ /* 0x000fea0003800000 */
.L_x_5608:
[----:B------:R-:W-:Y:S01]  /*11bb0*/  VIADD R204, R134, 0xffffffff ;  /* 0xffffffff86cc7836 */ /* 0x000fe20000000000 */
[----:B------:R-:W-:Y:S01]  /*11bc0*/  ULDC.64 UR10, c[0x0][0x218] ;  /* 0x00008600000a7ab9 */ /* 0x000fe20000000a00 */
[----:B------:R-:W-:Y:S01]  /*11bd0*/  ULDC.64 UR14, c[0x0][0x220] ;  /* 0x00008800000e7ab9 */ /* 0x000fe20000000a00 */
[----:B------:R-:W-:Y:S01]  /*11be0*/  LEA R202, P4, R140, UR10, 0x1 ;  /* 0x0000000a8cca7c11 */ /* 0x000fe2000f8808ff */
[----:B------:R-:W-:Y:S01]  /*11bf0*/  IMAD.SHL.U32 R2, R204, 0x40, RZ ;  /* 0x00000040cc027824 */ /* 0x000fe200078e00ff */
[----:B------:R-:W-:Y:S01]  /*11c00*/  ULDC UR5, c[0x0][0x398] ;  /* 0x0000e60000057ab9 */ /* 0x000fe20000000800 */
[----:B------:R-:W-:Y:S01]  /*11c10*/  IMAD.SHL.U32 R130, R130, 0x40, RZ ;  /* 0x0000004082827824 */ /* 0x000fe200078e00ff */
[----:B------:R-:W-:Y:S01]  /*11c20*/  LEA.HI.X R201, R140, UR11, R46, 0x1, P4 ;  /* 0x0000000b8cc97c11 */ /* 0x000fe2000a0f0c2e */
[----:B------:R-:W-:Y:S02]  /*11c30*/  IMAD.IADD R3, R63, 0x1, -R2 ;  /* 0x000000013f037824 */ /* 0x000fe400078e0a02 */
[----:B------:R-:W-:Y:S01]  /*11c40*/  IMAD.SHL.U32 R44, R62, 0x40, RZ ;  /* 0x000000403e2c7824 */ /* 0x000fe200078e00ff */
[----:B------:R-:W-:-:S02]  /*11c50*/  LOP3.LUT R130, R130, 0x1c0, RZ, 0xc0, !PT ;  /* 0x000001c082827812 */ /* 0x000fc400078ec0ff */
[-C--:B------:R-:W-:Y:S02]  /*11c60*/  ISETP.GE.AND P1, PT, R12, R3.reuse, PT ;  /* 0x000000030c00720c */ /* 0x080fe40003f26270 */
[-C--:B------:R-:W-:Y:S02]  /*11c70*/  ISETP.GE.AND P0, PT, R16, R3.reuse, PT ;  /* 0x000000031000720c */ /* 0x080fe40003f06270 */
[-C--:B------:R-:W-:Y:S02]  /*11c80*/  ISETP.GE.AND P2, PT, R142, R3.reuse, PT ;  /* 0x000000038e00720c */ /* 0x080fe40003f46270 */
[CC--:B------:R-:W-:Y:S02]  /*11c90*/  ISETP.GE.AND P6, PT, R0.reuse, R3.reuse, PT ;  /* 0x000000030000720c */ /* 0x0c0fe40003fc6270 */
[----:B------:R-:W-:Y:S02]  /*11ca0*/  ISETP.GE.AND P5, PT, R0, R3, PT ;  /* 0x000000030000720c */ /* 0x000fe40003fa6270 */
[----:B------:R-:W-:-:S02]  /*11cb0*/  SHF.R.S32.HI R0, RZ, 0x4, R131 ;  /* 0x00000004ff007819 */ /* 0x000fc40000011483 */
[----:B------:R-:W-:Y:S01]  /*11cc0*/  LOP3.LUT R44, R44, 0xfffffe00, RZ, 0xc0, !PT ;  /* 0xfffffe002c2c7812 */ /* 0x000fe200078ec0ff */
[----:B--2---:R-:W2:Y:S01]  /*11cd0*/  @!P1 LDC.64 R6, c[0x0][0x248] ;  /* 0x00009200ff069b82 */ /* 0x004ea20000000a00 */
[----:B------:R-:W-:-:S03]  /*11ce0*/  LEA.HI R131, R131, R0, RZ, 0x1 ;  /* 0x0000000083837211 */ /* 0x000fc600078f08ff */
[----:B------:R-:W-:Y:S01]  /*11cf0*/  @!P2 IMAD.MOV.U32 R203, RZ, RZ, R201 ;  /* 0x000000ffffcba224 */ /* 0x000fe200078e00c9 */
[----:B------:R-:W-:Y:S01]  /*11d00*/  LOP3.LUT R131, R131, 0xfffffffe, RZ, 0xc0, !PT ;  /* 0xfffffffe83837812 */ /* 0x000fe200078ec0ff */
[----:B------:R-:W-:Y:S01]  /*11d10*/  IMAD R194, R59, 0x400, R44 ;  /* 0x000004003bc27824 */ /* 0x000fe200078e022c */
[C---:B-1-34-:R-:W-:Y:S01]  /*11d20*/  @!P6 LEA R10, P4, R56.reuse, R202, 0x1 ;  /* 0x000000ca380ae211 */ /* 0x05afe200078808ff */
[----:B------:R-:W1:Y:S01]  /*11d30*/  @!P0 LDC.64 R4, c[0x0][0x248] ;  /* 0x00009200ff048b82 */ /* 0x000e620000000a00 */
[----:B------:R-:W-:Y:S01]  /*11d40*/  @!PT LDS RZ, [RZ] ;  /* 0x00000000fffff984 */ /* 0x000fe20000000800 */
[----:B------:R-:W-:Y:S01]  /*11d50*/  @!PT LDS RZ, [RZ] ;  /* 0x00000000fffff984 */ /* 0x000fe20000000800 */
[----:B------:R-:W-:Y:S01]  /*11d60*/  @!PT LDS RZ, [RZ] ;  /* 0x00000000fffff984 */ /* 0x000fe20000000800 */
[----:B------:R-:W-:Y:S02]  /*11d70*/  @!P2 LDGSTS.E.BYPASS.LTC128B.128 [R200+0x6000], desc[UR6][R202.64] ;  /* 0x06000000cac8afae */ /* 0x000fe4000b901d46 */
[----:B------:R-:W-:Y:S02]  /*11d80*/  @!P6 LEA.HI.X R11, R56, R201, R57, 0x1, P4 ;  /* 0x000000c9380be211 */ /* 0x000fe400020f0c39 */
[----:B------:R-:W-:Y:S01]  /*11d90*/  @!P2 LDGSTS.E.BYPASS.LTC128B.128 [R200+0x8000], desc[UR6][R202.64+0x80] ;  /* 0x08000080cac8afae */ /* 0x000fe2000b901d46 */
[----:B------:R-:W-:-:S03]  /*11da0*/  ISETP.GE.AND P4, PT, R12, R3, PT ;  /* 0x000000030c00720c */ /* 0x000fc60003f86270 */
[----:B------:R3:W-:Y:S04]  /*11db0*/  @!P2 LDGSTS.E.BYPASS.LTC128B.128 [R200+0xa000], desc[UR6][R202.64+0x100] ;  /* 0x0a000100cac8afae */ /* 0x0007e8000b901d46 */
[----:B------:R-:W-:Y:S01]  /*11dc0*/  @!P6 LDGSTS.E.BYPASS.LTC128B.128 [R200+0x6800], desc[UR6][R10.64] ;  /* 0x068000000ac8efae */ /* 0x000fe2000b901d46 */
[----:B--2---:R-:W-:-:S03]  /*11dd0*/  @!P1 LEA R8, P2, R6, R202, 0x6 ;  /* 0x000000ca06089211 */ /* 0x004fc600078430ff */
[----:B------:R-:W-:Y:S01]  /*11de0*/  @!P6 LDGSTS.E.BYPASS.LTC128B.128 [R200+0x8800], desc[UR6][R10.64+0x80] ;  /* 0x088000800ac8efae */ /* 0x000fe2000b901d46 */
[----:B------:R-:W-:-:S03]  /*11df0*/  @!P1 LEA.HI.X R9, R6, R201, R7, 0x6, P2 ;  /* 0x000000c906099211 */ /* 0x000fc600010f3407 */
[----:B------:R-:W-:Y:S01]  /*11e00*/  @!P6 LDGSTS.E.BYPASS.LTC128B.128 [R200+0xa800], desc[UR6][R10.64+0x100] ;  /* 0x0a8001000ac8efae */ /* 0x000fe2000b901d46 */
[-C--:B------:R-:W-:Y:S01]  /*11e10*/  ISETP.GE.AND P2, PT, R16, R3.reuse, PT ;  /* 0x000000031000720c */ /* 0x080fe20003f46270 */
[----:B-1----:R-:W-:Y:S02]  /*11e20*/  @!P0 IMAD R5, R5, 0x60, RZ ;  /* 0x0000006005058824 */ /* 0x002fe400078e02ff */
[----:B------:R-:W-:Y:S01]  /*11e30*/  @!P1 LDGSTS.E.BYPASS.LTC128B.128 [R200+0x7000], desc[UR6][R8.64] ;  /* 0x0700000008c89fae */ /* 0x000fe2000b901d46 */
[----:B------:R-:W-:Y:S01]  /*11e40*/  ISETP.GE.AND P6, PT, R142, R3, PT ;  /* 0x000000038e00720c */ /* 0x000fe20003fc6270 */
[----:B------:R-:W-:Y:S02]  /*11e50*/  IMAD.SHL.U32 R3, R60, 0x40, RZ ;  /* 0x000000403c037824 */ /* 0x000fe400078e00ff */
[----:B------:R-:W-:Y:S01]  /*11e60*/  @!P1 LDGSTS.E.BYPASS.LTC128B.128 [R200+0x9000], desc[UR6][R8.64+0x80] ;  /* 0x0900008008c89fae */ /* 0x000fe2000b901d46 */
[----:B------:R-:W-:Y:S02]  /*11e70*/  IMAD.SHL.U32 R142, R142, 0x8, RZ ;  /* 0x000000088e8e7824 */ /* 0x000fe400078e00ff */
[----:B------:R-:W-:Y:S01]  /*11e80*/  LOP3.LUT R3, R3, 0x1c0, RZ, 0xc0, !PT ;  /* 0x000001c003037812 */ /* 0x000fe200078ec0ff */
[----:B------:R1:W-:Y:S01]  /*11e90*/  @!P1 LDGSTS.E.BYPASS.LTC128B.128 [R200+0xb000], desc[UR6][R8.64+0x100] ;  /* 0x0b00010008c89fae */ /* 0x0003e2000b901d46 */
[----:B---3--:R-:W-:-:S02]  /*11ea0*/  @!P0 IMAD.MOV.U32 R203, RZ, RZ, R201 ;  /* 0x000000ffffcb8224 */ /* 0x008fc400078e00c9 */
[----:B------:R-:W-:Y:S02]  /*11eb0*/  LOP3.LUT R142, R3, 0x8, R142, 0xf8, !PT ;  /* 0x00000008038e7812 */ /* 0x000fe400078ef88e */
[----:B------:R-:W-:Y:S01]  /*11ec0*/  SHF.R.U32.HI R193, RZ, 0x3, R3 ;  /* 0x00000003ffc17819 */ /* 0x000fe20000011603 */
[----:B------:R-:W-:-:S03]  /*11ed0*/  @!P0 IMAD.WIDE.U32 R6, R4, 0x60, R202 ;  /* 0x0000006004068825 */ /* 0x000fc600078e00ca */
[----:B------:R-:W-:Y:S01]  /*11ee0*/  LOP3.LUT R193, R142, R193, RZ, 0x3c, !PT ;  /* 0x000000c18ec17212 */ /* 0x000fe200078e3cff */
[----:B------:R-:W-:Y:S02]  /*11ef0*/  @!P0 IMAD.IADD R7, R5, 0x1, R7 ;  /* 0x0000000105078824 */ /* 0x000fe400078e0207 */
[----:B------:R-:W2:Y:S01]  /*11f00*/  @!P4 LDC.64 R4, c[0x0][0x250] ;  /* 0x00009400ff04cb82 */ /* 0x000ea20000000a00 */
[----:B------:R-:W-:Y:S02]  /*11f10*/  IMAD.SHL.U32 R203, R58, 0x2, RZ ;  /* 0x000000023acb7824 */ /* 0x000fe400078e00ff */
[----:B------:R-:W-:Y:S03]  /*11f20*/  @!P0 LDGSTS.E.BYPASS.LTC128B.128 [R200+0x7800], desc[UR6][R6.64] ;  /* 0x0780000006c88fae */ /* 0x000fe6000b901d46 */
[----:B------:R-:W-:Y:S01]  /*11f30*/  LOP3.LUT R203, R203, 0x6, RZ, 0xc0, !PT ;  /* 0x00000006cbcb7812 */ /* 0x000fe200078ec0ff */
[----:B------:R-:W-:Y:S04]  /*11f40*/  @!P0 LDGSTS.E.BYPASS.LTC128B.128 [R200+0x9800], desc[UR6][R6.64+0x80] ;  /* 0x0980008006c88fae */ /* 0x000fe8000b901d46 */
[----:B------:R3:W-:Y:S01]  /*11f50*/  @!P0 LDGSTS.E.BYPASS.LTC128B.128 [R200+0xb800], desc[UR6][R6.64+0x100] ;  /* 0x0b80010006c88fae */ /* 0x0007e2000b901d46 */
[----:B------:R-:W-:Y:S01]  /*11f60*/  LEA R206, P0, R138, UR14, 0x1 ;  /* 0x0000000e8ace7c11 */ /* 0x000fe2000f8008ff */
[----:B-1----:R-:W-:-:S02]  /*11f70*/  IMAD.IADD R8, R0, 0x1, -R131 ;  /* 0x0000000100087824 */ /* 0x002fc400078e0a83 */
[----:B------:R-:W0:Y:S01]  /*11f80*/  LDGDEPBAR ;  /* 0x00000000000079af */ /* 0x000e220000000000 */
[----:B------:R-:W-:Y:S01]  /*11f90*/  LEA.HI.X R205, R138, UR15, R133, 0x1, P0 ;  /* 0x0000000f8acd7c11 */ /* 0x000fe200080f0c85 */
[C---:B------:R-:W-:Y:S01]  /*11fa0*/  IMAD.SHL.U32 R3, R8.reuse, 0x8, RZ ;  /* 0x0000000808037824 */ /* 0x040fe200078e00ff */
[CC--:B------:R-:W-:Y:S01]  /*11fb0*/  @!P5 LEA R10, P1, R135.reuse, R206.reuse, 0x1 ;  /* 0x000000ce870ad211 */ /* 0x0c0fe200078208ff */
[----:B------:R-:W-:Y:S01]  /*11fc0*/  IMAD R193, R8, 0x200, R193 ;  /* 0x0000020008c17824 */ /* 0x000fe200078e02c1 */
[----:B------:R-:W-:Y:S01]  /*11fd0*/  SHF.R.U32.HI R0, RZ, 0x3, R130 ;  /* 0x00000003ff007819 */ /* 0x000fe20000011682 */
[----:B------:R-:W-:Y:S01]  /*11fe0*/  @!P6 IMAD.MOV.U32 R207, RZ, RZ, R205 ;  /* 0x000000ffffcfe224 */ /* 0x000fe200078e00cd */
[----:B------:R-:W-:Y:S02]  /*11ff0*/  LOP3.LUT R3, R130, 0x8, R3, 0xf8, !PT ;  /* 0x0000000882037812 */ /* 0x000fe400078ef803 */
[----:B--2---:R-:W-:Y:S02]  /*12000*/  @!P4 LEA R8, P0, R4, R206, 0x6 ;  /* 0x000000ce0408c211 */ /* 0x004fe400078030ff */
[----:B------:R-:W-:-:S02]  /*12010*/  @!P5 LEA.HI.X R11, R135, R205, R136, 0x1, P1 ;  /* 0x000000cd870bd211 */ /* 0x000fc400008f0c88 */
[----:B------:R-:W-:Y:S02]  /*12020*/  LOP3.LUT R3, R3, R0, RZ, 0x3c, !PT ;  /* 0x0000000003037212 */ /* 0x000fe400078e3cff */
[----:B------:R-:W-:Y:S02]  /*12030*/  @!P4 LEA.HI.X R9, R4, R205, R5, 0x6, P0 ;  /* 0x000000cd0409c211 */ /* 0x000fe400000f3405 */
[----:B------:R-:W-:Y:S01]  /*12040*/  LEA R193, R193, UR4, 0x1 ;  /* 0x00000004c1c17c11 */ /* 0x000fe2000f8e08ff */
[----:B------:R-:W-:Y:S01]  /*12050*/  IMAD.IADD R194, R3, 0x1, R194 ;  /* 0x0000000103c27824 */ /* 0x000fe200078e02c2 */
[----:B---3--:R-:W1:Y:S01]  /*12060*/  @!P2 LDC.64 R6, c[0x0][0x250] ;  /* 0x00009400ff06ab82 */ /* 0x008e620000000a00 */
[----:B------:R-:W-:-:S07]  /*12070*/  DEPBAR.LE SB0, 0x0 ;  /* 0x000080000000791a */ /* 0x000fce0000000000 */
[----:B------:R-:W-:Y:S01]  /*12080*/  BAR.SYNC.DEFER_BLOCKING 0x0 ;  /* 0x0000000000007b1d */ /* 0x000fe20000010000 */
[----:B------:R-:W-:Y:S01]  /*12090*/  LEA R194, R194, UR4, 0x1 ;  /* 0x00000004c2c27c11 */ /* 0x000fe2000f8e08ff */
[C---:B------:R-:W-:Y:S02]  /*120a0*/  VIADD R0, R193.reuse, 0x6000 ;  /* 0x00006000c1007836 */ /* 0x040fe40000000000 */
[----:B------:R-:W-:Y:S02]  /*120b0*/  VIADD R191, R193, 0x6020 ;  /* 0x00006020c1bf7836 */ /* 0x000fe40000000000 */
[--C-:B------:R-:W-:Y:S02]  /*120c0*/  IMAD R192, R47, 0x2, R194.reuse ;  /* 0x000000022fc07824 */ /* 0x100fe400078e02c2 */
[C---:B------:R-:W-:Y:S02]  /*120d0*/  IMAD R190, R45.reuse, 0x2, R194 ;  /* 0x000000022dbe7824 */ /* 0x040fe400078e02c2 */
[----:B------:R-:W-:-:S02]  /*120e0*/  IMAD R189, R45, 0x2, R192 ;  /* 0x000000022dbd7824 */ /* 0x000fc400078e02c0 */
[----:B-1----:R-:W-:Y:S01]  /*120f0*/  @!P2 IMAD R7, R7, 0x60, RZ ;  /* 0x000000600707a824 */ /* 0x002fe200078e02ff */
        /* <DEDUP_REMOVED lines=22> */
[----:B------:R-:W-:-:S03]  /*12260*/  @!P2 IMAD.IADD R13, R7, 0x1, R5 ;  /* 0x00000001070da824 */ /* 0x000fc600078e0205 */
[----:B------:R-:W-:Y:S01]  /*12270*/  @P4 STS.128 [R200+0x11000], RZ ;  /* 0x011000ffc8004388 */ /* 0x000fe20000000c00 */
[----:B------:R-:W-:-:S03]  /*12280*/  @!P2 IMAD.MOV.U32 R12, RZ, RZ, R4 ;  /* 0x000000ffff0ca224 */ /* 0x000fc600078e0004 */
        /* <DEDUP_REMOVED lines=16> */
[----:B------:R-:W-:Y:S04]  /*12390*/  LDSM.16.M88.4 R24, [R194] ;  /* 0x00000000c218783b */ /* 0x000fe80000000200 */
[----:B------:R-:W1:Y:S04]  /*123a0*/  LDSM.16.M88.4 R4, [R193+0x6000] ;  /* 0x00600000c104783b */ /* 0x000e680000000200 */
[----:B------:R-:W3:Y:S02]  /*123b0*/  LDSM.16.M88.4 R76, [R193+0x6800] ;  /* 0x00680000c14c783b */ /* 0x000ee40000000200 */
[----:B------:R-:W-:-:S02]  /*123c0*/  @P1 VIADD R191, R0, 0xffffffe0 ;  /* 0xffffffe000bf1836 */ /* 0x000fc40000000000 */
[----:B------:R-:W4:Y:S01]  /*123d0*/  LDSM.16.M88.4 R32, [R193+0x7000] ;  /* 0x00700000c120783b */ /* 0x000f220000000200 */
[----:B------:R-:W-:Y:S02]  /*123e0*/  IMAD.MOV.U32 R0, RZ, RZ, 0x40 ;  /* 0x00000040ff007424 */ /* 0x000fe400078e00ff */
[C---:B------:R-:W-:Y:S01]  /*123f0*/  VIADD R183, R191.reuse, 0x800 ;  /* 0x00000800bfb77836 */ /* 0x040fe20000000000 */
[----:B------:R-:W-:Y:S01]  /*12400*/  LDSM.16.M88.4 R52, [R192] ;  /* 0x00000000c034783b */ /* 0x000fe20000000200 */
[C---:B------:R-:W-:Y:S01]  /*12410*/  VIADD R182, R191.reuse, 0x1000 ;  /* 0x00001000bfb67836 */ /* 0x040fe20000000000 */
[----:B------:R-:W-:Y:S01]  /*12420*/  SEL R0, R0, 0xffffffc0, !P2 ;  /* 0xffffffc000007807 */ /* 0x000fe20005000000 */
[C---:B------:R-:W-:Y:S01]  /*12430*/  VIADD R181, R191.reuse, 0x1800 ;  /* 0x00001800bfb57836 */ /* 0x040fe20000000000 */
[----:B------:R-:W5:Y:S01]  /*12440*/  LDSM.16.M88.4 R68, [R191] ;  /* 0x00000000bf44783b */ /* 0x000f620000000200 */
[----:B------:R-:W-:Y:S02]  /*12450*/  VIADD R179, R191, 0x2000 ;  /* 0x00002000bfb37836 */ /* 0x000fe40000000000 */
[----:B------:R-:W-:Y:S01]  /*12460*/  IMAD.IADD R187, R193, 0x1, R0 ;  /* 0x00000001c1bb7824 */ /* 0x000fe200078e0200 */
[----:B------:R-:W5:Y:S01]  /*12470*/  LDSM.16.M88.4 R72, [R193+0x7800] ;  /* 0x00780000c148783b */ /* 0x000f620000000200 */
[----:B------:R-:W-:-:S02]  /*12480*/  IMAD.IADD R180, R0, 0x1, R191 ;  /* 0x0000000100b47824 */ /* 0x000fc400078e02bf */
[----:B------:R-:W5:Y:S01]  /*12490*/  LDC R0, c[0x0][0x394] ;  /* 0x0000e500ff007b82 */ /* 0x000f620000000800 */
[----:B------:R-:W5:Y:S01]  /*124a0*/  LDSM.16.M88.4 R64, [R191+0x800] ;  /* 0x00080000bf40783b */ /* 0x000f620000000200 */
[C---:B------:R-:W-:Y:S02]  /*124b0*/  VIADD R178, R191.reuse, 0x2800 ;  /* 0x00002800bfb27836 */ /* 0x040fe40000000000 */
[C---:B------:R-:W-:Y:S01]  /*124c0*/  VIADD R177, R191.reuse, 0x3000 ;  /* 0x00003000bfb17836 */ /* 0x040fe20000000000 */
[----:B------:R-:W5:Y:S01]  /*124d0*/  LDSM.16.M88.4 R48, [R191+0x1000] ;  /* 0x00100000bf30783b */ /* 0x000f620000000200 */
[C---:B------:R-:W-:Y:S02]  /*124e0*/  VIADD R176, R191.reuse, 0x3800 ;  /* 0x00003800bfb07836 */ /* 0x040fe40000000000 */
[C---:B------:R-:W-:Y:S01]  /*124f0*/  VIADD R175, R191.reuse, 0x4000 ;  /* 0x00004000bfaf7836 */ /* 0x040fe20000000000 */
[----:B------:R-:W-:Y:S01]  /*12500*/  LDSM.16.M88.4 R20, [R190] ;  /* 0x00000000be14783b */ /* 0x000fe20000000200 */
[----:B------:R-:W-:-:S02]  /*12510*/  VIADD R174, R191, 0x4800 ;  /* 0x00004800bfae7836 */ /* 0x000fc40000000000 */
[C---:B------:R-:W-:Y:S01]  /*12520*/  VIADD R173, R191.reuse, 0x5000 ;  /* 0x00005000bfad7836 */ /* 0x040fe20000000000 */
[----:B------:R-:W5:Y:S01]  /*12530*/  LDSM.16.M88.4 R16, [R187+0x6000] ;  /* 0x00600000bb10783b */ /* 0x000f620000000200 */
[----:B------:R-:W-:Y:S01]  /*12540*/  VIADD R172, R191, 0x5800 ;  /* 0x00005800bfac7836 */ /* 0x000fe20000000000 */
[C---:B-1----:R-:W-:Y:S02]  /*12550*/  HMMA.16816.F32 R8, R24.reuse, R4, RZ ;  /* 0x000000041808723c */ /* 0x042fe400000018ff */
[----:B------:R-:W1:Y:S04]  /*12560*/  LDSM.16.M88.4 R40, [R191+0x1800] ;  /* 0x00180000bf28783b */ /* 0x000e680000000200 */
[----:B--2---:R-:W2:Y:S01]  /*12570*/  LDSM.16.M88.4 R12, [R187+0x6800] ;  /* 0x00680000bb0c783b */ /* 0x004ea20000000200 */
[C---:B------:R-:W-:Y:S03]  /*12580*/  HMMA.16816.F32 R4, R24.reuse, R6, RZ ;  /* 0x000000061804723c */ /* 0x040fe600000018ff */
[----:B------:R-:W2:Y:S03]  /*12590*/  LDSM.16.M88.4 R88, [R187+0x7000] ;  /* 0x00700000bb58783b */ /* 0x000ea60000000200 */
[C---:B---3--:R-:W-:Y:S01]  /*125a0*/  HMMA.16816.F32 R80, R24.reuse, R76, RZ ;  /* 0x0000004c1850723c */ /* 0x048fe200000018ff */
[----:B------:R-:W-:Y:S04]  /*125b0*/  LDSM.16.M88.4 R84, [R187+0x7800] ;  /* 0x00780000bb54783b */ /* 0x000fe80000000200 */
[----:B------:R-:W0:Y:S01]  /*125c0*/  LDGDEPBAR ;  /* 0x00000000000079af */ /* 0x000e220000000000 */
[C---:B------:R-:W-:Y:S06]  /*125d0*/  HMMA.16816.F32 R76, R24.reuse, R78, RZ ;  /* 0x0000004e184c723c */ /* 0x040fec00000018ff */
[C---:B----4-:R-:W-:Y:S06]  /*125e0*/  HMMA.16816.F32 R36, R24.reuse, R32, RZ ;  /* 0x000000201824723c */ /* 0x050fec00000018ff */
[----:B------:R-:W-:Y:S06]  /*125f0*/  HMMA.16816.F32 R32, R24, R34, RZ ;  /* 0x000000221820723c */ /* 0x000fec00000018ff */
[C---:B-----5:R-:W-:Y:S06]  /*12600*/  HMMA.16816.F32 R8, R52.reuse, R68, R8 ;  /* 0x000000443408723c */ /* 0x060fec0000001808 */
[----:B------:R-:W-:Y:S01]  /*12610*/  HMMA.16816.F32 R4, R52, R70, R4 ;  /* 0x000000463404723c */ /* 0x000fe20000001804 */
[----:B------:R-:W-:Y:S05]  /*12620*/  LDSM.16.M88.4 R68, [R180] ;  /* 0x00000000b444783b */ /* 0x000fea0000000200 */
[C---:B------:R-:W-:Y:S06]  /*12630*/  HMMA.16816.F32 R28, R24.reuse, R72, RZ ;  /* 0x00000048181c723c */ /* 0x040fec00000018ff */
[----:B------:R-:W-:Y:S01]  /*12640*/  HMMA.16816.F32 R24, R24, R74, RZ ;  /* 0x0000004a1818723c */ /* 0x000fe200000018ff */
[----:B------:R-:W3:Y:S05]  /*12650*/  LDSM.16.M88.4 R72, [R189] ;  /* 0x00000000bd48783b */ /* 0x000eea0000000200 */
[C---:B------:R-:W-:Y:S06]  /*12660*/  HMMA.16816.F32 R80, R52.reuse, R64, R80 ;  /* 0x000000403450723c */ /* 0x040fec0000001850 */
[C---:B------:R-:W-:Y:S01]  /*12670*/  HMMA.16816.F32 R76, R52.reuse, R66, R76 ;  /* 0x00000042344c723c */ /* 0x040fe2000000184c */
[----:B------:R-:W4:Y:S05]  /*12680*/  LDSM.16.M88.4 R64, [R180+0x800] ;  /* 0x00080000b440783b */ /* 0x000f2a0000000200 */
[C---:B------:R-:W-:Y:S06]  /*12690*/  HMMA.16816.F32 R36, R52.reuse, R48, R36 ;  /* 0x000000303424723c */ /* 0x040fec0000001824 */
[----:B------:R-:W-:Y:S01]  /*126a0*/  HMMA.16816.F32 R32, R52, R50, R32 ;  /* 0x000000323420723c */ /* 0x000fe20000001820 */
[----:B------:R-:W-:Y:S05]  /*126b0*/  LDSM.16.M88.4 R48, [R194+0x2000] ;  /* 0x00200000c230783b */ /* 0x000fea0000000200 */
[C---:B------:R-:W-:Y:S06]  /*126c0*/  HMMA.16816.F32 R8, R20.reuse, R16, R8 ;  /* 0x000000101408723c */ /* 0x040fec0000001808 */
[----:B------:R-:W-:Y:S01]  /*126d0*/  HMMA.16816.F32 R4, R20, R18, R4 ;  /* 0x000000121404723c */ /* 0x000fe20000001804 */
[----:B------:R-:W5:Y:S05]  /*126e0*/  LDSM.16.M88.4 R16, [R180+0x1000] ;  /* 0x00100000b410783b */ /* 0x000f6a0000000200 */
[C---:B-1----:R-:W-:Y:S06]  /*126f0*/  HMMA.16816.F32 R28, R52.reuse, R40, R28 ;  /* 0x00000028341c723c */ /* 0x042fec000000181c */
[----:B------:R-:W-:Y:S01]  /*12700*/  HMMA.16816.F32 R24, R52, R42, R24 ;  /* 0x0000002a3418723c */ /* 0x000fe20000001818 */
[----:B------:R-:W1:Y:S04]  /*12710*/  LDSM.16.M88.4 R40, [R193+0x8000] ;  /* 0x00800000c128783b */ /* 0x000e680000000200 */
[----:B------:R-:W1:Y:S01]  /*12720*/  LDSM.16.M88.4 R52, [R180+0x1800] ;  /* 0x00180000b434783b */ /* 0x000e620000000200 */
[C---:B--2---:R-:W-:Y:S06]  /*12730*/  HMMA.16816.F32 R80, R20.reuse, R12, R80 ;  /* 0x0000000c1450723c */ /* 0x044fec0000001850 */
[C---:B------:R-:W-:Y:S01]  /*12740*/  HMMA.16816.F32 R76, R20.reuse, R14, R76 ;  /* 0x0000000e144c723c */ /* 0x040fe2000000184c */
[----:B------:R-:W2:Y:S05]  /*12750*/  LDSM.16.M88.4 R12, [R193+0x8800] ;  /* 0x00880000c10c783b */ /* 0x000eaa0000000200 */
[C---:B------:R-:W-:Y:S06]  /*12760*/  HMMA.16816.F32 R36, R20.reuse, R88, R36 ;  /* 0x000000581424723c */ /* 0x040fec0000001824 */
[----:B------:R-:W-:Y:S01]  /*12770*/  HMMA.16816.F32 R32, R20, R90, R32 ;  /* 0x0000005a1420723c */ /* 0x000fe20000001820 */
[----:B------:R-:W-:Y:S05]  /*12780*/  LDSM.16.M88.4 R88, [R193+0x9800] ;  /* 0x00980000c158783b */ /* 0x000fea0000000200 */
[C---:B---3--:R-:W-:Y:S06]  /*12790*/  HMMA.16816.F32 R8, R72.reuse, R68, R8 ;  /* 0x000000444808723c */ /* 0x048fec0000001808 */
[----:B------:R-:W-:Y:S01]  /*127a0*/  HMMA.16816.F32 R4, R72, R70, R4 ;  /* 0x000000464804723c */ /* 0x000fe20000001804 */
[----:B------:R-:W-:Y:S05]  /*127b0*/  LDSM.16.M88.4 R68, [R191+0x2000] ;  /* 0x00200000bf44783b */ /* 0x000fea0000000200 */
[C---:B------:R-:W-:Y:S06]  /*127c0*/  HMMA.16816.F32 R28, R20.reuse, R84, R28 ;  /* 0x00000054141c723c */ /* 0x040fec000000181c */
[----:B------:R-:W-:Y:S01]  /*127d0*/  HMMA.16816.F32 R24, R20, R86, R24 ;  /* 0x000000561418723c */ /* 0x000fe20000001818 */
[----:B------:R-:W3:Y:S05]  /*127e0*/  LDSM.16.M88.4 R20, [R193+0x9000] ;  /* 0x00900000c114783b */ /* 0x000eea0000000200 */
[C---:B----4-:R-:W-:Y:S01]  /*127f0*/  HMMA.16816.F32 R84, R72.reuse, R64, R80 ;  /* 0x000000404854723c */ /* 0x050fe20000001850 */
[----:B------:R-:W4:Y:S05]  /*12800*/  LDSM.16.M88.4 R80, [R192+0x2000] ;  /* 0x00200000c050783b */ /* 0x000f2a0000000200 */
[C---:B------:R-:W-:Y:S01]  /*12810*/  HMMA.16816.F32 R76, R72.reuse, R66, R76 ;  /* 0x00000042484c723c */ /* 0x040fe2000000184c */
[----:B------:R-:W4:Y:S05]  /*12820*/  LDSM.16.M88.4 R64, [R191+0x2800] ;  /* 0x00280000bf40783b */ /* 0x000f2a0000000200 */
[C---:B-----5:R-:W-:Y:S06]  /*12830*/  HMMA.16816.F32 R36, R72.reuse, R16, R36 ;  /* 0x000000104824723c */ /* 0x060fec0000001824 */
[----:B------:R-:W-:Y:S01]  /*12840*/  HMMA.16816.F32 R32, R72, R18, R32 ;  /* 0x000000124820723c */ /* 0x000fe20000001820 */
[----:B------:R-:W5:Y:S05]  /*12850*/  LDSM.16.M88.4 R16, [R191+0x3000] ;  /* 0x00300000bf10783b */ /* 0x000f6a0000000200 */
[C---:B-1----:R-:W-:Y:S06]  /*12860*/  HMMA.16816.F32 R8, R48.reuse, R40, R8 ;  /* 0x000000283008723c */ /* 0x042fec0000001808 */
[----:B------:R-:W-:Y:S01]  /*12870*/  HMMA.16816.F32 R4, R48, R42, R4 ;  /* 0x0000002a3004723c */ /* 0x000fe20000001804 */
[----:B------:R-:W-:Y:S05]  /*12880*/  LDSM.16.M88.4 R40, [R187+0x8000] ;  /* 0x00800000bb28783b */ /* 0x000fea0000000200 */
[C---:B------:R-:W-:Y:S06]  /*12890*/  HMMA.16816.F32 R28, R72.reuse, R52, R28 ;  /* 0x00000034481c723c */ /* 0x040fec000000181c */
[----:B------:R-:W-:Y:S01]  /*128a0*/  HMMA.16816.F32 R24, R72, R54, R24 ;  /* 0x000000364818723c */ /* 0x000fe20000001818 */
[----:B------:R-:W1:Y:S04]  /*128b0*/  LDSM.16.M88.4 R52, [R190+0x2000] ;  /* 0x00200000be34783b */ /* 0x000e680000000200 */
[----:B------:R-:W1:Y:S01]  /*128c0*/  LDSM.16.M88.4 R72, [R191+0x3800] ;  /* 0x00380000bf48783b */ /* 0x000e620000000200 */
[C---:B--2---:R-:W-:Y:S06]  /*128d0*/  HMMA.16816.F32 R84, R48.reuse, R12, R84 ;  /* 0x0000000c3054723c */ /* 0x044fec0000001854 */
[C---:B------:R-:W-:Y:S01]  /*128e0*/  HMMA.16816.F32 R76, R48.reuse, R14, R76 ;  /* 0x0000000e304c723c */ /* 0x040fe2000000184c */
[----:B------:R-:W2:Y:S05]  /*128f0*/  LDSM.16.M88.4 R12, [R187+0x8800] ;  /* 0x00880000bb0c783b */ /* 0x000eaa0000000200 */
[C---:B---3--:R-:W-:Y:S06]  /*12900*/  HMMA.16816.F32 R36, R48.reuse, R20, R36 ;  /* 0x000000143024723c */ /* 0x048fec0000001824 */
[----:B------:R-:W-:Y:S01]  /*12910*/  HMMA.16816.F32 R32, R48, R22, R32 ;  /* 0x000000163020723c */ /* 0x000fe20000001820 */
[----:B------:R-:W3:Y:S05]  /*12920*/  LDSM.16.M88.4 R20, [R187+0x9000] ;  /* 0x00900000bb14783b */ /* 0x000eea0000000200 */
[C---:B----4-:R-:W-:Y:S06]  /*12930*/  HMMA.16816.F32 R8, R80.reuse, R68, R8 ;  /* 0x000000445008723c */ /* 0x050fec0000001808 */
[----:B------:R-:W-:Y:S01]  /*12940*/  HMMA.16816.F32 R4, R80, R70, R4 ;  /* 0x000000465004723c */ /* 0x000fe20000001804 */
[----:B------:R-:W-:Y:S05]  /*12950*/  LDSM.16.M88.4 R68, [R189+0x2000] ;  /* 0x00200000bd44783b */ /* 0x000fea0000000200 */
[C---:B------:R-:W-:Y:S06]  /*12960*/  HMMA.16816.F32 R28, R48.reuse, R88, R28 ;  /* 0x00000058301c723c */ /* 0x040fec000000181c */
[----:B------:R-:W-:Y:S01]  /*12970*/  HMMA.16816.F32 R24, R48, R90, R24 ;  /* 0x0000005a3018723c */ /* 0x000fe20000001818 */
[----:B------:R-:W4:Y:S04]  /*12980*/  LDSM.16.M88.4 R48, [R180+0x2000] ;  /* 0x00200000b430783b */ /* 0x000f280000000200 */
[----:B------:R-:W4:Y:S01]  /*12990*/  LDSM.16.M88.4 R88, [R187+0x9800] ;  /* 0x00980000bb58783b */ /* 0x000f220000000200 */
[C---:B------:R-:W-:Y:S06]  /*129a0*/  HMMA.16816.F32 R84, R80.reuse, R64, R84 ;  /* 0x000000405054723c */ /* 0x040fec0000001854 */
        /* <DEDUP_REMOVED lines=36> */
[----:B------:R-:W-:Y:S05]  /*12bf0*/  LDSM.16.M88.4 R68, [R190+0x4000] ;  /* 0x00400000be44783b */ /* 0x000fea0000000200 */
[C---:B--2---:R-:W-:Y:S06]  /*12c00*/  HMMA.16816.F32 R84, R72.reuse, R12, R84 ;  /* 0x0000000c4854723c */ /* 0x044fec0000001854 */
[C---:B------:R-:W-:Y:S01]  /*12c10*/  HMMA.16816.F32 R76, R72.reuse, R14, R76 ;  /* 0x0000000e484c723c */ /* 0x040fe2000000184c */
[----:B------:R-:W1:Y:S05]  /*12c20*/  LDSM.16.M88.4 R12, [R187+0xa000] ;  /* 0x00a00000bb0c783b */ /* 0x000e6a0000000200 */
[C---:B---3--:R-:W-:Y:S06]  /*12c30*/  HMMA.16816.F32 R36, R72.reuse, R20, R36 ;  /* 0x000000144824723c */ /* 0x048fec0000001824 */
[----:B------:R-:W-:Y:S01]  /*12c40*/  HMMA.16816.F32 R32, R72, R22, R32 ;  /* 0x000000164820723c */ /* 0x000fe20000001820 */
[----:B------:R-:W-:Y:S05]  /*12c50*/  LDSM.16.M88.4 R20, [R187+0xb000] ;  /* 0x00b00000bb14783b */ /* 0x000fea0000000200 */
[C---:B----4-:R-:W-:Y:S06]  /*12c60*/  HMMA.16816.F32 R8, R52.reuse, R48, R8 ;  /* 0x000000303408723c */ /* 0x050fec0000001808 */
[----:B------:R-:W-:Y:S01]  /*12c70*/  HMMA.16816.F32 R4, R52, R50, R4 ;  /* 0x000000323404723c */ /* 0x000fe20000001804 */
[----:B------:R-:W2:Y:S05]  /*12c80*/  LDSM.16.M88.4 R48, [R187+0xa800] ;  /* 0x00a80000bb30783b */ /* 0x000eaa0000000200 */
[----:B------:R-:W-:Y:S06]  /*12c90*/  HMMA.16816.F32 R28, R72, R88, R28 ;  /* 0x00000058481c723c */ /* 0x000fec000000181c */
[C---:B------:R-:W-:Y:S06]  /*12ca0*/  HMMA.16816.F32 R84, R52.reuse, R64, R84 ;  /* 0x000000403454723c */ /* 0x040fec0000001854 */
[C---:B------:R-:W-:Y:S01]  /*12cb0*/  HMMA.16816.F32 R80, R52.reuse, R66, R76 ;  /* 0x000000423450723c */ /* 0x040fe2000000184c */
[----:B------:R-:W-:Y:S04]  /*12cc0*/  LDSM.16.M88.4 R64, [R189+0x4000] ;  /* 0x00400000bd40783b */ /* 0x000fe80000000200 */
[----:B------:R-:W-:Y:S01]  /*12cd0*/  LDSM.16.M88.4 R76, [R180+0x4000] ;  /* 0x00400000b44c783b */ /* 0x000fe20000000200 */
[C---:B-----5:R-:W-:Y:S06]  /*12ce0*/  HMMA.16816.F32 R36, R52.reuse, R16, R36 ;  /* 0x000000103424723c */ /* 0x060fec0000001824 */
[----:B------:R-:W-:Y:S01]  /*12cf0*/  HMMA.16816.F32 R32, R52, R18, R32 ;  /* 0x000000123420723c */ /* 0x000fe20000001820 */
[----:B------:R-:W3:Y:S05]  /*12d00*/  LDSM.16.M88.4 R16, [R180+0x4800] ;  /* 0x00480000b410783b */ /* 0x000eea0000000200 */
[C---:B-1----:R-:W-:Y:S06]  /*12d10*/  HMMA.16816.F32 R8, R68.reuse, R12, R8 ;  /* 0x0000000c4408723c */ /* 0x042fec0000001808 */
[----:B------:R-:W-:Y:S01]  /*12d20*/  HMMA.16816.F32 R12, R68, R14, R4 ;  /* 0x0000000e440c723c */ /* 0x000fe20000001804 */
[----:B------:R-:W1:Y:S05]  /*12d30*/  LDSM.16.M88.4 R4, [R180+0x5000] ;  /* 0x00500000b404783b */ /* 0x000e6a0000000200 */
[----:B------:R-:W-:Y:S06]  /*12d40*/  HMMA.16816.F32 R28, R52, R40, R28 ;  /* 0x00000028341c723c */ /* 0x000fec000000181c */
[----:B--2---:R-:W-:Y:S01]  /*12d50*/  HMMA.16816.F32 R84, R68, R48, R84 ;  /* 0x000000304454723c */ /* 0x004fe20000001854 */
[----:B------:R-:W-:-:S04]  /*12d60*/  SHF.R.S32.HI R41, RZ, 0x1f, R58 ;  /* 0x0000001fff297819 */ /* 0x000fc8000001143a */
[----:B------:R-:W-:Y:S01]  /*12d70*/  LEA.HI R41, R41, R58, RZ, 0x5 ;  /* 0x0000003a29297211 */ /* 0x000fe200078f28ff */
[----:B------:R-:W-:Y:S03]  /*12d80*/  HMMA.16816.F32 R36, R68, R20, R36 ;  /* 0x000000144424723c */ /* 0x000fe60000001824 */
[----:B------:R-:W-:-:S03]  /*12d90*/  LOP3.LUT R41, R41, 0xffffffe0, RZ, 0xc0, !PT ;  /* 0xffffffe029297812 */ /* 0x000fc600078ec0ff */
[----:B------:R-:W-:Y:S01]  /*12da0*/  HMMA.16816.F32 R24, R72, R90, R24 ;  /* 0x0000005a4818723c */ /* 0x000fe20000001818 */
[----:B------:R-:W2:Y:S01]  /*12db0*/  LDSM.16.M88.4 R72, [R187+0xb800] ;  /* 0x00b80000bb48783b */ /* 0x000ea20000000200 */
[----:B------:R-:W-:-:S04]  /*12dc0*/  IMAD.IADD R40, R58, 0x1, -R41 ;  /* 0x000000013a287824 */ /* 0x000fc800078e0a29 */
[----:B------:R-:W-:Y:S01]  /*12dd0*/  HMMA.16816.F32 R80, R68, R50, R80 ;  /* 0x000000324450723c */ /* 0x000fe20000001850 */
[----:B------:R-:W-:-:S04]  /*12de0*/  SHF.R.S32.HI R41, RZ, 0x1f, R40 ;  /* 0x0000001fff297819 */ /* 0x000fc80000011428 */
[----:B------:R-:W-:Y:S01]  /*12df0*/  LEA.HI R41, R41, R40, RZ, 0x2 ;  /* 0x0000002829297211 */ /* 0x000fe200078f10ff */
[----:B---3--:R-:W-:Y:S01]  /*12e00*/  HMMA.16816.F32 R84, R64, R16, R84 ;  /* 0x000000104054723c */ /* 0x008fe20000001854 */
[----:B------:R-:W-:Y:S02]  /*12e10*/  IMAD.IADD R40, R2, 0x1, R203 ;  /* 0x0000000102287824 */ /* 0x000fe400078e02cb */
[----:B------:R-:W-:-:S03]  /*12e20*/  SHF.R.S32.HI R41, RZ, 0x2, R41 ;  /* 0x00000002ff297819 */ /* 0x000fc60000011429 */
[----:B------:R-:W-:Y:S01]  /*12e30*/  HMMA.16816.F32 R8, R64, R76, R8 ;  /* 0x0000004c4008723c */ /* 0x000fe20000001808 */
[----:B------:R-:W-:-:S04]  /*12e40*/  IMAD R16, R59, 0x10, R61 ;  /* 0x000000103b107824 */ /* 0x000fc800078e023d */
[----:B------:R-:W-:Y:S01]  /*12e50*/  IMAD.IADD R16, R41, 0x1, R16 ;  /* 0x0000000129107824 */ /* 0x000fe200078e0210 */
[----:B-1----:R-:W-:Y:S03]  /*12e60*/  HMMA.16816.F32 R36, R64, R4, R36 ;  /* 0x000000044024723c */ /* 0x002fe60000001824 */
[----:B------:R-:W-:-:S03]  /*12e70*/  VIADD R210, R16, 0x8 ;  /* 0x0000000810d27836 */ /* 0x000fc60000000000 */
[----:B------:R-:W-:Y:S01]  /*12e80*/  HMMA.16816.F32 R12, R64, R78, R12 ;  /* 0x0000004e400c723c */ /* 0x000fe2000000180c */
[----:B------:R-:W-:-:S04]  /*12e90*/  IADD3 R5, R63, 0x1, -R196 ;  /* 0x000000013f057810 */ /* 0x000fc80007ffe8c4 */
[----:B------:R-:W-:Y:S01]  /*12ea0*/  IADD3 R4, R210, UR5, R5 ;  /* 0x00000005d2047c10 */ /* 0x000fe2000fffe005 */
[----:B------:R-:W-:Y:S01]  /*12eb0*/  VIADD R208, R5, UR5 ;  /* 0x0000000505d07c36 */ /* 0x000fe20008000000 */
[----:B------:R-:W-:Y:S01]  /*12ec0*/  IADD3 R5, R63, -R0, -R196 ;  /* 0x800000003f057210 */ /* 0x000fe20007ffe8c4 */
[----:B------:R-:W-:Y:S01]  /*12ed0*/  HMMA.16816.F32 R32, R68, R22, R32 ;  /* 0x000000164420723c */ /* 0x000fe20000001820 */
[----:B------:R-:W-:Y:S01]  /*12ee0*/  VIMNMX R209, R4, R63, PT ;  /* 0x0000003f04d17248 */ /* 0x000fe20003fe0100 */
[----:B------:R-:W-:Y:S01]  /*12ef0*/  VIADD R4, R40, 0x1 ;  /* 0x0000000128047836 */ /* 0x000fe20000000000 */
[-C--:B------:R-:W-:Y:S01]  /*12f00*/  VIADDMNMX R208, R208, R16.reuse, R63, PT ;  /* 0x00000010d0d07246 */ /* 0x080fe2000380013f */
[----:B------:R-:W1:Y:S01]  /*12f10*/  LDSM.16.M88.4 R20, [R180+0x5800] ;  /* 0x00580000b414783b */ /* 0x000e620000000200 */
[C---:B------:R-:W-:Y:S01]  /*12f20*/  VIADDMNMX R211, R5.reuse, R16, RZ, !PT ;  /* 0x0000001005d37246 */ /* 0x040fe200078001ff */
[----:B------:R-:W-:Y:S01]  /*12f30*/  HMMA.16816.F32 R24, R52, R42, R24 ;  /* 0x0000002a3418723c */ /* 0x000fe20000001818 */
[----:B------:R-:W-:Y:S01]  /*12f40*/  VIADDMNMX R210, R5, R210, RZ, !PT ;  /* 0x000000d205d27246 */ /* 0x000fe200078001ff */
[----:B------:R-:W-:-:S04]  /*12f50*/  DEPBAR.LE SB0, 0x0 ;  /* 0x000080000000791a */ /* 0x000fc80000000000 */
[CC--:B------:R-:W-:Y:S01]  /*12f60*/  ISETP.GE.AND P6, PT, R4.reuse, R208.reuse, PT ;  /* 0x000000d00400720c */ /* 0x0c0fe20003fc6270 */
[----:B------:R-:W-:Y:S01]  /*12f70*/  HMMA.16816.F32 R80, R64, R18, R80 ;  /* 0x000000124050723c */ /* 0x000fe20000001850 */
[-C--:B------:R-:W-:Y:S02]  /*12f80*/  ISETP.GE.AND P1, PT, R4, R209.reuse, PT ;  /* 0x000000d10400720c */ /* 0x080fe40003f26270 */
[C---:B------:R-:W-:Y:S02]  /*12f90*/  ISETP.GE.AND P4, PT, R40.reuse, R209, PT ;  /* 0x000000d12800720c */ /* 0x040fe40003f86270 */
[C---:B------:R-:W-:Y:S01]  /*12fa0*/  ISETP.GE.AND P2, PT, R40.reuse, R208, PT ;  /* 0x000000d02800720c */ /* 0x040fe20003f46270 */
[----:B--2---:R-:W-:Y:S01]  /*12fb0*/  HMMA.16816.F32 R28, R68, R72, R28 ;  /* 0x00000048441c723c */ /* 0x004fe2000000181c */
[----:B------:R-:W-:Y:S01]  /*12fc0*/  LOP3.LUT R0, R3, R44, RZ, 0xfc, !PT ;  /* 0x0000002c03007212 */ /* 0x000fe200078efcff */
[----:B------:R-:W-:Y:S01]  /*12fd0*/  VIADD R3, R40, 0x9 ;  /* 0x0000000928037836 */ /* 0x000fe20000000000 */
[CC--:B------:R-:W-:Y:S01]  /*12fe0*/  ISETP.LT.OR P6, PT, R4.reuse, R211.reuse, P6 ;  /* 0x000000d30400720c */ /* 0x0c0fe200037c1670 */
[----:B------:R-:W-:Y:S01]  /*12ff0*/  BAR.SYNC.DEFER_BLOCKING 0x0 ;  /* 0x0000000000007b1d */ /* 0x000fe20000010000 */
[-C--:B------:R-:W-:Y:S01]  /*13000*/  ISETP.LT.OR P1, PT, R4, R210.reuse, P1 ;  /* 0x000000d20400720c */ /* 0x080fe20000f21670 */
[C---:B------:R-:W-:Y:S01]  /*13010*/  VIADD R4, R40.reuse, 0x8 ;  /* 0x0000000828047836 */ /* 0x040fe20000000000 */
[C---:B------:R-:W-:Y:S01]  /*13020*/  ISETP.LT.OR P4, PT, R40.reuse, R210, P4 ;  /* 0x000000d22800720c */ /* 0x040fe20002781670 */
[----:B------:R-:W-:Y:S01]  /*13030*/  HMMA.16816.F32 R32, R64, R6, R32 ;  /* 0x000000064020723c */ /* 0x000fe20000001820 */
[----:B------:R-:W-:-:S02]  /*13040*/  ISETP.LT.OR P2, PT, R40, R211, P2 ;  /* 0x000000d32800720c */ /* 0x000fc40001741670 */
[----:B------:R-:W-:Y:S02]  /*13050*/  FSEL R19, R10, -INF , !P4 ;  /* 0xff8000000a137808 */ /* 0x000fe40006000000 */
[CC--:B------:R-:W-:Y:S01]  /*13060*/  ISETP.GE.AND P5, PT, R3.reuse, R208.reuse, PT ;  /* 0x000000d00300720c */ /* 0x0c0fe20003fa6270 */
[----:B------:R-:W-:Y:S01]  /*13070*/  HMMA.16816.F32 R24, R68, R74, R24 ;  /* 0x0000004a4418723c */ /* 0x000fe20000001818 */
[----:B------:R-:W-:Y:S02]  /*13080*/  FSEL R16, R8, -INF , !P2 ;  /* 0xff80000008107808 */ /* 0x000fe40005000000 */
[-C--:B------:R-:W-:Y:S02]  /*13090*/  ISETP.GE.AND P4, PT, R3, R209.reuse, PT ;  /* 0x000000d10300720c */ /* 0x080fe40003f86270 */
[C---:B------:R-:W-:Y:S02]  /*130a0*/  ISETP.GE.AND P0, PT, R4.reuse, R208, PT ;  /* 0x000000d00400720c */ /* 0x040fe40003f06270 */
[----:B------:R-:W-:-:S02]  /*130b0*/  ISETP.GE.AND P2, PT, R4, R209, PT ;  /* 0x000000d10400720c */ /* 0x000fc40003f46270 */
[CC--:B------:R-:W-:Y:S02]  /*130c0*/  ISETP.LT.OR P5, PT, R3.reuse, R211.reuse, P5 ;  /* 0x000000d30300720c */ /* 0x0c0fe40002fa1670 */
[-C--:B------:R-:W-:Y:S01]  /*130d0*/  ISETP.LT.OR P4, PT, R3, R210.reuse, P4 ;  /* 0x000000d20300720c */ /* 0x080fe20002781670 */
[----:B------:R-:W-:Y:S01]  /*130e0*/  VIADD R3, R40, 0x11 ;  /* 0x0000001128037836 */ /* 0x000fe20000000000 */
[C---:B------:R-:W-:Y:S01]  /*130f0*/  ISETP.LT.OR P0, PT, R4.reuse, R211, P0 ;  /* 0x000000d30400720c */ /* 0x040fe20000701670 */
[----:B-1----:R-:W-:Y:S01]  /*13100*/  HMMA.16816.F32 R28, R64, R20, R28 ;  /* 0x00000014401c723c */ /* 0x002fe2000000181c */
[----:B------:R-:W-:Y:S01]  /*13110*/  ISETP.LT.OR P2, PT, R4, R210, P2 ;  /* 0x000000d20400720c */ /* 0x000fe20001741670 */
[----:B------:R-:W-:Y:S01]  /*13120*/  VIADD R4, R40, 0x10 ;  /* 0x0000001028047836 */ /* 0x000fe20000000000 */
[----:B------:R-:W-:Y:S02]  /*13130*/  FSEL R17, R11, -INF , !P1 ;  /* 0xff8000000b117808 */ /* 0x000fe40004800000 */
[----:B------:R-:W-:-:S02]  /*13140*/  FSEL R10, R9, -INF , !P6 ;  /* 0xff800000090a7808 */ /* 0x000fc40007000000 */
        /* <DEDUP_REMOVED lines=10> */
[C---:B------:R-:W-:Y:S02]  /*131f0*/  ISETP.LT.OR P1, PT, R4.reuse, R211, P1 ;  /* 0x000000d30400720c */ /* 0x040fe40000f21670 */
[----:B------:R-:W-:Y:S01]  /*13200*/  ISETP.LT.OR P0, PT, R4, R210, P0 ;  /* 0x000000d20400720c */ /* 0x000fe20000701670 */
[C---:B------:R-:W-:Y:S01]  /*13210*/  VIADD R4, R40.reuse, 0x18 ;  /* 0x0000001828047836 */ /* 0x040fe20000000000 */
[----:B------:R-:W-:Y:S01]  /*13220*/  FSEL R12, R13, -INF , !P5 ;  /* 0xff8000000d0c7808 */ /* 0x000fe20006800000 */
[----:B------:R-:W-:Y:S01]  /*13230*/  VIADD R13, R40, 0x28 ;  /* 0x00000028280d7836 */ /* 0x000fe20000000000 */
[----:B------:R-:W-:-:S02]  /*13240*/  FSEL R9, R86, -INF , !P0 ;  /* 0xff80000056097808 */ /* 0x000fc40004000000 */
[----:B------:R-:W-:Y:S02]  /*13250*/  FSEL R15, R15, -INF , !P4 ;  /* 0xff8000000f0f7808 */ /* 0x000fe40006000000 */
[CC--:B------:R-:W-:Y:S02]  /*13260*/  ISETP.GE.AND P5, PT, R3.reuse, R208.reuse, PT ;  /* 0x000000d00300720c */ /* 0x0c0fe40003fa6270 */
        /* <DEDUP_REMOVED lines=13> */
[----:B------:R-:W-:Y:S02]  /*13340*/  FSEL R6, R80, -INF , !P4 ;  /* 0xff80000050067808 */ /* 0x000fe40006000000 */
[-C--:B------:R-:W-:Y:S02]  /*13350*/  ISETP.GE.AND P1, PT, R3, R209.reuse, PT ;  /* 0x000000d10300720c */ /* 0x080fe40003f26270 */
[----:B------:R-:W-:Y:S02]  /*13360*/  FSEL R87, R87, -INF , !P2 ;  /* 0xff80000057577808 */ /* 0x000fe40005000000 */
[C---:B------:R-:W-:Y:S02]  /*13370*/  ISETP.GE.AND P4, PT, R4.reuse, R209, PT ;  /* 0x000000d10400720c */ /* 0x040fe40003f86270 */
[----:B------:R-:W-:-:S02]  /*13380*/  ISETP.GE.AND P2, PT, R4, R208, PT ;  /* 0x000000d00400720c */ /* 0x000fc40003f46270 */
[CC--:B------:R-:W-:Y:S02]  /*13390*/  ISETP.LT.OR P6, PT, R3.reuse, R211.reuse, P6 ;  /* 0x000000d30300720c */ /* 0x0c0fe400037c1670 */
[-C--:B------:R-:W-:Y:S01]  /*133a0*/  ISETP.LT.OR P1, PT, R3, R210.reuse, P1 ;  /* 0x000000d20300720c */ /* 0x080fe20000f21670 */
[----:B------:R-:W-:Y:S01]  /*133b0*/  VIADD R3, R40, 0x29 ;  /* 0x0000002928037836 */ /* 0x000fe20000000000 */
[C---:B------:R-:W-:Y:S02]  /*133c0*/  ISETP.LT.OR P4, PT, R4.reuse, R210, P4 ;  /* 0x000000d20400720c */ /* 0x040fe40002781670 */
[----:B------:R-:W-:Y:S02]  /*133d0*/  ISETP.LT.OR P2, PT, R4, R211, P2 ;  /* 0x000000d30400720c */ /* 0x000fe40001741670 */
        /* <DEDUP_REMOVED lines=16> */
[C---:B------:R-:W-:Y:S02]  /*134e0*/  ISETP.GE.AND P6, PT, R3.reuse, R208, PT ;  /* 0x000000d00300720c */ /* 0x040fe40003fc6270 */
[-C--:B------:R-:W-:Y:S02]  /*134f0*/  ISETP.GE.AND P2, PT, R3, R209.reuse, PT ;  /* 0x000000d10300720c */ /* 0x080fe40003f46270 */
[----:B------:R-:W-:Y:S02]  /*13500*/  FSEL R162, R32, -INF , !P0 ;  /* 0xff80000020a27808 */ /* 0x000fe40004000000 */
[----:B------:R-:W-:Y:S02]  /*13510*/  ISETP.GE.AND P0, PT, R13, R209, PT ;  /* 0x000000d10d00720c */ /* 0x000fe40003f06270 */
[C---:B------:R-:W-:Y:S02]  /*13520*/  ISETP.LT.OR P6, PT, R3.reuse, R211, P6 ;  /* 0x000000d30300720c */ /* 0x040fe400037c1670 */
[-C--:B------:R-:W-:Y:S01]  /*13530*/  ISETP.LT.OR P2, PT, R3, R210.reuse, P2 ;  /* 0x000000d20300720c */ /* 0x080fe20001741670 */
[C---:B------:R-:W-:Y:S01]  /*13540*/  VIADD R3, R40.reuse, 0x38 ;  /* 0x0000003828037836 */ /* 0x040fe20000000000 */
[----:B------:R-:W-:Y:S01]  /*13550*/  ISETP.LT.OR P0, PT, R13, R210, P0 ;  /* 0x000000d20d00720c */ /* 0x000fe20000701670 */
[----:B------:R-:W-:Y:S01]  /*13560*/  VIADD R40, R40, 0x39 ;  /* 0x0000003928287836 */ /* 0x000fe20000000000 */
[----:B------:R-:W-:-:S02]  /*13570*/  FSEL R169, R39, -INF , !P1 ;  /* 0xff80000027a97808 */ /* 0x000fc40004800000 */
[----:B------:R-:W-:Y:S02]  /*13580*/  FSEL R213, R30, -INF , !P0 ;  /* 0xff8000001ed57808 */ /* 0x000fe40004000000 */
[C---:B------:R-:W-:Y:S02]  /*13590*/  ISETP.GE.AND P0, PT, R40.reuse, R209, PT ;  /* 0x000000d12800720c */ /* 0x040fe40003f06270 */
[C---:B------:R-:W-:Y:S02]  /*135a0*/  ISETP.GE.AND P1, PT, R13.reuse, R208, PT ;  /* 0x000000d00d00720c */ /* 0x040fe40003f26270 */
[----:B------:R-:W-:Y:S02]  /*135b0*/  ISETP.LT.OR P0, PT, R40, R210, P0 ;  /* 0x000000d22800720c */ /* 0x000fe40000701670 */
[----:B------:R-:W-:Y:S02]  /*135c0*/  ISETP.LT.OR P1, PT, R13, R211, P1 ;  /* 0x000000d30d00720c */ /* 0x000fe40000f21670 */
[----:B------:R-:W-:-:S02]  /*135d0*/  FSEL R164, R27, -INF , !P0 ;  /* 0xff8000001ba47808 */ /* 0x000fc40004000000 */
[----:B------:R-:W-:Y:S02]  /*135e0*/  ISETP.GT.AND P0, PT, R204, R195, PT ;  /* 0x000000c3cc00720c */ /* 0x000fe40003f04270 */
[----:B------:R-:W-:Y:S02]  /*135f0*/  FSEL R166, R33, -INF , !P5 ;  /* 0xff80000021a67808 */ /* 0x000fe40006800000 */
[----:B------:R-:W-:Y:S02]  /*13600*/  FSEL R207, R35, -INF , !P4 ;  /* 0xff80000023cf7808 */ /* 0x000fe40006000000 */
[----:B------:R-:W-:Y:S02]  /*13610*/  FSEL R218, R28, -INF , !P1 ;  /* 0xff8000001cda7808 */ /* 0x000fe40004800000 */
[-C--:B------:R-:W-:Y:S02]  /*13620*/  ISETP.GE.AND P5, PT, R3, R208.reuse, PT ;  /* 0x000000d00300720c */ /* 0x080fe40003fa6270 */
[----:B------:R-:W-:-:S02]  /*13630*/  ISETP.GE.AND P4, PT, R40, R208, PT ;  /* 0x000000d02800720c */ /* 0x000fc40003f86270 */
[C---:B------:R-:W-:Y:S02]  /*13640*/  ISETP.GE.AND P1, PT, R3.reuse, R209, PT ;  /* 0x000000d10300720c */ /* 0x040fe40003f26270 */
[CC--:B------:R-:W-:Y:S02]  /*13650*/  ISETP.LT.OR P5, PT, R3.reuse, R211.reuse, P5 ;  /* 0x000000d30300720c */ /* 0x0c0fe40002fa1670 */
[----:B------:R-:W-:Y:S02]  /*13660*/  ISETP.LT.OR P1, PT, R3, R210, P1 ;  /* 0x000000d20300720c */ /* 0x000fe40000f21670 */
[----:B------:R-:W-:Y:S02]  /*13670*/  ISETP.LT.OR P4, PT, R40, R211, P4 ;  /* 0x000000d32800720c */ /* 0x000fe40002781670 */
[----:B------:R-:W-:Y:S02]  /*13680*/  FSEL R216, R29, -INF , !P6 ;  /* 0xff8000001dd87808 */ /* 0x000fe40007000000 */
[----:B------:R-:W-:-:S02]  /*13690*/  FSEL R171, R31, -INF , !P2 ;  /* 0xff8000001fab7808 */ /* 0x000fc40005000000 */
        /* <DEDUP_REMOVED lines=65> */
.L_x_5673:
[----:B------:R-:W-:Y:S02]  /*13ab0*/  ULDC UR12, c[0x0][0x248] ;  /* 0x00009200000c7ab9 */ /* 0x000fe40000000800 */
[----:B------:R-:W-:-:S06]  /*13ac0*/  USHF.L.U32 UR5, UR12, 0x6, URZ ;  /* 0x000000060c057899 */ /* 0x000fcc000800063f */
[----:B------:R-:W-:-:S04]  /*13ad0*/  IADD3 R13, RZ, -UR5, RZ ;  /* 0x80000005ff0d7c10 */ /* 0x000fc8000fffe0ff */
[----:B------:R-:W-:-:S07]  /*13ae0*/  SHF.R.S32.HI R3, RZ, 0x1f, R13 ;  /* 0x0000001fff037819 */ /* 0x000fce000001140d */
.L_x_5674:
[----:B------:R-:W-:Y:S01]  /*13af0*/  IADD3 R56, P2, P1, R140, R13, R56 ;  /* 0x0000000d8c387210 */ /* 0x000fe2000795e038 */
[----:B------:R-:W-:Y:S01]  /*13b00*/  USHF.L.U32 UR8, UR12, 0x5, URZ ;  /* 0x000000050c087899 */ /* 0x000fe2000800063f */
[C---:B------:R-:W-:Y:S01]  /*13b10*/  LEA R202, P5, R13.reuse, R202, 0x1 ;  /* 0x000000ca0dca7211 */ /* 0x040fe200078a08ff */
[----:B------:R-:W-:Y:S01]  /*13b20*/  ULDC UR5, c[0x0][0x24c] ;  /* 0x0000930000057ab9 */ /* 0x000fe20000000800 */
[C---:B------:R-:W-:Y:S01]  /*13b30*/  IADD3 R140, P4, R13.reuse, R140, RZ ;  /* 0x0000008c0d8c7210 */ /* 0x040fe20007f9e0ff */
[----:B------:R-:W-:Y:S01]  /*13b40*/  USHF.L.U64.HI UR5, UR12, 0x5, UR5 ;  /* 0x000000050c057899 */ /* 0x000fe20008010205 */
[----:B------:R-:W-:Y:S01]  /*13b50*/  LEA.HI.X R201, R13, R201, R3, 0x1, P5 ;  /* 0x000000c90dc97211 */ /* 0x000fe200028f0c03 */
[----:B------:R-:W-:Y:S01]  /*13b60*/  IMAD.MOV.U32 R32, RZ, RZ, R202 ;  /* 0x000000ffff207224 */ /* 0x000fe200078e00ca */
        /* <DEDUP_REMOVED lines=33> */
.L_x_5672:
        /* <DEDUP_REMOVED lines=108> */
[----:B------:R-:W4:Y:S01]  /*14440*/  MUFU.EX2 R161, R161 ;  /* 0x000000a100a17308 */ /* 0x000f220000000800 */
[----:B---3--:R-:W-:Y:S01]  /*14450*/  F2FP.F16.F32.PACK_AB R98, R152, R155 ;  /* 0x0000009b9862723e */ /* 0x008fe200000000ff */
[----:B------:R-:W-:-:S04]  /*14460*/  FADD.FTZ R155, R155, R156 ;  /* 0x0000009c9b9b7221 */ /* 0x000fc80000010000 */
[----:B------:R-:W-:Y:S02]  /*14470*/  FADD.FTZ R152, R152, R155 ;  /* 0x0000009b98987221 */ /* 0x000fe40000010000 */
        /* <DEDUP_REMOVED lines=53> */
[C---:B------:R-:W-:Y:S05]  /*147d0*/  HMMA.16816.F32 R52, R4.reuse, R20, R52 ;  /* 0x000000140434723c */ /* 0x040fea0000001834 */
[----:B------:R-:W4:Y:S01]  /*147e0*/  MUFU.EX2 R207, R207 ;  /* 0x000000cf00cf7308 */ /* 0x000f220000000800 */
[C---:B------:R-:W-:Y:S01]  /*147f0*/  HMMA.16816.F32 R56, R4.reuse, R22, R56 ;  /* 0x000000160438723c */ /* 0x040fe20000001838 */
[----:B------:R-:W3:Y:S05]  /*14800*/  LDSM.16.MT88.4 R20, [R185+0x10800] ;  /* 0x01080000b914783b */ /* 0x000eea0000004200 */
        /* <DEDUP_REMOVED lines=141> */
[----:B------:R-:W-:Y:S01]  /*150e0*/  SHF.L.U32 R5, R204, 0x6, RZ ;  /* 0x00000006cc057819 */ /* 0x000fe200000006ff */
[----:B------:R-:W-:Y:S01]  /*150f0*/  ULDC.64 UR8, c[0x0][0x250] ;  /* 0x0000940000087ab9 */ /* 0x000fe20000000a00 */
[----:B------:R-:W-:Y:S02]  /*15100*/  ULDC.64 UR4, c[0x0][0x238] ;  /* 0x00008e0000047ab9 */ /* 0x000fe40000000a00 */
        /* <DEDUP_REMOVED lines=53> */
[----:B------:R-:W-:-:S05]  /*15460*/  IMAD R5, R4, UR5, R5 ;  /* 0x0000000504057c24 */ /* 0x000fca000f8e0205 */
[----:B------:R-:W-:Y:S01]  /*15470*/  IADD3 R0, R7, R5, RZ ;  /* 0x0000000507007210 */ /* 0x000fe20007ffe0ff */
[----:B------:R-:W-:Y:S01]  /*15480*/  IMAD.MOV.U32 R5, RZ, RZ, R6 ;  /* 0x000000ffff057224 */ /* 0x000fe200078e0006 */
[----:B------:R-:W-:Y:S06]  /*15490*/  BRA `(.L_x_5677) ;  /* 0x0000000000107947 */ /* 0x000fec0003800000 */
.L_x_5676:
[----:B------:R-:W-:Y:S02]  /*154a0*/  ULDC UR8, c[0x0][0x250] ;  /* 0x0000940000087ab9 */ /* 0x000fe40000000800 */
[----:B------:R-:W-:-:S06]  /*154b0*/  USHF.L.U32 UR4, UR8, 0x6, URZ ;  /* 0x0000000608047899 */ /* 0x000fcc000800063f */
[----:B------:R-:W-:-:S04]  /*154c0*/  IADD3 R5, RZ, -UR4, RZ ;  /* 0x80000004ff057c10 */ /* 0x000fc8000fffe0ff */
[----:B------:R-:W-:-:S07]  /*154d0*/  SHF.R.S32.HI R0, RZ, 0x1f, R5 ;  /* 0x0000001fff007819 */ /* 0x000fce0000011405 */
.L_x_5677:
[----:B------:R-:W-:Y:S01]  /*154e0*/  IADD3 R135, P1, P0, R138, R5, R135 ;  /* 0x000000058a877210 */ /* 0x000fe2000783e087 */
[----:B------:R-:W-:Y:S01]  /*154f0*/  ULDC UR4, c[0x0][0x220] ;  /* 0x0000880000047ab9 */ /* 0x000fe20000000800 */
[----:B------:R-:W-:Y:S01]  /*15500*/  IADD3 R138, P2, R5, R138, RZ ;  /* 0x0000008a058a7210 */ /* 0x000fe20007f5e0ff */
[----:B------:R-:W-:Y:S01]  /*15510*/  USHF.L.U32 UR9, UR8, 0x5, URZ ;  /* 0x0000000508097899 */ /* 0x000fe2000800063f */
[----:B------:R-:W-:Y:S01]  /*15520*/  IADD3.X R136, R133, R0, R136, P1, P0 ;  /* 0x0000000085887210 */ /* 0x000fe20000fe0488 */
[----:B------:R-:W-:Y:S01]  /*15530*/  ULDC UR5, c[0x0][0x254] ;  /* 0x0000950000057ab9 */ /* 0x000fe20000000800 */
[C---:B------:R-:W-:Y:S01]  /*15540*/  LEA R206, P4, R5.reuse, R206, 0x1 ;  /* 0x000000ce05ce7211 */ /* 0x040fe200078808ff */
[----:B------:R-:W-:Y:S01]  /*15550*/  IMAD.X R133, R0, 0x1, R133, P2 ;  /* 0x0000000100857824 */ /* 0x000fe200010e0685 */
[----:B------:R-:W-:Y:S01]  /*15560*/  LEA R4, P1, R138, UR4, 0x1 ;  /* 0x000000048a047c11 */ /* 0x000fe2000f8208ff */
[----:B------:R-:W-:Y:S01]  /*15570*/  USHF.L.U64.HI UR5, UR8, 0x5, UR5 ;  /* 0x0000000508057899 */ /* 0x000fe20008010205 */
[----:B------:R-:W-:Y:S01]  /*15580*/  LEA.HI.X R205, R5, R205, R0, 0x1, P4 ;  /* 0x000000cd05cd7211 */ /* 0x000fe200020f0c00 */
[----:B------:R-:W-:Y:S01]  /*15590*/  IMAD R203, R204, 0x40, R203 ;  /* 0x00000040cccb7824 */ /* 0x000fe200078e02cb */
[----:B------:R-:W-:-:S02]  /*155a0*/  LEA.HI.X R5, R138, UR15, R133, 0x1, P1 ;  /* 0x0000000f8a057c11 */ /* 0x000fc400088f0c85 */
[----:B------:R-:W-:Y:S01]  /*155b0*/  IADD3 R6, P1, R206, UR9, RZ ;  /* 0x00000009ce067c10 */ /* 0x000fe2000ff3e0ff */
[----:B------:R-:W-:Y:S01]  /*155c0*/  IMAD.MOV.U32 R207, RZ, RZ, R205 ;  /* 0x000000ffffcf7224 */ /* 0x000fe200078e00cd */
[----:B------:R-:W-:Y:S01]  /*155d0*/  LEA R8, P0, R135, UR4, 0x1 ;  /* 0x0000000487087c11 */ /* 0x000fe2000f8008ff */
[----:B------:R-:W-:Y:S01]  /*155e0*/  VIADD R0, R203, 0x1 ;  /* 0x00000001cb007836 */ /* 0x000fe20000000000 */
[----:B------:R-:W-:Y:S01]  /*155f0*/  IADD3.X R7, R205, UR5, RZ, P1, !PT ;  /* 0x00000005cd077c10 */ /* 0x000fe20008ffe4ff */
[----:B------:R-:W-:Y:S01]  /*15600*/  VIADD R2, R203, 0x9 ;  /* 0x00000009cb027836 */ /* 0x000fe20000000000 */
[----:B------:R-:W-:Y:S01]  /*15610*/  LEA.HI.X R9, R135, UR15, R136, 0x1, P0 ;  /* 0x0000000f87097c11 */ /* 0x000fe200080f0c88 */
[----:B------:R-:W-:Y:S01]  /*15620*/  @!PT LDS RZ, [RZ] ;  /* 0x00000000fffff984 */ /* 0x000fe20000000800 */
[----:B------:R-:W-:Y:S01]  /*15630*/  @!PT LDS RZ, [RZ] ;  /* 0x00000000fffff984 */ /* 0x000fe20000000800 */
[----:B------:R-:W-:Y:S01]  /*15640*/  @!PT LDS RZ, [RZ] ;  /* 0x00000000fffff984 */ /* 0x000fe20000000800 */
[----:B------:R-:W-:Y:S01]  /*15650*/  LDGSTS.E.BYPASS.LTC128B.128 [R200+0xc000], desc[UR6][R206.64] ;  /* 0x0c000000cec87fae */ /* 0x000fe2000b901d46 */
[----:B------:R-:W-:Y:S02]  /*15660*/  IADD3 R16, P1, R6, UR9, RZ ;  /* 0x0000000906107c10 */ /* 0x000fe4000ff3e0ff */
[----:B------:R-:W-:Y:S01]  /*15670*/  IADD3 R10, P0, R8, UR9, RZ ;  /* 0x00000009080a7c10 */ /* 0x000fe2000ff1e0ff */
[----:B------:R-:W-:Y:S01]  /*15680*/  LDGSTS.E.BYPASS.LTC128B.128 [R200+0xe000], desc[UR6][R4.64+0x80] ;  /* 0x0e00008004c87fae */ /* 0x000fe2000b901d46 */
[----:B------:R-:W-:-:S02]  /*15690*/  IADD3.X R17, R7, UR5, RZ, P1, !PT ;  /* 0x0000000507117c10 */ /* 0x000fc40008ffe4ff */
[----:B------:R-:W-:Y:S01]  /*156a0*/  IADD3.X R11, R9, UR5, RZ, P0, !PT ;  /* 0x00000005090b7c10 */ /* 0x000fe200087fe4ff */
[----:B------:R-:W-:Y:S01]  /*156b0*/  LDGSTS.E.BYPASS.LTC128B.128 [R200+0x10000], desc[UR6][R4.64+0x100] ;  /* 0x1000010004c87fae */ /* 0x000fe2000b901d46 */
[----:B------:R-:W-:Y:S02]  /*156c0*/  IADD3 R20, P1, R16, UR9, RZ ;  /* 0x0000000910147c10 */ /* 0x000fe4000ff3e0ff */
[----:B------:R-:W-:Y:S01]  /*156d0*/  IADD3 R22, P0, R10, UR9, RZ ;  /* 0x000000090a167c10 */ /* 0x000fe2000ff1e0ff */
[----:B------:R1:W-:Y:S01]  /*156e0*/  LDGSTS.E.BYPASS.LTC128B.128 [R200+0xc800], desc[UR6][R6.64] ;  /* 0x0c80000006c87fae */ /* 0x0003e2000b901d46 */
[----:B------:R-:W-:Y:S02]  /*156f0*/  IADD3.X R21, R17, UR5, RZ, P1, !PT ;  /* 0x0000000511157c10 */ /* 0x000fe40008ffe4ff */
[----:B------:R-:W-:Y:S01]  /*15700*/  IADD3.X R23, R11, UR5, RZ, P0, !PT ;  /* 0x000000050b177c10 */ /* 0x000fe200087fe4ff */
[----:B------:R-:W-:Y:S01]  /*15710*/  LDGSTS.E.BYPASS.LTC128B.128 [R200+0xe800], desc[UR6][R8.64+0x80] ;  /* 0x0e80008008c87fae */ /* 0x000fe2000b901d46 */
[----:B------:R-:W-:-:S02]  /*15720*/  ISETP.GE.AND P0, PT, R203, R208, PT ;  /* 0x000000d0cb00720c */ /* 0x000fc40003f06270 */
[C---:B------:R-:W-:Y:S01]  /*15730*/  ISETP.GE.AND P4, PT, R0.reuse, R208, PT ;  /* 0x000000d00000720c */ /* 0x040fe20003f86270 */
[----:B------:R-:W-:Y:S01]  /*15740*/  LDGSTS.E.BYPASS.LTC128B.128 [R200+0x10800], desc[UR6][R8.64+0x100] ;  /* 0x1080010008c87fae */ /* 0x000fe2000b901d46 */
[C---:B------:R-:W-:Y:S02]  /*15750*/  ISETP.LT.OR P0, PT, R203.reuse, R211, P0 ;  /* 0x000000d3cb00720c */ /* 0x040fe40000701670 */
[C---:B------:R-:W-:Y:S01]  /*15760*/  ISETP.GE.AND P2, PT, R0.reuse, R209, PT ;  /* 0x000000d10000720c */ /* 0x040fe20003f46270 */
[----:B------:R2:W-:Y:S01]  /*15770*/  LDGSTS.E.BYPASS.LTC128B.128 [R200+0xd000], desc[UR6][R16.64] ;  /* 0x0d00000010c87fae */ /* 0x0005e2000b901d46 */
[C---:B------:R-:W-:Y:S02]  /*15780*/  ISETP.LT.OR P4, PT, R0.reuse, R211, P4 ;  /* 0x000000d30000720c */ /* 0x040fe40002781670 */
[----:B------:R-:W-:Y:S01]  /*15790*/  ISETP.GE.AND P5, PT, R203, R209, PT ;  /* 0x000000d1cb00720c */ /* 0x000fe20003fa6270 */
[----:B------:R-:W-:Y:S01]  /*157a0*/  LDGSTS.E.BYPASS.LTC128B.128 [R200+0xf000], desc[UR6][R10.64+0x80] ;  /* 0x0f0000800ac87fae */ /* 0x000fe2000b901d46 */
[----:B------:R-:W-:-:S02]  /*157b0*/  ISETP.LT.OR P2, PT, R0, R210, P2 ;  /* 0x000000d20000720c */ /* 0x000fc40001741670 */
[C---:B------:R-:W-:Y:S01]  /*157c0*/  ISETP.LT.OR P5, PT, R203.reuse, R210, P5 ;  /* 0x000000d2cb00720c */ /* 0x040fe20002fa1670 */
[----:B------:R-:W-:Y:S04]  /*157d0*/  LDGSTS.E.BYPASS.LTC128B.128 [R200+0x11000], desc[UR6][R10.64+0x100] ;  /* 0x110001000ac87fae */ /* 0x000fe8000b901d46 */
[----:B------:R-:W-:Y:S04]  /*157e0*/  LDGSTS.E.BYPASS.LTC128B.128 [R200+0xd800], desc[UR6][R20.64] ;  /* 0x0d80000014c87fae */ /* 0x000fe8000b901d46 */
[----:B------:R-:W-:Y:S04]  /*157f0*/  LDGSTS.E.BYPASS.LTC128B.128 [R200+0xf800], desc[UR6][R22.64+0x80] ;  /* 0x0f80008016c87fae */ /* 0x000fe8000b901d46 */
[----:B------:R3:W-:Y:S04]  /*15800*/  LDGSTS.E.BYPASS.LTC128B.128 [R200+0x11800], desc[UR6][R22.64+0x100] ;  /* 0x1180010016c87fae */ /* 0x0007e8000b901d46 */
[----:B------:R-:W-:Y:S04]  /*15810*/  LDSM.16.M88.4 R220, [R194] ;  /* 0x00000000c2dc783b */ /* 0x000fe80000000200 */
[----:B------:R-:W2:Y:S04]  /*15820*/  LDSM.16.M88.4 R12, [R193+0x6000] ;  /* 0x00600000c10c783b */ /* 0x000ea80000000200 */
[----:B------:R-:W-:Y:S04]  /*15830*/  LDSM.16.M88.4 R24, [R192] ;  /* 0x00000000c018783b */ /* 0x000fe80000000200 */
[----:B-1----:R-:W-:Y:S04]  /*15840*/  LDSM.16.M88.4 R4, [R191] ;  /* 0x00000000bf04783b */ /* 0x002fe80000000200 */
[----:B------:R-:W1:Y:S04]  /*15850*/  LDSM.16.M88.4 R152, [R193+0x6800] ;  /* 0x00680000c198783b */ /* 0x000e680000000200 */
[----:B------:R-:W4:Y:S04]  /*15860*/  LDSM.16.M88.4 R144, [R193+0x7000] ;  /* 0x00700000c190783b */ /* 0x000f280000000200 */
[----:B------:R-:W-:Y:S04]  /*15870*/  LDSM.16.M88.4 R160, [R190] ;  /* 0x00000000bea0783b */ /* 0x000fe80000000200 */
[----:B------:R-:W5:Y:S04]  /*15880*/  LDSM.16.M88.4 R28, [R187+0x6000] ;  /* 0x00600000bb1c783b */ /* 0x000f680000000200 */
[----:B------:R-:W5:Y:S04]  /*15890*/  LDSM.16.M88.4 R164, [R193+0x7800] ;  /* 0x00780000c1a4783b */ /* 0x000f680000000200 */
[----:B------:R-:W5:Y:S04]  /*158a0*/  LDSM.16.M88.4 R136, [R183] ;  /* 0x00000000b788783b */ /* 0x000f680000000200 */
[----:B------:R-:W5:Y:S01]  /*158b0*/  LDSM.16.M88.4 R32, [R182] ;  /* 0x00000000b620783b */ /* 0x000f620000000200 */
[C---:B--2---:R-:W-:Y:S03]  /*158c0*/  HMMA.16816.F32 R16, R220.reuse, R12, RZ ;  /* 0x0000000cdc10723c */ /* 0x044fe600000018ff */
[----:B------:R-:W-:Y:S04]  /*158d0*/  LDSM.16.M88.4 R216, [R189] ;  /* 0x00000000bdd8783b */ /* 0x000fe80000000200 */
[----:B---3--:R-:W-:Y:S01]  /*158e0*/  LDSM.16.M88.4 R20, [R187+0x6800] ;  /* 0x00680000bb14783b */ /* 0x008fe20000000200 */
[C---:B------:R-:W-:Y:S03]  /*158f0*/  HMMA.16816.F32 R12, R220.reuse, R14, RZ ;  /* 0x0000000edc0c723c */ /* 0x040fe600000018ff */
[----:B------:R-:W-:Y:S03]  /*15900*/  LDSM.16.M88.4 R168, [R181] ;  /* 0x00000000b5a8783b */ /* 0x000fe60000000200 */
[C---:B-1----:R-:W-:Y:S01]  /*15910*/  HMMA.16816.F32 R156, R220.reuse, R152, RZ ;  /* 0x00000098dc9c723c */ /* 0x042fe200000018ff */
[----:B------:R-:W-:Y:S04]  /*15920*/  LDSM.16.M88.4 R8, [R187+0x7000] ;  /* 0x00700000bb08783b */ /* 0x000fe80000000200 */
[----:B------:R-:W-:Y:S01]  /*15930*/  LDSM.16.M88.4 R224, [R187+0x7800] ;  /* 0x00780000bbe0783b */ /* 0x000fe20000000200 */
[----:B------:R-:W-:Y:S03]  /*15940*/  HMMA.16816.F32 R152, R220, R154, RZ ;  /* 0x0000009adc98723c */ /* 0x000fe600000018ff */
[----:B------:R-:W-:Y:S03]  /*15950*/  LDSM.16.M88.4 R228, [R180+0x1800] ;  /* 0x00180000b4e4783b */ /* 0x000fe60000000200 */
[----:B------:R-:W-:Y:S01]  /*15960*/  HMMA.16816.F32 R16, R24, R4, R16 ;  /* 0x000000041810723c */ /* 0x000fe20000001810 */
[----:B------:R-:W0:Y:S05]  /*15970*/  LDGDEPBAR ;  /* 0x00000000000079af */ /* 0x000e2a0000000000 */
[C---:B----4-:R-:W-:Y:S06]  /*15980*/  HMMA.16816.F32 R148, R220.reuse, R144, RZ ;  /* 0x00000090dc94723c */ /* 0x050fec00000018ff */
[----:B------:R-:W-:Y:S06]  /*15990*/  HMMA.16816.F32 R144, R220, R146, RZ ;  /* 0x00000092dc90723c */ /* 0x000fec00000018ff */
[----:B------:R-:W-:Y:S01]  /*159a0*/  HMMA.16816.F32 R12, R24, R6, R12 ;  /* 0x00000006180c723c */ /* 0x000fe2000000180c */
[----:B------:R-:W1:Y:S05]  /*159b0*/  LDSM.16.M88.4 R4, [R180] ;  /* 0x00000000b404783b */ /* 0x000e6a0000000200 */
[----:B-----5:R-:W-:Y:S06]  /*159c0*/  HMMA.16816.F32 R16, R160, R28, R16 ;  /* 0x0000001ca010723c */ /* 0x020fec0000001810 */
[----:B------:R-:W-:Y:S06]  /*159d0*/  HMMA.16816.F32 R140, R220, R164, RZ ;  /* 0x000000a4dc8c723c */ /* 0x000fec00000018ff */
[C---:B------:R-:W-:Y:S06]  /*159e0*/  HMMA.16816.F32 R156, R24.reuse, R136, R156 ;  /* 0x00000088189c723c */ /* 0x040fec000000189c */
[----:B------:R-:W-:Y:S01]  /*159f0*/  HMMA.16816.F32 R152, R24, R138, R152 ;  /* 0x0000008a1898723c */ /* 0x000fe20000001898 */
[----:B------:R-:W-:Y:S05]  /*15a00*/  LDSM.16.M88.4 R136, [R180+0x800] ;  /* 0x00080000b488783b */ /* 0x000fea0000000200 */
[----:B------:R-:W-:Y:S01]  /*15a10*/  HMMA.16816.F32 R220, R220, R166, RZ ;  /* 0x000000a6dcdc723c */ /* 0x000fe200000018ff */
[----:B------:R-:W-:Y:S05]  /*15a20*/  LDSM.16.M88.4 R164, [R194+0x2000] ;  /* 0x00200000c2a4783b */ /* 0x000fea0000000200 */
[C---:B------:R-:W-:Y:S06]  /*15a30*/  HMMA.16816.F32 R148, R24.reuse, R32, R148 ;  /* 0x000000201894723c */ /* 0x040fec0000001894 */
[----:B------:R-:W-:Y:S01]  /*15a40*/  HMMA.16816.F32 R144, R24, R34, R144 ;  /* 0x000000221890723c */ /* 0x000fe20000001890 */
[----:B------:R-:W-:Y:S05]  /*15a50*/  LDSM.16.M88.4 R32, [R180+0x1000] ;  /* 0x00100000b420783b */ /* 0x000fea0000000200 */
[----:B------:R-:W-:Y:S01]  /*15a60*/  HMMA.16816.F32 R12, R160, R30, R12 ;  /* 0x0000001ea00c723c */ /* 0x000fe2000000180c */
[----:B------:R-:W2:Y:S05]  /*15a70*/  LDSM.16.M88.4 R28, [R193+0x8000] ;  /* 0x00800000c11c783b */ /* 0x000eaa0000000200 */
[----:B-1----:R-:W-:Y:S06]  /*15a80*/  HMMA.16816.F32 R16, R216, R4, R16 ;  /* 0x00000004d810723c */ /* 0x002fec0000001810 */
        /* <DEDUP_REMOVED lines=9> */
[----:B------:R-:W-:Y:S05]  /*15b20*/  LDSM.16.M88.4 R8, [R193+0x9000] ;  /* 0x00900000c108783b */ /* 0x000fea0000000200 */
[----:B------:R-:W-:Y:S01]  /*15b30*/  HMMA.16816.F32 R12, R216, R6, R12 ;  /* 0x00000006d80c723c */ /* 0x000fe2000000180c */
[----:B------:R-:W1:Y:S05]  /*15b40*/  LDSM.16.M88.4 R4, [R179] ;  /* 0x00000000b304783b */ /* 0x000e6a0000000200 */
[----:B--2---:R-:W-:Y:S06]  /*15b50*/  HMMA.16816.F32 R16, R164, R28, R16 ;  /* 0x0000001ca410723c */ /* 0x004fec0000001810 */
[C---:B------:R-:W-:Y:S06]  /*15b60*/  HMMA.16816.F32 R156, R216.reuse, R136, R156 ;  /* 0x00000088d89c723c */ /* 0x040fec000000189c */
[----:B------:R-:W-:Y:S01]  /*15b70*/  HMMA.16816.F32 R152, R216, R138, R152 ;  /* 0x0000008ad898723c */ /* 0x000fe20000001898 */
[----:B------:R-:W-:Y:S05]  /*15b80*/  LDSM.16.M88.4 R136, [R177] ;  /* 0x00000000b188783b */ /* 0x000fea0000000200 */
[C---:B------:R-:W-:Y:S06]  /*15b90*/  HMMA.16816.F32 R140, R160.reuse, R224, R140 ;  /* 0x000000e0a08c723c */ /* 0x040fec000000188c */
[----:B------:R-:W-:Y:S01]  /*15ba0*/  HMMA.16816.F32 R220, R160, R226, R220 ;  /* 0x000000e2a0dc723c */ /* 0x000fe200000018dc */
[----:B------:R-:W-:Y:S04]  /*15bb0*/  LDSM.16.M88.4 R224, [R190+0x2000] ;  /* 0x00200000bee0783b */ /* 0x000fe80000000200 */
[----:B------:R-:W-:Y:S01]  /*15bc0*/  LDSM.16.M88.4 R160, [R178] ;  /* 0x00000000b2a0783b */ /* 0x000fe20000000200 */
[C---:B------:R-:W-:Y:S06]  /*15bd0*/  HMMA.16816.F32 R148, R216.reuse, R32, R148 ;  /* 0x00000020d894723c */ /* 0x040fec0000001894 */
[----:B------:R-:W-:Y:S01]  /*15be0*/  HMMA.16816.F32 R144, R216, R34, R144 ;  /* 0x00000022d890723c */ /* 0x000fe20000001890 */
[----:B------:R-:W2:Y:S05]  /*15bf0*/  LDSM.16.M88.4 R32, [R187+0x8000] ;  /* 0x00800000bb20783b */ /* 0x000eaa0000000200 */
[----:B------:R-:W-:Y:S01]  /*15c00*/  HMMA.16816.F32 R12, R164, R30, R12 ;  /* 0x0000001ea40c723c */ /* 0x000fe2000000180c */
[----:B------:R-:W-:Y:S05]  /*15c10*/  LDSM.16.M88.4 R28, [R176] ;  /* 0x00000000b01c783b */ /* 0x000fea0000000200 */
        /* <DEDUP_REMOVED lines=12> */
[----:B------:R-:W1:Y:S05]  /*15ce0*/  LDSM.16.M88.4 R4, [R180+0x2000] ;  /* 0x00200000b404783b */ /* 0x000e6a0000000200 */
[----:B--2---:R-:W-:Y:S06]  /*15cf0*/  HMMA.16816.F32 R16, R224, R32, R16 ;  /* 0x00000020e010723c */ /* 0x004fec0000001810 */
[C---:B------:R-:W-:Y:S06]  /*15d00*/  HMMA.16816.F32 R156, R24.reuse, R160, R156 ;  /* 0x000000a0189c723c */ /* 0x040fec000000189c */
[C---:B------:R-:W-:Y:S01]  /*15d10*/  HMMA.16816.F32 R152, R24.reuse, R162, R152 ;  /* 0x000000a21898723c */ /* 0x040fe20000001898 */
[----:B------:R-:W-:Y:S05]  /*15d20*/  LDSM.16.M88.4 R160, [R180+0x3800] ;  /* 0x00380000b4a0783b */ /* 0x000fea0000000200 */
[C---:B------:R-:W-:Y:S06]  /*15d30*/  HMMA.16816.F32 R148, R24.reuse, R136, R148 ;  /* 0x000000881894723c */ /* 0x040fec0000001894 */
[----:B------:R-:W-:Y:S01]  /*15d40*/  HMMA.16816.F32 R144, R24, R138, R144 ;  /* 0x0000008a1890723c */ /* 0x000fe20000001890 */
[----:B------:R-:W-:Y:S05]  /*15d50*/  LDSM.16.M88.4 R136, [R194+0x4000] ;  /* 0x00400000c288783b */ /* 0x000fea0000000200 */
[----:B------:R-:W-:Y:S01]  /*15d60*/  HMMA.16816.F32 R12, R224, R34, R12 ;  /* 0x00000022e00c723c */ /* 0x000fe2000000180c */
[----:B------:R-:W2:Y:S05]  /*15d70*/  LDSM.16.M88.4 R32, [R193+0xa000] ;  /* 0x00a00000c120783b */ /* 0x000eaa0000000200 */
[C---:B------:R-:W-:Y:S06]  /*15d80*/  HMMA.16816.F32 R140, R164.reuse, R168, R140 ;  /* 0x000000a8a48c723c */ /* 0x040fec000000188c */
[----:B------:R-:W-:Y:S01]  /*15d90*/  HMMA.16816.F32 R220, R164, R170, R220 ;  /* 0x000000aaa4dc723c */ /* 0x000fe200000018dc */
[----:B------:R-:W3:Y:S04]  /*15da0*/  LDSM.16.M88.4 R168, [R180+0x2800] ;  /* 0x00280000b4a8783b */ /* 0x000ee80000000200 */
[----:B------:R-:W-:Y:S01]  /*15db0*/  LDSM.16.M88.4 R164, [R180+0x3000] ;  /* 0x00300000b4a4783b */ /* 0x000fe20000000200 */
[----:B-1----:R-:W-:Y:S06]  /*15dc0*/  HMMA.16816.F32 R16, R216, R4, R16 ;  /* 0x00000004d810723c */ /* 0x002fec0000001810 */
[C---:B------:R-:W-:Y:S06]  /*15dd0*/  HMMA.16816.F32 R156, R224.reuse, R20, R156 ;  /* 0x00000014e09c723c */ /* 0x040fec000000189c */
[C---:B------:R-:W-:Y:S01]  /*15de0*/  HMMA.16816.F32 R152, R224.reuse, R22, R152 ;  /* 0x00000016e098723c */ /* 0x040fe20000001898 */
[----:B------:R-:W-:Y:S05]  /*15df0*/  LDSM.16.M88.4 R20, [R193+0xb800] ;  /* 0x00b80000c114783b */ /* 0x000fea0000000200 */
[C---:B------:R-:W-:Y:S06]  /*15e00*/  HMMA.16816.F32 R148, R224.reuse, R8, R148 ;  /* 0x00000008e094723c */ /* 0x040fec0000001894 */
[----:B------:R-:W-:Y:S01]  /*15e10*/  HMMA.16816.F32 R144, R224, R10, R144 ;  /* 0x0000000ae090723c */ /* 0x000fe20000001890 */
[----:B------:R-:W-:Y:S05]  /*15e20*/  LDSM.16.M88.4 R8, [R192+0x4000] ;  /* 0x00400000c008783b */ /* 0x000fea0000000200 */
[----:B------:R-:W-:Y:S01]  /*15e30*/  HMMA.16816.F32 R12, R216, R6, R12 ;  /* 0x00000006d80c723c */ /* 0x000fe2000000180c */
[----:B------:R-:W1:Y:S05]  /*15e40*/  LDSM.16.M88.4 R4, [R175] ;  /* 0x00000000af04783b */ /* 0x000e6a0000000200 */
[C---:B------:R-:W-:Y:S06]  /*15e50*/  HMMA.16816.F32 R140, R24.reuse, R28, R140 ;  /* 0x0000001c188c723c */ /* 0x040fec000000188c */
[----:B------:R-:W-:Y:S01]  /*15e60*/  HMMA.16816.F32 R220, R24, R30, R220 ;  /* 0x0000001e18dc723c */ /* 0x000fe200000018dc */
[----:B------:R-:W4:Y:S04]  /*15e70*/  LDSM.16.M88.4 R28, [R193+0xa800] ;  /* 0x00a80000c11c783b */ /* 0x000f280000000200 */
[----:B------:R-:W-:Y:S01]  /*15e80*/  LDSM.16.M88.4 R24, [R193+0xb000] ;  /* 0x00b00000c118783b */ /* 0x000fe20000000200 */
[----:B--2---:R-:W-:Y:S06]  /*15e90*/  HMMA.16816.F32 R16, R136, R32, R16 ;  /* 0x000000208810723c */ /* 0x004fec0000001810 */
[C---:B---3--:R-:W-:Y:S06]  /*15ea0*/  HMMA.16816.F32 R156, R216.reuse, R168, R156 ;  /* 0x000000a8d89c723c */ /* 0x048fec000000189c */
[----:B------:R-:W-:Y:S06]  /*15eb0*/  HMMA.16816.F32 R152, R216, R170, R152 ;  /* 0x000000aad898723c */ /* 0x000fec0000001898 */
[----:B------:R-:W-:Y:S01]  /*15ec0*/  HMMA.16816.F32 R168, R136, R34, R12 ;  /* 0x0000002288a8723c */ /* 0x000fe2000000180c */
[----:B------:R-:W-:Y:S04]  /*15ed0*/  LDSM.16.M88.4 R32, [R190+0x4000] ;  /* 0x00400000be20783b */ /* 0x000fe80000000200 */
[----:B------:R-:W2:Y:S01]  /*15ee0*/  LDSM.16.M88.4 R12, [R187+0xa000] ;  /* 0x00a00000bb0c783b */ /* 0x000ea20000000200 */
[C---:B------:R-:W-:Y:S06]  /*15ef0*/  HMMA.16816.F32 R140, R224.reuse, R228, R140 ;  /* 0x000000e4e08c723c */ /* 0x040fec000000188c */
[----:B------:R-:W-:Y:S01]  /*15f00*/  HMMA.16816.F32 R220, R224, R230, R220 ;  /* 0x000000e6e0dc723c */ /* 0x000fe200000018dc */
[----:B------:R-:W-:Y:S05]  /*15f10*/  LDSM.16.M88.4 R224, [R173] ;  /* 0x00000000ade0783b */ /* 0x000fea0000000200 */
[----:B-1----:R-:W-:Y:S06]  /*15f20*/  HMMA.16816.F32 R16, R8, R4, R16 ;  /* 0x000000040810723c */ /* 0x002fec0000001810 */
[C---:B------:R-:W-:Y:S06]  /*15f30*/  HMMA.16816.F32 R148, R216.reuse, R164, R148 ;  /* 0x000000a4d894723c */ /* 0x040fec0000001894 */
[----:B------:R-:W-:Y:S01]  /*15f40*/  HMMA.16816.F32 R144, R216, R166, R144 ;  /* 0x000000a6d890723c */ /* 0x000fe20000001890 */
[----:B------:R-:W1:Y:S05]  /*15f50*/  LDSM.16.M88.4 R164, [R174] ;  /* 0x00000000aea4783b */ /* 0x000e6a0000000200 */
[C---:B----4-:R-:W-:Y:S06]  /*15f60*/  HMMA.16816.F32 R156, R136.reuse, R28, R156 ;  /* 0x0000001c889c723c */ /* 0x050fec000000189c */
[----:B------:R-:W-:Y:S01]  /*15f70*/  HMMA.16816.F32 R152, R136, R30, R152 ;  /* 0x0000001e8898723c */ /* 0x000fe20000001898 */
[----:B------:R-:W-:Y:S05]  /*15f80*/  LDSM.16.M88.4 R28, [R189+0x4000] ;  /* 0x00400000bd1c783b */ /* 0x000fea0000000200 */
[----:B------:R-:W-:Y:S01]  /*15f90*/  HMMA.16816.F32 R168, R8, R6, R168 ;  /* 0x0000000608a8723c */ /* 0x000fe200000018a8 */
[----:B------:R-:W3:Y:S05]  /*15fa0*/  LDSM.16.M88.4 R4, [R180+0x4000] ;  /* 0x00400000b404783b */ /* 0x000eea0000000200 */
[C---:B------:R-:W-:Y:S06]  /*15fb0*/  HMMA.16816.F32 R140, R216.reuse, R160, R140 ;  /* 0x000000a0d88c723c */ /* 0x040fec000000188c */
[----:B------:R-:W-:Y:S01]  /*15fc0*/  HMMA.16816.F32 R220, R216, R162, R220 ;  /* 0x000000a2d8dc723c */ /* 0x000fe200000018dc */
[----:B------:R-:W4:Y:S04]  /*15fd0*/  LDSM.16.M88.4 R160, [R172] ;  /* 0x00000000aca0783b */ /* 0x000f280000000200 */
[----:B------:R-:W-:Y:S01]  /*15fe0*/  LDSM.16.M88.4 R216, [R187+0xb000] ;  /* 0x00b00000bbd8783b */ /* 0x000fe20000000200 */
[----:B--2---:R-:W-:Y:S06]  /*15ff0*/  HMMA.16816.F32 R16, R32, R12, R16 ;  /* 0x0000000c2010723c */ /* 0x004fec0000001810 */
[C---:B------:R-:W-:Y:S06]  /*16000*/  HMMA.16816.F32 R148, R136.reuse, R24, R148 ;  /* 0x000000188894723c */ /* 0x040fec0000001894 */
[----:B------:R-:W-:Y:S01]  /*16010*/  HMMA.16816.F32 R144, R136, R26, R144 ;  /* 0x0000001a8890723c */ /* 0x000fe20000001890 */
[----:B------:R-:W2:Y:S05]  /*16020*/  LDSM.16.M88.4 R24, [R187+0xa800] ;  /* 0x00a80000bb18783b */ /* 0x000eaa0000000200 */
[----:B------:R-:W-:Y:S06]  /*16030*/  HMMA.16816.F32 R168, R32, R14, R168 ;  /* 0x0000000e20a8723c */ /* 0x000fec00000018a8 */
[----:B------:R-:W-:Y:S01]  /*16040*/  HMMA.16816.F32 R140, R136, R20, R140 ;  /* 0x00000014888c723c */ /* 0x000fe2000000188c */
[----:B------:R-:W-:-:S05]  /*16050*/  VIADD R14, R203, 0x19 ;  /* 0x00000019cb0e7836 */ /* 0x000fca0000000000 */
[----:B------:R-:W-:Y:S01]  /*16060*/  HMMA.16816.F32 R220, R136, R22, R220 ;  /* 0x0000001688dc723c */ /* 0x000fe200000018dc */
[----:B------:R-:W5:Y:S04]  /*16070*/  LDSM.16.M88.4 R136, [R180+0x4800] ;  /* 0x00480000b488783b */ /* 0x000f680000000200 */
[----:B------:R-:W5:Y:S01]  /*16080*/  LDSM.16.M88.4 R20, [R187+0xb800] ;  /* 0x00b80000bb14783b */ /* 0x000f620000000200 */
[----:B-1----:R-:W-:Y:S06]  /*16090*/  HMMA.16816.F32 R156, R8, R164, R156 ;  /* 0x000000a4089c723c */ /* 0x002fec000000189c */
[----:B---3--:R-:W-:Y:S06]  /*160a0*/  HMMA.16816.F32 R16, R28, R4, R16 ;  /* 0x000000041c10723c */ /* 0x008fec0000001810 */
[----:B------:R-:W-:Y:S01]  /*160b0*/  HMMA.16816.F32 R152, R8, R166, R152 ;  /* 0x000000a60898723c */ /* 0x000fe20000001898 */
[----:B------:R-:W-:-:S02]  /*160c0*/  VIADD R4, R203, 0x8 ;  /* 0x00000008cb047836 */ /* 0x000fc40000000000 */
[----:B------:R-:W-:-:S03]  /*160d0*/  VIADD R5, R203, 0x11 ;  /* 0x00000011cb057836 */ /* 0x000fc60000000000 */
[----:B------:R-:W-:Y:S01]  /*160e0*/  HMMA.16816.F32 R168, R28, R6, R168 ;  /* 0x000000061ca8723c */ /* 0x000fe200000018a8 */
[C---:B------:R-:W-:Y:S02]  /*160f0*/  ISETP.GE.AND P1, PT, R4.reuse, R208, PT ;  /* 0x000000d00400720c */ /* 0x040fe40003f26270 */
[C---:B------:R-:W-:Y:S02]  /*16100*/  ISETP.GE.AND P6, PT, R4.reuse, R209, PT ;  /* 0x000000d10400720c */ /* 0x040fe40003fc6270 */
[C---:B------:R-:W-:Y:S01]  /*16110*/  ISETP.LT.OR P1, PT, R4.reuse, R211, P1 ;  /* 0x000000d30400720c */ /* 0x040fe20000f21670 */
[----:B------:R-:W-:Y:S01]  /*16120*/  HMMA.16816.F32 R148, R8, R224, R148 ;  /* 0x000000e00894723c */ /* 0x000fe20000001894 */
[----:B------:R-:W-:Y:S01]  /*16130*/  ISETP.LT.OR P6, PT, R4, R210, P6 ;  /* 0x000000d20400720c */ /* 0x000fe200037c1670 */
[----:B------:R-:W-:-:S04]  /*16140*/  VIADD R4, R203, 0x10 ;  /* 0x00000010cb047836 */ /* 0x000fc80000000000 */
[C---:B------:R-:W-:Y:S01]  /*16150*/  HMMA.16816.F32 R144, R8.reuse, R226, R144 ;  /* 0x000000e20890723c */ /* 0x040fe20000001890 */
[----:B------:R-:W-:Y:S02]  /*16160*/  FSEL R16, R16, -INF , !P0 ;  /* 0xff80000010107808 */ /* 0x000fe40004000000 */
[C---:B------:R-:W-:Y:S02]  /*16170*/  ISETP.GE.AND P0, PT, R2.reuse, R208, PT ;  /* 0x000000d00200720c */ /* 0x040fe40003f06270 */
[----:B------:R-:W-:Y:S01]  /*16180*/  FSEL R0, R17, -INF , !P4 ;  /* 0xff80000011007808 */ /* 0x000fe20006000000 */
[C---:B----4-:R-:W-:Y:S01]  /*16190*/  HMMA.16816.F32 R140, R8.reuse, R160, R140 ;  /* 0x000000a0088c723c */ /* 0x050fe2000000188c */
[C---:B------:R-:W-:Y:S02]  /*161a0*/  ISETP.GE.AND P4, PT, R2.reuse, R209, PT ;  /* 0x000000d10200720c */ /* 0x040fe40003f86270 */
[C---:B------:R-:W-:Y:S02]  /*161b0*/  ISETP.LT.OR P0, PT, R2.reuse, R211, P0 ;  /* 0x000000d30200720c */ /* 0x040fe40000701670 */
[----:B------:R-:W-:Y:S01]  /*161c0*/  ISETP.LT.OR P4, PT, R2, R210, P4 ;  /* 0x000000d20200720c */ /* 0x000fe20002781670 */
[----:B------:R-:W-:Y:S01]  /*161d0*/  HMMA.16816.F32 R220, R8, R162, R220 ;  /* 0x000000a208dc723c */ /* 0x000fe200000018dc */
[----:B------:R-:W1:Y:S01]  /*161e0*/  LDSM.16.M88.4 R8, [R180+0x5000] ;  /* 0x00500000b408783b */ /* 0x000e620000000200 */
[----:B------:R-:W-:-:S02]  /*161f0*/  FSEL R13, R18, -INF , !P5 ;  /* 0xff800000120d7808 */ /* 0x000fc40006800000 */
[----:B------:R-:W-:Y:S02]  /*16200*/  FSEL R19, R19, -INF , !P2 ;  /* 0xff80000013137808 */ /* 0x000fe40005000000 */
[C---:B--2---:R-:W-:Y:S01]  /*16210*/  HMMA.16816.F32 R156, R32.reuse, R24, R156 ;  /* 0x00000018209c723c */ /* 0x044fe2000000189c */
[----:B------:R-:W-:Y:S02]  /*16220*/  FSEL R12, R168, -INF , !P1 ;  /* 0xff800000a80c7808 */ /* 0x000fe40004800000 */
[----:B------:R-:W-:Y:S02]  /*16230*/  FSEL R2, R169, -INF , !P0 ;  /* 0xff800000a9027808 */ /* 0x000fe40004000000 */
[CC--:B------:R-:W-:Y:S01]  /*16240*/  ISETP.GE.AND P2, PT, R4.reuse, R208.reuse, PT ;  /* 0x000000d00400720c */ /* 0x0c0fe20003f46270 */
[----:B------:R-:W-:Y:S01]  /*16250*/  HMMA.16816.F32 R152, R32, R26, R152 ;  /* 0x0000001a2098723c */ /* 0x000fe20000001898 */
[----:B------:R-:W-:Y:S02]  /*16260*/  ISETP.GE.AND P5, PT, R4, R209, PT ;  /* 0x000000d10400720c */ /* 0x000fe40003fa6270 */
[----:B------:R-:W-:-:S02]  /*16270*/  ISETP.GE.AND P1, PT, R5, R208, PT ;  /* 0x000000d00500720c */ /* 0x000fc40003f26270 */
[C---:B------:R-:W-:Y:S01]  /*16280*/  ISETP.GE.AND P0, PT, R5.reuse, R209, PT ;  /* 0x000000d10500720c */ /* 0x040fe20003f06270 */
[C---:B------:R-:W-:Y:S01]  /*16290*/  HMMA.16816.F32 R148, R32.reuse, R216, R148 ;  /* 0x000000d82094723c */ /* 0x040fe20000001894 */
[CC--:B------:R-:W-:Y:S02]  /*162a0*/  ISETP.LT.OR P2, PT, R4.reuse, R211.reuse, P2 ;  /* 0x000000d30400720c */ /* 0x0c0fe40001741670 */
[-C--:B------:R-:W-:Y:S02]  /*162b0*/  ISETP.LT.OR P5, PT, R4, R210.reuse, P5 ;  /* 0x000000d20400720c */ /* 0x080fe40002fa1670 */
[C---:B------:R-:W-:Y:S01]  /*162c0*/  ISETP.LT.OR P1, PT, R5.reuse, R211, P1 ;  /* 0x000000d30500720c */ /* 0x040fe20000f21670 */
[----:B------:R-:W-:Y:S01]  /*162d0*/  HMMA.16816.F32 R144, R32, R218, R144 ;  /* 0x000000da2090723c */ /* 0x000fe20000001890 */
[----:B------:R-:W-:Y:S02]  /*162e0*/  ISETP.LT.OR P0, PT, R5, R210, P0 ;  /* 0x000000d20500720c */ /* 0x000fe40000701670 */
[----:B------:R-:W2:Y:S01]  /*162f0*/  LDSM.16.M88.4 R4, [R180+0x5800] ;  /* 0x00580000b404783b */ /* 0x000ea20000000200 */
[----:B------:R-:W-:Y:S01]  /*16300*/  FSEL R171, R171, -INF , !P4 ;  /* 0xff800000abab7808 */ /* 0x000fe20006000000 */
[----:B------:R-:W-:-:S04]  /*16310*/  DEPBAR.LE SB0, 0x0 ;  /* 0x000080000000791a */ /* 0x000fc80000000000 */
[C---:B-----5:R-:W-:Y:S06]  /*16320*/  HMMA.16816.F32 R156, R28.reuse, R136, R156 ;  /* 0x000000881c9c723c */ /* 0x060fec000000189c */
[----:B------:R-:W-:Y:S06]  /*16330*/  HMMA.16816.F32 R152, R28, R138, R152 ;  /* 0x0000008a1c98723c */ /* 0x000fec0000001898 */
[----:B------:R-:W-:Y:S06]  /*16340*/  HMMA.16816.F32 R140, R32, R20, R140 ;  /* 0x00000014208c723c */ /* 0x000fec000000188c */
[C---:B-1----:R-:W-:Y:S06]  /*16350*/  HMMA.16816.F32 R148, R28.reuse, R8, R148 ;  /* 0x000000081c94723c */ /* 0x042fec0000001894 */
[----:B------:R-:W-:Y:S01]  /*16360*/  HMMA.16816.F32 R144, R28, R10, R144 ;  /* 0x0000000a1c90723c */ /* 0x000fe20000001890 */
[----:B------:R-:W-:Y:S01]  /*16370*/  VIADD R8, R203, 0x18 ;  /* 0x00000018cb087836 */ /* 0x000fe20000000000 */
[----:B------:R-:W-:-:S02]  /*16380*/  FSEL R9, R170, -INF , !P6 ;  /* 0xff800000aa097808 */ /* 0x000fc40007000000 */
[----:B------:R-:W-:Y:S02]  /*16390*/  FSEL R170, R156, -INF , !P2 ;  /* 0xff8000009caa7808 */ /* 0x000fe40005000000 */
[CC--:B------:R-:W-:Y:S01]  /*163a0*/  ISETP.GE.AND P4, PT, R8.reuse, R208.reuse, PT ;  /* 0x000000d00800720c */ /* 0x0c0fe20003f86270 */
[C---:B------:R-:W-:Y:S01]  /*163b0*/  VIADD R10, R203.reuse, 0x21 ;  /* 0x00000021cb0a7836 */ /* 0x040fe20000000000 */
[----:B------:R-:W-:Y:S01]  /*163c0*/  ISETP.GE.AND P6, PT, R8, R209, PT ;  /* 0x000000d10800720c */ /* 0x000fe20003fc6270 */
[----:B------:R-:W-:Y:S01]  /*163d0*/  HMMA.16816.F32 R220, R32, R22, R220 ;  /* 0x0000001620dc723c */ /* 0x000fe200000018dc */
[----:B------:R-:W-:Y:S02]  /*163e0*/  ISETP.GE.AND P2, PT, R14, R208, PT ;  /* 0x000000d00e00720c */ /* 0x000fe40003f46270 */
[CC--:B------:R-:W-:Y:S02]  /*163f0*/  ISETP.LT.OR P4, PT, R8.reuse, R211.reuse, P4 ;  /* 0x000000d30800720c */ /* 0x0c0fe40002781670 */
[----:B------:R-:W-:Y:S01]  /*16400*/  ISETP.LT.OR P6, PT, R8, R210, P6 ;  /* 0x000000d20800720c */ /* 0x000fe200037c1670 */
[----:B------:R-:W-:Y:S01]  /*16410*/  VIADD R8, R203, 0x20 ;  /* 0x00000020cb087836 */ /* 0x000fe20000000000 */
[----:B------:R-:W-:Y:S01]  /*16420*/  ISETP.LT.OR P2, PT, R14, R211, P2 ;  /* 0x000000d30e00720c */ /* 0x000fe20001741670 */
[----:B--2---:R-:W-:Y:S01]  /*16430*/  HMMA.16816.F32 R140, R28, R4, R140 ;  /* 0x000000041c8c723c */ /* 0x004fe2000000188c */
[----:B------:R-:W-:-:S02]  /*16440*/  FSEL R135, R158, -INF , !P5 ;  /* 0xff8000009e877808 */ /* 0x000fc40006800000 */
[----:B------:R-:W-:Y:S02]  /*16450*/  FSEL R133, R159, -INF , !P0 ;  /* 0xff8000009f857808 */ /* 0x000fe40004000000 */
[----:B------:R-:W-:Y:S02]  /*16460*/  FSEL R138, R157, -INF , !P1 ;  /* 0xff8000009d8a7808 */ /* 0x000fe40004800000 */
[----:B------:R-:W-:Y:S01]  /*16470*/  ISETP.GE.AND P0, PT, R8, R208, PT ;  /* 0x000000d00800720c */ /* 0x000fe20003f06270 */
[C---:B------:R-:W-:Y:S01]  /*16480*/  VIADD R5, R203.reuse, 0x31 ;  /* 0x00000031cb057836 */ /* 0x040fe20000000000 */
[----:B------:R-:W-:Y:S01]  /*16490*/  FSEL R136, R152, -INF , !P4 ;  /* 0xff80000098887808 */ /* 0x000fe20006000000 */
[----:B------:R-:W-:Y:S01]  /*164a0*/  VIADD R4, R203, 0x30 ;  /* 0x00000030cb047836 */ /* 0x000fe20000000000 */
[----:B------:R-:W-:Y:S01]  /*164b0*/  BAR.SYNC.DEFER_BLOCKING 0x0 ;  /* 0x0000000000007b1d */ /* 0x000fe20000010000 */
[----:B------:R-:W-:Y:S02]  /*164c0*/  ISETP.GE.AND P5, PT, R8, R209, PT ;  /* 0x000000d10800720c */ /* 0x000fe40003fa6270 */
[----:B------:R-:W-:-:S02]  /*164d0*/  FSEL R134, R153, -INF , !P2 ;  /* 0xff80000099867808 */ /* 0x000fc40005000000 */
[-C--:B------:R-:W-:Y:S01]  /*164e0*/  ISETP.GE.AND P1, PT, R14, R209.reuse, PT ;  /* 0x000000d10e00720c */ /* 0x080fe20003f26270 */
[----:B------:R-:W-:Y:S01]  /*164f0*/  HMMA.16816.F32 R220, R28, R6, R220 ;  /* 0x000000061cdc723c */ /* 0x000fe200000018dc */
[C---:B------:R-:W-:Y:S02]  /*16500*/  ISETP.GE.AND P2, PT, R10.reuse, R208, PT ;  /* 0x000000d00a00720c */ /* 0x040fe40003f46270 */
[----:B------:R-:W-:Y:S02]  /*16510*/  ISETP.GE.AND P4, PT, R10, R209, PT ;  /* 0x000000d10a00720c */ /* 0x000fe40003f86270 */
[C---:B------:R-:W-:Y:S02]  /*16520*/  ISETP.LT.OR P0, PT, R8.reuse, R211, P0 ;  /* 0x000000d30800720c */ /* 0x040fe40000701670 */
[-C--:B------:R-:W-:Y:S01]  /*16530*/  ISETP.LT.OR P5, PT, R8, R210.reuse, P5 ;  /* 0x000000d20800720c */ /* 0x080fe20002fa1670 */
[----:B------:R-:W-:Y:S01]  /*16540*/  VIADD R8, R203, 0x28 ;  /* 0x00000028cb087836 */ /* 0x000fe20000000000 */
[----:B------:R-:W-:-:S02]  /*16550*/  ISETP.LT.OR P1, PT, R14, R210, P1 ;  /* 0x000000d20e00720c */ /* 0x000fc40000f21670 */
[C---:B------:R-:W-:Y:S02]  /*16560*/  ISETP.LT.OR P2, PT, R10.reuse, R211, P2 ;  /* 0x000000d30a00720c */ /* 0x040fe40001741670 */
[----:B------:R-:W-:Y:S01]  /*16570*/  ISETP.LT.OR P4, PT, R10, R210, P4 ;  /* 0x000000d20a00720c */ /* 0x000fe20002781670 */
[----:B------:R-:W-:Y:S01]  /*16580*/  VIADD R10, R203, 0x29 ;  /* 0x00000029cb0a7836 */ /* 0x000fe20000000000 */
[----:B------:R-:W-:Y:S02]  /*16590*/  FSEL R217, R155, -INF , !P1 ;  /* 0xff8000009bd97808 */ /* 0x000fe40004800000 */
[-C--:B------:R-:W-:Y:S02]  /*165a0*/  ISETP.GE.AND P1, PT, R8, R208.reuse, PT ;  /* 0x000000d00800720c */ /* 0x080fe40003f26270 */
[----:B------:R-:W-:Y:S02]  /*165b0*/  FSEL R224, R148, -INF , !P0 ;  /* 0xff80000094e07808 */ /* 0x000fe40004000000 */
[----:B------:R-:W-:-:S02]  /*165c0*/  ISETP.GE.AND P0, PT, R10, R208, PT ;  /* 0x000000d00a00720c */ /* 0x000fc40003f06270 */
[-C--:B------:R-:W-:Y:S02]  /*165d0*/  ISETP.LT.OR P1, PT, R8, R211.reuse, P1 ;  /* 0x000000d30800720c */ /* 0x080fe40000f21670 */
[----:B------:R-:W-:Y:S02]  /*165e0*/  ISETP.LT.OR P0, PT, R10, R211, P0 ;  /* 0x000000d30a00720c */ /* 0x000fe40000701670 */
[----:B------:R-:W-:Y:S02]  /*165f0*/  FSEL R148, R149, -INF , !P2 ;  /* 0xff80000095947808 */ /* 0x000fe40005000000 */
[----:B------:R-:W-:Y:S02]  /*16600*/  FSEL R149, R150, -INF , !P5 ;  /* 0xff80000096957808 */ /* 0x000fe40006800000 */
[----:B------:R-:W-:Y:S02]  /*16610*/  FSEL R150, R144, -INF , !P1 ;  /* 0xff80000090967808 */ /* 0x000fe40004800000 */
[----:B------:R-:W-:-:S02]  /*16620*/  FSEL R144, R145, -INF , !P0 ;  /* 0xff80000091907808 */ /* 0x000fc40004000000 */
[CC--:B------:R-:W-:Y:S02]  /*16630*/  ISETP.GE.AND P0, PT, R5.reuse, R208.reuse, PT ;  /* 0x000000d00500720c */ /* 0x0c0fe40003f06270 */
[C---:B------:R-:W-:Y:S02]  /*16640*/  ISETP.GE.AND P5, PT, R4.reuse, R208, PT ;  /* 0x000000d00400720c */ /* 0x040fe40003fa6270 */
[----:B------:R-:W-:Y:S02]  /*16650*/  ISETP.LT.OR P0, PT, R5, R211, P0 ;  /* 0x000000d30500720c */ /* 0x000fe40000701670 */
[-C--:B------:R-:W-:Y:S02]  /*16660*/  ISETP.GE.AND P1, PT, R4, R209.reuse, PT ;  /* 0x000000d10400720c */ /* 0x080fe40003f26270 */
[----:B------:R-:W-:Y:S02]  /*16670*/  FSEL R219, R154, -INF , !P6 ;  /* 0xff8000009adb7808 */ /* 0x000fe40007000000 */
[----:B------:R-:W-:-:S02]  /*16680*/  ISETP.GE.AND P6, PT, R8, R209, PT ;  /* 0x000000d10800720c */ /* 0x000fc40003fc6270 */
[----:B------:R-:W-:Y:S02]  /*16690*/  ISETP.GE.AND P2, PT, R10, R209, PT ;  /* 0x000000d10a00720c */ /* 0x000fe40003f46270 */
[----:B------:R-:W-:Y:S02]  /*166a0*/  FSEL R168, R141, -INF , !P0 ;  /* 0xff8000008da87808 */ /* 0x000fe40004000000 */
[C---:B------:R-:W-:Y:S02]  /*166b0*/  ISETP.LT.OR P5, PT, R4.reuse, R211, P5 ;  /* 0x000000d30400720c */ /* 0x040fe40002fa1670 */
[-C--:B------:R-:W-:Y:S01]  /*166c0*/  ISETP.LT.OR P1, PT, R4, R210.reuse, P1 ;  /* 0x000000d20400720c */ /* 0x080fe20000f21670 */
[C---:B------:R-:W-:Y:S01]  /*166d0*/  VIADD R4, R203.reuse, 0x38 ;  /* 0x00000038cb047836 */ /* 0x040fe20000000000 */
[----:B------:R-:W-:Y:S01]  /*166e0*/  ISETP.GT.AND P0, PT, R204, R195, PT ;  /* 0x000000c3cc00720c */ /* 0x000fe20003f04270 */
[----:B------:R-:W-:Y:S01]  /*166f0*/  VIADD R203, R203, 0x39 ;  /* 0x00000039cbcb7836 */ /* 0x000fe20000000000 */
[----:B------:R-:W-:-:S02]  /*16700*/  ISETP.LT.OR P6, PT, R8, R210, P6 ;  /* 0x000000d20800720c */ /* 0x000fc400037c1670 */
[----:B------:R-:W-:Y:S02]  /*16710*/  ISETP.LT.OR P2, PT, R10, R210, P2 ;  /* 0x000000d20a00720c */ /* 0x000fe40001741670 */
[----:B------:R-:W-:Y:S02]  /*16720*/  FSEL R151, R151, -INF , !P4 ;  /* 0xff80000097977808 */ /* 0x000fe40006000000 */
[----:B------:R-:W-:Y:S02]  /*16730*/  FSEL R145, R146, -INF , !P6 ;  /* 0xff80000092917808 */ /* 0x000fe40007000000 */
[----:B------:R-:W-:Y:S02]  /*16740*/  FSEL R147, R147, -INF , !P2 ;  /* 0xff80000093937808 */ /* 0x000fe40005000000 */
[----:B------:R-:W-:Y:S02]  /*16750*/  FSEL R212, R140, -INF , !P5 ;  /* 0xff8000008cd47808 */ /* 0x000fe40006800000 */
[----:B------:R-:W-:-:S02]  /*16760*/  FSEL R167, R142, -INF , !P1 ;  /* 0xff8000008ea77808 */ /* 0x000fc40004800000 */
[-C--:B------:R-:W-:Y:S02]  /*16770*/  ISETP.GE.AND P4, PT, R5, R209.reuse, PT ;  /* 0x000000d10500720c */ /* 0x080fe40003f86270 */
[CC--:B------:R-:W-:Y:S02]  /*16780*/  ISETP.GE.AND P6, PT, R4.reuse, R208.reuse, PT ;  /* 0x000000d00400720c */ /* 0x0c0fe40003fc6270 */
[-C--:B------:R-:W-:Y:S02]  /*16790*/  ISETP.GE.AND P2, PT, R4, R209.reuse, PT ;  /* 0x000000d10400720c */ /* 0x080fe40003f46270 */
[C---:B------:R-:W-:Y:S02]  /*167a0*/  ISETP.GE.AND P5, PT, R203.reuse, R208, PT ;  /* 0x000000d0cb00720c */ /* 0x040fe40003fa6270 */
[----:B------:R-:W-:Y:S02]  /*167b0*/  ISETP.GE.AND P1, PT, R203, R209, PT ;  /* 0x000000d1cb00720c */ /* 0x000fe40003f26270 */
[----:B------:R-:W-:-:S02]  /*167c0*/  ISETP.LT.OR P4, PT, R5, R210, P4 ;  /* 0x000000d20500720c */ /* 0x000fc40002781670 */
[CC--:B------:R-:W-:Y:S02]  /*167d0*/  ISETP.LT.OR P6, PT, R4.reuse, R211.reuse, P6 ;  /* 0x000000d30400720c */ /* 0x0c0fe400037c1670 */
[-C--:B------:R-:W-:Y:S02]  /*167e0*/  ISETP.LT.OR P2, PT, R4, R210.reuse, P2 ;  /* 0x000000d20400720c */ /* 0x080fe40001741670 */
[C---:B------:R-:W-:Y:S02]  /*167f0*/  ISETP.LT.OR P5, PT, R203.reuse, R211, P5 ;  /* 0x000000d3cb00720c */ /* 0x040fe40002fa1670 */
        /* <DEDUP_REMOVED lines=9> */
[----:B------:R-:W-:Y:S01]  /*16890*/  IMAD.SHL.U32 R6, R204, 0x40, RZ ;  /* 0x00000040cc067824 */ /* 0x000fe200078e00ff */
[----:B------:R-:W-:Y:S01]  /*168a0*/  ULDC.64 UR8, c[0x0][0x248] ;  /* 0x0000920000087ab9 */ /* 0x000fe20000000a00 */
[----:B------:R-:W-:-:S03]  /*168b0*/  ULDC.64 UR4, c[0x0][0x230] ;  /* 0x00008c0000047ab9 */ /* 0x000fc60000000a00 */
        /* <DEDUP_REMOVED lines=56> */
.L_x_5679:
[----:B------:R-:W-:Y:S02]  /*16c40*/  ULDC UR8, c[0x0][0x248] ;  /* 0x0000920000087ab9 */ /* 0x000fe40000000800 */
[----:B------:R-:W-:-:S06]  /*16c50*/  USHF.L.U32 UR4, UR8, 0x6, URZ ;  /* 0x0000000608047899 */ /* 0x000fcc000800063f */
[----:B------:R-:W-:-:S04]  /*16c60*/  IADD3 R6, RZ, -UR4, RZ ;  /* 0x80000004ff067c10 */ /* 0x000fc8000fffe0ff */
[----:B------:R-:W-:-:S07]  /*16c70*/  SHF.R.S32.HI R4, RZ, 0x1f, R6 ;  /* 0x0000001fff047819 */ /* 0x000fce0000011406 */
.L_x_5680:
[----:B------:R-:W-:Y:S01]  /*16c80*/  USHF.L.U32 UR4, UR8, 0x5, URZ ;  /* 0x0000000508047899 */ /* 0x000fe2000800063f */
[C---:B------:R-:W-:Y:S01]  /*16c90*/  LEA R202, P1, R6.reuse, R202, 0x1 ;  /* 0x000000ca06ca7211 */ /* 0x040fe200078208ff */
[----:B------:R-:W-:Y:S02]  /*16ca0*/  ULDC UR5, c[0x0][0x24c] ;  /* 0x0000930000057ab9 */ /* 0x000fe40000000800 */
[----:B------:R-:W-:Y:S01]  /*16cb0*/  USHF.L.U64.HI UR5, UR8, 0x5, UR5 ;  /* 0x0000000508057899 */ /* 0x000fe20008010205 */
[----:B------:R-:W-:Y:S02]  /*16cc0*/  LEA.HI.X R201, R6, R201, R4, 0x1, P1 ;  /* 0x000000c906c97211 */ /* 0x000fe400008f0c04 */
[----:B------:R-:W-:-:S03]  /*16cd0*/  IADD3 R10, P1, R202, UR4, RZ ;  /* 0x00000004ca0a7c10 */ /* 0x000fc6000ff3e0ff */
        /* <DEDUP_REMOVED lines=8> */
[----:B------:R-:W-:Y:S01]  /*16d60*/  IADD3 R4, P1, R6, UR4, RZ ;  /* 0x0000000406047c10 */ /* 0x000fe2000ff3e0ff */
[----:B------:R1:W-:Y:S03]  /*16d70*/  LDGSTS.E.BYPASS.LTC128B.128 [R200+0x8000], desc[UR6][R202.64+0x80] ;  /* 0x08000080cac87fae */ /* 0x0003e6000b901d46 */
        /* <DEDUP_REMOVED lines=12> */
.L_x_5678:
[----:B-1----:R-:W-:Y:S01]  /*16e40*/  FMNMX.FTZ R5, R132, R16, !PT ;  /* 0x0000001084057209 */ /* 0x002fe20007810000 */
        /* <DEDUP_REMOVED lines=49> */
[--C-:B------:R-:W-:Y:S01]  /*17160*/  FFMA.FTZ R153, R2, UR10, -R169.reuse ;  /* 0x0000000a02997c23 */ /* 0x100fe200080108a9 */
[----:B------:R-:W-:Y:S01]  /*17170*/  FFMA.FTZ R156, R16, UR10, -R169 ;  /* 0x0000000a109c7c23 */ /* 0x000fe200080108a9 */
[----:B------:R-:W-:Y:S01]  /*17180*/  FSEL R6, R157, RZ, P1 ;  /* 0x000000ff9d067208 */ /* 0x000fe20000800000 */
[----:B------:R-:W-:Y:S01]  /*17190*/  FADD.FTZ R4, R132, -R5 ;  /* 0x8000000584047221 */ /* 0x000fe20000010000 */
        /* <DEDUP_REMOVED lines=27> */
[----:B------:R-:W-:Y:S01]  /*17350*/  LDSM.16.MT88.4 R144, [R188+0xf000] ;  /* 0x00f00000bc90783b */ /* 0x000fe20000004200 */
[--C-:B------:R-:W-:Y:S01]  /*17360*/  FFMA.FTZ R219, R224, UR10, -R169.reuse ;  /* 0x0000000ae0db7c23 */ /* 0x100fe200080108a9 */
[--C-:B------:R-:W-:Y:S01]  /*17370*/  FFMA.FTZ R220, R148, UR10, -R169.reuse ;  /* 0x0000000a94dc7c23 */ /* 0x100fe200080108a9 */
[----:B------:R-:W-:Y:S01]  /*17380*/  FFMA.FTZ R221, R150, UR10, -R169 ;  /* 0x0000000a96dd7c23 */ /* 0x000fe200080108a9 */
[--C-:B------:R-:W-:Y:S01]  /*17390*/  FFMA.FTZ R223, R149, UR10, -R162.reuse ;  /* 0x0000000a95df7c23 */ /* 0x100fe200080108a2 */
[--C-:B------:R-:W-:Y:S01]  /*173a0*/  FFMA.FTZ R224, R151, UR10, -R162.reuse ;  /* 0x0000000a97e07c23 */ /* 0x100fe200080108a2 */
[--C-:B------:R-:W-:Y:S01]  /*173b0*/  FFMA.FTZ R165, R165, UR10, -R162.reuse ;  /* 0x0000000aa5a57c23 */ /* 0x100fe200080108a2 */
[----:B------:R-:W5:Y:S01]  /*173c0*/  MUFU.EX2 R153, R153 ;  /* 0x0000009900997308 */ /* 0x000f620000000800 */
[----:B----4-:R-:W-:Y:S01]  /*173d0*/  F2FP.F16.F32.PACK_AB R4, R155, R156 ;  /* 0x0000009c9b04723e */ /* 0x010fe200000000ff */
[----:B------:R-:W-:Y:S01]  /*173e0*/  LDSM.16.MT88.4 R148, [R184+0xd000] ;  /* 0x00d00000b894783b */ /* 0x000fe20000004200 */
[----:B------:R-:W-:-:S05]  /*173f0*/  FFMA.FTZ R163, R163, UR10, -R162 ;  /* 0x0000000aa3a37c23 */ /* 0x000fca00080108a2 */
        /* <DEDUP_REMOVED lines=175> */
[----:B------:R-:W-:-:S02]  /*17ef0*/  FADD.FTZ R0, R203, R170 ;  /* 0x000000aacb007221 */ /* 0x000fc40000010000 */
[----:B------:R-:W-:Y:S01]  /*17f00*/  LDSM.16.MT88.4 R136, [R184+0xf000] ;  /* 0x00f00000b888783b */ /* 0x000fe20000004200 */
[----:B------:R-:W-:Y:S01]  /*17f10*/  MUFU.EX2 R163, R163 ;  /* 0x000000a300a37308 */ /* 0x000fe20000000800 */
[----:B------:R-:W-:Y:S01]  /*17f20*/  FADD.FTZ R171, R171, R0 ;  /* 0x00000000abab7221 */ /* 0x000fe20000010000 */
[----:B------:R-:W-:Y:S01]  /*17f30*/  FADD.FTZ R0, R216, R3 ;  /* 0x00000003d8007221 */ /* 0x000fe20000010000 */
[----:B----4-:R-:W-:Y:S02]  /*17f40*/  HMMA.16816.F32 R20, R104, R116, R20 ;  /* 0x000000746814723c */ /* 0x010fe40000001814 */
        /* <DEDUP_REMOVED lines=37> */
[----:B------:R-:W-:-:S04]  /*181a0*/  FADD.FTZ R3, R221, R220 ;  /* 0x000000dcdd037221 */ /* 0x000fc80000010000 */
[----:B------:R-:W-:Y:S01]  /*181b0*/  FADD.FTZ R3, R222, R3 ;  /* 0x00000003de037221 */ /* 0x000fe20000010000 */
[C---:B--2---:R-:W-:Y:S06]  /*181c0*/  HMMA.16816.F32 R92, R104.reuse, R112, R92 ;  /* 0x00000070685c723c */ /* 0x044fec000000185c */
        /* <DEDUP_REMOVED lines=60> */
[----:B----4-:R-:W-:Y:S02]  /*18590*/  F2FP.F16.F32.PACK_AB R97, R165, R164 ;  /* 0x000000a4a561723e */ /* 0x010fe400000000ff */
[----:B-1----:R-:W-:-:S07]  /*185a0*/  F2FP.F16.F32.PACK_AB R99, R162, R163 ;  /* 0x000000a3a263723e */ /* 0x002fce00000000ff */
        /* <DEDUP_REMOVED lines=15> */
[C---:B---3--:R-:W-:Y:S06]  /*186a0*/  HMMA.16816.F32 R76, R96.reuse, R80, R76 ;  /* 0x00000050604c723c */ /* 0x048fec000000184c */
[C---:B------:R-:W-:Y:S06]  /*186b0*/  HMMA.16816.F32 R80, R96.reuse, R82, R8 ;  /* 0x000000526050723c */ /* 0x040fec0000001808 */
[----:B------:R-:W-:Y:S01]  /*186c0*/  HMMA.16816.F32 R64, R96, R70, R64 ;  /* 0x000000466040723c */ /* 0x000fe20000001840 */
[----:B------:R-:W-:-:S04]  /*186d0*/  FADD.FTZ R9, R225, R224 ;  /* 0x000000e0e1097221 */ /* 0x000fc80000010000 */
[----:B------:R-:W-:Y:S01]  /*186e0*/  FADD.FTZ R9, R226, R9 ;  /* 0x00000009e2097221 */ /* 0x000fe20000010000 */
[----:B------:R-:W-:Y:S03]  /*186f0*/  HMMA.16816.F32 R128, R96, R140, R128 ;  /* 0x0000008c6080723c */ /* 0x000fe60000001880 */
[----:B------:R-:W-:-:S03]  /*18700*/  FADD.FTZ R164, R164, R9 ;  /* 0x00000009a4a47221 */ /* 0x000fc60000010000 */
[----:B------:R-:W-:Y:S01]  /*18710*/  HMMA.16816.F32 R124, R96, R142, R124 ;  /* 0x0000008e607c723c */ /* 0x000fe2000000187c */
[----:B------:R-:W-:-:S04]  /*18720*/  FADD.FTZ R164, R165, R164 ;  /* 0x000000a4a5a47221 */ /* 0x000fc80000010000 */
[----:B------:R-:W-:Y:S01]  /*18730*/  FADD.FTZ R163, R163, R164 ;  /* 0x000000a4a3a37221 */ /* 0x000fe20000010000 */
[----:B------:R-:W-:Y:S03]  /*18740*/  HMMA.16816.F32 R68, R96, R132, R12 ;  /* 0x000000846044723c */ /* 0x000fe6000000180c */
[----:B------:R-:W-:-:S03]  /*18750*/  FADD.FTZ R213, R162, R163 ;  /* 0x000000a3a2d57221 */ /* 0x000fc60000010000 */
[----:B------:R-:W-:Y:S01]  /*18760*/  HMMA.16816.F32 R72, R96, R134, R72 ;  /* 0x000000866048723c */ /* 0x000fe20000001848 */
[----:B------:R-:W-:-:S05]  /*18770*/  MOV R132, R158 ;  /* 0x0000009e00847202 */ /* 0x000fca0000000f00 */
[C---:B-1----:R-:W-:Y:S06]  /*18780*/  HMMA.16816.F32 R84, R96.reuse, R136, R84 ;  /* 0x000000886054723c */ /* 0x042fec0000001854 */
[C---:B------:R-:W-:Y:S06]  /*18790*/  HMMA.16816.F32 R88, R96.reuse, R138, R88 ;  /* 0x0000008a6058723c */ /* 0x040fec0000001858 */
[C---:B--2---:R-:W-:Y:S06]  /*187a0*/  HMMA.16816.F32 R92, R96.reuse, R16, R92 ;  /* 0x00000010605c723c */ /* 0x044fec000000185c */
[----:B------:R-:W-:-:S15]  /*187b0*/  HMMA.16816.F32 R96, R96, R18, R4 ;  /* 0x000000126060723c */ /* 0x000fde0000001804 */
[----:B------:R-:W-:-:S09]  /*187c0*/  NOP ;  /* 0x0000000000007918 */ /* 0x000fd20000000000 */
.L_x_5675:
[----:B------:R-:W-:Y:S05]  /*187d0*/  @!P0 BRA `(.L_x_5681) ;  /* 0x0000003400d88947 */ /* 0x000fea0003800000 */
[----:B------:R-:W1:Y:S01]  /*187e0*/  S2R R217, SR_TID.X ;  /* 0x0000000000d97919 */ /* 0x000e620000002100 */
[----:B------:R-:W-:Y:S01]  /*187f0*/  ULDC.64 UR6, c[0x0][0x250] ;  /* 0x0000940000067ab9 */ /* 0x000fe20000000a00 */
[----:B------:R-:W-:Y:S01]  /*18800*/  ULDC.64 UR4, c[0x0][0x248] ;  /* 0x0000920000047ab9 */ /* 0x000fe20000000a00 */
[----:B------:R-:W-:Y:S01]  /*18810*/  ULEA UR9, -UR6, URZ, 0x6 ;  /* 0x0000003f06097291 */ /* 0x000fe2000f8e313f */
[----:B------:R-:W-:Y:S01]  /*18820*/  MOV R2, R3 ;  /* 0x0000000300027202 */ /* 0x000fe20000000f00 */
[----:B------:R-:W-:Y:S01]  /*18830*/  ULEA UR8, -UR4, URZ, 0x6 ;  /* 0x0000003f04087291 */ /* 0x000fe2000f8e313f */
[----:B------:R-:W-:Y:S01]  /*18840*/  IMAD.MOV.U32 R0, RZ, RZ, R132 ;  /* 0x000000ffff007224 */ /* 0x000fe200078e0084 */
[----:B------:R-:W-:Y:S02]  /*18850*/  USHF.L.U64.HI UR5, UR4, 0x5, UR5 ;  /* 0x0000000504057899 */ /* 0x000fe40008010205 */
[----:B------:R-:W-:Y:S01]  /*18860*/  USHF.L.U32 UR11, UR4, 0x5, URZ ;  /* 0x00000005040b7899 */ /* 0x000fe2000800063f */
[----:B------:R-:W-:Y:S01]  /*18870*/  MOV R214, UR9 ;  /* 0x0000000900d67c02 */ /* 0x000fe20008000f00 */
[----:B------:R-:W-:-:S02]  /*18880*/  USHF.R.S32.HI UR4, URZ, 0x1f, UR9 ;  /* 0x0000001f3f047899 */ /* 0x000fc40008011409 */
[----:B------:R-:W-:Y:S02]  /*18890*/  USHF.L.U64.HI UR7, UR6, 0x5, UR7 ;  /* 0x0000000506077899 */ /* 0x000fe40008010207 */
[----:B------:R-:W-:Y:S02]  /*188a0*/  USHF.L.U32 UR6, UR6, 0x5, URZ ;  /* 0x0000000506067899 */ /* 0x000fe4000800063f */
[----:B------:R-:W-:Y:S01]  /*188b0*/  IMAD.U32 R212, RZ, RZ, UR4 ;  /* 0x00000004ffd47e24 */ /* 0x000fe2000f8e00ff */
[----:B------:R-:W-:Y:S01]  /*188c0*/  USHF.R.S32.HI UR10, URZ, 0x1f, UR8 ;  /* 0x0000001f3f0a7899 */ /* 0x000fe20008011408 */
[----:B------:R-:W-:Y:S01]  /*188d0*/  ULDC UR4, c[0x0][0x2ec] ;  /* 0x0000bb0000047ab9 */ /* 0x000fe20000000800 */
[----:B------:R-:W-:Y:S01]  /*188e0*/  ULDC.64 UR12, c[0x0][0x208] ;  /* 0x00008200000c7ab9 */ /* 0x000fe20000000a00 */
[----:B-1----:R-:W-:-:S05]  /*188f0*/  IMAD.SHL.U32 R217, R217, 0x2, RZ ;  /* 0x00000002d9d97824 */ /* 0x002fca00078e00ff */
[----:B------:R-:W-:-:S07]  /*18900*/  LOP3.LUT R217, R217, 0x6, RZ, 0xc0, !PT ;  /* 0x00000006d9d97812 */ /* 0x000fce00078ec0ff */
.L_x_5685:
        /* <DEDUP_REMOVED lines=67> */
.L_x_5682:
        /* <DEDUP_REMOVED lines=9> */
[----:B------:R-:W-:Y:S02]  /*18dd0*/  LDGSTS.E.BYPASS.LTC128B.128 [R200+0xc000], desc[UR12][R206.64] ;  /* 0x0c000000cec87fae */ /* 0x000fe4000b901d4c */
[----:B------:R-:W-:Y:S02]  /*18de0*/  IADD3.X R7, R13, UR7, RZ, P0, !PT ;  /* 0x000000070d077c10 */ /* 0x000fe400087fe4ff */
        /* <DEDUP_REMOVED lines=9> */
[----:B------:R-:W-:Y:S04]  /*18e80*/  LDGSTS.E.BYPASS.LTC128B.128 [R200+0xf000], desc[UR12][R6.64+0x80] ;  /* 0x0f00008006c87fae */ /* 0x000fe8000b901d4c */
[----:B------:R-:W-:Y:S04]  /*18e90*/  LDGSTS.E.BYPASS.LTC128B.128 [R200+0x11000], desc[UR12][R6.64+0x100] ;  /* 0x1100010006c87fae */ /* 0x000fe8000b901d4c */
[----:B------:R-:W-:Y:S04]  /*18ea0*/  LDGSTS.E.BYPASS.LTC128B.128 [R200+0xd800], desc[UR12][R4.64] ;  /* 0x0d80000004c87fae */ /* 0x000fe8000b901d4c */
[----:B------:R-:W-:Y:S04]  /*18eb0*/  LDGSTS.E.BYPASS.LTC128B.128 [R200+0xf800], desc[UR12][R4.64+0x80] ;  /* 0x0f80008004c87fae */ /* 0x000fe8000b901d4c */
[----:B------:R1:W-:Y:S04]  /*18ec0*/  LDGSTS.E.BYPASS.LTC128B.128 [R200+0x11800], desc[UR12][R4.64+0x100] ;  /* 0x1180010004c87fae */ /* 0x0003e8000b901d4c */
[----:B------:R-:W-:Y:S04]  /*18ed0*/  LDSM.16.M88.4 R32, [R194] ;  /* 0x00000000c220783b */ /* 0x000fe80000000200 */
[----:B------:R-:W1:Y:S04]  /*18ee0*/  LDSM.16.M88.4 R8, [R193+0x6000] ;  /* 0x00600000c108783b */ /* 0x000e680000000200 */
[----:B------:R-:W2:Y:S04]  /*18ef0*/  LDSM.16.M88.4 R16, [R193+0x6800] ;  /* 0x00680000c110783b */ /* 0x000ea80000000200 */
        /* <DEDUP_REMOVED lines=13> */
[C---:B--2---:R-:W-:Y:S01]  /*18fd0*/  HMMA.16816.F32 R12, R32.reuse, R16, RZ ;  /* 0x00000010200c723c */ /* 0x044fe200000018ff */
[----:B------:R-:W-:Y:S05]  /*18fe0*/  LDSM.16.M88.4 R168, [R187+0x7800] ;  /* 0x00780000bba8783b */ /* 0x000fea0000000200 */
[C---:B------:R-:W-:Y:S06]  /*18ff0*/  HMMA.16816.F32 R16, R32.reuse, R18, RZ ;  /* 0x000000122010723c */ /* 0x040fec00000018ff */
[C---:B---3--:R-:W-:Y:S06]  /*19000*/  HMMA.16816.F32 R20, R32.reuse, R24, RZ ;  /* 0x000000182014723c */ /* 0x048fec00000018ff */
[C---:B------:R-:W-:Y:S06]  /*19010*/  HMMA.16816.F32 R24, R32.reuse, R26, RZ ;  /* 0x0000001a2018723c */ /* 0x040fec00000018ff */
[C---:B----4-:R-:W-:Y:S06]  /*19020*/  HMMA.16816.F32 R28, R32.reuse, R132, RZ ;  /* 0x00000084201c723c */ /* 0x050fec00000018ff */
        /* <DEDUP_REMOVED lines=204> */
.L_x_5684:
        /* <DEDUP_REMOVED lines=25> */
.L_x_5683:
[----:B------:R-:W-:Y:S04]  /*19e80*/  LEA R3, R204, R217, 0x6 ;  /* 0x000000d9cc037211 */ /* 0x000fe800078e30ff */
[C---:B-1----:R-:W-:Y:S02]  /*19e90*/  IADD3 R132, R3.reuse, 0x1, RZ ;  /* 0x0000000103847810 */ /* 0x042fe40007ffe0ff */
[CC--:B------:R-:W-:Y:S02]  /*19ea0*/  ISETP.GE.AND P1, PT, R3.reuse, R211.reuse, PT ;  /* 0x000000d30300720c */ /* 0x0c0fe40003f26270 */
[C---:B------:R-:W-:Y:S02]  /*19eb0*/  ISETP.GE.AND P5, PT, R132.reuse, R211, PT ;  /* 0x000000d38400720c */ /* 0x040fe40003fa6270 */
[C---:B------:R-:W-:Y:S02]  /*19ec0*/  ISETP.GE.AND P0, PT, R132.reuse, R210, PT ;  /* 0x000000d28400720c */ /* 0x040fe40003f06270 */
[CC--:B------:R-:W-:Y:S02]  /*19ed0*/  ISETP.GE.OR P5, PT, R132.reuse, R208.reuse, !P5 ;  /* 0x000000d08400720c */ /* 0x0c0fe40006fa6670 */
[----:B------:R-:W-:Y:S02]  /*19ee0*/  ISETP.GE.OR P0, PT, R132, R209, !P0 ;  /* 0x000000d18400720c */ /* 0x000fe40004706670 */
[C---:B------:R-:W-:Y:S02]  /*19ef0*/  ISETP.GE.OR P1, PT, R3.reuse, R208, !P1 ;  /* 0x000000d00300720c */ /* 0x040fe40004f26670 */
        /* <DEDUP_REMOVED lines=22> */
[-C--:B------:R-:W-:Y:S02]  /*1a060*/  ISETP.GE.OR P0, PT, R4, R208.reuse, !P0 ;  /* 0x000000d00400720c */ /* 0x080fe40004706670 */
[CC--:B------:R-:W-:Y:S02]  /*1a070*/  ISETP.GE.OR P1, PT, R5.reuse, R209.reuse, !P1 ;  /* 0x000000d10500720c */ /* 0x0c0fe40004f26670 */
        /* <DEDUP_REMOVED lines=15> */
[-C--:B------:R-:W-:Y:S01]  /*1a170*/  ISETP.GE.OR P4, PT, R5, R209.reuse, !P4 ;  /* 0x000000d10500720c */ /* 0x080fe20006786670 */
        /* <DEDUP_REMOVED lines=21> */
[-C--:B------:R-:W-:Y:S02]  /*1a2d0*/  ISETP.GE.AND P2, PT, R5, R210.reuse, PT ;  /* 0x000000d20500720c */ /* 0x080fe40003f46270 */
        /* <DEDUP_REMOVED lines=52> */
[C---:B------:R-:W-:Y:S01]  /*1a620*/  ISETP.GE.AND P1, PT, R4.reuse, R210, PT ;  /* 0x000000d20400720c */ /* 0x040fe20003f26270 */
[----:B------:R-:W-:Y:S01]  /*1a630*/  LDSM.16.MT88.4 R24, [R186+0xc000] ;  /* 0x00c00000ba18783b */ /* 0x000fe20000004200 */
[----:B------:R-:W-:Y:S02]  /*1a640*/  FMNMX.FTZ R6, R147, R6, !PT ;  /* 0x0000000693067209 */ /* 0x000fe40007810000 */
[----:B------:R-:W-:Y:S02]  /*1a650*/  ISETP.GE.AND P2, PT, R5, R210, PT ;  /* 0x000000d20500720c */ /* 0x000fe40003f46270 */
[----:B------:R-:W-:Y:S02]  /*1a660*/  FSEL R154, R29, -INF , !P6 ;  /* 0xff8000001d9a7808 */ /* 0x000fe40007000000 */
[----:B------:R-:W-:Y:S02]  /*1a670*/  ISETP.GE.OR P5, PT, R4, R208, !P5 ;  /* 0x000000d00400720c */ /* 0x000fe40006fa6670 */
[----:B------:R-:W-:Y:S02]  /*1a680*/  FMNMX.FTZ R13, R162, R13, !PT ;  /* 0x0000000da20d7209 */ /* 0x000fe40007810000 */
[-C--:B------:R-:W-:Y:S02]  /*1a690*/  ISETP.GE.OR P1, PT, R4, R209.reuse, !P1 ;  /* 0x000000d10400720c */ /* 0x080fe40004f26670 */
        /* <DEDUP_REMOVED lines=394> */
.L_x_5681:
        /* <DEDUP_REMOVED lines=264> */
.L_x_5686:
[----:B------:R-:W1:Y:S01]  /*1cfc0*/  S2R R34, SR_CTAID.Z ;  /* 0x0000000000227919 */ /* 0x000e620000002700 */
[----:B------:R-:W1:Y:S01]  /*1cfd0*/  LDC R2, c[0x0][0x270] ;  /* 0x00009c00ff027b82 */ /* 0x000e620000000800 */
[----:B---3--:R-:W1:Y:S07]  /*1cfe0*/  S2R R21, SR_CTAID.Y ;  /* 0x0000000000157919 */ /* 0x008e6e0000002600 */
[----:B------:R-:W2:Y:S01]  /*1cff0*/  LDC R3, c[0x0][0x2c4] ;  /* 0x0000b100ff037b82 */ /* 0x000ea20000000800 */
[----:B-1----:R-:W-:-:S04]  /*1d000*/  IMAD R2, R21, R2, R34 ;  /* 0x0000000215027224 */ /* 0x002fc800078e0222 */
[----:B--2---:R-:W-:-:S07]  /*1d010*/  IMAD R3, R2, R3, RZ ;  /* 0x0000000302037224 */ /* 0x004fce00078e02ff */
.L_x_5687:
[----:B------:R-:W1:Y:S01]  /*1d020*/  S2R R6, SR_TID.X ;  /* 0x0000000000067919 */ /* 0x000e620000002100 */
[----:B------:R-:W-:Y:S01]  /*1d030*/  SHF.R.S32.HI R5, RZ, 0x1f, R8 ;  /* 0x0000001fff057819 */ /* 0x000fe20000011408 */
[----:B------:R-:W-:Y:S01]  /*1d040*/  ULDC.64 UR6, c[0x0][0x208] ;  /* 0x0000820000067ab9 */ /* 0x000fe20000000a00 */
[----:B------:R-:W-:Y:S01]  /*1d050*/  BSSY B0, `(.L_x_5688) ;  /* 0x000001f000007945 */ /* 0x000fe20003800000 */
[----:B------:R-:W-:Y:S01]  /*1d060*/  BAR.SYNC.DEFER_BLOCKING 0x0 ;  /* 0x0000000000007b1d */ /* 0x000fe20000010000 */
[----:B-1----:R-:W-:-:S04]  /*1d070*/  SHF.R.S32.HI R13, RZ, 0x1f, R6 ;  /* 0x0000001fff0d7819 */ /* 0x002fc80000011406 */
[----:B------:R-:W-:-:S04]  /*1d080*/  LEA.HI R13, R13, R6, RZ, 0x5 ;  /* 0x000000060d0d7211 */ /* 0x000fc800078f28ff */
[----:B------:R-:W-:-:S05]  /*1d090*/  LOP3.LUT R13, R13, 0xffffffe0, RZ, 0xc0, !PT ;  /* 0xffffffe00d0d7812 */ /* 0x000fca00078ec0ff */
[----:B------:R-:W-:Y:S01]  /*1d0a0*/  IMAD.IADD R2, R6, 0x1, -R13 ;  /* 0x0000000106027824 */ /* 0x000fe200078e0a0d */
[----:B------:R-:W-:Y:S02]  /*1d0b0*/  LOP3.LUT R13, R10, 0xffffffe0, RZ, 0xc0, !PT ;  /* 0xffffffe00a0d7812 */ /* 0x000fe400078ec0ff */
[----:B------:R-:W-:Y:S02]  /*1d0c0*/  LEA.HI R10, R5, R8, RZ, 0x2 ;  /* 0x00000008050a7211 */ /* 0x000fe400078f10ff */
[----:B------:R-:W-:Y:S01]  /*1d0d0*/  SHF.R.S32.HI R5, RZ, 0x1f, R2 ;  /* 0x0000001fff057819 */ /* 0x000fe20000011402 */
[----:B------:R-:W-:Y:S01]  /*1d0e0*/  IMAD.IADD R4, R0, 0x1, -R13 ;  /* 0x0000000100047824 */ /* 0x000fe200078e0a0d */
[----:B------:R-:W-:Y:S02]  /*1d0f0*/  LOP3.LUT R13, R10, 0xffffffc, RZ, 0xc0, !PT ;  /* 0x0ffffffc0a0d7812 */ /* 0x000fe400078ec0ff */
[----:B------:R-:W-:Y:S02]  /*1d100*/  LEA.HI R5, R5, R2, RZ, 0x2 ;  /* 0x0000000205057211 */ /* 0x000fe400078f10ff */
[----:B------:R-:W-:Y:S01]  /*1d110*/  LOP3.LUT P0, RZ, R4, 0x3, RZ, 0xc0, !PT ;  /* 0x0000000304ff7812 */ /* 0x000fe2000780c0ff */
[----:B------:R-:W-:Y:S01]  /*1d120*/  IMAD.IADD R2, R8, 0x1, -R13 ;  /* 0x0000000108027824 */ /* 0x000fe200078e0a0d */
[----:B------:R-:W-:-:S05]  /*1d130*/  SHF.R.S32.HI R5, RZ, 0x2, R5 ;  /* 0x00000002ff057819 */ /* 0x000fca0000011405 */
[----:B------:R-:W-:-:S06]  /*1d140*/  IMAD R2, R2, 0x10, R5 ;  /* 0x0000001002027824 */ /* 0x000fcc00078e0205 */
[----:B------:R-:W-:Y:S05]  /*1d150*/  @P0 BRA `(.L_x_5689) ;  /* 0x0000000000380947 */ /* 0x000fea0003800000 */
        /* <DEDUP_REMOVED lines=14> */
.L_x_5689:
[----:B------:R-:W-:Y:S05]  /*1d240*/  BSYNC B0 ;  /* 0x0000000000007941 */ /* 0x000fea0003800000 */
.L_x_5688:
[----:B------:R-:W2:Y:S01]  /*1d250*/  S2UR UR5, SR_CTAID.X ;  /* 0x00000000000579c3 */ /* 0x000ea20000002500 */
[----:B------:R-:W-:Y:S01]  /*1d260*/  LEA.HI R7, R7, R0, RZ, 0x3 ;  /* 0x0000000007077211 */ /* 0x000fe200078f18ff */
[----:B------:R3:W4:Y:S01]  /*1d270*/  LDS.128 R12, [R200+0x1800] ;  /* 0x00180000c80c7984 */ /* 0x0007220000000c00 */
[----:B-1----:R-:W-:Y:S01]  /*1d280*/  SHF.R.S32.HI R9, RZ, 0x1f, R6 ;  /* 0x0000001fff097819 */ /* 0x002fe20000011406 */
[----:B------:R-:W-:Y:S01]  /*1d290*/  BSSY B0, `(.L_x_5690) ;  /* 0x0000039000007945 */ /* 0x000fe20003800000 */
[----:B------:R-:W-:Y:S01]  /*1d2a0*/  LOP3.LUT R7, R7, 0xfffffff8, RZ, 0xc0, !PT ;  /* 0xfffffff807077812 */ /* 0x000fe200078ec0ff */
[----:B------:R3:W1:Y:S01]  /*1d2b0*/  LDS.128 R16, [R200+0x5800] ;  /* 0x00580000c8107984 */ /* 0x0006620000000c00 */
        /* <DEDUP_REMOVED lines=9> */
[----:B------:R-:W3:Y:S01]  /*1d350*/  LDC.64 R4, c[0x0][0x298] ;  /* 0x0000a600ff047b82 */ /* 0x000ee20000000a00 */
[----:B------:R-:W-:Y:S01]  /*1d360*/  VIADD R6, R0, 0x10 ;  /* 0x0000001000067836 */ /* 0x000fe20000000000 */
[----:B--2---:R-:W-:-:S04]  /*1d370*/  USHF.L.U32 UR5, UR5, 0x6, URZ ;  /* 0x0000000605057899 */ /* 0x004fc8000800063f */
[----:B------:R-:W-:Y:S02]  /*1d380*/  USHF.R.S32.HI UR4, URZ, 0x1f, UR5 ;  /* 0x0000001f3f047899 */ /* 0x000fe40008011405 */
[----:B------:R-:W-:Y:S02]  /*1d390*/  VIADD R25, R196, -UR5 ;  /* 0x80000005c4197c36 */ /* 0x000fe40008000000 */
[----:B-----5:R-:W-:-:S03]  /*1d3a0*/  IMAD.WIDE.U32 R28, R21, R2, RZ ;  /* 0x00000002151c7225 */ /* 0x020fc600078e00ff */
[----:B------:R-:W-:Y:S01]  /*1d3b0*/  ISETP.GE.AND P3, PT, R6, R25, PT ;  /* 0x000000190600720c */ /* 0x000fe20003f66270 */
[----:B------:R-:W-:Y:S01]  /*1d3c0*/  IMAD R6, R23, R2, RZ ;  /* 0x0000000217067224 */ /* 0x000fe200078e02ff */
[----:B------:R-:W-:Y:S01]  /*1d3d0*/  SHF.R.S32.HI R23, RZ, 0x1f, R22 ;  /* 0x0000001fff177819 */ /* 0x000fe20000011416 */
[----:B---3--:R-:W-:-:S04]  /*1d3e0*/  IMAD.WIDE.U32 R26, R197, R4, RZ ;  /* 0x00000004c51a7225 */ /* 0x008fc800078e00ff */
[----:B------:R-:W-:Y:S01]  /*1d3f0*/  IMAD R3, R21, R3, R6 ;  /* 0x0000000315037224 */ /* 0x000fe200078e0206 */
[----:B------:R-:W-:Y:S01]  /*1d400*/  SEL R2, R28, R26, !P0 ;  /* 0x0000001a1c027207 */ /* 0x000fe20004000000 */
[----:B------:R-:W-:-:S04]  /*1d410*/  IMAD.WIDE.U32 R22, R4, UR5, R22 ;  /* 0x0000000504167c25 */ /* 0x000fc8000f8e0016 */
[----:B------:R-:W-:Y:S02]  /*1d420*/  IMAD R6, R4, UR4, RZ ;  /* 0x0000000404067c24 */ /* 0x000fe4000f8e02ff */
[----:B------:R-:W-:Y:S01]  /*1d430*/  IMAD R20, R197, R5, R27 ;  /* 0x00000005c5147224 */ /* 0x000fe200078e021b */
[----:B------:R-:W-:Y:S01]  /*1d440*/  @!P0 IADD3 R20, R29, R3, RZ ;  /* 0x000000031d148210 */ /* 0x000fe20007ffe0ff */
[----:B------:R-:W-:Y:S01]  /*1d450*/  IMAD R3, R5, UR5, R6 ;  /* 0x0000000505037c24 */ /* 0x000fe2000f8e0206 */
[----:B------:R-:W-:Y:S01]  /*1d460*/  IADD3 R22, P0, R2, R22, RZ ;  /* 0x0000001602167210 */ /* 0x000fe20007f1e0ff */
[----:B------:R-:W-:Y:S01]  /*1d470*/  ULDC.64 UR4, c[0x0][0x2a0] ;  /* 0x0000a80000047ab9 */ /* 0x000fe20000000a00 */
[C---:B------:R-:W-:Y:S01]  /*1d480*/  VIADD R6, R0.reuse, 0x20 ;  /* 0x0000002000067836 */ /* 0x040fe20000000000 */
[----:B------:R2:W3:Y:S01]  /*1d490*/  LDS.128 R28, [R200] ;  /* 0x00000000c81c7984 */ /* 0x0004e20000000c00 */
[----:B------:R-:W-:Y:S01]  /*1d4a0*/  VIADD R2, R0, 0x30 ;  /* 0x0000003000027836 */ /* 0x000fe20000000000 */
[----:B------:R-:W-:Y:S01]  /*1d4b0*/  IADD3.X R23, R20, R3, R23, P0, !PT ;  /* 0x0000000314177210 */ /* 0x000fe200007fe417 */
[----:B------:R-:W-:Y:S01]  /*1d4c0*/  IMAD R7, R7, UR4, RZ ;  /* 0x0000000407077c24 */ /* 0x000fe2000f8e02ff */
[----:B------:R-:W-:-:S02]  /*1d4d0*/  ISETP.GE.AND P2, PT, R6, R25, PT ;  /* 0x000000190600720c */ /* 0x000fc40003f46270 */
[-C--:B------:R-:W-:Y:S01]  /*1d4e0*/  ISETP.GE.AND P1, PT, R2, R25.reuse, PT ;  /* 0x000000190200720c */ /* 0x080fe20003f26270 */
[----:B------:R-:W-:Y:S01]  /*1d4f0*/  IMAD R37, R34, UR5, R7 ;  /* 0x0000000522257c24 */ /* 0x000fe2000f8e0207 */
[----:B------:R-:W-:Y:S01]  /*1d500*/  ISETP.GE.AND P0, PT, R0, R25, PT ;  /* 0x000000190000720c */ /* 0x000fe20003f06270 */
[----:B------:R-:W-:Y:S01]  /*1d510*/  IMAD.WIDE.U32 R34, R34, UR4, R22 ;  /* 0x0000000422227c25 */ /* 0x000fe2000f8e0016 */
[----:B------:R2:W1:Y:S01]  /*1d520*/  LDS.128 R24, [R200+0x2000] ;  /* 0x00200000c8187984 */ /* 0x0004620000000c00 */
[----:B------:R-:W-:-:S03]  /*1d530*/  SHF.R.S32.HI R3, RZ, 0x1f, R0 ;  /* 0x0000001fff037819 */ /* 0x000fc60000011400 */
[----:B------:R2:W1:Y:S01]  /*1d540*/  LDS.128 R20, [R200+0x4000] ;  /* 0x00400000c8147984 */ /* 0x0004620000000c00 */
[----:B------:R-:W-:-:S06]  /*1d550*/  IADD3 R37, R37, R35, RZ ;  /* 0x0000002325257210 */ /* 0x000fcc0007ffe0ff */
[----:B----4-:R-:W-:Y:S05]  /*1d560*/  @P0 BRA `(.L_x_5691) ;  /* 0x00000000002c0947 */ /* 0x010fea0003800000 */
        /* <DEDUP_REMOVED lines=8> */
[----:B---3--:R4:W-:Y:S04]  /*1d5f0*/  STG.E.128 desc[UR6][R32.64], R28 ;  /* 0x0000001c20007986 */ /* 0x0089e8000c101d06 */
[----:B-1----:R4:W-:Y:S04]  /*1d600*/  STG.E.128 desc[UR6][R32.64+0x80], R24 ;  /* 0x0000801820007986 */ /* 0x0029e8000c101d06 */
[----:B------:R4:W-:Y:S02]  /*1d610*/  STG.E.128 desc[UR6][R32.64+0x100], R20 ;  /* 0x0001001420007986 */ /* 0x0009e4000c101d06 */
.L_x_5691:
[----:B------:R-:W-:Y:S05]  /*1d620*/  BSYNC B0 ;  /* 0x0000000000007941 */ /* 0x000fea0003800000 */
.L_x_5690:
[----:B---34-:R3:W4:Y:S01]  /*1d630*/  LDS.128 R28, [R200+0x800] ;  /* 0x00080000c81c7984 */ /* 0x0187220000000c00 */
        /* <DEDUP_REMOVED lines=18> */
.L_x_5693:
[----:B------:R-:W-:Y:S05]  /*1d760*/  BSYNC B0 ;  /* 0x0000000000007941 */ /* 0x000fea0003800000 */
.L_x_5692:
        /* <DEDUP_REMOVED lines=19> */
.L_x_5695:
[----:B------:R-:W-:Y:S05]  /*1d8a0*/  BSYNC B0 ;  /* 0x0000000000007941 */ /* 0x000fea0003800000 */
.L_x_5694:
        /* <DEDUP_REMOVED lines=16> */
.L_x_5696:
        /* <DEDUP_REMOVED lines=13> */
.L_x_7484:


//--------------------- .text._ZN5flash24flash_fwd_splitkv_kernelI23Flash_fwd_kernel_traitsILi192ELi64ELi64ELi4ELb0ELb0EN7cutlass6half_tE19Flash_kernel_traitsILi192ELi64ELi64ELi4ES3_EELb0ELb1ELb0ELb0ELb1ELb1ELb0ELb1EEEvNS_16Flash_fwd_paramsE --------------------------
	.section	.text._ZN5flash24flash_fwd_splitkv_kernelI23Flash_fwd_kernel_traitsILi192ELi64ELi64ELi4ELb0ELb0EN7cutlass6half_tE19Flash_kernel_traitsILi192ELi64ELi64ELi4ES3_EELb0ELb1ELb0ELb0ELb1ELb1ELb0ELb1EEEvNS_16Flash_fwd_paramsE,"ax",@progbits
	.align	128
        .global         _ZN5flash24flash_fwd_splitkv_kernelI23Flash_fwd_kernel_traitsILi192ELi64ELi64ELi4ELb0ELb0EN7cutlass6half_tE19Flash_kernel_traitsILi192ELi64ELi64ELi4ES3_EELb0ELb1ELb0ELb0ELb1ELb1ELb0ELb1EEEvNS_16Flash_fwd_paramsE
        .type           _ZN5flash24flash_fwd_splitkv_kernelI23Flash_fwd_kernel_traitsILi192ELi64ELi64ELi4ELb0ELb0EN7cutlass6half_tE19Flash_kernel_traitsILi192ELi64ELi64ELi4ES3_EELb0ELb1ELb0ELb0ELb1ELb1ELb0ELb1EEEvNS_16Flash_fwd_paramsE,@function
        .size           _ZN5flash24flash_fwd_splitkv_kernelI23Flash_fwd_kernel_traitsILi192ELi64ELi64ELi4ELb0ELb0EN7cutlass6half_tE19Flash_kernel_traitsILi192ELi64ELi64ELi4ES3_EELb0ELb1ELb0ELb0ELb1ELb1ELb0ELb1EEEvNS_16Flash_fwd_paramsE,(.L_x_7485 - _ZN5flash24flash_fwd_splitkv_kernelI23Flash_fwd_kernel_traitsILi192ELi64ELi64ELi4ELb0ELb0EN7cutlass6half_tE19Flash_kernel_traitsILi192ELi64ELi64ELi4ES3_EELb0ELb1ELb0ELb0ELb1ELb1ELb0ELb1EEEvNS_16Flash_fwd_paramsE)
        .other          _ZN5flash24flash_fwd_splitkv_kernelI23Flash_fwd_kernel_traitsILi192ELi64ELi64ELi4ELb0ELb0EN7cutlass6half_tE19Flash_kernel_traitsILi192ELi64ELi64ELi4ES3_EELb0ELb1ELb0ELb0ELb1ELb1ELb0ELb1EEEvNS_16Flash_fwd_paramsE,@"STO_CUDA_ENTRY STV_DEFAULT"
_ZN5flash24flash_fwd_splitkv_kernelI23Flash_fwd_kernel_traitsILi192ELi64ELi64ELi4ELb0ELb0EN7cutlass6half_tE19Flash_kernel_traitsILi192ELi64ELi64ELi4ES3_EELb0ELb1ELb0ELb0ELb1ELb1ELb0ELb1EEEvNS_16Flash_fwd_paramsE:
.text._ZN5flash24flash_fwd_splitkv_kernelI23Flash_fwd_kernel_traitsILi192ELi64ELi64ELi4ELb0ELb0EN7cutlass6half_tE19Flash_kernel_traitsILi192ELi64ELi64ELi4ES3_EELb0ELb1ELb0ELb0ELb1ELb1ELb0ELb1EEEvNS_16Flash_fwd_paramsE:
        /* <DEDUP_REMOVED lines=41> */
.L_x_5697:
[----:B------:R-:W1:Y:S02]  /*0290*/  LDC R5, c[0x0][0x2c8] ;  /* 0x0000b200ff057b82 */ /* 0x000e640000000800 */
.L_x_5698:
        /* <DEDUP_REMOVED lines=99> */
.L_x_5701:
[----:B------:R-:W-:Y:S05]  /*08d0*/  BSYNC B0 ;  /* 0x0000000000007941 */ /* 0x000fea0003800000 */
.L_x_5700:
        /* <DEDUP_REMOVED lines=18> */
.L_x_5703:
[----:B------:R-:W-:Y:S05]  /*0a00*/  BSYNC B0 ;  /* 0x0000000000007941 */ /* 0x000fea0003800000 */
.L_x_5702:
        /* <DEDUP_REMOVED lines=17> */
.L_x_5705:
[----:B------:R-:W-:Y:S05]  /*0b20*/  BSYNC B0 ;  /* 0x0000000000007941 */ /* 0x000fea0003800000 */
.L_x_5704:
        /* <DEDUP_REMOVED lines=15> */
.L_x_5707:
[----:B------:R-:W-:Y:S05]  /*0c20*/  BSYNC B0 ;  /* 0x0000000000007941 */ /* 0x000fea0003800000 */
.L_x_5706:
        /* <DEDUP_REMOVED lines=15> */
.L_x_5699:
        /* <DEDUP_REMOVED lines=22> */
.L_x_5708:
        /* <DEDUP_REMOVED lines=69> */
[-C--:B--2---:R-:W-:Y:S02]  /*12d0*/  IMAD R6, R21, R152.reuse, RZ ;  /* 0x0000009815067224 */ /* 0x084fe400078e02ff */
[----:B------:R-:W-:-:S04]  /*12e0*/  IMAD.WIDE.U32 R14, R23, R152, R14 ;  /* 0x00000098170e7225 */ /* 0x000fc800078e000e */
[----:B------:R-:W-:Y:S01]  /*12f0*/  IMAD R6, R23, R153, R6 ;  /* 0x0000009917067224 */ /* 0x000fe200078e0206 */
[----:B------:R-:W-:Y:S01]  /*1300*/  MOV R16, R14 ;  /* 0x0000000e00107202 */ /* 0x000fe20000000f00 */
[----:B------:R-:W-:Y:S02]  /*1310*/  IMAD.IADD R25, R13, 0x1, R3 ;  /* 0x000000010d197824 */ /* 0x000fe400078e0203 */
[----:B------:R-:W-:Y:S01]  /*1320*/  IMAD.IADD R17, R15, 0x1, R6 ;  /* 0x000000010f117824 */ /* 0x000fe200078e0206 */
[----:B------:R-:W-:Y:S01]  /*1330*/  MOV R6, R12 ;  /* 0x0000000c00067202 */ /* 0x000fe20000000f00 */
[----:B------:R-:W-:Y:S02]  /*1340*/  IMAD R15, R5, UR4, RZ ;  /* 0x00000004050f7c24 */ /* 0x000fe4000f8e02ff */
[----:B------:R-:W-:-:S04]  /*1350*/  IMAD.WIDE.U32 R16, R0, UR4, R16 ;  /* 0x0000000400107c25 */ /* 0x000fc8000f8e0010 */
[----:B------:R-:W-:Y:S01]  /*1360*/  IMAD R15, R0, UR5, R15 ;  /* 0x00000005000f7c24 */ /* 0x000fe2000f8e020f */
[----:B------:R-:W-:-:S04]  /*1370*/  MOV R4, R16 ;  /* 0x0000001000047202 */ /* 0x000fc80000000f00 */
[----:B------:R-:W-:Y:S01]  /*1380*/  IADD3 R15, R17, R15, RZ ;  /* 0x0000000f110f7210 */ /* 0x000fe20007ffe0ff */
[----:B------:R-:W-:Y:S06]  /*1390*/  BRA `(.L_x_5710) ;  /* 0x0000000400447947 */ /* 0x000fec0003800000 */
.L_x_5709:
        /* <DEDUP_REMOVED lines=49> */
.L_x_5711:
        /* <DEDUP_REMOVED lines=32> */
.L_x_5710:
[----:B------:R1:W5:Y:S01]  /*18b0*/  @P5 LDG.E R48, desc[UR6][R148.64] ;  /* 0x0000000694305981 */ /* 0x000362000c1e1900 */
[----:B------:R-:W-:Y:S01]  /*18c0*/  ISETP.NE.AND P0, PT, R205, -0x1, PT ;  /* 0xffffffffcd00780c */ /* 0x000fe20003f05270 */
[----:B------:R-:W2:Y:S01]  /*18d0*/  LDC.64 R2, c[0x0][0x240] ;  /* 0x00009000ff027b82 */ /* 0x000ea20000000a00 */
[----:B-----5:R-:W-:Y:S01]  /*18e0*/  SHF.R.S32.HI R17, RZ, 0x1f, R58 ;  /* 0x0000001fff117819 */ /* 0x020fe2000001143a */
[----:B------:R-:W-:Y:S01]  /*18f0*/  ULDC.64 UR4, c[0x0][0x268] ;  /* 0x00009a0000047ab9 */ /* 0x000fe20000000a00 */
[----:B------:R-:W-:Y:S01]  /*1900*/  IMAD.MOV.U32 R47, RZ, RZ, 0x10 ;  /* 0x00000010ff2f7424 */ /* 0x000fe200078e00ff */
[----:B------:R-:W-:Y:S01]  /*1910*/  MOV R45, 0x20 ;  /* 0x00000020002d7802 */ /* 0x000fe20000000f00 */
[----:B------:R-:W-:Y:S01]  /*1920*/  IMAD.SHL.U32 R56, R152, 0x10, RZ ;  /* 0x0000001098387824 */ /* 0x000fe200078e00ff */
[CC--:B------:R-:W-:Y:S02]  /*1930*/  LEA.HI R27, R17.reuse, R58.reuse, RZ, 0x3 ;  /* 0x0000003a111b7211 */ /* 0x0c0fe400078f18ff */
[----:B------:R-:W3:Y:S01]  /*1940*/  LDC R129, c[0x0][0x2e0] ;  /* 0x0000b800ff817b82 */ /* 0x000ee20000000800 */
[----:B------:R-:W-:-:S02]  /*1950*/  LEA.HI R131, R17, R58, RZ, 0x4 ;  /* 0x0000003a11837211 */ /* 0x000fc400078f20ff */
[----:B------:R-:W-:Y:S02]  /*1960*/  SHF.R.S32.HI R142, RZ, 0x3, R27 ;  /* 0x00000003ff8e7819 */ /* 0x000fe4000001141b */
[----:B------:R-:W-:Y:S02]  /*1970*/  LOP3.LUT R27, R27, 0xfffffff8, RZ, 0xc0, !PT ;  /* 0xfffffff81b1b7812 */ /* 0x000fe400078ec0ff */
[----:B------:R-:W-:Y:S01]  /*1980*/  SHF.R.S32.HI R143, RZ, 0x1f, R142 ;  /* 0x0000001fff8f7819 */ /* 0x000fe2000001148e */
[----:B------:R-:W4:Y:S01]  /*1990*/  @!P0 LDC.64 R12, c[0x0][0x228] ;  /* 0x00008a00ff0c8b82 */ /* 0x000f220000000a00 */
[----:B------:R-:W-:Y:S01]  /*19a0*/  IMAD.SHL.U32 R29, R142, 0x40, RZ ;  /* 0x000000408e1d7824 */ /* 0x000fe200078e00ff */
[----:B------:R-:W-:Y:S01]  /*19b0*/  LEA.HI R60, R17, R58, RZ, 0x5 ;  /* 0x0000003a113c7211 */ /* 0x000fe200078f28ff */
[----:B------:R-:W-:Y:S01]  /*19c0*/  IMAD.IADD R62, R58, 0x1, -R27 ;  /* 0x000000013a3e7824 */ /* 0x000fe200078e0a1b */
[----:B------:R-:W-:Y:S02]  /*19d0*/  SHF.L.U64.HI R57, R152, 0x4, R153 ;  /* 0x0000000498397819 */ /* 0x000fe40000010299 */
[----:B------:R-:W-:Y:S01]  /*19e0*/  LOP3.LUT R29, R29, 0x1c0, RZ, 0xc0, !PT ;  /* 0x000001c01d1d7812 */ /* 0x000fe200078ec0ff */
[----:B------:R-:W-:Y:S01]  /*19f0*/  IMAD.SHL.U32 R18, R62, 0x8, RZ ;  /* 0x000000083e127824 */ /* 0x000fe200078e00ff */
[----:B------:R-:W1:Y:S01]  /*1a00*/  LDC.64 R150, c[0x0][0x250] ;  /* 0x00009400ff967b82 */ /* 0x000e620000000a00 */
[----:B--2---:R-:W-:Y:S01]  /*1a10*/  @P0 IMAD.WIDE.U32 R30, R205, R2, RZ ;  /* 0x00000002cd1e0225 */ /* 0x004fe200078e00ff */
[----:B------:R-:W-:-:S02]  /*1a20*/  SHF.R.U32.HI R132, RZ, 0x3, R29 ;  /* 0x00000003ff847819 */ /* 0x000fc4000001161d */
[----:B------:R-:W-:Y:S01]  /*1a30*/  LOP3.LUT R27, R29, 0x38, R18, 0xf8, !PT ;  /* 0x000000381d1b7812 */ /* 0x000fe200078ef812 */
[----:B------:R-:W-:Y:S01]  /*1a40*/  @P0 IMAD.MOV.U32 R8, RZ, RZ, R30 ;  /* 0x000000ffff080224 */ /* 0x000fe200078e001e */
[----:B------:R-:W-:Y:S02]  /*1a50*/  LEA.HI R29, R17, R58, RZ, 0x6 ;  /* 0x0000003a111d7211 */ /* 0x000fe400078f30ff */
[----:B------:R-:W-:Y:S01]  /*1a60*/  LOP3.LUT R132, R27, R132, RZ, 0x3c, !PT ;  /* 0x000000841b847212 */ /* 0x000fe200078e3cff */
[----:B------:R-:W-:Y:S01]  /*1a70*/  @P0 IMAD R27, R205, R3, R31 ;  /* 0x00000003cd1b0224 */ /* 0x000fe200078e021f */
[----:B------:R-:W-:Y:S02]  /*1a80*/  SHF.L.U32 R29, R29, 0x3, RZ ;  /* 0x000000031d1d7819 */ /* 0x000fe400000006ff */
[----:B---3--:R-:W-:Y:S02]  /*1a90*/  LEA.HI R129, R129, R129, RZ, 0x1 ;  /* 0x0000008181817211 */ /* 0x008fe400078f08ff */
[----:B------:R-:W-:Y:S01]  /*1aa0*/  LOP3.LUT R132, R132, 0xfffffe00, R29, 0xf8, !PT ;  /* 0xfffffe0084847812 */ /* 0x000fe200078ef81d */
[----:B----4-:R-:W-:Y:S01]  /*1ab0*/  @!P0 IMAD.WIDE.U32 R30, R11, R12, RZ ;  /* 0x0000000c0b1e8225 */ /* 0x010fe200078e00ff */
[----:B------:R-:W-:-:S02]  /*1ac0*/  LOP3.LUT R29, R131, 0xfffffff0, RZ, 0xc0, !PT ;  /* 0xfffffff0831d7812 */ /* 0x000fc400078ec0ff */
[----:B------:R-:W-:Y:S01]  /*1ad0*/  SHF.R.S32.HI R127, RZ, 0x1, R129 ;  /* 0x00000001ff7f7819 */ /* 0x000fe20000011481 */
[----:B------:R-:W-:Y:S01]  /*1ae0*/  @!P0 IMAD R10, R9, R12, RZ ;  /* 0x0000000c090a8224 */ /* 0x000fe200078e02ff */
[----:B------:R-:W-:Y:S01]  /*1af0*/  IADD3 R130, -R29, R58, RZ ;  /* 0x0000003a1d827210 */ /* 0x000fe20007ffe1ff */
[----:B------:R-:W-:Y:S01]  /*1b00*/  @!P0 IMAD.MOV.U32 R8, RZ, RZ, R30 ;  /* 0x000000ffff088224 */ /* 0x000fe200078e001e */
[----:B------:R-:W-:Y:S01]  /*1b10*/  SHF.L.U32 R125, R62, 0x2, RZ ;  /* 0x000000023e7d7819 */ /* 0x000fe200000006ff */
[----:B------:R-:W-:Y:S01]  /*1b20*/  @!P0 IMAD R10, R11, R13, R10 ;  /* 0x0000000d0b0a8224 */ /* 0x000fe200078e020a */
[----:B------:R-:W-:Y:S01]  /*1b30*/  SHF.R.S32.HI R63, RZ, 0x1f, R130 ;  /* 0x0000001fff3f7819 */ /* 0x000fe20000011482 */
[----:B------:R-:W-:Y:S01]  /*1b40*/  IMAD.WIDE R12, R19, 0x40, R142 ;  /* 0x00000040130c7825 */ /* 0x000fe200078e028e */
[----:B------:R-:W-:Y:S02]  /*1b50*/  SHF.R.S32.HI R19, RZ, 0x1f, R18 ;  /* 0x0000001fff137819 */ /* 0x000fe40000011412 */
[C---:B------:R-:W-:Y:S01]  /*1b60*/  IADD3 R30, P1, R18.reuse, R8, RZ ;  /* 0x00000008121e7210 */ /* 0x040fe20007f3e0ff */
[----:B------:R-:W-:Y:S01]  /*1b70*/  @!P0 IMAD.IADD R27, R31, 0x1, R10 ;  /* 0x000000011f1b8824 */ /* 0x000fe200078e020a */
[----:B------:R-:W-:Y:S01]  /*1b80*/  IADD3 R26, P0, R18, R6, RZ ;  /* 0x00000006121a7210 */ /* 0x000fe20007f1e0ff */
[----:B------:R-:W-:Y:S01]  /*1b90*/  IMAD R8, R13, R2, RZ ;  /* 0x000000020d087224 */ /* 0x000fe200078e02ff */
[----:B------:R-:W-:Y:S01]  /*1ba0*/  LEA.HI R63, R63, R130, RZ, 0x3 ;  /* 0x000000823f3f7211 */ /* 0x000fe200078f18ff */
[C---:B------:R-:W-:Y:S01]  /*1bb0*/  IMAD.X R31, R19.reuse, 0x1, R27, P1 ;  /* 0x00000001131f7824 */ /* 0x040fe200008e061b */
[----:B-1----:R-:W-:Y:S01]  /*1bc0*/  SHF.L.U64.HI R136, R150, 0x4, R151 ;  /* 0x0000000496887819 */ /* 0x002fe20000010297 */
[----:B------:R-:W-:Y:S01]  /*1bd0*/  IMAD.X R27, R19, 0x1, R25, P0 ;  /* 0x00000001131b7824 */ /* 0x000fe200000e0619 */
[----:B------:R-:W-:Y:S01]  /*1be0*/  IADD3 R138, P0, R142, R23, RZ ;  /* 0x000000178e8a7210 */ /* 0x000fe20007f1e0ff */
[C---:B------:R-:W-:Y:S01]  /*1bf0*/  IMAD R3, R12.reuse, R3, R8 ;  /* 0x000000030c037224 */ /* 0x040fe200078e0208 */
[----:B------:R-:W-:Y:S01]  /*1c00*/  SHF.R.S32.HI R60, RZ, 0x5, R60 ;  /* 0x00000005ff3c7819 */ /* 0x000fe2000001143c */
        /* <DEDUP_REMOVED lines=8> */
[----:B------:R-:W-:Y:S01]  /*1c90*/  IMAD.X R21, R143, 0x1, R21, P0 ;  /* 0x000000018f157824 */ /* 0x000fe200000e0615 */
[----:B------:R-:W-:Y:S01]  /*1ca0*/  IADD3 R140, P0, R18, R4, RZ ;  /* 0x00000004128c7210 */ /* 0x000fe20007f1e0ff */
[----:B------:R-:W-:Y:S01]  /*1cb0*/  IMAD R147, R2, UR4, RZ ;  /* 0x0000000402937c24 */ /* 0x000fe2000f8e02ff */
[----:B------:R-:W-:Y:S01]  /*1cc0*/  LEA.HI R2, R3, R68, RZ, 0x6 ;  /* 0x0000004403027211 */ /* 0x000fe200078f30ff */
[----:B------:R-:W-:Y:S01]  /*1cd0*/  IMAD.IADD R23, R27, 0x1, R22 ;  /* 0x000000011b177824 */ /* 0x000fe200078e0216 */
[----:B------:R-:W-:Y:S01]  /*1ce0*/  LOP3.LUT R13, R63, 0xfffffff8, RZ, 0xc0, !PT ;  /* 0xfffffff83f0d7812 */ /* 0x000fe200078ec0ff */
[----:B------:R-:W-:Y:S01]  /*1cf0*/  IMAD.X R141, R19, 0x1, R15, P0 ;  /* 0x00000001138d7824 */ /* 0x000fe200000e060f */
[----:B------:R-:W-:Y:S01]  /*1d00*/  SHF.R.S32.HI R2, RZ, 0x6, R2 ;  /* 0x00000006ff027819 */ /* 0x000fe20000011402 */
[----:B------:R-:W-:-:S02]  /*1d10*/  IMAD R21, R21, R150, RZ ;  /* 0x0000009615157224 */ /* 0x000fc400078e02ff */
[----:B------:R-:W-:Y:S01]  /*1d20*/  IMAD.IADD R130, R130, 0x1, -R13 ;  /* 0x0000000182827824 */ /* 0x000fe200078e0a0d */
[----:B------:R-:W-:Y:S01]  /*1d30*/  VIMNMX R67, R203, R2, !PT ;  /* 0x00000002cb437248 */ /* 0x000fe20007fe0100 */
[----:B------:R-:W-:Y:S02]  /*1d40*/  IMAD R3, R143, R152, RZ ;  /* 0x000000988f037224 */ /* 0x000fe400078e02ff */
[----:B------:R-:W-:Y:S01]  /*1d50*/  IMAD R126, R142, R127, R125 ;  /* 0x0000007f8e7e7224 */ /* 0x000fe200078e027d */
[----:B------:R-:W-:Y:S01]  /*1d60*/  ISETP.GT.AND P0, PT, R134, R67, PT ;  /* 0x000000438600720c */ /* 0x000fe20003f04270 */
[----:B------:R-:W-:Y:S02]  /*1d70*/  IMAD.MOV.U32 R22, RZ, RZ, R26 ;  /* 0x000000ffff167224 */ /* 0x000fe400078e001a */
[----:B------:R-:W-:Y:S01]  /*1d80*/  IMAD R147, R144, UR5, R147 ;  /* 0x0000000590937c24 */ /* 0x000fe2000f8e0293 */
[----:B------:R-:W-:Y:S01]  /*1d90*/  R2P PR, R130, 0x6 ;  /* 0x0000000682007804 */ /* 0x000fe20000000000 */
[----:B------:R-:W-:Y:S01]  /*1da0*/  IMAD R133, R138, R151, R21 ;  /* 0x000000978a857224 */ /* 0x000fe200078e0215 */
[----:B------:R-:W-:Y:S01]  /*1db0*/  SHF.R.S32.HI R116, RZ, 0x1f, R126 ;  /* 0x0000001fff747819 */ /* 0x000fe2000001147e */
[----:B------:R-:W-:-:S02]  /*1dc0*/  IMAD R3, R142, R153, R3 ;  /* 0x000000998e037224 */ /* 0x000fc400078e0203 */
[----:B------:R-:W-:Y:S01]  /*1dd0*/  IMAD.IADD R125, R125, 0x1, R126 ;  /* 0x000000017d7d7824 */ /* 0x000fe200078e027e */
[----:B------:R-:W-:Y:S01]  /*1de0*/  SEL R47, R47, 0xfffffff0, !P1 ;  /* 0xfffffff02f2f7807 */ /* 0x000fe20004800000 */
[----:B------:R-:W-:Y:S01]  /*1df0*/  IMAD.WIDE.U32 R140, R142, R152, R140 ;  /* 0x000000988e8c7225 */ /* 0x000fe200078e008c */
[----:B------:R-:W-:Y:S02]  /*1e00*/  SEL R45, R45, 0xffffffe0, !P2 ;  /* 0xffffffe02d2d7807 */ /* 0x000fe40005000000 */
[----:B------:R-:W-:Y:S01]  /*1e10*/  SHF.R.S32.HI R115, RZ, 0x1f, R125 ;  /* 0x0000001fff737819 */ /* 0x000fe2000001147d */
[----:B------:R-:W-:Y:S01]  /*1e20*/  IMAD.WIDE.U32 R144, R144, UR4, R24 ;  /* 0x0000000490907c25 */ /* 0x000fe2000f8e0018 */
[----:B------:R-:W-:-:S03]  /*1e30*/  IADD3 R46, R141, R3, RZ ;  /* 0x000000038d2e7210 */ /* 0x000fc60007ffe0ff */
        /* <DEDUP_REMOVED lines=154> */
.L_x_5758:
        /* <DEDUP_REMOVED lines=216> */
.L_x_5716:
[----:B------:R-:W-:Y:S05]  /*3560*/  BSYNC B0 ;  /* 0x0000000000007941 */ /* 0x000fea0003800000 */
.L_x_5715:
        /* <DEDUP_REMOVED lines=159> */
.L_x_5718:
[----:B------:R-:W-:Y:S05]  /*3f60*/  BSYNC B0 ;  /* 0x0000000000007941 */ /* 0x000fea0003800000 */
.L_x_5717:
        /* <DEDUP_REMOVED lines=167> */
.L_x_5720:
[----:B------:R-:W-:Y:S05]  /*49e0*/  BSYNC B0 ;  /* 0x0000000000007941 */ /* 0x000fea0003800000 */
.L_x_5719:
        /* <DEDUP_REMOVED lines=171> */
.L_x_5722:
[----:B------:R-:W-:Y:S05]  /*54a0*/  BSYNC B0 ;  /* 0x0000000000007941 */ /* 0x000fea0003800000 */
.L_x_5721:
[----:B----4-:R-:W-:Y:S01]  /*54b0*/  MOV R20, R53 ;  /* 0x0000003500147202 */ /* 0x010fe20000000f00 */
[----:B------:R-:W-:Y:S01]  /*54c0*/  IMAD.MOV.U32 R48, RZ, RZ, R55 ;  /* 0x000000ffff307224 */ /* 0x000fe200078e0037 */
[----:B------:R-:W-:Y:S01]  /*54d0*/  MOV R21, R44 ;  /* 0x0000002c00157202 */ /* 0x000fe20000000f00 */
[----:B------:R-:W-:Y:S01]  /*54e0*/  IMAD.MOV.U32 R49, RZ, RZ, R52 ;  /* 0x000000ffff317224 */ /* 0x000fe200078e0034 */
[----:B------:R-:W-:Y:S01]  /*54f0*/  UMOV UR4, UR21 ;  /* 0x0000001500047c82 */ /* 0x000fe20008000000 */
[----:B------:R-:W-:Y:S05]  /*5500*/  BRA `(.L_x_5723) ;  /* 0x0000004c00787947 */ /* 0x000fea0003800000 */
.L_x_5714:
        /* <DEDUP_REMOVED lines=93> */
.L_x_5727:
[----:B------:R-:W-:Y:S05]  /*5ae0*/  BSYNC B0 ;  /* 0x0000000000007941 */ /* 0x000fea0003800000 */
.L_x_5726:
        /* <DEDUP_REMOVED lines=88> */
.L_x_5729:
[----:B------:R-:W-:Y:S05]  /*6070*/  BSYNC B0 ;  /* 0x0000000000007941 */ /* 0x000fea0003800000 */
.L_x_5728:
        /* <DEDUP_REMOVED lines=91> */
.L_x_5731:
[----:B------:R-:W-:Y:S05]  /*6630*/  BSYNC B0 ;  /* 0x0000000000007941 */ /* 0x000fea0003800000 */
.L_x_5730:
[----:B-----5:R1:W-:Y:S02]  /*6640*/  STG.E.128 desc[UR6][R94.64+0x100], R52 ;  /* 0x000100345e007986 */ /* 0x0203e4000c101d06 */
.L_x_5725:
[----:B------:R-:W-:Y:S05]  /*6650*/  BSYNC B1 ;  /* 0x0000000000017941 */ /* 0x000fea0003800000 */
.L_x_5724:
        /* <DEDUP_REMOVED lines=101> */
.L_x_5735:
[----:B------:R-:W-:Y:S05]  /*6cb0*/  BSYNC B0 ;  /* 0x0000000000007941 */ /* 0x000fea0003800000 */
.L_x_5734:
        /* <DEDUP_REMOVED lines=92> */
.L_x_5737:
[----:B------:R-:W-:Y:S05]  /*7280*/  BSYNC B0 ;  /* 0x0000000000007941 */ /* 0x000fea0003800000 */
.L_x_5736:
        /* <DEDUP_REMOVED lines=97> */
.L_x_5739:
[----:B------:R-:W-:Y:S05]  /*78a0*/  BSYNC B0 ;  /* 0x0000000000007941 */ /* 0x000fea0003800000 */
.L_x_5738:
[----:B-----5:R4:W-:Y:S02]  /*78b0*/  STG.E.128 desc[UR6][R160.64+0x100], R24 ;  /* 0x00010018a0007986 */ /* 0x0209e4000c101d06 */
.L_x_5733:
[----:B------:R-:W-:Y:S05]  /*78c0*/  BSYNC B1 ;  /* 0x0000000000017941 */ /* 0x000fea0003800000 */
.L_x_5732:
        /* <DEDUP_REMOVED lines=104> */
.L_x_5743:
[----:B------:R-:W-:Y:S05]  /*7f50*/  BSYNC B0 ;  /* 0x0000000000007941 */ /* 0x000fea0003800000 */
.L_x_5742:
        /* <DEDUP_REMOVED lines=101> */
.L_x_5745:
[----:B------:R-:W-:Y:S05]  /*85b0*/  BSYNC B0 ;  /* 0x0000000000007941 */ /* 0x000fea0003800000 */
.L_x_5744:
        /* <DEDUP_REMOVED lines=98> */
.L_x_5747:
[----:B------:R-:W-:Y:S05]  /*8be0*/  BSYNC B0 ;  /* 0x0000000000007941 */ /* 0x000fea0003800000 */
.L_x_5746:
[----:B-----5:R4:W-:Y:S02]  /*8bf0*/  STG.E.128 desc[UR6][R50.64], R8 ;  /* 0x0000000832007986 */ /* 0x0209e4000c101d06 */
.L_x_5741:
[----:B------:R-:W-:Y:S05]  /*8c00*/  BSYNC B1 ;  /* 0x0000000000017941 */ /* 0x000fea0003800000 */
.L_x_5740:
        /* <DEDUP_REMOVED lines=107> */
.L_x_5751:
[----:B------:R-:W-:Y:S05]  /*92c0*/  BSYNC B0 ;  /* 0x0000000000007941 */ /* 0x000fea0003800000 */
.L_x_5750:
        /* <DEDUP_REMOVED lines=102> */
.L_x_5753:
[----:B------:R-:W-:Y:S05]  /*9930*/  BSYNC B0 ;  /* 0x0000000000007941 */ /* 0x000fea0003800000 */
.L_x_5752:
        /* <DEDUP_REMOVED lines=98> */
.L_x_5755:
[----:B------:R-:W-:Y:S05]  /*9f60*/  BSYNC B0 ;  /* 0x0000000000007941 */ /* 0x000fea0003800000 */
.L_x_5754:
[----:B-----5:R4:W-:Y:S02]  /*9f70*/  STG.E.128 desc[UR6][R50.64], R8 ;  /* 0x0000000832007986 */ /* 0x0209e4000c101d06 */
.L_x_5749:
[----:B------:R-:W-:Y:S05]  /*9f80*/  BSYNC B1 ;  /* 0x0000000000017941 */ /* 0x000fea0003800000 */
.L_x_5748:
        /* <DEDUP_REMOVED lines=8> */
.L_x_5713:
        /* <DEDUP_REMOVED lines=46> */
.L_x_5723:
        /* <DEDUP_REMOVED lines=82> */
.L_x_5756:
        /* <DEDUP_REMOVED lines=10> */
.L_x_5757:
[----:B------:R-:W-:Y:S04]  /*a8b0*/  IADD3 R13, R13, -0x1, RZ ;  /* 0xffffffff0d0d7810 */ /* 0x000fe80007ffe0ff */
[----:B------:R-:W-:Y:S11]  /*a8c0*/  ISETP.GT.AND P0, PT, R13, R67, PT ;  /* 0x000000430d00720c */ /* 0x000ff60003f04270 */
[----:B------:R-:W-:Y:S02]  /*a8d0*/  @!UPT UIADD3 URZ, URZ, URZ, URZ ;  /* 0x0000003f3f3ff290 */ /* 0x000fe4000fffe03f */
[----:B------:R-:W-:Y:S05]  /*a8e0*/  @P0 BRA `(.L_x_5758) ;  /* 0xffffff7c00bc0947 */ /* 0x000fea000383ffff */
.L_x_5712:
        /* <DEDUP_REMOVED lines=102> */
.L_x_5765:
[----:B------:R-:W-:Y:S05]  /*af50*/  BSYNC B0 ;  /* 0x0000000000007941 */ /* 0x000fea0003800000 */
.L_x_5764:
        /* <DEDUP_REMOVED lines=45> */
.L_x_5767:
[----:B------:R-:W-:Y:S05]  /*b230*/  BSYNC B0 ;  /* 0x0000000000007941 */ /* 0x000fea0003800000 */
.L_x_5766:
        /* <DEDUP_REMOVED lines=46> */
.L_x_5769:
[----:B------:R-:W-:Y:S05]  /*b520*/  BSYNC B0 ;  /* 0x0000000000007941 */ /* 0x000fea0003800000 */
.L_x_5768:
[----:B------:R4:W-:Y:S02]  /*b530*/  STS.128 [R208+0x4000], R8 ;  /* 0x00400008d0007388 */ /* 0x0009e40000000c00 */
.L_x_5763:
[----:B------:R-:W-:Y:S05]  /*b540*/  BSYNC B1 ;  /* 0x0000000000017941 */ /* 0x000fea0003800000 */
.L_x_5762:
        /* <DEDUP_REMOVED lines=61> */
.L_x_5773:
[----:B------:R-:W-:Y:S05]  /*b920*/  BSYNC B0 ;  /* 0x0000000000007941 */ /* 0x000fea0003800000 */
.L_x_5772:
        /* <DEDUP_REMOVED lines=44> */
.L_x_5775:
[----:B------:R-:W-:Y:S05]  /*bbf0*/  BSYNC B0 ;  /* 0x0000000000007941 */ /* 0x000fea0003800000 */
.L_x_5774:
        /* <DEDUP_REMOVED lines=46> */
.L_x_5777:
[----:B------:R-:W-:Y:S05]  /*bee0*/  BSYNC B0 ;  /* 0x0000000000007941 */ /* 0x000fea0003800000 */
.L_x_5776:
[----:B------:R1:W-:Y:S02]  /*bef0*/  STS.128 [R208+0x4800], R8 ;  /* 0x00480008d0007388 */ /* 0x0003e40000000c00 */
.L_x_5771:
[----:B------:R-:W-:Y:S05]  /*bf00*/  BSYNC B1 ;  /* 0x0000000000017941 */ /* 0x000fea0003800000 */
.L_x_5770:
        /* <DEDUP_REMOVED lines=64> */
.L_x_5781:
[----:B------:R-:W-:Y:S05]  /*c310*/  BSYNC B0 ;  /* 0x0000000000007941 */ /* 0x000fea0003800000 */
.L_x_5780:
        /* <DEDUP_REMOVED lines=44> */
.L_x_5783:
[----:B------:R-:W-:Y:S05]  /*c5e0*/  BSYNC B0 ;  /* 0x0000000000007941 */ /* 0x000fea0003800000 */
.L_x_5782:
        /* <DEDUP_REMOVED lines=46> */
.L_x_5785:
[----:B------:R-:W-:Y:S05]  /*c8d0*/  BSYNC B0 ;  /* 0x0000000000007941 */ /* 0x000fea0003800000 */
.L_x_5784:
[----:B------:R3:W-:Y:S02]  /*c8e0*/  STS.128 [R208+0x5000], R8 ;  /* 0x00500008d0007388 */ /* 0x0007e40000000c00 */
.L_x_5779:
[----:B------:R-:W-:Y:S05]  /*c8f0*/  BSYNC B1 ;  /* 0x0000000000017941 */ /* 0x000fea0003800000 */
.L_x_5778:
        /* <DEDUP_REMOVED lines=63> */
.L_x_5788:
[----:B------:R-:W-:Y:S05]  /*ccf0*/  BSYNC B0 ;  /* 0x0000000000007941 */ /* 0x000fea0003800000 */
.L_x_5787:
        /* <DEDUP_REMOVED lines=47> */
.L_x_5790:
[----:B------:R-:W-:Y:S05]  /*cff0*/  BSYNC B0 ;  /* 0x0000000000007941 */ /* 0x000fea0003800000 */
.L_x_5789:
        /* <DEDUP_REMOVED lines=44> */
.L_x_5792:
[----:B------:R-:W-:Y:S05]  /*d2c0*/  BSYNC B0 ;  /* 0x0000000000007941 */ /* 0x000fea0003800000 */
.L_x_5791:
[----:B------:R3:W-:Y:S01]  /*d2d0*/  STS.128 [R208+0x5800], R8 ;  /* 0x00580008d0007388 */ /* 0x0007e20000000c00 */
[----:B------:R-:W-:Y:S05]  /*d2e0*/  BRA `(.L_x_5786) ;  /* 0x00000048002c7947 */ /* 0x000fea0003800000 */
.L_x_5761:
        /* <DEDUP_REMOVED lines=90> */
.L_x_5796:
[----:B------:R-:W-:Y:S05]  /*d890*/  BSYNC B0 ;  /* 0x0000000000007941 */ /* 0x000fea0003800000 */
.L_x_5795:
        /* <DEDUP_REMOVED lines=88> */
.L_x_5798:
[----:B------:R-:W-:Y:S05]  /*de20*/  BSYNC B0 ;  /* 0x0000000000007941 */ /* 0x000fea0003800000 */
.L_x_5797:
        /* <DEDUP_REMOVED lines=88> */
.L_x_5800:
[----:B------:R-:W-:Y:S05]  /*e3b0*/  BSYNC B0 ;  /* 0x0000000000007941 */ /* 0x000fea0003800000 */
.L_x_5799:
[----:B------:R4:W-:Y:S02]  /*e3c0*/  STS.128 [R208+0x4000], R20 ;  /* 0x00400014d0007388 */ /* 0x0009e40000000c00 */
.L_x_5794:
[----:B------:R-:W-:Y:S05]  /*e3d0*/  BSYNC B1 ;  /* 0x0000000000017941 */ /* 0x000fea0003800000 */
.L_x_5793:
        /* <DEDUP_REMOVED lines=95> */
.L_x_5804:
[----:B------:R-:W-:Y:S05]  /*e9d0*/  BSYNC B0 ;  /* 0x0000000000007941 */ /* 0x000fea0003800000 */
.L_x_5803:
        /* <DEDUP_REMOVED lines=91> */
.L_x_5806:
[----:B------:R-:W-:Y:S05]  /*ef90*/  BSYNC B0 ;  /* 0x0000000000007941 */ /* 0x000fea0003800000 */
.L_x_5805:
        /* <DEDUP_REMOVED lines=91> */
.L_x_5808:
[----:B------:R-:W-:Y:S05]  /*f550*/  BSYNC B0 ;  /* 0x0000000000007941 */ /* 0x000fea0003800000 */
.L_x_5807:
[----:B------:R1:W-:Y:S02]  /*f560*/  STS.128 [R208+0x4800], R20 ;  /* 0x00480014d0007388 */ /* 0x0003e40000000c00 */
.L_x_5802:
[----:B------:R-:W-:Y:S05]  /*f570*/  BSYNC B1 ;  /* 0x0000000000017941 */ /* 0x000fea0003800000 */
.L_x_5801:
        /* <DEDUP_REMOVED lines=96> */
.L_x_5812:
[----:B------:R-:W-:Y:S05]  /*fb80*/  BSYNC B0 ;  /* 0x0000000000007941 */ /* 0x000fea0003800000 */
.L_x_5811:
        /* <DEDUP_REMOVED lines=90> */
.L_x_5814:
[----:B------:R-:W-:Y:S05]  /*10130*/  BSYNC B0 ;  /* 0x0000000000007941 */ /* 0x000fea0003800000 */
.L_x_5813:
        /* <DEDUP_REMOVED lines=90> */
.L_x_5816:
[----:B------:R-:W-:Y:S05]  /*106e0*/  BSYNC B0 ;  /* 0x0000000000007941 */ /* 0x000fea0003800000 */
.L_x_5815:
[----:B------:R4:W-:Y:S02]  /*106f0*/  STS.128 [R208+0x5000], R20 ;  /* 0x00500014d0007388 */ /* 0x0009e40000000c00 */
.L_x_5810:
[----:B------:R-:W-:Y:S05]  /*10700*/  BSYNC B1 ;  /* 0x0000000000017941 */ /* 0x000fea0003800000 */
.L_x_5809:
        /* <DEDUP_REMOVED lines=95> */
.L_x_5818:
[----:B------:R-:W-:Y:S05]  /*10d00*/  BSYNC B0 ;  /* 0x0000000000007941 */ /* 0x000fea0003800000 */
.L_x_5817:
        /* <DEDUP_REMOVED lines=91> */
.L_x_5820:
[----:B------:R-:W-:Y:S05]  /*112c0*/  BSYNC B0 ;  /* 0x0000000000007941 */ /* 0x000fea0003800000 */
.L_x_5819:
        /* <DEDUP_REMOVED lines=94> */
.L_x_5822:
[----:B------:R-:W-:Y:S05]  /*118b0*/  BSYNC B0 ;  /* 0x0000000000007941 */ /* 0x000fea0003800000 */
.L_x_5821:
[----:B------:R1:W-:Y:S01]  /*118c0*/  STS.128 [R208+0x5800], R20 ;  /* 0x00580014d0007388 */ /* 0x0003e20000000c00 */
[----:B------:R-:W-:Y:S05]  /*118d0*/  BRA `(.L_x_5786) ;  /* 0x0000000000b07947 */ /* 0x000fea0003800000 */
.L_x_5760:
        /* <DEDUP_REMOVED lines=44> */
.L_x_5786:
[----:B------:R-:W-:Y:S05]  /*11ba0*/  BSYNC B2 ;  /* 0x0000000000027941 */ /* 0x000fea0003800000 */
.L_x_5759:
[----:B------:R-:W-:Y:S01]  /*11bb0*/  VIADD R212, R134, 0xffffffff ;  /* 0xffffffff86d47836 */ /* 0x000fe20000000000 */
[----:B------:R-:W-:Y:S01]  /*11bc0*/  ULDC.64 UR10, c[0x0][0x218] ;  /* 0x00008600000a7ab9 */ /* 0x000fe20000000a00 */
[----:B------:R-:W-:Y:S01]  /*11bd0*/  ULDC.64 UR8, c[0x0][0x220] ;  /* 0x0000880000087ab9 */ /* 0x000fe20000000a00 */
[----:B------:R-:W-:Y:S01]  /*11be0*/  LEA R210, P4, R140, UR10, 0x1 ;  /* 0x0000000a8cd27c11 */ /* 0x000fe2000f8808ff */
[----:B------:R-:W-:Y:S01]  /*11bf0*/  IMAD.SHL.U32 R2, R212, 0x40, RZ ;  /* 0x00000040d4027824 */ /* 0x000fe200078e00ff */
[----:B------:R-:W-:Y:S01]  /*11c00*/  ULDC.64 UR14, c[0x0][0x398] ;  /* 0x0000e600000e7ab9 */ /* 0x000fe20000000a00 */
        /* <DEDUP_REMOVED lines=121> */
[----:B------:R-:W2:Y:S04]  /*123a0*/  LDSM.16.M88.4 R16, [R201+0x6000] ;  /* 0x00600000c910783b */ /* 0x000ea80000000200 */
[----:B------:R-:W-:Y:S02]  /*123b0*/  LDSM.16.M88.4 R84, [R200] ;  /* 0x00000000c854783b */ /* 0x000fe40000000200 */
[----:B------:R-:W-:-:S02]  /*123c0*/  @P1 VIADD R199, R0, 0xffffffe0 ;  /* 0xffffffe000c71836 */ /* 0x000fc40000000000 */
[----:B------:R-:W-:Y:S01]  /*123d0*/  IMAD.MOV.U32 R0, RZ, RZ, 0x40 ;  /* 0x00000040ff007424 */ /* 0x000fe200078e00ff */
[----:B------:R-:W-:Y:S01]  /*123e0*/  LDSM.16.M88.4 R88, [R198] ;  /* 0x00000000c658783b */ /* 0x000fe20000000200 */
[C---:B------:R-:W-:Y:S02]  /*123f0*/  VIADD R191, R199.reuse, 0x800 ;  /* 0x00000800c7bf7836 */ /* 0x040fe40000000000 */
[C---:B------:R-:W-:Y:S01]  /*12400*/  VIADD R190, R199.reuse, 0x1000 ;  /* 0x00001000c7be7836 */ /* 0x040fe20000000000 */
[----:B------:R-:W-:Y:S01]  /*12410*/  LDSM.16.M88.4 R20, [R199] ;  /* 0x00000000c714783b */ /* 0x000fe20000000200 */
[----:B------:R-:W-:Y:S01]  /*12420*/  SEL R0, R0, 0xffffffc0, !P2 ;  /* 0xffffffc000007807 */ /* 0x000fe20005000000 */
[C---:B------:R-:W-:Y:S02]  /*12430*/  VIADD R189, R199.reuse, 0x1800 ;  /* 0x00001800c7bd7836 */ /* 0x040fe40000000000 */
[----:B------:R-:W3:Y:S01]  /*12440*/  LDSM.16.M88.4 R72, [R201+0x6800] ;  /* 0x00680000c948783b */ /* 0x000ee20000000200 */
[----:B------:R-:W-:-:S02]  /*12450*/  VIADD R187, R199, 0x2000 ;  /* 0x00002000c7bb7836 */ /* 0x000fc40000000000 */
[----:B------:R-:W-:Y:S01]  /*12460*/  IMAD.IADD R195, R201, 0x1, R0 ;  /* 0x00000001c9c37824 */ /* 0x000fe200078e0200 */
[----:B------:R-:W4:Y:S01]  /*12470*/  LDSM.16.M88.4 R64, [R201+0x7000] ;  /* 0x00700000c940783b */ /* 0x000f220000000200 */
[----:B------:R-:W-:Y:S02]  /*12480*/  IMAD.IADD R188, R0, 0x1, R199 ;  /* 0x0000000100bc7824 */ /* 0x000fe400078e02c7 */
[C---:B------:R-:W-:Y:S01]  /*12490*/  VIADD R186, R199.reuse, 0x2800 ;  /* 0x00002800c7ba7836 */ /* 0x040fe20000000000 */
[----:B-1----:R-:W1:Y:S01]  /*124a0*/  LDSM.16.M88.4 R12, [R195+0x6000] ;  /* 0x00600000c30c783b */ /* 0x002e620000000200 */
[C---:B------:R-:W-:Y:S02]  /*124b0*/  VIADD R185, R199.reuse, 0x3000 ;  /* 0x00003000c7b97836 */ /* 0x040fe40000000000 */
[C---:B------:R-:W-:Y:S01]  /*124c0*/  VIADD R184, R199.reuse, 0x3800 ;  /* 0x00003800c7b87836 */ /* 0x040fe20000000000 */
[----:B------:R-:W5:Y:S01]  /*124d0*/  LDSM.16.M88.4 R24, [R201+0x7800] ;  /* 0x00780000c918783b */ /* 0x000f620000000200 */
[----:B------:R-:W-:-:S02]  /*124e0*/  VIADD R183, R199, 0x4000 ;  /* 0x00004000c7b77836 */ /* 0x000fc40000000000 */
[C---:B------:R-:W-:Y:S01]  /*124f0*/  VIADD R182, R199.reuse, 0x4800 ;  /* 0x00004800c7b67836 */ /* 0x040fe20000000000 */
[----:B------:R-:W-:Y:S01]  /*12500*/  LDSM.16.M88.4 R40, [R197] ;  /* 0x00000000c528783b */ /* 0x000fe20000000200 */
[C---:B------:R-:W-:Y:S02]  /*12510*/  VIADD R181, R199.reuse, 0x5000 ;  /* 0x00005000c7b57836 */ /* 0x040fe40000000000 */
[----:B------:R-:W-:Y:S01]  /*12520*/  VIADD R180, R199, 0x5800 ;  /* 0x00005800c7b47836 */ /* 0x000fe20000000000 */
[----:B------:R-:W5:Y:S01]  /*12530*/  LDSM.16.M88.4 R76, [R188] ;  /* 0x00000000bc4c783b */ /* 0x000f620000000200 */
        /* <DEDUP_REMOVED lines=15> */
[----:B------:R-:W3:Y:S03]  /*12630*/  LDSM.16.M88.4 R20, [R199+0x1000] ;  /* 0x00100000c714783b */ /* 0x000ee60000000200 */
[C---:B----4-:R-:W-:Y:S01]  /*12640*/  HMMA.16816.F32 R68, R4.reuse, R64, RZ ;  /* 0x000000400444723c */ /* 0x050fe200000018ff */
[----:B------:R-:W0:Y:S05]  /*12650*/  LDGDEPBAR ;  /* 0x00000000000079af */ /* 0x000e2a0000000000 */
[----:B------:R-:W-:Y:S06]  /*12660*/  HMMA.16816.F32 R64, R4, R66, RZ ;  /* 0x000000420440723c */ /* 0x000fec00000018ff */
[C---:B-1----:R-:W-:Y:S06]  /*12670*/  HMMA.16816.F32 R8, R88.reuse, R12, R8 ;  /* 0x0000000c5808723c */ /* 0x042fec0000001808 */
[----:B------:R-:W-:Y:S01]  /*12680*/  HMMA.16816.F32 R16, R88, R14, R16 ;  /* 0x0000000e5810723c */ /* 0x000fe20000001810 */
[----:B------:R-:W1:Y:S05]  /*12690*/  LDSM.16.M88.4 R12, [R195+0x7000] ;  /* 0x00700000c30c783b */ /* 0x000e6a0000000200 */
[C---:B-----5:R-:W-:Y:S06]  /*126a0*/  HMMA.16816.F32 R52, R4.reuse, R24, RZ ;  /* 0x000000180434723c */ /* 0x060fec00000018ff */
[----:B------:R-:W-:Y:S01]  /*126b0*/  HMMA.16816.F32 R4, R4, R26, RZ ;  /* 0x0000001a0404723c */ /* 0x000fe200000018ff */
[----:B------:R-:W4:Y:S05]  /*126c0*/  LDSM.16.M88.4 R24, [R200+0x2000] ;  /* 0x00200000c818783b */ /* 0x000f2a0000000200 */
[----:B------:R-:W-:Y:S06]  /*126d0*/  HMMA.16816.F32 R8, R40, R76, R8 ;  /* 0x0000004c2808723c */ /* 0x000fec0000001808 */
        /* <DEDUP_REMOVED lines=8> */
[----:B------:R-:W-:Y:S04]  /*12760*/  LDSM.16.M88.4 R4, [R198+0x2000] ;  /* 0x00200000c604783b */ /* 0x000fe80000000200 */
[----:B------:R-:W-:Y:S01]  /*12770*/  LDSM.16.M88.4 R36, [R195+0x8000] ;  /* 0x00800000c324783b */ /* 0x000fe20000000200 */
[----:B------:R-:W-:Y:S06]  /*12780*/  HMMA.16816.F32 R8, R32, R48, R8 ;  /* 0x000000302008723c */ /* 0x000fec0000001808 */
[C---:B------:R-:W-:Y:S06]  /*12790*/  HMMA.16816.F32 R28, R88.reuse, R100, R28 ;  /* 0x00000064581c723c */ /* 0x040fec000000181c */
[----:B------:R-:W-:Y:S01]  /*127a0*/  HMMA.16816.F32 R72, R88, R102, R72 ;  /* 0x000000665848723c */ /* 0x000fe20000001848 */
[----:B------:R-:W-:Y:S05]  /*127b0*/  LDSM.16.M88.4 R100, [R188+0x2000] ;  /* 0x00200000bc64783b */ /* 0x000fea0000000200 */
[----:B------:R-:W-:Y:S01]  /*127c0*/  HMMA.16816.F32 R16, R40, R78, R16 ;  /* 0x0000004e2810723c */ /* 0x000fe20000001810 */
[----:B------:R-:W3:Y:S05]  /*127d0*/  LDSM.16.M88.4 R76, [R188+0x1800] ;  /* 0x00180000bc4c783b */ /* 0x000eea0000000200 */
[C---:B-1----:R-:W-:Y:S06]  /*127e0*/  HMMA.16816.F32 R68, R88.reuse, R12, R68 ;  /* 0x0000000c5844723c */ /* 0x042fec0000001844 */
[C---:B------:R-:W-:Y:S01]  /*127f0*/  HMMA.16816.F32 R64, R88.reuse, R14, R64 ;  /* 0x0000000e5840723c */ /* 0x040fe20000001840 */
[----:B------:R-:W1:Y:S05]  /*12800*/  LDSM.16.M88.4 R12, [R201+0x9000] ;  /* 0x00900000c90c783b */ /* 0x000e6a0000000200 */
[C---:B------:R-:W-:Y:S06]  /*12810*/  HMMA.16816.F32 R52, R88.reuse, R92, R52 ;  /* 0x0000005c5834723c */ /* 0x040fec0000001834 */
[----:B------:R-:W-:Y:S01]  /*12820*/  HMMA.16816.F32 R88, R88, R94, R84 ;  /* 0x0000005e5858723c */ /* 0x000fe20000001854 */
[----:B------:R-:W-:Y:S04]  /*12830*/  LDSM.16.M88.4 R92, [R197+0x2000] ;  /* 0x00200000c55c783b */ /* 0x000fe80000000200 */
[----:B------:R-:W-:Y:S01]  /*12840*/  LDSM.16.M88.4 R84, [R202+0x4000] ;  /* 0x00400000ca54783b */ /* 0x000fe20000000200 */
[----:B----4-:R-:W-:Y:S06]  /*12850*/  HMMA.16816.F32 R8, R24, R80, R8 ;  /* 0x000000501808723c */ /* 0x010fec0000001808 */
[C---:B------:R-:W-:Y:S06]  /*12860*/  HMMA.16816.F32 R28, R40.reuse, R96, R28 ;  /* 0x00000060281c723c */ /* 0x040fec000000181c */
[----:B------:R-:W-:Y:S01]  /*12870*/  HMMA.16816.F32 R72, R40, R98, R72 ;  /* 0x000000622848723c */ /* 0x000fe20000001848 */
[----:B------:R-:W-:Y:S05]  /*12880*/  LDSM.16.M88.4 R96, [R199+0x3800] ;  /* 0x00380000c760783b */ /* 0x000fea0000000200 */
[----:B------:R-:W-:Y:S01]  /*12890*/  HMMA.16816.F32 R16, R32, R50, R16 ;  /* 0x000000322010723c */ /* 0x000fe20000001810 */
[----:B------:R-:W4:Y:S05]  /*128a0*/  LDSM.16.M88.4 R48, [R201+0x9800] ;  /* 0x00980000c930783b */ /* 0x000f2a0000000200 */
[C---:B--2---:R-:W-:Y:S06]  /*128b0*/  HMMA.16816.F32 R68, R40.reuse, R20, R68 ;  /* 0x000000142844723c */ /* 0x044fec0000001844 */
[C---:B------:R-:W-:Y:S01]  /*128c0*/  HMMA.16816.F32 R64, R40.reuse, R22, R64 ;  /* 0x000000162840723c */ /* 0x040fe20000001840 */
[----:B------:R-:W2:Y:S05]  /*128d0*/  LDSM.16.M88.4 R20, [R199+0x3000] ;  /* 0x00300000c714783b */ /* 0x000eaa0000000200 */
[----:B---3--:R-:W-:Y:S06]  /*128e0*/  HMMA.16816.F32 R88, R40, R78, R88 ;  /* 0x0000004e2858723c */ /* 0x008fec0000001858 */
[----:B------:R-:W-:Y:S06]  /*128f0*/  HMMA.16816.F32 R8, R4, R36, R8 ;  /* 0x000000240408723c */ /* 0x000fec0000001808 */
[----:B------:R-:W-:Y:S01]  /*12900*/  HMMA.16816.F32 R52, R40, R76, R52 ;  /* 0x0000004c2834723c */ /* 0x000fe20000001834 */
[----:B------:R-:W3:Y:S04]  /*12910*/  LDSM.16.M88.4 R76, [R201+0xa000] ;  /* 0x00a00000c94c783b */ /* 0x000ee80000000200 */
[----:B------:R-:W-:Y:S01]  /*12920*/  LDSM.16.M88.4 R40, [R195+0x9000] ;  /* 0x00900000c328783b */ /* 0x000fe20000000200 */
[C---:B------:R-:W-:Y:S06]  /*12930*/  HMMA.16816.F32 R28, R32.reuse, R108, R28 ;  /* 0x0000006c201c723c */ /* 0x040fec000000181c */
[----:B------:R-:W-:Y:S06]  /*12940*/  HMMA.16816.F32 R72, R32, R110, R72 ;  /* 0x0000006e2048723c */ /* 0x000fec0000001848 */
[----:B------:R-:W-:Y:S01]  /*12950*/  HMMA.16816.F32 R16, R24, R82, R16 ;  /* 0x000000521810723c */ /* 0x000fe20000001810 */
[----:B------:R-:W5:Y:S05]  /*12960*/  LDSM.16.M88.4 R80, [R195+0x8800] ;  /* 0x00880000c350783b */ /* 0x000f6a0000000200 */
[C---:B-1----:R-:W-:Y:S06]  /*12970*/  HMMA.16816.F32 R68, R32.reuse, R12, R68 ;  /* 0x0000000c2044723c */ /* 0x042fec0000001844 */
[C---:B------:R-:W-:Y:S01]  /*12980*/  HMMA.16816.F32 R64, R32.reuse, R14, R64 ;  /* 0x0000000e2040723c */ /* 0x040fe20000001840 */
[----:B------:R-:W1:Y:S05]  /*12990*/  LDSM.16.M88.4 R12, [R195+0x9800] ;  /* 0x00980000c30c783b */ /* 0x000e6a0000000200 */
[----:B----4-:R-:W-:Y:S06]  /*129a0*/  HMMA.16816.F32 R88, R32, R50, R88 ;  /* 0x000000322058723c */ /* 0x010fec0000001858 */
[----:B------:R-:W-:Y:S06]  /*129b0*/  HMMA.16816.F32 R8, R92, R100, R8 ;  /* 0x000000645c08723c */ /* 0x000fec0000001808 */
[----:B------:R-:W-:Y:S01]  /*129c0*/  HMMA.16816.F32 R52, R32, R48, R52 ;  /* 0x000000302034723c */ /* 0x000fe20000001834 */
[----:B------:R-:W-:Y:S04]  /*129d0*/  LDSM.16.M88.4 R48, [R200+0x4000] ;  /* 0x00400000c830783b */ /* 0x000fe80000000200 */
[----:B------:R-:W4:Y:S01]  /*129e0*/  LDSM.16.M88.4 R32, [R199+0x4000] ;  /* 0x00400000c720783b */ /* 0x000f220000000200 */
        /* <DEDUP_REMOVED lines=8> */
[----:B------:R-:W-:Y:S06]  /*12a70*/  HMMA.16816.F32 R88, R24, R98, R88 ;  /* 0x000000621858723c */ /* 0x000fec0000001858 */
[----:B---3--:R-:W-:Y:S06]  /*12a80*/  HMMA.16816.F32 R8, R84, R76, R8 ;  /* 0x0000004c5408723c */ /* 0x008fec0000001808 */
[----:B------:R-:W-:Y:S01]  /*12a90*/  HMMA.16816.F32 R52, R24, R96, R52 ;  /* 0x000000601834723c */ /* 0x000fe20000001834 */
[----:B------:R-:W-:Y:S04]  /*12aa0*/  LDSM.16.M88.4 R24, [R198+0x4000] ;  /* 0x00400000c618783b */ /* 0x000fe80000000200 */
[----:B------:R-:W3:Y:S01]  /*12ab0*/  LDSM.16.M88.4 R96, [R195+0xa000] ;  /* 0x00a00000c360783b */ /* 0x000ee20000000200 */
[C---:B-----5:R-:W-:Y:S06]  /*12ac0*/  HMMA.16816.F32 R28, R4.reuse, R80, R28 ;  /* 0x00000050041c723c */ /* 0x060fec000000181c */
[----:B------:R-:W-:Y:S01]  /*12ad0*/  HMMA.16816.F32 R72, R4, R82, R72 ;  /* 0x000000520448723c */ /* 0x000fe20000001848 */
[----:B------:R-:W-:Y:S05]  /*12ae0*/  LDSM.16.M88.4 R80, [R201+0xb000] ;  /* 0x00b00000c950783b */ /* 0x000fea0000000200 */
[----:B------:R-:W-:Y:S01]  /*12af0*/  HMMA.16816.F32 R16, R92, R102, R16 ;  /* 0x000000665c10723c */ /* 0x000fe20000001810 */
[----:B------:R-:W5:Y:S05]  /*12b00*/  LDSM.16.M88.4 R100, [R201+0xa800] ;  /* 0x00a80000c964783b */ /* 0x000f6a0000000200 */
[C---:B------:R-:W-:Y:S06]  /*12b10*/  HMMA.16816.F32 R68, R4.reuse, R40, R68 ;  /* 0x000000280444723c */ /* 0x040fec0000001844 */
[C---:B------:R-:W-:Y:S01]  /*12b20*/  HMMA.16816.F32 R64, R4.reuse, R42, R64 ;  /* 0x0000002a0440723c */ /* 0x040fe20000001840 */
[----:B------:R-:W-:Y:S05]  /*12b30*/  LDSM.16.M88.4 R40, [R199+0x4800] ;  /* 0x00480000c728783b */ /* 0x000fea0000000200 */
[----:B-1----:R-:W-:Y:S06]  /*12b40*/  HMMA.16816.F32 R88, R4, R14, R88 ;  /* 0x0000000e0458723c */ /* 0x002fec0000001858 */
[----:B----4-:R-:W-:Y:S06]  /*12b50*/  HMMA.16816.F32 R8, R48, R32, R8 ;  /* 0x000000203008723c */ /* 0x010fec0000001808 */
        /* <DEDUP_REMOVED lines=8> */
[C---:B--2---:R-:W-:Y:S06]  /*12be0*/  HMMA.16816.F32 R68, R92.reuse, R20, R68 ;  /* 0x000000145c44723c */ /* 0x044fec0000001844 */
[C---:B------:R-:W-:Y:S01]  /*12bf0*/  HMMA.16816.F32 R64, R92.reuse, R22, R64 ;  /* 0x000000165c40723c */ /* 0x040fe20000001840 */
[----:B------:R-:W-:Y:S05]  /*12c00*/  LDSM.16.M88.4 R20, [R195+0xa800] ;  /* 0x00a80000c314783b */ /* 0x000fea0000000200 */
[----:B------:R-:W-:Y:S06]  /*12c10*/  HMMA.16816.F32 R88, R92, R106, R88 ;  /* 0x0000006a5c58723c */ /* 0x000fec0000001858 */
[----:B---3--:R-:W-:Y:S06]  /*12c20*/  HMMA.16816.F32 R8, R24, R96, R8 ;  /* 0x000000601808723c */ /* 0x008fec0000001808 */
[----:B------:R-:W-:Y:S06]  /*12c30*/  HMMA.16816.F32 R52, R92, R104, R52 ;  /* 0x000000685c34723c */ /* 0x000fec0000001834 */
[C---:B-----5:R-:W-:Y:S06]  /*12c40*/  HMMA.16816.F32 R28, R84.reuse, R100, R28 ;  /* 0x00000064541c723c */ /* 0x060fec000000181c */
[----:B------:R-:W-:Y:S06]  /*12c50*/  HMMA.16816.F32 R72, R84, R102, R72 ;  /* 0x000000665448723c */ /* 0x000fec0000001848 */
[----:B------:R-:W-:Y:S01]  /*12c60*/  HMMA.16816.F32 R16, R48, R34, R16 ;  /* 0x000000223010723c */ /* 0x000fe20000001810 */
[----:B------:R-:W2:Y:S05]  /*12c70*/  LDSM.16.M88.4 R32, [R199+0x5800] ;  /* 0x00580000c720783b */ /* 0x000eaa0000000200 */
[C---:B------:R-:W-:Y:S06]  /*12c80*/  HMMA.16816.F32 R68, R84.reuse, R80, R68 ;  /* 0x000000505444723c */ /* 0x040fec0000001844 */
[C---:B------:R-:W-:Y:S01]  /*12c90*/  HMMA.16816.F32 R64, R84.reuse, R82, R64 ;  /* 0x000000525440723c */ /* 0x040fe20000001840 */
[----:B------:R-:W3:Y:S05]  /*12ca0*/  LDSM.16.M88.4 R80, [R195+0xb000] ;  /* 0x00b00000c350783b */ /* 0x000eea0000000200 */
[----:B-1----:R-:W-:Y:S06]  /*12cb0*/  HMMA.16816.F32 R88, R84, R78, R88 ;  /* 0x0000004e5458723c */ /* 0x002fec0000001858 */
[----:B------:R-:W-:Y:S06]  /*12cc0*/  HMMA.16816.F32 R8, R4, R12, R8 ;  /* 0x0000000c0408723c */ /* 0x000fec0000001808 */
[----:B------:R-:W-:Y:S01]  /*12cd0*/  HMMA.16816.F32 R52, R84, R76, R52 ;  /* 0x0000004c5434723c */ /* 0x000fe20000001834 */
[----:B------:R-:W-:Y:S05]  /*12ce0*/  LDSM.16.M88.4 R76, [R188+0x4800] ;  /* 0x00480000bc4c783b */ /* 0x000fea0000000200 */
[C---:B------:R-:W-:Y:S06]  /*12cf0*/  HMMA.16816.F32 R28, R48.reuse, R40, R28 ;  /* 0x00000028301c723c */ /* 0x040fec000000181c */
[C---:B------:R-:W-:Y:S06]  /*12d00*/  HMMA.16816.F32 R72, R48.reuse, R42, R72 ;  /* 0x0000002a3048723c */ /* 0x040fec0000001848 */
[----:B------:R-:W-:Y:S01]  /*12d10*/  HMMA.16816.F32 R68, R48, R36, R68 ;  /* 0x000000243044723c */ /* 0x000fe20000001844 */
[----:B------:R-:W-:-:S05]  /*12d20*/  FMUL.FTZ R8, R8, UR15 ;  /* 0x0000000f08087c20 */ /* 0x000fca0008410000 */
[C---:B------:R-:W-:Y:S01]  /*12d30*/  HMMA.16816.F32 R64, R48.reuse, R38, R64 ;  /* 0x000000263040723c */ /* 0x040fe20000001840 */
[----:B------:R-:W1:Y:S05]  /*12d40*/  LDSM.16.M88.4 R36, [R195+0xb800] ;  /* 0x00b80000c324783b */ /* 0x000e6a0000000200 */
[C---:B--2---:R-:W-:Y:S06]  /*12d50*/  HMMA.16816.F32 R88, R48.reuse, R34, R88 ;  /* 0x000000223058723c */ /* 0x044fec0000001858 */
[----:B------:R-:W-:Y:S06]  /*12d60*/  HMMA.16816.F32 R52, R48, R32, R52 ;  /* 0x000000203034723c */ /* 0x000fec0000001834 */
[C---:B------:R-:W-:Y:S01]  /*12d70*/  HMMA.16816.F32 R28, R24.reuse, R20, R28 ;  /* 0x00000014181c723c */ /* 0x040fe2000000181c */
[----:B------:R2:W4:Y:S05]  /*12d80*/  MUFU.TANH R20, R8 ;  /* 0x0000000800147308 */ /* 0x00052a0000002400 */
[----:B------:R-:W-:Y:S01]  /*12d90*/  HMMA.16816.F32 R72, R24, R22, R72 ;  /* 0x000000161848723c */ /* 0x000fe20000001848 */
[----:B------:R-:W-:-:S05]  /*12da0*/  FMUL.FTZ R21, R9, UR15 ;  /* 0x0000000f09157c20 */ /* 0x000fca0008410000 */
[C---:B------:R-:W-:Y:S01]  /*12db0*/  HMMA.16816.F32 R16, R24.reuse, R98, R16 ;  /* 0x000000621810723c */ /* 0x040fe20000001810 */
[----:B------:R-:W-:Y:S01]  /*12dc0*/  FMUL.FTZ R22, R10, UR15 ;  /* 0x0000000f0a167c20 */ /* 0x000fe20008410000 */
[----:B------:R-:W-:Y:S01]  /*12dd0*/  FMUL.FTZ R23, R11, UR15 ;  /* 0x0000000f0b177c20 */ /* 0x000fe20008410000 */
[----:B------:R-:W-:Y:S01]  /*12de0*/  MUFU.TANH R21, R21 ;  /* 0x0000001500157308 */ /* 0x000fe20000002400 */
[----:B--2---:R-:W2:Y:S02]  /*12df0*/  LDSM.16.M88.4 R8, [R188+0x5800] ;  /* 0x00580000bc08783b */ /* 0x004ea40000000200 */
[C---:B---3--:R-:W-:Y:S05]  /*12e00*/  HMMA.16816.F32 R68, R24.reuse, R80, R68 ;  /* 0x000000501844723c */ /* 0x048fea0000001844 */
[----:B------:R-:W3:Y:S01]  /*12e10*/  MUFU.TANH R22, R22 ;  /* 0x0000001600167308 */ /* 0x000ee20000002400 */
[C---:B-1----:R-:W-:Y:S06]  /*12e20*/  HMMA.16816.F32 R88, R24.reuse, R38, R88 ;  /* 0x000000261858723c */ /* 0x042fec0000001858 */
[C---:B------:R-:W-:Y:S01]  /*12e30*/  HMMA.16816.F32 R64, R24.reuse, R82, R64 ;  /* 0x000000521840723c */ /* 0x040fe20000001840 */
[----:B------:R-:W1:Y:S05]  /*12e40*/  MUFU.TANH R23, R23 ;  /* 0x0000001700177308 */ /* 0x000e6a0000002400 */
[----:B------:R-:W-:Y:S06]  /*12e50*/  HMMA.16816.F32 R52, R24, R36, R52 ;  /* 0x000000241834723c */ /* 0x000fec0000001834 */
[----:B------:R-:W-:Y:S01]  /*12e60*/  HMMA.16816.F32 R16, R4, R14, R16 ;  /* 0x0000000e0410723c */ /* 0x000fe20000001810 */
[----:B------:R-:W-:Y:S01]  /*12e70*/  SHF.R.S32.HI R25, RZ, 0x1f, R58 ;  /* 0x0000001fff197819 */ /* 0x000fe2000001143a */
[----:B------:R-:W5:Y:S01]  /*12e80*/  LDSM.16.M88.4 R12, [R188+0x5000] ;  /* 0x00500000bc0c783b */ /* 0x000f620000000200 */
[----:B------:R-:W-:Y:S01]  /*12e90*/  IMAD R24, R60, 0x10, R61 ;  /* 0x000000103c187824 */ /* 0x000fe200078e023d */
[----:B------:R-:W-:-:S04]  /*12ea0*/  DEPBAR.LE SB0, 0x0 ;  /* 0x000080000000791a */ /* 0x000fc80000000000 */
[----:B------:R-:W-:Y:S01]  /*12eb0*/  LEA.HI R25, R25, R58, RZ, 0x5 ;  /* 0x0000003a19197211 */ /* 0x000fe200078f28ff */
[----:B------:R-:W-:Y:S03]  /*12ec0*/  HMMA.16816.F32 R28, R4, R76, R28 ;  /* 0x0000004c041c723c */ /* 0x000fe6000000181c */
[----:B------:R-:W-:-:S03]  /*12ed0*/  LOP3.LUT R25, R25, 0xffffffe0, RZ, 0xc0, !PT ;  /* 0xffffffe019197812 */ /* 0x000fc600078ec0ff */
[----:B--2---:R-:W-:Y:S01]  /*12ee0*/  HMMA.16816.F32 R88, R4, R10, R88 ;  /* 0x0000000a0458723c */ /* 0x004fe20000001858 */
[----:B------:R-:W2:Y:S01]  /*12ef0*/  LDC R10, c[0x0][0x394] ;  /* 0x0000e500ff0a7b82 */ /* 0x000ea20000000800 */
[----:B------:R-:W-:-:S04]  /*12f00*/  IMAD.IADD R25, R58, 0x1, -R25 ;  /* 0x000000013a197824 */ /* 0x000fc800078e0a19 */
[C---:B------:R-:W-:Y:S01]  /*12f10*/  HMMA.16816.F32 R52, R4.reuse, R8, R52 ;  /* 0x000000080434723c */ /* 0x040fe20000001834 */
[----:B------:R-:W-:Y:S02]  /*12f20*/  SHF.R.S32.HI R0, RZ, 0x1f, R25 ;  /* 0x0000001fff007819 */ /* 0x000fe40000011419 */
[----:B------:R-:W-:Y:S01]  /*12f30*/  FMUL.FTZ R18, R18, UR15 ;  /* 0x0000000f12127c20 */ /* 0x000fe20008410000 */
[----:B------:R-:W-:Y:S01]  /*12f40*/  FMUL.FTZ R16, R16, UR15 ;  /* 0x0000000f10107c20 */ /* 0x000fe20008410000 */
[----:B------:R-:W-:Y:S01]  /*12f50*/  LEA.HI R0, R0, R25, RZ, 0x2 ;  /* 0x0000001900007211 */ /* 0x000fe200078f10ff */
[----:B------:R-:W-:Y:S01]  /*12f60*/  HMMA.16816.F32 R72, R4, R78, R72 ;  /* 0x0000004e0448723c */ /* 0x000fe20000001848 */
[----:B------:R-:W-:Y:S01]  /*12f70*/  FMUL.FTZ R17, R17, UR15 ;  /* 0x0000000f11117c20 */ /* 0x000fe20008410000 */
[----:B------:R-:W-:Y:S01]  /*12f80*/  FMUL.FTZ R19, R19, UR15 ;  /* 0x0000000f13137c20 */ /* 0x000fe20008410000 */
[----:B------:R-:W-:Y:S01]  /*12f90*/  SHF.R.S32.HI R9, RZ, 0x2, R0 ;  /* 0x00000002ff097819 */ /* 0x000fe20000011400 */
[----:B------:R-:W1:Y:S01]  /*12fa0*/  MUFU.TANH R18, R18 ;  /* 0x0000001200127308 */ /* 0x000e620000002400 */
[----:B------:R-:W-:Y:S01]  /*12fb0*/  LOP3.LUT R0, R3, R44, RZ, 0xfc, !PT ;  /* 0x0000002c03007212 */ /* 0x000fe200078efcff */
[----:B------:R-:W-:Y:S01]  /*12fc0*/  FMUL.FTZ R28, R28, UR15 ;  /* 0x0000000f1c1c7c20 */ /* 0x000fe20008410000 */
[----:B------:R-:W-:Y:S01]  /*12fd0*/  IADD3 R3, R59, 0x1, -R204 ;  /* 0x000000013b037810 */ /* 0x000fe20007ffe8cc */
[----:B------:R-:W-:-:S02]  /*12fe0*/  IMAD.IADD R24, R9, 0x1, R24 ;  /* 0x0000000109187824 */ /* 0x000fc400078e0218 */
[----:B------:R-:W-:Y:S01]  /*12ff0*/  FMUL.FTZ R9, R31, UR15 ;  /* 0x0000000f1f097c20 */ /* 0x000fe20008410000 */
[----:B------:R-:W-:Y:S01]  /*13000*/  FMUL.FTZ R30, R30, UR15 ;  /* 0x0000000f1e1e7c20 */ /* 0x000fe20008410000 */
[----:B------:R-:W-:Y:S01]  /*13010*/  FMUL.FTZ R29, R29, UR15 ;  /* 0x0000000f1d1d7c20 */ /* 0x000fe20008410000 */
[----:B------:R-:W-:Y:S01]  /*13020*/  VIADD R218, R24, 0x8 ;  /* 0x0000000818da7836 */ /* 0x000fe20000000000 */
[----:B------:R-:W1:Y:S01]  /*13030*/  MUFU.TANH R16, R16 ;  /* 0x0000001000107308 */ /* 0x000e620000002400 */
[----:B------:R-:W-:Y:S01]  /*13040*/  VIADD R217, R3, UR14 ;  /* 0x0000000e03d97c36 */ /* 0x000fe20008000000 */
[C---:B-----5:R-:W-:Y:S01]  /*13050*/  HMMA.16816.F32 R68, R4.reuse, R12, R68 ;  /* 0x0000000c0444723c */ /* 0x060fe20000001844 */
[----:B------:R-:W-:Y:S01]  /*13060*/  FMUL.FTZ R88, R88, UR15 ;  /* 0x0000000f58587c20 */ /* 0x000fe20008410000 */
[----:B------:R-:W-:Y:S01]  /*13070*/  IADD3 R216, R218, UR14, R3 ;  /* 0x0000000edad87c10 */ /* 0x000fe2000fffe003 */
[----:B------:R-:W-:Y:S01]  /*13080*/  IMAD.IADD R3, R2, 0x1, R211 ;  /* 0x0000000102037824 */ /* 0x000fe200078e02d3 */
[----:B------:R-:W-:Y:S01]  /*13090*/  VIADDMNMX R217, R217, R24, R59, PT ;  /* 0x00000018d9d97246 */ /* 0x000fe2000380013b */
[----:B------:R-:W-:Y:S01]  /*130a0*/  FMUL.FTZ R53, R53, UR15 ;  /* 0x0000000f35357c20 */ /* 0x000fe20008410000 */
[----:B------:R-:W-:Y:S01]  /*130b0*/  VIMNMX R216, R216, R59, PT ;  /* 0x0000003bd8d87248 */ /* 0x000fe20003fe0100 */
[----:B------:R-:W-:Y:S01]  /*130c0*/  VIADD R11, R3, 0x8 ;  /* 0x00000008030b7836 */ /* 0x000fe20000000000 */
[----:B--2---:R-:W-:Y:S01]  /*130d0*/  IADD3 R59, R59, -R10, -R204 ;  /* 0x8000000a3b3b7210 */ /* 0x004fe20007ffe8cc */
[C---:B------:R-:W-:Y:S01]  /*130e0*/  VIADD R10, R3.reuse, 0x1 ;  /* 0x00000001030a7836 */ /* 0x040fe20000000000 */
[-C--:B------:R-:W-:Y:S01]  /*130f0*/  ISETP.GE.AND P2, PT, R3, R217.reuse, PT ;  /* 0x000000d90300720c */ /* 0x080fe20003f46270 */
[----:B------:R-:W2:Y:S01]  /*13100*/  MUFU.TANH R12, R28 ;  /* 0x0000001c000c7308 */ /* 0x000ea20000002400 */
[C---:B------:R-:W-:Y:S01]  /*13110*/  VIADDMNMX R219, R59.reuse, R24, RZ, !PT ;  /* 0x000000183bdb7246 */ /* 0x040fe200078001ff */
[----:B------:R-:W-:Y:S01]  /*13120*/  HMMA.16816.F32 R64, R4, R14, R64 ;  /* 0x0000000e0440723c */ /* 0x000fe20000001840 */
[----:B------:R-:W-:Y:S01]  /*13130*/  VIADDMNMX R218, R59, R218, RZ, !PT ;  /* 0x000000da3bda7246 */ /* 0x000fe200078001ff */
[----:B------:R-:W-:Y:S01]  /*13140*/  FMUL.FTZ R52, R52, UR15 ;  /* 0x0000000f34347c20 */ /* 0x000fe20008410000 */
[----:B------:R-:W-:Y:S01]  /*13150*/  ISETP.GE.AND P0, PT, R10, R217, PT ;  /* 0x000000d90a00720c */ /* 0x000fe20003f06270 */
[----:B------:R-:W-:Y:S01]  /*13160*/  FMUL.FTZ R54, R54, UR15 ;  /* 0x0000000f36367c20 */ /* 0x000fe20008410000 */
[-C--:B------:R-:W-:Y:S01]  /*13170*/  ISETP.GE.AND P4, PT, R10, R216.reuse, PT ;  /* 0x000000d80a00720c */ /* 0x080fe20003f86270 */
[----:B------:R-:W5:Y:S01]  /*13180*/  MUFU.TANH R17, R17 ;  /* 0x0000001100117308 */ /* 0x000f620000002400 */
[C---:B------:R-:W-:Y:S01]  /*13190*/  ISETP.GE.AND P1, PT, R3.reuse, R216, PT ;  /* 0x000000d80300720c */ /* 0x040fe20003f26270 */
[----:B------:R-:W-:Y:S01]  /*131a0*/  FMUL.FTZ R7, R74, UR15 ;  /* 0x0000000f4a077c20 */ /* 0x000fe20008410000 */
[-C--:B------:R-:W-:Y:S01]  /*131b0*/  ISETP.LT.OR P2, PT, R3, R219.reuse, P2 ;  /* 0x000000db0300720c */ /* 0x080fe20001741670 */
[----:B------:R-:W-:Y:S01]  /*131c0*/  FMUL.FTZ R6, R72, UR15 ;  /* 0x0000000f48067c20 */ /* 0x000fe20008410000 */
[C---:B------:R-:W-:Y:S01]  /*131d0*/  ISETP.LT.OR P0, PT, R10.reuse, R219, P0 ;  /* 0x000000db0a00720c */ /* 0x040fe20000701670 */
[----:B------:R-:W-:Y:S01]  /*131e0*/  FMUL.FTZ R5, R75, UR15 ;  /* 0x0000000f4b057c20 */ /* 0x000fe20008410000 */
[-C--:B------:R-:W-:Y:S01]  /*131f0*/  ISETP.LT.OR P4, PT, R10, R218.reuse, P4 ;  /* 0x000000da0a00720c */ /* 0x080fe20002781670 */
[C---:B------:R-:W-:Y:S01]  /*13200*/  VIADD R10, R3.reuse, 0x9 ;  /* 0x00000009030a7836 */ /* 0x040fe20000000000 */
[----:B------:R-:W-:Y:S01]  /*13210*/  ISETP.LT.OR P1, PT, R3, R218, P1 ;  /* 0x000000da0300720c */ /* 0x000fe20000f21670 */
[----:B------:R-:W5:Y:S01]  /*13220*/  MUFU.TANH R9, R9 ;  /* 0x0000000900097308 */ /* 0x000f620000002400 */
[----:B----4-:R-:W-:Y:S01]  /*13230*/  FSEL R24, R20, -INF , !P2 ;  /* 0xff80000014187808 */ /* 0x010fe20005000000 */
[----:B------:R-:W-:Y:S01]  /*13240*/  FMUL.FTZ R70, R70, UR15 ;  /* 0x0000000f46467c20 */ /* 0x000fe20008410000 */
[-C--:B------:R-:W-:Y:S01]  /*13250*/  ISETP.GE.AND P6, PT, R11, R217.reuse, PT ;  /* 0x000000d90b00720c */ /* 0x080fe20003fc6270 */
[----:B------:R-:W-:Y:S01]  /*13260*/  FMUL.FTZ R4, R73, UR15 ;  /* 0x0000000f49047c20 */ /* 0x000fe20008410000 */
[-C--:B------:R-:W-:Y:S01]  /*13270*/  ISETP.GE.AND P2, PT, R11, R216.reuse, PT ;  /* 0x000000d80b00720c */ /* 0x080fe20003f46270 */
[----:B------:R-:W-:Y:S01]  /*13280*/  FMUL.FTZ R68, R68, UR15 ;  /* 0x0000000f44447c20 */ /* 0x000fe20008410000 */
[----:B---3--:R-:W-:Y:S01]  /*13290*/  FSEL R25, R22, -INF , !P1 ;  /* 0xff80000016197808 */ /* 0x008fe20004800000 */
[----:B------:R-:W3:Y:S01]  /*132a0*/  MUFU.TANH R7, R7 ;  /* 0x0000000700077308 */ /* 0x000ee20000002400 */
[C---:B------:R-:W-:Y:S01]  /*132b0*/  ISETP.GE.AND P5, PT, R10.reuse, R217, PT ;  /* 0x000000d90a00720c */ /* 0x040fe20003fa6270 */
[----:B------:R-:W-:Y:S01]  /*132c0*/  FMUL.FTZ R71, R71, UR15 ;  /* 0x0000000f47477c20 */ /* 0x000fe20008410000 */
[----:B------:R-:W-:Y:S01]  /*132d0*/  ISETP.GE.AND P1, PT, R10, R216, PT ;  /* 0x000000d80a00720c */ /* 0x000fe20003f26270 */
[----:B------:R-:W-:Y:S01]  /*132e0*/  FMUL.FTZ R64, R64, UR15 ;  /* 0x0000000f40407c20 */ /* 0x000fe20008410000 */
[-C--:B------:R-:W-:Y:S01]  /*132f0*/  ISETP.LT.OR P6, PT, R11, R219.reuse, P6 ;  /* 0x000000db0b00720c */ /* 0x080fe200037c1670 */
[----:B------:R-:W-:Y:S01]  /*13300*/  FMUL.FTZ R69, R69, UR15 ;  /* 0x0000000f45457c20 */ /* 0x000fe20008410000 */
[-C--:B------:R-:W-:Y:S01]  /*13310*/  ISETP.LT.OR P2, PT, R11, R218.reuse, P2 ;  /* 0x000000da0b00720c */ /* 0x080fe20001741670 */
[C---:B------:R-:W-:Y:S01]  /*13320*/  VIADD R11, R3.reuse, 0x10 ;  /* 0x00000010030b7836 */ /* 0x040fe20000000000 */
[C---:B------:R-:W-:Y:S01]  /*13330*/  ISETP.LT.OR P5, PT, R10.reuse, R219, P5 ;  /* 0x000000db0a00720c */ /* 0x040fe20002fa1670 */
[----:B------:R-:W4:Y:S01]  /*13340*/  MUFU.TANH R8, R30 ;  /* 0x0000001e00087308 */ /* 0x000f220000002400 */
[----:B------:R-:W-:Y:S01]  /*13350*/  ISETP.LT.OR P1, PT, R10, R218, P1 ;  /* 0x000000da0a00720c */ /* 0x000fe20000f21670 */
[----:B------:R-:W-:Y:S01]  /*13360*/  VIADD R10, R3, 0x11 ;  /* 0x00000011030a7836 */ /* 0x000fe20000000000 */
[----:B------:R-:W-:Y:S01]  /*13370*/  FSEL R20, R21, -INF , !P0 ;  /* 0xff80000015147808 */ /* 0x000fe20004000000 */
[----:B------:R-:W-:Y:S01]  /*13380*/  VIADD R21, R3, 0x18 ;  /* 0x0000001803157836 */ /* 0x000fe20000000000 */
[-C--:B------:R-:W-:Y:S01]  /*13390*/  ISETP.GE.AND P0, PT, R11, R217.reuse, PT ;  /* 0x000000d90b00720c */ /* 0x080fe20003f06270 */
[----:B------:R-:W-:Y:S01]  /*133a0*/  FMUL.FTZ R65, R65, UR15 ;  /* 0x0000000f41417c20 */ /* 0x000fe20008410000 */
[----:B-1----:R-:W-:Y:S01]  /*133b0*/  FSEL R23, R23, -INF , !P4 ;  /* 0xff80000017177808 */ /* 0x002fe20006000000 */
[----:B------:R-:W1:Y:S01]  /*133c0*/  MUFU.TANH R6, R6 ;  /* 0x0000000600067308 */ /* 0x000e620000002400 */
[----:B------:R-:W-:Y:S01]  /*133d0*/  FSEL R15, R18, -INF , !P2 ;  /* 0xff800000120f7808 */ /* 0x000fe20005000000 */
[----:B------:R-:W-:Y:S01]  /*133e0*/  VIADD R18, R3, 0x19 ;  /* 0x0000001903127836 */ /* 0x000fe20000000000 */
[----:B------:R-:W-:Y:S01]  /*133f0*/  ISETP.GE.AND P4, PT, R10, R217, PT ;  /* 0x000000d90a00720c */ /* 0x000fe20003f86270 */
[----:B------:R-:W-:Y:S01]  /*13400*/  FMUL.FTZ R66, R66, UR15 ;  /* 0x0000000f42427c20 */ /* 0x000fe20008410000 */
[C---:B------:R-:W-:Y:S01]  /*13410*/  ISETP.GE.AND P2, PT, R10.reuse, R216, PT ;  /* 0x000000d80a00720c */ /* 0x040fe20003f46270 */
[----:B------:R-:W-:Y:S01]  /*13420*/  FMUL.FTZ R67, R67, UR15 ;  /* 0x0000000f43437c20 */ /* 0x000fe20008410000 */
[-C--:B------:R-:W-:Y:S01]  /*13430*/  ISETP.LT.OR P0, PT, R11, R219.reuse, P0 ;  /* 0x000000db0b00720c */ /* 0x080fe20000701670 */
[----:B------:R-:W1:Y:S01]  /*13440*/  MUFU.TANH R19, R19 ;  /* 0x0000001300137308 */ /* 0x000e620000002400 */
[C---:B------:R-:W-:Y:S01]  /*13450*/  ISETP.LT.OR P4, PT, R10.reuse, R219, P4 ;  /* 0x000000db0a00720c */ /* 0x040fe20002781670 */
[----:B------:R-:W-:Y:S01]  /*13460*/  FMUL.FTZ R55, R55, UR15 ;  /* 0x0000000f37377c20 */ /* 0x000fe20008410000 */
[----:B------:R-:W-:Y:S01]  /*13470*/  ISETP.LT.OR P2, PT, R10, R218, P2 ;  /* 0x000000da0a00720c */ /* 0x000fe20001741670 */
[----:B------:R-:W-:Y:S01]  /*13480*/  FMUL.FTZ R89, R89, UR15 ;  /* 0x0000000f59597c20 */ /* 0x000fe20008410000 */
[----:B------:R-:W-:Y:S01]  /*13490*/  FSEL R22, R16, -INF , !P6 ;  /* 0xff80000010167808 */ /* 0x000fe20007000000 */
[----:B------:R-:W-:Y:S01]  /*134a0*/  FMUL.FTZ R90, R90, UR15 ;  /* 0x0000000f5a5a7c20 */ /* 0x000fe20008410000 */
[----:B--2---:R-:W-:Y:S01]  /*134b0*/  FSEL R10, R12, -INF , !P0 ;  /* 0xff8000000c0a7808 */ /* 0x004fe20004000000 */
[----:B------:R-:W2:Y:S01]  /*134c0*/  MUFU.TANH R14, R29 ;  /* 0x0000001d000e7308 */ /* 0x000ea20000002400 */
[----:B-----5:R-:W-:Y:S01]  /*134d0*/  FSEL R16, R17, -INF , !P5 ;  /* 0xff80000011107808 */ /* 0x020fe20006800000 */
[----:B------:R-:W-:Y:S01]  /*134e0*/  VIADD R12, R3, 0x21 ;  /* 0x00000021030c7836 */ /* 0x000fe20000000000 */
[-C--:B------:R-:W-:Y:S01]  /*134f0*/  ISETP.GE.AND P0, PT, R21, R216.reuse, PT ;  /* 0x000000d81500720c */ /* 0x080fe20003f06270 */
[----:B------:R-:W-:Y:S01]  /*13500*/  VIADD R17, R3, 0x20 ;  /* 0x0000002003117836 */ /* 0x000fe20000000000 */
[----:B------:R-:W-:Y:S01]  /*13510*/  ISETP.GE.AND P6, PT, R11, R216, PT ;  /* 0x000000d80b00720c */ /* 0x000fe20003fc6270 */
[----:B------:R-:W-:Y:S01]  /*13520*/  FMUL.FTZ R91, R91, UR15 ;  /* 0x0000000f5b5b7c20 */ /* 0x000fe20008410000 */
[C---:B------:R-:W-:Y:S01]  /*13530*/  ISETP.GE.AND P5, PT, R21.reuse, R217, PT ;  /* 0x000000d91500720c */ /* 0x040fe20003fa6270 */
[----:B------:R-:W5:Y:S01]  /*13540*/  MUFU.TANH R5, R5 ;  /* 0x0000000500057308 */ /* 0x000f620000002400 */
[----:B------:R-:W-:-:S02]  /*13550*/  ISETP.LT.OR P0, PT, R21, R218, P0 ;  /* 0x000000da1500720c */ /* 0x000fc40000701670 */
[----:B------:R-:W-:Y:S02]  /*13560*/  ISETP.LT.OR P6, PT, R11, R218, P6 ;  /* 0x000000da0b00720c */ /* 0x000fe400037c1670 */
[----:B------:R-:W-:Y:S02]  /*13570*/  ISETP.LT.OR P5, PT, R21, R219, P5 ;  /* 0x000000db1500720c */ /* 0x000fe40002fa1670 */
[----:B------:R-:W-:Y:S01]  /*13580*/  FSEL R9, R9, -INF , !P2 ;  /* 0xff80000009097808 */ /* 0x000fe20005000000 */
[----:B------:R-:W5:Y:S01]  /*13590*/  MUFU.TANH R70, R70 ;  /* 0x0000004600467308 */ /* 0x000f620000002400 */
[----:B---3--:R-:W-:Y:S02]  /*135a0*/  FSEL R7, R7, -INF , !P0 ;  /* 0xff80000007077808 */ /* 0x008fe40004000000 */
[----:B----4-:R-:W-:Y:S02]  /*135b0*/  FSEL R11, R8, -INF , !P6 ;  /* 0xff800000080b7808 */ /* 0x010fe40007000000 */
[----:B------:R-:W-:-:S02]  /*135c0*/  ISETP.GE.AND P2, PT, R12, R217, PT ;  /* 0x000000d90c00720c */ /* 0x000fc40003f46270 */
[----:B-1----:R-:W-:Y:S01]  /*135d0*/  FSEL R6, R6, -INF , !P5 ;  /* 0xff80000006067808 */ /* 0x002fe20006800000 */
[----:B------:R-:W1:Y:S01]  /*135e0*/  MUFU.TANH R4, R4 ;  /* 0x0000000400047308 */ /* 0x000e620000002400 */
[-C--:B------:R-:W-:Y:S02]  /*135f0*/  ISETP.GE.AND P0, PT, R12, R216.reuse, PT ;  /* 0x000000d80c00720c */ /* 0x080fe40003f06270 */
[-C--:B------:R-:W-:Y:S02]  /*13600*/  ISETP.GE.AND P6, PT, R18, R216.reuse, PT ;  /* 0x000000d81200720c */ /* 0x080fe40003fc6270 */
[----:B------:R-:W-:Y:S02]  /*13610*/  ISETP.GE.AND P5, PT, R17, R216, PT ;  /* 0x000000d81100720c */ /* 0x000fe40003fa6270 */
[C---:B------:R-:W-:Y:S01]  /*13620*/  ISETP.LT.OR P2, PT, R12.reuse, R219, P2 ;  /* 0x000000db0c00720c */ /* 0x040fe20001741670 */
[----:B------:R-:W3:Y:S01]  /*13630*/  MUFU.TANH R68, R68 ;  /* 0x0000004400447308 */ /* 0x000ee20000002400 */
[----:B------:R-:W-:Y:S01]  /*13640*/  ISETP.LT.OR P0, PT, R12, R218, P0 ;  /* 0x000000da0c00720c */ /* 0x000fe20000701670 */
[----:B------:R-:W-:Y:S01]  /*13650*/  VIADD R12, R3, 0x29 ;  /* 0x00000029030c7836 */ /* 0x000fe20000000000 */
[----:B------:R-:W-:-:S02]  /*13660*/  FSEL R13, R19, -INF , !P1 ;  /* 0xff800000130d7808 */ /* 0x000fc40004800000 */
[-C--:B------:R-:W-:Y:S02]  /*13670*/  ISETP.LT.OR P6, PT, R18, R218.reuse, P6 ;  /* 0x000000da1200720c */ /* 0x080fe400037c1670 */
[----:B--2---:R-:W-:Y:S01]  /*13680*/  FSEL R8, R14, -INF , !P4 ;  /* 0xff8000000e087808 */ /* 0x004fe20006000000 */
[----:B------:R-:W2:Y:S01]  /*13690*/  MUFU.TANH R71, R71 ;  /* 0x0000004700477308 */ /* 0x000ea20000002400 */
[----:B------:R-:W-:Y:S01]  /*136a0*/  ISETP.LT.OR P5, PT, R17, R218, P5 ;  /* 0x000000da1100720c */ /* 0x000fe20002fa1670 */
[----:B------:R-:W-:Y:S01]  /*136b0*/  VIADD R14, R3, 0x28 ;  /* 0x00000028030e7836 */ /* 0x000fe20000000000 */
[-C--:B------:R-:W-:Y:S02]  /*136c0*/  ISETP.GE.AND P1, PT, R18, R217.reuse, PT ;  /* 0x000000d91200720c */ /* 0x080fe40003f26270 */
[----:B------:R-:W-:Y:S02]  /*136d0*/  ISETP.GE.AND P4, PT, R17, R217, PT ;  /* 0x000000d91100720c */ /* 0x000fe40003f86270 */
[----:B-----5:R-:W-:Y:S01]  /*136e0*/  FSEL R5, R5, -INF , !P6 ;  /* 0xff80000005057808 */ /* 0x020fe20007000000 */
[----:B------:R-:W4:Y:S01]  /*136f0*/  MUFU.TANH R170, R69 ;  /* 0x0000004500aa7308 */ /* 0x000f220000002400 */
[----:B------:R-:W-:-:S02]  /*13700*/  FSEL R215, R70, -INF , !P5 ;  /* 0xff80000046d77808 */ /* 0x000fc40006800000 */
[-C--:B------:R-:W-:Y:S02]  /*13710*/  ISETP.LT.OR P1, PT, R18, R219.reuse, P1 ;  /* 0x000000db1200720c */ /* 0x080fe40000f21670 */
[----:B------:R-:W-:Y:S02]  /*13720*/  ISETP.LT.OR P4, PT, R17, R219, P4 ;  /* 0x000000db1100720c */ /* 0x000fe40002781670 */
[C---:B------:R-:W-:Y:S01]  /*13730*/  ISETP.GE.AND P6, PT, R12.reuse, R217, PT ;  /* 0x000000d90c00720c */ /* 0x040fe20003fc6270 */
[----:B------:R-:W5:Y:S01]  /*13740*/  MUFU.TANH R64, R64 ;  /* 0x0000004000407308 */ /* 0x000f620000002400 */
[----:B------:R-:W-:Y:S02]  /*13750*/  ISETP.GE.AND P5, PT, R12, R216, PT ;  /* 0x000000d80c00720c */ /* 0x000fe40003fa6270 */
[----:B-1----:R-:W-:Y:S02]  /*13760*/  FSEL R4, R4, -INF , !P1 ;  /* 0xff80000004047808 */ /* 0x002fe40004800000 */
[----:B---3--:R-:W-:-:S02]  /*13770*/  FSEL R160, R68, -INF , !P4 ;  /* 0xff80000044a07808 */ /* 0x008fc40006000000 */
[C---:B------:R-:W-:Y:S01]  /*13780*/  ISETP.LT.OR P6, PT, R12.reuse, R219, P6 ;  /* 0x000000db0c00720c */ /* 0x040fe200037c1670 */
[----:B------:R-:W1:Y:S01]  /*13790*/  MUFU.TANH R53, R53 ;  /* 0x0000003500357308 */ /* 0x000e620000002400 */
[----:B------:R-:W-:Y:S01]  /*137a0*/  ISETP.LT.OR P5, PT, R12, R218, P5 ;  /* 0x000000da0c00720c */ /* 0x000fe20002fa1670 */
[C---:B------:R-:W-:Y:S01]  /*137b0*/  VIADD R12, R3.reuse, 0x31 ;  /* 0x00000031030c7836 */ /* 0x040fe20000000000 */
[C---:B------:R-:W-:Y:S02]  /*137c0*/  ISETP.GE.AND P1, PT, R14.reuse, R217, PT ;  /* 0x000000d90e00720c */ /* 0x040fe40003f26270 */
[C---:B------:R-:W-:Y:S02]  /*137d0*/  ISETP.GE.AND P4, PT, R14.reuse, R216, PT ;  /* 0x000000d80e00720c */ /* 0x040fe40003f86270 */
[C---:B------:R-:W-:Y:S01]  /*137e0*/  ISETP.LT.OR P1, PT, R14.reuse, R219, P1 ;  /* 0x000000db0e00720c */ /* 0x040fe20000f21670 */
[----:B------:R-:W-:Y:S01]  /*137f0*/  MUFU.TANH R65, R65 ;  /* 0x0000004100417308 */ /* 0x000fe20000002400 */
[----:B------:R-:W-:Y:S01]  /*13800*/  ISETP.LT.OR P4, PT, R14, R218, P4 ;  /* 0x000000da0e00720c */ /* 0x000fe20002781670 */
[----:B------:R-:W-:Y:S01]  /*13810*/  VIADD R14, R3, 0x30 ;  /* 0x00000030030e7836 */ /* 0x000fe20000000000 */
[----:B--2---:R-:W-:-:S02]  /*13820*/  FSEL R169, R71, -INF , !P0 ;  /* 0xff80000047a97808 */ /* 0x004fc40004000000 */
[----:B------:R-:W-:Y:S02]  /*13830*/  ISETP.GE.AND P0, PT, R12, R217, PT ;  /* 0x000000d90c00720c */ /* 0x000fe40003f06270 */
[----:B----4-:R-:W-:Y:S01]  /*13840*/  FSEL R170, R170, -INF , !P2 ;  /* 0xff800000aaaa7808 */ /* 0x010fe20005000000 */
[----:B------:R-:W2:Y:S01]  /*13850*/  MUFU.TANH R66, R66 ;  /* 0x0000004200427308 */ /* 0x000ea20000002400 */
[----:B-----5:R-:W-:Y:S02]  /*13860*/  FSEL R162, R64, -INF , !P1 ;  /* 0xff80000040a27808 */ /* 0x020fe40004800000 */
[----:B------:R-:W-:Y:S02]  /*13870*/  ISETP.LT.OR P0, PT, R12, R219, P0 ;  /* 0x000000db0c00720c */ /* 0x000fe40000701670 */
[C---:B------:R-:W-:Y:S02]  /*13880*/  ISETP.GE.AND P2, PT, R14.reuse, R217, PT ;  /* 0x000000d90e00720c */ /* 0x040fe40003f46270 */
[----:B------:R-:W-:Y:S01]  /*13890*/  ISETP.GE.AND P1, PT, R14, R216, PT ;  /* 0x000000d80e00720c */ /* 0x000fe20003f26270 */
[----:B------:R-:W3:Y:S01]  /*138a0*/  MUFU.TANH R67, R67 ;  /* 0x0000004300437308 */ /* 0x000ee20000002400 */
[----:B-1----:R-:W-:-:S02]  /*138b0*/  FSEL R176, R53, -INF , !P0 ;  /* 0xff80000035b07808 */ /* 0x002fc40004000000 */
[C---:B------:R-:W-:Y:S02]  /*138c0*/  ISETP.LT.OR P2, PT, R14.reuse, R219, P2 ;  /* 0x000000db0e00720c */ /* 0x040fe40001741670 */
[----:B------:R-:W-:Y:S01]  /*138d0*/  ISETP.LT.OR P1, PT, R14, R218, P1 ;  /* 0x000000da0e00720c */ /* 0x000fe20000f21670 */
[C---:B------:R-:W-:Y:S01]  /*138e0*/  VIADD R14, R3.reuse, 0x38 ;  /* 0x00000038030e7836 */ /* 0x040fe20000000000 */
[----:B------:R-:W-:Y:S01]  /*138f0*/  ISETP.GT.AND P0, PT, R212, R203, PT ;  /* 0x000000cbd400720c */ /* 0x000fe20003f04270 */
[----:B------:R-:W1:Y:S01]  /*13900*/  MUFU.TANH R52, R52 ;  /* 0x0000003400347308 */ /* 0x000e620000002400 */
[----:B------:R-:W-:Y:S01]  /*13910*/  VIADD R3, R3, 0x39 ;  /* 0x0000003903037836 */ /* 0x000fe20000000000 */
[----:B--2---:R-:W-:Y:S02]  /*13920*/  FSEL R179, R66, -INF , !P4 ;  /* 0xff80000042b37808 */ /* 0x004fe40006000000 */
[----:B------:R-:W-:Y:S02]  /*13930*/  FSEL R166, R65, -INF , !P6 ;  /* 0xff80000041a67808 */ /* 0x000fe40007000000 */
[----:B------:R-:W-:-:S02]  /*13940*/  ISETP.GE.AND P4, PT, R12, R216, PT ;  /* 0x000000d80c00720c */ /* 0x000fc40003f86270 */
[----:B------:R-:W2:Y:S01]  /*13950*/  MUFU.TANH R54, R54 ;  /* 0x0000003600367308 */ /* 0x000ea20000002400 */
[----:B---3--:R-:W-:Y:S02]  /*13960*/  FSEL R173, R67, -INF , !P5 ;  /* 0xff80000043ad7808 */ /* 0x008fe40006800000 */
[-C--:B------:R-:W-:Y:S02]  /*13970*/  ISETP.GE.AND P6, PT, R14, R217.reuse, PT ;  /* 0x000000d90e00720c */ /* 0x080fe40003fc6270 */
[----:B------:R-:W-:Y:S02]  /*13980*/  ISETP.GE.AND P5, PT, R3, R217, PT ;  /* 0x000000d90300720c */ /* 0x000fe40003fa6270 */
[----:B------:R-:W-:Y:S01]  /*13990*/  ISETP.LT.OR P4, PT, R12, R218, P4 ;  /* 0x000000da0c00720c */ /* 0x000fe20002781670 */
[----:B------:R-:W3:Y:S01]  /*139a0*/  MUFU.TANH R55, R55 ;  /* 0x0000003700377308 */ /* 0x000ee20000002400 */
[----:B-1----:R-:W-:Y:S02]  /*139b0*/  FSEL R178, R52, -INF , !P2 ;  /* 0xff80000034b27808 */ /* 0x002fe40005000000 */
[----:B------:R-:W-:-:S02]  /*139c0*/  ISETP.GE.AND P2, PT, R14, R216, PT ;  /* 0x000000d80e00720c */ /* 0x000fc40003f46270 */
[CC--:B------:R-:W-:Y:S02]  /*139d0*/  ISETP.LT.OR P6, PT, R14.reuse, R219.reuse, P6 ;  /* 0x000000db0e00720c */ /* 0x0c0fe400037c1670 */
[----:B------:R-:W-:Y:S01]  /*139e0*/  ISETP.LT.OR P2, PT, R14, R218, P2 ;  /* 0x000000da0e00720c */ /* 0x000fe20001741670 */
[----:B------:R-:W1:Y:S01]  /*139f0*/  MUFU.TANH R88, R88 ;  /* 0x0000005800587308 */ /* 0x000e620000002400 */
[----:B--2---:R-:W-:Y:S01]  /*13a00*/  FSEL R175, R54, -INF , !P1 ;  /* 0xff80000036af7808 */ /* 0x004fe20004800000 */
[----:B------:R-:W-:Y:S01]  /*13a10*/  BAR.SYNC.DEFER_BLOCKING 0x0 ;  /* 0x0000000000007b1d */ /* 0x000fe20000010000 */
[C---:B------:R-:W-:Y:S02]  /*13a20*/  ISETP.GE.AND P1, PT, R3.reuse, R216, PT ;  /* 0x000000d80300720c */ /* 0x040fe40003f26270 */
[C---:B------:R-:W-:Y:S02]  /*13a30*/  ISETP.LT.OR P5, PT, R3.reuse, R219, P5 ;  /* 0x000000db0300720c */ /* 0x040fe40002fa1670 */
[----:B------:R-:W-:Y:S01]  /*13a40*/  ISETP.LT.OR P1, PT, R3, R218, P1 ;  /* 0x000000da0300720c */ /* 0x000fe20000f21670 */
        /* <DEDUP_REMOVED lines=70> */
.L_x_5824:
[----:B------:R-:W-:Y:S02]  /*13eb0*/  ULDC UR12, c[0x0][0x248] ;  /* 0x00009200000c7ab9 */ /* 0x000fe40000000800 */
[----:B------:R-:W-:-:S06]  /*13ec0*/  USHF.L.U32 UR5, UR12, 0x6, URZ ;  /* 0x000000060c057899 */ /* 0x000fcc000800063f */
[----:B------:R-:W-:-:S04]  /*13ed0*/  IADD3 R17, RZ, -UR5, RZ ;  /* 0x80000005ff117c10 */ /* 0x000fc8000fffe0ff */
[----:B------:R-:W-:-:S07]  /*13ee0*/  SHF.R.S32.HI R3, RZ, 0x1f, R17 ;  /* 0x0000001fff037819 */ /* 0x000fce0000011411 */
.L_x_5825:
        /* <DEDUP_REMOVED lines=41> */
.L_x_5823:
        /* <DEDUP_REMOVED lines=87> */
[----:B------:R-:W5:Y:S01]  /*146f0*/  LDSM.16.MT88.4 R16, [R192+0xe800] ;  /* 0x00e80000c010783b */ /* 0x000f620000004200 */
        /* <DEDUP_REMOVED lines=282> */
.L_x_5827:
[----:B------:R-:W-:Y:S02]  /*158a0*/  ULDC UR8, c[0x0][0x250] ;  /* 0x0000940000087ab9 */ /* 0x000fe40000000800 */
[----:B------:R-:W-:-:S06]  /*158b0*/  USHF.L.U32 UR4, UR8, 0x6, URZ ;  /* 0x0000000608047899 */ /* 0x000fcc000800063f */
[----:B------:R-:W-:-:S04]  /*158c0*/  IADD3 R5, RZ, -UR4, RZ ;  /* 0x80000004ff057c10 */ /* 0x000fc8000fffe0ff */
[----:B------:R-:W-:-:S07]  /*158d0*/  SHF.R.S32.HI R0, RZ, 0x1f, R5 ;  /* 0x0000001fff007819 */ /* 0x000fce0000011405 */
.L_x_5828:
[----:B------:R-:W-:Y:S01]  /*158e0*/  IADD3 R135, P1, P0, R138, R5, R135 ;  /* 0x000000058a877210 */ /* 0x000fe2000783e087 */
[----:B------:R-:W-:Y:S01]  /*158f0*/  ULDC.64 UR4, c[0x0][0x220] ;  /* 0x0000880000047ab9 */ /* 0x000fe20000000a00 */
        /* <DEDUP_REMOVED lines=13> */
[----:B------:R-:W-:Y:S02]  /*159d0*/  LEA R8, P0, R135, UR4, 0x1 ;  /* 0x0000000487087c11 */ /* 0x000fe4000f8008ff */
[----:B------:R-:W-:Y:S02]  /*159e0*/  IADD3.X R7, R213, UR9, RZ, P1, !PT ;  /* 0x00000009d5077c10 */ /* 0x000fe40008ffe4ff */
        /* <DEDUP_REMOVED lines=17> */
[----:B------:R-:W-:-:S03]  /*15b00*/  ISETP.GE.AND P5, PT, R211, R217, PT ;  /* 0x000000d9d300720c */ /* 0x000fc60003fa6270 */
[----:B------:R-:W-:Y:S01]  /*15b10*/  LDGSTS.E.BYPASS.LTC128B.128 [R208+0x10800], desc[UR6][R8.64+0x100] ;  /* 0x1080010008d07fae */ /* 0x000fe2000b901d46 */
[----:B------:R-:W-:-:S03]  /*15b20*/  ISETP.LT.OR P5, PT, R211, R219, P5 ;  /* 0x000000dbd300720c */ /* 0x000fc60002fa1670 */
[----:B------:R2:W-:Y:S04]  /*15b30*/  LDGSTS.E.BYPASS.LTC128B.128 [R208+0xd000], desc[UR6][R20.64] ;  /* 0x0d00000014d07fae */ /* 0x0005e8000b901d46 */
[----:B------:R-:W-:Y:S04]  /*15b40*/  LDGSTS.E.BYPASS.LTC128B.128 [R208+0xf000], desc[UR6][R10.64+0x80] ;  /* 0x0f0000800ad07fae */ /* 0x000fe8000b901d46 */
[----:B------:R3:W-:Y:S04]  /*15b50*/  LDGSTS.E.BYPASS.LTC128B.128 [R208+0x11000], desc[UR6][R10.64+0x100] ;  /* 0x110001000ad07fae */ /* 0x0007e8000b901d46 */
[----:B------:R-:W-:Y:S04]  /*15b60*/  LDGSTS.E.BYPASS.LTC128B.128 [R208+0xd800], desc[UR6][R24.64] ;  /* 0x0d80000018d07fae */ /* 0x000fe8000b901d46 */
[----:B------:R-:W-:Y:S04]  /*15b70*/  LDGSTS.E.BYPASS.LTC128B.128 [R208+0xf800], desc[UR6][R26.64+0x80] ;  /* 0x0f8000801ad07fae */ /* 0x000fe8000b901d46 */
[----:B------:R4:W-:Y:S04]  /*15b80*/  LDGSTS.E.BYPASS.LTC128B.128 [R208+0x11800], desc[UR6][R26.64+0x100] ;  /* 0x118001001ad07fae */ /* 0x0009e8000b901d46 */
[----:B------:R-:W-:Y:S04]  /*15b90*/  LDSM.16.M88.4 R224, [R202] ;  /* 0x00000000cae0783b */ /* 0x000fe80000000200 */
[----:B------:R-:W5:Y:S04]  /*15ba0*/  LDSM.16.M88.4 R12, [R201+0x6000] ;  /* 0x00600000c90c783b */ /* 0x000f680000000200 */
[----:B------:R-:W-:Y:S04]  /*15bb0*/  LDSM.16.M88.4 R148, [R200] ;  /* 0x00000000c894783b */ /* 0x000fe80000000200 */
[----:B-1----:R-:W-:Y:S04]  /*15bc0*/  LDSM.16.M88.4 R4, [R199] ;  /* 0x00000000c704783b */ /* 0x002fe80000000200 */
[----:B------:R-:W1:Y:S04]  /*15bd0*/  LDSM.16.M88.4 R136, [R201+0x6800] ;  /* 0x00680000c988783b */ /* 0x000e680000000200 */
[----:B------:R-:W-:Y:S04]  /*15be0*/  LDSM.16.M88.4 R32, [R198] ;  /* 0x00000000c620783b */ /* 0x000fe80000000200 */
[----:B--2---:R-:W-:Y:S04]  /*15bf0*/  LDSM.16.M88.4 R20, [R195+0x6000] ;  /* 0x00600000c314783b */ /* 0x004fe80000000200 */
[----:B---3--:R-:W2:Y:S04]  /*15c00*/  LDSM.16.M88.4 R8, [R191] ;  /* 0x00000000bf08783b */ /* 0x008ea80000000200 */
[----:B------:R-:W-:Y:S04]  /*15c10*/  LDSM.16.M88.4 R144, [R197] ;  /* 0x00000000c590783b */ /* 0x000fe80000000200 */
[----:B------:R-:W3:Y:S04]  /*15c20*/  LDSM.16.M88.4 R160, [R201+0x7000] ;  /* 0x00700000c9a0783b */ /* 0x000ee80000000200 */
[----:B----4-:R-:W4:Y:S01]  /*15c30*/  LDSM.16.M88.4 R24, [R195+0x6800] ;  /* 0x00680000c318783b */ /* 0x010f220000000200 */
[C---:B-----5:R-:W-:Y:S03]  /*15c40*/  HMMA.16816.F32 R16, R224.reuse, R12, RZ ;  /* 0x0000000ce010723c */ /* 0x060fe600000018ff */
[----:B------:R-:W-:Y:S04]  /*15c50*/  LDSM.16.M88.4 R28, [R202+0x2000] ;  /* 0x00200000ca1c783b */ /* 0x000fe80000000200 */
[----:B------:R-:W-:Y:S01]  /*15c60*/  LDSM.16.M88.4 R240, [R190] ;  /* 0x00000000bef0783b */ /* 0x000fe20000000200 */
[C---:B------:R-:W-:Y:S03]  /*15c70*/  HMMA.16816.F32 R12, R224.reuse, R14, RZ ;  /* 0x0000000ee00c723c */ /* 0x040fe600000018ff */
[----:B------:R-:W-:Y:S03]  /*15c80*/  LDSM.16.M88.4 R152, [R201+0x7800] ;  /* 0x00780000c998783b */ /* 0x000fe60000000200 */
[C---:B-1----:R-:W-:Y:S01]  /*15c90*/  HMMA.16816.F32 R140, R224.reuse, R136, RZ ;  /* 0x00000088e08c723c */ /* 0x042fe200000018ff */
[----:B------:R-:W-:Y:S04]  /*15ca0*/  LDSM.16.M88.4 R236, [R200+0x2000] ;  /* 0x00200000c8ec783b */ /* 0x000fe80000000200 */
[----:B------:R-:W-:Y:S01]  /*15cb0*/  LDSM.16.M88.4 R168, [R195+0x7000] ;  /* 0x00700000c3a8783b */ /* 0x000fe20000000200 */
[----:B------:R-:W-:Y:S03]  /*15cc0*/  HMMA.16816.F32 R136, R224, R138, RZ ;  /* 0x0000008ae088723c */ /* 0x000fe600000018ff */
[----:B------:R-:W-:Y:S03]  /*15cd0*/  LDSM.16.M88.4 R172, [R189] ;  /* 0x00000000bdac783b */ /* 0x000fe60000000200 */
[C---:B------:R-:W-:Y:S01]  /*15ce0*/  HMMA.16816.F32 R16, R148.reuse, R4, R16 ;  /* 0x000000049410723c */ /* 0x040fe20000001810 */
[----:B------:R-:W-:Y:S04]  /*15cf0*/  LDSM.16.M88.4 R176, [R198+0x2000] ;  /* 0x00200000c6b0783b */ /* 0x000fe80000000200 */
[----:B------:R-:W-:Y:S01]  /*15d00*/  LDSM.16.M88.4 R232, [R188+0x1000] ;  /* 0x00100000bce8783b */ /* 0x000fe20000000200 */
[C---:B------:R-:W-:Y:S03]  /*15d10*/  HMMA.16816.F32 R12, R148.reuse, R6, R12 ;  /* 0x00000006940c723c */ /* 0x040fe6000000180c */
[----:B------:R-:W1:Y:S03]  /*15d20*/  LDSM.16.M88.4 R4, [R188] ;  /* 0x00000000bc04783b */ /* 0x000e660000000200 */
[C---:B--2---:R-:W-:Y:S01]  /*15d30*/  HMMA.16816.F32 R140, R148.reuse, R8, R140 ;  /* 0x00000008948c723c */ /* 0x044fe2000000188c */
[----:B------:R-:W-:Y:S04]  /*15d40*/  LDSM.16.M88.4 R156, [R197+0x2000] ;  /* 0x00200000c59c783b */ /* 0x000fe80000000200 */
[----:B------:R-:W0:Y:S01]  /*15d50*/  LDGDEPBAR ;  /* 0x00000000000079af */ /* 0x000e220000000000 */
[----:B------:R-:W-:Y:S03]  /*15d60*/  HMMA.16816.F32 R136, R148, R10, R136 ;  /* 0x0000000a9488723c */ /* 0x000fe60000001888 */
[----:B------:R-:W-:Y:S03]  /*15d70*/  LDSM.16.M88.4 R8, [R188+0x800] ;  /* 0x00080000bc08783b */ /* 0x000fe60000000200 */
[C---:B------:R-:W-:Y:S06]  /*15d80*/  HMMA.16816.F32 R16, R32.reuse, R20, R16 ;  /* 0x000000142010723c */ /* 0x040fec0000001810 */
[----:B------:R-:W-:Y:S01]  /*15d90*/  HMMA.16816.F32 R12, R32, R22, R12 ;  /* 0x00000016200c723c */ /* 0x000fe2000000180c */
[----:B------:R-:W2:Y:S05]  /*15da0*/  LDSM.16.M88.4 R20, [R201+0x8000] ;  /* 0x00800000c914783b */ /* 0x000eaa0000000200 */
[----:B---3--:R-:W-:Y:S06]  /*15db0*/  HMMA.16816.F32 R164, R224, R160, RZ ;  /* 0x000000a0e0a4723c */ /* 0x008fec00000018ff */
[C---:B----4-:R-:W-:Y:S06]  /*15dc0*/  HMMA.16816.F32 R140, R32.reuse, R24, R140 ;  /* 0x00000018208c723c */ /* 0x050fec000000188c */
[----:B------:R-:W-:Y:S01]  /*15dd0*/  HMMA.16816.F32 R136, R32, R26, R136 ;  /* 0x0000001a2088723c */ /* 0x000fe20000001888 */
[----:B------:R-:W-:Y:S05]  /*15de0*/  LDSM.16.M88.4 R24, [R201+0x8800] ;  /* 0x00880000c918783b */ /* 0x000fea0000000200 */
[C---:B-1----:R-:W-:Y:S06]  /*15df0*/  HMMA.16816.F32 R16, R144.reuse, R4, R16 ;  /* 0x000000049010723c */ /* 0x042fec0000001810 */
[----:B------:R-:W-:Y:S01]  /*15e00*/  HMMA.16816.F32 R12, R144, R6, R12 ;  /* 0x00000006900c723c */ /* 0x000fe2000000180c */
[----:B------:R-:W1:Y:S05]  /*15e10*/  LDSM.16.M88.4 R4, [R187] ;  /* 0x00000000bb04783b */ /* 0x000e6a0000000200 */
[----:B------:R-:W-:Y:S06]  /*15e20*/  HMMA.16816.F32 R160, R224, R162, RZ ;  /* 0x000000a2e0a0723c */ /* 0x000fec00000018ff */
[----:B------:R-:W-:Y:S06]  /*15e30*/  HMMA.16816.F32 R164, R148, R240, R164 ;  /* 0x000000f094a4723c */ /* 0x000fec00000018a4 */
[C---:B--2---:R-:W-:Y:S06]  /*15e40*/  HMMA.16816.F32 R16, R28.reuse, R20, R16 ;  /* 0x000000141c10723c */ /* 0x044fec0000001810 */
[----:B------:R-:W-:Y:S01]  /*15e50*/  HMMA.16816.F32 R12, R28, R22, R12 ;  /* 0x000000161c0c723c */ /* 0x000fe2000000180c */
[----:B------:R-:W2:Y:S05]  /*15e60*/  LDSM.16.M88.4 R20, [R195+0x8000] ;  /* 0x00800000c314783b */ /* 0x000eaa0000000200 */
[C---:B------:R-:W-:Y:S06]  /*15e70*/  HMMA.16816.F32 R140, R144.reuse, R8, R140 ;  /* 0x00000008908c723c */ /* 0x040fec000000188c */
[----:B------:R-:W-:Y:S01]  /*15e80*/  HMMA.16816.F32 R136, R144, R10, R136 ;  /* 0x0000000a9088723c */ /* 0x000fe20000001888 */
[----:B------:R-:W3:Y:S05]  /*15e90*/  LDSM.16.M88.4 R8, [R186] ;  /* 0x00000000ba08783b */ /* 0x000eea0000000200 */
[----:B------:R-:W-:Y:S01]  /*15ea0*/  HMMA.16816.F32 R160, R148, R242, R160 ;  /* 0x000000f294a0723c */ /* 0x000fe200000018a0 */
[----:B------:R-:W-:Y:S05]  /*15eb0*/  LDSM.16.M88.4 R240, [R201+0x9000] ;  /* 0x00900000c9f0783b */ /* 0x000fea0000000200 */
[C---:B------:R-:W-:Y:S06]  /*15ec0*/  HMMA.16816.F32 R228, R224.reuse, R152, RZ ;  /* 0x00000098e0e4723c */ /* 0x040fec00000018ff */
[----:B------:R-:W-:Y:S01]  /*15ed0*/  HMMA.16816.F32 R224, R224, R154, RZ ;  /* 0x0000009ae0e0723c */ /* 0x000fe200000018ff */
[----:B------:R-:W4:Y:S05]  /*15ee0*/  LDSM.16.M88.4 R152, [R195+0x7800] ;  /* 0x00780000c398783b */ /* 0x000f2a0000000200 */
[C---:B-1----:R-:W-:Y:S06]  /*15ef0*/  HMMA.16816.F32 R16, R236.reuse, R4, R16 ;  /* 0x00000004ec10723c */ /* 0x042fec0000001810 */
[----:B------:R-:W-:Y:S01]  /*15f00*/  HMMA.16816.F32 R12, R236, R6, R12 ;  /* 0x00000006ec0c723c */ /* 0x000fe2000000180c */
[----:B------:R-:W1:Y:S05]  /*15f10*/  LDSM.16.M88.4 R4, [R188+0x2000] ;  /* 0x00200000bc04783b */ /* 0x000e6a0000000200 */
[----:B------:R-:W-:Y:S06]  /*15f20*/  HMMA.16816.F32 R164, R32, R168, R164 ;  /* 0x000000a820a4723c */ /* 0x000fec00000018a4 */
[C---:B------:R-:W-:Y:S06]  /*15f30*/  HMMA.16816.F32 R140, R28.reuse, R24, R140 ;  /* 0x000000181c8c723c */ /* 0x040fec000000188c */
[----:B------:R-:W-:Y:S01]  /*15f40*/  HMMA.16816.F32 R136, R28, R26, R136 ;  /* 0x0000001a1c88723c */ /* 0x000fe20000001888 */
[----:B------:R-:W5:Y:S05]  /*15f50*/  LDSM.16.M88.4 R24, [R195+0x8800] ;  /* 0x00880000c318783b */ /* 0x000f6a0000000200 */
[----:B------:R-:W-:Y:S01]  /*15f60*/  HMMA.16816.F32 R160, R32, R170, R160 ;  /* 0x000000aa20a0723c */ /* 0x000fe200000018a0 */
[----:B------:R-:W-:Y:S05]  /*15f70*/  LDSM.16.M88.4 R168, [R201+0x9800] ;  /* 0x00980000c9a8783b */ /* 0x000fea0000000200 */
[C---:B------:R-:W-:Y:S06]  /*15f80*/  HMMA.16816.F32 R228, R148.reuse, R172, R228 ;  /* 0x000000ac94e4723c */ /* 0x040fec00000018e4 */
[----:B------:R-:W-:Y:S01]  /*15f90*/  HMMA.16816.F32 R224, R148, R174, R224 ;  /* 0x000000ae94e0723c */ /* 0x000fe200000018e0 */
[----:B------:R-:W5:Y:S04]  /*15fa0*/  LDSM.16.M88.4 R172, [R188+0x1800] ;  /* 0x00180000bcac783b */ /* 0x000f680000000200 */
[----:B------:R-:W-:Y:S01]  /*15fb0*/  LDSM.16.M88.4 R148, [R202+0x4000] ;  /* 0x00400000ca94783b */ /* 0x000fe20000000200 */
[C---:B--2---:R-:W-:Y:S06]  /*15fc0*/  HMMA.16816.F32 R16, R176.reuse, R20, R16 ;  /* 0x00000014b010723c */ /* 0x044fec0000001810 */
[----:B------:R-:W-:Y:S01]  /*15fd0*/  HMMA.16816.F32 R12, R176, R22, R12 ;  /* 0x00000016b00c723c */ /* 0x000fe2000000180c */
[----:B------:R-:W2:Y:S05]  /*15fe0*/  LDSM.16.M88.4 R20, [R201+0xa000] ;  /* 0x00a00000c914783b */ /* 0x000eaa0000000200 */
[----:B------:R-:W-:Y:S06]  /*15ff0*/  HMMA.16816.F32 R164, R144, R232, R164 ;  /* 0x000000e890a4723c */ /* 0x000fec00000018a4 */
[C---:B---3--:R-:W-:Y:S06]  /*16000*/  HMMA.16816.F32 R140, R236.reuse, R8, R140 ;  /* 0x00000008ec8c723c */ /* 0x048fec000000188c */
[----:B------:R-:W-:Y:S01]  /*16010*/  HMMA.16816.F32 R136, R236, R10, R136 ;  /* 0x0000000aec88723c */ /* 0x000fe20000001888 */
[----:B------:R-:W-:Y:S05]  /*16020*/  LDSM.16.M88.4 R8, [R188+0x2800] ;  /* 0x00280000bc08783b */ /* 0x000fea0000000200 */
[----:B------:R-:W-:Y:S01]  /*16030*/  HMMA.16816.F32 R160, R144, R234, R160 ;  /* 0x000000ea90a0723c */ /* 0x000fe200000018a0 */
[----:B------:R-:W-:Y:S05]  /*16040*/  LDSM.16.M88.4 R232, [R184] ;  /* 0x00000000b8e8783b */ /* 0x000fea0000000200 */
[C---:B----4-:R-:W-:Y:S06]  /*16050*/  HMMA.16816.F32 R228, R32.reuse, R152, R228 ;  /* 0x0000009820e4723c */ /* 0x050fec00000018e4 */
[----:B------:R-:W-:Y:S01]  /*16060*/  HMMA.16816.F32 R224, R32, R154, R224 ;  /* 0x0000009a20e0723c */ /* 0x000fe200000018e0 */
[----:B------:R-:W3:Y:S04]  /*16070*/  LDSM.16.M88.4 R152, [R185] ;  /* 0x00000000b998783b */ /* 0x000ee80000000200 */
[----:B------:R-:W-:Y:S01]  /*16080*/  LDSM.16.M88.4 R32, [R200+0x4000] ;  /* 0x00400000c820783b */ /* 0x000fe20000000200 */
[C---:B-1----:R-:W-:Y:S06]  /*16090*/  HMMA.16816.F32 R16, R156.reuse, R4, R16 ;  /* 0x000000049c10723c */ /* 0x042fec0000001810 */
[----:B------:R-:W-:Y:S01]  /*160a0*/  HMMA.16816.F32 R12, R156, R6, R12 ;  /* 0x000000069c0c723c */ /* 0x000fe2000000180c */
[----:B------:R-:W1:Y:S05]  /*160b0*/  LDSM.16.M88.4 R4, [R183] ;  /* 0x00000000b704783b */ /* 0x000e6a0000000200 */
[----:B------:R-:W-:Y:S06]  /*160c0*/  HMMA.16816.F32 R164, R28, R240, R164 ;  /* 0x000000f01ca4723c */ /* 0x000fec00000018a4 */
[C---:B-----5:R-:W-:Y:S06]  /*160d0*/  HMMA.16816.F32 R140, R176.reuse, R24, R140 ;  /* 0x00000018b08c723c */ /* 0x060fec000000188c */
[----:B------:R-:W-:Y:S01]  /*160e0*/  HMMA.16816.F32 R136, R176, R26, R136 ;  /* 0x0000001ab088723c */ /* 0x000fe20000001888 */
[----:B------:R-:W-:Y:S05]  /*160f0*/  LDSM.16.M88.4 R24, [R198+0x4000] ;  /* 0x00400000c618783b */ /* 0x000fea0000000200 */
[----:B------:R-:W-:Y:S06]  /*16100*/  HMMA.16816.F32 R160, R28, R242, R160 ;  /* 0x000000f21ca0723c */ /* 0x000fec00000018a0 */
[C---:B------:R-:W-:Y:S06]  /*16110*/  HMMA.16816.F32 R228, R144.reuse, R172, R228 ;  /* 0x000000ac90e4723c */ /* 0x040fec00000018e4 */
[----:B------:R-:W-:Y:S01]  /*16120*/  HMMA.16816.F32 R224, R144, R174, R224 ;  /* 0x000000ae90e0723c */ /* 0x000fe200000018e0 */
[----:B------:R-:W4:Y:S04]  /*16130*/  LDSM.16.M88.4 R172, [R195+0x9000] ;  /* 0x00900000c3ac783b */ /* 0x000f280000000200 */
[----:B------:R-:W5:Y:S01]  /*16140*/  LDSM.16.M88.4 R144, [R201+0xa800] ;  /* 0x00a80000c990783b */ /* 0x000f620000000200 */
[C---:B--2---:R-:W-:Y:S06]  /*16150*/  HMMA.16816.F32 R16, R148.reuse, R20, R16 ;  /* 0x000000149410723c */ /* 0x044fec0000001810 */
[----:B------:R-:W-:Y:S01]  /*16160*/  HMMA.16816.F32 R12, R148, R22, R12 ;  /* 0x00000016940c723c */ /* 0x000fe2000000180c */
[----:B------:R-:W2:Y:S05]  /*16170*/  LDSM.16.M88.4 R20, [R195+0xa000] ;  /* 0x00a00000c314783b */ /* 0x000eaa0000000200 */
[----:B---3--:R-:W-:Y:S06]  /*16180*/  HMMA.16816.F32 R164, R236, R152, R164 ;  /* 0x00000098eca4723c */ /* 0x008fec00000018a4 */
[C---:B------:R-:W-:Y:S06]  /*16190*/  HMMA.16816.F32 R140, R156.reuse, R8, R140 ;  /* 0x000000089c8c723c */ /* 0x040fec000000188c */
[----:B------:R-:W-:Y:S01]  /*161a0*/  HMMA.16816.F32 R136, R156, R10, R136 ;  /* 0x0000000a9c88723c */ /* 0x000fe20000001888 */
[----:B------:R-:W-:Y:S05]  /*161b0*/  LDSM.16.M88.4 R8, [R197+0x4000] ;  /* 0x00400000c508783b */ /* 0x000fea0000000200 */
[----:B------:R-:W-:Y:S01]  /*161c0*/  HMMA.16816.F32 R160, R236, R154, R160 ;  /* 0x0000009aeca0723c */ /* 0x000fe200000018a0 */
[----:B------:R-:W-:Y:S05]  /*161d0*/  LDSM.16.M88.4 R152, [R188+0x3000] ;  /* 0x00300000bc98783b */ /* 0x000fea0000000200 */
[C---:B------:R-:W-:Y:S06]  /*161e0*/  HMMA.16816.F32 R228, R28.reuse, R168, R228 ;  /* 0x000000a81ce4723c */ /* 0x040fec00000018e4 */
[----:B------:R-:W-:Y:S01]  /*161f0*/  HMMA.16816.F32 R224, R28, R170, R224 ;  /* 0x000000aa1ce0723c */ /* 0x000fe200000018e0 */
[----:B------:R-:W3:Y:S04]  /*16200*/  LDSM.16.M88.4 R28, [R182] ;  /* 0x00000000b61c783b */ /* 0x000ee80000000200 */
[----:B------:R-:W-:Y:S01]  /*16210*/  LDSM.16.M88.4 R168, [R195+0x9800] ;  /* 0x00980000c3a8783b */ /* 0x000fe20000000200 */
[C---:B-1----:R-:W-:Y:S06]  /*16220*/  HMMA.16816.F32 R16, R32.reuse, R4, R16 ;  /* 0x000000042010723c */ /* 0x042fec0000001810 */
[----:B------:R-:W-:Y:S01]  /*16230*/  HMMA.16816.F32 R12, R32, R6, R12 ;  /* 0x00000006200c723c */ /* 0x000fe2000000180c */
[----:B------:R-:W1:Y:S05]  /*16240*/  LDSM.16.M88.4 R4, [R188+0x4000] ;  /* 0x00400000bc04783b */ /* 0x000e6a0000000200 */
[----:B----4-:R-:W-:Y:S06]  /*16250*/  HMMA.16816.F32 R164, R176, R172, R164 ;  /* 0x000000acb0a4723c */ /* 0x010fec00000018a4 */
[C---:B-----5:R-:W-:Y:S06]  /*16260*/  HMMA.16816.F32 R140, R148.reuse, R144, R140 ;  /* 0x00000090948c723c */ /* 0x060fec000000188c */
[----:B------:R-:W-:Y:S01]  /*16270*/  HMMA.16816.F32 R136, R148, R146, R136 ;  /* 0x000000929488723c */ /* 0x000fe20000001888 */
[----:B------:R-:W-:Y:S05]  /*16280*/  LDSM.16.M88.4 R144, [R201+0xb000] ;  /* 0x00b00000c990783b */ /* 0x000fea0000000200 */
[----:B------:R-:W-:Y:S06]  /*16290*/  HMMA.16816.F32 R160, R176, R174, R160 ;  /* 0x000000aeb0a0723c */ /* 0x000fec00000018a0 */
[C---:B--2---:R-:W-:Y:S06]  /*162a0*/  HMMA.16816.F32 R16, R24.reuse, R20, R16 ;  /* 0x000000141810723c */ /* 0x044fec0000001810 */
[----:B------:R-:W-:Y:S01]  /*162b0*/  HMMA.16816.F32 R12, R24, R22, R12 ;  /* 0x00000016180c723c */ /* 0x000fe2000000180c */
[----:B------:R-:W2:Y:S05]  /*162c0*/  LDSM.16.M88.4 R20, [R195+0xa800] ;  /* 0x00a80000c314783b */ /* 0x000eaa0000000200 */
[C---:B------:R-:W-:Y:S06]  /*162d0*/  HMMA.16816.F32 R228, R236.reuse, R232, R228 ;  /* 0x000000e8ece4723c */ /* 0x040fec00000018e4 */
[----:B------:R-:W-:Y:S01]  /*162e0*/  HMMA.16816.F32 R224, R236, R234, R224 ;  /* 0x000000eaece0723c */ /* 0x000fe200000018e0 */
[----:B------:R-:W4:Y:S05]  /*162f0*/  LDSM.16.M88.4 R232, [R188+0x3800] ;  /* 0x00380000bce8783b */ /* 0x000f2a0000000200 */
[----:B---3--:R-:W-:Y:S06]  /*16300*/  HMMA.16816.F32 R140, R32, R28, R140 ;  /* 0x0000001c208c723c */ /* 0x008fec000000188c */
[----:B------:R-:W-:Y:S06]  /*16310*/  HMMA.16816.F32 R164, R156, R152, R164 ;  /* 0x000000989ca4723c */ /* 0x000fec00000018a4 */
[----:B------:R-:W-:Y:S01]  /*16320*/  HMMA.16816.F32 R136, R32, R30, R136 ;  /* 0x0000001e2088723c */ /* 0x000fe20000001888 */
[----:B------:R-:W-:Y:S05]  /*16330*/  LDSM.16.M88.4 R28, [R181] ;  /* 0x00000000b51c783b */ /* 0x000fea0000000200 */
[----:B------:R-:W-:Y:S01]  /*16340*/  HMMA.16816.F32 R160, R156, R154, R160 ;  /* 0x0000009a9ca0723c */ /* 0x000fe200000018a0 */
[----:B------:R-:W-:Y:S05]  /*16350*/  LDSM.16.M88.4 R152, [R201+0xb800] ;  /* 0x00b80000c998783b */ /* 0x000fea0000000200 */
[C---:B-1----:R-:W-:Y:S06]  /*16360*/  HMMA.16816.F32 R16, R8.reuse, R4, R16 ;  /* 0x000000040810723c */ /* 0x042fec0000001810 */
[----:B------:R-:W-:Y:S01]  /*16370*/  HMMA.16816.F32 R12, R8, R6, R12 ;  /* 0x00000006080c723c */ /* 0x000fe2000000180c */
[----:B------:R-:W1:Y:S05]  /*16380*/  LDSM.16.M88.4 R4, [R188+0x4800] ;  /* 0x00480000bc04783b */ /* 0x000e6a0000000200 */
[----:B------:R-:W-:Y:S06]  /*16390*/  HMMA.16816.F32 R228, R176, R168, R228 ;  /* 0x000000a8b0e4723c */ /* 0x000fec00000018e4 */
[----:B--2---:R-:W-:Y:S06]  /*163a0*/  HMMA.16816.F32 R140, R24, R20, R140 ;  /* 0x00000014188c723c */ /* 0x004fec000000188c */
[----:B------:R-:W-:Y:S01]  /*163b0*/  HMMA.16816.F32 R164, R148, R144, R164 ;  /* 0x0000009094a4723c */ /* 0x000fe200000018a4 */
[----:B------:R-:W-:Y:S01]  /*163c0*/  FMUL.FTZ R0, R16, UR15 ;  /* 0x0000000f10007c20 */ /* 0x000fe20008410000 */
[----:B------:R-:W-:Y:S01]  /*163d0*/  FMUL.FTZ R2, R17, UR15 ;  /* 0x0000000f11027c20 */ /* 0x000fe20008410000 */
[----:B------:R-:W-:-:S03]  /*163e0*/  FMUL.FTZ R135, R18, UR15 ;  /* 0x0000000f12877c20 */ /* 0x000fc60008410000 */
[----:B------:R-:W-:Y:S01]  /*163f0*/  HMMA.16816.F32 R136, R24, R22, R136 ;  /* 0x000000161888723c */ /* 0x000fe20000001888 */
[----:B------:R-:W2:Y:S01]  /*16400*/  LDSM.16.M88.4 R20, [R195+0xb000] ;  /* 0x00b00000c314783b */ /* 0x000ea20000000200 */
[----:B------:R-:W-:Y:S01]  /*16410*/  FMUL.FTZ R12, R12, UR15 ;  /* 0x0000000f0c0c7c20 */ /* 0x000fe20008410000 */
[----:B------:R-:W-:Y:S01]  /*16420*/  FMUL.FTZ R13, R13, UR15 ;  /* 0x0000000f0d0d7c20 */ /* 0x000fe20008410000 */
[----:B------:R-:W-:Y:S01]  /*16430*/  FMUL.FTZ R14, R14, UR15 ;  /* 0x0000000f0e0e7c20 */ /* 0x000fe20008410000 */
[----:B------:R-:W-:Y:S01]  /*16440*/  MUFU.TANH R0, R0 ;  /* 0x0000000000007308 */ /* 0x000fe20000002400 */
[----:B------:R-:W-:Y:S06]  /*16450*/  HMMA.16816.F32 R160, R148, R146, R160 ;  /* 0x0000009294a0723c */ /* 0x000fec00000018a0 */
[----:B------:R-:W-:Y:S01]  /*16460*/  HMMA.16816.F32 R224, R176, R170, R224 ;  /* 0x000000aab0e0723c */ /* 0x000fe200000018e0 */
[----:B------:R-:W-:Y:S05]  /*16470*/  MUFU.TANH R133, R12 ;  /* 0x0000000c00857308 */ /* 0x000fea0000002400 */
[----:B----4-:R-:W-:Y:S03]  /*16480*/  HMMA.16816.F32 R228, R156, R232, R228 ;  /* 0x000000e89ce4723c */ /* 0x010fe600000018e4 */
[----:B------:R-:W-:Y:S03]  /*16490*/  MUFU.TANH R134, R13 ;  /* 0x0000000d00867308 */ /* 0x000fe60000002400 */
[----:B-1----:R-:W-:Y:S05]  /*164a0*/  HMMA.16816.F32 R140, R8, R4, R140 ;  /* 0x00000004088c723c */ /* 0x002fea000000188c */
[----:B------:R-:W1:Y:S01]  /*164b0*/  MUFU.TANH R2, R2 ;  /* 0x0000000200027308 */ /* 0x000e620000002400 */
[----:B------:R-:W-:Y:S06]  /*164c0*/  HMMA.16816.F32 R164, R32, R28, R164 ;  /* 0x0000001c20a4723c */ /* 0x000fec00000018a4 */
[----:B------:R-:W-:Y:S01]  /*164d0*/  HMMA.16816.F32 R136, R8, R6, R136 ;  /* 0x000000060888723c */ /* 0x000fe20000001888 */
[----:B------:R-:W3:Y:S01]  /*164e0*/  LDSM.16.M88.4 R4, [R180] ;  /* 0x00000000b404783b */ /* 0x000ee20000000200 */
[----:B------:R-:W-:Y:S01]  /*164f0*/  FMUL.FTZ R28, R19, UR15 ;  /* 0x0000000f131c7c20 */ /* 0x000fe20008410000 */
[----:B------:R4:W-:Y:S02]  /*16500*/  MUFU.TANH R29, R14 ;  /* 0x0000000e001d7308 */ /* 0x0009e40000002400 */
[----:B------:R-:W5:Y:S01]  /*16510*/  LDSM.16.M88.4 R16, [R188+0x5000] ;  /* 0x00500000bc10783b */ /* 0x000f620000000200 */
[----:B------:R-:W-:Y:S05]  /*16520*/  HMMA.16816.F32 R160, R32, R30, R160 ;  /* 0x0000001e20a0723c */ /* 0x000fea00000018a0 */
[----:B------:R-:W1:Y:S01]  /*16530*/  MUFU.TANH R135, R135 ;  /* 0x0000008700877308 */ /* 0x000e620000002400 */
[----:B------:R-:W-:Y:S01]  /*16540*/  HMMA.16816.F32 R224, R156, R234, R224 ;  /* 0x000000ea9ce0723c */ /* 0x000fe200000018e0 */
[----:B------:R-:W-:Y:S01]  /*16550*/  FMUL.FTZ R30, R15, UR15 ;  /* 0x0000000f0f1e7c20 */ /* 0x000fe20008410000 */
[----:B------:R-:W-:-:S04]  /*16560*/  FMUL.FTZ R31, R140, UR15 ;  /* 0x0000000f8c1f7c20 */ /* 0x000fc80008410000 */
[----:B------:R-:W-:Y:S01]  /*16570*/  HMMA.16816.F32 R228, R148, R152, R228 ;  /* 0x0000009894e4723c */ /* 0x000fe200000018e4 */
[----:B------:R-:W1:Y:S01]  /*16580*/  MUFU.TANH R28, R28 ;  /* 0x0000001c001c7308 */ /* 0x000e620000002400 */
[----:B----4-:R-:W4:Y:S04]  /*16590*/  LDSM.16.M88.4 R12, [R195+0xb800] ;  /* 0x00b80000c30c783b */ /* 0x010f280000000200 */
[----:B--2---:R-:W-:Y:S01]  /*165a0*/  HMMA.16816.F32 R164, R24, R20, R164 ;  /* 0x0000001418a4723c */ /* 0x004fe200000018a4 */
[----:B------:R-:W-:Y:S01]  /*165b0*/  FMUL.FTZ R136, R136, UR15 ;  /* 0x0000000f88887c20 */ /* 0x000fe20008410000 */
[----:B------:R-:W-:Y:S01]  /*165c0*/  FMUL.FTZ R138, R138, UR15 ;  /* 0x0000000f8a8a7c20 */ /* 0x000fe20008410000 */
[----:B------:R-:W2:Y:S01]  /*165d0*/  MUFU.TANH R30, R30 ;  /* 0x0000001e001e7308 */ /* 0x000ea20000002400 */
[----:B------:R-:W-:-:S02]  /*165e0*/  FMUL.FTZ R139, R139, UR15 ;  /* 0x0000000f8b8b7c20 */ /* 0x000fc40008410000 */
[----:B------:R-:W-:Y:S01]  /*165f0*/  HMMA.16816.F32 R160, R24, R22, R160 ;  /* 0x0000001618a0723c */ /* 0x000fe200000018a0 */
[----:B------:R-:W-:Y:S01]  /*16600*/  FMUL.FTZ R20, R141, UR15 ;  /* 0x0000000f8d147c20 */ /* 0x000fe20008410000 */
[----:B------:R-:W-:-:S03]  /*16610*/  FMUL.FTZ R21, R137, UR15 ;  /* 0x0000000f89157c20 */ /* 0x000fc60008410000 */
[----:B------:R-:W-:Y:S01]  /*16620*/  MUFU.TANH R31, R31 ;  /* 0x0000001f001f7308 */ /* 0x000fe20000002400 */
[----:B------:R-:W-:Y:S01]  /*16630*/  HMMA.16816.F32 R224, R148, R154, R224 ;  /* 0x0000009a94e0723c */ /* 0x000fe200000018e0 */
[----:B------:R-:W-:-:S05]  /*16640*/  VIADD R22, R211, 0x1 ;  /* 0x00000001d3167836 */ /* 0x000fca0000000000 */
[----:B---3--:R-:W-:Y:S01]  /*16650*/  HMMA.16816.F32 R228, R32, R4, R228 ;  /* 0x0000000420e4723c */ /* 0x008fe200000018e4 */
[C---:B------:R-:W-:Y:S01]  /*16660*/  ISETP.GE.AND P0, PT, R22.reuse, R217, PT ;  /* 0x000000d91600720c */ /* 0x040fe20003f06270 */
[----:B------:R-:W3:Y:S01]  /*16670*/  MUFU.TANH R20, R20 ;  /* 0x0000001400147308 */ /* 0x000ee20000002400 */
[C---:B------:R-:W-:Y:S02]  /*16680*/  ISETP.GE.AND P4, PT, R22.reuse, R216, PT ;  /* 0x000000d81600720c */ /* 0x040fe40003f86270 */
[C---:B------:R-:W-:Y:S01]  /*16690*/  ISETP.LT.OR P0, PT, R22.reuse, R219, P0 ;  /* 0x000000db1600720c */ /* 0x040fe20000701670 */
[C---:B-----5:R-:W-:Y:S01]  /*166a0*/  HMMA.16816.F32 R164, R8.reuse, R16, R164 ;  /* 0x0000001008a4723c */ /* 0x060fe200000018a4 */
[----:B------:R-:W-:Y:S01]  /*166b0*/  ISETP.LT.OR P4, PT, R22, R218, P4 ;  /* 0x000000da1600720c */ /* 0x000fe20002781670 */
[----:B------:R-:W-:Y:S02]  /*166c0*/  VIADD R22, R211, 0x9 ;  /* 0x00000009d3167836 */ /* 0x000fe40000000000 */
[----:B------:R-:W-:Y:S01]  /*166d0*/  FMUL.FTZ R4, R142, UR15 ;  /* 0x0000000f8e047c20 */ /* 0x000fe20008410000 */
[----:B-1----:R-:W-:Y:S01]  /*166e0*/  FSEL R2, R2, -INF , !P0 ;  /* 0xff80000002027808 */ /* 0x002fe20004000000 */
[----:B------:R-:W-:Y:S01]  /*166f0*/  FMUL.FTZ R5, R143, UR15 ;  /* 0x0000000f8f057c20 */ /* 0x000fe20008410000 */
[----:B------:R-:W-:Y:S01]  /*16700*/  HMMA.16816.F32 R160, R8, R18, R160 ;  /* 0x0000001208a0723c */ /* 0x000fe200000018a0 */
[----:B------:R-:W1:Y:S01]  /*16710*/  LDSM.16.M88.4 R16, [R188+0x5800] ;  /* 0x00580000bc10783b */ /* 0x000e620000000200 */
[----:B------:R-:W-:Y:S01]  /*16720*/  ISETP.GE.AND P6, PT, R22, R217, PT ;  /* 0x000000d91600720c */ /* 0x000fe20003fc6270 */
[----:B------:R-:W5:Y:S01]  /*16730*/  MUFU.TANH R4, R4 ;  /* 0x0000000400047308 */ /* 0x000f620000002400 */
[----:B------:R-:W-:-:S04]  /*16740*/  DEPBAR.LE SB0, 0x0 ;  /* 0x000080000000791a */ /* 0x000fc80000000000 */
[----:B------:R-:W-:Y:S01]  /*16750*/  HMMA.16816.F32 R224, R32, R6, R224 ;  /* 0x0000000620e0723c */ /* 0x000fe200000018e0 */
[----:B------:R-:W-:Y:S02]  /*16760*/  ISETP.LT.OR P6, PT, R22, R219, P6 ;  /* 0x000000db1600720c */ /* 0x000fe400037c1670 */
[----:B------:R-:W5:Y:S03]  /*16770*/  MUFU.TANH R136, R136 ;  /* 0x0000008800887308 */ /* 0x000f660000002400 */
[----:B----4-:R-:W-:Y:S01]  /*16780*/  HMMA.16816.F32 R228, R24, R12, R228 ;  /* 0x0000000c18e4723c */ /* 0x010fe200000018e4 */
[----:B------:R-:W-:Y:S02]  /*16790*/  FSEL R6, R134, -INF , !P6 ;  /* 0xff80000086067808 */ /* 0x000fe40007000000 */
[----:B------:R-:W-:Y:S01]  /*167a0*/  ISETP.GE.AND P6, PT, R211, R216, PT ;  /* 0x000000d8d300720c */ /* 0x000fe20003fc6270 */
[----:B------:R-:W-:Y:S01]  /*167b0*/  FMUL.FTZ R146, R164, UR15 ;  /* 0x0000000fa4927c20 */ /* 0x000fe20008410000 */
[----:B------:R3:W4:Y:S01]  /*167c0*/  MUFU.TANH R151, R138 ;  /* 0x0000008a00977308 */ /* 0x0007220000002400 */
[----:B------:R-:W-:Y:S01]  /*167d0*/  FMUL.FTZ R144, R165, UR15 ;  /* 0x0000000fa5907c20 */ /* 0x000fe20008410000 */
[C---:B------:R-:W-:Y:S01]  /*167e0*/  VIADD R12, R211.reuse, 0x8 ;  /* 0x00000008d30c7836 */ /* 0x040fe20000000000 */
[C---:B------:R-:W-:Y:S01]  /*167f0*/  ISETP.LT.OR P6, PT, R211.reuse, R218, P6 ;  /* 0x000000dad300720c */ /* 0x040fe200037c1670 */
[----:B------:R-:W-:-:S02]  /*16800*/  VIADD R13, R211, 0x10 ;  /* 0x00000010d30d7836 */ /* 0x000fc40000000000 */
[----:B------:R-:W-:Y:S01]  /*16810*/  FMUL.FTZ R147, R166, UR15 ;  /* 0x0000000fa6937c20 */ /* 0x000fe20008410000 */
[----:B------:R-:W-:Y:S01]  /*16820*/  FMUL.FTZ R145, R167, UR15 ;  /* 0x0000000fa7917c20 */ /* 0x000fe20008410000 */
[C---:B------:R-:W-:Y:S01]  /*16830*/  ISETP.GE.AND P2, PT, R12.reuse, R217, PT ;  /* 0x000000d90c00720c */ /* 0x040fe20003f46270 */
[----:B------:R-:W4:Y:S01]  /*16840*/  MUFU.TANH R149, R139 ;  /* 0x0000008b00957308 */ /* 0x000f220000002400 */
[----:B------:R-:W-:Y:S01]  /*16850*/  ISETP.GE.AND P1, PT, R12, R216, PT ;  /* 0x000000d80c00720c */ /* 0x000fe20003f26270 */
[----:B------:R-:W-:Y:S01]  /*16860*/  FMUL.FTZ R142, R160, UR15 ;  /* 0x0000000fa08e7c20 */ /* 0x000fe20008410000 */
[C---:B------:R-:W-:Y:S01]  /*16870*/  ISETP.LT.OR P2, PT, R12.reuse, R219, P2 ;  /* 0x000000db0c00720c */ /* 0x040fe20001741670 */
[----:B------:R-:W-:Y:S01]  /*16880*/  FMUL.FTZ R140, R161, UR15 ;  /* 0x0000000fa18c7c20 */ /* 0x000fe20008410000 */
[----:B------:R-:W-:Y:S01]  /*16890*/  HMMA.16816.F32 R224, R24, R14, R224 ;  /* 0x0000000e18e0723c */ /* 0x000fe200000018e0 */
[----:B------:R-:W-:Y:S01]  /*168a0*/  ISETP.LT.OR P1, PT, R12, R218, P1 ;  /* 0x000000da0c00720c */ /* 0x000fe20000f21670 */
[----:B------:R-:W-:Y:S01]  /*168b0*/  FMUL.FTZ R143, R162, UR15 ;  /* 0x0000000fa28f7c20 */ /* 0x000fe20008410000 */
[----:B------:R-:W-:Y:S01]  /*168c0*/  FSEL R12, R0, -INF , !P5 ;  /* 0xff800000000c7808 */ /* 0x000fe20006800000 */
[----:B------:R-:W4:Y:S01]  /*168d0*/  MUFU.TANH R21, R21 ;  /* 0x0000001500157308 */ /* 0x000f220000002400 */
[----:B------:R-:W-:Y:S01]  /*168e0*/  FSEL R0, R133, -INF , !P2 ;  /* 0xff80000085007808 */ /* 0x000fe20005000000 */
[----:B------:R-:W-:Y:S01]  /*168f0*/  FMUL.FTZ R141, R163, UR15 ;  /* 0x0000000fa38d7c20 */ /* 0x000fe20008410000 */
[----:B------:R-:W-:Y:S01]  /*16900*/  ISETP.GE.AND P0, PT, R13, R217, PT ;  /* 0x000000d90d00720c */ /* 0x000fe20003f06270 */
[----:B------:R-:W-:Y:S01]  /*16910*/  VIADD R15, R211, 0x20 ;  /* 0x00000020d30f7836 */ /* 0x000fe20000000000 */
[----:B-1----:R-:W-:Y:S01]  /*16920*/  HMMA.16816.F32 R228, R8, R16, R228 ;  /* 0x0000001008e4723c */ /* 0x002fe200000018e4 */
[-C--:B------:R-:W-:Y:S01]  /*16930*/  ISETP.GE.AND P2, PT, R13, R216.reuse, PT ;  /* 0x000000d80d00720c */ /* 0x080fe20003f46270 */
[----:B------:R-:W-:Y:S01]  /*16940*/  VIADD R14, R211, 0x21 ;  /* 0x00000021d30e7836 */ /* 0x000fe20000000000 */
[----:B------:R-:W-:Y:S01]  /*16950*/  ISETP.GE.AND P5, PT, R22, R216, PT ;  /* 0x000000d81600720c */ /* 0x000fe20003fa6270 */
[----:B------:R-:W1:Y:S01]  /*16960*/  MUFU.TANH R5, R5 ;  /* 0x0000000500057308 */ /* 0x000e620000002400 */
[----:B------:R-:W-:-:S02]  /*16970*/  ISETP.LT.OR P0, PT, R13, R219, P0 ;  /* 0x000000db0d00720c */ /* 0x000fc40000701670 */
[----:B------:R-:W-:Y:S01]  /*16980*/  VIADD R16, R211, 0x11 ;  /* 0x00000011d3107836 */ /* 0x000fe20000000000 */
[----:B------:R-:W-:Y:S02]  /*16990*/  ISETP.LT.OR P2, PT, R13, R218, P2 ;  /* 0x000000da0d00720c */ /* 0x000fe40001741670 */
[----:B------:R-:W-:Y:S02]  /*169a0*/  FSEL R17, R135, -INF , !P6 ;  /* 0xff80000087117808 */ /* 0x000fe40007000000 */
[----:B------:R-:W-:Y:S01]  /*169b0*/  FSEL R13, R28, -INF , !P4 ;  /* 0xff8000001c0d7808 */ /* 0x000fe20006000000 */
[----:B------:R-:W1:Y:S01]  /*169c0*/  MUFU.TANH R146, R146 ;  /* 0x0000009200927308 */ /* 0x000e620000002400 */
[C---:B------:R-:W-:Y:S01]  /*169d0*/  ISETP.GE.AND P6, PT, R16.reuse, R217, PT ;  /* 0x000000d91000720c */ /* 0x040fe20003fc6270 */
[----:B------:R-:W-:Y:S01]  /*169e0*/  HMMA.16816.F32 R224, R8, R18, R224 ;  /* 0x0000001208e0723c */ /* 0x000fe200000018e0 */
[----:B------:R-:W-:Y:S02]  /*169f0*/  ISETP.GE.AND P4, PT, R16, R216, PT ;  /* 0x000000d81000720c */ /* 0x000fe40003f86270 */
[-C--:B------:R-:W-:Y:S01]  /*16a00*/  ISETP.LT.OR P5, PT, R22, R218.reuse, P5 ;  /* 0x000000da1600720c */ /* 0x080fe20002fa1670 */
[C---:B------:R-:W-:Y:S01]  /*16a10*/  VIADD R22, R211.reuse, 0x18 ;  /* 0x00000018d3167836 */ /* 0x040fe20000000000 */
[C---:B------:R-:W-:Y:S01]  /*16a20*/  ISETP.LT.OR P6, PT, R16.reuse, R219, P6 ;  /* 0x000000db1000720c */ /* 0x040fe200037c1670 */
[----:B------:R-:W1:Y:S01]  /*16a30*/  MUFU.TANH R144, R144 ;  /* 0x0000009000907308 */ /* 0x000e620000002400 */
[----:B------:R-:W-:Y:S01]  /*16a40*/  ISETP.LT.OR P4, PT, R16, R218, P4 ;  /* 0x000000da1000720c */ /* 0x000fe20002781670 */
[----:B------:R-:W-:Y:S01]  /*16a50*/  VIADD R16, R211, 0x19 ;  /* 0x00000019d3107836 */ /* 0x000fe20000000000 */
[----:B------:R-:W-:Y:S01]  /*16a60*/  FSEL R29, R29, -INF , !P1 ;  /* 0xff8000001d1d7808 */ /* 0x000fe20004800000 */
[----:B------:R-:W-:Y:S01]  /*16a70*/  FMUL.FTZ R168, R229, UR15 ;  /* 0x0000000fe5a87c20 */ /* 0x000fe20008410000 */
[----:B------:R-:W-:Y:S01]  /*16a80*/  ISETP.GE.AND P1, PT, R22, R217, PT ;  /* 0x000000d91600720c */ /* 0x000fe20003f26270 */
[----:B------:R-:W-:Y:S01]  /*16a90*/  FMUL.FTZ R172, R228, UR15 ;  /* 0x0000000fe4ac7c20 */ /* 0x000fe20008410000 */
[----:B--2---:R-:W-:Y:S01]  /*16aa0*/  FSEL R7, R30, -INF , !P5 ;  /* 0xff8000001e077808 */ /* 0x004fe20006800000 */
[----:B------:R-:W2:Y:S01]  /*16ab0*/  MUFU.TANH R147, R147 ;  /* 0x0000009300937308 */ /* 0x000ea20000002400 */
[----:B---3--:R-:W-:Y:S01]  /*16ac0*/  FSEL R138, R20, -INF , !P6 ;  /* 0xff800000148a7808 */ /* 0x008fe20007000000 */
[----:B------:R-:W-:Y:S01]  /*16ad0*/  FMUL.FTZ R167, R230, UR15 ;  /* 0x0000000fe6a77c20 */ /* 0x000fe20008410000 */
[----:B------:R-:W-:Y:S01]  /*16ae0*/  ISETP.GE.AND P5, PT, R22, R216, PT ;  /* 0x000000d81600720c */ /* 0x000fe20003fa6270 */
[----:B------:R-:W-:Y:S01]  /*16af0*/  FMUL.FTZ R165, R231, UR15 ;  /* 0x0000000fe7a57c20 */ /* 0x000fe20008410000 */
[----:B------:R-:W-:-:S02]  /*16b00*/  FSEL R148, R31, -INF , !P0 ;  /* 0xff8000001f947808 */ /* 0x000fc40004000000 */
[C---:B------:R-:W-:Y:S01]  /*16b10*/  ISETP.GE.AND P6, PT, R16.reuse, R216, PT ;  /* 0x000000d81000720c */ /* 0x040fe20003fc6270 */
[----:B------:R-:W3:Y:S01]  /*16b20*/  MUFU.TANH R145, R145 ;  /* 0x0000009100917308 */ /* 0x000ee20000002400 */
[----:B------:R-:W-:Y:S01]  /*16b30*/  ISETP.GE.AND P0, PT, R16, R217, PT ;  /* 0x000000d91000720c */ /* 0x000fe20003f06270 */
[----:B------:R-:W-:Y:S01]  /*16b40*/  FMUL.FTZ R166, R224, UR15 ;  /* 0x0000000fe0a67c20 */ /* 0x000fe20008410000 */
[-C--:B------:R-:W-:Y:S01]  /*16b50*/  ISETP.LT.OR P1, PT, R22, R219.reuse, P1 ;  /* 0x000000db1600720c */ /* 0x080fe20000f21670 */
[----:B------:R-:W-:Y:S01]  /*16b60*/  FMUL.FTZ R164, R225, UR15 ;  /* 0x0000000fe1a47c20 */ /* 0x000fe20008410000 */
[----:B-----5:R-:W-:Y:S01]  /*16b70*/  FSEL R135, R4, -INF , !P2 ;  /* 0xff80000004877808 */ /* 0x020fe20005000000 */
[----:B------:R-:W-:Y:S01]  /*16b80*/  VIADD R4, R211, 0x28 ;  /* 0x00000028d3047836 */ /* 0x000fe20000000000 */
[-C--:B------:R-:W-:Y:S01]  /*16b90*/  ISETP.LT.OR P5, PT, R22, R218.reuse, P5 ;  /* 0x000000da1600720c */ /* 0x080fe20002fa1670 */
[----:B------:R-:W5:Y:S01]  /*16ba0*/  MUFU.TANH R142, R142 ;  /* 0x0000008e008e7308 */ /* 0x000f620000002400 */
[----:B------:R-:W-:Y:S01]  /*16bb0*/  ISETP.LT.OR P6, PT, R16, R218, P6 ;  /* 0x000000da1000720c */ /* 0x000fe200037c1670 */
[----:B------:R-:W-:Y:S01]  /*16bc0*/  FMUL.FTZ R163, R226, UR15 ;  /* 0x0000000fe2a37c20 */ /* 0x000fe20008410000 */
[----:B------:R-:W-:Y:S01]  /*16bd0*/  ISETP.LT.OR P0, PT, R16, R219, P0 ;  /* 0x000000db1000720c */ /* 0x000fe20000701670 */
[----:B------:R-:W-:Y:S01]  /*16be0*/  FMUL.FTZ R161, R227, UR15 ;  /* 0x0000000fe3a17c20 */ /* 0x000fe20008410000 */
[----:B------:R-:W-:-:S02]  /*16bf0*/  FSEL R136, R136, -INF , !P1 ;  /* 0xff80000088887808 */ /* 0x000fc40004800000 */
[-C--:B------:R-:W-:Y:S01]  /*16c00*/  ISETP.GE.AND P1, PT, R15, R217.reuse, PT ;  /* 0x000000d90f00720c */ /* 0x080fe20003f26270 */
[----:B------:R-:W5:Y:S01]  /*16c10*/  MUFU.TANH R140, R140 ;  /* 0x0000008c008c7308 */ /* 0x000f620000002400 */
[-C--:B------:R-:W-:Y:S02]  /*16c20*/  ISETP.GE.AND P2, PT, R14, R217.reuse, PT ;  /* 0x000000d90e00720c */ /* 0x080fe40003f46270 */
[----:B----4-:R-:W-:Y:S02]  /*16c30*/  FSEL R151, R151, -INF , !P5 ;  /* 0xff80000097977808 */ /* 0x010fe40006800000 */
[----:B------:R-:W-:Y:S02]  /*16c40*/  FSEL R149, R149, -INF , !P6 ;  /* 0xff80000095957808 */ /* 0x000fe40007000000 */
[----:B------:R-:W-:Y:S01]  /*16c50*/  FSEL R134, R21, -INF , !P0 ;  /* 0xff80000015867808 */ /* 0x000fe20004000000 */
[----:B------:R-:W4:Y:S01]  /*16c60*/  MUFU.TANH R168, R168 ;  /* 0x000000a800a87308 */ /* 0x000f220000002400 */
[----:B------:R-:W-:-:S02]  /*16c70*/  ISETP.GE.AND P5, PT, R4, R217, PT ;  /* 0x000000d90400720c */ /* 0x000fc40003fa6270 */
[-C--:B------:R-:W-:Y:S02]  /*16c80*/  ISETP.GE.AND P6, PT, R4, R216.reuse, PT ;  /* 0x000000d80400720c */ /* 0x080fe40003fc6270 */
[----:B------:R-:W-:Y:S02]  /*16c90*/  ISETP.GE.AND P0, PT, R15, R216, PT ;  /* 0x000000d80f00720c */ /* 0x000fe40003f06270 */
[----:B-1----:R-:W-:Y:S01]  /*16ca0*/  FSEL R133, R5, -INF , !P4 ;  /* 0xff80000005857808 */ /* 0x002fe20006000000 */
[----:B------:R-:W-:Y:S01]  /*16cb0*/  VIADD R5, R211, 0x29 ;  /* 0x00000029d3057836 */ /* 0x000fe20000000000 */
[-C--:B------:R-:W-:Y:S01]  /*16cc0*/  ISETP.LT.OR P1, PT, R15, R219.reuse, P1 ;  /* 0x000000db0f00720c */ /* 0x080fe20000f21670 */
[----:B------:R-:W1:Y:S01]  /*16cd0*/  MUFU.TANH R143, R143 ;  /* 0x0000008f008f7308 */ /* 0x000e620000002400 */
[-C--:B------:R-:W-:Y:S02]  /*16ce0*/  ISETP.LT.OR P2, PT, R14, R219.reuse, P2 ;  /* 0x000000db0e00720c */ /* 0x080fe40001741670 */
[----:B------:R-:W-:-:S02]  /*16cf0*/  ISETP.LT.OR P5, PT, R4, R219, P5 ;  /* 0x000000db0400720c */ /* 0x000fc40002fa1670 */
[-C--:B------:R-:W-:Y:S01]  /*16d00*/  ISETP.LT.OR P6, PT, R4, R218.reuse, P6 ;  /* 0x000000da0400720c */ /* 0x080fe200037c1670 */
[----:B------:R-:W-:Y:S01]  /*16d10*/  VIADD R4, R211, 0x31 ;  /* 0x00000031d3047836 */ /* 0x000fe20000000000 */
[----:B------:R-:W-:Y:S01]  /*16d20*/  ISETP.LT.OR P0, PT, R15, R218, P0 ;  /* 0x000000da0f00720c */ /* 0x000fe20000701670 */
[----:B------:R-:W1:Y:S01]  /*16d30*/  MUFU.TANH R141, R141 ;  /* 0x0000008d008d7308 */ /* 0x000e620000002400 */
[-C--:B------:R-:W-:Y:S02]  /*16d40*/  ISETP.GE.AND P4, PT, R14, R216.reuse, PT ;  /* 0x000000d80e00720c */ /* 0x080fe40003f86270 */
[----:B------:R-:W-:Y:S02]  /*16d50*/  FSEL R146, R146, -INF , !P1 ;  /* 0xff80000092927808 */ /* 0x000fe40004800000 */
[----:B------:R-:W-:Y:S02]  /*16d60*/  FSEL R144, R144, -INF , !P2 ;  /* 0xff80000090907808 */ /* 0x000fe40005000000 */
[C---:B------:R-:W-:Y:S01]  /*16d70*/  ISETP.GE.AND P1, PT, R5.reuse, R217, PT ;  /* 0x000000d90500720c */ /* 0x040fe20003f26270 */
[----:B------:R-:W1:Y:S01]  /*16d80*/  MUFU.TANH R172, R172 ;  /* 0x000000ac00ac7308 */ /* 0x000e620000002400 */
[----:B------:R-:W-:-:S02]  /*16d90*/  ISETP.GE.AND P2, PT, R5, R216, PT ;  /* 0x000000d80500720c */ /* 0x000fc40003f46270 */
[----:B--2---:R-:W-:Y:S02]  /*16da0*/  FSEL R147, R147, -INF , !P0 ;  /* 0xff80000093937808 */ /* 0x004fe40004000000 */
[-C--:B------:R-:W-:Y:S02]  /*16db0*/  ISETP.LT.OR P4, PT, R14, R218.reuse, P4 ;  /* 0x000000da0e00720c */ /* 0x080fe40002781670 */
[----:B------:R-:W-:Y:S01]  /*16dc0*/  ISETP.GE.AND P0, PT, R4, R217, PT ;  /* 0x000000d90400720c */ /* 0x000fe20003f06270 */
[----:B------:R-:W2:Y:S01]  /*16dd0*/  MUFU.TANH R167, R167 ;  /* 0x000000a700a77308 */ /* 0x000ea20000002400 */
[C---:B------:R-:W-:Y:S02]  /*16de0*/  ISETP.LT.OR P1, PT, R5.reuse, R219, P1 ;  /* 0x000000db0500720c */ /* 0x040fe40000f21670 */
[----:B------:R-:W-:Y:S01]  /*16df0*/  ISETP.LT.OR P2, PT, R5, R218, P2 ;  /* 0x000000da0500720c */ /* 0x000fe20001741670 */
[----:B------:R-:W-:Y:S01]  /*16e00*/  VIADD R5, R211, 0x30 ;  /* 0x00000030d3057836 */ /* 0x000fe20000000000 */
[----:B---3--:R-:W-:-:S02]  /*16e10*/  FSEL R145, R145, -INF , !P4 ;  /* 0xff80000091917808 */ /* 0x008fc40006000000 */
[C---:B------:R-:W-:Y:S01]  /*16e20*/  ISETP.LT.OR P0, PT, R4.reuse, R219, P0 ;  /* 0x000000db0400720c */ /* 0x040fe20000701670 */
[----:B------:R-:W3:Y:S01]  /*16e30*/  MUFU.TANH R165, R165 ;  /* 0x000000a500a57308 */ /* 0x000ee20000002400 */
[-C--:B------:R-:W-:Y:S02]  /*16e40*/  ISETP.GE.AND P4, PT, R4, R216.reuse, PT ;  /* 0x000000d80400720c */ /* 0x080fe40003f86270 */
[----:B-----5:R-:W-:Y:S02]  /*16e50*/  FSEL R142, R142, -INF , !P5 ;  /* 0xff8000008e8e7808 */ /* 0x020fe40006800000 */
[----:B------:R-:W-:Y:S02]  /*16e60*/  FSEL R140, R140, -INF , !P1 ;  /* 0xff8000008c8c7808 */ /* 0x000fe40004800000 */
[C---:B------:R-:W-:Y:S01]  /*16e70*/  ISETP.GE.AND P5, PT, R5.reuse, R217, PT ;  /* 0x000000d90500720c */ /* 0x040fe20003fa6270 */
[----:B------:R-:W5:Y:S01]  /*16e80*/  MUFU.TANH R166, R166 ;  /* 0x000000a600a67308 */ /* 0x000f620000002400 */
[----:B------:R-:W-:-:S02]  /*16e90*/  ISETP.GE.AND P1, PT, R5, R216, PT ;  /* 0x000000d80500720c */ /* 0x000fc40003f26270 */
[----:B----4-:R-:W-:Y:S02]  /*16ea0*/  FSEL R168, R168, -INF , !P0 ;  /* 0xff800000a8a87808 */ /* 0x010fe40004000000 */
[-C--:B------:R-:W-:Y:S01]  /*16eb0*/  ISETP.LT.OR P4, PT, R4, R218.reuse, P4 ;  /* 0x000000da0400720c */ /* 0x080fe20002781670 */
[----:B------:R-:W-:Y:S01]  /*16ec0*/  VIADD R4, R211, 0x38 ;  /* 0x00000038d3047836 */ /* 0x000fe20000000000 */
[----:B------:R-:W-:Y:S01]  /*16ed0*/  ISETP.GT.AND P0, PT, R212, R203, PT ;  /* 0x000000cbd400720c */ /* 0x000fe20003f04270 */
[----:B------:R-:W-:Y:S01]  /*16ee0*/  MUFU.TANH R164, R164 ;  /* 0x000000a400a47308 */ /* 0x000fe20000002400 */
[----:B------:R-:W-:Y:S01]  /*16ef0*/  ISETP.LT.OR P5, PT, R5, R219, P5 ;  /* 0x000000db0500720c */ /* 0x000fe20002fa1670 */
[----:B------:R-:W-:Y:S01]  /*16f00*/  VIADD R211, R211, 0x39 ;  /* 0x00000039d3d37836 */ /* 0x000fe20000000000 */
[----:B------:R-:W-:Y:S01]  /*16f10*/  BAR.SYNC.DEFER_BLOCKING 0x0 ;  /* 0x0000000000007b1d */ /* 0x000fe20000010000 */
[----:B------:R-:W-:Y:S02]  /*16f20*/  ISETP.LT.OR P1, PT, R5, R218, P1 ;  /* 0x000000da0500720c */ /* 0x000fe40000f21670 */
[----:B-1----:R-:W-:-:S02]  /*16f30*/  FSEL R143, R143, -INF , !P6 ;  /* 0xff8000008f8f7808 */ /* 0x002fc40007000000 */
[----:B------:R-:W-:Y:S01]  /*16f40*/  FSEL R141, R141, -INF , !P2 ;  /* 0xff8000008d8d7808 */ /* 0x000fe20005000000 */
[----:B------:R-:W1:Y:S01]  /*16f50*/  MUFU.TANH R163, R163 ;  /* 0x000000a300a37308 */ /* 0x000e620000002400 */
[----:B------:R-:W-:Y:S02]  /*16f60*/  FSEL R172, R172, -INF , !P5 ;  /* 0xff800000acac7808 */ /* 0x000fe40006800000 */
[----:B--2---:R-:W-:Y:S02]  /*16f70*/  FSEL R167, R167, -INF , !P1 ;  /* 0xff800000a7a77808 */ /* 0x004fe40004800000 */
[CC--:B------:R-:W-:Y:S02]  /*16f80*/  ISETP.GE.AND P6, PT, R4.reuse, R217.reuse, PT ;  /* 0x000000d90400720c */ /* 0x0c0fe40003fc6270 */
[----:B------:R-:W-:Y:S01]  /*16f90*/  ISETP.GE.AND P2, PT, R4, R216, PT ;  /* 0x000000d80400720c */ /* 0x000fe20003f46270 */
[----:B------:R-:W2:Y:S01]  /*16fa0*/  MUFU.TANH R161, R161 ;  /* 0x000000a100a17308 */ /* 0x000ea20000002400 */
[----:B------:R-:W-:-:S02]  /*16fb0*/  ISETP.GE.AND P5, PT, R211, R217, PT ;  /* 0x000000d9d300720c */ /* 0x000fc40003fa6270 */
[C---:B------:R-:W-:Y:S02]  /*16fc0*/  ISETP.GE.AND P1, PT, R211.reuse, R216, PT ;  /* 0x000000d8d300720c */ /* 0x040fe40003f26270 */
[CC--:B------:R-:W-:Y:S02]  /*16fd0*/  ISETP.LT.OR P6, PT, R4.reuse, R219.reuse, P6 ;  /* 0x000000db0400720c */ /* 0x0c0fe400037c1670 */
[-C--:B------:R-:W-:Y:S02]  /*16fe0*/  ISETP.LT.OR P2, PT, R4, R218.reuse, P2 ;  /* 0x000000da0400720c */ /* 0x080fe40001741670 */
[C---:B------:R-:W-:Y:S02]  /*16ff0*/  ISETP.LT.OR P5, PT, R211.reuse, R219, P5 ;  /* 0x000000dbd300720c */ /* 0x040fe40002fa1670 */
[----:B------:R-:W-:Y:S02]  /*17000*/  ISETP.LT.OR P1, PT, R211, R218, P1 ;  /* 0x000000dad300720c */ /* 0x000fe40000f21670 */
[----:B---3--:R-:W-:-:S02]  /*17010*/  FSEL R165, R165, -INF , !P4 ;  /* 0xff800000a5a57808 */ /* 0x008fc40006000000 */
[----:B-----5:R-:W-:Y:S02]  /*17020*/  FSEL R166, R166, -INF , !P6 ;  /* 0xff800000a6a67808 */ /* 0x020fe40007000000 */
[----:B-1----:R-:W-:Y:S02]  /*17030*/  FSEL R163, R163, -INF , !P2 ;  /* 0xff800000a3a37808 */ /* 0x002fe40005000000 */
[----:B------:R-:W-:Y:S02]  /*17040*/  FSEL R164, R164, -INF , !P5 ;  /* 0xff800000a4a47808 */ /* 0x000fe40006800000 */
[----:B--2---:R-:W-:Y:S01]  /*17050*/  FSEL R161, R161, -INF , !P1 ;  /* 0xff800000a1a17808 */ /* 0x004fe20004800000 */
        /* <DEDUP_REMOVED lines=62> */
.L_x_5830:
[----:B------:R-:W-:Y:S02]  /*17440*/  ULDC UR8, c[0x0][0x248] ;  /* 0x0000920000087ab9 */ /* 0x000fe40000000800 */
[----:B------:R-:W-:-:S06]  /*17450*/  USHF.L.U32 UR4, UR8, 0x6, URZ ;  /* 0x0000000608047899 */ /* 0x000fcc000800063f */
[----:B------:R-:W-:-:S04]  /*17460*/  IADD3 R8, RZ, -UR4, RZ ;  /* 0x80000004ff087c10 */ /* 0x000fc8000fffe0ff */
[----:B------:R-:W-:-:S07]  /*17470*/  SHF.R.S32.HI R4, RZ, 0x1f, R8 ;  /* 0x0000001fff047819 */ /* 0x000fce0000011408 */
.L_x_5831:
        /* <DEDUP_REMOVED lines=28> */
.L_x_5829:
[----:B-1----:R-:W-:Y:S01]  /*17640*/  FMNMX.FTZ R4, R3, R17, !PT ;  /* 0x0000001103047209 */ /* 0x002fe20007810000 */
        /* <DEDUP_REMOVED lines=38> */
[----:B------:R-:W2:Y:S04]  /*178b0*/  SHFL.BFLY PT, R158, R5, 0x1, 0x1f ;  /* 0x0c201f00059e7f89 */ /* 0x000ea800000e0000 */
[----:B------:R-:W-:Y:S01]  /*178c0*/  LDSM.16.MT88.4 R8, [R196+0xc000] ;  /* 0x00c00000c408783b */ /* 0x000fe20000004200 */
        /* <DEDUP_REMOVED lines=17> */
[--C-:B------:R-:W-:Y:S01]  /*179e0*/  FFMA.FTZ R156, R12, UR10, -R169.reuse ;  /* 0x0000000a0c9c7c23 */ /* 0x100fe200080108a9 */
[----:B------:R-:W-:Y:S01]  /*179f0*/  FFMA.FTZ R2, R13, UR10, -R162 ;  /* 0x0000000a0d027c23 */ /* 0x000fe200080108a2 */
        /* <DEDUP_REMOVED lines=252> */
[C---:B---3--:R-:W-:Y:S06]  /*189c0*/  HMMA.16816.F32 R92, R104.reuse, R112, R92 ;  /* 0x00000070685c723c */ /* 0x048fec000000185c */
        /* <DEDUP_REMOVED lines=77> */
[C---:B--2---:R-:W-:Y:S06]  /*18ea0*/  HMMA.16816.F32 R76, R96.reuse, R80, R76 ;  /* 0x00000050604c723c */ /* 0x044fec000000184c */
        /* <DEDUP_REMOVED lines=15> */
[C---:B---3--:R-:W-:Y:S06]  /*18fa0*/  HMMA.16816.F32 R92, R96.reuse, R16, R92 ;  /* 0x00000010605c723c */ /* 0x048fec000000185c */
[----:B------:R-:W-:-:S15]  /*18fb0*/  HMMA.16816.F32 R96, R96, R18, R4 ;  /* 0x000000126060723c */ /* 0x000fde0000001804 */
[----:B------:R-:W-:-:S09]  /*18fc0*/  NOP ;  /* 0x0000000000007918 */ /* 0x000fd20000000000 */
.L_x_5826:
[----:B------:R-:W-:Y:S05]  /*18fd0*/  @!P0 BRA `(.L_x_5832) ;  /* 0x0000003800d48947 */ /* 0x000fea0003800000 */
[----:B------:R-:W1:Y:S01]  /*18fe0*/  S2R R225, SR_TID.X ;  /* 0x0000000000e17919 */ /* 0x000e620000002100 */
[----:B------:R-:W-:Y:S01]  /*18ff0*/  ULDC.64 UR6, c[0x0][0x250] ;  /* 0x0000940000067ab9 */ /* 0x000fe20000000a00 */
[----:B------:R-:W-:Y:S01]  /*19000*/  ULDC.64 UR4, c[0x0][0x248] ;  /* 0x0000920000047ab9 */ /* 0x000fe20000000a00 */
[----:B------:R-:W-:Y:S01]  /*19010*/  ULEA UR9, -UR6, URZ, 0x6 ;  /* 0x0000003f06097291 */ /* 0x000fe2000f8e313f */
[----:B------:R-:W-:Y:S01]  /*19020*/  IMAD.MOV.U32 R2, RZ, RZ, R3 ;  /* 0x000000ffff027224 */ /* 0x000fe200078e0003 */
[----:B------:R-:W-:Y:S01]  /*19030*/  ULEA UR8, -UR4, URZ, 0x6 ;  /* 0x0000003f04087291 */ /* 0x000fe2000f8e313f */
[----:B------:R-:W-:Y:S01]  /*19040*/  IMAD.MOV.U32 R0, RZ, RZ, R132 ;  /* 0x000000ffff007224 */ /* 0x000fe200078e0084 */
[----:B------:R-:W-:Y:S02]  /*19050*/  USHF.R.S32.HI UR12, URZ, 0x1f, UR9 ;  /* 0x0000001f3f0c7899 */ /* 0x000fe40008011409 */
[----:B------:R-:W-:Y:S01]  /*19060*/  USHF.L.U64.HI UR7, UR6, 0x5, UR7 ;  /* 0x0000000506077899 */ /* 0x000fe20008010207 */
[----:B------:R-:W-:Y:S01]  /*19070*/  MOV R222, UR9 ;  /* 0x0000000900de7c02 */ /* 0x000fe20008000f00 */
[----:B------:R-:W-:-:S02]  /*19080*/  USHF.L.U64.HI UR5, UR4, 0x5, UR5 ;  /* 0x0000000504057899 */ /* 0x000fc40008010205 */
[----:B------:R-:W-:Y:S01]  /*19090*/  USHF.L.U32 UR11, UR4, 0x5, URZ ;  /* 0x00000005040b7899 */ /* 0x000fe2000800063f */
[----:B------:R-:W-:Y:S01]  /*190a0*/  IMAD.U32 R220, RZ, RZ, UR12 ;  /* 0x0000000cffdc7e24 */ /* 0x000fe2000f8e00ff */
[----:B------:R-:W-:Y:S02]  /*190b0*/  USHF.L.U32 UR6, UR6, 0x5, URZ ;  /* 0x0000000506067899 */ /* 0x000fe4000800063f */
[----:B------:R-:W-:Y:S01]  /*190c0*/  USHF.R.S32.HI UR10, URZ, 0x1f, UR8 ;  /* 0x0000001f3f0a7899 */ /* 0x000fe20008011408 */
[----:B------:R-:W-:Y:S01]  /*190d0*/  ULDC UR4, c[0x0][0x2ec] ;  /* 0x0000bb0000047ab9 */ /* 0x000fe20000000800 */
[----:B------:R-:W-:Y:S01]  /*190e0*/  ULDC UR9, c[0x0][0x39c] ;  /* 0x0000e70000097ab9 */ /* 0x000fe20000000800 */
[----:B------:R-:W-:Y:S01]  /*190f0*/  ULDC.64 UR12, c[0x0][0x208] ;  /* 0x00008200000c7ab9 */ /* 0x000fe20000000a00 */
[----:B-1----:R-:W-:-:S04]  /*19100*/  SHF.L.U32 R225, R225, 0x1, RZ ;  /* 0x00000001e1e17819 */ /* 0x002fc800000006ff */
[----:B------:R-:W-:-:S07]  /*19110*/  LOP3.LUT R225, R225, 0x6, RZ, 0xc0, !PT ;  /* 0x00000006e1e17812 */ /* 0x000fce00078ec0ff */
.L_x_5836:
        /* <DEDUP_REMOVED lines=67> */
.L_x_5833:
        /* <DEDUP_REMOVED lines=20> */
[----:B------:R-:W-:Y:S05]  /*19690*/  LDGSTS.E.BYPASS.LTC128B.128 [R208+0xf000], desc[UR12][R4.64+0x80] ;  /* 0x0f00008004d07fae */ /* 0x000fea000b901d4c */
[----:B------:R1:W-:Y:S05]  /*196a0*/  LDGSTS.E.BYPASS.LTC128B.128 [R208+0x11000], desc[UR12][R4.64+0x100] ;  /* 0x1100010004d07fae */ /* 0x0003ea000b901d4c */
[----:B------:R-:W-:Y:S05]  /*196b0*/  LDGSTS.E.BYPASS.LTC128B.128 [R208+0xd800], desc[UR12][R12.64] ;  /* 0x0d8000000cd07fae */ /* 0x000fea000b901d4c */
[----:B------:R-:W-:Y:S05]  /*196c0*/  LDGSTS.E.BYPASS.LTC128B.128 [R208+0xf800], desc[UR12][R12.64+0x80] ;  /* 0x0f8000800cd07fae */ /* 0x000fea000b901d4c */
[----:B------:R2:W-:Y:S05]  /*196d0*/  LDGSTS.E.BYPASS.LTC128B.128 [R208+0x11800], desc[UR12][R12.64+0x100] ;  /* 0x118001000cd07fae */ /* 0x0005ea000b901d4c */
[----:B------:R-:W-:Y:S05]  /*196e0*/  LDSM.16.M88.4 R32, [R202] ;  /* 0x00000000ca20783b */ /* 0x000fea0000000200 */
[----:B------:R-:W1:Y:S05]  /*196f0*/  LDSM.16.M88.4 R8, [R201+0x6000] ;  /* 0x00600000c908783b */ /* 0x000e6a0000000200 */
[----:B------:R-:W2:Y:S05]  /*19700*/  LDSM.16.M88.4 R16, [R201+0x6800] ;  /* 0x00680000c910783b */ /* 0x000eaa0000000200 */
[----:B------:R-:W3:Y:S05]  /*19710*/  LDSM.16.M88.4 R24, [R201+0x7000] ;  /* 0x00700000c918783b */ /* 0x000eea0000000200 */
[----:B------:R-:W4:Y:S05]  /*19720*/  LDSM.16.M88.4 R132, [R201+0x7800] ;  /* 0x00780000c984783b */ /* 0x000f2a0000000200 */
[----:B------:R-:W0:Y:S05]  /*19730*/  LDGDEPBAR ;  /* 0x00000000000079af */ /* 0x000e2a0000000000 */
[----:B------:R-:W-:Y:S05]  /*19740*/  LDSM.16.M88.4 R136, [R200] ;  /* 0x00000000c888783b */ /* 0x000fea0000000200 */
[----:B------:R-:W5:Y:S05]  /*19750*/  LDSM.16.M88.4 R140, [R199] ;  /* 0x00000000c78c783b */ /* 0x000f6a0000000200 */
[----:B------:R-:W5:Y:S05]  /*19760*/  LDSM.16.M88.4 R144, [R191] ;  /* 0x00000000bf90783b */ /* 0x000f6a0000000200 */
[----:B------:R-:W5:Y:S01]  /*19770*/  LDSM.16.M88.4 R148, [R190] ;  /* 0x00000000be94783b */ /* 0x000f620000000200 */
[C---:B-1----:R-:W-:Y:S04]  /*19780*/  HMMA.16816.F32 R4, R32.reuse, R8, RZ ;  /* 0x000000082004723c */ /* 0x042fe800000018ff */
[----:B------:R-:W1:Y:S02]  /*19790*/  LDSM.16.M88.4 R152, [R189] ;  /* 0x00000000bd98783b */ /* 0x000e640000000200 */
[C---:B------:R-:W-:Y:S03]  /*197a0*/  HMMA.16816.F32 R8, R32.reuse, R10, RZ ;  /* 0x0000000a2008723c */ /* 0x040fe600000018ff */
[----:B------:R-:W-:Y:S03]  /*197b0*/  LDSM.16.M88.4 R156, [R198] ;  /* 0x00000000c69c783b */ /* 0x000fe60000000200 */
[C---:B--2---:R-:W-:Y:S02]  /*197c0*/  HMMA.16816.F32 R12, R32.reuse, R16, RZ ;  /* 0x00000010200c723c */ /* 0x044fe400000018ff */
[----:B------:R-:W2:Y:S04]  /*197d0*/  LDSM.16.M88.4 R160, [R195+0x6000] ;  /* 0x00600000c3a0783b */ /* 0x000ea80000000200 */
        /* <DEDUP_REMOVED lines=157> */
[----:B------:R1:W1:Y:S01]  /*1a1b0*/  MUFU.TANH R132, R140 ;  /* 0x0000008c00847308 */ /* 0x0002620000002400 */
        /* <DEDUP_REMOVED lines=49> */
[----:B--234-:R-:W-:Y:S05]  /*1a4d0*/  @!P0 BRA `(.L_x_5834) ;  /* 0x0000000400648947 */ /* 0x01cfea0003800000 */
[----:B-1----:R-:W-:Y:S02]  /*1a4e0*/  MOV R14, UR8 ;  /* 0x00000008000e7c02 */ /* 0x002fe40008000f00 */
        /* <DEDUP_REMOVED lines=63> */
.L_x_5835:
        /* <DEDUP_REMOVED lines=25> */
.L_x_5834:
[----:B--2---:R-:W-:Y:S01]  /*1aa70*/  LEA R4, R212, R225, 0x6 ;  /* 0x000000e1d4047211 */ /* 0x004fe200078e30ff */
[----:B-1----:R-:W-:Y:S03]  /*1aa80*/  LDSM.16.MT88.4 R24, [R194+0xc000] ;  /* 0x00c00000c218783b */ /* 0x002fe60000004200 */
[C---:B------:R-:W-:Y:S01]  /*1aa90*/  IADD3 R5, R4.reuse, 0x1, RZ ;  /* 0x0000000104057810 */ /* 0x040fe20007ffe0ff */
[C---:B------:R-:W-:Y:S01]  /*1aaa0*/  VIADD R11, R4.reuse, 0x21 ;  /* 0x00000021040b7836 */ /* 0x040fe20000000000 */
[CC--:B------:R-:W-:Y:S02]  /*1aab0*/  ISETP.GE.AND P6, PT, R4.reuse, R219.reuse, PT ;  /* 0x000000db0400720c */ /* 0x0c0fe40003fc6270 */
[C---:B------:R-:W-:Y:S01]  /*1aac0*/  ISETP.GE.AND P5, PT, R5.reuse, R219, PT ;  /* 0x000000db0500720c */ /* 0x040fe20003fa6270 */
[----:B------:R-:W-:Y:S01]  /*1aad0*/  LDSM.16.MT88.4 R28, [R193+0xc000] ;  /* 0x00c00000c11c783b */ /* 0x000fe20000004200 */
[C---:B------:R-:W-:Y:S02]  /*1aae0*/  ISETP.GE.AND P2, PT, R5.reuse, R218, PT ;  /* 0x000000da0500720c */ /* 0x040fe40003f46270 */
[CC--:B------:R-:W-:Y:S02]  /*1aaf0*/  ISETP.GE.OR P5, PT, R5.reuse, R217.reuse, !P5 ;  /* 0x000000d90500720c */ /* 0x0c0fe40006fa6670 */
[----:B------:R-:W-:Y:S02]  /*1ab00*/  ISETP.GE.OR P2, PT, R5, R216, !P2 ;  /* 0x000000d80500720c */ /* 0x000fe40005746670 */
[C---:B------:R-:W-:Y:S02]  /*1ab10*/  IADD3 R5, R4.reuse, 0x8, RZ ;  /* 0x0000000804057810 */ /* 0x040fe40007ffe0ff */
[C---:B------:R-:W-:Y:S02]  /*1ab20*/  ISETP.GE.OR P6, PT, R4.reuse, R217, !P6 ;  /* 0x000000d90400720c */ /* 0x040fe400077c6670 */
[C---:B------:R-:W-:Y:S02]  /*1ab30*/  ISETP.GE.AND P0, PT, R5.reuse, R219, PT ;  /* 0x000000db0500720c */ /* 0x040fe40003f06270 */
[C---:B------:R-:W-:Y:S02]  /*1ab40*/  ISETP.GE.AND P4, PT, R5.reuse, R218, PT ;  /* 0x000000da0500720c */ /* 0x040fe40003f86270 */
[C---:B------:R-:W-:Y:S02]  /*1ab50*/  IADD3 R6, R4.reuse, 0x9, RZ ;  /* 0x0000000904067810 */ /* 0x040fe40007ffe0ff */
[C---:B------:R-:W-:Y:S02]  /*1ab60*/  ISETP.GE.OR P0, PT, R5.reuse, R217, !P0 ;  /* 0x000000d90500720c */ /* 0x040fe40004706670 */
[----:B------:R-:W-:Y:S02]  /*1ab70*/  ISETP.GE.OR P4, PT, R5, R216, !P4 ;  /* 0x000000d80500720c */ /* 0x000fe40006786670 */
[----:B------:R-:W-:Y:S01]  /*1ab80*/  FSEL R12, R3, -INF , !P6 ;  /* 0xff800000030c7808 */ /* 0x000fe20007000000 */
[C---:B------:R-:W-:Y:S01]  /*1ab90*/  VIADD R3, R4.reuse, 0x11 ;  /* 0x0000001104037836 */ /* 0x040fe20000000000 */
[C---:B------:R-:W-:Y:S02]  /*1aba0*/  IADD3 R5, R4.reuse, 0x10, RZ ;  /* 0x0000001004057810 */ /* 0x040fe40007ffe0ff */
[----:B------:R-:W-:Y:S02]  /*1abb0*/  ISETP.GE.AND P1, PT, R4, R218, PT ;  /* 0x000000da0400720c */ /* 0x000fe40003f26270 */
[-C--:B------:R-:W-:Y:S02]  /*1abc0*/  ISETP.GE.AND P6, PT, R6, R219.reuse, PT ;  /* 0x000000db0600720c */ /* 0x080fe40003fc6270 */
[----:B------:R-:W-:Y:S02]  /*1abd0*/  FSEL R136, R136, -INF , !P5 ;  /* 0xff80000088887808 */ /* 0x000fe40006800000 */
[C---:B------:R-:W-:Y:S02]  /*1abe0*/  ISETP.GE.AND P5, PT, R5.reuse, R219, PT ;  /* 0x000000db0500720c */ /* 0x040fe40003fa6270 */
[----:B------:R-:W-:Y:S02]  /*1abf0*/  ISETP.GE.OR P1, PT, R4, R216, !P1 ;  /* 0x000000d80400720c */ /* 0x000fe40004f26670 */
[-C--:B------:R-:W-:Y:S02]  /*1ac00*/  ISETP.GE.OR P6, PT, R6, R217.reuse, !P6 ;  /* 0x000000d90600720c */ /* 0x080fe400077c6670 */
[----:B------:R-:W-:Y:S02]  /*1ac10*/  ISETP.GE.OR P5, PT, R5, R217, !P5 ;  /* 0x000000d90500720c */ /* 0x000fe40006fa6670 */
[----:B------:R-:W-:Y:S02]  /*1ac20*/  FSEL R137, R137, -INF , !P1 ;  /* 0xff80000089897808 */ /* 0x000fe40004800000 */
[----:B------:R-:W-:Y:S02]  /*1ac30*/  FSEL R10, R139, -INF , !P6 ;  /* 0xff8000008b0a7808 */ /* 0x000fe40007000000 */
[----:B------:R-:W-:Y:S02]  /*1ac40*/  IADD3 R7, R4, 0x18, RZ ;  /* 0x0000001804077810 */ /* 0x000fe40007ffe0ff */
[-C--:B------:R-:W-:Y:S02]  /*1ac50*/  ISETP.GE.AND P1, PT, R6, R218.reuse, PT ;  /* 0x000000da0600720c */ /* 0x080fe40003f26270 */
[-C--:B------:R-:W-:Y:S02]  /*1ac60*/  ISETP.GE.AND P6, PT, R3, R219.reuse, PT ;  /* 0x000000db0300720c */ /* 0x080fe40003fc6270 */
[----:B------:R-:W-:Y:S02]  /*1ac70*/  FSEL R138, R138, -INF , !P0 ;  /* 0xff8000008a8a7808 */ /* 0x000fe40004000000 */
[----:B------:R-:W-:Y:S02]  /*1ac80*/  FSEL R162, R162, -INF , !P5 ;  /* 0xff800000a2a27808 */ /* 0x000fe40006800000 */
[----:B------:R-:W-:Y:S02]  /*1ac90*/  ISETP.GE.AND P5, PT, R7, R219, PT ;  /* 0x000000db0700720c */ /* 0x000fe40003fa6270 */
[----:B------:R-:W-:Y:S02]  /*1aca0*/  ISETP.GE.AND P0, PT, R5, R218, PT ;  /* 0x000000da0500720c */ /* 0x000fe40003f06270 */
[-C--:B------:R-:W-:Y:S02]  /*1acb0*/  ISETP.GE.OR P1, PT, R6, R216.reuse, !P1 ;  /* 0x000000d80600720c */ /* 0x080fe40004f26670 */
[-C--:B------:R-:W-:Y:S02]  /*1acc0*/  ISETP.GE.OR P6, PT, R3, R217.reuse, !P6 ;  /* 0x000000d90300720c */ /* 0x080fe400077c6670 */
[----:B------:R-:W-:Y:S02]  /*1acd0*/  IADD3 R6, R4, 0x19, RZ ;  /* 0x0000001904067810 */ /* 0x000fe40007ffe0ff */
[----:B------:R-:W-:Y:S02]  /*1ace0*/  ISETP.GE.OR P5, PT, R7, R217, !P5 ;  /* 0x000000d90700720c */ /* 0x000fe40006fa6670 */
        /* <DEDUP_REMOVED lines=13> */
[----:B------:R-:W-:Y:S02]  /*1adc0*/  FSEL R7, R134, -INF , !P1 ;  /* 0xff80000086077808 */ /* 0x000fe40004800000 */
[C---:B------:R-:W-:Y:S02]  /*1add0*/  ISETP.GE.AND P4, PT, R6.reuse, R218, PT ;  /* 0x000000da0600720c */ /* 0x040fe40003f86270 */
[-C--:B------:R-:W-:Y:S02]  /*1ade0*/  ISETP.GE.AND P1, PT, R11, R219.reuse, PT ;  /* 0x000000db0b00720c */ /* 0x080fe40003f26270 */
[----:B------:R-:W-:Y:S02]  /*1adf0*/  ISETP.GE.AND P2, PT, R3, R219, PT ;  /* 0x000000db0300720c */ /* 0x000fe40003f46270 */
[----:B------:R-:W-:Y:S02]  /*1ae00*/  ISETP.GE.OR P4, PT, R6, R216, !P4 ;  /* 0x000000d80600720c */ /* 0x000fe40006786670 */
[-C--:B------:R-:W-:Y:S02]  /*1ae10*/  ISETP.GE.OR P1, PT, R11, R217.reuse, !P1 ;  /* 0x000000d90b00720c */ /* 0x080fe40004f26670 */
[C---:B------:R-:W-:Y:S02]  /*1ae20*/  ISETP.GE.OR P2, PT, R3.reuse, R217, !P2 ;  /* 0x000000d90300720c */ /* 0x040fe40005746670 */
[----:B------:R-:W-:Y:S02]  /*1ae30*/  IADD3 R6, R4, 0x28, RZ ;  /* 0x0000002804067810 */ /* 0x000fe40007ffe0ff */
[----:B------:R-:W-:Y:S02]  /*1ae40*/  FSEL R172, R172, -INF , !P1 ;  /* 0xff800000acac7808 */ /* 0x000fe40004800000 */
[----:B------:R-:W-:Y:S02]  /*1ae50*/  FSEL R170, R170, -INF , !P2 ;  /* 0xff800000aaaa7808 */ /* 0x000fe40005000000 */
[C---:B------:R-:W-:Y:S02]  /*1ae60*/  ISETP.GE.AND P1, PT, R6.reuse, R219, PT ;  /* 0x000000db0600720c */ /* 0x040fe40003f26270 */
[----:B------:R-:W-:Y:S02]  /*1ae70*/  ISETP.GE.AND P2, PT, R3, R218, PT ;  /* 0x000000da0300720c */ /* 0x000fe40003f46270 */
[----:B------:R-:W-:Y:S02]  /*1ae80*/  FMNMX.FTZ R14, R137, R2, !PT ;  /* 0x00000002890e7209 */ /* 0x000fe40007810000 */
[----:B------:R-:W-:Y:S02]  /*1ae90*/  FSEL R171, R171, -INF , !P0 ;  /* 0xff800000abab7808 */ /* 0x000fe40004000000 */
[----:B------:R-:W-:Y:S02]  /*1aea0*/  ISETP.GE.OR P1, PT, R6, R217, !P1 ;  /* 0x000000d90600720c */ /* 0x000fe40004f26670 */
[----:B------:R-:W-:Y:S02]  /*1aeb0*/  ISETP.GE.OR P2, PT, R3, R216, !P2 ;  /* 0x000000d80300720c */ /* 0x000fe40005746670 */
[----:B------:R-:W-:Y:S02]  /*1aec0*/  ISETP.GE.AND P0, PT, R11, R218, PT ;  /* 0x000000da0b00720c */ /* 0x000fe40003f06270 */
[----:B------:R-:W-:Y:S02]  /*1aed0*/  IADD3 R3, R4, 0x29, RZ ;  /* 0x0000002904037810 */ /* 0x000fe40007ffe0ff */
[----:B------:R-:W-:Y:S02]  /*1aee0*/  FMNMX.FTZ R14, R5, R14, !PT ;  /* 0x0000000e050e7209 */ /* 0x000fe40007810000 */
[----:B------:R-:W-:Y:S02]  /*1aef0*/  FSEL R146, R146, -INF , !P1 ;  /* 0xff80000092927808 */ /* 0x000fe40004800000 */
[----:B------:R-:W-:Y:S02]  /*1af00*/  FSEL R169, R169, -INF , !P6 ;  /* 0xff800000a9a97808 */ /* 0x000fe40007000000 */
[----:B------:R-:W-:Y:S02]  /*1af10*/  ISETP.GE.OR P0, PT, R11, R216, !P0 ;  /* 0x000000d80b00720c */ /* 0x000fe40004706670 */
        /* <DEDUP_REMOVED lines=41> */
[----:B------:R-:W-:Y:S02]  /*1b1b0*/  ISETP.GE.AND P2, PT, R3, R219, PT ;  /* 0x000000db0300720c */ /* 0x000fe40003f46270 */
[----:B------:R-:W-:Y:S02]  /*1b1c0*/  ISETP.GE.OR P1, PT, R4, R217, !P1 ;  /* 0x000000d90400720c */ /* 0x000fe40004f26670 */
[----:B------:R-:W-:Y:S02]  /*1b1d0*/  FSEL R145, R145, -INF , !P5 ;  /* 0xff80000091917808 */ /* 0x000fe40006800000 */
[----:B------:R-:W-:Y:S02]  /*1b1e0*/  FMNMX.FTZ R14, R147, R14, !PT ;  /* 0x0000000e930e7209 */ /* 0x000fe40007810000 */
[----:B------:R-:W-:Y:S02]  /*1b1f0*/  FMNMX.FTZ R11, R170, R11, !PT ;  /* 0x0000000baa0b7209 */ /* 0x000fe40007810000 */
[----:B------:R-:W-:Y:S02]  /*1b200*/  ISETP.GE.AND P0, PT, R6, R218, PT ;  /* 0x000000da0600720c */ /* 0x000fe40003f06270 */
[----:B------:R-:W-:Y:S02]  /*1b210*/  ISETP.GE.OR P2, PT, R3, R217, !P2 ;  /* 0x000000d90300720c */ /* 0x000fe40005746670 */
[----:B------:R-:W-:Y:S02]  /*1b220*/  FSEL R150, R150, -INF , !P1 ;  /* 0xff80000096967808 */ /* 0x000fe40004800000 */
[----:B------:R-:W-:Y:S02]  /*1b230*/  FSEL R153, R153, -INF , !P4 ;  /* 0xff80000099997808 */ /* 0x000fe40006000000 */
[----:B------:R-:W-:Y:S02]  /*1b240*/  FMNMX.FTZ R16, R145, R14, !PT ;  /* 0x0000000e91107209 */ /* 0x000fe40007810000 */
[----:B------:R-:W-:Y:S02]  /*1b250*/  FMNMX.FTZ R11, R172, R11, !PT ;  /* 0x0000000bac0b7209 */ /* 0x000fe40007810000 */
[----:B------:R-:W-:Y:S02]  /*1b260*/  ISETP.GE.OR P0, PT, R6, R216, !P0 ;  /* 0x000000d80600720c */ /* 0x000fe40004706670 */
[-C--:B------:R-:W-:Y:S02]  /*1b270*/  ISETP.GE.AND P1, PT, R3, R218.reuse, PT ;  /* 0x000000da0300720c */ /* 0x080fe40003f26270 */
[----:B------:R-:W-:Y:S02]  /*1b280*/  FSEL R152, R152, -INF , !P2 ;  /* 0xff80000098987808 */ /* 0x000fe40005000000 */
[----:B------:R-:W-:Y:S02]  /*1b290*/  ISETP.GE.AND P2, PT, R4, R218, PT ;  /* 0x000000da0400720c */ /* 0x000fe40003f46270 */
[----:B------:R-:W-:Y:S02]  /*1b2a0*/  FMNMX.FTZ R11, R146, R11, !PT ;  /* 0x0000000b920b7209 */ /* 0x000fe40007810000 */
[----:B------:R-:W-:Y:S02]  /*1b2b0*/  FSEL R151, R151, -INF , !P0 ;  /* 0xff80000097977808 */ /* 0x000fe40004000000 */
[----:B------:R-:W-:Y:S02]  /*1b2c0*/  FMNMX.FTZ R16, R153, R16, !PT ;  /* 0x0000001099107209 */ /* 0x000fe40007810000 */
[-C--:B------:R-:W-:Y:S02]  /*1b2d0*/  ISETP.GE.OR P1, PT, R3, R216.reuse, !P1 ;  /* 0x000000d80300720c */ /* 0x080fe40004f26670 */
[----:B------:R-:W-:Y:S02]  /*1b2e0*/  ISETP.GE.OR P2, PT, R4, R216, !P2 ;  /* 0x000000d80400720c */ /* 0x000fe40005746670 */
[----:B------:R-:W-:Y:S02]  /*1b2f0*/  FMNMX.FTZ R11, R144, R11, !PT ;  /* 0x0000000b900b7209 */ /* 0x000fe40007810000 */
[----:B------:R-:W-:Y:S02]  /*1b300*/  FSEL R149, R149, -INF , !P1 ;  /* 0xff80000095957808 */ /* 0x000fe40004800000 */
[----:B------:R-:W-:Y:S02]  /*1b310*/  FMNMX.FTZ R16, R151, R16, !PT ;  /* 0x0000001097107209 */ /* 0x000fe40007810000 */
[----:B------:R-:W-:Y:S02]  /*1b320*/  FSEL R133, R8, -INF , !P2 ;  /* 0xff80000008857808 */ /* 0x000fe40005000000 */
[----:B------:R-:W-:Y:S02]  /*1b330*/  FMNMX.FTZ R8, R149, R16, !PT ;  /* 0x0000001095087209 */ /* 0x000fe40007810000 */
[----:B------:R-:W-:Y:S01]  /*1b340*/  FMNMX.FTZ R11, R164, R11, !PT ;  /* 0x0000000ba40b7209 */ /* 0x000fe20007810000 */
[----:B------:R-:W-:Y:S01]  /*1b350*/  LDSM.16.MT88.4 R16, [R196+0xc000] ;  /* 0x00c00000c410783b */ /* 0x000fe20000004200 */
[----:B------:R-:W-:Y:S02]  /*1b360*/  FMNMX.FTZ R6, R133, R8, !PT ;  /* 0x0000000885067209 */ /* 0x000fe40007810000 */
[----:B------:R-:W-:Y:S04]  /*1b370*/  FMNMX.FTZ R11, R154, R11, !PT ;  /* 0x0000000b9a0b7209 */ /* 0x000fe80007810000 */
[----:B------:R-:W-:Y:S01]  /*1b380*/  FMNMX.FTZ R13, R152, R11, !PT ;  /* 0x0000000b980d7209 */ /* 0x000fe20007810000 */
        /* <DEDUP_REMOVED lines=58> */
[----:B------:R-:W-:Y:S08]  /*1b730*/  ISETP.GT.AND P0, PT, R212, R203, PT ;  /* 0x000000cbd400720c */ /* 0x000ff00003f04270 */
        /* <DEDUP_REMOVED lines=319> */
.L_x_5832:
        /* <DEDUP_REMOVED lines=264> */
.L_x_5837:
[----:B------:R-:W1:Y:S01]  /*1dbb0*/  S2R R34, SR_CTAID.Z ;  /* 0x0000000000227919 */ /* 0x000e620000002700 */
[----:B------:R-:W1:Y:S01]  /*1dbc0*/  LDC R2, c[0x0][0x270] ;  /* 0x00009c00ff027b82 */ /* 0x000e620000000800 */
[----:B---3--:R-:W1:Y:S07]  /*1dbd0*/  S2R R21, SR_CTAID.Y ;  /* 0x0000000000157919 */ /* 0x008e6e0000002600 */
[----:B------:R-:W2:Y:S01]  /*1dbe0*/  LDC R3, c[0x0][0x2c4] ;  /* 0x0000b100ff037b82 */ /* 0x000ea20000000800 */
[----:B-1----:R-:W-:-:S04]  /*1dbf0*/  IMAD R2, R21, R2, R34 ;  /* 0x0000000215027224 */ /* 0x002fc800078e0222 */
[----:B--2---:R-:W-:-:S07]  /*1dc00*/  IMAD R3, R2, R3, RZ ;  /* 0x0000000302037224 */ /* 0x004fce00078e02ff */
.L_x_5838:
        /* <DEDUP_REMOVED lines=34> */
.L_x_5840:
[----:B------:R-:W-:Y:S05]  /*1de30*/  BSYNC B0 ;  /* 0x0000000000007941 */ /* 0x000fea0003800000 */
.L_x_5839:
        /* <DEDUP_REMOVED lines=61> */
.L_x_5842:
[----:B------:R-:W-:Y:S05]  /*1e210*/  BSYNC B0 ;  /* 0x0000000000007941 */ /* 0x000fea0003800000 */
.L_x_5841:
        /* <DEDUP_REMOVED lines=19> */
.L_x_5844:
[----:B------:R-:W-:Y:S05]  /*1e350*/  BSYNC B0 ;  /* 0x0000000000007941 */ /* 0x000fea0003800000 */
.L_x_5843:
        /* <DEDUP_REMOVED lines=19> */
.L_x_5846:
[----:B------:R-:W-:Y:S05]  /*1e490*/  BSYNC B0 ;  /* 0x0000000000007941 */ /* 0x000fea0003800000 */
.L_x_5845:
        /* <DEDUP_REMOVED lines=16> */
.L_x_5847:
        /* <DEDUP_REMOVED lines=14> */
.L_x_7485:


//--------------------- .text._ZN5flash24flash_fwd_splitkv_kernelI23Flash_fwd_kernel_traitsILi192ELi64ELi64ELi4ELb0ELb0EN7cutlass6half_tE19Flash_kernel_traitsILi192ELi64ELi64ELi4ES3_EELb0ELb1ELb1ELb0ELb0ELb0ELb0ELb1EEEvNS_16Flash_fwd_paramsE --------------------------
	.section	.text._ZN5flash24flash_fwd_splitkv_kernelI23Flash_fwd_kernel_traitsILi192ELi64ELi64ELi4ELb0ELb0EN7cutlass6half_tE19Flash_kernel_traitsILi192ELi64ELi64ELi4ES3_EELb0ELb1ELb1ELb0ELb0ELb0ELb0ELb1EEEvNS_16Flash_fwd_paramsE,"ax",@progbits
	.align	128
        .global         _ZN5flash24flash_fwd_splitkv_kernelI23Flash_fwd_kernel_traitsILi192ELi64ELi64ELi4ELb0ELb0EN7cutlass6half_tE19Flash_kernel_traitsILi192ELi64ELi64ELi4ES3_EELb0ELb1ELb1ELb0ELb0ELb0ELb0ELb1EEEvNS_16Flash_fwd_paramsE
        .type           _ZN5flash24flash_fwd_splitkv_kernelI23Flash_fwd_kernel_traitsILi192ELi64ELi64ELi4ELb0ELb0EN7cutlass6half_tE19Flash_kernel_traitsILi192ELi64ELi64ELi4ES3_EELb0ELb1ELb1ELb0ELb0ELb0ELb0ELb1EEEvNS_16Flash_fwd_paramsE,@function
        .size           _ZN5flash24flash_fwd_splitkv_kernelI23Flash_fwd_kernel_traitsILi192ELi64ELi64ELi4ELb0ELb0EN7cutlass6half_tE19Flash_kernel_traitsILi192ELi64ELi64ELi4ES3_EELb0ELb1ELb1ELb0ELb0ELb0ELb0ELb1EEEvNS_16Flash_fwd_paramsE,(.L_x_7486 - _ZN5flash24flash_fwd_splitkv_kernelI23Flash_fwd_kernel_traitsILi192ELi64ELi64ELi4ELb0ELb0EN7cutlass6half_tE19Flash_kernel_traitsILi192ELi64ELi64ELi4ES3_EELb0ELb1ELb1ELb0ELb0ELb0ELb0ELb1EEEvNS_16Flash_fwd_paramsE)
        .other          _ZN5flash24flash_fwd_splitkv_kernelI23Flash_fwd_kernel_traitsILi192ELi64ELi64ELi4ELb0ELb0EN7cutlass6half_tE19Flash_kernel_traitsILi192ELi64ELi64ELi4ES3_EELb0ELb1ELb1ELb0ELb0ELb0ELb0ELb1EEEvNS_16Flash_fwd_paramsE,@"STO_CUDA_ENTRY STV_DEFAULT"
_ZN5flash24flash_fwd_splitkv_kernelI23Flash_fwd_kernel_traitsILi192ELi64ELi64ELi4ELb0ELb0EN7cutlass6half_tE19Flash_kernel_traitsILi192ELi64ELi64ELi4ES3_EELb0ELb1ELb1ELb0ELb0ELb0ELb0ELb1EEEvNS_16Flash_fwd_paramsE:
.text._ZN5flash24flash_fwd_splitkv_kernelI23Flash_fwd_kernel_traitsILi192ELi64ELi64ELi4ELb0ELb0EN7cutlass6half_tE19Flash_kernel_traitsILi192ELi64ELi64ELi4ES3_EELb0ELb1ELb1ELb0ELb0ELb0ELb0ELb1EEEvNS_16Flash_fwd_paramsE:
[----:B------:R-:W-:Y:S01]  /*0000*/  LDC R1, c[0x0][0x28] ;  /* 0x00000a00ff017b82 */ /* 0x000fe20000000800 */
[----:B------:R-:W1:Y:S07]  /*0010*/  S2R R4, SR_CTAID.Y ;  /* 0x0000000000047919 */ /* 0x000e6e0000002600 */
[----:B------:R-:W1:Y:S01]  /*0020*/  LDC.64 R6, c[0x0][0x2f0] ;  /* 0x0000bc00ff067b82 */ /* 0x000e620000000a00 */
[----:B------:R-:W-:Y:S01]  /*0030*/  ULDC.64 UR4, c[0x0][0x2f0] ;  /* 0x0000bc0000047ab9 */ /* 0x000fe20000000a00 */
[----:B------:R-:W-:Y:S01]  /*0040*/  ULDC.64 UR6, c[0x0][0x208] ;  /* 0x0000820000067ab9 */ /* 0x000fe20000000a00 */
[----:B------:R-:W-:Y:S01]  /*0050*/  UISETP.NE.U32.AND UP0, UPT, UR4, URZ, UPT ;  /* 0x0000003f0400728c */ /* 0x000fe2000bf05070 */
[----:B------:R-:W-:-:S03]  /*0060*/  ULDC.64 UR8, c[0x0][0x300] ;  /* 0x0000c00000087ab9 */ /* 0x000fc60000000a00 */
[----:B------:R-:W-:Y:S01]  /*0070*/  UISETP.NE.AND.EX UP0, UPT, UR5, URZ, UPT, UP0 ;  /* 0x0000003f0500728c */ /* 0x000fe2000bf05300 */
[----:B------:R-:W2:Y:S01]  /*0080*/  S2UR UR10, SR_CTAID.Y ;  /* 0x00000000000a79c3 */ /* 0x000ea20000002600 */
[----:B------:R-:W-:Y:S01]  /*0090*/  ISETP.NE.U32.AND P5, PT, RZ, UR8, PT ;  /* 0x00000008ff007c0c */ /* 0x000fe2000bfa5070 */
[----:B------:R-:W-:-:S03]  /*00a0*/  ULDC.64 UR4, c[0x0][0x300] ;  /* 0x0000c00000047ab9 */ /* 0x000fc60000000a00 */
[----:B------:R-:W-:-:S03]  /*00b0*/  PLOP3.LUT P0, PT, PT, PT, UP0, 0x80, 0x0 ;  /* 0x000000000000781c */ /* 0x000fc60003f0f008 */
[----:B------:R-:W3:Y:S08]  /*00c0*/  LDC.U8 R0, c[0x0][0x3c2] ;  /* 0x0000f080ff007b82 */ /* 0x000ef00000000000 */
[----:B------:R-:W4:Y:S01]  /*00d0*/  LDC.64 R2, c[0x0][0x2f8] ;  /* 0x0000be00ff027b82 */ /* 0x000f220000000a00 */
[----:B-1----:R-:W-:-:S05]  /*00e0*/  IMAD.WIDE R8, R4, 0x4, R6 ;  /* 0x0000000404087825 */ /* 0x002fca00078e0206 */
[----:B------:R-:W4:Y:S04]  /*00f0*/  @P0 LDG.E R6, desc[UR6][R8.64] ;  /* 0x0000000608060981 */ /* 0x000f28000c1e1900 */
[----:B------:R1:W4:Y:S01]  /*0100*/  @P0 LDG.E R4, desc[UR6][R8.64+0x4] ;  /* 0x0000040608040981 */ /* 0x000322000c1e1900 */
[----:B------:R-:W-:Y:S01]  /*0110*/  ISETP.NE.AND.EX P5, PT, RZ, UR9, PT, P5 ;  /* 0x00000009ff007c0c */ /* 0x000fe2000bfa5350 */
[----:B--2---:R-:W-:Y:S01]  /*0120*/  UIMAD.WIDE UR4, UR10, 0x4, UR4 ;  /* 0x000000040a0478a5 */ /* 0x004fe2000f8e0204 */
[----:B---3--:R-:W-:Y:S02]  /*0130*/  ISETP.NE.AND P2, PT, R0, RZ, PT ;  /* 0x000000ff0000720c */ /* 0x008fe40003f45270 */
[----:B----4-:R-:W-:-:S03]  /*0140*/  ISETP.EQ.U32.AND P1, PT, R2, RZ, PT ;  /* 0x000000ff0200720c */ /* 0x010fc60003f22070 */
[----:B------:R-:W-:Y:S02]  /*0150*/  IMAD.U32 R148, RZ, RZ, UR4 ;  /* 0x00000004ff947e24 */ /* 0x000fe4000f8e00ff */
[----:B------:R-:W-:Y:S01]  /*0160*/  IMAD.U32 R149, RZ, RZ, UR5 ;  /* 0x00000005ff957e24 */ /* 0x000fe2000f8e00ff */
[----:B------:R-:W-:Y:S01]  /*0170*/  ULDC.64 UR4, c[0x0][0x2f8] ;  /* 0x0000be0000047ab9 */ /* 0x000fe20000000a00 */
[----:B------:R-:W-:Y:S01]  /*0180*/  ISETP.EQ.OR.EX P1, PT, R3, RZ, !P2, P1 ;  /* 0x000000ff0300720c */ /* 0x000fe20005722710 */
[----:B------:R-:W-:Y:S01]  /*0190*/  UIMAD.WIDE UR4, UR10, 0x4, UR4 ;  /* 0x000000040a0478a5 */ /* 0x000fe2000f8e0204 */
[----:B------:R-:W-:Y:S01]  /*01a0*/  IMAD.MOV.U32 R0, RZ, RZ, -0x1 ;  /* 0xffffffffff007424 */ /* 0x000fe200078e00ff */
[----:B------:R-:W2:Y:S04]  /*01b0*/  @P5 LDG.E R5, desc[UR6][R148.64] ;  /* 0x0000000694055981 */ /* 0x000ea8000c1e1900 */
[----:B-1----:R-:W-:-:S02]  /*01c0*/  IMAD.U32 R8, RZ, RZ, UR4 ;  /* 0x00000004ff087e24 */ /* 0x002fc4000f8e00ff */
[----:B------:R-:W-:-:S05]  /*01d0*/  IMAD.U32 R9, RZ, RZ, UR5 ;  /* 0x00000005ff097e24 */ /* 0x000fca000f8e00ff */
[----:B------:R1:W5:Y:S01]  /*01e0*/  @!P1 LDG.E R0, desc[UR6][R8.64] ;  /* 0x0000000608009981 */ /* 0x000362000c1e1900 */
[----:B------:R-:W-:Y:S01]  /*01f0*/  UMOV UR22, 0xffffffff ;  /* 0xffffffff00167882 */ /* 0x000fe20000000000 */
[----:B------:R-:W-:Y:S01]  /*0200*/  UMOV UR11, URZ ;  /* 0x0000003f000b7c82 */ /* 0x000fe20008000000 */
[----:B------:R-:W3:Y:S01]  /*0210*/  S2UR UR27, SR_CTAID.X ;  /* 0x00000000001b79c3 */ /* 0x000ee20000002500 */
[----:B------:R-:W-:Y:S01]  /*0220*/  USHF.R.S32.HI UR25, URZ, 0x1f, UR10 ;  /* 0x0000001f3f197899 */ /* 0x000fe2000801140a */
[----:B------:R-:W-:-:S06]  /*0230*/  UMOV UR26, UR10 ;  /* 0x0000000a001a7c82 */ /* 0x000fcc0008000000 */
[----:B------:R-:W4:Y:S01]  /*0240*/  S2UR UR28, SR_CTAID.Z ;  /* 0x00000000001c79c3 */ /* 0x000f220000002700 */
[----:B------:R-:W-:Y:S02]  /*0250*/  @P0 R2UR UR22, R6 ;  /* 0x00000000061602ca */ /* 0x000fe400000e0000 */
[----:B------:R-:W-:Y:S02]  /*0260*/  @P0 R2UR UR21, R4 ;  /* 0x00000000041502ca */ /* 0x000fe400000e0000 */
[----:B------:R-:W-:-:S04]  /*0270*/  ISETP.NE.U32.AND P0, PT, R2, RZ, PT ;  /* 0x000000ff0200720c */ /* 0x000fc80003f05070 */
[----:B------:R-:W-:-:S07]  /*0280*/  ISETP.NE.AND.EX P0, PT, R3, RZ, PT, P0 ;  /* 0x000000ff0300720c */ /* 0x000fce0003f05300 */
[----:B------:R-:W-:Y:S01]  /*0290*/  @UP0 UIADD3 UR21, UR21, -UR22, URZ ;  /* 0x8000001615150290 */ /* 0x000fe2000fffe03f */
[----:B--2---:R-:W-:-:S06]  /*02a0*/  @P5 R2UR UR11, R5 ;  /* 0x00000000050b52ca */ /* 0x004fcc00000e0000 */
[----:B------:R-:W-:Y:S01]  /*02b0*/  @!UP0 ULDC UR21, c[0x0][0x2c4] ;  /* 0x0000b10000158ab9 */ /* 0x000fe20000000800 */
[----:B-1-34-:R-:W-:Y:S08]  /*02c0*/  @!P0 BRA `(.L_x_5848) ;  /* 0x00000000001c8947 */ /* 0x01aff00003800000 */
[----:B------:R-:W2:Y:S04]  /*02d0*/  @P2 LDG.E R3, desc[UR6][R8.64+0x4] ;  /* 0x0000040608032981 */ /* 0x000ea8000c1e1900 */
[----:B------:R-:W3:Y:S01]  /*02e0*/  @!P2 LDG.E R2, desc[UR6][R8.64] ;  /* 0x000000060802a981 */ /* 0x000ee2000c1e1900 */
[----:B------:R-:W-:Y:S01]  /*02f0*/  VOTEU.ANY UP0, P2 ;  /* 0x00000000003f7886 */ /* 0x000fe20001000100 */
[----:B--2--5:R-:W-:-:S05]  /*0300*/  @P2 IMAD.IADD R3, R3, 0x1, -R0 ;  /* 0x0000000103032824 */ /* 0x024fca00078e0a00 */
[----:B------:R-:W-:Y:S02]  /*0310*/  @P2 R2UR UR24, R3 ;  /* 0x00000000031822ca */ /* 0x000fe400000e0000 */
[----:B---3--:R-:W-:Y:S01]  /*0320*/  @!P2 R2UR UR24, R2 ;  /* 0x000000000218a2ca */ /* 0x008fe200000e0000 */
[----:B------:R-:W-:-:S14]  /*0330*/  BRA `(.L_x_5849) ;  /* 0x0000000000047947 */ /* 0x000fdc0003800000 */
.L_x_5848:
[----:B------:R-:W-:-:S05]  /*0340*/  ULDC UR24, c[0x0][0x2c8] ;  /* 0x0000b20000187ab9 */ /* 0x000fca0000000800 */
.L_x_5849:
        /* <DEDUP_REMOVED lines=12> */
[----:B------:R-:W-:-:S04]  /*0410*/  UIADD3 UR24, UR24, -UR11, URZ ;  /* 0x8000000b18187290 */ /* 0x000fc8000fffe03f */
[----:B------:R-:W-:Y:S01]  /*0420*/  PLOP3.LUT P0, PT, PT, PT, UP0, 0x80, 0x0 ;  /* 0x000000000000781c */ /* 0x000fe20003f0f008 */
[----:B------:R-:W-:-:S03]  /*0430*/  @!UP1 UISETP.NE.U32.AND UP0, UPT, UR4, URZ, UPT ;  /* 0x0000003f0400928c */ /* 0x000fc6000bf05070 */
[----:B------:R-:W-:Y:S01]  /*0440*/  @!UP1 ULDC UR4, c[0x0][0x2cc] ;  /* 0x0000b30000049ab9 */ /* 0x000fe20000000800 */
[----:B------:R-:W-:-:S04]  /*0450*/  @!UP1 UISETP.NE.AND.EX UP0, UPT, UR5, URZ, UPT, UP0 ;  /* 0x0000003f0500928c */ /* 0x000fc8000bf05300 */
[----:B------:R-:W-:Y:S01]  /*0460*/  @!UP1 USEL UR4, UR4, URZ, UP0 ;  /* 0x0000003f04049287 */ /* 0x000fe20008000000 */
[----:B--2---:R-:W-:-:S03]  /*0470*/  @P1 R2UR UR29, R2 ;  /* 0x00000000021d12ca */ /* 0x004fc600000e0000 */
[----:B------:R-:W-:-:S12]  /*0480*/  @!P0 EXIT ;  /* 0x000000000000894d */ /* 0x000fd80003800000 */
[----:B------:R-:W-:Y:S01]  /*0490*/  @UP1 UIADD3 UR29, UR29, -UR11, URZ ;  /* 0x8000000b1d1d1290 */ /* 0x000fe2000fffe03f */
[----:B------:R-:W1:Y:S01]  /*04a0*/  S2R R119, SR_TID.X ;  /* 0x0000000000777919 */ /* 0x000e620000002100 */
[----:B------:R-:W-:Y:S02]  /*04b0*/  @!UP1 UIADD3 UR29, UR24, UR4, URZ ;  /* 0x00000004181d9290 */ /* 0x000fe4000fffe03f */
[----:B------:R-:W-:Y:S02]  /*04c0*/  UIADD3 UR12, -UR21, 0x7f, UR27 ;  /* 0x0000007f150c7890 */ /* 0x000fe4000fffe11b */
[----:B------:R-:W-:Y:S01]  /*04d0*/  UIADD3 UR4, UR29, UR27, -UR21 ;  /* 0x0000001b1d047290 */ /* 0x000fe2000fffe815 */
[----:B------:R-:W-:Y:S01]  /*04e0*/  ULDC UR5, c[0x0][0x398] ;  /* 0x0000e60000057ab9 */ /* 0x000fe20000000800 */
[----:B------:R-:W-:Y:S01]  /*04f0*/  ULDC UR15, c[0x0][0x394] ;  /* 0x0000e500000f7ab9 */ /* 0x000fe20000000800 */
[----:B------:R-:W-:Y:S02]  /*0500*/  UIADD3 UR13, UR29, 0x3f, URZ ;  /* 0x0000003f1d0d7890 */ /* 0x000fe4000fffe03f */
[----:B------:R-:W-:-:S02]  /*0510*/  UIADD3 UR5, UR12, UR5, UR29 ;  /* 0x000000050c057290 */ /* 0x000fc4000fffe01d */
[----:B------:R-:W-:Y:S01]  /*0520*/  UIADD3 UR15, UR4, -UR15, URZ ;  /* 0x8000000f040f7290 */ /* 0x000fe2000fffe03f */
[----:B------:R-:W-:Y:S01]  /*0530*/  ULDC UR17, c[0x0][0x2c8] ;  /* 0x0000b20000117ab9 */ /* 0x000fe20000000800 */
[----:B------:R-:W-:Y:S02]  /*0540*/  USHF.R.S32.HI UR12, URZ, 0x1f, UR13 ;  /* 0x0000001f3f0c7899 */ /* 0x000fe4000801140d */
[----:B------:R-:W-:Y:S02]  /*0550*/  USHF.R.S32.HI UR4, URZ, 0x1f, UR5 ;  /* 0x0000001f3f047899 */ /* 0x000fe40008011405 */
[----:B------:R-:W-:Y:S02]  /*0560*/  UIADD3 UR17, UR17, 0x3f, URZ ;  /* 0x0000003f11117890 */ /* 0x000fe4000fffe03f */
[----:B------:R-:W-:Y:S02]  /*0570*/  USHF.R.S32.HI UR14, URZ, 0x1f, UR15 ;  /* 0x0000001f3f0e7899 */ /* 0x000fe4000801140f */
[----:B------:R-:W-:-:S02]  /*0580*/  ULEA.HI UR12, UR12, UR13, URZ, 0x6 ;  /* 0x0000000d0c0c7291 */ /* 0x000fc4000f8f303f */
[----:B------:R-:W-:Y:S02]  /*0590*/  ULEA.HI UR4, UR4, UR5, URZ, 0x6 ;  /* 0x0000000504047291 */ /* 0x000fe4000f8f303f */
[----:B------:R-:W-:Y:S02]  /*05a0*/  USHF.R.S32.HI UR16, URZ, 0x1f, UR17 ;  /* 0x0000001f3f107899 */ /* 0x000fe40008011411 */
[----:B------:R-:W-:Y:S02]  /*05b0*/  ULEA.HI UR14, UR14, UR15, URZ, 0x6 ;  /* 0x0000000f0e0e7291 */ /* 0x000fe4000f8f303f */
[----:B------:R-:W-:Y:S01]  /*05c0*/  USHF.R.S32.HI UR12, URZ, 0x6, UR12 ;  /* 0x000000063f0c7899 */ /* 0x000fe2000801140c */
[----:B------:R-:W-:Y:S01]  /*05d0*/  IMAD.U32 R3, RZ, RZ, UR4 ;  /* 0x00000004ff037e24 */ /* 0x000fe2000f8e00ff */
[----:B------:R-:W-:Y:S02]  /*05e0*/  ULEA.HI UR16, UR16, UR17, URZ, 0x6 ;  /* 0x0000001110107291 */ /* 0x000fe4000f8f303f */
[----:B------:R-:W-:-:S02]  /*05f0*/  USHF.R.S32.HI UR14, URZ, 0x6, UR14 ;  /* 0x000000063f0e7899 */ /* 0x000fc4000801140e */
[----:B------:R-:W-:Y:S01]  /*0600*/  USHF.R.S32.HI UR16, URZ, 0x6, UR16 ;  /* 0x000000063f107899 */ /* 0x000fe20008011410 */
[----:B------:R-:W-:Y:S01]  /*0610*/  IMAD.U32 R134, RZ, RZ, UR12 ;  /* 0x0000000cff867e24 */ /* 0x000fe2000f8e00ff */
[----:B------:R-:W-:Y:S01]  /*0620*/  UISETP.LT.AND UP0, UPT, URZ, UR14, UPT ;  /* 0x0000000e3f00728c */ /* 0x000fe2000bf01270 */
[----:B------:R-:W-:-:S03]  /*0630*/  SHF.R.S32.HI R3, RZ, 0x6, R3 ;  /* 0x00000006ff037819 */ /* 0x000fc60000011403 */
[----:B------:R-:W-:Y:S01]  /*0640*/  USEL UR18, URZ, UR14, !UP0 ;  /* 0x0000000e3f127287 */ /* 0x000fe2000c000000 */
[----:B------:R-:W-:-:S05]  /*0650*/  VIMNMX3 R134, R134, UR16, R3, PT ;  /* 0x0000001086867c0f */ /* 0x000fca000b800103 */
[----:B------:R-:W-:-:S13]  /*0660*/  ISETP.LE.AND P0, PT, R134, UR18, PT ;  /* 0x0000001286007c0c */ /* 0x000fda000bf03270 */
[----:B-1----:R-:W-:Y:S05]  /*0670*/  @!P0 BRA `(.L_x_5850) ;  /* 0x0000000800508947 */ /* 0x002fea0003800000 */
[----:B------:R-:W-:Y:S01]  /*0680*/  SHF.R.S32.HI R8, RZ, 0x1f, R119 ;  /* 0x0000001fff087819 */ /* 0x000fe20000011477 */
[----:B------:R-:W-:Y:S01]  /*0690*/  UISETP.NE.AND UP0, UPT, UR22, -0x1, UPT ;  /* 0xffffffff1600788c */ /* 0x000fe2000bf05270 */
[----:B------:R-:W-:Y:S01]  /*06a0*/  BSSY B0, `(.L_x_5851) ;  /* 0x000003d000007945 */ /* 0x000fe20003800000 */
[----:B------:R-:W-:Y:S01]  /*06b0*/  USHF.R.S32.HI UR11, URZ, 0x1f, UR27 ;  /* 0x0000001f3f0b7899 */ /* 0x000fe2000801141b */
[----:B------:R-:W-:Y:S01]  /*06c0*/  LEA.HI R8, R8, R119, RZ, 0x3 ;  /* 0x0000007708087211 */ /* 0x000fe200078f18ff */
[----:B------:R-:W-:Y:S02]  /*06d0*/  UIADD3 UR21, -UR27, UR21, URZ ;  /* 0x000000151b157290 */ /* 0x000fe4000fffe13f */
[----:B------:R-:W-:Y:S01]  /*06e0*/  USHF.R.S32.HI UR13, URZ, 0x1f, UR28 ;  /* 0x0000001f3f0d7899 */ /* 0x000fe2000801141c */
[----:B-----5:R-:W-:Y:S01]  /*06f0*/  LOP3.LUT R0, R8, 0xfffffff8, RZ, 0xc0, !PT ;  /* 0xfffffff808007812 */ /* 0x020fe200078ec0ff */
[----:B------:R-:W-:Y:S01]  /*0700*/  ULDC.64 UR8, c[0x0][0x2a0] ;  /* 0x0000a80000087ab9 */ /* 0x000fe20000000a00 */
[----:B------:R-:W-:Y:S01]  /*0710*/  SHF.R.S32.HI R8, RZ, 0x3, R8 ;  /* 0x00000003ff087819 */ /* 0x000fe20000011408 */
[----:B------:R-:W-:Y:S01]  /*0720*/  UIMAD UR13, UR13, UR8, URZ ;  /* 0x000000080d0d72a4 */ /* 0x000fe2000f8e023f */
[----:B------:R-:W-:Y:S01]  /*0730*/  IMAD.U32 R10, RZ, RZ, UR8 ;  /* 0x00000008ff0a7e24 */ /* 0x000fe2000f8e00ff */
[----:B------:R-:W-:Y:S01]  /*0740*/  @!UP0 ULDC.64 UR4, c[0x0][0x290] ;  /* 0x0000a40000048ab9 */ /* 0x000fe20000000a00 */
[----:B------:R-:W-:Y:S01]  /*0750*/  IMAD.IADD R119, R119, 0x1, -R0 ;  /* 0x0000000177777824 */ /* 0x000fe200078e0a00 */
[----:B------:R-:W-:Y:S01]  /*0760*/  @!UP0 UIMAD UR12, UR25, UR4, URZ ;  /* 0x00000004190c82a4 */ /* 0x000fe2000f8e023f */
[C---:B------:R-:W-:Y:S01]  /*0770*/  ISETP.GE.AND P1, PT, R8.reuse, UR21, PT ;  /* 0x0000001508007c0c */ /* 0x040fe2000bf26270 */
[----:B------:R-:W-:Y:S01]  /*0780*/  @!UP0 UIMAD.WIDE.U32 UR14, UR10, UR4, URZ ;  /* 0x000000040a0e82a5 */ /* 0x000fe2000f8e003f */
[C---:B------:R-:W-:Y:S01]  /*0790*/  IMAD.SHL.U32 R16, R119.reuse, 0x8, RZ ;  /* 0x0000000877107824 */ /* 0x040fe200078e00ff */
[----:B------:R-:W-:Y:S01]  /*07a0*/  @!UP0 UIMAD UR12, UR10, UR5, UR12 ;  /* 0x000000050a0c82a4 */ /* 0x000fe2000f8e020c */
[----:B------:R-:W-:Y:S01]  /*07b0*/  ISETP.NE.AND P6, PT, R119, RZ, PT ;  /* 0x000000ff7700720c */ /* 0x000fe20003fc5270 */
[----:B------:R-:W-:Y:S01]  /*07c0*/  UIMAD UR9, UR28, UR9, UR13 ;  /* 0x000000091c0972a4 */ /* 0x000fe2000f8e020d */
[----:B------:R-:W-:Y:S01]  /*07d0*/  VIADD R5, R8, 0x20 ;  /* 0x0000002008057836 */ /* 0x000fe20000000000 */
        /* <DEDUP_REMOVED lines=10> */
[----:B------:R-:W-:Y:S01]  /*0880*/  VIADD R6, R16, 0x80 ;  /* 0x0000008010067836 */ /* 0x000fe20000000000 */
[----:B------:R-:W-:Y:S01]  /*0890*/  @!UP0 UMOV UR16, UR14 ;  /* 0x0000000e00108c82 */ /* 0x000fe20008000000 */
[----:B------:R-:W-:Y:S01]  /*08a0*/  IMAD.U32 R0, RZ, RZ, UR11 ;  /* 0x0000000bff007e24 */ /* 0x000fe2000f8e00ff */
[----:B------:R-:W-:Y:S01]  /*08b0*/  IADD3 R2, P0, R2, UR16, RZ ;  /* 0x0000001002027c10 */ /* 0x000fe2000ff1e0ff */
[----:B------:R-:W-:Y:S01]  /*08c0*/  ULDC UR11, c[0x0][0x270] ;  /* 0x00009c00000b7ab9 */ /* 0x000fe20000000800 */
[----:B------:R-:W-:Y:S01]  /*08d0*/  ULDC UR8, c[0x0][0x2c4] ;  /* 0x0000b10000087ab9 */ /* 0x000fe20000000800 */
[----:B------:R-:W-:Y:S01]  /*08e0*/  UIMAD UR11, UR10, UR11, UR28 ;  /* 0x0000000b0a0b72a4 */ /* 0x000fe2000f8e021c */
[----:B------:R-:W-:Y:S01]  /*08f0*/  IADD3.X R3, R3, UR22, R0, P0, !PT ;  /* 0x0000001603037c10 */ /* 0x000fe200087fe400 */
[----:B------:R-:W-:Y:S02]  /*0900*/  VIADD R0, R8, 0x10 ;  /* 0x0000001008007836 */ /* 0x000fe40000000000 */
[----:B------:R-:W-:Y:S01]  /*0910*/  UIMAD UR27, UR11, UR8, UR27 ;  /* 0x000000080b1b72a4 */ /* 0x000fe2000f8e021b */
[----:B------:R-:W-:-:S02]  /*0920*/  IMAD.WIDE.U32 R10, R10, UR28, R2 ;  /* 0x0000001c0a0a7c25 */ /* 0x000fc4000f8e0002 */
        /* <DEDUP_REMOVED lines=20> */
.L_x_5852:
[----:B------:R-:W-:Y:S05]  /*0a70*/  BSYNC B0 ;  /* 0x0000000000007941 */ /* 0x000fea0003800000 */
.L_x_5851:
        /* <DEDUP_REMOVED lines=22> */
.L_x_5854:
[----:B------:R-:W-:Y:S05]  /*0be0*/  BSYNC B0 ;  /* 0x0000000000007941 */ /* 0x000fea0003800000 */
.L_x_5853:
        /* <DEDUP_REMOVED lines=21> */
.L_x_5856:
[----:B------:R-:W-:Y:S05]  /*0d40*/  BSYNC B0 ;  /* 0x0000000000007941 */ /* 0x000fea0003800000 */
.L_x_5855:
        /* <DEDUP_REMOVED lines=20> */
.L_x_5858:
[----:B------:R-:W-:Y:S05]  /*0e90*/  BSYNC B0 ;  /* 0x0000000000007941 */ /* 0x000fea0003800000 */
.L_x_5857:
        /* <DEDUP_REMOVED lines=18> */
.L_x_5850:
[----:B------:R-:W1:Y:S08]  /*0fc0*/  LDC.64 R2, c[0x0][0x368] ;  /* 0x0000da00ff027b82 */ /* 0x000e700000000a00 */
[----:B------:R-:W2:Y:S01]  /*0fd0*/  LDC.64 R4, c[0x0][0x370] ;  /* 0x0000dc00ff047b82 */ /* 0x000ea20000000a00 */
[----:B-1----:R-:W-:Y:S02]  /*0fe0*/  ISETP.NE.U32.AND P0, PT, R2, RZ, PT ;  /* 0x000000ff0200720c */ /* 0x002fe40003f05070 */
[----:B------:R-:W-:-:S11]  /*0ff0*/  R2UR UR4, R3 ;  /* 0x00000000030472ca */ /* 0x000fd600000e0000 */
[----:B------:R-:W-:Y:S02]  /*1000*/  VOTEU.ANY UP0, P0 ;  /* 0x00000000003f7886 */ /* 0x000fe40000000100 */
[----:B------:R-:W-:-:S06]  /*1010*/  UISETP.NE.AND.EX UP0, UPT, UR4, URZ, UPT, UP0 ;  /* 0x0000003f0400728c */ /* 0x000fcc000bf05300 */
[----:B------:R-:W-:-:S05]  /*1020*/  PLOP3.LUT P0, PT, PT, PT, UP0, 0x80, 0x0 ;  /* 0x000000000000781c */ /* 0x000fca0003f0f008 */
[----:B------:R-:W-:Y:S02]  /*1030*/  @UP0 ULDC.64 UR4, c[0x0][0x368] ;  /* 0x0000da0000040ab9 */ /* 0x000fe40000000a00 */
[----:B------:R-:W-:-:S06]  /*1040*/  @UP0 UIMAD.WIDE UR4, UR10, 0x4, UR4 ;  /* 0x000000040a0408a5 */ /* 0x000fcc000f8e0204 */
[----:B------:R-:W-:Y:S02]  /*1050*/  IMAD.U32 R2, RZ, RZ, UR4 ;  /* 0x00000004ff027e24 */ /* 0x000fe4000f8e00ff */
[----:B------:R-:W-:-:S05]  /*1060*/  IMAD.U32 R3, RZ, RZ, UR5 ;  /* 0x00000005ff037e24 */ /* 0x000fca000f8e00ff */
[----:B------:R-:W3:Y:S01]  /*1070*/  @P0 LDG.E R2, desc[UR6][R2.64] ;  /* 0x0000000602020981 */ /* 0x000ee2000c1e1900 */
[----:B--2---:R-:W-:Y:S02]  /*1080*/  ISETP.NE.U32.AND P1, PT, R4, RZ, PT ;  /* 0x000000ff0400720c */ /* 0x004fe40003f25070 */
[----:B------:R-:W-:Y:S02]  /*1090*/  CS2R R198, SRZ ;  /* 0x0000000000c67805 */ /* 0x000fe4000001ff00 */
[----:B------:R-:W-:Y:S02]  /*10a0*/  PLOP3.LUT P3, PT, PT, PT, PT, 0x8, 0x0 ;  /* 0x000000000000781c */ /* 0x000fe40003f6e170 */
[----:B------:R-:W-:Y:S02]  /*10b0*/  ISETP.NE.AND.EX P1, PT, R5, RZ, PT, P1 ;  /* 0x000000ff0500720c */ /* 0x000fe40003f25310 */
[----:B---3--:R-:W-:-:S11]  /*10c0*/  @P0 R2UR UR10, R2 ;  /* 0x00000000020a02ca */ /* 0x008fd600000e0000 */
[----:B------:R-:W-:Y:S05]  /*10d0*/  @!P1 BRA `(.L_x_5859) ;  /* 0x0000000000289947 */ /* 0x000fea0003800000 */
[----:B------:R-:W1:Y:S02]  /*10e0*/  LDC.64 R2, c[0x0][0x378] ;  /* 0x0000de00ff027b82 */ /* 0x000e640000000a00 */
[C---:B-1----:R-:W-:Y:S02]  /*10f0*/  IMAD R6, R2.reuse, UR25, RZ ;  /* 0x0000001902067c24 */ /* 0x042fe4000f8e02ff */
[----:B------:R-:W-:-:S04]  /*1100*/  IMAD.WIDE.U32 R8, R2, UR26, RZ ;  /* 0x0000001a02087c25 */ /* 0x000fc8000f8e00ff */
[----:B------:R-:W-:Y:S01]  /*1110*/  IMAD R3, R3, UR26, R6 ;  /* 0x0000001a03037c24 */ /* 0x000fe2000f8e0206 */
[----:B------:R-:W-:-:S03]  /*1120*/  LEA R198, P0, R8, R4, 0x2 ;  /* 0x0000000408c67211 */ /* 0x000fc600078010ff */
[----:B------:R-:W-:Y:S01]  /*1130*/  IMAD.IADD R3, R9, 0x1, R3 ;  /* 0x0000000109037824 */ /* 0x000fe200078e0203 */
[----:B------:R-:W-:-:S04]  /*1140*/  ISETP.NE.U32.AND P3, PT, R198, RZ, PT ;  /* 0x000000ffc600720c */ /* 0x000fc80003f65070 */
[----:B------:R-:W-:-:S04]  /*1150*/  SHF.L.U64.HI R8, R8, 0x2, R3 ;  /* 0x0000000208087819 */ /* 0x000fc80000010203 */
[----:B------:R-:W-:-:S04]  /*1160*/  IADD3.X R199, R8, R5, RZ, P0, !PT ;  /* 0x0000000508c77210 */ /* 0x000fc800007fe4ff */
[----:B------:R-:W-:-:S13]  /*1170*/  ISETP.NE.AND.EX P3, PT, R199, RZ, PT, P3 ;  /* 0x000000ffc700720c */ /* 0x000fda0003f65330 */
.L_x_5859:
        /* <DEDUP_REMOVED lines=31> */
[----:B-1----:R-:W-:Y:S01]  /*1370*/  IABS R2, R6 ;  /* 0x0000000600027213 */ /* 0x002fe20000000000 */
[----:B------:R-:W1:Y:S03]  /*1380*/  S2R R3, SR_CTAID.Z ;  /* 0x0000000000037919 */ /* 0x000e660000002700 */
[----:B------:R-:W2:Y:S08]  /*1390*/  I2F.RP R5, R2 ;  /* 0x0000000200057306 */ /* 0x000eb00000209400 */
[----:B--2---:R-:W2:Y:S01]  /*13a0*/  MUFU.RCP R8, R5 ;  /* 0x0000000500087308 */ /* 0x004ea20000001000 */
[----:B---3--:R-:W-:-:S04]  /*13b0*/  IMAD.MOV R12, RZ, RZ, -R11 ;  /* 0x000000ffff0c7224 */ /* 0x008fc800078e0a0b */
[----:B------:R-:W-:-:S05]  /*13c0*/  IMAD R19, R14, R12, R7 ;  /* 0x0000000c0e137224 */ /* 0x000fca00078e0207 */
[----:B------:R-:W-:Y:S02]  /*13d0*/  SHF.R.S32.HI R15, RZ, 0x1f, R19 ;  /* 0x0000001fff0f7819 */ /* 0x000fe40000011413 */
[----:B-1----:R-:W-:Y:S02]  /*13e0*/  IABS R3, R3 ;  /* 0x0000000300037213 */ /* 0x002fe40000000000 */
[----:B--2---:R-:W-:-:S04]  /*13f0*/  IADD3 R8, R8, 0xffffffe, RZ ;  /* 0x0ffffffe08087810 */ /* 0x004fc80007ffe0ff */
        /* <DEDUP_REMOVED lines=8> */
[C---:B------:R-:W-:Y:S02]  /*1480*/  IMAD R3, R2.reuse, R3, R4 ;  /* 0x0000000302037224 */ /* 0x040fe400078e0204 */
[----:B------:R-:W1:Y:S03]  /*1490*/  LDC.64 R4, c[0x0][0x230] ;  /* 0x00008c00ff047b82 */ /* 0x000e660000000a00 */
[----:B------:R-:W-:-:S13]  /*14a0*/  ISETP.GT.U32.AND P1, PT, R2, R3, PT ;  /* 0x000000030200720c */ /* 0x000fda0003f24070 */
[----:B------:R-:W-:Y:S01]  /*14b0*/  @!P1 IMAD.IADD R3, R3, 0x1, -R2 ;  /* 0x0000000103039824 */ /* 0x000fe200078e0a02 */
[----:B------:R-:W-:Y:S02]  /*14c0*/  @!P1 IADD3 R10, R10, 0x1, RZ ;  /* 0x000000010a0a9810 */ /* 0x000fe40007ffe0ff */
[C---:B------:R-:W-:Y:S02]  /*14d0*/  ISETP.NE.AND P1, PT, R6.reuse, RZ, PT ;  /* 0x000000ff0600720c */ /* 0x040fe40003f25270 */
[----:B------:R-:W-:Y:S02]  /*14e0*/  ISETP.GE.U32.AND P2, PT, R3, R2, PT ;  /* 0x000000020300720c */ /* 0x000fe40003f46070 */
[----:B------:R-:W-:-:S04]  /*14f0*/  LOP3.LUT R2, R6, UR28, RZ, 0x3c, !PT ;  /* 0x0000001c06027c12 */ /* 0x000fc8000f8e3cff */
[----:B------:R-:W-:Y:S02]  /*1500*/  ISETP.GE.AND P0, PT, R2, RZ, PT ;  /* 0x000000ff0200720c */ /* 0x000fe40003f06270 */
[----:B------:R-:W2:Y:S05]  /*1510*/  LDC.64 R2, c[0x0][0x238] ;  /* 0x00008e00ff027b82 */ /* 0x000eaa0000000a00 */
[----:B------:R-:W-:Y:S02]  /*1520*/  @P2 IADD3 R10, R10, 0x1, RZ ;  /* 0x000000010a0a2810 */ /* 0x000fe40007ffe0ff */
[----:B----4-:R-:W-:Y:S01]  /*1530*/  SHF.R.S32.HI R9, RZ, 0x1f, R0 ;  /* 0x0000001fff097819 */ /* 0x010fe20000011400 */
[----:B-1----:R-:W-:-:S04]  /*1540*/  IMAD.WIDE.U32 R12, R0, R4, RZ ;  /* 0x00000004000c7225 */ /* 0x002fc800078e00ff */
[----:B------:R-:W-:Y:S02]  /*1550*/  IMAD R8, R9, R4, RZ ;  /* 0x0000000409087224 */ /* 0x000fe400078e02ff */
[----:B------:R-:W-:Y:S02]  /*1560*/  IMAD.MOV.U32 R4, RZ, RZ, R10 ;  /* 0x000000ffff047224 */ /* 0x000fe400078e000a */
[----:B------:R-:W-:Y:S02]  /*1570*/  IMAD R5, R0, R5, R8 ;  /* 0x0000000500057224 */ /* 0x000fe400078e0208 */
[----:B------:R-:W-:Y:S01]  /*1580*/  IMAD R8, R15, R154, RZ ;  /* 0x0000009a0f087224 */ /* 0x000fe200078e02ff */
[----:B------:R-:W-:Y:S01]  /*1590*/  @!P0 IADD3 R4, -R4, RZ, RZ ;  /* 0x000000ff04048210 */ /* 0x000fe20007ffe1ff */
[----:B------:R-:W-:Y:S01]  /*15a0*/  IMAD.IADD R13, R13, 0x1, R5 ;  /* 0x000000010d0d7824 */ /* 0x000fe200078e0205 */
[----:B------:R-:W-:Y:S01]  /*15b0*/  @!P1 LOP3.LUT R4, RZ, R6, RZ, 0x33, !PT ;  /* 0x00000006ff049212 */ /* 0x000fe200078e33ff */
[----:B------:R-:W-:-:S02]  /*15c0*/  IMAD R6, R19, R155, R8 ;  /* 0x0000009b13067224 */ /* 0x000fc400078e0208 */
[----:B------:R-:W-:Y:S01]  /*15d0*/  IMAD.WIDE.U32 R10, R19, R154, R12 ;  /* 0x0000009a130a7225 */ /* 0x000fe200078e000c */
[----:B------:R-:W-:-:S03]  /*15e0*/  SHF.R.S32.HI R5, RZ, 0x1f, R4 ;  /* 0x0000001fff057819 */ /* 0x000fc60000011404 */
[----:B--2---:R-:W-:Y:S01]  /*15f0*/  IMAD R9, R9, R2, RZ ;  /* 0x0000000209097224 */ /* 0x004fe200078e02ff */
[----:B------:R-:W-:Y:S01]  /*1600*/  IADD3 R13, R11, R6, RZ ;  /* 0x000000060b0d7210 */ /* 0x000fe20007ffe0ff */
[----:B------:R-:W-:Y:S02]  /*1610*/  IMAD R11, R5, UR4, RZ ;  /* 0x00000004050b7c24 */ /* 0x000fe4000f8e02ff */
[----:B------:R-:W-:Y:S02]  /*1620*/  IMAD.MOV.U32 R12, RZ, RZ, R10 ;  /* 0x000000ffff0c7224 */ /* 0x000fe400078e000a */
[C---:B------:R-:W-:Y:S02]  /*1630*/  IMAD R3, R0.reuse, R3, R9 ;  /* 0x0000000300037224 */ /* 0x040fe400078e0209 */
        /* <DEDUP_REMOVED lines=8> */
.L_x_5860:
[----:B------:R-:W1:Y:S01]  /*16c0*/  LDC R6, c[0x0][0x278] ;  /* 0x00009e00ff067b82 */ /* 0x000e620000000800 */
[----:B------:R-:W2:Y:S01]  /*16d0*/  S2R R3, SR_CTAID.Z ;  /* 0x0000000000037919 */ /* 0x000ea20000002700 */
[----:B-----5:R-:W-:Y:S02]  /*16e0*/  ISETP.NE.AND P4, PT, R0, -0x1, PT ;  /* 0xffffffff0000780c */ /* 0x020fe40003f85270 */
[----:B------:R-:W-:-:S04]  /*16f0*/  LEA R7, R134, 0xffffffc0, 0x6 ;  /* 0xffffffc086077811 */ /* 0x000fc800078e30ff */
[----:B------:R-:W-:-:S07]  /*1700*/  SHF.R.S32.HI R15, RZ, 0x1f, R7 ;  /* 0x0000001fff0f7819 */ /* 0x000fce0000011407 */
[----:B------:R-:W3:Y:S01]  /*1710*/  @P4 LDC.64 R154, c[0x0][0x248] ;  /* 0x00009200ff9a4b82 */ /* 0x000ee20000000a00 */
[----:B------:R-:W-:Y:S02]  /*1720*/  @P4 IADD3 R12, R0, UR11, RZ ;  /* 0x0000000b000c4c10 */ /* 0x000fe4000fffe0ff */
[----:B-1----:R-:W-:-:S04]  /*1730*/  IABS R2, R6 ;  /* 0x0000000600027213 */ /* 0x002fc80000000000 */
[----:B------:R-:W1:Y:S01]  /*1740*/  I2F.RP R5, R2 ;  /* 0x0000000200057306 */ /* 0x000e620000209400 */
[----:B--2---:R-:W-:-:S07]  /*1750*/  IABS R3, R3 ;  /* 0x0000000300037213 */ /* 0x004fce0000000000 */
[----:B-1----:R-:W1:Y:S02]  /*1760*/  MUFU.RCP R8, R5 ;  /* 0x0000000500087308 */ /* 0x002e640000001000 */
[----:B-1----:R-:W-:Y:S02]  /*1770*/  VIADD R8, R8, 0xffffffe ;  /* 0x0ffffffe08087836 */ /* 0x002fe40000000000 */
[----:B---3--:R-:W-:-:S04]  /*1780*/  @P4 IMAD R5, R12, R155, RZ ;  /* 0x0000009b0c054224 */ /* 0x008fc800078e02ff */
[----:B------:R-:W1:Y:S01]  /*1790*/  F2I.FTZ.U32.TRUNC.NTZ R9, R8 ;  /* 0x0000000800097305 */ /* 0x000e62000021f000 */
[----:B------:R-:W-:-:S04]  /*17a0*/  @P4 IMAD.WIDE.U32 R12, R12, R154, RZ ;  /* 0x0000009a0c0c4225 */ /* 0x000fc800078e00ff */
[----:B------:R-:W-:Y:S02]  /*17b0*/  @P4 IMAD.IADD R5, R13, 0x1, R5 ;  /* 0x000000010d054824 */ /* 0x000fe400078e0205 */
[----:B-1----:R-:W-:Y:S01]  /*17c0*/  IMAD.MOV R4, RZ, RZ, -R9 ;  /* 0x000000ffff047224 */ /* 0x002fe200078e0a09 */
[----:B------:R-:W-:-:S03]  /*17d0*/  MOV R8, RZ ;  /* 0x000000ff00087202 */ /* 0x000fc60000000f00 */
[----:B------:R-:W-:-:S04]  /*17e0*/  IMAD R4, R4, R2, RZ ;  /* 0x0000000204047224 */ /* 0x000fc800078e02ff */
[----:B------:R-:W-:-:S04]  /*17f0*/  IMAD.HI.U32 R9, R9, R4, R8 ;  /* 0x0000000409097227 */ /* 0x000fc800078e0008 */
[----:B------:R-:W-:-:S04]  /*1800*/  IMAD.MOV.U32 R4, RZ, RZ, R3 ;  /* 0x000000ffff047224 */ /* 0x000fc800078e0003 */
[----:B------:R-:W-:Y:S02]  /*1810*/  IMAD.HI.U32 R10, R9, R4, RZ ;  /* 0x00000004090a7227 */ /* 0x000fe400078e00ff */
[----:B------:R-:W1:Y:S03]  /*1820*/  @P4 LDC.64 R8, c[0x0][0x250] ;  /* 0x00009400ff084b82 */ /* 0x000e660000000a00 */
[----:B------:R-:W-:-:S05]  /*1830*/  IADD3 R3, -R10, RZ, RZ ;  /* 0x000000ff0a037210 */ /* 0x000fca0007ffe1ff */
[----:B------:R-:W-:Y:S01]  /*1840*/  IMAD R3, R2, R3, R4 ;  /* 0x0000000302037224 */ /* 0x000fe200078e0204 */
[----:B------:R-:W-:-:S04]  /*1850*/  LOP3.LUT R4, R6, UR28, RZ, 0x3c, !PT ;  /* 0x0000001c06047c12 */ /* 0x000fc8000f8e3cff */
[----:B------:R-:W-:Y:S02]  /*1860*/  ISETP.GT.U32.AND P0, PT, R2, R3, PT ;  /* 0x000000030200720c */ /* 0x000fe40003f04070 */
[----:B------:R-:W-:-:S11]  /*1870*/  ISETP.GE.AND P1, PT, R4, RZ, PT ;  /* 0x000000ff0400720c */ /* 0x000fd60003f26270 */
[----:B------:R-:W-:Y:S02]  /*1880*/  @!P0 IMAD.IADD R3, R3, 0x1, -R2 ;  /* 0x0000000103038824 */ /* 0x000fe400078e0a02 */
[----:B------:R-:W-:Y:S01]  /*1890*/  @!P0 VIADD R10, R10, 0x1 ;  /* 0x000000010a0a8836 */ /* 0x000fe20000000000 */
[----:B------:R-:W-:Y:S02]  /*18a0*/  ISETP.NE.AND P0, PT, R6, RZ, PT ;  /* 0x000000ff0600720c */ /* 0x000fe40003f05270 */
[----:B------:R-:W-:Y:S02]  /*18b0*/  ISETP.GE.U32.AND P2, PT, R3, R2, PT ;  /* 0x000000020300720c */ /* 0x000fe40003f46070 */
[----:B------:R-:W2:Y:S11]  /*18c0*/  LDC.64 R2, c[0x0][0x260] ;  /* 0x00009800ff027b82 */ /* 0x000eb60000000a00 */
[----:B------:R-:W-:-:S04]  /*18d0*/  @P2 IADD3 R10, R10, 0x1, RZ ;  /* 0x000000010a0a2810 */ /* 0x000fc80007ffe0ff */
[----:B------:R-:W-:Y:S01]  /*18e0*/  @!P1 IADD3 R10, -R10, RZ, RZ ;  /* 0x000000ff0a0a9210 */ /* 0x000fe20007ffe1ff */
[----:B-1----:R-:W-:Y:S06]  /*18f0*/  @P4 BRA `(.L_x_5862) ;  /* 0x0000000000304947 */ /* 0x002fec0003800000 */
[----:B------:R-:W1:Y:S01]  /*1900*/  LDC.64 R154, c[0x0][0x248] ;  /* 0x00009200ff9a7b82 */ /* 0x000e620000000a00 */
[----:B------:R-:W-:-:S07]  /*1910*/  USHF.R.S32.HI UR4, URZ, 0x1f, UR11 ;  /* 0x0000001f3f047899 */ /* 0x000fce000801140b */
[----:B------:R-:W3:Y:S01]  /*1920*/  LDC.64 R4, c[0x0][0x230] ;  /* 0x00008c00ff047b82 */ /* 0x000ee20000000a00 */
[C---:B-1----:R-:W-:Y:S01]  /*1930*/  IMAD R12, R154.reuse, UR4, RZ ;  /* 0x000000049a0c7c24 */ /* 0x042fe2000f8e02ff */
[----:B------:R-:W-:Y:S01]  /*1940*/  USHF.R.S32.HI UR4, URZ, 0x1f, UR10 ;  /* 0x0000001f3f047899 */ /* 0x000fe2000801140a */
[----:B------:R-:W-:-:S04]  /*1950*/  IMAD.WIDE.U32 R16, R154, UR11, RZ ;  /* 0x0000000b9a107c25 */ /* 0x000fc8000f8e00ff */
[----:B------:R-:W-:Y:S02]  /*1960*/  IMAD R11, R155, UR11, R12 ;  /* 0x0000000b9b0b7c24 */ /* 0x000fe4000f8e020c */
[----:B---3--:R-:W-:-:S03]  /*1970*/  IMAD R12, R4, UR4, RZ ;  /* 0x00000004040c7c24 */ /* 0x008fc6000f8e02ff */
[----:B------:R-:W-:Y:S01]  /*1980*/  IADD3 R17, R17, R11, RZ ;  /* 0x0000000b11117210 */ /* 0x000fe20007ffe0ff */
[----:B------:R-:W-:Y:S02]  /*1990*/  IMAD R5, R5, UR10, R12 ;  /* 0x0000000a05057c24 */ /* 0x000fe4000f8e020c */
[----:B------:R-:W-:-:S05]  /*19a0*/  IMAD.WIDE.U32 R12, R4, UR10, R16 ;  /* 0x0000000a040c7c25 */ /* 0x000fca000f8e0010 */
[----:B------:R-:W-:-:S07]  /*19b0*/  IADD3 R5, R13, R5, RZ ;  /* 0x000000050d057210 */ /* 0x000fce0007ffe0ff */
.L_x_5862:
[----:B------:R-:W-:Y:S01]  /*19c0*/  MOV R13, R5 ;  /* 0x00000005000d7202 */ /* 0x000fe20000000f00 */
[----:B------:R-:W-:Y:S01]  /*19d0*/  IMAD R4, R15, R154, RZ ;  /* 0x0000009a0f047224 */ /* 0x000fe200078e02ff */
[----:B------:R-:W-:Y:S02]  /*19e0*/  @!P0 LOP3.LUT R10, RZ, R6, RZ, 0x33, !PT ;  /* 0x00000006ff0a8212 */ /* 0x000fe400078e33ff */
[----:B------:R-:W-:Y:S01]  /*19f0*/  @P4 IADD3 R0, R0, UR11, RZ ;  /* 0x0000000b00004c10 */ /* 0x000fe2000fffe0ff */
[-C--:B------:R-:W-:Y:S01]  /*1a00*/  IMAD.WIDE.U32 R12, R154, R7.reuse, R12 ;  /* 0x000000079a0c7225 */ /* 0x080fe200078e000c */
[----:B------:R-:W-:Y:S02]  /*1a10*/  SHF.R.S32.HI R5, RZ, 0x1f, R10 ;  /* 0x0000001fff057819 */ /* 0x000fe4000001140a */
[-C--:B------:R-:W-:Y:S01]  /*1a20*/  MOV R19, R7.reuse ;  /* 0x0000000700137202 */ /* 0x080fe20000000f00 */
        /* <DEDUP_REMOVED lines=8> */
[----:B------:R-:W-:Y:S02]  /*1ab0*/  MOV R0, R12 ;  /* 0x0000000c00007202 */ /* 0x000fe40000000f00 */
[----:B------:R-:W-:Y:S02]  /*1ac0*/  MOV R4, R10 ;  /* 0x0000000a00047202 */ /* 0x000fe40000000f00 */
[----:B------:R-:W-:Y:S01]  /*1ad0*/  IADD3 R3, R13, R3, RZ ;  /* 0x000000030d037210 */ /* 0x000fe20007ffe0ff */
[----:B------:R-:W-:Y:S06]  /*1ae0*/  @P4 BRA `(.L_x_5861) ;  /* 0x0000000000344947 */ /* 0x000fec0003800000 */
[----:B------:R-:W1:Y:S01]  /*1af0*/  LDC.64 R10, c[0x0][0x250] ;  /* 0x00009400ff0a7b82 */ /* 0x000e620000000a00 */
[----:B------:R-:W-:-:S07]  /*1b00*/  USHF.R.S32.HI UR4, URZ, 0x1f, UR11 ;  /* 0x0000001f3f047899 */ /* 0x000fce000801140b */
[----:B------:R-:W2:Y:S01]  /*1b10*/  LDC.64 R8, c[0x0][0x238] ;  /* 0x00008e00ff087b82 */ /* 0x000ea20000000a00 */
[----:B-1----:R-:W-:Y:S01]  /*1b20*/  IMAD R2, R10, UR4, RZ ;  /* 0x000000040a027c24 */ /* 0x002fe2000f8e02ff */
[----:B------:R-:W-:-:S03]  /*1b30*/  USHF.R.S32.HI UR4, URZ, 0x1f, UR10 ;  /* 0x0000001f3f047899 */ /* 0x000fc6000801140a */
[----:B------:R-:W-:Y:S02]  /*1b40*/  IMAD R2, R11, UR11, R2 ;  /* 0x0000000b0b027c24 */ /* 0x000fe4000f8e0202 */
[----:B------:R-:W-:-:S04]  /*1b50*/  IMAD.WIDE.U32 R10, R10, UR11, RZ ;  /* 0x0000000b0a0a7c25 */ /* 0x000fc8000f8e00ff */
[----:B--2---:R-:W-:Y:S01]  /*1b60*/  IMAD R6, R8, UR4, RZ ;  /* 0x0000000408067c24 */ /* 0x004fe2000f8e02ff */
[----:B------:R-:W-:-:S03]  /*1b70*/  IADD3 R11, R11, R2, RZ ;  /* 0x000000020b0b7210 */ /* 0x000fc60007ffe0ff */
[----:B------:R-:W-:Y:S02]  /*1b80*/  IMAD R6, R9, UR10, R6 ;  /* 0x0000000a09067c24 */ /* 0x000fe4000f8e0206 */
[----:B------:R-:W-:-:S05]  /*1b90*/  IMAD.WIDE.U32 R8, R8, UR10, R10 ;  /* 0x0000000a08087c25 */ /* 0x000fca000f8e000a */
[----:B------:R-:W-:Y:S02]  /*1ba0*/  IADD3 R17, R9, R6, RZ ;  /* 0x0000000609117210 */ /* 0x000fe40007ffe0ff */
[----:B------:R-:W-:-:S07]  /*1bb0*/  MOV R6, R8 ;  /* 0x0000000800067202 */ /* 0x000fce0000000f00 */
.L_x_5861:
[----:B------:R1:W5:Y:S01]  /*1bc0*/  @P5 LDG.E R48, desc[UR6][R148.64] ;  /* 0x0000000694305981 */ /* 0x000362000c1e1900 */
[----:B------:R-:W-:Y:S01]  /*1bd0*/  SHF.R.S32.HI R2, RZ, 0x1f, R119 ;  /* 0x0000001fff027819 */ /* 0x000fe20000011477 */
[----:B------:R-:W-:Y:S01]  /*1be0*/  UISETP.NE.AND UP0, UPT, UR22, -0x1, UPT ;  /* 0xffffffff1600788c */ /* 0x000fe2000bf05270 */
[----:B------:R-:W2:Y:S01]  /*1bf0*/  LDC R138, c[0x0][0x2e0] ;  /* 0x0000b800ff8a7b82 */ /* 0x000ea20000000800 */
[----:B------:R-:W3:Y:S01]  /*1c00*/  S2R R21, SR_CTAID.X ;  /* 0x0000000000157919 */ /* 0x000ee20000002500 */
[CC--:B------:R-:W-:Y:S01]  /*1c10*/  LEA.HI R8, R2.reuse, R119.reuse, RZ, 0x4 ;  /* 0x0000007702087211 */ /* 0x0c0fe200078f20ff */
[----:B------:R-:W-:Y:S01]  /*1c20*/  ULDC.64 UR10, c[0x0][0x240] ;  /* 0x00009000000a7ab9 */ /* 0x000fe20000000a00 */
[----:B------:R-:W-:Y:S01]  /*1c30*/  LEA.HI R60, R2, R119, RZ, 0x3 ;  /* 0x00000077023c7211 */ /* 0x000fe200078f18ff */
[----:B------:R-:W-:Y:S01]  /*1c40*/  ULDC UR30, c[0x0][0x2d0] ;  /* 0x0000b400001e7ab9 */ /* 0x000fe20000000800 */
[----:B------:R-:W-:Y:S01]  /*1c50*/  SHF.R.S32.HI R13, RZ, 0x4, R8 ;  /* 0x00000004ff0d7819 */ /* 0x000fe20000011408 */
[----:B------:R-:W-:Y:S01]  /*1c60*/  USHF.R.S32.HI UR31, URZ, 0x1f, UR24 ;  /* 0x0000001f3f1f7899 */ /* 0x000fe20008011418 */
[----:B------:R-:W-:Y:S01]  /*1c70*/  SHF.R.S32.HI R146, RZ, 0x3, R60 ;  /* 0x00000003ff927819 */ /* 0x000fe2000001143c */
[----:B------:R-:W-:Y:S01]  /*1c80*/  USHF.R.S32.HI UR23, URZ, 0x1f, UR28 ;  /* 0x0000001f3f177899 */ /* 0x000fe2000801141c */
[----:B------:R-:W-:Y:S01]  /*1c90*/  LOP3.LUT R60, R60, 0xfffffff8, RZ, 0xc0, !PT ;  /* 0xfffffff83c3c7812 */ /* 0x000fe200078ec0ff */
[----:B------:R-:W-:Y:S01]  /*1ca0*/  @!UP0 ULDC.64 UR4, c[0x0][0x228] ;  /* 0x00008a0000048ab9 */ /* 0x000fe20000000a00 */
[----:B------:R-:W-:Y:S01]  /*1cb0*/  LEA.HI R62, R8, R13, RZ, 0x1 ;  /* 0x0000000d083e7211 */ /* 0x000fe200078f08ff */
[----:B------:R-:W-:Y:S01]  /*1cc0*/  IMAD.SHL.U32 R11, R146, 0x40, RZ ;  /* 0x00000040920b7824 */ /* 0x000fe200078e00ff */
[----:B------:R-:W-:Y:S01]  /*1cd0*/  LOP3.LUT R8, R8, 0xfffffff0, RZ, 0xc0, !PT ;  /* 0xfffffff008087812 */ /* 0x000fe200078ec0ff */
[C---:B------:R-:W-:Y:S01]  /*1ce0*/  IMAD.IADD R60, R119.reuse, 0x1, -R60 ;  /* 0x00000001773c7824 */ /* 0x040fe200078e0a3c */
[----:B------:R-:W-:Y:S01]  /*1cf0*/  @!UP0 UIMAD.WIDE.U32 UR14, UR26, UR4, URZ ;  /* 0x000000041a0e82a5 */ /* 0x000fe2000f8e003f */
[----:B------:R-:W-:Y:S01]  /*1d00*/  LOP3.LUT R62, R62, 0xfffffffe, RZ, 0xc0, !PT ;  /* 0xfffffffe3e3e7812 */ /* 0x000fe200078ec0ff */
[----:B------:R-:W-:Y:S01]  /*1d10*/  @!UP0 UIMAD UR4, UR25, UR4, URZ ;  /* 0x00000004190482a4 */ /* 0x000fe2000f8e023f */
[----:B------:R-:W-:Y:S01]  /*1d20*/  IMAD.IADD R9, R119, 0x1, -R8 ;  /* 0x0000000177097824 */ /* 0x000fe200078e0a08 */
[----:B------:R-:W-:Y:S01]  /*1d30*/  @UP0 UIMAD.WIDE.U32 UR16, UR22, UR10, URZ ;  /* 0x0000000a161002a5 */ /* 0x000fe2000f8e003f */
[----:B------:R-:W-:Y:S01]  /*1d40*/  IMAD.SHL.U32 R12, R60, 0x8, RZ ;  /* 0x000000083c0c7824 */ /* 0x000fe200078e00ff */
[----:B------:R-:W-:Y:S01]  /*1d50*/  LOP3.LUT R11, R11, 0x1c0, RZ, 0xc0, !PT ;  /* 0x000001c00b0b7812 */ /* 0x000fe200078ec0ff */
[----:B------:R-:W-:Y:S01]  /*1d60*/  IMAD.IADD R62, R13, 0x1, -R62 ;  /* 0x000000010d3e7824 */ /* 0x000fe200078e0a3e */
[----:B------:R-:W-:Y:S01]  /*1d70*/  SHF.R.S32.HI R8, RZ, 0x1f, R9 ;  /* 0x0000001fff087819 */ /* 0x000fe20000011409 */
[----:B------:R-:W-:Y:S01]  /*1d80*/  @!UP0 UIMAD UR5, UR26, UR5, UR4 ;  /* 0x000000051a0582a4 */ /* 0x000fe2000f8e0204 */
[----:B------:R-:W-:Y:S01]  /*1d90*/  LOP3.LUT R13, R11, 0x38, R12, 0xf8, !PT ;  /* 0x000000380b0d7812 */ /* 0x000fe200078ef80c */
[----:B------:R-:W-:Y:S01]  /*1da0*/  @UP0 UIMAD UR12, UR22, UR11, UR17 ;  /* 0x0000000b160c02a4 */ /* 0x000fe2000f8e0211 */
[----:B------:R-:W-:Y:S01]  /*1db0*/  SHF.R.U32.HI R142, RZ, 0x3, R11 ;  /* 0x00000003ff8e7819 */ /* 0x000fe2000001160b */
[----:B------:R-:W-:Y:S01]  /*1dc0*/  @!UP0 UMOV UR16, UR14 ;  /* 0x0000000e00108c82 */ /* 0x000fe20008000000 */
[--C-:B------:R-:W-:Y:S01]  /*1dd0*/  SHF.R.S32.HI R147, RZ, 0x1f, R146.reuse ;  /* 0x0000001fff937819 */ /* 0x100fe20000011492 */
[----:B------:R-:W-:Y:S01]  /*1de0*/  @!UP0 UIADD3 UR12, UR15, UR5, URZ ;  /* 0x000000050f0c8290 */ /* 0x000fe2000fffe03f */
[----:B------:R-:W-:Y:S01]  /*1df0*/  LEA.HI R11, R8, R9, RZ, 0x3 ;  /* 0x00000009080b7211 */ /* 0x000fe200078f18ff */
[C---:B------:R-:W-:Y:S01]  /*1e00*/  VIADD R10, R12.reuse, 0x40 ;  /* 0x000000400c0a7836 */ /* 0x040fe20000000000 */
[----:B------:R-:W-:Y:S01]  /*1e10*/  LOP3.LUT R142, R13, R142, RZ, 0x3c, !PT ;  /* 0x0000008e0d8e7212 */ /* 0x000fe200078e3cff */
[----:B---3--:R-:W-:Y:S01]  /*1e20*/  IMAD.WIDE R20, R21, 0x40, R146 ;  /* 0x0000004015147825 */ /* 0x008fe200078e0292 */
[----:B------:R-:W-:Y:S01]  /*1e30*/  LOP3.LUT R46, R11, 0xfffffff8, RZ, 0xc0, !PT ;  /* 0xfffffff80b2e7812 */ /* 0x000fe200078ec0ff */
[----:B------:R-:W-:Y:S01]  /*1e40*/  ULDC.64 UR4, c[0x0][0x268] ;  /* 0x00009a0000047ab9 */ /* 0x000fe20000000a00 */
[----:B------:R-:W-:Y:S01]  /*1e50*/  SHF.R.S32.HI R13, RZ, 0x1f, R12 ;  /* 0x0000001fff0d7819 */ /* 0x000fe2000001140c */
[----:B------:R-:W-:Y:S01]  /*1e60*/  IMAD R16, R21, UR10, RZ ;  /* 0x0000000a15107c24 */ /* 0x000fe2000f8e02ff */
[C---:B------:R-:W-:Y:S01]  /*1e70*/  IADD3 R26, P1, R12.reuse, UR16, RZ ;  /* 0x000000100c1a7c10 */ /* 0x040fe2000ff3e0ff */
[----:B------:R-:W-:Y:S01]  /*1e80*/  IMAD.IADD R46, R9, 0x1, -R46 ;  /* 0x00000001092e7824 */ /* 0x000fe200078e0a2e */
[----:B------:R-:W-:Y:S01]  /*1e90*/  IADD3 R28, P0, R12, R6, RZ ;  /* 0x000000060c1c7210 */ /* 0x000fe20007f1e0ff */
[----:B------:R-:W-:Y:S01]  /*1ea0*/  IMAD R9, R5, UR4, RZ ;  /* 0x0000000405097c24 */ /* 0x000fe2000f8e02ff */
[C---:B------:R-:W-:Y:S01]  /*1eb0*/  IADD3.X R27, R13.reuse, UR12, RZ, P1, !PT ;  /* 0x0000000c0d1b7c10 */ /* 0x040fe20008ffe4ff */
[----:B------:R-:W-:Y:S01]  /*1ec0*/  IMAD R16, R20, UR11, R16 ;  /* 0x0000000b14107c24 */ /* 0x000fe2000f8e0210 */
[----:B------:R-:W-:Y:S01]  /*1ed0*/  ULEA.HI UR31, UR31, UR24, URZ, 0x6 ;  /* 0x000000181f1f7291 */ /* 0x000fe2000f8f303f */
[----:B------:R-:W-:Y:S01]  /*1ee0*/  IMAD.X R29, R13, 0x1, R17, P0 ;  /* 0x000000010d1d7824 */ /* 0x000fe200000e0611 */
[----:B------:R-:W-:Y:S01]  /*1ef0*/  ISETP.GE.AND P0, PT, R10, UR30, PT ;  /* 0x0000001e0a007c0c */ /* 0x000fe2000bf06270 */
[----:B------:R-:W-:Y:S01]  /*1f00*/  IMAD.WIDE.U32 R26, R20, UR10, R26 ;  /* 0x0000000a141a7c25 */ /* 0x000fe2000f8e001a */
[----:B------:R-:W-:Y:S01]  /*1f10*/  USHF.R.S32.HI UR31, URZ, 0x6, UR31 ;  /* 0x000000063f1f7899 */ /* 0x000fe2000801141f */
[----:B------:R-:W-:Y:S01]  /*1f20*/  ISETP.GE.AND P1, PT, R12, UR30, PT ;  /* 0x0000001e0c007c0c */ /* 0x000fe2000bf26270 */
[----:B------:R-:W-:Y:S01]  /*1f30*/  ULDC.64 UR10, c[0x0][0x258] ;  /* 0x00009600000a7ab9 */ /* 0x000fe20000000a00 */
[----:B------:R-:W-:Y:S01]  /*1f40*/  IMAD R20, R4, UR5, R9 ;  /* 0x0000000504147c24 */ /* 0x000fe2000f8e0209 */
[----:B------:R-:W-:Y:S01]  /*1f50*/  SEL R23, RZ, 0xffffffff, P0 ;  /* 0xffffffffff177807 */ /* 0x000fe20000000000 */
[----:B------:R-:W-:Y:S01]  /*1f60*/  VIADD R9, R12, 0x80 ;  /* 0x000000800c097836 */ /* 0x000fe20000000000 */
[----:B------:R-:W-:Y:S01]  /*1f70*/  UISETP.LT.AND UP0, UPT, UR18, UR31, UPT ;  /* 0x0000001f1200728c */ /* 0x000fe2000bf01270 */
[----:B------:R-:W-:Y:S01]  /*1f80*/  SEL R6, RZ, 0x1, P1 ;  /* 0x00000001ff067807 */ /* 0x000fe20000800000 */
[----:B------:R-:W-:Y:S01]  /*1f90*/  IMAD.U32 R150, RZ, RZ, UR10 ;  /* 0x0000000aff967e24 */ /* 0x000fe2000f8e00ff */
[----:B------:R-:W-:Y:S01]  /*1fa0*/  LOP3.LUT P2, RZ, R46, 0x4, RZ, 0xc0, !PT ;  /* 0x000000042eff7812 */ /* 0x000fe2000784c0ff */
[----:B------:R-:W-:Y:S01]  /*1fb0*/  USEL UR31, UR18, UR31, !UP0 ;  /* 0x0000001f121f7287 */ /* 0x000fe2000c000000 */
[----:B------:R-:W-:Y:S01]  /*1fc0*/  ISETP.GE.AND P0, PT, R9, UR30, PT ;  /* 0x0000001e09007c0c */ /* 0x000fe2000bf06270 */
[----:B------:R-:W-:Y:S01]  /*1fd0*/  IMAD.WIDE.U32 R28, R4, UR4, R28 ;  /* 0x00000004041c7c25 */ /* 0x000fe2000f8e001c */
[C---:B------:R-:W-:Y:S01]  /*1fe0*/  LOP3.LUT P1, RZ, R46.reuse, 0x2, RZ, 0xc0, !PT ;  /* 0x000000022eff7812 */ /* 0x040fe2000782c0ff */
[----:B------:R-:W-:Y:S01]  /*1ff0*/  UIMAD UR10, UR23, UR10, URZ ;  /* 0x0000000a170a72a4 */ /* 0x000fe2000f8e023f */
[----:B------:R-:W-:Y:S01]  /*2000*/  SEL R140, RZ, 0x4, P0 ;  /* 0x00000004ff8c7807 */ /* 0x000fe20000000000 */
[----:B------:R-:W-:Y:S01]  /*2010*/  IMAD.SHL.U32 R46, R46, 0x40, RZ ;  /* 0x000000402e2e7824 */ /* 0x000fe200078e00ff */
[----:B------:R-:W-:Y:S01]  /*2020*/  IADD3 R136, P0, R146, R19, RZ ;  /* 0x0000001392887210 */ /* 0x000fe20007f1e0ff */
[----:B------:R-:W-:Y:S01]  /*2030*/  IMAD.SHL.U32 R131, R60, 0x4, RZ ;  /* 0x000000043c837824 */ /* 0x000fe200078e00ff */
[----:B--2---:R-:W-:Y:S01]  /*2040*/  LEA.HI R138, R138, R138, RZ, 0x1 ;  /* 0x0000008a8a8a7211 */ /* 0x004fe200078f08ff */
[----:B------:R-:W-:Y:S01]  /*2050*/  IMAD.IADD R17, R27, 0x1, R16 ;  /* 0x000000011b117824 */ /* 0x000fe200078e0210 */
[----:B------:R-:W-:Y:S01]  /*2060*/  LOP3.LUT R46, R46, 0x1c0, RZ, 0xc0, !PT ;  /* 0x000001c02e2e7812 */ /* 0x000fe200078ec0ff */
[----:B------:R-:W-:Y:S01]  /*2070*/  IMAD.X R133, R147, 0x1, R15, P0 ;  /* 0x0000000193857824 */ /* 0x000fe200000e060f */
[----:B------:R-:W-:Y:S01]  /*2080*/  IADD3 R144, P0, R12, R0, RZ ;  /* 0x000000000c907210 */ /* 0x000fe20007f1e0ff */
[----:B------:R-:W-:Y:S01]  /*2090*/  IMAD.SHL.U32 R15, R62, 0x8, RZ ;  /* 0x000000083e0f7824 */ /* 0x000fe200078e00ff */
[----:B------:R-:W-:Y:S01]  /*20a0*/  SHF.R.S32.HI R139, RZ, 0x1, R138 ;  /* 0x00000001ff8b7819 */ /* 0x000fe2000001148a */
[----:B------:R-:W-:Y:S01]  /*20b0*/  IMAD.MOV.U32 R16, RZ, RZ, R26 ;  /* 0x000000ffff107224 */ /* 0x000fe200078e001a */
[-C--:B------:R-:W-:Y:S01]  /*20c0*/  LEA.HI R25, R2, R119.reuse, RZ, 0x6 ;  /* 0x0000007702197211 */ /* 0x080fe200078f30ff */
[----:B------:R-:W-:Y:S01]  /*20d0*/  IMAD.X R145, R13, 0x1, R3, P0 ;  /* 0x000000010d917824 */ /* 0x000fe200000e0603 */
[----:B------:R-:W-:Y:S01]  /*20e0*/  ISETP.GT.AND P0, PT, R134, UR31, PT ;  /* 0x0000001f86007c0c */ /* 0x000fe2000bf04270 */
[----:B------:R-:W-:Y:S01]  /*20f0*/  ULDC.64 UR4, c[0x0][0x250] ;  /* 0x0000940000047ab9 */ /* 0x000fe20000000a00 */
[----:B------:R-:W-:Y:S01]  /*2100*/  LEA.HI R2, R2, R119, RZ, 0x5 ;  /* 0x0000007702027211 */ /* 0x000fe200078f28ff */
[----:B------:R-:W-:Y:S01]  /*2110*/  IMAD.SHL.U32 R23, R23, 0x2, RZ ;  /* 0x0000000217177824 */ /* 0x000fe200078e00ff */
[----:B------:R-:W-:Y:S01]  /*2120*/  LOP3.LUT R15, R46, 0x8, R15, 0xf8, !PT ;  /* 0x000000082e0f7812 */ /* 0x000fe200078ef80f */
[----:B------:R-:W-:Y:S01]  /*2130*/  IMAD.IADD R21, R29, 0x1, R20 ;  /* 0x000000011d157824 */ /* 0x000fe200078e0214 */
[----:B------:R-:W-:Y:S01]  /*2140*/  UIMAD UR11, UR28, UR11, UR10 ;  /* 0x0000000b1c0b72a4 */ /* 0x000fe2000f8e020a */
[----:B------:R-:W-:Y:S01]  /*2150*/  IMAD R133, R133, UR4, RZ ;  /* 0x0000000485857c24 */ /* 0x000fe2000f8e02ff */
[----:B------:R-:W-:Y:S01]  /*2160*/  SHF.R.U32.HI R46, RZ, 0x3, R46 ;  /* 0x00000003ff2e7819 */ /* 0x000fe2000001162e */
[----:B------:R-:W-:Y:S01]  /*2170*/  IMAD R132, R146, R139, R131 ;  /* 0x0000008b92847224 */ /* 0x000fe200078e0283 */
[----:B------:R-:W-:Y:S01]  /*2180*/  SHF.R.S32.HI R61, RZ, 0x5, R2 ;  /* 0x00000005ff3d7819 */ /* 0x000fe20000011402 */
[----:B------:R-:W-:Y:S01]  /*2190*/  IMAD.MOV.U32 R20, RZ, RZ, R28 ;  /* 0x000000ffff147224 */ /* 0x000fe200078e001c */
[----:B------:R-:W-:Y:S01]  /*21a0*/  LOP3.LUT R2, R2, 0xffffffe0, RZ, 0xc0, !PT ;  /* 0xffffffe002027812 */ /* 0x000fe200078ec0ff */
[----:B------:R-:W-:Y:S01]  /*21b0*/  IMAD R143, R147, R154, RZ ;  /* 0x0000009a938f7224 */ /* 0x000fe200078e02ff */
[----:B------:R-:W-:Y:S01]  /*21c0*/  LOP3.LUT R23, R23, 0x2, R6, 0xe2, !PT ;  /* 0x0000000217177812 */ /* 0x000fe200078ee206 */
[----:B------:R-:W-:Y:S01]  /*21d0*/  IMAD.WIDE.U32 R150, R150, UR28, R16 ;  /* 0x0000001c96967c25 */ /* 0x000fe2000f8e0010 */
[----:B------:R-:W-:Y:S01]  /*21e0*/  LOP3.LUT R46, R15, R46, RZ, 0x3c, !PT ;  /* 0x0000002e0f2e7212 */ /* 0x000fe200078e3cff */
[----:B------:R-:W-:Y:S01]  /*21f0*/  USHF.L.U64.HI UR19, UR4, 0x4, UR5 ;  /* 0x0000000404137899 */ /* 0x000fe20008010205 */
[----:B------:R-:W-:Y:S01]  /*2200*/  LOP3.LUT R140, R23, R140, RZ, 0xfc, !PT ;  /* 0x0000008c178c7212 */ /* 0x000fe200078efcff */
[----:B------:R-:W-:Y:S01]  /*2210*/  IMAD.SHL.U32 R25, R25, 0x8, RZ ;  /* 0x0000000819197824 */ /* 0x000fe200078e00ff */
[----:B------:R-:W-:Y:S01]  /*2220*/  USHF.L.U32 UR20, UR4, 0x4, URZ ;  /* 0x0000000404147899 */ /* 0x000fe2000800063f */
[----:B------:R-:W-:Y:S01]  /*2230*/  IMAD R133, R136, UR5, R133 ;  /* 0x0000000588857c24 */ /* 0x000fe2000f8e0285 */
[----:B------:R-:W-:Y:S01]  /*2240*/  SHF.L.U64.HI R195, R154, 0x4, R155 ;  /* 0x000000049ac37819 */ /* 0x000fe2000001029b */
[----:B------:R-:W-:Y:S01]  /*2250*/  IMAD.SHL.U32 R11, R11, 0x40, RZ ;  /* 0x000000400b0b7824 */ /* 0x000fe200078e00ff */
[----:B------:R-:W-:Y:S01]  /*2260*/  LOP3.LUT R142, R142, 0xfffffe00, R25, 0xf8, !PT ;  /* 0xfffffe008e8e7812 */ /* 0x000fe200078ef819 */
[----:B------:R-:W-:Y:S01]  /*2270*/  IMAD.MOV.U32 R47, RZ, RZ, 0x10 ;  /* 0x00000010ff2f7424 */ /* 0x000fe200078e00ff */
[--C-:B------:R-:W-:Y:S01]  /*2280*/  SHF.R.S32.HI R118, RZ, 0x1f, R132.reuse ;  /* 0x0000001fff767819 */ /* 0x100fe20000011484 */
[----:B------:R-:W-:Y:S01]  /*2290*/  IMAD.MOV.U32 R45, RZ, RZ, 0x20 ;  /* 0x00000020ff2d7424 */ /* 0x000fe200078e00ff */
[----:B------:R-:W-:Y:S01]  /*22a0*/  LOP3.LUT R46, R46, 0xfffffe00, R11, 0xf8, !PT ;  /* 0xfffffe002e2e7812 */ /* 0x000fe200078ef80b */
[----:B------:R-:W-:Y:S01]  /*22b0*/  IMAD.IADD R131, R131, 0x1, R132 ;  /* 0x0000000183837824 */ /* 0x000fe200078e0284 */
[----:B------:R-:W-:Y:S01]  /*22c0*/  SEL R47, R47, 0xfffffff0, !P1 ;  /* 0xfffffff02f2f7807 */ /* 0x000fe20004800000 */
[----:B------:R-:W-:Y:S01]  /*22d0*/  IMAD.WIDE.U32 R136, R136, UR4, R20 ;  /* 0x0000000488887c25 */ /* 0x000fe2000f8e0014 */
[----:B------:R-:W-:-:S02]  /*22e0*/  SEL R45, R45, 0xffffffe0, !P2 ;  /* 0xffffffe02d2d7807 */ /* 0x000fc40005000000 */
[----:B------:R-:W-:Y:S01]  /*22f0*/  SHF.R.S32.HI R117, RZ, 0x1f, R131 ;  /* 0x0000001fff757819 */ /* 0x000fe20000011483 */
[C---:B------:R-:W-:Y:S02]  /*2300*/  IMAD R143, R146.reuse, R155, R143 ;  /* 0x0000009b928f7224 */ /* 0x040fe400078e028f */
[----:B------:R-:W-:-:S04]  /*2310*/  IMAD.WIDE.U32 R144, R146, R154, R144 ;  /* 0x0000009a92907225 */ /* 0x000fc800078e0090 */
[----:B------:R-:W-:Y:S02]  /*2320*/  VIADD R153, R151, UR11 ;  /* 0x0000000b97997c36 */ /* 0x000fe40008000000 */
[----:B------:R-:W-:Y:S02]  /*2330*/  IMAD.SHL.U32 R196, R154, 0x10, RZ ;  /* 0x000000109ac47824 */ /* 0x000fe400078e00ff */
[----:B------:R-:W-:Y:S02]  /*2340*/  IMAD.IADD R141, R119, 0x1, -R2 ;  /* 0x00000001778d7824 */ /* 0x000fe400078e0a02 */
[----:B------:R-:W-:Y:S02]  /*2350*/  IMAD.SHL.U32 R135, R139, 0x10, RZ ;  /* 0x000000108b877824 */ /* 0x000fe400078e00ff */
[----:B------:R-:W-:Y:S02]  /*2360*/  IMAD.IADD R143, R145, 0x1, R143 ;  /* 0x00000001918f7824 */ /* 0x000fe400078e028f */
[----:B------:R-:W-:-:S02]  /*2370*/  IMAD.IADD R133, R137, 0x1, R133 ;  /* 0x0000000189857824 */ /* 0x000fc400078e0285 */
[----:B------:R-:W-:Y:S01]  /*2380*/  @!P5 IMAD.MOV.U32 R48, RZ, RZ, RZ ;  /* 0x000000ffff30d224 */ /* 0x000fe200078e00ff */
[----:B-1----:R-:W-:Y:S06]  /*2390*/  @!P0 BRA `(.L_x_5863) ;  /* 0x0000009400488947 */ /* 0x002fec0003800000 */
[----:B------:R-:W1:Y:S01]  /*23a0*/  LDC.64 R2, c[0x0][0x338] ;  /* 0x0000ce00ff027b82 */ /* 0x000e620000000a00 */
[----:B------:R-:W-:Y:S01]  /*23b0*/  ULDC.64 UR10, c[0x0][0x330] ;  /* 0x0000cc00000a7ab9 */ /* 0x000fe20000000a00 */
[----:B------:R-:W-:Y:S01]  /*23c0*/  USHF.R.S32.HI UR14, URZ, 0x1f, UR24 ;  /* 0x0000001f3f0e7899 */ /* 0x000fe20008011418 */
[----:B------:R-:W-:Y:S01]  /*23d0*/  IMAD.U32 R11, RZ, RZ, UR10 ;  /* 0x0000000aff0b7e24 */ /* 0x000fe2000f8e00ff */
[----:B------:R-:W-:Y:S01]  /*23e0*/  UIMAD UR12, UR25, UR10, URZ ;  /* 0x0000000a190c72a4 */ /* 0x000fe2000f8e023f */
[--C-:B------:R-:W-:Y:S01]  /*23f0*/  SHF.R.S32.HI R15, RZ, 0x1f, R7.reuse ;  /* 0x0000001fff0f7819 */ /* 0x100fe20000011407 */
[----:B-----5:R-:W-:Y:S01]  /*2400*/  IMAD.IADD R48, R48, 0x1, R7 ;  /* 0x0000000130307824 */ /* 0x020fe200078e0207 */
[----:B------:R-:W-:Y:S01]  /*2410*/  IADD3 R8, P1, P0, R7, -UR24, R146 ;  /* 0x8000001807087c10 */ /* 0x000fe2000f83e092 */
[----:B------:R-:W-:Y:S01]  /*2420*/  UIMAD UR12, UR26, UR11, UR12 ;  /* 0x0000000b1a0c72a4 */ /* 0x000fe2000f8e020c */
[----:B------:R-:W-:Y:S01]  /*2430*/  IMAD.WIDE.U32 R18, R11, UR26, R12 ;  /* 0x0000001a0b127c25 */ /* 0x000fe2000f8e000c */
[----:B------:R-:W-:Y:S01]  /*2440*/  UIMAD.WIDE.U32 UR36, UR4, 0x20, URZ ;  /* 0x00000020042478a5 */ /* 0x000fe2000f8e003f */
[----:B------:R-:W-:Y:S01]  /*2450*/  IADD3.X R15, R15, ~UR14, R147, P1, P0 ;  /* 0x8000000e0f0f7c10 */ /* 0x000fe20008fe0493 */
[----:B------:R-:W-:Y:S01]  /*2460*/  ULDC.64 UR10, c[0x0][0x328] ;  /* 0x0000ca00000a7ab9 */ /* 0x000fe20000000a00 */
[----:B------:R-:W-:Y:S01]  /*2470*/  ULDC.64 UR14, c[0x0][0x340] ;  /* 0x0000d000000e7ab9 */ /* 0x000fe20000000a00 */
[----:B------:R-:W-:Y:S01]  /*2480*/  UIMAD UR13, UR25, UR10, URZ ;  /* 0x0000000a190d72a4 */ /* 0x000fe2000f8e023f */
[----:B------:R-:W-:Y:S01]  /*2490*/  IMAD.U32 R11, RZ, RZ, UR10 ;  /* 0x0000000aff0b7e24 */ /* 0x000fe2000f8e00ff */
[----:B------:R-:W-:Y:S01]  /*24a0*/  USHF.L.U32 UR32, UR5, 0x5, URZ ;  /* 0x0000000505207899 */ /* 0x000fe2000800063f */
[----:B------:R-:W-:Y:S01]  /*24b0*/  VIADD R19, R19, UR12 ;  /* 0x0000000c13137c36 */ /* 0x000fe20008000000 */
[----:B------:R-:W-:Y:S01]  /*24c0*/  UIMAD UR11, UR26, UR11, UR13 ;  /* 0x0000000b1a0b72a4 */ /* 0x000fe2000f8e020d */
[----:B------:R-:W-:Y:S01]  /*24d0*/  IMAD.WIDE.U32 R16, R11, UR26, R12 ;  /* 0x0000001a0b107c25 */ /* 0x000fe2000f8e000c */
[----:B------:R-:W-:Y:S01]  /*24e0*/  UIMAD.WIDE.U32 UR34, UR4, 0x60, URZ ;  /* 0x00000060042278a5 */ /* 0x000fe2000f8e003f */
[----:B------:R-:W-:Y:S01]  /*24f0*/  LOP3.LUT R127, R140, 0xffff, RZ, 0xc0, !PT ;  /* 0x0000ffff8c7f7812 */ /* 0x000fe200078ec0ff */
[----:B------:R-:W-:Y:S01]  /*2500*/  ULDC.64 UR12, c[0x0][0x350] ;  /* 0x0000d400000c7ab9 */ /* 0x000fe20000000a00 */
[----:B------:R-:W-:Y:S01]  /*2510*/  IMAD R11, R15, UR14, RZ ;  /* 0x0000000e0f0b7c24 */ /* 0x000fe2000f8e02ff */
[----:B-1----:R-:W-:Y:S01]  /*2520*/  SHF.L.U64.HI R66, R2, 0x4, R3 ;  /* 0x0000000402427819 */ /* 0x002fe20000010203 */
[----:B------:R-:W-:Y:S01]  /*2530*/  VIADD R17, R17, UR11 ;  /* 0x0000000b11117c36 */ /* 0x000fe20008000000 */
[----:B------:R-:W-:Y:S01]  /*2540*/  ULDC.64 UR10, c[0x0][0x348] ;  /* 0x0000d200000a7ab9 */ /* 0x000fe20000000a00 */
[-C--:B------:R-:W-:Y:S01]  /*2550*/  IMAD R0, R15, R2.reuse, RZ ;  /* 0x000000020f007224 */ /* 0x080fe200078e02ff */
[----:B------:R-:W-:Y:S01]  /*2560*/  USHF.L.U32 UR33, UR14, 0x5, URZ ;  /* 0x000000050e217899 */ /* 0x000fe2000800063f */
[C---:B------:R-:W-:Y:S01]  /*2570*/  IMAD R6, R8.reuse, UR15, R11 ;  /* 0x0000000f08067c24 */ /* 0x040fe2000f8e020b */
[----:B------:R-:W-:Y:S01]  /*2580*/  USHF.L.U64.HI UR38, UR14, 0x4, UR15 ;  /* 0x000000040e267899 */ /* 0x000fe2000801020f */
[C---:B------:R-:W-:Y:S01]  /*2590*/  IMAD.WIDE.U32 R18, R8.reuse, UR14, R18 ;  /* 0x0000000e08127c25 */ /* 0x040fe2000f8e0012 */
[----:B------:R-:W-:Y:S01]  /*25a0*/  USHF.L.U32 UR39, UR14, 0x4, URZ ;  /* 0x000000040e277899 */ /* 0x000fe2000800063f */
[C---:B------:R-:W-:Y:S01]  /*25b0*/  LOP3.LUT R130, R127.reuse, 0x1, RZ, 0xc0, !PT ;  /* 0x000000017f827812 */ /* 0x040fe200078ec0ff */
[----:B------:R-:W-:Y:S01]  /*25c0*/  UIMAD.WIDE.U32 UR40, UR14, 0x60, URZ ;  /* 0x000000600e2878a5 */ /* 0x000fe2000f8e003f */
[C---:B------:R-:W-:Y:S01]  /*25d0*/  IMAD R0, R8.reuse, R3, R0 ;  /* 0x0000000308007224 */ /* 0x040fe200078e0200 */
[----:B------:R-:W-:Y:S01]  /*25e0*/  LOP3.LUT R129, R127, 0x2, RZ, 0xc0, !PT ;  /* 0x000000027f817812 */ /* 0x000fe200078ec0ff */
[----:B------:R-:W-:Y:S01]  /*25f0*/  IMAD.WIDE.U32 R16, R8, R2, R16 ;  /* 0x0000000208107225 */ /* 0x000fe200078e0010 */
[----:B------:R-:W-:Y:S01]  /*2600*/  SHF.L.U64.HI R68, R2, 0x5, R3 ;  /* 0x0000000502447819 */ /* 0x000fe20000010203 */
[----:B------:R-:W-:Y:S01]  /*2610*/  USHF.L.U64.HI UR38, UR39, 0x1, UR38 ;  /* 0x0000000127267899 */ /* 0x000fe20008010226 */
[----:B------:R-:W-:Y:S01]  /*2620*/  IADD3 R63, R146, 0x30, RZ ;  /* 0x00000030923f7810 */ /* 0x000fe20007ffe0ff */
[----:B------:R-:W-:Y:S01]  /*2630*/  IMAD.IADD R19, R19, 0x1, R6 ;  /* 0x0000000113137824 */ /* 0x000fe200078e0206 */
[----:B------:R-:W-:Y:S01]  /*2640*/  SHF.R.S32.HI R116, RZ, 0x1f, R135 ;  /* 0x0000001fff747819 */ /* 0x000fe20000011487 */
[----:B------:R-:W-:Y:S01]  /*2650*/  IMAD R101, R5, UR12, RZ ;  /* 0x0000000c05657c24 */ /* 0x000fe2000f8e02ff */
[----:B------:R-:W-:Y:S01]  /*2660*/  LOP3.LUT R127, R127, 0x4, RZ, 0xc0, !PT ;  /* 0x000000047f7f7812 */ /* 0x000fe200078ec0ff */
[----:B------:R-:W-:Y:S01]  /*2670*/  IMAD R103, R5, UR10, RZ ;  /* 0x0000000a05677c24 */ /* 0x000fe2000f8e02ff */
[----:B------:R-:W-:Y:S01]  /*2680*/  ULDC.U8 UR43, c[0x0][0x3c3] ;  /* 0x0000f0c0002b7ab9 */ /* 0x000fe20000000000 */
[----:B------:R-:W-:Y:S01]  /*2690*/  IMAD.IADD R17, R17, 0x1, R0 ;  /* 0x0000000111117824 */ /* 0x000fe200078e0200 */
[----:B------:R-:W-:Y:S01]  /*26a0*/  ULDC UR42, c[0x0][0x2e0] ;  /* 0x0000b800002a7ab9 */ /* 0x000fe20000000800 */
[----:B------:R-:W-:Y:S01]  /*26b0*/  IMAD R48, R139, R48, RZ ;  /* 0x000000308b307224 */ /* 0x000fe200078e02ff */
[----:B------:R-:W-:Y:S01]  /*26c0*/  ULDC.64 UR16, c[0x0][0x250] ;  /* 0x0000940000107ab9 */ /* 0x000fe20000000a00 */
[C---:B------:R-:W-:Y:S01]  /*26d0*/  IMAD R101, R4.reuse, UR13, R101 ;  /* 0x0000000d04657c24 */ /* 0x040fe2000f8e0265 */
[----:B------:R-:W-:Y:S01]  /*26e0*/  USHF.L.U64.HI UR13, UR14, 0x5, UR15 ;  /* 0x000000050e0d7899 */ /* 0x000fe2000801020f */
[C---:B------:R-:W-:Y:S01]  /*26f0*/  IMAD.WIDE.U32 R18, R4.reuse, UR12, R18 ;  /* 0x0000000c04127c25 */ /* 0x040fe2000f8e0012 */
[----:B------:R-:W-:Y:S01]  /*2700*/  SHF.R.S32.HI R7, RZ, 0x1f, R48 ;  /* 0x0000001fff077819 */ /* 0x000fe20000011430 */
[----:B------:R-:W-:Y:S01]  /*2710*/  UIMAD UR12, UR5, 0x60, URZ ;  /* 0x00000060050c78a4 */ /* 0x000fe2000f8e023f */
[-C--:B------:R-:W-:Y:S01]  /*2720*/  IADD3 R106, P2, R131, R48.reuse, RZ ;  /* 0x00000030836a7210 */ /* 0x080fe20007f5e0ff */
[----:B------:R-:W-:Y:S01]  /*2730*/  IMAD R103, R4, UR11, R103 ;  /* 0x0000000b04677c24 */ /* 0x000fe2000f8e0267 */
[----:B------:R-:W-:Y:S01]  /*2740*/  IADD3 R48, P4, R132, R48, RZ ;  /* 0x0000003084307210 */ /* 0x000fe20007f9e0ff */
[----:B------:R-:W-:Y:S01]  /*2750*/  IMAD.WIDE.U32 R4, R4, UR10, R16 ;  /* 0x0000000a04047c25 */ /* 0x000fe2000f8e0010 */
[----:B------:R-:W-:Y:S01]  /*2760*/  ULDC.64 UR10, c[0x0][0x320] ;  /* 0x0000c800000a7ab9 */ /* 0x000fe20000000a00 */
[----:B------:R-:W-:Y:S01]  /*2770*/  ULDC.64 UR4, c[0x0][0x318] ;  /* 0x0000c60000047ab9 */ /* 0x000fe20000000a00 */
[----:B------:R-:W-:Y:S01]  /*2780*/  LEA R100, P1, R18, UR10, 0x1 ;  /* 0x0000000a12647c11 */ /* 0x000fe2000f8208ff */
[----:B------:R-:W-:Y:S01]  /*2790*/  IMAD.IADD R101, R19, 0x1, R101 ;  /* 0x0000000113657824 */ /* 0x000fe200078e0265 */
[----:B------:R-:W-:Y:S01]  /*27a0*/  LEA R102, P0, R4, UR4, 0x1 ;  /* 0x0000000404667c11 */ /* 0x000fe2000f8008ff */
[----:B------:R-:W-:Y:S01]  /*27b0*/  IMAD.IADD R103, R5, 0x1, R103 ;  /* 0x0000000105677824 */ /* 0x000fe200078e0267 */
[----:B------:R-:W-:Y:S01]  /*27c0*/  IADD3.X R107, R117, R7, RZ, P2, !PT ;  /* 0x00000007756b7210 */ /* 0x000fe200017fe4ff */
[----:B------:R-:W-:Y:S01]  /*27d0*/  IMAD.X R7, R118, 0x1, R7, P4 ;  /* 0x0000000176077824 */ /* 0x000fe200020e0607 */
[----:B------:R-:W-:Y:S01]  /*27e0*/  LEA.HI.X R101, R18, UR11, R101, 0x1, P1 ;  /* 0x0000000b12657c11 */ /* 0x000fe200088f0c65 */
[----:B------:R-:W-:Y:S01]  /*27f0*/  ULDC.64 UR10, c[0x0][0x218] ;  /* 0x00008600000a7ab9 */ /* 0x000fe20000000a00 */
[----:B------:R-:W-:Y:S01]  /*2800*/  LEA.HI.X R103, R4, UR5, R103, 0x1, P0 ;  /* 0x0000000504677c11 */ /* 0x000fe200080f0c67 */
        /* <DEDUP_REMOVED lines=12> */
[----:B------:R-:W-:Y:S01]  /*28d0*/  VIADD R124, R135, 0x80 ;  /* 0x00000080877c7836 */ /* 0x000fe20000000000 */
[----:B------:R-:W-:Y:S01]  /*28e0*/  IADD3 R48, P0, R48, UR4, RZ ;  /* 0x0000000430307c10 */ /* 0x000fe2000ff1e0ff */
[----:B------:R-:W-:Y:S01]  /*28f0*/  IMAD.SHL.U32 R5, R155, 0x20, RZ ;  /* 0x000000209b057824 */ /* 0x000fe200078e00ff */
[C---:B------:R-:W-:Y:S01]  /*2900*/  IADD3.X R17, R0.reuse, UR11, RZ, P1, !PT ;  /* 0x0000000b00117c10 */ /* 0x040fe20008ffe4ff */
[----:B------:R-:W-:Y:S01]  /*2910*/  IMAD.IADD R122, R135, 0x1, R124 ;  /* 0x00000001877a7824 */ /* 0x000fe200078e027c */
[----:B------:R-:W-:Y:S01]  /*2920*/  IADD3.X R49, R0, UR5, RZ, P0, !PT ;  /* 0x0000000500317c10 */ /* 0x000fe200087fe4ff */
[C---:B------:R-:W-:Y:S01]  /*2930*/  IMAD.SHL.U32 R128, R139.reuse, 0x20, RZ ;  /* 0x000000208b807824 */ /* 0x040fe200078e00ff */
[C---:B------:R-:W-:Y:S01]  /*2940*/  IADD3 R75, P1, R196.reuse, 0x40, RZ ;  /* 0x00000040c44b7810 */ /* 0x040fe20007f3e0ff */
[----:B------:R-:W-:Y:S01]  /*2950*/  IMAD R126, R139, 0x30, RZ ;  /* 0x000000308b7e7824 */ /* 0x000fe200078e02ff */
[----:B------:R-:W-:Y:S01]  /*2960*/  IADD3 R83, P0, R196, 0x80, RZ ;  /* 0x00000080c4537810 */ /* 0x000fe20007f1e0ff */
[C---:B------:R-:W-:Y:S01]  /*2970*/  IMAD.IADD R120, R135.reuse, 0x1, R122 ;  /* 0x0000000187787824 */ /* 0x040fe200078e027a */
[C---:B------:R-:W-:Y:S01]  /*2980*/  SHF.L.U64.HI R107, R106.reuse, 0x1, R107 ;  /* 0x000000016a6b7819 */ /* 0x040fe2000001026b */
[----:B------:R-:W-:Y:S01]  /*2990*/  IMAD.SHL.U32 R106, R106, 0x2, RZ ;  /* 0x000000026a6a7824 */ /* 0x000fe200078e00ff */
[C---:B------:R-:W-:Y:S01]  /*29a0*/  IADD3 R123, R135.reuse, R125, RZ ;  /* 0x0000007d877b7210 */ /* 0x040fe20007ffe0ff */
[--C-:B------:R-:W-:Y:S01]  /*29b0*/  IMAD.X R76, RZ, RZ, R195.reuse, P1 ;  /* 0x000000ffff4c7224 */ /* 0x100fe200008e06c3 */
[C---:B------:R-:W-:Y:S01]  /*29c0*/  IADD3 R77, P1, R196.reuse, R75, RZ ;  /* 0x0000004bc44d7210 */ /* 0x040fe20007f3e0ff */
[----:B------:R-:W-:Y:S01]  /*29d0*/  IMAD.X R84, RZ, RZ, R195, P0 ;  /* 0x000000ffff547224 */ /* 0x000fe200000e06c3 */
[----:B------:R-:W-:Y:S01]  /*29e0*/  IADD3 R85, P0, R196, R83, RZ ;  /* 0x00000053c4557210 */ /* 0x000fe20007f1e0ff */
[----:B------:R-:W-:Y:S01]  /*29f0*/  IMAD.IADD R121, R135, 0x1, R123 ;  /* 0x0000000187797824 */ /* 0x000fe200078e027b */
[C---:B------:R-:W-:Y:S01]  /*2a00*/  IADD3 R104, P4, R106.reuse, UR10, RZ ;  /* 0x0000000a6a687c10 */ /* 0x040fe2000ff9e0ff */
[C---:B------:R-:W-:Y:S01]  /*2a10*/  IMAD.X R78, R195.reuse, 0x1, R76, P1 ;  /* 0x00000001c34e7824 */ /* 0x040fe200008e064c */
[----:B------:R-:W-:Y:S01]  /*2a20*/  IADD3 R106, P2, R106, UR4, RZ ;  /* 0x000000046a6a7c10 */ /* 0x000fe2000ff5e0ff */
[----:B------:R-:W-:Y:S01]  /*2a30*/  IMAD.X R86, R195, 0x1, R84, P0 ;  /* 0x00000001c3567824 */ /* 0x000fe200000e0654 */
[C---:B------:R-:W-:Y:S01]  /*2a40*/  IADD3.X R105, R107.reuse, UR11, RZ, P4, !PT ;  /* 0x0000000b6b697c10 */ /* 0x040fe2000a7fe4ff */
[----:B------:R-:W-:Y:S01]  /*2a50*/  IMAD.WIDE.U32 R154, R154, 0x20, RZ ;  /* 0x000000209a9a7825 */ /* 0x000fe200078e00ff */
[C---:B------:R-:W-:Y:S01]  /*2a60*/  IADD3 R90, P1, R196.reuse, R77, RZ ;  /* 0x0000004dc45a7210 */ /* 0x040fe20007f3e0ff */
[----:B------:R-:W-:Y:S01]  /*2a70*/  UIMAD UR15, UR15, 0x60, URZ ;  /* 0x000000600f0f78a4 */ /* 0x000fe2000f8e023f */
[----:B------:R-:W-:Y:S01]  /*2a80*/  IADD3 R94, P0, R196, R85, RZ ;  /* 0x00000055c45e7210 */ /* 0x000fe20007f1e0ff */
[----:B------:R-:W-:Y:S01]  /*2a90*/  UIADD3 UR14, UR37, UR32, URZ ;  /* 0x00000020250e7290 */ /* 0x000fe2000fffe03f */
[----:B------:R-:W-:Y:S01]  /*2aa0*/  IADD3.X R107, R107, UR5, RZ, P2, !PT ;  /* 0x000000056b6b7c10 */ /* 0x000fe200097fe4ff */
[----:B------:R-:W-:Y:S01]  /*2ab0*/  IMAD.X R89, R195, 0x1, R78, P1 ;  /* 0x00000001c3597824 */ /* 0x000fe200008e064e */
[----:B------:R-:W-:Y:S01]  /*2ac0*/  IADD3 R72, P4, R67, 0x40, RZ ;  /* 0x0000004043487810 */ /* 0x000fe20007f9e0ff */
[----:B------:R-:W-:Y:S01]  /*2ad0*/  IMAD.X R93, R195, 0x1, R86, P0 ;  /* 0x00000001c35d7824 */ /* 0x000fe200000e0656 */
[----:B------:R-:W-:Y:S01]  /*2ae0*/  IADD3 R80, P2, R67, 0x80, RZ ;  /* 0x0000008043507810 */ /* 0x000fe20007f5e0ff */
[----:B------:R-:W-:Y:S01]  /*2af0*/  IMAD.SHL.U32 R69, R2, 0x20, RZ ;  /* 0x0000002002457824 */ /* 0x000fe200078e00ff */
[-C--:B------:R-:W-:Y:S01]  /*2b00*/  IADD3 R74, P1, R72, R67.reuse, RZ ;  /* 0x00000043484a7210 */ /* 0x080fe20007f3e0ff */
[----:B------:R-:W-:Y:S01]  /*2b10*/  VIADD R65, R146, 0x10 ;  /* 0x0000001092417836 */ /* 0x000fe20000000000 */
[-C--:B------:R-:W-:Y:S01]  /*2b20*/  IADD3 R82, P0, R80, R67.reuse, RZ ;  /* 0x0000004350527210 */ /* 0x080fe20007f1e0ff */
[--C-:B------:R-:W-:Y:S01]  /*2b30*/  IMAD.X R79, RZ, RZ, R66.reuse, P2 ;  /* 0x000000ffff4f7224 */ /* 0x100fe200010e0642 */
[----:B------:R-:W-:Y:S01]  /*2b40*/  IADD3.X R71, RZ, R66, RZ, P4, !PT ;  /* 0x00000042ff477210 */ /* 0x000fe200027fe4ff */
[----:B------:R-:W-:Y:S01]  /*2b50*/  VIADD R64, R146, 0x20 ;  /* 0x0000002092407836 */ /* 0x000fe20000000000 */
[-C--:B------:R-:W-:Y:S01]  /*2b60*/  IADD3 R88, P4, R74, R67.reuse, RZ ;  /* 0x000000434a587210 */ /* 0x080fe20007f9e0ff */
[--C-:B------:R-:W-:Y:S01]  /*2b70*/  IMAD.X R81, R79, 0x1, R66.reuse, P0 ;  /* 0x000000014f517824 */ /* 0x100fe200000e0642 */
[----:B------:R-:W-:Y:S01]  /*2b80*/  IADD3 R92, P2, R82, R67, RZ ;  /* 0x00000043525c7210 */ /* 0x000fe20007f5e0ff */
[----:B------:R-:W-:Y:S01]  /*2b90*/  IMAD.X R73, R71, 0x1, R66, P1 ;  /* 0x0000000147497824 */ /* 0x000fe200008e0642 */
[----:B------:R-:W-:Y:S01]  /*2ba0*/  SHF.R.S32.HI R115, RZ, 0x1f, R128 ;  /* 0x0000001fff737819 */ /* 0x000fe20000011480 */
[----:B------:R-:W-:Y:S01]  /*2bb0*/  IMAD.MOV.U32 R11, RZ, RZ, R134 ;  /* 0x000000ffff0b7224 */ /* 0x000fe200078e0086 */
[----:B------:R-:W-:Y:S01]  /*2bc0*/  SHF.R.S32.HI R114, RZ, 0x1f, R125 ;  /* 0x0000001fff727819 */ /* 0x000fe2000001147d */
[----:B------:R-:W-:Y:S01]  /*2bd0*/  IMAD.IADD R70, R155, 0x1, R5 ;  /* 0x000000019b467824 */ /* 0x000fe200078e0205 */
[----:B------:R-:W-:Y:S01]  /*2be0*/  SHF.R.S32.HI R113, RZ, 0x1f, R126 ;  /* 0x0000001fff717819 */ /* 0x000fe2000001147e */
[----:B------:R-:W-:Y:S01]  /*2bf0*/  IMAD.X R87, R73, 0x1, R66, P4 ;  /* 0x0000000149577824 */ /* 0x000fe200020e0642 */
[----:B------:R-:W-:Y:S01]  /*2c00*/  SHF.R.S32.HI R112, RZ, 0x1f, R124 ;  /* 0x0000001fff707819 */ /* 0x000fe2000001147c */
[----:B------:R-:W-:Y:S01]  /*2c10*/  IMAD.X R91, R81, 0x1, R66, P2 ;  /* 0x00000001515b7824 */ /* 0x000fe200010e0642 */
[----:B------:R-:W-:Y:S01]  /*2c20*/  SHF.R.S32.HI R111, RZ, 0x1f, R123 ;  /* 0x0000001fff6f7819 */ /* 0x000fe2000001147b */
[----:B------:R-:W-:Y:S01]  /*2c30*/  USHF.L.U32 UR32, UR36, 0x1, URZ ;  /* 0x0000000124207899 */ /* 0x000fe2000800063f */
[----:B------:R-:W-:Y:S01]  /*2c40*/  SHF.R.S32.HI R110, RZ, 0x1f, R122 ;  /* 0x0000001fff6e7819 */ /* 0x000fe2000001147a */
[----:B------:R-:W-:Y:S01]  /*2c50*/  UIADD3 UR37, UR35, UR12, URZ ;  /* 0x0000000c23257290 */ /* 0x000fe2000fffe03f */
[----:B------:R-:W-:Y:S01]  /*2c60*/  SHF.R.S32.HI R109, RZ, 0x1f, R121 ;  /* 0x0000001fff6d7819 */ /* 0x000fe20000011479 */
[----:B------:R-:W-:Y:S01]  /*2c70*/  USHF.L.U64.HI UR44, UR33, 0x1, UR13 ;  /* 0x00000001212c7899 */ /* 0x000fe2000801020d */
[----:B------:R-:W-:Y:S01]  /*2c80*/  SHF.R.S32.HI R108, RZ, 0x1f, R120 ;  /* 0x0000001fff6c7819 */ /* 0x000fe20000011478 */
[----:B------:R-:W-:-:S02]  /*2c90*/  USHF.L.U64.HI UR36, UR36, 0x1, UR14 ;  /* 0x0000000124247899 */ /* 0x000fc4000801020e */
[----:B------:R-:W-:Y:S01]  /*2ca0*/  UIADD3 UR46, UR41, UR15, URZ ;  /* 0x0000000f292e7290 */ /* 0x000fe2000fffe03f */
[----:B------:R-:W-:Y:S01]  /*2cb0*/  ULDC UR4, c[0x0][0x2e0] ;  /* 0x0000b80000047ab9 */ /* 0x000fe20000000800 */
[----:B------:R-:W-:Y:S01]  /*2cc0*/  ULDC UR5, c[0x0][0x2e0] ;  /* 0x0000b80000057ab9 */ /* 0x000fe20000000800 */
[----:B------:R-:W-:Y:S01]  /*2cd0*/  ULDC.64 UR10, c[0x0][0x248] ;  /* 0x00009200000a7ab9 */ /* 0x000fe20000000a00 */
[----:B------:R-:W-:Y:S02]  /*2ce0*/  USHF.L.U32 UR39, UR39, 0x1, URZ ;  /* 0x0000000127277899 */ /* 0x000fe4000800063f */
[----:B------:R-:W-:Y:S01]  /*2cf0*/  USHF.L.U32 UR33, UR33, 0x1, URZ ;  /* 0x0000000121217899 */ /* 0x000fe2000800063f */
[----:B------:R-:W-:Y:S01]  /*2d00*/  ULDC.64 UR12, c[0x0][0x230] ;  /* 0x00008c00000c7ab9 */ /* 0x000fe20000000a00 */
[----:B------:R-:W-:-:S10]  /*2d10*/  ULDC.64 UR14, c[0x0][0x238] ;  /* 0x00008e00000e7ab9 */ /* 0x000fd40000000a00 */
.L_x_5956:
[----:B------:R-:W-:Y:S01]  /*2d20*/  IMAD.SHL.U32 R15, R11, 0x40, RZ ;  /* 0x000000400b0f7824 */ /* 0x000fe200078e00ff */
[----:B------:R-:W1:Y:S01]  /*2d30*/  LDC R0, c[0x0][0x340] ;  /* 0x0000d000ff007b82 */ /* 0x000e620000000800 */
[----:B------:R-:W-:Y:S02]  /*2d40*/  BSSY B0, `(.L_x_5864) ;  /* 0x0000013000007945 */ /* 0x000fe40003800000 */
[----:B------:R-:W-:Y:S05]  /*2d50*/  VIADD R14, R15, 0xffffffc0 ;  /* 0xffffffc00f0e7836 */ /* 0x000fea0000000000 */
[C---:B------:R-:W-:Y:S02]  /*2d60*/  IADD3 R158, -R14.reuse, UR29, RZ ;  /* 0x0000001d0e9e7c10 */ /* 0x040fe4000fffe1ff */
[----:B------:R-:W-:Y:S02]  /*2d70*/  IADD3 R156, -R14, UR24, RZ ;  /* 0x000000180e9c7c10 */ /* 0x000fe4000fffe1ff */
[CC--:B------:R-:W-:Y:S02]  /*2d80*/  ISETP.GE.AND P4, PT, R146.reuse, R158.reuse, PT ;  /* 0x0000009e9200720c */ /* 0x0c0fe40003f86270 */
[C---:B------:R-:W-:Y:S02]  /*2d90*/  ISETP.GE.AND P0, PT, R65.reuse, R158, PT ;  /* 0x0000009e4100720c */ /* 0x040fe40003f06270 */
[----:B------:R-:W-:Y:S02]  /*2da0*/  ISETP.GE.AND P4, PT, R146, R156, !P4 ;  /* 0x0000009c9200720c */ /* 0x000fe40006786270 */
[----:B------:R-:W-:Y:S02]  /*2db0*/  ISETP.GE.AND P5, PT, R64, R158, PT ;  /* 0x0000009e4000720c */ /* 0x000fe40003fa6270 */
[----:B------:R-:W-:Y:S09]  /*2dc0*/  ISETP.GE.AND P0, PT, R65, R156, !P0 ;  /* 0x0000009c4100720c */ /* 0x000ff20004706270 */
[----:B--23--:R-:W-:Y:S05]  /*2dd0*/  @!P4 BRA `(.L_x_5865) ;  /* 0x000000000024c947 */ /* 0x00cfea0003800000 */
        /* <DEDUP_REMOVED lines=9> */
.L_x_5865:
[----:B------:R-:W-:Y:S05]  /*2e70*/  BSYNC B0 ;  /* 0x0000000000007941 */ /* 0x000fea0003800000 */
.L_x_5864:
        /* <DEDUP_REMOVED lines=18> */
.L_x_5867:
[----:B------:R-:W-:Y:S05]  /*2fa0*/  BSYNC B0 ;  /* 0x0000000000007941 */ /* 0x000fea0003800000 */
.L_x_5866:
[----:B------:R-:W-:Y:S01]  /*2fb0*/  ISETP.GE.AND P5, PT, R64, R156, !P5 ;  /* 0x0000009c4000720c */ /* 0x000fe20006fa6270 */
[----:B------:R-:W-:Y:S01]  /*2fc0*/  BSSY B0, `(.L_x_5868) ;  /* 0x0000011000007945 */ /* 0x000fe20003800000 */
[C---:B------:R-:W-:Y:S04]  /*2fd0*/  ISETP.GE.AND P0, PT, R63.reuse, R158, PT ;  /* 0x0000009e3f00720c */ /* 0x040fe80003f06270 */
[----:B------:R-:W-:Y:S07]  /*2fe0*/  ISETP.GE.AND P0, PT, R63, R156, !P0 ;  /* 0x0000009c3f00720c */ /* 0x000fee0004706270 */
[----:B------:R-:W-:Y:S06]  /*2ff0*/  @!P5 BRA `(.L_x_5869) ;  /* 0x000000000034d947 */ /* 0x000fec0003800000 */
[----:B------:R-:W-:Y:S02]  /*3000*/  ISETP.NE.AND P2, PT, R130, RZ, PT ;  /* 0x000000ff8200720c */ /* 0x000fe40003f45270 */
[----:B---3--:R-:W-:Y:S02]  /*3010*/  IADD3 R18, P1, R100, UR33, RZ ;  /* 0x0000002164127c10 */ /* 0x008fe4000ff3e0ff */
[----:B------:R-:W-:Y:S02]  /*3020*/  IADD3 R2, P5, R98, UR32, RZ ;  /* 0x0000002062027c10 */ /* 0x000fe4000ffbe0ff */
        /* <DEDUP_REMOVED lines=10> */
.L_x_5869:
[----:B------:R-:W-:Y:S05]  /*30d0*/  BSYNC B0 ;  /* 0x0000000000007941 */ /* 0x000fea0003800000 */
.L_x_5868:
[----:B------:R-:W-:Y:S01]  /*30e0*/  ISETP.NE.AND P5, PT, RZ, UR4, PT ;  /* 0x00000004ff007c0c */ /* 0x000fe2000bfa5270 */
[----:B------:R-:W-:Y:S01]  /*30f0*/  BSSY B0, `(.L_x_5870) ;  /* 0x0000010000007945 */ /* 0x000fe20003800000 */
[----:B-1--4-:R-:W-:Y:S03]  /*3100*/  LEA R3, -R0, RZ, 0x6 ;  /* 0x000000ff00037211 */ /* 0x012fe600078e31ff */
        /* <DEDUP_REMOVED lines=14> */
.L_x_5871:
[----:B------:R-:W-:Y:S05]  /*31f0*/  BSYNC B0 ;  /* 0x0000000000007941 */ /* 0x000fea0003800000 */
.L_x_5870:
        /* <DEDUP_REMOVED lines=8> */
[----:B------:R-:W4:Y:S01]  /*3280*/  LDC R3, c[0x0][0x2d0] ;  /* 0x0000b400ff037b82 */ /* 0x000f220000000800 */
[----:B------:R-:W-:Y:S01]  /*3290*/  BSSY B0, `(.L_x_5876) ;  /* 0x0000037000007945 */ /* 0x000fe20003800000 */
[-C--:B----4-:R-:W-:Y:S02]  /*32a0*/  ISETP.GE.AND P0, PT, R12, R3.reuse, PT ;  /* 0x000000030c00720c */ /* 0x090fe40003f06270 */
[-C--:B------:R-:W-:Y:S02]  /*32b0*/  ISETP.GE.AND P2, PT, R10, R3.reuse, PT ;  /* 0x000000030a00720c */ /* 0x080fe40003f46270 */
[----:B------:R-:W-:Y:S09]  /*32c0*/  ISETP.GE.AND P1, PT, R9, R3, PT ;  /* 0x000000030900720c */ /* 0x000ff20003f26270 */
        /* <DEDUP_REMOVED lines=51> */
.L_x_5877:
[----:B------:R-:W-:Y:S05]  /*3600*/  BSYNC B0 ;  /* 0x0000000000007941 */ /* 0x000fea0003800000 */
.L_x_5876:
[----:B------:R-:W-:Y:S04]  /*3610*/  BSSY B0, `(.L_x_5878) ;  /* 0x0000034000007945 */ /* 0x000fe80003800000 */
        /* <DEDUP_REMOVED lines=51> */
.L_x_5879:
[----:B------:R-:W-:Y:S05]  /*3950*/  BSYNC B0 ;  /* 0x0000000000007941 */ /* 0x000fea0003800000 */
.L_x_5878:
        /* <DEDUP_REMOVED lines=51> */
.L_x_5875:
[----:B------:R-:W-:Y:S05]  /*3c90*/  BSYNC B1 ;  /* 0x0000000000017941 */ /* 0x000fea0003800000 */
.L_x_5874:
[C---:B------:R-:W-:Y:S01]  /*3ca0*/  ISETP.GE.AND P0, PT, R65.reuse, R158, PT ;  /* 0x0000009e4100720c */ /* 0x040fe20003f06270 */
[----:B------:R-:W-:Y:S03]  /*3cb0*/  BSSY B1, `(.L_x_5880) ;  /* 0x00000b4000017945 */ /* 0x000fe60003800000 */
[----:B------:R-:W-:Y:S11]  /*3cc0*/  ISETP.GE.AND P0, PT, R65, R156, !P0 ;  /* 0x0000009c4100720c */ /* 0x000ff60004706270 */
[----:B------:R-:W-:Y:S02]  /*3cd0*/  @!UPT UIADD3 URZ, URZ, URZ, URZ ;  /* 0x0000003f3f3ff290 */ /* 0x000fe4000fffe03f */
[----:B------:R-:W-:Y:S05]  /*3ce0*/  @!P0 BRA `(.L_x_5881) ;  /* 0x0000000800c08947 */ /* 0x000fea0003800000 */
[C---:B-123--:R-:W-:Y:S01]  /*3cf0*/  SHF.L.U64.HI R5, R135.reuse, 0x1, R116 ;  /* 0x0000000187057819 */ /* 0x04efe20000010274 */
        /* <DEDUP_REMOVED lines=15> */
[----:B----4-:R-:W2:Y:S08]  /*3df0*/  LDG.E.128 R20, desc[UR6][R36.64] ;  /* 0x0000000624147981 */ /* 0x010eb0000c1e1d00 */
        /* <DEDUP_REMOVED lines=48> */
.L_x_5883:
[----:B------:R-:W-:Y:S05]  /*4100*/  BSYNC B0 ;  /* 0x0000000000007941 */ /* 0x000fea0003800000 */
.L_x_5882:
[----:B------:R-:W-:Y:S04]  /*4110*/  BSSY B0, `(.L_x_5884) ;  /* 0x0000037000007945 */ /* 0x000fe80003800000 */
[----:B------:R-:W-:Y:S05]  /*4120*/  @P2 BRA `(.L_x_5885) ;  /* 0x0000000000d42947 */ /* 0x000fea0003800000 */
[----:B------:R-:W-:Y:S02]  /*4130*/  LEA R36, P2, R72, R102, 0x1 ;  /* 0x0000006648247211 */ /* 0x000fe400078408ff */
[----:B------:R-:W-:Y:S02]  /*4140*/  ISETP.GE.AND P0, PT, R10, UR4, PT ;  /* 0x000000040a007c0c */ /* 0x000fe4000bf06270 */
[----:B------:R-:W-:Y:S02]  /*4150*/  LEA.HI.X R37, R72, R103, R71, 0x1, P2 ;  /* 0x0000006748257211 */ /* 0x000fe400010f0c47 */
[----:B-1----:R-:W-:Y:S03]  /*4160*/  LEA R38, P2, R75, R96, 0x1 ;  /* 0x000000604b267211 */ /* 0x002fe600078408ff */
        /* <DEDUP_REMOVED lines=49> */
.L_x_5885:
[----:B------:R-:W-:Y:S05]  /*4480*/  BSYNC B0 ;  /* 0x0000000000007941 */ /* 0x000fea0003800000 */
.L_x_5884:
[----:B------:R-:W-:Y:S05]  /*4490*/  @P1 BRA `(.L_x_5881) ;  /* 0x0000000000d41947 */ /* 0x000fea0003800000 */
[C---:B------:R-:W-:Y:S02]  /*44a0*/  LEA R36, P1, R80.reuse, R102, 0x1 ;  /* 0x0000006650247211 */ /* 0x040fe400078208ff */
[----:B------:R-:W-:Y:S02]  /*44b0*/  ISETP.GE.AND P0, PT, R9, UR4, PT ;  /* 0x0000000409007c0c */ /* 0x000fe4000bf06270 */
[----:B------:R-:W-:Y:S02]  /*44c0*/  LEA.HI.X R37, R80, R103, R79, 0x1, P1 ;  /* 0x0000006750257211 */ /* 0x000fe400008f0c4f */
[----:B-12---:R-:W-:Y:S03]  /*44d0*/  LEA R38, P1, R83, R96, 0x1 ;  /* 0x0000006053267211 */ /* 0x006fe600078208ff */
[----:B----4-:R-:W2:Y:S08]  /*44e0*/  LDG.E.128 R20, desc[UR6][R36.64] ;  /* 0x0000000624147981 */ /* 0x010eb0000c1e1d00 */
        /* <DEDUP_REMOVED lines=48> */
.L_x_5881:
[----:B------:R-:W-:Y:S05]  /*47f0*/  BSYNC B1 ;  /* 0x0000000000017941 */ /* 0x000fea0003800000 */
.L_x_5880:
        /* <DEDUP_REMOVED lines=70> */
.L_x_5889:
[----:B------:R-:W-:Y:S05]  /*4c60*/  BSYNC B0 ;  /* 0x0000000000007941 */ /* 0x000fea0003800000 */
.L_x_5888:
        /* <DEDUP_REMOVED lines=55> */
.L_x_5891:
[----:B------:R-:W-:Y:S05]  /*4fe0*/  BSYNC B0 ;  /* 0x0000000000007941 */ /* 0x000fea0003800000 */
.L_x_5890:
        /* <DEDUP_REMOVED lines=54> */
.L_x_5887:
[----:B------:R-:W-:Y:S05]  /*5350*/  BSYNC B1 ;  /* 0x0000000000017941 */ /* 0x000fea0003800000 */
.L_x_5886:
        /* <DEDUP_REMOVED lines=19> */
[----:B----4-:R-:W-:Y:S11]  /*5490*/  MOV R97, R95 ;  /* 0x0000005f00617202 */ /* 0x010ff60000000f00 */
        /* <DEDUP_REMOVED lines=55> */
.L_x_5895:
[----:B------:R-:W-:Y:S05]  /*5810*/  BSYNC B0 ;  /* 0x0000000000007941 */ /* 0x000fea0003800000 */
.L_x_5894:
[----:B------:R-:W-:Y:S04]  /*5820*/  BSSY B0, `(.L_x_5896) ;  /* 0x0000037000007945 */ /* 0x000fe80003800000 */
[----:B------:R-:W-:Y:S05]  /*5830*/  @P2 BRA `(.L_x_5897) ;  /* 0x0000000000d42947 */ /* 0x000fea0003800000 */
[----:B------:R-:W-:Y:S02]  /*5840*/  LEA R36, P2, R88, R102, 0x1 ;  /* 0x0000006658247211 */ /* 0x000fe400078408ff */
[----:B------:R-:W-:Y:S02]  /*5850*/  ISETP.GE.AND P0, PT, R10, UR4, PT ;  /* 0x000000040a007c0c */ /* 0x000fe4000bf06270 */
[----:B------:R-:W-:Y:S02]  /*5860*/  LEA.HI.X R37, R88, R103, R87, 0x1, P2 ;  /* 0x0000006758257211 */ /* 0x000fe400010f0c57 */
[----:B------:R-:W-:Y:S03]  /*5870*/  LEA R38, P2, R90, R96, 0x1 ;  /* 0x000000605a267211 */ /* 0x000fe600078408ff */
[----:B-1--4-:R-:W2:Y:S08]  /*5880*/  LDG.E.128 R20, desc[UR6][R36.64] ;  /* 0x0000000624147981 */ /* 0x012eb0000c1e1d00 */
        /* <DEDUP_REMOVED lines=48> */
.L_x_5897:
[----:B------:R-:W-:Y:S05]  /*5b90*/  BSYNC B0 ;  /* 0x0000000000007941 */ /* 0x000fea0003800000 */
.L_x_5896:
[----:B------:R-:W-:Y:S05]  /*5ba0*/  @P1 BRA `(.L_x_5893) ;  /* 0x0000000000d41947 */ /* 0x000fea0003800000 */
[C---:B------:R-:W-:Y:S02]  /*5bb0*/  LEA R36, P1, R92.reuse, R102, 0x1 ;  /* 0x000000665c247211 */ /* 0x040fe400078208ff */
[----:B------:R-:W-:Y:S02]  /*5bc0*/  ISETP.GE.AND P0, PT, R9, UR4, PT ;  /* 0x0000000409007c0c */ /* 0x000fe4000bf06270 */
[----:B------:R-:W-:Y:S02]  /*5bd0*/  LEA.HI.X R37, R92, R103, R91, 0x1, P1 ;  /* 0x000000675c257211 */ /* 0x000fe400008f0c5b */
[----:B--2---:R-:W-:Y:S03]  /*5be0*/  LEA R38, P1, R94, R96, 0x1 ;  /* 0x000000605e267211 */ /* 0x004fe600078208ff */
[----:B-1--4-:R-:W2:Y:S08]  /*5bf0*/  LDG.E.128 R20, desc[UR6][R36.64] ;  /* 0x0000000624147981 */ /* 0x012eb0000c1e1d00 */
        /* <DEDUP_REMOVED lines=48> */
.L_x_5893:
[----:B------:R-:W-:Y:S05]  /*5f00*/  BSYNC B1 ;  /* 0x0000000000017941 */ /* 0x000fea0003800000 */
.L_x_5892:
        /* <DEDUP_REMOVED lines=8> */
.L_x_5873:
[----:B------:R-:W-:Y:S04]  /*5f90*/  BSSY B2, `(.L_x_5899) ;  /* 0x0000125000027945 */ /* 0x000fe80003800000 */
[----:B------:R-:W-:Y:S05]  /*5fa0*/  @!P4 BRA `(.L_x_5900) ;  /* 0x00000010008cc947 */ /* 0x000fea0003800000 */
[----:B------:R-:W4:Y:S01]  /*5fb0*/  LDC R157, c[0x0][0x2d0] ;  /* 0x0000b400ff9d7b82 */ /* 0x000f220000000800 */
[----:B------:R-:W-:Y:S01]  /*5fc0*/  BSSY B1, `(.L_x_5901) ;  /* 0x000005f000017945 */ /* 0x000fe20003800000 */
[----:B----4-:R-:W-:Y:S11]  /*5fd0*/  ISETP.GE.AND P0, PT, R12, R157, PT ;  /* 0x0000009d0c00720c */ /* 0x010ff60003f06270 */
        /* <DEDUP_REMOVED lines=23> */
[----:B-123--:R-:W-:Y:S02]  /*6150*/  LEA R20, P1, R159, R102, 0x1 ;  /* 0x000000669f147211 */ /* 0x00efe400078208ff */
        /* <DEDUP_REMOVED lines=67> */
.L_x_5904:
[----:B------:R-:W-:Y:S05]  /*6590*/  BSYNC B0 ;  /* 0x0000000000007941 */ /* 0x000fea0003800000 */
.L_x_5903:
[----:B-----5:R1:W-:Y:S02]  /*65a0*/  STG.E.128 desc[UR6][R96.64], R52 ;  /* 0x0000003460007986 */ /* 0x0203e4000c101d06 */
.L_x_5902:
[----:B------:R-:W-:Y:S05]  /*65b0*/  BSYNC B1 ;  /* 0x0000000000017941 */ /* 0x000fea0003800000 */
.L_x_5901:
[----:B------:R-:W-:Y:S01]  /*65c0*/  ISETP.GE.AND P0, PT, R10, R157, PT ;  /* 0x0000009d0a00720c */ /* 0x000fe20003f06270 */
[----:B------:R-:W-:Y:S11]  /*65d0*/  BSSY B1, `(.L_x_5905) ;  /* 0x0000060000017945 */ /* 0x000ff60003800000 */
[----:B------:R-:W-:Y:S01]  /*65e0*/  @!UPT UIADD3 URZ, URZ, URZ, URZ ;  /* 0x0000003f3f3ff290 */ /* 0x000fe2000fffe03f */
[----:B------:R-:W-:Y:S05]  /*65f0*/  @P0 BRA `(.L_x_5906) ;  /* 0x0000000400740947 */ /* 0x000fea0003800000 */
[----:B-1----:R-:W-:Y:S01]  /*6600*/  IMAD.MOV.U32 R97, RZ, RZ, R95 ;  /* 0x000000ffff617224 */ /* 0x002fe200078e005f */
        /* <DEDUP_REMOVED lines=22> */
[C---:B--23--:R-:W-:Y:S02]  /*6770*/  LEA R20, P1, R50.reuse, R160, 0x1 ;  /* 0x000000a032147211 */ /* 0x04cfe400078208ff */
        /* <DEDUP_REMOVED lines=67> */
.L_x_5908:
[----:B------:R-:W-:Y:S05]  /*6bb0*/  BSYNC B0 ;  /* 0x0000000000007941 */ /* 0x000fea0003800000 */
.L_x_5907:
[----:B-----5:R1:W-:Y:S02]  /*6bc0*/  STG.E.128 desc[UR6][R96.64+0x80], R52 ;  /* 0x0000803460007986 */ /* 0x0203e4000c101d06 */
.L_x_5906:
[----:B------:R-:W-:Y:S05]  /*6bd0*/  BSYNC B1 ;  /* 0x0000000000017941 */ /* 0x000fea0003800000 */
.L_x_5905:
[----:B------:R-:W-:Y:S11]  /*6be0*/  ISETP.GE.AND P0, PT, R9, R157, PT ;  /* 0x0000009d0900720c */ /* 0x000ff60003f06270 */
[----:B------:R-:W-:Y:S02]  /*6bf0*/  @!UPT UIADD3 URZ, URZ, URZ, URZ ;  /* 0x0000003f3f3ff290 */ /* 0x000fe4000fffe03f */
        /* <DEDUP_REMOVED lines=92> */
.L_x_5910:
[----:B------:R-:W-:Y:S05]  /*71c0*/  BSYNC B0 ;  /* 0x0000000000007941 */ /* 0x000fea0003800000 */
.L_x_5909:
[----:B-----5:R1:W-:Y:S02]  /*71d0*/  STG.E.128 desc[UR6][R96.64+0x100], R52 ;  /* 0x0001003460007986 */ /* 0x0203e4000c101d06 */
.L_x_5900:
[----:B------:R-:W-:Y:S05]  /*71e0*/  BSYNC B2 ;  /* 0x0000000000027941 */ /* 0x000fea0003800000 */
.L_x_5899:
        /* <DEDUP_REMOVED lines=30> */
[C---:B---3--:R-:W-:Y:S02]  /*73d0*/  LEA R18, P0, R160.reuse, R162, 0x1 ;  /* 0x000000a2a0127211 */ /* 0x048fe400078008ff */
[----:B------:R-:W-:Y:S02]  /*73e0*/  IADD3 R157, P2, R135, R159, RZ ;  /* 0x0000009f879d7210 */ /* 0x000fe40007f5e0ff */
[----:B------:R-:W-:Y:S02]  /*73f0*/  LEA.HI.X.SX32 R19, R160, R163, 0x1, P0 ;  /* 0x000000a3a0137211 */ /* 0x000fe400000f0eff */
[----:B------:R-:W-:Y:S02]  /*7400*/  LEA.HI.X.SX32 R160, R159, R116, 0x1, P2 ;  /* 0x000000749fa07211 */ /* 0x000fe400010f0eff */
[C---:B-1----:R-:W-:Y:S01]  /*7410*/  LEA R162, P0, R157.reuse, R104, 0x1 ;  /* 0x000000689da27211 */ /* 0x042fe200078008ff */
[----:B------:R-:W3:Y:S01]  /*7420*/  LDG.E.128 R28, desc[UR6][R18.64] ;  /* 0x00000006121c7981 */ /* 0x000ee2000c1e1d00 */
[----:B------:R-:W-:Y:S02]  /*7430*/  @P1 IADD3 R166, RZ, -UR45, RZ ;  /* 0x8000002dffa61c10 */ /* 0x000fe4000fffe0ff */
[----:B------:R-:W-:Y:S02]  /*7440*/  LEA.HI.X R163, R157, R105, R160, 0x1, P0 ;  /* 0x000000699da37211 */ /* 0x000fe400000f0ca0 */
[----:B------:R-:W-:Y:S04]  /*7450*/  IADD3 R157, P0, R135, R166, RZ ;  /* 0x000000a6879d7210 */ /* 0x000fe80007f1e0ff */
[----:B------:R-:W-:Y:S01]  /*7460*/  LEA.HI.X.SX32 R166, R166, R116, 0x1, P0 ;  /* 0x00000074a6a67211 */ /* 0x000fe200000f0eff */
[----:B------:R-:W4:Y:S01]  /*7470*/  LDG.E.128 R160, desc[UR6][R162.64] ;  /* 0x00000006a2a07981 */ /* 0x000f22000c1e1d00 */
        /* <DEDUP_REMOVED lines=63> */
.L_x_5916:
[----:B------:R-:W-:Y:S05]  /*7870*/  BSYNC B0 ;  /* 0x0000000000007941 */ /* 0x000fea0003800000 */
.L_x_5915:
[----:B-----5:R1:W-:Y:S02]  /*7880*/  STG.E.128 desc[UR6][R164.64], R56 ;  /* 0x00000038a4007986 */ /* 0x0203e4000c101d06 */
.L_x_5914:
[----:B------:R-:W-:Y:S05]  /*7890*/  BSYNC B1 ;  /* 0x0000000000017941 */ /* 0x000fea0003800000 */
.L_x_5913:
        /* <DEDUP_REMOVED lines=98> */
.L_x_5920:
[----:B------:R-:W-:Y:S05]  /*7ec0*/  BSYNC B0 ;  /* 0x0000000000007941 */ /* 0x000fea0003800000 */
.L_x_5919:
[----:B-----5:R1:W-:Y:S02]  /*7ed0*/  STG.E.128 desc[UR6][R164.64], R56 ;  /* 0x00000038a4007986 */ /* 0x0203e4000c101d06 */
.L_x_5918:
[----:B------:R-:W-:Y:S05]  /*7ee0*/  BSYNC B1 ;  /* 0x0000000000017941 */ /* 0x000fea0003800000 */
.L_x_5917:
[----:B------:R-:W-:Y:S11]  /*7ef0*/  ISETP.GE.AND P0, PT, R9, R97, PT ;  /* 0x000000610900720c */ /* 0x000ff60003f06270 */
[----:B------:R-:W-:Y:S02]  /*7f00*/  @!UPT UIADD3 URZ, URZ, URZ, URZ ;  /* 0x0000003f3f3ff290 */ /* 0x000fe4000fffe03f */
        /* <DEDUP_REMOVED lines=20> */
[C---:B---3--:R-:W-:Y:S02]  /*8050*/  LEA R18, P0, R159.reuse, R160, 0x1 ;  /* 0x000000a09f127211 */ /* 0x048fe400078008ff */
[C---:B------:R-:W-:Y:S02]  /*8060*/  IADD3 R97, P2, R124.reuse, R157, RZ ;  /* 0x0000009d7c617210 */ /* 0x040fe40007f5e0ff */
[----:B------:R-:W-:Y:S02]  /*8070*/  LEA.HI.X.SX32 R19, R159, R161, 0x1, P0 ;  /* 0x000000a19f137211 */ /* 0x000fe400000f0eff */
[----:B-1----:R-:W-:Y:S02]  /*8080*/  LEA.HI.X.SX32 R160, R157, R112, 0x1, P2 ;  /* 0x000000709da07211 */ /* 0x002fe400010f0eff */
        /* <DEDUP_REMOVED lines=71> */
.L_x_5922:
[----:B------:R-:W-:Y:S05]  /*8500*/  BSYNC B0 ;  /* 0x0000000000007941 */ /* 0x000fea0003800000 */
.L_x_5921:
[----:B-----5:R1:W-:Y:S02]  /*8510*/  STG.E.128 desc[UR6][R164.64], R56 ;  /* 0x00000038a4007986 */ /* 0x0203e4000c101d06 */
.L_x_5912:
[----:B------:R-:W-:Y:S05]  /*8520*/  BSYNC B2 ;  /* 0x0000000000027941 */ /* 0x000fea0003800000 */
.L_x_5911:
        /* <DEDUP_REMOVED lines=30> */
[----:B---3--:R-:W-:Y:S02]  /*8710*/  LEA R18, P0, R160, R162, 0x1 ;  /* 0x000000a2a0127211 */ /* 0x008fe400078008ff */
        /* <DEDUP_REMOVED lines=73> */
.L_x_5928:
[----:B------:R-:W-:Y:S05]  /*8bb0*/  BSYNC B0 ;  /* 0x0000000000007941 */ /* 0x000fea0003800000 */
.L_x_5927:
[----:B-----5:R1:W-:Y:S02]  /*8bc0*/  STG.E.128 desc[UR6][R164.64], R56 ;  /* 0x00000038a4007986 */ /* 0x0203e4000c101d06 */
.L_x_5926:
[----:B------:R-:W-:Y:S05]  /*8bd0*/  BSYNC B1 ;  /* 0x0000000000017941 */ /* 0x000fea0003800000 */
.L_x_5925:
        /* <DEDUP_REMOVED lines=98> */
.L_x_5932:
[----:B------:R-:W-:Y:S05]  /*9200*/  BSYNC B0 ;  /* 0x0000000000007941 */ /* 0x000fea0003800000 */
.L_x_5931:
[----:B-----5:R1:W-:Y:S02]  /*9210*/  STG.E.128 desc[UR6][R164.64], R56 ;  /* 0x00000038a4007986 */ /* 0x0203e4000c101d06 */
.L_x_5930:
[----:B------:R-:W-:Y:S05]  /*9220*/  BSYNC B1 ;  /* 0x0000000000017941 */ /* 0x000fea0003800000 */
.L_x_5929:
        /* <DEDUP_REMOVED lines=97> */
.L_x_5934:
[----:B------:R-:W-:Y:S05]  /*9840*/  BSYNC B0 ;  /* 0x0000000000007941 */ /* 0x000fea0003800000 */
.L_x_5933:
[----:B-----5:R1:W-:Y:S02]  /*9850*/  STG.E.128 desc[UR6][R164.64], R56 ;  /* 0x00000038a4007986 */ /* 0x0203e4000c101d06 */
.L_x_5924:
[----:B------:R-:W-:Y:S05]  /*9860*/  BSYNC B2 ;  /* 0x0000000000027941 */ /* 0x000fea0003800000 */
.L_x_5923:
        /* <DEDUP_REMOVED lines=11> */
[----:B------:R-:W-:Y:S01]  /*9920*/  ISETP.GE.AND P0, PT, R12, UR4, PT ;  /* 0x000000040c007c0c */ /* 0x000fe2000bf06270 */
[----:B------:R-:W-:Y:S01]  /*9930*/  BSSY B0, `(.L_x_5939) ;  /* 0x0000061000007945 */ /* 0x000fe20003800000 */
[----:B------:R-:W-:Y:S01]  /*9940*/  MOV R97, R95 ;  /* 0x0000005f00617202 */ /* 0x000fe20000000f00 */
        /* <DEDUP_REMOVED lines=25> */
[C---:B------:R-:W-:Y:S01]  /*9ae0*/  LEA R158, P0, R97.reuse, R104, 0x1 ;  /* 0x00000068619e7211 */ /* 0x040fe200078008ff */
        /* <DEDUP_REMOVED lines=69> */
.L_x_5940:
[----:B------:R-:W-:Y:S05]  /*9f40*/  BSYNC B0 ;  /* 0x0000000000007941 */ /* 0x000fea0003800000 */
.L_x_5939:
[----:B-----5:R1:W-:Y:S02]  /*9f50*/  STG.E.128 desc[UR6][R162.64], R56 ;  /* 0x00000038a2007986 */ /* 0x0203e4000c101d06 */
.L_x_5938:
[----:B------:R-:W-:Y:S05]  /*9f60*/  BSYNC B1 ;  /* 0x0000000000017941 */ /* 0x000fea0003800000 */
.L_x_5937:
        /* <DEDUP_REMOVED lines=98> */
.L_x_5944:
[----:B------:R-:W-:Y:S05]  /*a590*/  BSYNC B0 ;  /* 0x0000000000007941 */ /* 0x000fea0003800000 */
.L_x_5943:
[----:B-----5:R1:W-:Y:S02]  /*a5a0*/  STG.E.128 desc[UR6][R162.64], R56 ;  /* 0x00000038a2007986 */ /* 0x0203e4000c101d06 */
.L_x_5942:
[----:B------:R-:W-:Y:S05]  /*a5b0*/  BSYNC B1 ;  /* 0x0000000000017941 */ /* 0x000fea0003800000 */
.L_x_5941:
        /* <DEDUP_REMOVED lines=97> */
.L_x_5946:
[----:B------:R-:W-:Y:S05]  /*abd0*/  BSYNC B0 ;  /* 0x0000000000007941 */ /* 0x000fea0003800000 */
.L_x_5945:
[----:B-----5:R1:W-:Y:S02]  /*abe0*/  STG.E.128 desc[UR6][R160.64], R56 ;  /* 0x00000038a0007986 */ /* 0x0203e4000c101d06 */
.L_x_5936:
[----:B------:R-:W-:Y:S05]  /*abf0*/  BSYNC B2 ;  /* 0x0000000000027941 */ /* 0x000fea0003800000 */
.L_x_5935:
        /* <DEDUP_REMOVED lines=8> */
.L_x_5872:
        /* <DEDUP_REMOVED lines=11> */
[----:B-123--:R-:W2:Y:S01]  /*ad30*/  @P4 LDG.E.128 R24, desc[UR6][R102.64] ;  /* 0x0000000666184981 */ /* 0x00eea2000c1e1d00 */
        /* <DEDUP_REMOVED lines=9> */
.L_x_5948:
[----:B------:R-:W-:Y:S05]  /*add0*/  BSYNC B0 ;  /* 0x0000000000007941 */ /* 0x000fea0003800000 */
.L_x_5947:
        /* <DEDUP_REMOVED lines=24> */
.L_x_5950:
[----:B------:R-:W-:Y:S05]  /*af60*/  BSYNC B0 ;  /* 0x0000000000007941 */ /* 0x000fea0003800000 */
.L_x_5949:
        /* <DEDUP_REMOVED lines=24> */
.L_x_5952:
[----:B------:R-:W-:Y:S05]  /*b0f0*/  BSYNC B0 ;  /* 0x0000000000007941 */ /* 0x000fea0003800000 */
.L_x_5951:
[----:B------:R-:W-:Y:S01]  /*b100*/  UMOV UR4, URZ ;  /* 0x0000003f00047c82 */ /* 0x000fe20008000000 */
[----:B------:R-:W-:Y:S04]  /*b110*/  BSSY B0, `(.L_x_5898) ;  /* 0x000001c000007945 */ /* 0x000fe80003800000 */
[----:B------:R-:W-:Y:S05]  /*b120*/  @!P0 BRA `(.L_x_5953) ;  /* 0x0000000000688947 */ /* 0x000fea0003800000 */
[----:B------:R-:W-:Y:S02]  /*b130*/  ISETP.NE.AND P1, PT, R130, RZ, PT ;  /* 0x000000ff8200720c */ /* 0x000fe40003f25270 */
[----:B------:R-:W-:Y:S11]  /*b140*/  ISETP.NE.AND P4, PT, R129, RZ, PT ;  /* 0x000000ff8100720c */ /* 0x000ff60003f85270 */
[----:B------:R-:W2:Y:S01]  /*b150*/  @P1 LDC.64 R2, c[0x0][0x338] ;  /* 0x0000ce00ff021b82 */ /* 0x000ea20000000a00 */
[----:B----4-:R-:W-:Y:S01]  /*b160*/  @P1 IMAD.MOV.U32 R97, RZ, RZ, R95 ;  /* 0x000000ffff611224 */ /* 0x010fe200078e005f */
[----:B------:R-:W-:Y:S02]  /*b170*/  @P4 LEA R28, P0, R88, R102, 0x1 ;  /* 0x00000066581c4211 */ /* 0x000fe400078008ff */
[----:B-1----:R-:W-:Y:S02]  /*b180*/  @P4 LEA R30, P2, R90, R96, 0x1 ;  /* 0x000000605a1e4211 */ /* 0x002fe400078408ff */
        /* <DEDUP_REMOVED lines=20> */
.L_x_5953:
[----:B------:R-:W-:Y:S05]  /*b2d0*/  BSYNC B0 ;  /* 0x0000000000007941 */ /* 0x000fea0003800000 */
.L_x_5898:
[----:B------:R-:W5:Y:S02]  /*b2e0*/  LDC R0, c[0x0][0x338] ;  /* 0x0000ce00ff007b82 */ /* 0x000f640000000800 */
[----:B-----5:R-:W-:Y:S05]  /*b2f0*/  IMAD.U32 R3, R0, -0x40, RZ ;  /* 0xffffffc000037824 */ /* 0x020fea00078e00ff */
[C---:B-1--4-:R-:W-:Y:S04]  /*b300*/  LEA R102, P0, R3.reuse, R102, 0x1 ;  /* 0x0000006603667211 */ /* 0x052fe800078008ff */
[----:B------:R-:W-:Y:S01]  /*b310*/  LEA.HI.X.SX32 R103, R3, R103, 0x1, P0 ;  /* 0x0000006703677211 */ /* 0x000fe200000f0eff */
[----:B------:R-:W-:Y:S08]  /*b320*/  @!P3 BRA `(.L_x_5954) ;  /* 0x000000040030b947 */ /* 0x000ff00003800000 */
[----:B------:R-:W-:Y:S04]  /*b330*/  IADD3 R0, R11, -0x1, RZ ;  /* 0xffffffff0b007810 */ /* 0x000fe80007ffe0ff */
[----:B------:R-:W-:Y:S11]  /*b340*/  ISETP.GT.AND P0, PT, R0, UR31, PT ;  /* 0x0000001f00007c0c */ /* 0x000ff6000bf04270 */
[----:B------:R-:W-:Y:S02]  /*b350*/  @!UPT UIADD3 URZ, URZ, URZ, URZ ;  /* 0x0000003f3f3ff290 */ /* 0x000fe4000fffe03f */
[----:B------:R-:W-:Y:S05]  /*b360*/  @!P0 BRA `(.L_x_5955) ;  /* 0x0000000400448947 */ /* 0x000fea0003800000 */
[----:B--23--:R-:W-:Y:S01]  /*b370*/  IMAD.MOV.U32 R22, RZ, RZ, RZ ;  /* 0x000000ffff167224 */ /* 0x00cfe200078e00ff */
        /* <DEDUP_REMOVED lines=71> */
.L_x_5954:
[----:B------:R-:W1:Y:S01]  /*b7f0*/  LDC R2, c[0x0][0x250] ;  /* 0x00009400ff027b82 */ /* 0x000e620000000800 */
[----:B------:R-:W-:Y:S07]  /*b800*/  IMAD.MOV.U32 R97, RZ, RZ, R95 ;  /* 0x000000ffff617224 */ /* 0x000fee00078e005f */
[----:B------:R-:W2:Y:S02]  /*b810*/  LDC R0, c[0x0][0x248] ;  /* 0x00009200ff007b82 */ /* 0x000ea40000000800 */
[----:B--23--:R-:W-:Y:S02]  /*b820*/  IMAD.U32 R5, R0, -0x40, RZ ;  /* 0xffffffc000057824 */ /* 0x00cfe400078e00ff */
[----:B-1----:R-:W-:Y:S03]  /*b830*/  IMAD.U32 R3, R2, -0x40, RZ ;  /* 0xffffffc002037824 */ /* 0x002fe600078e00ff */
[----:B------:R-:W-:Y:S02]  /*b840*/  LEA R96, P0, R5, R96, 0x1 ;  /* 0x0000006005607211 */ /* 0x000fe400078008ff */
[----:B------:R-:W-:Y:S02]  /*b850*/  LEA R98, P1, R3, R98, 0x1 ;  /* 0x0000006203627211 */ /* 0x000fe400078208ff */
[----:B------:R-:W-:Y:S02]  /*b860*/  LEA.HI.X.SX32 R95, R5, R97, 0x1, P0 ;  /* 0x00000061055f7211 */ /* 0x000fe400000f0eff */
[----:B------:R-:W-:Y:S09]  /*b870*/  LEA.HI.X.SX32 R99, R3, R99, 0x1, P1 ;  /* 0x0000006303637211 */ /* 0x000ff200008f0eff */
.L_x_5955:
[----:B------:R-:W-:Y:S04]  /*b880*/  IADD3 R11, R11, -0x1, RZ ;  /* 0xffffffff0b0b7810 */ /* 0x000fe80007ffe0ff */
[----:B------:R-:W-:Y:S11]  /*b890*/  ISETP.GT.AND P0, PT, R11, UR31, PT ;  /* 0x0000001f0b007c0c */ /* 0x000ff6000bf04270 */
[----:B------:R-:W-:Y:S02]  /*b8a0*/  @!UPT UIADD3 URZ, URZ, URZ, URZ ;  /* 0x0000003f3f3ff290 */ /* 0x000fe4000fffe03f */
[----:B------:R-:W-:Y:S05]  /*b8b0*/  @P0 BRA `(.L_x_5956) ;  /* 0xffffff7400180947 */ /* 0x000fea000383ffff */
.L_x_5863:
[----:B------:R-:W1:Y:S01]  /*b8c0*/  S2UR UR4, SR_CgaCtaId ;  /* 0x00000000000479c3 */ /* 0x000e620000008800 */
[----:B------:R-:W-:Y:S01]  /*b8d0*/  ULDC UR5, c[0x0][0x2e0] ;  /* 0x0000b80000057ab9 */ /* 0x000fe20000000800 */
[----:B------:R-:W-:-:S06]  /*b8e0*/  UMOV UR10, 0x400 ;  /* 0x00000400000a7882 */ /* 0x000fcc0000000000 */
[----:B------:R-:W-:Y:S01]  /*b8f0*/  BAR.SYNC.DEFER_BLOCKING 0x0 ;  /* 0x0000000000007b1d */ /* 0x000fe20000010000 */
[----:B------:R-:W-:Y:S02]  /*b900*/  ISETP.NE.AND P2, PT, RZ, UR5, PT ;  /* 0x00000005ff007c0c */ /* 0x000fe4000bf45270 */
[----:B------:R-:W-:Y:S02]  /*b910*/  ISETP.GE.AND P1, PT, R10, UR30, PT ;  /* 0x0000001e0a007c0c */ /* 0x000fe4000bf26270 */
[----:B------:R-:W-:-:S03]  /*b920*/  ISETP.GE.AND P0, PT, R9, UR30, PT ;  /* 0x0000001e09007c0c */ /* 0x000fc6000bf06270 */
[----:B------:R-:W4:Y:S01]  /*b930*/  LDC.64 R2, c[0x0][0x240] ;  /* 0x00009000ff027b82 */ /* 0x000f220000000a00 */
[----:B------:R-:W-:Y:S01]  /*b940*/  BSSY B3, `(.L_x_5957) ;  /* 0x00007bf000037945 */ /* 0x000fe20003800000 */
[----:B-1----:R-:W-:-:S06]  /*b950*/  ULEA UR4, UR4, UR10, 0x18 ;  /* 0x0000000a04047291 */ /* 0x002fcc000f8ec03f */
[----:B------:R-:W-:Y:S02]  /*b960*/  LEA R197, R142, UR4, 0x1 ;  /* 0x000000048ec57c11 */ /* 0x000fe4000f8e08ff */
[C---:B----4-:R-:W-:Y:S01]  /*b970*/  SHF.L.U64.HI R11, R2.reuse, 0x4, R3 ;  /* 0x00000004020b7819 */ /* 0x050fe20000010203 */
[----:B------:R-:W-:Y:S01]  /*b980*/  IMAD.SHL.U32 R15, R2, 0x10, RZ ;  /* 0x00000010020f7824 */ /* 0x000fe200078e00ff */
[----:B------:R-:W-:Y:S06]  /*b990*/  @!P2 BRA `(.L_x_5958) ;  /* 0x0000007000c8a947 */ /* 0x000fec0003800000 */
[----:B------:R-:W-:-:S04]  /*b9a0*/  ISETP.NE.U32.AND P2, PT, RZ, UR8, PT ;  /* 0x00000008ff007c0c */ /* 0x000fc8000bf45070 */
[----:B------:R-:W-:Y:S01]  /*b9b0*/  ISETP.NE.AND.EX P2, PT, RZ, UR9, PT, P2 ;  /* 0x00000009ff007c0c */ /* 0x000fe2000bf45320 */
[----:B------:R-:W-:Y:S01]  /*b9c0*/  UMOV UR10, URZ ;  /* 0x0000003f000a7c82 */ /* 0x000fe20008000000 */
[----:B------:R-:W-:Y:S01]  /*b9d0*/  IMAD.MOV.U32 R152, RZ, RZ, R150 ;  /* 0x000000ffff987224 */ /* 0x000fe200078e0096 */
[----:B------:R-:W-:-:S10]  /*b9e0*/  ULDC.64 UR8, c[0x0][0x210] ;  /* 0x0000840000087ab9 */ /* 0x000fd40000000a00 */
[----:B------:R-:W4:Y:S01]  /*b9f0*/  @P2 LDG.E R148, desc[UR6][R148.64] ;  /* 0x0000000694942981 */ /* 0x000f22000c1e1900 */
[----:B--23--:R-:W-:Y:S01]  /*ba00*/  IMAD.WIDE.U32 R6, R2, 0x30, R152 ;  /* 0x0000003002067825 */ /* 0x00cfe200078e0098 */
[----:B------:R-:W-:Y:S01]  /*ba10*/  IADD3 R15, P4, R15, R150, RZ ;  /* 0x000000960f0f7210 */ /* 0x000fe20007f9e0ff */
[----:B------:R-:W-:Y:S01]  /*ba20*/  UIADD3 UR12, -UR27, UR21, URZ ;  /* 0x000000151b0c7290 */ /* 0x000fe2000fffe13f */
[----:B------:R-:W-:-:S03]  /*ba30*/  LEA R20, P5, R150, UR8, 0x1 ;  /* 0x0000000896147c11 */ /* 0x000fc6000f8a08ff */
[--C-:B------:R-:W-:Y:S01]  /*ba40*/  IMAD.X R4, R11, 0x1, R153.reuse, P4 ;  /* 0x000000010b047824 */ /* 0x100fe200020e0699 */
[----:B------:R-:W-:Y:S02]  /*ba50*/  LEA.HI.X R21, R150, UR9, R153, 0x1, P5 ;  /* 0x0000000996157c11 */ /* 0x000fe4000a8f0c99 */
[----:B------:R-:W-:-:S04]  /*ba60*/  LEA R32, P5, R15, UR8, 0x1 ;  /* 0x000000080f207c11 */ /* 0x000fc8000f8a08ff */
[----:B------:R-:W-:Y:S02]  /*ba70*/  LEA.HI.X R33, R15, UR9, R4, 0x1, P5 ;  /* 0x000000090f217c11 */ /* 0x000fe4000a8f0c04 */
[----:B----4-:R-:W-:Y:S02]  /*ba80*/  @P2 R2UR UR10, R148 ;  /* 0x00000000940a22ca */ /* 0x010fe400000e0000 */
[----:B------:R-:W-:-:S04]  /*ba90*/  LEA R0, P2, R2, R150, 0x5 ;  /* 0x0000009602007211 */ /* 0x000fc800078428ff */
[----:B------:R-:W-:Y:S01]  /*baa0*/  LEA.HI.X R5, R2, R153, R3, 0x5, P2 ;  /* 0x0000009902057211 */ /* 0x000fe200010f2c03 */
[----:B------:R-:W-:Y:S01]  /*bab0*/  IMAD R2, R3, 0x30, RZ ;  /* 0x0000003003027824 */ /* 0x000fe200078e02ff */
[----:B------:R-:W-:Y:S02]  /*bac0*/  LEA R22, P2, R6, UR8, 0x1 ;  /* 0x0000000806167c11 */ /* 0x000fe4000f8408ff */
[C---:B------:R-:W-:Y:S01]  /*bad0*/  LEA R14, P4, R0.reuse, UR8, 0x1 ;  /* 0x00000008000e7c11 */ /* 0x040fe2000f8808ff */
[----:B------:R-:W-:Y:S01]  /*bae0*/  IMAD.IADD R2, R7, 0x1, R2 ;  /* 0x0000000107027824 */ /* 0x000fe200078e0202 */
[----:B------:R-:W-:Y:S01]  /*baf0*/  ULDC.U8 UR8, c[0x0][0x3c3] ;  /* 0x0000f0c000087ab9 */ /* 0x000fe20000000000 */
[----:B------:R-:W-:Y:S01]  /*bb00*/  UIADD3 UR10, UR10, UR24, UR27 ;  /* 0x000000180a0a7290 */ /* 0x000fe2000fffe01b */
[----:B------:R-:W-:Y:S02]  /*bb10*/  LEA.HI.X R15, R0, UR9, R5, 0x1, P4 ;  /* 0x00000009000f7c11 */ /* 0x000fe4000a0f0c05 */
[----:B------:R-:W-:-:S02]  /*bb20*/  LEA.HI.X R23, R6, UR9, R2, 0x1, P2 ;  /* 0x0000000906177c11 */ /* 0x000fc400090f0c02 */
[----:B------:R-:W-:Y:S01]  /*bb30*/  ISETP.NE.AND P2, PT, RZ, UR8, PT ;  /* 0x00000008ff007c0c */ /* 0x000fe2000bf45270 */
[----:B------:R-:W-:Y:S01]  /*bb40*/  IMAD R3, R139, UR10, RZ ;  /* 0x0000000a8b037c24 */ /* 0x000fe2000f8e02ff */
[----:B------:R-:W-:-:S04]  /*bb50*/  ISETP.GE.AND P4, PT, R146, UR12, PT ;  /* 0x0000000c92007c0c */ /* 0x000fc8000bf86270 */
[-C--:B------:R-:W-:Y:S02]  /*bb60*/  IADD3 R6, P6, R132, R3.reuse, RZ ;  /* 0x0000000384067210 */ /* 0x080fe40007fde0ff */
[----:B------:R-:W-:Y:S02]  /*bb70*/  SHF.R.S32.HI R2, RZ, 0x1f, R3 ;  /* 0x0000001fff027819 */ /* 0x000fe40000011403 */
[----:B------:R-:W-:Y:S02]  /*bb80*/  IADD3 R0, P5, R131, R3, RZ ;  /* 0x0000000383007210 */ /* 0x000fe40007fbe0ff */
[----:B------:R-:W-:Y:S01]  /*bb90*/  ISETP.GT.AND P4, PT, R119, -0x8, !P4 ;  /* 0xfffffff87700780c */ /* 0x000fe20006784270 */
[--C-:B------:R-:W-:Y:S02]  /*bba0*/  IMAD.X R7, R118, 0x1, R2.reuse, P6 ;  /* 0x0000000176077824 */ /* 0x100fe400030e0602 */
[----:B------:R-:W-:Y:S01]  /*bbb0*/  IMAD.X R2, R117, 0x1, R2, P5 ;  /* 0x0000000175027824 */ /* 0x000fe200028e0602 */
[----:B------:R-:W-:Y:S09]  /*bbc0*/  @!P2 BRA `(.L_x_5959) ;  /* 0x00000028002ca947 */ /* 0x000ff20003800000 */
        /* <DEDUP_REMOVED lines=24> */
[--C-:B------:R-:W-:Y:S02]  /*bd50*/  HADD2.F32 R28, -RZ, R17.reuse.H1_H1 ;  /* 0x30000011ff1c7230 */ /* 0x100fe40000004100 */
[----:B------:R-:W-:-:S02]  /*bd60*/  HADD2.F32 R30, -RZ, R17.H0_H0 ;  /* 0x20000011ff1e7230 */ /* 0x000fc40000004100 */
[----:B---3--:R-:W-:Y:S02]  /*bd70*/  HADD2.F32 R0, -RZ, R3.H1_H1 ;  /* 0x30000003ff007230 */ /* 0x008fe40000004100 */
[----:B------:R-:W-:Y:S02]  /*bd80*/  HADD2.F32 R11, -RZ, R2.H1_H1 ;  /* 0x30000002ff0b7230 */ /* 0x000fe40000004100 */
[----:B----4-:R-:W-:Y:S02]  /*bd90*/  HADD2.F32 R19, -RZ, R5.H1_H1 ;  /* 0x30000005ff137230 */ /* 0x010fe40000004100 */
        /* <DEDUP_REMOVED lines=29> */
.L_x_5965:
[----:B------:R-:W-:Y:S05]  /*bf70*/  BSYNC B0 ;  /* 0x0000000000007941 */ /* 0x000fea0003800000 */
.L_x_5964:
[----:B-----5:R3:W-:Y:S02]  /*bf80*/  STS.128 [R197], R16 ;  /* 0x00000010c5007388 */ /* 0x0207e40000000c00 */
.L_x_5963:
[----:B------:R-:W-:Y:S05]  /*bf90*/  BSYNC B1 ;  /* 0x0000000000017941 */ /* 0x000fea0003800000 */
.L_x_5962:
        /* <DEDUP_REMOVED lines=12> */
[--C-:B------:R-:W-:Y:S02]  /*c060*/  HADD2.F32 R28, -RZ, R17.reuse.H1_H1 ;  /* 0x30000011ff1c7230 */ /* 0x100fe40000004100 */
[----:B------:R-:W-:-:S02]  /*c070*/  HADD2.F32 R30, -RZ, R17.H0_H0 ;  /* 0x20000011ff1e7230 */ /* 0x000fc40000004100 */
[----:B--2---:R-:W-:Y:S02]  /*c080*/  HADD2.F32 R0, -RZ, R3.H1_H1 ;  /* 0x30000003ff007230 */ /* 0x004fe40000004100 */
        /* <DEDUP_REMOVED lines=31> */
.L_x_5969:
[----:B------:R-:W-:Y:S05]  /*c280*/  BSYNC B0 ;  /* 0x0000000000007941 */ /* 0x000fea0003800000 */
.L_x_5968:
[----:B-----5:R1:W-:Y:S02]  /*c290*/  STS.128 [R197+0x2000], R16 ;  /* 0x00200010c5007388 */ /* 0x0203e40000000c00 */
.L_x_5967:
[----:B------:R-:W-:Y:S05]  /*c2a0*/  BSYNC B1 ;  /* 0x0000000000017941 */ /* 0x000fea0003800000 */
.L_x_5966:
        /* <DEDUP_REMOVED lines=8> */
[--C-:B-12--5:R-:W-:Y:S01]  /*c330*/  HADD2.F32 R21, -RZ, R19.reuse.H1_H1 ;  /* 0x30000013ff157230 */ /* 0x126fe20000004100 */
        /* <DEDUP_REMOVED lines=36> */
.L_x_5971:
[----:B------:R-:W-:Y:S05]  /*c580*/  BSYNC B0 ;  /* 0x0000000000007941 */ /* 0x000fea0003800000 */
.L_x_5970:
[----:B-----5:R3:W-:Y:S02]  /*c590*/  STS.128 [R197+0x4000], R16 ;  /* 0x00400010c5007388 */ /* 0x0207e40000000c00 */
.L_x_5961:
[----:B------:R-:W-:Y:S05]  /*c5a0*/  BSYNC B2 ;  /* 0x0000000000027941 */ /* 0x000fea0003800000 */
.L_x_5960:
[----:B-123--:R-:W-:Y:S01]  /*c5b0*/  VIADD R20, R146, 0x10 ;  /* 0x0000001092147836 */ /* 0x00efe20000000000 */
[----:B------:R-:W-:Y:S04]  /*c5c0*/  BSSY B2, `(.L_x_5972) ;  /* 0x00000a0000027945 */ /* 0x000fe80003800000 */
[----:B------:R-:W-:-:S04]  /*c5d0*/  ISETP.GE.AND P2, PT, R20, UR12, PT ;  /* 0x0000000c14007c0c */ /* 0x000fc8000bf46270 */
        /* <DEDUP_REMOVED lines=60> */
.L_x_5977:
[----:B------:R-:W-:Y:S05]  /*c9a0*/  BSYNC B0 ;  /* 0x0000000000007941 */ /* 0x000fea0003800000 */
.L_x_5976:
[----:B-----5:R3:W-:Y:S02]  /*c9b0*/  STS.128 [R197+0x800], R16 ;  /* 0x00080010c5007388 */ /* 0x0207e40000000c00 */
.L_x_5975:
[----:B------:R-:W-:Y:S05]  /*c9c0*/  BSYNC B1 ;  /* 0x0000000000017941 */ /* 0x000fea0003800000 */
.L_x_5974:
        /* <DEDUP_REMOVED lines=46> */
.L_x_5981:
[----:B------:R-:W-:Y:S05]  /*ccb0*/  BSYNC B0 ;  /* 0x0000000000007941 */ /* 0x000fea0003800000 */
.L_x_5980:
[----:B-----5:R1:W-:Y:S02]  /*ccc0*/  STS.128 [R197+0x2800], R16 ;  /* 0x00280010c5007388 */ /* 0x0203e40000000c00 */
.L_x_5979:
[----:B------:R-:W-:Y:S05]  /*ccd0*/  BSYNC B1 ;  /* 0x0000000000017941 */ /* 0x000fea0003800000 */
.L_x_5978:
        /* <DEDUP_REMOVED lines=44> */
.L_x_5983:
[----:B------:R-:W-:Y:S05]  /*cfa0*/  BSYNC B0 ;  /* 0x0000000000007941 */ /* 0x000fea0003800000 */
.L_x_5982:
[----:B-----5:R2:W-:Y:S02]  /*cfb0*/  STS.128 [R197+0x4800], R32 ;  /* 0x00480020c5007388 */ /* 0x0205e40000000c00 */
.L_x_5973:
[----:B------:R-:W-:Y:S05]  /*cfc0*/  BSYNC B2 ;  /* 0x0000000000027941 */ /* 0x000fea0003800000 */
.L_x_5972:
[----:B------:R-:W-:Y:S01]  /*cfd0*/  VIADD R21, R146, 0x20 ;  /* 0x0000002092157836 */ /* 0x000fe20000000000 */
[----:B------:R-:W-:Y:S04]  /*cfe0*/  BSSY B2, `(.L_x_5984) ;  /* 0x00000a2000027945 */ /* 0x000fe80003800000 */
[----:B------:R-:W-:-:S04]  /*cff0*/  ISETP.GE.AND P2, PT, R21, UR12, PT ;  /* 0x0000000c15007c0c */ /* 0x000fc8000bf46270 */
        /* <DEDUP_REMOVED lines=28> */
[----:B--2---:R-:W-:-:S02]  /*d1c0*/  HADD2.F32 R32, -RZ, R17.H0_H0 ;  /* 0x20000011ff207230 */ /* 0x004fc40000004100 */
        /* <DEDUP_REMOVED lines=32> */
.L_x_5989:
[----:B------:R-:W-:Y:S05]  /*d3d0*/  BSYNC B0 ;  /* 0x0000000000007941 */ /* 0x000fea0003800000 */
.L_x_5988:
[----:B-----5:R3:W-:Y:S02]  /*d3e0*/  STS.128 [R197+0x1000], R16 ;  /* 0x00100010c5007388 */ /* 0x0207e40000000c00 */
.L_x_5987:
[----:B------:R-:W-:Y:S05]  /*d3f0*/  BSYNC B1 ;  /* 0x0000000000017941 */ /* 0x000fea0003800000 */
.L_x_5986:
        /* <DEDUP_REMOVED lines=46> */
.L_x_5993:
[----:B------:R-:W-:Y:S05]  /*d6e0*/  BSYNC B0 ;  /* 0x0000000000007941 */ /* 0x000fea0003800000 */
.L_x_5992:
[----:B-----5:R3:W-:Y:S02]  /*d6f0*/  STS.128 [R197+0x3000], R16 ;  /* 0x00300010c5007388 */ /* 0x0207e40000000c00 */
.L_x_5991:
[----:B------:R-:W-:Y:S05]  /*d700*/  BSYNC B1 ;  /* 0x0000000000017941 */ /* 0x000fea0003800000 */
.L_x_5990:
[----:B------:R1:W-:Y:S01]  /*d710*/  @P0 STS.128 [R197+0x5000], RZ ;  /* 0x005000ffc5000388 */ /* 0x0003e20000000c00 */
[----:B------:R-:W-:Y:S05]  /*d720*/  @P0 BRA `(.L_x_5985) ;  /* 0x0000000000b40947 */ /* 0x000fea0003800000 */
[----:B-1-3--:R1:W5:Y:S01]  /*d730*/  LDG.E.128 R16, desc[UR6][R14.64+0x100] ;  /* 0x000100060e107981 */ /* 0x00a362000c1e1d00 */
[----:B------:R-:W-:Y:S01]  /*d740*/  ISETP.GE.AND P2, PT, R9, UR5, PT ;  /* 0x0000000509007c0c */ /* 0x000fe2000bf46270 */
[----:B------:R-:W-:-:S12]  /*d750*/  BSSY B0, `(.L_x_5994) ;  /* 0x0000029000007945 */ /* 0x000fd80003800000 */
[----:B------:R-:W-:Y:S05]  /*d760*/  @P2 BRA `(.L_x_5995) ;  /* 0x00000000009c2947 */ /* 0x000fea0003800000 */
[----:B------:R-:W3:Y:S04]  /*d770*/  LDG.E.64 R2, desc[UR6][R26.64+0x80] ;  /* 0x000080061a027981 */ /* 0x000ee8000c1e1b00 */
[----:B------:R-:W1:Y:S01]  /*d780*/  LDG.E.64 R4, desc[UR6][R24.64+0x80] ;  /* 0x0000800618047981 */ /* 0x000e62000c1e1b00 */
[--C-:B-----5:R-:W-:Y:S02]  /*d790*/  HADD2.F32 R29, -RZ, R19.reuse.H0_H0 ;  /* 0x20000013ff1d7230 */ /* 0x120fe40000004100 */
[----:B------:R-:W-:Y:S02]  /*d7a0*/  HADD2.F32 R19, -RZ, R19.H1_H1 ;  /* 0x30000013ff137230 */ /* 0x000fe40000004100 */
[--C-:B------:R-:W-:Y:S02]  /*d7b0*/  HADD2.F32 R28, -RZ, R17.reuse.H1_H1 ;  /* 0x30000011ff1c7230 */ /* 0x100fe40000004100 */
[----:B------:R-:W-:-:S02]  /*d7c0*/  HADD2.F32 R31, -RZ, R17.H0_H0 ;  /* 0x20000011ff1f7230 */ /* 0x000fc40000004100 */
[----:B---3--:R-:W-:Y:S02]  /*d7d0*/  HADD2.F32 R0, -RZ, R3.H1_H1 ;  /* 0x30000003ff007230 */ /* 0x008fe40000004100 */
[----:B------:R-:W-:Y:S02]  /*d7e0*/  HADD2.F32 R11, -RZ, R2.H1_H1 ;  /* 0x30000002ff0b7230 */ /* 0x000fe40000004100 */
[----:B-1----:R-:W-:Y:S02]  /*d7f0*/  HADD2.F32 R15, -RZ, R5.H1_H1 ;  /* 0x30000005ff0f7230 */ /* 0x002fe40000004100 */
        /* <DEDUP_REMOVED lines=30> */
.L_x_5995:
[----:B------:R-:W-:Y:S05]  /*d9e0*/  BSYNC B0 ;  /* 0x0000000000007941 */ /* 0x000fea0003800000 */
.L_x_5994:
[----:B-----5:R3:W-:Y:S02]  /*d9f0*/  STS.128 [R197+0x5000], R16 ;  /* 0x00500010c5007388 */ /* 0x0207e40000000c00 */
.L_x_5985:
[----:B------:R-:W-:Y:S05]  /*da00*/  BSYNC B2 ;  /* 0x0000000000027941 */ /* 0x000fea0003800000 */
.L_x_5984:
[----:B-1-3--:R-:W-:-:S05]  /*da10*/  VIADD R16, R146, 0x30 ;  /* 0x0000003092107836 */ /* 0x00afca0000000000 */
[----:B------:R-:W-:-:S04]  /*da20*/  ISETP.GE.AND P2, PT, R16, UR12, PT ;  /* 0x0000000c10007c0c */ /* 0x000fc8000bf46270 */
        /* <DEDUP_REMOVED lines=22> */
[----:B------:R-:W2:Y:S04]  /*db90*/  LDG.E.64 R2, desc[UR6][R18.64] ;  /* 0x0000000612027981 */ /* 0x000ea8000c1e1b00 */
[----:B------:R-:W4:Y:S01]  /*dba0*/  LDG.E.64 R4, desc[UR6][R6.64] ;  /* 0x0000000606047981 */ /* 0x000f22000c1e1b00 */
[--C-:B-----5:R-:W-:Y:S01]  /*dbb0*/  HADD2.F32 R15, -RZ, R27.reuse.H1_H1 ;  /* 0x3000001bff0f7230 */ /* 0x120fe20000004100 */
[----:B------:R-:W-:Y:S01]  /*dbc0*/  MOV R28, R25 ;  /* 0x00000019001c7202 */ /* 0x000fe20000000f00 */
[----:B------:R-:W-:-:S04]  /*dbd0*/  HADD2.F32 R17, -RZ, R27.H0_H0 ;  /* 0x2000001bff117230 */ /* 0x000fc80000004100 */
[--C-:B------:R-:W-:Y:S02]  /*dbe0*/  HADD2.F32 R25, -RZ, R28.reuse.H0_H0 ;  /* 0x2000001cff197230 */ /* 0x100fe40000004100 */
        /* <DEDUP_REMOVED lines=10> */
[--C-:B------:R-:W-:Y:S02]  /*dc90*/  HADD2.F32 R0, -RZ, R26.reuse.H0_H0 ;  /* 0x2000001aff007230 */ /* 0x100fe40000004100 */
[C---:B------:R-:W-:Y:S01]  /*dca0*/  FMUL.FTZ R11, R25.reuse, R11 ;  /* 0x0000000b190b7220 */ /* 0x040fe20000410000 */
[----:B------:R-:W-:Y:S02]  /*dcb0*/  HADD2.F32 R3, -RZ, R3.H0_H0 ;  /* 0x20000003ff037230 */ /* 0x000fe40000004100 */
[-C--:B------:R-:W-:Y:S01]  /*dcc0*/  FFMA.FTZ R12, R25, R14.reuse, -R12 ;  /* 0x0000000e190c7223 */ /* 0x080fe2000001080c */
[----:B------:R-:W-:Y:S02]  /*dcd0*/  HADD2.F32 R26, -RZ, R26.H1_H1 ;  /* 0x3000001aff1a7230 */ /* 0x000fe40000004100 */
[----:B------:R-:W-:Y:S01]  /*dce0*/  FFMA.FTZ R11, R28, R14, R11 ;  /* 0x0000000e1c0b7223 */ /* 0x000fe2000001000b */
[----:B------:R-:W-:Y:S01]  /*dcf0*/  HADD2.F32 R2, -RZ, R2.H0_H0 ;  /* 0x20000002ff027230 */ /* 0x000fe20000004100 */
[----:B------:R-:W-:Y:S01]  /*dd00*/  F2FP.F16.F32.PACK_AB R27, R13, R8 ;  /* 0x000000080d1b723e */ /* 0x000fe200000000ff */
[----:B------:R-:W-:-:S02]  /*dd10*/  HADD2.F32 R17, -RZ, R24.H1_H1 ;  /* 0x30000018ff117230 */ /* 0x000fc40000004100 */
[-C--:B------:R-:W-:Y:S01]  /*dd20*/  FMUL.FTZ R25, R26, R3.reuse ;  /* 0x000000031a197220 */ /* 0x080fe20000410000 */
[----:B------:R-:W-:Y:S02]  /*dd30*/  HADD2.F32 R15, -RZ, R24.H0_H0 ;  /* 0x20000018ff0f7230 */ /* 0x000fe40000004100 */
[C---:B------:R-:W-:Y:S01]  /*dd40*/  FMUL.FTZ R3, R0.reuse, R3 ;  /* 0x0000000300037220 */ /* 0x040fe20000410000 */
[----:B------:R-:W-:Y:S02]  /*dd50*/  HADD2.F32 R5, -RZ, R5.H0_H0 ;  /* 0x20000005ff057230 */ /* 0x000fe40000004100 */
[-C--:B------:R-:W-:Y:S01]  /*dd60*/  FMUL.FTZ R14, R17, R2.reuse ;  /* 0x00000002110e7220 */ /* 0x080fe20000410000 */
[----:B------:R-:W-:Y:S02]  /*dd70*/  HADD2.F32 R4, -RZ, R4.H0_H0 ;  /* 0x20000004ff047230 */ /* 0x000fe40000004100 */
[----:B------:R-:W-:Y:S01]  /*dd80*/  FMUL.FTZ R2, R15, R2 ;  /* 0x000000020f027220 */ /* 0x000fe20000410000 */
        /* <DEDUP_REMOVED lines=8> */
.L_x_6000:
[----:B------:R-:W-:Y:S05]  /*de10*/  BSYNC B0 ;  /* 0x0000000000007941 */ /* 0x000fea0003800000 */
.L_x_5999:
[----:B-----5:R1:W-:Y:S02]  /*de20*/  STS.128 [R197+0x1800], R24 ;  /* 0x00180018c5007388 */ /* 0x0203e40000000c00 */
.L_x_5998:
[----:B------:R-:W-:Y:S05]  /*de30*/  BSYNC B1 ;  /* 0x0000000000017941 */ /* 0x000fea0003800000 */
.L_x_5997:
        /* <DEDUP_REMOVED lines=12> */
[--C-:B------:R-:W-:Y:S02]  /*df00*/  HADD2.F32 R26, -RZ, R13.reuse.H0_H0 ;  /* 0x2000000dff1a7230 */ /* 0x100fe40000004100 */
[----:B------:R-:W-:-:S02]  /*df10*/  HADD2.F32 R25, -RZ, R13.H1_H1 ;  /* 0x3000000dff197230 */ /* 0x000fc40000004100 */
[----:B--2---:R-:W-:Y:S02]  /*df20*/  HADD2.F32 R0, -RZ, R3.H1_H1 ;  /* 0x30000003ff007230 */ /* 0x004fe40000004100 */
[----:B------:R-:W-:Y:S02]  /*df30*/  HADD2.F32 R10, -RZ, R2.H1_H1 ;  /* 0x30000002ff0a7230 */ /* 0x000fe40000004100 */
        /* <DEDUP_REMOVED lines=31> */
.L_x_6004:
[----:B------:R-:W-:Y:S05]  /*e130*/  BSYNC B0 ;  /* 0x0000000000007941 */ /* 0x000fea0003800000 */
.L_x_6003:
[----:B-----5:R1:W-:Y:S02]  /*e140*/  STS.128 [R197+0x3800], R12 ;  /* 0x0038000cc5007388 */ /* 0x0203e40000000c00 */
.L_x_6002:
[----:B------:R-:W-:Y:S05]  /*e150*/  BSYNC B1 ;  /* 0x0000000000017941 */ /* 0x000fea0003800000 */
.L_x_6001:
        /* <DEDUP_REMOVED lines=10> */
[----:B-1-3--:R-:W-:Y:S02]  /*e200*/  HADD2.F32 R22, -RZ, R13.H1_H1 ;  /* 0x3000000dff167230 */ /* 0x00afe40000004100 */
        /* <DEDUP_REMOVED lines=36> */
.L_x_6006:
[----:B------:R-:W-:Y:S05]  /*e450*/  BSYNC B0 ;  /* 0x0000000000007941 */ /* 0x000fea0003800000 */
.L_x_6005:
[----:B-----5:R1:W-:Y:S01]  /*e460*/  STS.128 [R197+0x5800], R12 ;  /* 0x0058000cc5007388 */ /* 0x0203e20000000c00 */
[----:B------:R-:W-:Y:S05]  /*e470*/  BRA `(.L_x_5996) ;  /* 0x00000050002c7947 */ /* 0x000fea0003800000 */
.L_x_5959:
        /* <DEDUP_REMOVED lines=66> */
[----:B--2---:R-:W-:-:S02]  /*e8a0*/  HADD2.F32 R4, -RZ, R16.H0_H0 ;  /* 0x20000010ff047230 */ /* 0x004fc40000004100 */
        /* <DEDUP_REMOVED lines=26> */
.L_x_6012:
[----:B------:R-:W-:Y:S05]  /*ea50*/  BSYNC B0 ;  /* 0x0000000000007941 */ /* 0x000fea0003800000 */
.L_x_6011:
[----:B-----5:R3:W-:Y:S02]  /*ea60*/  STS.128 [R197], R28 ;  /* 0x0000001cc5007388 */ /* 0x0207e40000000c00 */
.L_x_6010:
[----:B------:R-:W-:Y:S05]  /*ea70*/  BSYNC B1 ;  /* 0x0000000000017941 */ /* 0x000fea0003800000 */
.L_x_6009:
        /* <DEDUP_REMOVED lines=62> */
[----:B---3--:R-:W-:-:S02]  /*ee60*/  HADD2.F32 R4, -RZ, R16.H0_H0 ;  /* 0x20000010ff047230 */ /* 0x008fc40000004100 */
        /* <DEDUP_REMOVED lines=26> */
.L_x_6016:
[----:B------:R-:W-:Y:S05]  /*f010*/  BSYNC B0 ;  /* 0x0000000000007941 */ /* 0x000fea0003800000 */
.L_x_6015:
[----:B-----5:R1:W-:Y:S02]  /*f020*/  STS.128 [R197+0x2000], R28 ;  /* 0x0020001cc5007388 */ /* 0x0203e40000000c00 */
.L_x_6014:
[----:B------:R-:W-:Y:S05]  /*f030*/  BSYNC B1 ;  /* 0x0000000000017941 */ /* 0x000fea0003800000 */
.L_x_6013:
        /* <DEDUP_REMOVED lines=37> */
[----:B-1----:R-:W-:Y:S02]  /*f290*/  HADD2.F32 R20, -RZ, R6.H1_H1 ;  /* 0x30000006ff147230 */ /* 0x002fe40000004100 */
        /* <DEDUP_REMOVED lines=50> */
.L_x_6018:
[----:B------:R-:W-:Y:S05]  /*f5c0*/  BSYNC B0 ;  /* 0x0000000000007941 */ /* 0x000fea0003800000 */
.L_x_6017:
[----:B-----5:R3:W-:Y:S02]  /*f5d0*/  STS.128 [R197+0x4000], R28 ;  /* 0x0040001cc5007388 */ /* 0x0207e40000000c00 */
.L_x_6008:
[----:B------:R-:W-:Y:S05]  /*f5e0*/  BSYNC B2 ;  /* 0x0000000000027941 */ /* 0x000fea0003800000 */
.L_x_6007:
[----:B-123--:R-:W-:Y:S01]  /*f5f0*/  VIADD R20, R146, 0x10 ;  /* 0x0000001092147836 */ /* 0x00efe20000000000 */
[----:B------:R-:W-:Y:S04]  /*f600*/  BSSY B2, `(.L_x_6019) ;  /* 0x0000120000027945 */ /* 0x000fe80003800000 */
[----:B------:R-:W-:-:S04]  /*f610*/  ISETP.GE.AND P2, PT, R20, UR12, PT ;  /* 0x0000000c14007c0c */ /* 0x000fc8000bf46270 */
        /* <DEDUP_REMOVED lines=95> */
.L_x_6024:
[----:B------:R-:W-:Y:S05]  /*fc10*/  BSYNC B0 ;  /* 0x0000000000007941 */ /* 0x000fea0003800000 */
.L_x_6023:
[----:B-----5:R3:W-:Y:S02]  /*fc20*/  STS.128 [R197+0x800], R28 ;  /* 0x0008001cc5007388 */ /* 0x0207e40000000c00 */
.L_x_6022:
[----:B------:R-:W-:Y:S05]  /*fc30*/  BSYNC B1 ;  /* 0x0000000000017941 */ /* 0x000fea0003800000 */
.L_x_6021:
        /* <DEDUP_REMOVED lines=64> */
[----:B---3--:R-:W-:-:S02]  /*10040*/  HADD2.F32 R4, -RZ, R16.H0_H0 ;  /* 0x20000010ff047230 */ /* 0x008fc40000004100 */
        /* <DEDUP_REMOVED lines=27> */
.L_x_6028:
[----:B------:R-:W-:Y:S05]  /*10200*/  BSYNC B0 ;  /* 0x0000000000007941 */ /* 0x000fea0003800000 */
.L_x_6027:
[----:B-----5:R1:W-:Y:S02]  /*10210*/  STS.128 [R197+0x2800], R28 ;  /* 0x0028001cc5007388 */ /* 0x0203e40000000c00 */
.L_x_6026:
[----:B------:R-:W-:Y:S05]  /*10220*/  BSYNC B1 ;  /* 0x0000000000017941 */ /* 0x000fea0003800000 */
.L_x_6025:
        /* <DEDUP_REMOVED lines=91> */
.L_x_6030:
[----:B------:R-:W-:Y:S05]  /*107e0*/  BSYNC B0 ;  /* 0x0000000000007941 */ /* 0x000fea0003800000 */
.L_x_6029:
[----:B-----5:R1:W-:Y:S02]  /*107f0*/  STS.128 [R197+0x4800], R24 ;  /* 0x00480018c5007388 */ /* 0x0203e40000000c00 */
.L_x_6020:
[----:B------:R-:W-:Y:S05]  /*10800*/  BSYNC B2 ;  /* 0x0000000000027941 */ /* 0x000fea0003800000 */
.L_x_6019:
[----:B------:R-:W-:Y:S01]  /*10810*/  VIADD R21, R146, 0x20 ;  /* 0x0000002092157836 */ /* 0x000fe20000000000 */
        /* <DEDUP_REMOVED lines=37> */
[----:B------:R-:W4:Y:S01]  /*10a70*/  LDG.E.128 R16, desc[UR6][R16.64] ;  /* 0x0000000610107981 */ /* 0x000f22000c1e1d00 */
[--C-:B---3--:R-:W-:Y:S02]  /*10a80*/  HADD2.F32 R34, -RZ, R24.reuse.H0_H0 ;  /* 0x20000018ff227230 */ /* 0x108fe40000004100 */
[----:B------:R-:W-:Y:S02]  /*10a90*/  HADD2.F32 R35, -RZ, R24.H1_H1 ;  /* 0x30000018ff237230 */ /* 0x000fe40000004100 */
[----:B--2---:R-:W-:Y:S02]  /*10aa0*/  HADD2.F32 R33, -RZ, R25.H0_H0 ;  /* 0x20000019ff217230 */ /* 0x004fe40000004100 */
        /* <DEDUP_REMOVED lines=30> */
[----:B------:R-:W-:-:S02]  /*10c90*/  HADD2.F32 R4, -RZ, R16.H0_H0 ;  /* 0x20000010ff047230 */ /* 0x000fc40000004100 */
        /* <DEDUP_REMOVED lines=26> */
.L_x_6036:
[----:B------:R-:W-:Y:S05]  /*10e40*/  BSYNC B0 ;  /* 0x0000000000007941 */ /* 0x000fea0003800000 */
.L_x_6035:
[----:B-----5:R3:W-:Y:S02]  /*10e50*/  STS.128 [R197+0x1000], R28 ;  /* 0x0010001cc5007388 */ /* 0x0207e40000000c00 */
.L_x_6034:
[----:B------:R-:W-:Y:S05]  /*10e60*/  BSYNC B1 ;  /* 0x0000000000017941 */ /* 0x000fea0003800000 */
.L_x_6033:
        /* <DEDUP_REMOVED lines=92> */
.L_x_6040:
[----:B------:R-:W-:Y:S05]  /*11430*/  BSYNC B0 ;  /* 0x0000000000007941 */ /* 0x000fea0003800000 */
.L_x_6039:
[----:B-----5:R3:W-:Y:S02]  /*11440*/  STS.128 [R197+0x3000], R28 ;  /* 0x0030001cc5007388 */ /* 0x0207e40000000c00 */
.L_x_6038:
[----:B------:R-:W-:Y:S05]  /*11450*/  BSYNC B1 ;  /* 0x0000000000017941 */ /* 0x000fea0003800000 */
.L_x_6037:
        /* <DEDUP_REMOVED lines=33> */
[----:B-1----:R-:W-:Y:S02]  /*11670*/  HADD2.F32 R15, -RZ, R29.H0_H0 ;  /* 0x2000001dff0f7230 */ /* 0x002fe40000004100 */
[--C-:B---3--:R-:W-:Y:S02]  /*11680*/  HADD2.F32 R3, -RZ, R4.reuse.H0_H0 ;  /* 0x20000004ff037230 */ /* 0x108fe40000004100 */
        /* <DEDUP_REMOVED lines=56> */
.L_x_6042:
[----:B------:R-:W-:Y:S05]  /*11a10*/  BSYNC B0 ;  /* 0x0000000000007941 */ /* 0x000fea0003800000 */
.L_x_6041:
[----:B-----5:R1:W-:Y:S02]  /*11a20*/  STS.128 [R197+0x5000], R24 ;  /* 0x00500018c5007388 */ /* 0x0203e40000000c00 */
.L_x_6032:
[----:B------:R-:W-:Y:S05]  /*11a30*/  BSYNC B2 ;  /* 0x0000000000027941 */ /* 0x000fea0003800000 */
.L_x_6031:
[----:B------:R-:W-:-:S05]  /*11a40*/  VIADD R16, R146, 0x30 ;  /* 0x0000003092107836 */ /* 0x000fca0000000000 */
        /* <DEDUP_REMOVED lines=23> */
[----:B---3--:R-:W-:-:S03]  /*11bc0*/  IMAD.WIDE R28, R7, 0x2, R22 ;  /* 0x00000002071c7825 */ /* 0x008fc600078e0216 */
        /* <DEDUP_REMOVED lines=14> */
[----:B------:R-:W-:Y:S02]  /*11cb0*/  HADD2.F32 R19, -RZ, R29.H0_H0 ;  /* 0x2000001dff137230 */ /* 0x000fe40000004100 */
[----:B--2---:R-:W-:Y:S02]  /*11cc0*/  HADD2.F32 R33, -RZ, R28.H1_H1 ;  /* 0x3000001cff217230 */ /* 0x004fe40000004100 */
        /* <DEDUP_REMOVED lines=29> */
[----:B------:R-:W-:-:S02]  /*11ea0*/  HADD2.F32 R4, -RZ, R12.H0_H0 ;  /* 0x2000000cff047230 */ /* 0x000fc40000004100 */
[----:B------:R-:W-:Y:S02]  /*11eb0*/  HADD2.F32 R8, -RZ, R25.H0_H0 ;  /* 0x20000019ff087230 */ /* 0x000fe40000004100 */
[----:B------:R-:W-:Y:S02]  /*11ec0*/  HADD2.F32 R11, -RZ, R13.H0_H0 ;  /* 0x2000000dff0b7230 */ /* 0x000fe40000004100 */
[----:B------:R-:W-:Y:S01]  /*11ed0*/  FMUL.FTZ R17, R30, R17 ;  /* 0x000000111e117220 */ /* 0x000fe20000410000 */
[----:B------:R-:W-:Y:S01]  /*11ee0*/  FFMA.FTZ R3, R3, R4, R18 ;  /* 0x0000000403037223 */ /* 0x000fe20000010012 */
        /* <DEDUP_REMOVED lines=23> */
.L_x_6046:
[----:B------:R-:W-:Y:S05]  /*12060*/  BSYNC B0 ;  /* 0x0000000000007941 */ /* 0x000fea0003800000 */
.L_x_6045:
[----:B-----5:R1:W-:Y:S02]  /*12070*/  STS.128 [R197+0x1800], R24 ;  /* 0x00180018c5007388 */ /* 0x0203e40000000c00 */
.L_x_6044:
[----:B------:R-:W-:Y:S05]  /*12080*/  BSYNC B1 ;  /* 0x0000000000017941 */ /* 0x000fea0003800000 */
.L_x_6043:
        /* <DEDUP_REMOVED lines=93> */
.L_x_6050:
[----:B------:R-:W-:Y:S05]  /*12660*/  BSYNC B0 ;  /* 0x0000000000007941 */ /* 0x000fea0003800000 */
.L_x_6049:
[----:B-----5:R1:W-:Y:S02]  /*12670*/  STS.128 [R197+0x3800], R24 ;  /* 0x00380018c5007388 */ /* 0x0203e40000000c00 */
.L_x_6048:
[----:B------:R-:W-:Y:S05]  /*12680*/  BSYNC B1 ;  /* 0x0000000000017941 */ /* 0x000fea0003800000 */
.L_x_6047:
[----:B------:R1:W-:Y:S01]  /*12690*/  @P0 STS.128 [R197+0x5800], RZ ;  /* 0x005800ffc5000388 */ /* 0x0003e20000000c00 */
[----:B------:R-:W-:Y:S05]  /*126a0*/  @P0 BRA `(.L_x_5996) ;  /* 0x0000000c00a00947 */ /* 0x000fea0003800000 */
[----:B-1----:R1:W5:Y:S01]  /*126b0*/  LDG.E.128 R12, desc[UR6][R22.64+0x100] ;  /* 0x00010006160c7981 */ /* 0x002362000c1e1d00 */
        /* <DEDUP_REMOVED lines=19> */
[----:B------:R-:W2:Y:S01]  /*127f0*/  LDG.E.128 R24, desc[UR6][R24.64] ;  /* 0x0000000618187981 */ /* 0x000ea2000c1e1d00 */
[----:B------:R-:W-:-:S04]  /*12800*/  IADD3 R5, P1, R3, R0, RZ ;  /* 0x0000000003057210 */ /* 0x000fc80007f3e0ff */
[----:B------:R-:W-:Y:S02]  /*12810*/  LEA.HI.X.SX32 R6, R3, R2, 0x1, P1 ;  /* 0x0000000203067211 */ /* 0x000fe400008f0eff */
[C---:B------:R-:W-:Y:S02]  /*12820*/  LEA R18, P1, R5.reuse, UR8, 0x1 ;  /* 0x0000000805127c11 */ /* 0x040fe4000f8208ff */
[----:B------:R-:W-:Y:S02]  /*12830*/  MOV R3, RZ ;  /* 0x000000ff00037202 */ /* 0x000fe40000000f00 */
[----:B------:R-:W-:Y:S01]  /*12840*/  LEA.HI.X R19, R5, UR9, R6, 0x1, P1 ;  /* 0x0000000905137c11 */ /* 0x000fe200088f0c06 */
[----:B------:R-:W-:Y:S01]  /*12850*/  ULDC.64 UR8, c[0x0][0x358] ;  /* 0x0000d60000087ab9 */ /* 0x000fe20000000a00 */
[----:B------:R-:W-:-:S03]  /*12860*/  @P0 IADD3 R3, -R138, RZ, RZ ;  /* 0x000000ff8a030210 */ /* 0x000fc60007ffe1ff */
[----:B------:R2:W3:Y:S01]  /*12870*/  LDG.E.128 R4, desc[UR6][R18.64] ;  /* 0x0000000612047981 */ /* 0x0004e2000c1e1d00 */
[----:B------:R-:W-:-:S04]  /*12880*/  IADD3 R0, P1, R3, R0, RZ ;  /* 0x0000000003007210 */ /* 0x000fc80007f3e0ff */
[----:B------:R-:W-:Y:S02]  /*12890*/  LEA.HI.X.SX32 R3, R3, R2, 0x1, P1 ;  /* 0x0000000203037211 */ /* 0x000fe400008f0eff */
[----:B------:R-:W-:-:S04]  /*128a0*/  LEA R8, P1, R0, UR8, 0x1 ;  /* 0x0000000800087c11 */ /* 0x000fc8000f8208ff */
[----:B------:R-:W-:-:S06]  /*128b0*/  LEA.HI.X R9, R0, UR9, R3, 0x1, P1 ;  /* 0x0000000900097c11 */ /* 0x000fcc00088f0c03 */
[----:B------:R-:W4:Y:S01]  /*128c0*/  LDG.E.128 R8, desc[UR6][R8.64] ;  /* 0x0000000608087981 */ /* 0x000f22000c1e1d00 */
[--C-:B--2---:R-:W-:Y:S02]  /*128d0*/  HADD2.F32 R19, -RZ, R25.reuse.H0_H0 ;  /* 0x20000019ff137230 */ /* 0x104fe40000004100 */
[----:B-1----:R-:W-:Y:S02]  /*128e0*/  HADD2.F32 R23, -RZ, R24.H0_H0 ;  /* 0x20000018ff177230 */ /* 0x002fe40000004100 */
[----:B------:R-:W-:Y:S02]  /*128f0*/  HADD2.F32 R18, -RZ, R25.H1_H1 ;  /* 0x30000019ff127230 */ /* 0x000fe40000004100 */
[--C-:B---3--:R-:W-:Y:S02]  /*12900*/  HADD2.F32 R0, -RZ, R5.reuse.H0_H0 ;  /* 0x20000005ff007230 */ /* 0x108fe40000004100 */
        /* <DEDUP_REMOVED lines=56> */
.L_x_6052:
[----:B------:R-:W-:Y:S05]  /*12c90*/  BSYNC B0 ;  /* 0x0000000000007941 */ /* 0x000fea0003800000 */
.L_x_6051:
[----:B-----5:R1:W-:Y:S01]  /*12ca0*/  STS.128 [R197+0x5800], R12 ;  /* 0x0058000cc5007388 */ /* 0x0203e20000000c00 */
[----:B------:R-:W-:Y:S05]  /*12cb0*/  BRA `(.L_x_5996) ;  /* 0x00000008001c7947 */ /* 0x000fea0003800000 */
.L_x_5958:
[----:B------:R-:W-:Y:S01]  /*12cc0*/  UIADD3 UR5, -UR27, UR21, URZ ;  /* 0x000000151b057290 */ /* 0x000fe2000fffe13f */
[C---:B--23--:R-:W-:Y:S01]  /*12cd0*/  VIADD R20, R146.reuse, 0x10 ;  /* 0x0000001092147836 */ /* 0x04cfe20000000000 */
[----:B------:R-:W-:Y:S01]  /*12ce0*/  BSSY B0, `(.L_x_6053) ;  /* 0x0000022000007945 */ /* 0x000fe20003800000 */
[C---:B------:R-:W-:Y:S02]  /*12cf0*/  VIADD R21, R146.reuse, 0x20 ;  /* 0x0000002092157836 */ /* 0x040fe40000000000 */
[C---:B------:R-:W-:Y:S01]  /*12d00*/  VIADD R16, R146.reuse, 0x30 ;  /* 0x0000003092107836 */ /* 0x040fe20000000000 */
[----:B------:R-:W-:Y:S02]  /*12d10*/  ISETP.GE.AND P4, PT, R146, UR5, PT ;  /* 0x0000000592007c0c */ /* 0x000fe4000bf86270 */
[----:B------:R-:W-:Y:S02]  /*12d20*/  ISETP.GE.AND P2, PT, R20, UR5, PT ;  /* 0x0000000514007c0c */ /* 0x000fe4000bf46270 */
[----:B------:R-:W-:-:S09]  /*12d30*/  ISETP.GE.AND P6, PT, R21, UR5, PT ;  /* 0x0000000515007c0c */ /* 0x000fd2000bfc6270 */
        /* <DEDUP_REMOVED lines=28> */
.L_x_6054:
[----:B------:R-:W-:Y:S05]  /*12f00*/  BSYNC B0 ;  /* 0x0000000000007941 */ /* 0x000fea0003800000 */
.L_x_6053:
[----:B------:R-:W-:Y:S01]  /*12f10*/  BSSY B0, `(.L_x_6055) ;  /* 0x0000020000007945 */ /* 0x000fe20003800000 */
[----:B------:R-:W-:-:S03]  /*12f20*/  ISETP.GE.AND P5, PT, R16, UR5, PT ;  /* 0x0000000510007c0c */ /* 0x000fc6000bfa6270 */
        /* <DEDUP_REMOVED lines=30> */
.L_x_6056:
[----:B------:R-:W-:Y:S05]  /*13110*/  BSYNC B0 ;  /* 0x0000000000007941 */ /* 0x000fea0003800000 */
.L_x_6055:
        /* <DEDUP_REMOVED lines=31> */
.L_x_6058:
[----:B------:R-:W-:Y:S05]  /*13310*/  BSYNC B0 ;  /* 0x0000000000007941 */ /* 0x000fea0003800000 */
.L_x_6057:
        /* <DEDUP_REMOVED lines=33> */
.L_x_5996:
[----:B------:R-:W-:Y:S05]  /*13530*/  BSYNC B3 ;  /* 0x0000000000037941 */ /* 0x000fea0003800000 */
.L_x_5957:
[----:B------:R-:W-:Y:S01]  /*13540*/  VIADD R201, R134, 0xffffffff ;  /* 0xffffffff86c97836 */ /* 0x000fe20000000000 */
[----:B------:R-:W-:Y:S01]  /*13550*/  ULDC.64 UR8, c[0x0][0x218] ;  /* 0x0000860000087ab9 */ /* 0x000fe20000000a00 */
[----:B------:R-:W-:Y:S01]  /*13560*/  LOP3.LUT R202, R140, 0xffff, RZ, 0xc0, !PT ;  /* 0x0000ffff8cca7812 */ /* 0x000fe200078ec0ff */
[----:B------:R-:W-:Y:S01]  /*13570*/  BSSY B0, `(.L_x_6059) ;  /* 0x0000022000007945 */ /* 0x000fe20003800000 */
[----:B-1----:R-:W-:Y:S01]  /*13580*/  IMAD.SHL.U32 R3, R201, 0x40, RZ ;  /* 0x00000040c9037824 */ /* 0x002fe200078e00ff */
[----:B------:R-:W-:Y:S02]  /*13590*/  LEA R200, P0, R144, UR8, 0x1 ;  /* 0x0000000890c87c11 */ /* 0x000fe4000f8008ff */
[----:B------:R-:W-:Y:S02]  /*135a0*/  LOP3.LUT R44, R202, 0xff, RZ, 0xc0, !PT ;  /* 0x000000ffca2c7812 */ /* 0x000fe400078ec0ff */
[----:B---34-:R-:W-:Y:S02]  /*135b0*/  IADD3 R7, -R3, UR29, RZ ;  /* 0x0000001d03077c10 */ /* 0x018fe4000fffe1ff */
[----:B------:R-:W-:-:S02]  /*135c0*/  LEA.HI.X R203, R144, UR9, R143, 0x1, P0 ;  /* 0x0000000990cb7c11 */ /* 0x000fc400080f0c8f */
[----:B------:R-:W-:-:S13]  /*135d0*/  ISETP.GE.AND P1, PT, R146, R7, PT ;  /* 0x000000079200720c */ /* 0x000fda0003f26270 */
[----:B------:R-:W-:Y:S05]  /*135e0*/  @P1 BRA `(.L_x_6060) ;  /* 0x0000000000681947 */ /* 0x000fea0003800000 */
[C---:B------:R-:W-:Y:S02]  /*135f0*/  LOP3.LUT R0, R44.reuse, 0x1, RZ, 0xc0, !PT ;  /* 0x000000012c007812 */ /* 0x040fe400078ec0ff */
[----:B------:R-:W-:Y:S02]  /*13600*/  R2P PR, R44, 0x6 ;  /* 0x000000062c007804 */ /* 0x000fe40000000000 */
[----:B------:R-:W-:-:S11]  /*13610*/  ISETP.NE.U32.AND P0, PT, R0, 0x1, PT ;  /* 0x000000010000780c */ /* 0x000fd60003f05070 */
[----:B--2---:R-:W-:Y:S02]  /*13620*/  @P1 IMAD.MOV.U32 R4, RZ, RZ, R200 ;  /* 0x000000ffff041224 */ /* 0x004fe400078e00c8 */
[----:B------:R-:W-:Y:S01]  /*13630*/  @!P0 MOV R8, R200 ;  /* 0x000000c800088202 */ /* 0x000fe20000000f00 */
[--C-:B------:R-:W-:Y:S02]  /*13640*/  @!P0 IMAD.MOV.U32 R9, RZ, RZ, R203.reuse ;  /* 0x000000ffff098224 */ /* 0x100fe400078e00cb */
[----:B------:R-:W-:-:S03]  /*13650*/  @P1 IMAD.MOV.U32 R5, RZ, RZ, R203 ;  /* 0x000000ffff051224 */ /* 0x000fc600078e00cb */
        /* <DEDUP_REMOVED lines=11> */
[----:B-1----:R-:W-:Y:S02]  /*13710*/  MOV R4, R200 ;  /* 0x000000c800047202 */ /* 0x002fe40000000f00 */
[----:B------:R-:W-:-:S05]  /*13720*/  MOV R5, R203 ;  /* 0x000000cb00057202 */ /* 0x000fca0000000f00 */
[----:B------:R-:W-:Y:S01]  /*13730*/  @!PT LDS RZ, [RZ] ;  /* 0x00000000fffff984 */ /* 0x000fe20000000800 */
[----:B------:R-:W-:Y:S01]  /*13740*/  @!PT LDS RZ, [RZ] ;  /* 0x00000000fffff984 */ /* 0x000fe20000000800 */
[----:B------:R-:W-:Y:S01]  /*13750*/  @!PT LDS RZ, [RZ] ;  /* 0x00000000fffff984 */ /* 0x000fe20000000800 */
[----:B------:R1:W-:Y:S01]  /*13760*/  LDGSTS.E.BYPASS.LTC128B.128 [R197+0xa000], desc[UR6][R4.64+0x100] ;  /* 0x0a00010004c57fae */ /* 0x0003e2000b901d46 */
[----:B------:R-:W-:Y:S05]  /*13770*/  BRA `(.L_x_6060) ;  /* 0x0000000000047947 */ /* 0x000fea0003800000 */
.L_x_6061:
[----:B------:R3:W-:Y:S02]  /*13780*/  STS.128 [R197+0xa000], RZ ;  /* 0x00a000ffc5007388 */ /* 0x0007e40000000c00 */
.L_x_6060:
[----:B------:R-:W-:Y:S05]  /*13790*/  BSYNC B0 ;  /* 0x0000000000007941 */ /* 0x000fea0003800000 */
.L_x_6059:
        /* <DEDUP_REMOVED lines=31> */
.L_x_6064:
[----:B------:R2:W-:Y:S02]  /*13990*/  STS.128 [R197+0xa800], RZ ;  /* 0x00a800ffc5007388 */ /* 0x0005e40000000c00 */
.L_x_6063:
[----:B------:R-:W-:Y:S05]  /*139a0*/  BSYNC B0 ;  /* 0x0000000000007941 */ /* 0x000fea0003800000 */
.L_x_6062:
[----:B------:R-:W-:Y:S01]  /*139b0*/  ISETP.GE.AND P0, PT, R21, R7, PT ;  /* 0x000000071500720c */ /* 0x000fe20003f06270 */
[----:B------:R-:W-:-:S12]  /*139c0*/  BSSY B0, `(.L_x_6065) ;  /* 0x0000022000007945 */ /* 0x000fd80003800000 */
[----:B------:R-:W-:Y:S05]  /*139d0*/  @P0 BRA `(.L_x_6066) ;  /* 0x0000000000800947 */ /* 0x000fea0003800000 */
[----:B-12-4-:R-:W1:Y:S01]  /*139e0*/  LDC.64 R4, c[0x0][0x248] ;  /* 0x00009200ff047b82 */ /* 0x016e620000000a00 */
        /* <DEDUP_REMOVED lines=30> */
.L_x_6067:
[----:B------:R2:W-:Y:S02]  /*13bd0*/  STS.128 [R197+0xb000], RZ ;  /* 0x00b000ffc5007388 */ /* 0x0005e40000000c00 */
.L_x_6066:
[----:B------:R-:W-:Y:S05]  /*13be0*/  BSYNC B0 ;  /* 0x0000000000007941 */ /* 0x000fea0003800000 */
.L_x_6065:
[----:B------:R-:W-:Y:S01]  /*13bf0*/  ISETP.GE.AND P0, PT, R16, R7, PT ;  /* 0x000000071000720c */ /* 0x000fe20003f06270 */
[----:B------:R-:W-:-:S12]  /*13c00*/  BSSY B0, `(.L_x_6068) ;  /* 0x0000023000007945 */ /* 0x000fd80003800000 */
[----:B------:R-:W-:Y:S05]  /*13c10*/  @P0 BRA `(.L_x_6069) ;  /* 0x0000000000840947 */ /* 0x000fea0003800000 */
[----:B-12-4-:R-:W1:Y:S01]  /*13c20*/  LDC.64 R4, c[0x0][0x248] ;  /* 0x00009200ff047b82 */ /* 0x016e620000000a00 */
[C---:B------:R-:W-:Y:S01]  /*13c30*/  LOP3.LUT R0, R44.reuse, 0x1, RZ, 0xc0, !PT ;  /* 0x000000012c007812 */ /* 0x040fe200078ec0ff */
[----:B------:R-:W-:Y:S01]  /*13c40*/  IMAD.MOV.U32 R142, RZ, RZ, R144 ;  /* 0x000000ffff8e7224 */ /* 0x000fe200078e0090 */
[----:B------:R-:W-:Y:S02]  /*13c50*/  LOP3.LUT P2, RZ, R44, 0x2, RZ, 0xc0, !PT ;  /* 0x000000022cff7812 */ /* 0x000fe4000784c0ff */
[----:B------:R-:W-:Y:S02]  /*13c60*/  ISETP.NE.U32.AND P4, PT, R0, 0x1, PT ;  /* 0x000000010000780c */ /* 0x000fe40003f85070 */
[----:B------:R-:W-:-:S11]  /*13c70*/  LOP3.LUT P1, RZ, R44, 0x4, RZ, 0xc0, !PT ;  /* 0x000000042cff7812 */ /* 0x000fd6000782c0ff */
[----:B------:R-:W-:Y:S01]  /*13c80*/  @!P4 MOV R11, R203 ;  /* 0x000000cb000bc202 */ /* 0x000fe20000000f00 */
[----:B------:R-:W-:Y:S02]  /*13c90*/  @!P4 IMAD.MOV.U32 R10, RZ, RZ, R200 ;  /* 0x000000ffff0ac224 */ /* 0x000fe400078e00c8 */
[----:B-1----:R-:W-:-:S04]  /*13ca0*/  IMAD.WIDE.U32 R8, R4, 0x30, R142 ;  /* 0x0000003004087825 */ /* 0x002fc800078e008e */
[----:B------:R-:W-:Y:S01]  /*13cb0*/  IMAD R0, R5, 0x30, RZ ;  /* 0x0000003005007824 */ /* 0x000fe200078e02ff */
[----:B------:R-:W-:Y:S01]  /*13cc0*/  @P2 LEA R14, P5, R8, UR8, 0x1 ;  /* 0x00000008080e2c11 */ /* 0x000fe2000f8a08ff */
[----:B------:R-:W-:Y:S01]  /*13cd0*/  @!P4 IMAD.WIDE.U32 R10, R4, 0x60, R10 ;  /* 0x00000060040ac825 */ /* 0x000fe200078e000a */
[----:B------:R-:W-:-:S03]  /*13ce0*/  @P1 LEA R12, P0, R8, UR8, 0x1 ;  /* 0x00000008080c1c11 */ /* 0x000fc6000f8008ff */
[----:B------:R-:W-:Y:S02]  /*13cf0*/  @!P4 IMAD R5, R5, 0x60, RZ ;  /* 0x000000600505c824 */ /* 0x000fe400078e02ff */
[----:B------:R-:W-:-:S03]  /*13d00*/  IMAD.IADD R0, R9, 0x1, R0 ;  /* 0x0000000109007824 */ /* 0x000fc600078e0200 */
[----:B------:R-:W-:Y:S02]  /*13d10*/  @!P4 IADD3 R11, R5, R11, RZ ;  /* 0x0000000b050bc210 */ /* 0x000fe40007ffe0ff */
        /* <DEDUP_REMOVED lines=17> */
.L_x_6069:
[----:B------:R-:W-:Y:S05]  /*13e30*/  BSYNC B0 ;  /* 0x0000000000007941 */ /* 0x000fea0003800000 */
.L_x_6068:
[----:B------:R-:W-:Y:S01]  /*13e40*/  ULDC.64 UR10, c[0x0][0x3d0] ;  /* 0x0000f400000a7ab9 */ /* 0x000fe20000000a00 */
[----:B------:R-:W-:Y:S01]  /*13e50*/  UMOV UR12, UR28 ;  /* 0x0000001c000c7c82 */ /* 0x000fe20008000000 */
[----:B------:R-:W-:Y:S01]  /*13e60*/  UIMAD UR25, UR25, UR10, URZ ;  /* 0x0000000a191972a4 */ /* 0x000fe2000f8e023f */
[----:B------:R-:W0:Y:S01]  /*13e70*/  LDGDEPBAR ;  /* 0x00000000000079af */ /* 0x000e220000000000 */
[----:B------:R-:W-:Y:S01]  /*13e80*/  UMOV UR13, UR23 ;  /* 0x00000017000d7c82 */ /* 0x000fe20008000000 */
[----:B------:R-:W-:Y:S01]  /*13e90*/  ULDC UR5, c[0x0][0x2e8] ;  /* 0x0000ba0000057ab9 */ /* 0x000fe20000000800 */
[----:B------:R-:W-:Y:S02]  /*13ea0*/  UIMAD.WIDE.U32 UR12, UR26, UR10, UR12 ;  /* 0x0000000a1a0c72a5 */ /* 0x000fe4000f8e000c */
[----:B------:R-:W-:-:S03]  /*13eb0*/  UIMAD UR25, UR26, UR11, UR25 ;  /* 0x0000000b1a1972a4 */ /* 0x000fc6000f8e0219 */
[----:B------:R-:W-:Y:S01]  /*13ec0*/  ULDC.64 UR10, c[0x0][0x3c8] ;  /* 0x0000f200000a7ab9 */ /* 0x000fe20000000a00 */
[----:B------:R-:W-:Y:S02]  /*13ed0*/  UIADD3 UR25, UR13, UR25, URZ ;  /* 0x000000190d197290 */ /* 0x000fe4000fffe03f */
[----:B------:R-:W-:-:S04]  /*13ee0*/  ULEA UR10, UP0, UR12, UR10, 0x2 ;  /* 0x0000000a0c0a7291 */ /* 0x000fc8000f80103f */
[----:B------:R-:W-:Y:S02]  /*13ef0*/  ULEA.HI.X UR11, UR12, UR11, UR25, 0x2, UP0 ;  /* 0x0000000b0c0b7291 */ /* 0x000fe400080f1419 */
[----:B-12-4-:R-:W-:-:S04]  /*13f00*/  IMAD.U32 R4, RZ, RZ, UR10 ;  /* 0x0000000aff047e24 */ /* 0x016fc8000f8e00ff */
[----:B------:R-:W-:Y:S01]  /*13f10*/  IMAD.U32 R5, RZ, RZ, UR11 ;  /* 0x0000000bff057e24 */ /* 0x000fe2000f8e00ff */
[----:B------:R-:W-:-:S05]  /*13f20*/  DEPBAR.LE SB0, 0x0 ;  /* 0x000080000000791a */ /* 0x000fca0000000000 */
[----:B------:R-:W2:Y:S01]  /*13f30*/  LDG.E R5, desc[UR6][R4.64] ;  /* 0x0000000604057981 */ /* 0x000ea2000c1e1900 */
[----:B------:R-:W-:Y:S01]  /*13f40*/  BAR.SYNC.DEFER_BLOCKING 0x0 ;  /* 0x0000000000007b1d */ /* 0x000fe20000010000 */
[----:B------:R-:W-:Y:S01]  /*13f50*/  ISETP.GE.AND P1, PT, R146, R7, PT ;  /* 0x000000079200720c */ /* 0x000fe20003f26270 */
[----:B------:R-:W-:-:S04]  /*13f60*/  IMAD.SHL.U32 R2, R119, 0x2, RZ ;  /* 0x0000000277027824 */ /* 0x000fc800078e00ff */
[----:B------:R-:W2:Y:S01]  /*13f70*/  MUFU.RCP R0, UR5 ;  /* 0x0000000500007d08 */ /* 0x000ea20008001000 */
[----:B------:R-:W-:Y:S01]  /*13f80*/  ULDC.64 UR10, c[0x0][0x220] ;  /* 0x00008800000a7ab9 */ /* 0x000fe20000000a00 */
[----:B------:R-:W-:Y:S01]  /*13f90*/  BSSY B0, `(.L_x_6070) ;  /* 0x0000023000007945 */ /* 0x000fe20003800000 */
[----:B------:R-:W-:Y:S02]  /*13fa0*/  LEA R156, P0, R136, UR10, 0x1 ;  /* 0x0000000a889c7c11 */ /* 0x000fe4000f8008ff */
[----:B------:R-:W-:Y:S02]  /*13fb0*/  LOP3.LUT R2, R2, 0x6, RZ, 0xc0, !PT ;  /* 0x0000000602027812 */ /* 0x000fe400078ec0ff */
[----:B------:R-:W-:Y:S01]  /*13fc0*/  LEA.HI.X R157, R136, UR11, R133, 0x1, P0 ;  /* 0x0000000b889d7c11 */ /* 0x000fe200080f0c85 */
[----:B------:R1:W-:Y:S04]  /*13fd0*/  @P1 STS.128 [R197+0xc000], RZ ;  /* 0x00c000ffc5001388 */ /* 0x0003e80000000c00 */
[----:B------:R1:W-:Y:S04]  /*13fe0*/  @P1 STS.128 [R197+0xe000], RZ ;  /* 0x00e000ffc5001388 */ /* 0x0003e80000000c00 */
[----:B------:R1:W-:Y:S01]  /*13ff0*/  @P1 STS.128 [R197+0x10000], RZ ;  /* 0x010000ffc5001388 */ /* 0x0003e20000000c00 */
[----:B--2---:R-:W-:-:S05]  /*14000*/  FMUL.FTZ R0, R5, R0 ;  /* 0x0000000005007220 */ /* 0x004fca0000410000 */
[----:B------:R-:W-:Y:S02]  /*14010*/  R2UR UR5, R0 ;  /* 0x00000000000572ca */ /* 0x000fe400000e0000 */
[----:B------:R-:W-:-:S04]  /*14020*/  SHF.R.S32.HI R0, RZ, 0x1f, R141 ;  /* 0x0000001fff007819 */ /* 0x000fc8000001148d */
[----:B------:R-:W-:-:S04]  /*14030*/  LEA.HI R63, R0, R141, RZ, 0x2 ;  /* 0x0000008d003f7211 */ /* 0x000fc800078f10ff */
[----:B------:R-:W-:Y:S01]  /*14040*/  SHF.R.S32.HI R63, RZ, 0x2, R63 ;  /* 0x00000002ff3f7819 */ /* 0x000fe2000001143f */
[----:B-1----:R-:W-:Y:S06]  /*14050*/  @P1 BRA `(.L_x_6071) ;  /* 0x0000000000581947 */ /* 0x002fec0003800000 */
        /* <DEDUP_REMOVED lines=21> */
.L_x_6072:
[----:B------:R2:W-:Y:S02]  /*141b0*/  STS.128 [R197+0x10000], RZ ;  /* 0x010000ffc5007388 */ /* 0x0005e40000000c00 */
.L_x_6071:
[----:B------:R-:W-:Y:S05]  /*141c0*/  BSYNC B0 ;  /* 0x0000000000007941 */ /* 0x000fea0003800000 */
.L_x_6070:
[----:B------:R-:W-:Y:S01]  /*141d0*/  ISETP.GE.AND P0, PT, R20, R7, PT ;  /* 0x000000071400720c */ /* 0x000fe20003f06270 */
[----:B------:R-:W-:-:S12]  /*141e0*/  BSSY B0, `(.L_x_6073) ;  /* 0x0000029000007945 */ /* 0x000fd80003800000 */
[----:B------:R1:W-:Y:S04]  /*141f0*/  @P0 STS.128 [R197+0xc800], RZ ;  /* 0x00c800ffc5000388 */ /* 0x0003e80000000c00 */
[----:B------:R1:W-:Y:S04]  /*14200*/  @P0 STS.128 [R197+0xe800], RZ ;  /* 0x00e800ffc5000388 */ /* 0x0003e80000000c00 */
[----:B------:R1:W-:Y:S01]  /*14210*/  @P0 STS.128 [R197+0x10800], RZ ;  /* 0x010800ffc5000388 */ /* 0x0003e20000000c00 */
[----:B------:R-:W-:Y:S05]  /*14220*/  @P0 BRA `(.L_x_6074) ;  /* 0x0000000000900947 */ /* 0x000fea0003800000 */
[C---:B------:R-:W-:Y:S01]  /*14230*/  LOP3.LUT R0, R44.reuse, 0x1, RZ, 0xc0, !PT ;  /* 0x000000012c007812 */ /* 0x040fe200078ec0ff */
[----:B------:R-:W-:Y:S01]  /*14240*/  IMAD.U32 R9, RZ, RZ, UR20 ;  /* 0x00000014ff097e24 */ /* 0x000fe2000f8e00ff */
[----:B------:R-:W-:Y:S01]  /*14250*/  LOP3.LUT P1, RZ, R44, 0x2, RZ, 0xc0, !PT ;  /* 0x000000022cff7812 */ /* 0x000fe2000782c0ff */
[----:B-1----:R-:W-:Y:S01]  /*14260*/  IMAD.U32 R5, RZ, RZ, UR20 ;  /* 0x00000014ff057e24 */ /* 0x002fe2000f8e00ff */
[----:B------:R-:W-:Y:S01]  /*14270*/  ISETP.NE.U32.AND P2, PT, R0, 0x1, PT ;  /* 0x000000010000780c */ /* 0x000fe20003f45070 */
[----:B------:R-:W-:Y:S02]  /*14280*/  IMAD.U32 R8, RZ, RZ, UR20 ;  /* 0x00000014ff087e24 */ /* 0x000fe4000f8e00ff */
[----:B------:R-:W-:Y:S02]  /*14290*/  IMAD.U32 R6, RZ, RZ, UR19 ;  /* 0x00000013ff067e24 */ /* 0x000fe4000f8e00ff */
[----:B------:R-:W-:Y:S02]  /*142a0*/  IMAD.U32 R4, RZ, RZ, UR20 ;  /* 0x00000014ff047e24 */ /* 0x000fe4000f8e00ff */
[----:B------:R-:W-:-:S04]  /*142b0*/  IMAD.U32 R0, RZ, RZ, UR19 ;  /* 0x00000013ff007e24 */ /* 0x000fc8000f8e00ff */
[-C--:B------:R-:W-:Y:S02]  /*142c0*/  @P1 LEA R10, P0, R5, R156.reuse, 0x1 ;  /* 0x0000009c050a1211 */ /* 0x080fe400078008ff */
[----:B------:R-:W-:Y:S02]  /*142d0*/  @!P2 LEA R12, P4, R9, R156, 0x1 ;  /* 0x0000009c090ca211 */ /* 0x000fe400078808ff */
[-C--:B------:R-:W-:Y:S02]  /*142e0*/  @P1 LEA.HI.X R11, R4, R157.reuse, R0, 0x1, P0 ;  /* 0x0000009d040b1211 */ /* 0x080fe400000f0c00 */
        /* <DEDUP_REMOVED lines=13> */
[----:B------:R-:W-:Y:S01]  /*143c0*/  IMAD.U32 R5, RZ, RZ, UR20 ;  /* 0x00000014ff057e24 */ /* 0x000fe2000f8e00ff */
[----:B------:R-:W-:Y:S01]  /*143d0*/  MOV R4, UR20 ;  /* 0x0000001400047c02 */ /* 0x000fe20008000f00 */
[----:B------:R-:W-:-:S03]  /*143e0*/  IMAD.U32 R0, RZ, RZ, UR19 ;  /* 0x00000013ff007e24 */ /* 0x000fc6000f8e00ff */
[----:B------:R-:W-:-:S04]  /*143f0*/  LEA R8, P0, R5, R156, 0x1 ;  /* 0x0000009c05087211 */ /* 0x000fc800078008ff */
[----:B------:R-:W-:-:S05]  /*14400*/  LEA.HI.X R9, R4, R157, R0, 0x1, P0 ;  /* 0x0000009d04097211 */ /* 0x000fca00000f0c00 */
[----:B------:R-:W-:Y:S01]  /*14410*/  @!PT LDS RZ, [RZ] ;  /* 0x00000000fffff984 */ /* 0x000fe20000000800 */
[----:B------:R-:W-:Y:S01]  /*14420*/  @!PT LDS RZ, [RZ] ;  /* 0x00000000fffff984 */ /* 0x000fe20000000800 */
[----:B------:R-:W-:Y:S01]  /*14430*/  @!PT LDS RZ, [RZ] ;  /* 0x00000000fffff984 */ /* 0x000fe20000000800 */
[----:B------:R1:W-:Y:S01]  /*14440*/  LDGSTS.E.BYPASS.LTC128B.128 [R197+0x10800], desc[UR6][R8.64+0x100] ;  /* 0x1080010008c57fae */ /* 0x0003e2000b901d46 */
[----:B------:R-:W-:Y:S05]  /*14450*/  BRA `(.L_x_6074) ;  /* 0x0000000000047947 */ /* 0x000fea0003800000 */
.L_x_6075:
[----:B------:R1:W-:Y:S02]  /*14460*/  STS.128 [R197+0x10800], RZ ;  /* 0x010800ffc5007388 */ /* 0x0003e40000000c00 */
.L_x_6074:
[----:B------:R-:W-:Y:S05]  /*14470*/  BSYNC B0 ;  /* 0x0000000000007941 */ /* 0x000fea0003800000 */
.L_x_6073:
        /* <DEDUP_REMOVED lines=35> */
.L_x_6078:
[----:B------:R1:W-:Y:S02]  /*146b0*/  STS.128 [R197+0x11000], RZ ;  /* 0x011000ffc5007388 */ /* 0x0003e40000000c00 */
.L_x_6077:
[----:B------:R-:W-:Y:S05]  /*146c0*/  BSYNC B0 ;  /* 0x0000000000007941 */ /* 0x000fea0003800000 */
.L_x_6076:
        /* <DEDUP_REMOVED lines=9> */
[----:B-1----:R-:W1:Y:S08]  /*14760*/  @P1 LDC.64 R4, c[0x0][0x250] ;  /* 0x00009400ff041b82 */ /* 0x002e700000000a00 */
        /* <DEDUP_REMOVED lines=28> */
.L_x_6081:
[----:B------:R2:W-:Y:S02]  /*14930*/  STS.128 [R197+0x11800], RZ ;  /* 0x011800ffc5007388 */ /* 0x0005e40000000c00 */
.L_x_6080:
[----:B------:R-:W-:Y:S05]  /*14940*/  BSYNC B0 ;  /* 0x0000000000007941 */ /* 0x000fea0003800000 */
.L_x_6079:
[C---:B------:R-:W-:Y:S01]  /*14950*/  IMAD.SHL.U32 R0, R60.reuse, 0x40, RZ ;  /* 0x000000403c007824 */ /* 0x040fe200078e00ff */
[----:B------:R-:W-:Y:S01]  /*14960*/  R2P PR, R60, 0x6 ;  /* 0x000000063c007804 */ /* 0x000fe20000000000 */
[----:B------:R-:W-:Y:S01]  /*14970*/  IMAD.SHL.U32 R146, R146, 0x8, RZ ;  /* 0x0000000892927824 */ /* 0x000fe200078e00ff */
[----:B------:R-:W0:Y:S01]  /*14980*/  LDGDEPBAR ;  /* 0x00000000000079af */ /* 0x000e220000000000 */
[----:B------:R-:W-:Y:S01]  /*14990*/  IMAD R194, R61, 0x400, R46 ;  /* 0x000004003dc27824 */ /* 0x000fe200078e022e */
[----:B-1----:R-:W-:Y:S01]  /*149a0*/  LOP3.LUT R5, R0, 0x1c0, RZ, 0xc0, !PT ;  /* 0x000001c000057812 */ /* 0x002fe200078ec0ff */
[----:B------:R-:W-:Y:S01]  /*149b0*/  UIADD3 UR10, UR29, 0x1, -UR21 ;  /* 0x000000011d0a7890 */ /* 0x000fe2000fffe815 */
[----:B------:R-:W-:Y:S01]  /*149c0*/  ISETP.GT.AND P5, PT, R201, UR18, PT ;  /* 0x00000012c9007c0c */ /* 0x000fe2000bfa4270 */
[----:B------:R-:W-:Y:S01]  /*149d0*/  ULDC UR12, c[0x0][0x398] ;  /* 0x0000e600000c7ab9 */ /* 0x000fe20000000800 */
[----:B------:R-:W-:Y:S01]  /*149e0*/  LOP3.LUT R146, R5, 0x8, R146, 0xf8, !PT ;  /* 0x0000000805927812 */ /* 0x000fe200078ef892 */
[----:B------:R-:W-:Y:S01]  /*149f0*/  UIADD3 UR13, UR10, UR12, URZ ;  /* 0x0000000c0a0d7290 */ /* 0x000fe2000fffe03f */
[----:B------:R-:W-:Y:S01]  /*14a00*/  SHF.R.U32.HI R193, RZ, 0x3, R5 ;  /* 0x00000003ffc17819 */ /* 0x000fe20000011605 */
[----:B------:R-:W-:Y:S01]  /*14a10*/  UIADD3 UR14, UR29, -UR21, URZ ;  /* 0x800000151d0e7290 */ /* 0x000fe2000fffe03f */
[----:B------:R-:W-:Y:S01]  /*14a20*/  LEA R194, R194, UR4, 0x1 ;  /* 0x00000004c2c27c11 */ /* 0x000fe2000f8e08ff */
[----:B------:R-:W-:Y:S01]  /*14a30*/  ULDC UR11, c[0x0][0x394] ;  /* 0x0000e500000b7ab9 */ /* 0x000fe20000000800 */
[----:B------:R-:W-:-:S03]  /*14a40*/  LOP3.LUT R193, R146, R193, RZ, 0x3c, !PT ;  /* 0x000000c192c17212 */ /* 0x000fc600078e3cff */
[----:B------:R-:W-:Y:S01]  /*14a50*/  LDSM.16.M88.4 R16, [R194] ;  /* 0x00000000c210783b */ /* 0x000fe20000000200 */
[----:B------:R-:W-:Y:S01]  /*14a60*/  LEA R193, R62, R193, 0x9 ;  /* 0x000000c13ec17211 */ /* 0x000fe200078e48ff */
[--C-:B------:R-:W-:Y:S02]  /*14a70*/  IMAD R192, R47, 0x2, R194.reuse ;  /* 0x000000022fc07824 */ /* 0x100fe400078e02c2 */
[----:B------:R-:W-:Y:S01]  /*14a80*/  IMAD R190, R45, 0x2, R194 ;  /* 0x000000022dbe7824 */ /* 0x000fe200078e02c2 */
[----:B------:R-:W-:Y:S01]  /*14a90*/  LEA R193, R193, UR4, 0x1 ;  /* 0x00000004c1c17c11 */ /* 0x000fe2000f8e08ff */
[----:B------:R-:W-:Y:S01]  /*14aa0*/  IMAD R189, R45, 0x2, R192 ;  /* 0x000000022dbd7824 */ /* 0x000fe200078e02c0 */
[----:B------:R-:W-:Y:S03]  /*14ab0*/  LDSM.16.M88.4 R64, [R192] ;  /* 0x00000000c040783b */ /* 0x000fe60000000200 */
[C---:B------:R-:W-:Y:S01]  /*14ac0*/  VIADD R0, R193.reuse, 0x6000 ;  /* 0x00006000c1007836 */ /* 0x040fe20000000000 */
[----:B------:R-:W1:Y:S01]  /*14ad0*/  LDSM.16.M88.4 R4, [R193+0x6000] ;  /* 0x00600000c104783b */ /* 0x000e620000000200 */
[----:B------:R-:W-:-:S03]  /*14ae0*/  VIADD R191, R193, 0x6020 ;  /* 0x00006020c1bf7836 */ /* 0x000fc60000000000 */
[----:B------:R-:W3:Y:S01]  /*14af0*/  LDSM.16.M88.4 R52, [R193+0x6800] ;  /* 0x00680000c134783b */ /* 0x000ee20000000200 */
[----:B------:R-:W-:Y:S01]  /*14b00*/  @P1 IADD3 R191, R0, -0x20, RZ ;  /* 0xffffffe000bf1810 */ /* 0x000fe20007ffe0ff */
[----:B------:R-:W-:Y:S02]  /*14b10*/  IMAD.MOV.U32 R0, RZ, RZ, 0x40 ;  /* 0x00000040ff007424 */ /* 0x000fe400078e00ff */
[----:B------:R-:W4:Y:S01]  /*14b20*/  LDSM.16.M88.4 R40, [R193+0x7000] ;  /* 0x00700000c128783b */ /* 0x000f220000000200 */
[C---:B------:R-:W-:Y:S01]  /*14b30*/  IADD3 R183, R191.reuse, 0x800, RZ ;  /* 0x00000800bfb77810 */ /* 0x040fe20007ffe0ff */
[C---:B------:R-:W-:Y:S01]  /*14b40*/  VIADD R182, R191.reuse, 0x1000 ;  /* 0x00001000bfb67836 */ /* 0x040fe20000000000 */
[----:B------:R-:W-:Y:S01]  /*14b50*/  SEL R0, R0, 0xffffffc0, !P2 ;  /* 0xffffffc000007807 */ /* 0x000fe20005000000 */
[----:B------:R-:W2:Y:S01]  /*14b60*/  LDSM.16.M88.4 R20, [R193+0x7800] ;  /* 0x00780000c114783b */ /* 0x000ea20000000200 */
[C---:B------:R-:W-:Y:S01]  /*14b70*/  VIADD R181, R191.reuse, 0x1800 ;  /* 0x00001800bfb57836 */ /* 0x040fe20000000000 */
[C---:B------:R-:W-:Y:S01]  /*14b80*/  IADD3 R179, R191.reuse, 0x2000, RZ ;  /* 0x00002000bfb37810 */ /* 0x040fe20007ffe0ff */
[----:B------:R-:W-:Y:S01]  /*14b90*/  VIADD R178, R191, 0x2800 ;  /* 0x00002800bfb27836 */ /* 0x000fe20000000000 */
[----:B------:R-:W2:Y:S01]  /*14ba0*/  LDSM.16.M88.4 R24, [R191] ;  /* 0x00000000bf18783b */ /* 0x000ea20000000200 */
[----:B------:R-:W-:Y:S01]  /*14bb0*/  IADD3 R187, R193, R0, RZ ;  /* 0x00000000c1bb7210 */ /* 0x000fe20007ffe0ff */
[----:B------:R-:W-:Y:S01]  /*14bc0*/  IMAD.IADD R180, R0, 0x1, R191 ;  /* 0x0000000100b47824 */ /* 0x000fe200078e02bf */
[----:B------:R-:W-:Y:S01]  /*14bd0*/  LEA R0, R61, UR27, 0x4 ;  /* 0x0000001b3d007c11 */ /* 0x000fe2000f8e20ff */
[----:B------:R-:W2:Y:S01]  /*14be0*/  LDSM.16.M88.4 R28, [R191+0x800] ;  /* 0x00080000bf1c783b */ /* 0x000ea20000000200 */
[C---:B------:R-:W-:Y:S01]  /*14bf0*/  VIADD R177, R191.reuse, 0x3000 ;  /* 0x00003000bfb17836 */ /* 0x040fe20000000000 */
[C---:B------:R-:W-:Y:S01]  /*14c00*/  IADD3 R176, R191.reuse, 0x3800, RZ ;  /* 0x00003800bfb07810 */ /* 0x040fe20007ffe0ff */
[----:B------:R-:W-:Y:S01]  /*14c10*/  VIADD R175, R191, 0x4000 ;  /* 0x00004000bfaf7836 */ /* 0x000fe20000000000 */
[----:B------:R-:W2:Y:S01]  /*14c20*/  LDSM.16.M88.4 R12, [R191+0x1000] ;  /* 0x00100000bf0c783b */ /* 0x000ea20000000200 */
[----:B------:R-:W-:Y:S01]  /*14c30*/  IADD3 R63, R63, R0, RZ ;  /* 0x000000003f3f7210 */ /* 0x000fe20007ffe0ff */
[----:B------:R-:W-:Y:S01]  /*14c40*/  IMAD.U32 R0, RZ, RZ, UR29 ;  /* 0x0000001dff007e24 */ /* 0x000fe2000f8e00ff */
[----:B------:R-:W-:Y:S01]  /*14c50*/  IADD3 R173, R191, 0x5000, RZ ;  /* 0x00005000bfad7810 */ /* 0x000fe20007ffe0ff */
[----:B------:R-:W2:Y:S01]  /*14c60*/  LDSM.16.M88.4 R68, [R191+0x1800] ;  /* 0x00180000bf44783b */ /* 0x000ea20000000200 */
[----:B------:R-:W-:Y:S01]  /*14c70*/  IADD3 R209, R63, UR14, RZ ;  /* 0x0000000e3fd17c10 */ /* 0x000fe2000fffe0ff */
[----:B------:R-:W-:Y:S01]  /*14c80*/  VIADD R174, R191, 0x4800 ;  /* 0x00004800bfae7836 */ /* 0x000fe20000000000 */
[C---:B------:R-:W-:Y:S01]  /*14c90*/  VIADDMNMX R207, R63.reuse, UR13, R0, PT ;  /* 0x0000000d3fcf7c46 */ /* 0x040fe2000b800100 */
[----:B------:R-:W-:Y:S01]  /*14ca0*/  LDSM.16.M88.4 R32, [R190] ;  /* 0x00000000be20783b */ /* 0x000fe20000000200 */
[----:B------:R-:W-:Y:S01]  /*14cb0*/  VIADD R63, R63, 0x8 ;  /* 0x000000083f3f7836 */ /* 0x000fe20000000000 */
[----:B------:R-:W-:Y:S01]  /*14cc0*/  VIADDMNMX R208, R209, -UR11, RZ, !PT ;  /* 0x8000000bd1d07c46 */ /* 0x000fe2000f8001ff */
[----:B------:R-:W-:Y:S01]  /*14cd0*/  VIADD R172, R191, 0x5800 ;  /* 0x00005800bfac7836 */ /* 0x000fe20000000000 */
[----:B------:R-:W-:Y:S01]  /*14ce0*/  LDSM.16.M88.4 R76, [R187+0x6800] ;  /* 0x00680000bb4c783b */ /* 0x000fe20000000200 */
[----:B------:R-:W-:Y:S01]  /*14cf0*/  VIADD R206, R63, UR14 ;  /* 0x0000000e3fce7c36 */ /* 0x000fe20008000000 */
[----:B-1----:R-:W-:Y:S02]  /*14d00*/  HMMA.16816.F32 R8, R16, R4, RZ ;  /* 0x000000041008723c */ /* 0x002fe400000018ff */
[----:B------:R-:W-:Y:S02]  /*14d10*/  LDSM.16.M88.4 R72, [R187+0x7800] ;  /* 0x00780000bb48783b */ /* 0x000fe40000000200 */
[----:B------:R-:W-:-:S02]  /*14d20*/  VIADDMNMX R205, R206, -UR11, RZ, !PT ;  /* 0x8000000bcecd7c46 */ /* 0x000fc4000f8001ff */
[----:B------:R-:W-:Y:S01]  /*14d30*/  LDSM.16.M88.4 R80, [R193+0x9800] ;  /* 0x00980000c150783b */ /* 0x000fe20000000200 */
[C---:B------:R-:W-:Y:S06]  /*14d40*/  HMMA.16816.F32 R4, R16.reuse, R6, RZ ;  /* 0x000000061004723c */ /* 0x040fec00000018ff */
[C---:B---3--:R-:W-:Y:S06]  /*14d50*/  HMMA.16816.F32 R56, R16.reuse, R52, RZ ;  /* 0x000000341038723c */ /* 0x048fec00000018ff */
[C---:B----45:R-:W-:Y:S06]  /*14d60*/  HMMA.16816.F32 R48, R16.reuse, R40, RZ ;  /* 0x000000281030723c */ /* 0x070fec00000018ff */
[C---:B------:R-:W-:Y:S06]  /*14d70*/  HMMA.16816.F32 R52, R16.reuse, R54, RZ ;  /* 0x000000361034723c */ /* 0x040fec00000018ff */
[C---:B------:R-:W-:Y:S06]  /*14d80*/  HMMA.16816.F32 R40, R16.reuse, R42, RZ ;  /* 0x0000002a1028723c */ /* 0x040fec00000018ff */
[C---:B--2---:R-:W-:Y:S06]  /*14d90*/  HMMA.16816.F32 R36, R16.reuse, R20, RZ ;  /* 0x000000141024723c */ /* 0x044fec00000018ff */
        /* <DEDUP_REMOVED lines=59> */
[----:B------:R-:W3:Y:S05]  /*15150*/  LDSM.16.M88.4 R68, [R187+0x9800] ;  /* 0x00980000bb44783b */ /* 0x000eea0000000200 */
[C---:B----4-:R-:W-:Y:S06]  /*15160*/  HMMA.16816.F32 R48, R20.reuse, R64, R48 ;  /* 0x000000401430723c */ /* 0x050fec0000001830 */
[C---:B------:R-:W-:Y:S01]  /*15170*/  HMMA.16816.F32 R40, R20.reuse, R66, R40 ;  /* 0x000000421428723c */ /* 0x040fe20000001828 */
[----:B------:R-:W-:Y:S05]  /*15180*/  LDSM.16.M88.4 R64, [R194+0x4000] ;  /* 0x00400000c240783b */ /* 0x000fea0000000200 */
[C---:B------:R-:W-:Y:S06]  /*15190*/  HMMA.16816.F32 R36, R20.reuse, R28, R36 ;  /* 0x0000001c1424723c */ /* 0x040fec0000001824 */
[----:B------:R-:W-:Y:S01]  /*151a0*/  HMMA.16816.F32 R32, R20, R30, R32 ;  /* 0x0000001e1420723c */ /* 0x000fe20000001820 */
[----:B------:R-:W4:Y:S04]  /*151b0*/  LDSM.16.M88.4 R20, [R189+0x2000] ;  /* 0x00200000bd14783b */ /* 0x000f280000000200 */
[----:B------:R-:W4:Y:S01]  /*151c0*/  LDSM.16.M88.4 R28, [R180+0x2800] ;  /* 0x00280000b41c783b */ /* 0x000f220000000200 */
[C---:B--2---:R-:W-:Y:S06]  /*151d0*/  HMMA.16816.F32 R8, R12.reuse, R16, R8 ;  /* 0x000000100c08723c */ /* 0x044fec0000001808 */
[C---:B------:R-:W-:Y:S01]  /*151e0*/  HMMA.16816.F32 R4, R12.reuse, R18, R4 ;  /* 0x000000120c04723c */ /* 0x040fe20000001804 */
[----:B------:R-:W2:Y:S05]  /*151f0*/  LDSM.16.M88.4 R16, [R180+0x3000] ;  /* 0x00300000b410783b */ /* 0x000eaa0000000200 */
[C---:B------:R-:W-:Y:S06]  /*15200*/  HMMA.16816.F32 R56, R12.reuse, R24, R56 ;  /* 0x000000180c38723c */ /* 0x040fec0000001838 */
[C---:B------:R-:W-:Y:S01]  /*15210*/  HMMA.16816.F32 R52, R12.reuse, R26, R52 ;  /* 0x0000001a0c34723c */ /* 0x040fe20000001834 */
[----:B------:R-:W2:Y:S05]  /*15220*/  LDSM.16.M88.4 R24, [R180+0x3800] ;  /* 0x00380000b418783b */ /* 0x000eaa0000000200 */
[C---:B-1----:R-:W-:Y:S06]  /*15230*/  HMMA.16816.F32 R48, R12.reuse, R72, R48 ;  /* 0x000000480c30723c */ /* 0x042fec0000001830 */
[C---:B------:R-:W-:Y:S01]  /*15240*/  HMMA.16816.F32 R40, R12.reuse, R74, R40 ;  /* 0x0000004a0c28723c */ /* 0x040fe20000001828 */
[----:B------:R-:W-:Y:S05]  /*15250*/  LDSM.16.M88.4 R72, [R193+0xa800] ;  /* 0x00a80000c148783b */ /* 0x000fea0000000200 */
[C---:B---3--:R-:W-:Y:S06]  /*15260*/  HMMA.16816.F32 R36, R12.reuse, R68, R36 ;  /* 0x000000440c24723c */ /* 0x048fec0000001824 */
[----:B------:R-:W-:Y:S01]  /*15270*/  HMMA.16816.F32 R32, R12, R70, R32 ;  /* 0x000000460c20723c */ /* 0x000fe20000001820 */
[----:B------:R-:W1:Y:S04]  /*15280*/  LDSM.16.M88.4 R12, [R193+0xb000] ;  /* 0x00b00000c10c783b */ /* 0x000e680000000200 */
[----:B------:R-:W3:Y:S01]  /*15290*/  LDSM.16.M88.4 R68, [R193+0xb800] ;  /* 0x00b80000c144783b */ /* 0x000ee20000000200 */
[C---:B----4-:R-:W-:Y:S06]  /*152a0*/  HMMA.16816.F32 R8, R20.reuse, R80, R8 ;  /* 0x000000501408723c */ /* 0x050fec0000001808 */
        /* <DEDUP_REMOVED lines=10> */
[----:B------:R-:W4:Y:S04]  /*15350*/  LDSM.16.M88.4 R24, [R191+0x4800] ;  /* 0x00480000bf18783b */ /* 0x000f280000000200 */
[----:B------:R-:W4:Y:S01]  /*15360*/  LDSM.16.M88.4 R20, [R191+0x5000] ;  /* 0x00500000bf14783b */ /* 0x000f220000000200 */
[C---:B------:R-:W-:Y:S06]  /*15370*/  HMMA.16816.F32 R8, R64.reuse, R76, R8 ;  /* 0x0000004c4008723c */ /* 0x040fec0000001808 */
[C---:B------:R-:W-:Y:S01]  /*15380*/  HMMA.16816.F32 R4, R64.reuse, R78, R4 ;  /* 0x0000004e4004723c */ /* 0x040fe20000001804 */
[----:B------:R-:W-:Y:S05]  /*15390*/  LDSM.16.M88.4 R76, [R190+0x4000] ;  /* 0x00400000be4c783b */ /* 0x000fea0000000200 */
[C---:B-1----:R-:W-:Y:S06]  /*153a0*/  HMMA.16816.F32 R48, R64.reuse, R12, R48 ;  /* 0x0000000c4030723c */ /* 0x042fec0000001830 */
[C---:B------:R-:W-:Y:S01]  /*153b0*/  HMMA.16816.F32 R40, R64.reuse, R14, R40 ;  /* 0x0000000e4028723c */ /* 0x040fe20000001828 */
[----:B------:R-:W1:Y:S05]  /*153c0*/  LDSM.16.M88.4 R12, [R187+0xa000] ;  /* 0x00a00000bb0c783b */ /* 0x000e6a0000000200 */
[C---:B---3--:R-:W-:Y:S06]  /*153d0*/  HMMA.16816.F32 R36, R64.reuse, R68, R36 ;  /* 0x000000444024723c */ /* 0x048fec0000001824 */
[C---:B------:R-:W-:Y:S06]  /*153e0*/  HMMA.16816.F32 R56, R64.reuse, R72, R56 ;  /* 0x000000484038723c */ /* 0x040fec0000001838 */
[C---:B------:R-:W-:Y:S01]  /*153f0*/  HMMA.16816.F32 R52, R64.reuse, R74, R52 ;  /* 0x0000004a4034723c */ /* 0x040fe20000001834 */
[----:B------:R-:W-:Y:S05]  /*15400*/  LDSM.16.M88.4 R72, [R187+0xa800] ;  /* 0x00a80000bb48783b */ /* 0x000fea0000000200 */
[----:B------:R-:W-:Y:S01]  /*15410*/  HMMA.16816.F32 R32, R64, R70, R32 ;  /* 0x000000464020723c */ /* 0x000fe20000001820 */
[----:B------:R-:W3:Y:S04]  /*15420*/  LDSM.16.M88.4 R64, [R187+0xb800] ;  /* 0x00b80000bb40783b */ /* 0x000ee80000000200 */
[----:B------:R-:W3:Y:S01]  /*15430*/  LDSM.16.M88.4 R68, [R187+0xb000] ;  /* 0x00b00000bb44783b */ /* 0x000ee20000000200 */
[C---:B--2---:R-:W-:Y:S06]  /*15440*/  HMMA.16816.F32 R8, R16.reuse, R28, R8 ;  /* 0x0000001c1008723c */ /* 0x044fec0000001808 */
[C---:B------:R-:W-:Y:S01]  /*15450*/  HMMA.16816.F32 R4, R16.reuse, R30, R4 ;  /* 0x0000001e1004723c */ /* 0x040fe20000001804 */
[----:B------:R-:W-:Y:S05]  /*15460*/  LDSM.16.M88.4 R28, [R189+0x4000] ;  /* 0x00400000bd1c783b */ /* 0x000fea0000000200 */
[C---:B------:R-:W-:Y:S06]  /*15470*/  HMMA.16816.F32 R36, R16.reuse, R80, R36 ;  /* 0x000000501024723c */ /* 0x040fec0000001824 */
[C---:B----4-:R-:W-:Y:S06]  /*15480*/  HMMA.16816.F32 R56, R16.reuse, R24, R56 ;  /* 0x000000181038723c */ /* 0x050fec0000001838 */
[C---:B------:R-:W-:Y:S01]  /*15490*/  HMMA.16816.F32 R52, R16.reuse, R26, R52 ;  /* 0x0000001a1034723c */ /* 0x040fe20000001834 */
[----:B------:R-:W-:Y:S05]  /*154a0*/  LDSM.16.M88.4 R24, [R180+0x4000] ;  /* 0x00400000b418783b */ /* 0x000fea0000000200 */
[C---:B------:R-:W-:Y:S06]  /*154b0*/  HMMA.16816.F32 R48, R16.reuse, R20, R48 ;  /* 0x000000141030723c */ /* 0x040fec0000001830 */
[C---:B------:R-:W-:Y:S01]  /*154c0*/  HMMA.16816.F32 R40, R16.reuse, R22, R40 ;  /* 0x000000161028723c */ /* 0x040fe20000001828 */
[----:B------:R-:W-:Y:S05]  /*154d0*/  LDSM.16.M88.4 R20, [R180+0x4800] ;  /* 0x00480000b414783b */ /* 0x000fea0000000200 */
[----:B------:R-:W-:Y:S01]  /*154e0*/  HMMA.16816.F32 R32, R16, R82, R32 ;  /* 0x000000521020723c */ /* 0x000fe20000001820 */
[----:B------:R-:W-:Y:S05]  /*154f0*/  LDSM.16.M88.4 R16, [R180+0x5000] ;  /* 0x00500000b410783b */ /* 0x000fea0000000200 */
[C---:B-1----:R-:W-:Y:S06]  /*15500*/  HMMA.16816.F32 R8, R76.reuse, R12, R8 ;  /* 0x0000000c4c08723c */ /* 0x042fec0000001808 */
[----:B------:R-:W-:Y:S01]  /*15510*/  HMMA.16816.F32 R4, R76, R14, R4 ;  /* 0x0000000e4c04723c */ /* 0x000fe20000001804 */
[----:B------:R-:W1:Y:S01]  /*15520*/  LDSM.16.M88.4 R12, [R180+0x5800] ;  /* 0x00580000b40c783b */ /* 0x000e620000000200 */
[----:B------:R-:W-:-:S04]  /*15530*/  DEPBAR.LE SB0, 0x0 ;  /* 0x000080000000791a */ /* 0x000fc80000000000 */
[C---:B---3--:R-:W-:Y:S06]  /*15540*/  HMMA.16816.F32 R36, R76.reuse, R64, R36 ;  /* 0x000000404c24723c */ /* 0x048fec0000001824 */
[C---:B------:R-:W-:Y:S06]  /*15550*/  HMMA.16816.F32 R56, R76.reuse, R72, R56 ;  /* 0x000000484c38723c */ /* 0x040fec0000001838 */
[C---:B------:R-:W-:Y:S06]  /*15560*/  HMMA.16816.F32 R52, R76.reuse, R74, R52 ;  /* 0x0000004a4c34723c */ /* 0x040fec0000001834 */
[C---:B------:R-:W-:Y:S06]  /*15570*/  HMMA.16816.F32 R48, R76.reuse, R68, R48 ;  /* 0x000000444c30723c */ /* 0x040fec0000001830 */
[C---:B------:R-:W-:Y:S06]  /*15580*/  HMMA.16816.F32 R40, R76.reuse, R70, R40 ;  /* 0x000000464c28723c */ /* 0x040fec0000001828 */
[----:B------:R-:W-:Y:S06]  /*15590*/  HMMA.16816.F32 R32, R76, R66, R32 ;  /* 0x000000424c20723c */ /* 0x000fec0000001820 */
[C---:B-1----:R-:W-:Y:S06]  /*155a0*/  HMMA.16816.F32 R36, R28.reuse, R12, R36 ;  /* 0x0000000c1c24723c */ /* 0x042fec0000001824 */
[----:B------:R-:W-:Y:S01]  /*155b0*/  HMMA.16816.F32 R8, R28, R24, R8 ;  /* 0x000000181c08723c */ /* 0x000fe20000001808 */
[----:B------:R-:W-:-:S05]  /*155c0*/  IMAD.U32 R12, RZ, RZ, UR10 ;  /* 0x0000000aff0c7e24 */ /* 0x000fca000f8e00ff */
[----:B------:R-:W-:Y:S01]  /*155d0*/  IADD3 R12, R63, UR12, R12 ;  /* 0x0000000c3f0c7c10 */ /* 0x000fe2000fffe00c */
[----:B------:R-:W-:Y:S03]  /*155e0*/  HMMA.16816.F32 R4, R28, R26, R4 ;  /* 0x0000001a1c04723c */ /* 0x000fe60000001804 */
[----:B------:R-:W-:-:S03]  /*155f0*/  VIMNMX R204, R12, UR29, PT ;  /* 0x0000001d0ccc7c48 */ /* 0x000fc6000bfe0100 */
[C---:B------:R-:W-:Y:S06]  /*15600*/  HMMA.16816.F32 R56, R28.reuse, R20, R56 ;  /* 0x000000141c38723c */ /* 0x040fec0000001838 */
[C---:B------:R-:W-:Y:S06]  /*15610*/  HMMA.16816.F32 R52, R28.reuse, R22, R52 ;  /* 0x000000161c34723c */ /* 0x040fec0000001834 */
[C---:B------:R-:W-:Y:S06]  /*15620*/  HMMA.16816.F32 R48, R28.reuse, R16, R48 ;  /* 0x000000101c30723c */ /* 0x040fec0000001830 */
[C---:B------:R-:W-:Y:S06]  /*15630*/  HMMA.16816.F32 R40, R28.reuse, R18, R40 ;  /* 0x000000121c28723c */ /* 0x040fec0000001828 */
        /* <DEDUP_REMOVED lines=35> */
[----:B------:R-:W-:-:S02]  /*15870*/  LOP3.LUT R0, R3, R12, RZ, 0x3c, !PT ;  /* 0x0000000c03007212 */ /* 0x000fc400078e3cff */
[----:B------:R-:W-:Y:S02]  /*15880*/  @!P1 IADD3 R17, R17, 0x1, RZ ;  /* 0x0000000111119810 */ /* 0x000fe40007ffe0ff */
[----:B------:R-:W-:Y:S02]  /*15890*/  ISETP.GE.AND P2, PT, R0, RZ, PT ;  /* 0x000000ff0000720c */ /* 0x000fe40003f46270 */
[----:B------:R-:W-:-:S03]  /*158a0*/  ISETP.NE.AND P1, PT, R12, RZ, PT ;  /* 0x000000ff0c00720c */ /* 0x000fc60003f25270 */
[----:B------:R-:W-:Y:S02]  /*158b0*/  @P6 VIADD R18, R18, 0x1 ;  /* 0x0000000112126836 */ /* 0x000fe40000000000 */
[----:B------:R-:W-:-:S04]  /*158c0*/  @P4 IADD3 R17, R17, 0x1, RZ ;  /* 0x0000000111114810 */ /* 0x000fc80007ffe0ff */
        /* <DEDUP_REMOVED lines=24> */
.L_x_6083:
[----:B------:R-:W1:Y:S02]  /*15a50*/  LDC R13, c[0x0][0x248] ;  /* 0x00009200ff0d7b82 */ /* 0x000e640000000800 */
[----:B-1----:R-:W-:-:S04]  /*15a60*/  LEA R13, -R13, RZ, 0x6 ;  /* 0x000000ff0d0d7211 */ /* 0x002fc800078e31ff */
[----:B------:R-:W-:-:S07]  /*15a70*/  SHF.R.S32.HI R0, RZ, 0x1f, R13 ;  /* 0x0000001fff007819 */ /* 0x000fce000001140d */
.L_x_6084:
[C---:B------:R-:W-:Y:S02]  /*15a80*/  LOP3.LUT P2, RZ, R44.reuse, 0x2, RZ, 0xc0, !PT ;  /* 0x000000022cff7812 */ /* 0x040fe4000784c0ff */
[C---:B------:R-:W-:Y:S02]  /*15a90*/  LOP3.LUT P1, RZ, R44.reuse, 0x4, RZ, 0xc0, !PT ;  /* 0x000000042cff7812 */ /* 0x040fe4000782c0ff */
[C---:B------:R-:W-:Y:S02]  /*15aa0*/  LEA R16, P4, R13.reuse, R200, 0x1 ;  /* 0x000000c80d107211 */ /* 0x040fe400078808ff */
[----:B------:R-:W-:Y:S02]  /*15ab0*/  LOP3.LUT P6, RZ, R44, 0x1, RZ, 0xc0, !PT ;  /* 0x000000012cff7812 */ /* 0x000fe400078cc0ff */
[----:B------:R-:W-:-:S05]  /*15ac0*/  LEA.HI.X R17, R13, R203, R0, 0x1, P4 ;  /* 0x000000cb0d117211 */ /* 0x000fca00020f0c00 */
[----:B------:R-:W-:-:S04]  /*15ad0*/  @P2 IADD3 R12, P0, R13, R144, RZ ;  /* 0x000000900d0c2210 */ /* 0x000fc80007f1e0ff */
[----:B------:R-:W-:Y:S01]  /*15ae0*/  @P2 LEA R26, P4, R12, UR8, 0x1 ;  /* 0x000000080c1a2c11 */ /* 0x000fe2000f8808ff */
[----:B------:R-:W-:Y:S01]  /*15af0*/  @P2 IMAD.X R19, R0, 0x1, R143, P0 ;  /* 0x0000000100132824 */ /* 0x000fe200000e068f */
        /* <DEDUP_REMOVED lines=26> */
[-C--:B------:R-:W-:Y:S01]  /*15ca0*/  @P1 IADD3 R15, P0, R13, R144.reuse, RZ ;  /* 0x000000900d0f1210 */ /* 0x080fe20007f1e0ff */
        /* <DEDUP_REMOVED lines=77> */
.L_x_6082:
[----:B------:R-:W-:Y:S01]  /*16180*/  IMAD.IADD R0, R3, 0x1, R2 ;  /* 0x0000000103007824 */ /* 0x000fe200078e0202 */
[----:B------:R-:W-:Y:S01]  /*16190*/  ULDC UR8, c[0x0][0x2ec] ;  /* 0x0000bb0000087ab9 */ /* 0x000fe20000000800 */
[----:B------:R-:W-:Y:S02]  /*161a0*/  LEA R188, R46, UR4, 0x1 ;  /* 0x000000042ebc7c11 */ /* 0x000fe4000f8e08ff */
[C---:B-1----:R-:W-:Y:S01]  /*161b0*/  VIADD R18, R0.reuse, 0x1 ;  /* 0x0000000100127836 */ /* 0x042fe20000000000 */
[C---:B------:R-:W-:Y:S01]  /*161c0*/  ISETP.GE.AND P1, PT, R0.reuse, R207, PT ;  /* 0x000000cf0000720c */ /* 0x040fe20003f26270 */
[C---:B------:R-:W-:Y:S01]  /*161d0*/  VIADD R14, R0.reuse, 0x9 ;  /* 0x00000009000e7836 */ /* 0x040fe20000000000 */
[----:B------:R-:W-:Y:S01]  /*161e0*/  ISETP.GE.AND P0, PT, R0, R204, PT ;  /* 0x000000cc0000720c */ /* 0x000fe20003f06270 */
[----:B------:R-:W-:Y:S01]  /*161f0*/  IMAD.IADD R27, R206, 0x1, -R0 ;  /* 0x00000001ce1b7824 */ /* 0x000fe200078e0a00 */
[C---:B------:R-:W-:Y:S01]  /*16200*/  ISETP.LT.OR P1, PT, R0.reuse, R208, P1 ;  /* 0x000000d00000720c */ /* 0x040fe20000f21670 */
[C---:B------:R-:W-:Y:S01]  /*16210*/  IMAD.IADD R20, R209.reuse, 0x1, -R18 ;  /* 0x00000001d1147824 */ /* 0x040fe200078e0a12 */
[C---:B------:R-:W-:Y:S01]  /*16220*/  ISETP.LT.OR P0, PT, R0.reuse, R205, P0 ;  /* 0x000000cd0000720c */ /* 0x040fe20000701670 */
[C---:B------:R-:W-:Y:S01]  /*16230*/  IMAD.IADD R16, R209.reuse, 0x1, -R14 ;  /* 0x00000001d1107824 */ /* 0x040fe200078e0a0e */
[----:B------:R-:W-:Y:S01]  /*16240*/  IABS R27, R27 ;  /* 0x0000001b001b7213 */ /* 0x000fe20000000000 */
[C---:B------:R-:W-:Y:S01]  /*16250*/  IMAD.IADD R3, R209.reuse, 0x1, -R0 ;  /* 0x00000001d1037824 */ /* 0x040fe200078e0a00 */
[----:B------:R-:W-:Y:S01]  /*16260*/  IABS R20, R20 ;  /* 0x0000001400147213 */ /* 0x000fe20000000000 */
[C---:B------:R-:W-:Y:S01]  /*16270*/  VIADD R23, R0.reuse, 0x8 ;  /* 0x0000000800177836 */ /* 0x040fe20000000000 */
[----:B------:R-:W-:Y:S01]  /*16280*/  IABS R16, R16 ;  /* 0x0000001000107213 */ /* 0x000fe20000000000 */
[C---:B------:R-:W-:Y:S01]  /*16290*/  VIADD R12, R0.reuse, 0x10 ;  /* 0x00000010000c7836 */ /* 0x040fe20000000000 */
[----:B------:R-:W-:Y:S01]  /*162a0*/  IABS R3, R3 ;  /* 0x0000000300037213 */ /* 0x000fe20000000000 */
[----:B------:R-:W-:Y:S01]  /*162b0*/  IMAD.IADD R31, R209, 0x1, -R23 ;  /* 0x00000001d11f7824 */ /* 0x000fe200078e0a17 */
[----:B------:R-:W-:Y:S01]  /*162c0*/  I2FP.F32.S32 R27, R27 ;  /* 0x0000001b001b7245 */ /* 0x000fe20000201400 */
[C---:B------:R-:W-:Y:S01]  /*162d0*/  VIADD R21, R0.reuse, 0x18 ;  /* 0x0000001800157836 */ /* 0x040fe20000000000 */
[----:B------:R-:W-:Y:S01]  /*162e0*/  I2FP.F32.S32 R20, R20 ;  /* 0x0000001400147245 */ /* 0x000fe20000201400 */
[----:B------:R-:W-:Y:S01]  /*162f0*/  VIADD R24, R0, 0x29 ;  /* 0x0000002900187836 */ /* 0x000fe20000000000 */
[----:B------:R-:W-:Y:S01]  /*16300*/  I2FP.F32.S32 R16, R16 ;  /* 0x0000001000107245 */ /* 0x000fe20000201400 */
[----:B------:R-:W-:Y:S01]  /*16310*/  FFMA.FTZ R27, R27, -UR5, R10 ;  /* 0x800000051b1b7c23 */ /* 0x000fe2000801000a */
[----:B------:R-:W-:Y:S01]  /*16320*/  I2FP.F32.S32 R3, R3 ;  /* 0x0000000300037245 */ /* 0x000fe20000201400 */
[----:B------:R-:W-:Y:S01]  /*16330*/  FFMA.FTZ R25, R20, -UR5, R9 ;  /* 0x8000000514197c23 */ /* 0x000fe20008010009 */
[----:B------:R-:W-:-:S02]  /*16340*/  VIADD R10, R0, 0x11 ;  /* 0x00000011000a7836 */ /* 0x000fc40000000000 */
[----:B------:R-:W-:Y:S01]  /*16350*/  FFMA.FTZ R29, R16, -UR5, R5 ;  /* 0x80000005101d7c23 */ /* 0x000fe20008010005 */
[C---:B------:R-:W-:Y:S02]  /*16360*/  VIADD R9, R0.reuse, 0x19 ;  /* 0x0000001900097836 */ /* 0x040fe40000000000 */
[----:B------:R-:W-:Y:S01]  /*16370*/  FFMA.FTZ R3, R3, -UR5, R8 ;  /* 0x8000000503037c23 */ /* 0x000fe20008010008 */
[----:B------:R-:W-:Y:S01]  /*16380*/  VIADD R5, R0, 0x21 ;  /* 0x0000002100057836 */ /* 0x000fe20000000000 */
[----:B------:R-:W-:Y:S01]  /*16390*/  IABS R31, R31 ;  /* 0x0000001f001f7213 */ /* 0x000fe20000000000 */
[C---:B------:R-:W-:Y:S01]  /*163a0*/  IMAD.IADD R8, R209.reuse, 0x1, -R10 ;  /* 0x00000001d1087824 */ /* 0x040fe200078e0a0a */
[----:B------:R-:W-:Y:S01]  /*163b0*/  ISETP.GE.AND P4, PT, R18, R207, PT ;  /* 0x000000cf1200720c */ /* 0x000fe20003f86270 */
[C---:B------:R-:W-:Y:S01]  /*163c0*/  IMAD.IADD R20, R209.reuse, 0x1, -R9 ;  /* 0x00000001d1147824 */ /* 0x040fe200078e0a09 */
[----:B------:R-:W-:Y:S01]  /*163d0*/  I2FP.F32.S32 R31, R31 ;  /* 0x0000001f001f7245 */ /* 0x000fe20000201400 */
[----:B------:R-:W-:Y:S01]  /*163e0*/  IMAD.IADD R16, R209, 0x1, -R5 ;  /* 0x00000001d1107824 */ /* 0x000fe200078e0a05 */
[----:B------:R-:W-:Y:S01]  /*163f0*/  IABS R8, R8 ;  /* 0x0000000800087213 */ /* 0x000fe20000000000 */
[C---:B------:R-:W-:Y:S01]  /*16400*/  VIADD R22, R0.reuse, 0x30 ;  /* 0x0000003000167836 */ /* 0x040fe20000000000 */
[----:B------:R-:W-:Y:S01]  /*16410*/  IABS R20, R20 ;  /* 0x0000001400147213 */ /* 0x000fe20000000000 */
[----:B------:R-:W-:Y:S01]  /*16420*/  FFMA.FTZ R31, R31, -UR5, R4 ;  /* 0x800000051f1f7c23 */ /* 0x000fe20008010004 */
[----:B------:R-:W-:Y:S01]  /*16430*/  IABS R16, R16 ;  /* 0x0000001000107213 */ /* 0x000fe20000000000 */
[----:B------:R-:W-:Y:S01]  /*16440*/  VIADD R4, R0, 0x28 ;  /* 0x0000002800047836 */ /* 0x000fe20000000000 */
[----:B------:R-:W-:Y:S01]  /*16450*/  I2FP.F32.S32 R8, R8 ;  /* 0x0000000800087245 */ /* 0x000fe20000201400 */
[C---:B------:R-:W-:Y:S01]  /*16460*/  IMAD.IADD R19, R209.reuse, 0x1, -R12 ;  /* 0x00000001d1137824 */ /* 0x040fe200078e0a0c */
[----:B------:R-:W-:Y:S01]  /*16470*/  I2FP.F32.S32 R20, R20 ;  /* 0x0000001400147245 */ /* 0x000fe20000201400 */
[----:B------:R-:W-:Y:S01]  /*16480*/  IMAD.IADD R15, R209, 0x1, -R21 ;  /* 0x00000001d10f7824 */ /* 0x000fe200078e0a15 */
        /* <DEDUP_REMOVED lines=8> */
[----:B------:R-:W-:Y:S01]  /*16510*/  VIADD R0, R0, 0x39 ;  /* 0x0000003900007836 */ /* 0x000fe20000000000 */
[----:B------:R-:W-:Y:S01]  /*16520*/  ISETP.LT.OR P4, PT, R18, R208, P4 ;  /* 0x000000d01200720c */ /* 0x000fe20002781670 */
[C---:B------:R-:W-:Y:S01]  /*16530*/  IMAD.IADD R57, R209.reuse, 0x1, -R4 ;  /* 0x00000001d1397824 */ /* 0x040fe200078e0a04 */
[----:B------:R-:W-:Y:S01]  /*16540*/  I2FP.F32.S32 R19, R19 ;  /* 0x0000001300137245 */ /* 0x000fe20000201400 */
[----:B------:R-:W-:Y:S01]  /*16550*/  IMAD.IADD R26, R209, 0x1, -R0 ;  /* 0x00000001d11a7824 */ /* 0x000fe200078e0a00 */
[----:B------:R-:W-:Y:S01]  /*16560*/  FSEL R3, R3, -INF , !P1 ;  /* 0xff80000003037808 */ /* 0x000fe20004800000 */
[----:B------:R-:W-:Y:S01]  /*16570*/  IMAD.IADD R61, R209, 0x1, -R8 ;  /* 0x00000001d13d7824 */ /* 0x000fe200078e0a08 */
[----:B------:R-:W-:Y:S01]  /*16580*/  IABS R57, R57 ;  /* 0x0000003900397213 */ /* 0x000fe20000000000 */
[----:B------:R-:W-:Y:S01]  /*16590*/  FFMA.FTZ R19, R19, -UR5, R56 ;  /* 0x8000000513137c23 */ /* 0x000fe20008010038 */
[----:B------:R-:W-:Y:S01]  /*165a0*/  IABS R26, R26 ;  /* 0x0000001a001a7213 */ /* 0x000fe20000000000 */
[C---:B------:R-:W-:Y:S01]  /*165b0*/  IMAD.IADD R28, R209.reuse, 0x1, -R20 ;  /* 0x00000001d11c7824 */ /* 0x040fe200078e0a14 */
[----:B------:R-:W-:Y:S01]  /*165c0*/  ISETP.GE.AND P1, PT, R12, R207, PT ;  /* 0x000000cf0c00720c */ /* 0x000fe20003f26270 */
[C---:B------:R-:W-:Y:S01]  /*165d0*/  IMAD.IADD R30, R209.reuse, 0x1, -R24 ;  /* 0x00000001d11e7824 */ /* 0x040fe200078e0a18 */
[----:B------:R-:W-:Y:S01]  /*165e0*/  I2FP.F32.S32 R26, R26 ;  /* 0x0000001a001a7245 */ /* 0x000fe20000201400 */
[----:B------:R-:W-:Y:S01]  /*165f0*/  IMAD.IADD R53, R209, 0x1, -R16 ;  /* 0x00000001d1357824 */ /* 0x000fe200078e0a10 */
[----:B------:R-:W-:Y:S01]  /*16600*/  I2FP.F32.S32 R57, R57 ;  /* 0x0000003900397245 */ /* 0x000fe20000201400 */
[----:B------:R-:W-:Y:S01]  /*16610*/  IMAD R186, R47, 0x2, R188 ;  /* 0x000000022fba7824 */ /* 0x000fe200078e02bc */
[----:B------:R-:W-:Y:S01]  /*16620*/  IABS R61, R61 ;  /* 0x0000003d003d7213 */ /* 0x000fe20000000000 */
[----:B------:R-:W-:Y:S01]  /*16630*/  FFMA.FTZ R217, R26, -UR5, R33 ;  /* 0x800000051ad97c23 */ /* 0x000fe20008010021 */
[----:B------:R-:W-:Y:S01]  /*16640*/  FSEL R33, R25, -INF , !P4 ;  /* 0xff80000019217808 */ /* 0x000fe20006000000 */
[----:B------:R-:W-:Y:S01]  /*16650*/  FFMA.FTZ R40, R57, -UR5, R40 ;  /* 0x8000000539287c23 */ /* 0x000fe20008010028 */
[----:B------:R-:W-:Y:S01]  /*16660*/  ISETP.GE.AND P4, PT, R10, R207, PT ;  /* 0x000000cf0a00720c */ /* 0x000fe20003f86270 */
[----:B------:R-:W-:Y:S01]  /*16670*/  IMAD.IADD R57, R209, 0x1, -R22 ;  /* 0x00000001d1397824 */ /* 0x000fe200078e0a16 */
[-C--:B------:R-:W-:Y:S01]  /*16680*/  ISETP.LT.OR P1, PT, R12, R208.reuse, P1 ;  /* 0x000000d00c00720c */ /* 0x080fe20000f21670 */
[----:B------:R-:W-:Y:S01]  /*16690*/  LDSM.16.MT88.4 R116, [R186+0xc000] ;  /* 0x00c00000ba74783b */ /* 0x000fe20000004200 */
[----:B------:R-:W-:Y:S01]  /*166a0*/  I2FP.F32.S32 R61, R61 ;  /* 0x0000003d003d7245 */ /* 0x000fe20000201400 */
[C---:B------:R-:W-:Y:S01]  /*166b0*/  IMAD R185, R45.reuse, 0x2, R188 ;  /* 0x000000022db97824 */ /* 0x040fe200078e02bc */
[-C--:B------:R-:W-:Y:S01]  /*166c0*/  ISETP.GE.AND P6, PT, R14, R207.reuse, PT ;  /* 0x000000cf0e00720c */ /* 0x080fe20003fc6270 */
[----:B------:R-:W-:Y:S01]  /*166d0*/  IMAD R184, R45, 0x2, R186 ;  /* 0x000000022db87824 */ /* 0x000fe200078e02ba */
[----:B------:R-:W-:Y:S01]  /*166e0*/  ISETP.LT.OR P4, PT, R10, R208, P4 ;  /* 0x000000d00a00720c */ /* 0x000fe20002781670 */
[----:B------:R-:W-:Y:S01]  /*166f0*/  FFMA.FTZ R48, R61, -UR5, R48 ;  /* 0x800000053d307c23 */ /* 0x000fe20008010030 */
[----:B------:R-:W-:Y:S01]  /*16700*/  FSEL R19, R19, -INF , !P1 ;  /* 0xff80000013137808 */ /* 0x000fe20004800000 */
[----:B------:R-:W-:Y:S01]  /*16710*/  LDSM.16.MT88.4 R72, [R188+0x10000] ;  /* 0x01000000bc48783b */ /* 0x000fe20000004200 */
[----:B------:R-:W-:-:S02]  /*16720*/  ISETP.GE.AND P1, PT, R8, R207, PT ;  /* 0x000000cf0800720c */ /* 0x000fc40003f26270 */
[----:B------:R-:W-:Y:S01]  /*16730*/  IABS R57, R57 ;  /* 0x0000003900397213 */ /* 0x000fe20000000000 */
[----:B------:R-:W-:Y:S01]  /*16740*/  LDSM.16.MT88.4 R64, [R184+0xe000] ;  /* 0x00e00000b840783b */ /* 0x000fe20000004200 */
[-C--:B------:R-:W-:Y:S02]  /*16750*/  ISETP.LT.OR P6, PT, R14, R208.reuse, P6 ;  /* 0x000000d00e00720c */ /* 0x080fe400037c1670 */
[----:B------:R-:W-:Y:S01]  /*16760*/  FSEL R17, R17, -INF , !P4 ;  /* 0xff80000011117808 */ /* 0x000fe20006000000 */
[----:B------:R-:W-:Y:S01]  /*16770*/  LDSM.16.MT88.4 R80, [R186+0x10000] ;  /* 0x01000000ba50783b */ /* 0x000fe20000004200 */
[-C--:B------:R-:W-:Y:S02]  /*16780*/  ISETP.GE.AND P2, PT, R23, R207.reuse, PT ;  /* 0x000000cf1700720c */ /* 0x080fe40003f46270 */
[----:B------:R-:W-:Y:S01]  /*16790*/  ISETP.GE.AND P4, PT, R5, R207, PT ;  /* 0x000000cf0500720c */ /* 0x000fe20003f86270 */
[----:B------:R-:W-:Y:S01]  /*167a0*/  LDSM.16.MT88.4 R108, [R185+0xc000] ;  /* 0x00c00000b96c783b */ /* 0x000fe20000004200 */
[----:B------:R-:W-:-:S02]  /*167b0*/  ISETP.LT.OR P1, PT, R8, R208, P1 ;  /* 0x000000d00800720c */ /* 0x000fc40000f21670 */
[----:B------:R-:W-:Y:S01]  /*167c0*/  IABS R15, R15 ;  /* 0x0000000f000f7213 */ /* 0x000fe20000000000 */
[----:B------:R-:W-:Y:S01]  /*167d0*/  LDSM.16.MT88.4 R124, [R188+0xc000] ;  /* 0x00c00000bc7c783b */ /* 0x000fe20000004200 */
[----:B------:R-:W-:Y:S02]  /*167e0*/  IABS R28, R28 ;  /* 0x0000001c001c7213 */ /* 0x000fe40000000000 */
[----:B------:R-:W-:Y:S01]  /*167f0*/  I2FP.F32.S32 R57, R57 ;  /* 0x0000003900397245 */ /* 0x000fe20000201400 */
[----:B------:R-:W-:Y:S01]  /*16800*/  LDSM.16.MT88.4 R100, [R184+0xc000] ;  /* 0x00c00000b864783b */ /* 0x000fe20000004200 */
[----:B------:R-:W-:Y:S02]  /*16810*/  FSEL R29, R29, -INF , !P6 ;  /* 0xff8000001d1d7808 */ /* 0x000fe40007000000 */
[-C--:B------:R-:W-:Y:S01]  /*16820*/  ISETP.LT.OR P2, PT, R23, R208.reuse, P2 ;  /* 0x000000d01700720c */ /* 0x080fe20001741670 */
[----:B------:R-:W-:Y:S01]  /*16830*/  FFMA.FTZ R36, R57, -UR5, R36 ;  /* 0x8000000539247c23 */ /* 0x000fe20008010024 */
[----:B------:R-:W-:Y:S01]  /*16840*/  ISETP.GE.AND P6, PT, R9, R207, PT ;  /* 0x000000cf0900720c */ /* 0x000fe20003fc6270 */
[----:B------:R-:W-:Y:S01]  /*16850*/  LDSM.16.MT88.4 R88, [R185+0x10000] ;  /* 0x01000000b958783b */ /* 0x000fe20000004200 */
[----:B------:R-:W-:-:S02]  /*16860*/  ISETP.LT.OR P4, PT, R5, R208, P4 ;  /* 0x000000d00500720c */ /* 0x000fc40002781670 */
[----:B------:R-:W-:Y:S01]  /*16870*/  FSEL R231, R48, -INF , !P1 ;  /* 0xff80000030e77808 */ /* 0x000fe20004800000 */
[----:B------:R-:W-:Y:S01]  /*16880*/  LDSM.16.MT88.4 R144, [R184+0x10000] ;  /* 0x01000000b890783b */ /* 0x000fe20000004200 */
[----:B------:R-:W-:Y:S02]  /*16890*/  ISETP.GE.AND P1, PT, R22, R207, PT ;  /* 0x000000cf1600720c */ /* 0x000fe40003f26270 */
[----:B------:R-:W-:Y:S01]  /*168a0*/  I2FP.F32.S32 R15, R15 ;  /* 0x0000000f000f7245 */ /* 0x000fe20000201400 */
[----:B------:R-:W-:Y:S01]  /*168b0*/  LDSM.16.MT88.4 R140, [R188+0xc800] ;  /* 0x00c80000bc8c783b */ /* 0x000fe20000004200 */
[----:B------:R-:W-:Y:S02]  /*168c0*/  IABS R30, R30 ;  /* 0x0000001e001e7213 */ /* 0x000fe40000000000 */
[----:B------:R-:W-:Y:S01]  /*168d0*/  I2FP.F32.S32 R28, R28 ;  /* 0x0000001c001c7245 */ /* 0x000fe20000201400 */
[----:B------:R-:W-:Y:S01]  /*168e0*/  FFMA.FTZ R15, R15, -UR5, R52 ;  /* 0x800000050f0f7c23 */ /* 0x000fe20008010034 */
[----:B------:R-:W-:-:S02]  /*168f0*/  FSEL R31, R31, -INF , !P2 ;  /* 0xff8000001f1f7808 */ /* 0x000fc40005000000 */
[-C--:B------:R-:W-:Y:S01]  /*16900*/  ISETP.LT.OR P6, PT, R9, R208.reuse, P6 ;  /* 0x000000d00900720c */ /* 0x080fe200037c1670 */
[----:B------:R-:W-:Y:S01]  /*16910*/  FFMA.FTZ R37, R28, -UR5, R37 ;  /* 0x800000051c257c23 */ /* 0x000fe20008010025 */
[----:B------:R-:W-:Y:S02]  /*16920*/  FSEL R163, R49, -INF , !P4 ;  /* 0xff80000031a37808 */ /* 0x000fe40006000000 */
[-C--:B------:R-:W-:Y:S02]  /*16930*/  ISETP.GE.AND P2, PT, R21, R207.reuse, PT ;  /* 0x000000cf1500720c */ /* 0x080fe40003f46270 */
[----:B------:R-:W-:Y:S02]  /*16940*/  ISETP.GE.AND P4, PT, R20, R207, PT ;  /* 0x000000cf1400720c */ /* 0x000fe40003f86270 */
[----:B------:R-:W-:Y:S02]  /*16950*/  ISETP.LT.OR P1, PT, R22, R208, P1 ;  /* 0x000000d01600720c */ /* 0x000fe40000f21670 */
[----:B------:R-:W-:-:S02]  /*16960*/  I2FP.F32.S32 R30, R30 ;  /* 0x0000001e001e7245 */ /* 0x000fc40000201400 */
[----:B------:R-:W-:Y:S02]  /*16970*/  FSEL R13, R13, -INF , !P6 ;  /* 0xff8000000d0d7808 */ /* 0x000fe40007000000 */
[-C--:B------:R-:W-:Y:S01]  /*16980*/  ISETP.LT.OR P2, PT, R21, R208.reuse, P2 ;  /* 0x000000d01500720c */ /* 0x080fe20001741670 */
[----:B------:R-:W-:Y:S01]  /*16990*/  FFMA.FTZ R41, R30, -UR5, R41 ;  /* 0x800000051e297c23 */ /* 0x000fe20008010029 */
[-C--:B------:R-:W-:Y:S02]  /*169a0*/  ISETP.GE.AND P6, PT, R24, R207.reuse, PT ;  /* 0x000000cf1800720c */ /* 0x080fe40003fc6270 */
[----:B------:R-:W-:Y:S02]  /*169b0*/  ISETP.LT.OR P4, PT, R20, R208, P4 ;  /* 0x000000d01400720c */ /* 0x000fe40002781670 */
[----:B------:R-:W-:Y:S02]  /*169c0*/  FSEL R223, R36, -INF , !P1 ;  /* 0xff80000024df7808 */ /* 0x000fe40004800000 */
[----:B------:R-:W-:-:S02]  /*169d0*/  ISETP.GE.AND P1, PT, R0, R207, PT ;  /* 0x000000cf0000720c */ /* 0x000fc40003f26270 */
[----:B------:R-:W-:Y:S02]  /*169e0*/  FSEL R15, R15, -INF , !P2 ;  /* 0xff8000000f0f7808 */ /* 0x000fe40005000000 */
[----:B------:R-:W-:Y:S02]  /*169f0*/  ISETP.LT.OR P6, PT, R24, R208, P6 ;  /* 0x000000d01800720c */ /* 0x000fe400037c1670 */
[----:B------:R-:W-:Y:S02]  /*16a00*/  FSEL R221, R37, -INF , !P4 ;  /* 0xff80000025dd7808 */ /* 0x000fe40006000000 */
[----:B------:R-:W-:Y:S02]  /*16a10*/  ISETP.GE.AND P2, PT, R4, R207, PT ;  /* 0x000000cf0400720c */ /* 0x000fe40003f46270 */
[----:B------:R-:W-:Y:S02]  /*16a20*/  ISETP.GE.AND P4, PT, R23, R204, PT ;  /* 0x000000cc1700720c */ /* 0x000fe40003f86270 */
[----:B------:R-:W-:-:S02]  /*16a30*/  ISETP.LT.OR P1, PT, R0, R208, P1 ;  /* 0x000000d00000720c */ /* 0x000fc40000f21670 */
[----:B------:R-:W-:Y:S02]  /*16a40*/  IABS R53, R53 ;  /* 0x0000003500357213 */ /* 0x000fe40000000000 */
[----:B------:R-:W-:Y:S01]  /*16a50*/  FSEL R165, R41, -INF , !P6 ;  /* 0xff80000029a57808 */ /* 0x000fe20007000000 */
[----:B------:R-:W-:Y:S01]  /*16a60*/  IMAD.IADD R41, R206, 0x1, -R16 ;  /* 0x00000001ce297824 */ /* 0x000fe200078e0a10 */
[----:B------:R-:W-:Y:S02]  /*16a70*/  ISETP.LT.OR P2, PT, R4, R208, P2 ;  /* 0x000000d00400720c */ /* 0x000fe40001741670 */
[----:B------:R-:W-:Y:S02]  /*16a80*/  ISETP.GE.AND P6, PT, R18, R204, PT ;  /* 0x000000cc1200720c */ /* 0x000fe40003fc6270 */
[----:B------:R-:W-:Y:S01]  /*16a90*/  ISETP.LT.OR P4, PT, R23, R205, P4 ;  /* 0x000000cd1700720c */ /* 0x000fe20002781670 */
[----:B------:R-:W-:Y:S01]  /*16aa0*/  IMAD.IADD R23, R206, 0x1, -R23 ;  /* 0x00000001ce177824 */ /* 0x000fe200078e0a17 */
[----:B------:R-:W-:-:S02]  /*16ab0*/  FSEL R217, R217, -INF , !P1 ;  /* 0xff800000d9d97808 */ /* 0x000fc40004800000 */
[-C--:B------:R-:W-:Y:S02]  /*16ac0*/  ISETP.GE.AND P1, PT, R12, R204.reuse, PT ;  /* 0x000000cc0c00720c */ /* 0x080fe40003f26270 */
[----:B------:R-:W-:Y:S02]  /*16ad0*/  FSEL R27, R27, -INF , !P0 ;  /* 0xff8000001b1b7808 */ /* 0x000fe40004000000 */
[----:B------:R-:W-:Y:S02]  /*16ae0*/  ISETP.GE.AND P0, PT, R10, R204, PT ;  /* 0x000000cc0a00720c */ /* 0x000fe40003f06270 */
[----:B------:R-:W-:Y:S02]  /*16af0*/  I2FP.F32.S32 R53, R53 ;  /* 0x0000003500357245 */ /* 0x000fe40000201400 */
[----:B------:R-:W-:Y:S02]  /*16b00*/  FSEL R229, R40, -INF , !P2 ;  /* 0xff80000028e57808 */ /* 0x000fe40005000000 */
[----:B------:R-:W-:Y:S01]  /*16b10*/  ISETP.LT.OR P6, PT, R18, R205, P6 ;  /* 0x000000cd1200720c */ /* 0x000fe200037c1670 */
[----:B------:R-:W-:Y:S01]  /*16b20*/  IMAD.IADD R18, R206, 0x1, -R18 ;  /* 0x00000001ce127824 */ /* 0x000fe200078e0a12 */
[----:B------:R-:W-:Y:S01]  /*16b30*/  ISETP.GE.AND P2, PT, R16, R207, PT ;  /* 0x000000cf1000720c */ /* 0x000fe20003f46270 */
[----:B------:R-:W-:Y:S01]  /*16b40*/  FFMA.FTZ R32, R53, -UR5, R32 ;  /* 0x8000000535207c23 */ /* 0x000fe20008010020 */
[-C--:B------:R-:W-:Y:S01]  /*16b50*/  ISETP.LT.OR P1, PT, R12, R205.reuse, P1 ;  /* 0x000000cd0c00720c */ /* 0x080fe20000f21670 */
[----:B------:R-:W-:Y:S01]  /*16b60*/  IMAD.IADD R12, R206, 0x1, -R12 ;  /* 0x00000001ce0c7824 */ /* 0x000fe200078e0a0c */
[----:B------:R-:W-:Y:S01]  /*16b70*/  ISETP.LT.OR P0, PT, R10, R205, P0 ;  /* 0x000000cd0a00720c */ /* 0x000fe20000701670 */
[----:B------:R-:W-:Y:S01]  /*16b80*/  IMAD.IADD R10, R206, 0x1, -R10 ;  /* 0x00000001ce0a7824 */ /* 0x000fe200078e0a0a */
[----:B------:R-:W-:-:S02]  /*16b90*/  IABS R23, R23 ;  /* 0x0000001700177213 */ /* 0x000fc40000000000 */
[----:B------:R-:W-:Y:S02]  /*16ba0*/  ISETP.LT.OR P2, PT, R16, R208, P2 ;  /* 0x000000d01000720c */ /* 0x000fe40001741670 */
[----:B------:R-:W-:Y:S02]  /*16bb0*/  IABS R18, R18 ;  /* 0x0000001200127213 */ /* 0x000fe40000000000 */
[----:B------:R-:W-:Y:S02]  /*16bc0*/  I2FP.F32.S32 R23, R23 ;  /* 0x0000001700177245 */ /* 0x000fe40000201400 */
[----:B------:R-:W-:Y:S02]  /*16bd0*/  IABS R12, R12 ;  /* 0x0000000c000c7213 */ /* 0x000fe40000000000 */
[----:B------:R-:W-:Y:S01]  /*16be0*/  IABS R10, R10 ;  /* 0x0000000a000a7213 */ /* 0x000fe20000000000 */
[----:B------:R-:W-:Y:S01]  /*16bf0*/  FFMA.FTZ R23, R23, -UR5, R6 ;  /* 0x8000000517177c23 */ /* 0x000fe20008010006 */
[----:B------:R-:W-:Y:S01]  /*16c00*/  FSEL R219, R32, -INF , !P2 ;  /* 0xff80000020db7808 */ /* 0x000fe20005000000 */
[----:B------:R-:W-:Y:S01]  /*16c10*/  IMAD.IADD R6, R206, 0x1, -R21 ;  /* 0x00000001ce067824 */ /* 0x000fe200078e0a15 */
[----:B------:R-:W-:-:S02]  /*16c20*/  ISETP.GE.AND P2, PT, R14, R204, PT ;  /* 0x000000cc0e00720c */ /* 0x000fc40003f46270 */
[----:B------:R-:W-:Y:S02]  /*16c30*/  I2FP.F32.S32 R18, R18 ;  /* 0x0000001200127245 */ /* 0x000fe40000201400 */
[----:B------:R-:W-:Y:S02]  /*16c40*/  I2FP.F32.S32 R25, R12 ;  /* 0x0000000c00197245 */ /* 0x000fe40000201400 */
[----:B------:R-:W-:Y:S01]  /*16c50*/  I2FP.F32.S32 R10, R10 ;  /* 0x0000000a000a7245 */ /* 0x000fe20000201400 */
[----:B------:R-:W-:Y:S01]  /*16c60*/  FFMA.FTZ R11, R18, -UR5, R11 ;  /* 0x80000005120b7c23 */ /* 0x000fe2000801000b */
[----:B------:R-:W-:Y:S01]  /*16c70*/  ISETP.LT.OR P2, PT, R14, R205, P2 ;  /* 0x000000cd0e00720c */ /* 0x000fe20001741670 */
[----:B------:R-:W-:Y:S02]  /*16c80*/  IMAD.IADD R14, R206, 0x1, -R14 ;  /* 0x00000001ce0e7824 */ /* 0x000fe400078e0a0e */
[----:B------:R-:W-:Y:S01]  /*16c90*/  FFMA.FTZ R58, R25, -UR5, R58 ;  /* 0x80000005193a7c23 */ /* 0x000fe2000801003a */
[----:B------:R-:W-:Y:S01]  /*16ca0*/  FSEL R23, R23, -INF , !P4 ;  /* 0xff80000017177808 */ /* 0x000fe20006000000 */
[----:B------:R-:W-:Y:S01]  /*16cb0*/  FFMA.FTZ R59, R10, -UR5, R59 ;  /* 0x800000050a3b7c23 */ /* 0x000fe2000801003b */
[----:B------:R-:W-:Y:S01]  /*16cc0*/  ISETP.GE.AND P4, PT, R9, R204, PT ;  /* 0x000000cc0900720c */ /* 0x000fe20003f86270 */
[----:B------:R-:W-:Y:S01]  /*16cd0*/  IMAD.IADD R10, R206, 0x1, -R9 ;  /* 0x00000001ce0a7824 */ /* 0x000fe200078e0a09 */
[----:B------:R-:W-:-:S02]  /*16ce0*/  IABS R14, R14 ;  /* 0x0000000e000e7213 */ /* 0x000fc40000000000 */
[----:B------:R-:W-:Y:S02]  /*16cf0*/  FSEL R25, R11, -INF , !P6 ;  /* 0xff8000000b197808 */ /* 0x000fe40007000000 */
[----:B------:R-:W-:Y:S02]  /*16d00*/  ISETP.LT.OR P4, PT, R9, R205, P4 ;  /* 0x000000cd0900720c */ /* 0x000fe40002781670 */
[----:B------:R-:W-:Y:S02]  /*16d10*/  FSEL R11, R58, -INF , !P1 ;  /* 0xff8000003a0b7808 */ /* 0x000fe40004800000 */
[-C--:B------:R-:W-:Y:S02]  /*16d20*/  ISETP.GE.AND P1, PT, R5, R204.reuse, PT ;  /* 0x000000cc0500720c */ /* 0x080fe40003f26270 */
[----:B------:R-:W-:Y:S02]  /*16d30*/  FSEL R9, R59, -INF , !P0 ;  /* 0xff8000003b097808 */ /* 0x000fe40004000000 */
[----:B------:R-:W-:Y:S01]  /*16d40*/  ISETP.GE.AND P0, PT, R4, R204, PT ;  /* 0x000000cc0400720c */ /* 0x000fe20003f06270 */
[----:B------:R-:W-:Y:S01]  /*16d50*/  LDSM.16.MT88.4 R56, [R185+0xe000] ;  /* 0x00e00000b938783b */ /* 0x000fe20000004200 */
[----:B------:R-:W-:-:S02]  /*16d60*/  I2FP.F32.S32 R14, R14 ;  /* 0x0000000e000e7245 */ /* 0x000fc40000201400 */
[-C--:B------:R-:W-:Y:S01]  /*16d70*/  ISETP.LT.OR P1, PT, R5, R205.reuse, P1 ;  /* 0x000000cd0500720c */ /* 0x080fe20000f21670 */
[----:B------:R-:W-:Y:S01]  /*16d80*/  IMAD.IADD R5, R206, 0x1, -R5 ;  /* 0x00000001ce057824 */ /* 0x000fe200078e0a05 */
[----:B------:R-:W-:Y:S01]  /*16d90*/  ISETP.LT.OR P0, PT, R4, R205, P0 ;  /* 0x000000cd0400720c */ /* 0x000fe20000701670 */
[----:B------:R-:W-:Y:S02]  /*16da0*/  IMAD.IADD R4, R206, 0x1, -R4 ;  /* 0x00000001ce047824 */ /* 0x000fe400078e0a04 */
[----:B------:R-:W-:Y:S01]  /*16db0*/  FFMA.FTZ R7, R14, -UR5, R7 ;  /* 0x800000050e077c23 */ /* 0x000fe20008010007 */
[----:B------:R-:W-:Y:S02]  /*16dc0*/  ISETP.GE.AND P6, PT, R21, R204, PT ;  /* 0x000000cc1500720c */ /* 0x000fe40003fc6270 */
[----:B------:R-:W-:Y:S02]  /*16dd0*/  IABS R6, R6 ;  /* 0x0000000600067213 */ /* 0x000fe40000000000 */
[----:B------:R-:W-:-:S02]  /*16de0*/  IABS R5, R5 ;  /* 0x0000000500057213 */ /* 0x000fc40000000000 */
[----:B------:R-:W-:Y:S02]  /*16df0*/  ISETP.LT.OR P6, PT, R21, R205, P6 ;  /* 0x000000cd1500720c */ /* 0x000fe400037c1670 */
[----:B------:R-:W-:Y:S02]  /*16e00*/  IABS R4, R4 ;  /* 0x0000000400047213 */ /* 0x000fe40000000000 */
[----:B------:R-:W-:Y:S02]  /*16e10*/  FSEL R21, R7, -INF , !P2 ;  /* 0xff80000007157808 */ /* 0x000fe40005000000 */
[----:B------:R-:W-:Y:S02]  /*16e20*/  I2FP.F32.S32 R7, R6 ;  /* 0x0000000600077245 */ /* 0x000fe40000201400 */
[----:B------:R-:W-:Y:S02]  /*16e30*/  I2FP.F32.S32 R6, R5 ;  /* 0x0000000500067245 */ /* 0x000fe40000201400 */
[----:B------:R-:W-:Y:S01]  /*16e40*/  I2FP.F32.S32 R5, R4 ;  /* 0x0000000400057245 */ /* 0x000fe20000201400 */
[----:B------:R-:W-:Y:S01]  /*16e50*/  FFMA.FTZ R7, R7, -UR5, R54 ;  /* 0x8000000507077c23 */ /* 0x000fe20008010036 */
[----:B------:R-:W-:Y:S01]  /*16e60*/  FMNMX.FTZ R4, R3, R33, !PT ;  /* 0x0000002103047209 */ /* 0x000fe20007810000 */
[----:B------:R-:W-:Y:S01]  /*16e70*/  FFMA.FTZ R6, R6, -UR5, R51 ;  /* 0x8000000506067c23 */ /* 0x000fe20008010033 */
[----:B------:R-:W-:Y:S01]  /*16e80*/  ISETP.GE.AND P2, PT, R8, R204, PT ;  /* 0x000000cc0800720c */ /* 0x000fe20003f46270 */
[----:B------:R-:W-:Y:S01]  /*16e90*/  FFMA.FTZ R42, R5, -UR5, R42 ;  /* 0x80000005052a7c23 */ /* 0x000fe2000801002a */
[----:B------:R-:W-:-:S02]  /*16ea0*/  FMNMX.FTZ R4, R31, R4, !PT ;  /* 0x000000041f047209 */ /* 0x000fc40007810000 */
[----:B------:R-:W-:Y:S01]  /*16eb0*/  ISETP.LT.OR P2, PT, R8, R205, P2 ;  /* 0x000000cd0800720c */ /* 0x000fe20001741670 */
[----:B------:R-:W-:Y:S01]  /*16ec0*/  IMAD.IADD R8, R206, 0x1, -R8 ;  /* 0x00000001ce087824 */ /* 0x000fe200078e0a08 */
[----:B------:R-:W-:Y:S02]  /*16ed0*/  FMNMX.FTZ R4, R29, R4, !PT ;  /* 0x000000041d047209 */ /* 0x000fe40007810000 */
[----:B------:R-:W-:Y:S02]  /*16ee0*/  IABS R10, R10 ;  /* 0x0000000a000a7213 */ /* 0x000fe40000000000 */
[----:B------:R-:W-:Y:S02]  /*16ef0*/  IABS R8, R8 ;  /* 0x0000000800087213 */ /* 0x000fe40000000000 */
[----:B------:R-:W-:Y:S02]  /*16f00*/  FMNMX.FTZ R4, R19, R4, !PT ;  /* 0x0000000413047209 */ /* 0x000fe40007810000 */
[----:B------:R-:W-:-:S02]  /*16f10*/  I2FP.F32.S32 R37, R8 ;  /* 0x0000000800257245 */ /* 0x000fc40000201400 */
[----:B------:R-:W-:Y:S02]  /*16f20*/  FMNMX.FTZ R4, R17, R4, !PT ;  /* 0x0000000411047209 */ /* 0x000fe40007810000 */
[----:B------:R-:W-:Y:S01]  /*16f30*/  FMNMX.FTZ R8, R27, R25, !PT ;  /* 0x000000191b087209 */ /* 0x000fe20007810000 */
[----:B------:R-:W-:Y:S01]  /*16f40*/  FFMA.FTZ R37, R37, -UR5, R50 ;  /* 0x8000000525257c23 */ /* 0x000fe20008010032 */
[----:B------:R-:W-:Y:S01]  /*16f50*/  FMNMX.FTZ R4, R15, R4, !PT ;  /* 0x000000040f047209 */ /* 0x000fe20007810000 */
[----:B------:R-:W-:Y:S01]  /*16f60*/  LDSM.16.MT88.4 R48, [R186+0xe000] ;  /* 0x00e00000ba30783b */ /* 0x000fe20000004200 */
[----:B------:R-:W-:Y:S02]  /*16f70*/  FMNMX.FTZ R8, R23, R8, !PT ;  /* 0x0000000817087209 */ /* 0x000fe40007810000 */
[----:B------:R-:W-:Y:S02]  /*16f80*/  I2FP.F32.S32 R10, R10 ;  /* 0x0000000a000a7245 */ /* 0x000fe40000201400 */
[----:B------:R-:W-:-:S02]  /*16f90*/  FMNMX.FTZ R4, R13, R4, !PT ;  /* 0x000000040d047209 */ /* 0x000fc40007810000 */
[----:B------:R-:W-:Y:S01]  /*16fa0*/  FMNMX.FTZ R8, R21, R8, !PT ;  /* 0x0000000815087209 */ /* 0x000fe20007810000 */
[----:B------:R-:W-:Y:S01]  /*16fb0*/  FFMA.FTZ R10, R10, -UR5, R55 ;  /* 0x800000050a0a7c23 */ /* 0x000fe20008010037 */
[----:B------:R-:W-:Y:S02]  /*16fc0*/  FSEL R7, R7, -INF , !P6 ;  /* 0xff80000007077808 */ /* 0x000fe40007000000 */
[----:B------:R-:W-:Y:S02]  /*16fd0*/  ISETP.GE.AND P6, PT, R24, R204, PT ;  /* 0x000000cc1800720c */ /* 0x000fe40003fc6270 */
[----:B------:R-:W-:Y:S02]  /*16fe0*/  FMNMX.FTZ R4, R231, R4, !PT ;  /* 0x00000004e7047209 */ /* 0x000fe40007810000 */
[----:B------:R-:W-:Y:S02]  /*16ff0*/  FMNMX.FTZ R8, R11, R8, !PT ;  /* 0x000000080b087209 */ /* 0x000fe40007810000 */
[----:B------:R-:W-:-:S02]  /*17000*/  FSEL R5, R10, -INF , !P4 ;  /* 0xff8000000a057808 */ /* 0x000fc40006000000 */
[----:B------:R-:W-:Y:S02]  /*17010*/  ISETP.GE.AND P4, PT, R22, R204, PT ;  /* 0x000000cc1600720c */ /* 0x000fe40003f86270 */
[-C--:B------:R-:W-:Y:S01]  /*17020*/  ISETP.LT.OR P6, PT, R24, R205.reuse, P6 ;  /* 0x000000cd1800720c */ /* 0x080fe200037c1670 */
[----:B------:R-:W-:Y:S01]  /*17030*/  IMAD.IADD R24, R206, 0x1, -R24 ;  /* 0x00000001ce187824 */ /* 0x000fe200078e0a18 */
[----:B------:R-:W-:Y:S02]  /*17040*/  FMNMX.FTZ R4, R163, R4, !PT ;  /* 0x00000004a3047209 */ /* 0x000fe40007810000 */
[----:B------:R-:W-:Y:S02]  /*17050*/  FMNMX.FTZ R8, R9, R8, !PT ;  /* 0x0000000809087209 */ /* 0x000fe40007810000 */
[----:B------:R-:W-:Y:S02]  /*17060*/  FSEL R227, R37, -INF , !P2 ;  /* 0xff80000025e37808 */ /* 0x000fe40005000000 */
[----:B------:R-:W-:Y:S01]  /*17070*/  ISETP.LT.OR P4, PT, R22, R205, P4 ;  /* 0x000000cd1600720c */ /* 0x000fe20002781670 */
[----:B------:R-:W-:Y:S01]  /*17080*/  IMAD.IADD R22, R206, 0x1, -R22 ;  /* 0x00000001ce167824 */ /* 0x000fe200078e0a16 */
[----:B------:R-:W-:-:S02]  /*17090*/  ISETP.GE.AND P2, PT, R20, R204, PT ;  /* 0x000000cc1400720c */ /* 0x000fc40003f46270 */
[----:B------:R-:W-:Y:S02]  /*170a0*/  FMNMX.FTZ R4, R229, R4, !PT ;  /* 0x00000004e5047209 */ /* 0x000fe40007810000 */
[----:B------:R-:W-:Y:S02]  /*170b0*/  FMNMX.FTZ R8, R7, R8, !PT ;  /* 0x0000000807087209 */ /* 0x000fe40007810000 */
[----:B------:R-:W-:Y:S02]  /*170c0*/  IABS R24, R24 ;  /* 0x0000001800187213 */ /* 0x000fe40000000000 */
[----:B------:R-:W-:Y:S01]  /*170d0*/  ISETP.LT.OR P2, PT, R20, R205, P2 ;  /* 0x000000cd1400720c */ /* 0x000fe20001741670 */
[----:B------:R-:W-:Y:S01]  /*170e0*/  IMAD.IADD R20, R206, 0x1, -R20 ;  /* 0x00000001ce147824 */ /* 0x000fe200078e0a14 */
[----:B------:R-:W-:Y:S02]  /*170f0*/  FMNMX.FTZ R4, R165, R4, !PT ;  /* 0x00000004a5047209 */ /* 0x000fe40007810000 */
[----:B------:R-:W-:-:S02]  /*17100*/  FMNMX.FTZ R8, R5, R8, !PT ;  /* 0x0000000805087209 */ /* 0x000fc40007810000 */
[----:B------:R-:W-:Y:S02]  /*17110*/  IABS R22, R22 ;  /* 0x0000001600167213 */ /* 0x000fe40000000000 */
[----:B------:R-:W-:Y:S02]  /*17120*/  I2FP.F32.S32 R24, R24 ;  /* 0x0000001800187245 */ /* 0x000fe40000201400 */
[----:B------:R-:W-:Y:S01]  /*17130*/  FSEL R167, R6, -INF , !P1 ;  /* 0xff80000006a77808 */ /* 0x000fe20004800000 */
[----:B------:R-:W-:Y:S01]  /*17140*/  IMAD.IADD R6, R206, 0x1, -R0 ;  /* 0x00000001ce067824 */ /* 0x000fe200078e0a00 */
[----:B------:R-:W-:Y:S01]  /*17150*/  FMNMX.FTZ R4, R223, R4, !PT ;  /* 0x00000004df047209 */ /* 0x000fe20007810000 */
[----:B------:R-:W-:Y:S01]  /*17160*/  FFMA.FTZ R24, R24, -UR5, R43 ;  /* 0x8000000518187c23 */ /* 0x000fe2000801002b */
[----:B------:R-:W-:Y:S02]  /*17170*/  FMNMX.FTZ R8, R227, R8, !PT ;  /* 0x00000008e3087209 */ /* 0x000fe40007810000 */
[----:B------:R-:W-:-:S02]  /*17180*/  IABS R20, R20 ;  /* 0x0000001400147213 */ /* 0x000fc40000000000 */
[----:B------:R-:W-:Y:S02]  /*17190*/  I2FP.F32.S32 R37, R22 ;  /* 0x0000001600257245 */ /* 0x000fe40000201400 */
[----:B------:R-:W-:Y:S02]  /*171a0*/  FSEL R225, R42, -INF , !P0 ;  /* 0xff8000002ae17808 */ /* 0x000fe40004000000 */
[----:B------:R-:W-:Y:S01]  /*171b0*/  FMNMX.FTZ R4, R221, R4, !PT ;  /* 0x00000004dd047209 */ /* 0x000fe20007810000 */
[----:B------:R-:W-:Y:S01]  /*171c0*/  FFMA.FTZ R37, R37, -UR5, R38 ;  /* 0x8000000525257c23 */ /* 0x000fe20008010026 */
[----:B------:R-:W-:Y:S02]  /*171d0*/  FMNMX.FTZ R8, R167, R8, !PT ;  /* 0x00000008a7087209 */ /* 0x000fe40007810000 */
[----:B------:R-:W-:Y:S02]  /*171e0*/  I2FP.F32.S32 R20, R20 ;  /* 0x0000001400147245 */ /* 0x000fe40000201400 */
[----:B------:R-:W-:-:S02]  /*171f0*/  IABS R41, R41 ;  /* 0x0000002900297213 */ /* 0x000fc40000000000 */
[----:B------:R-:W-:Y:S01]  /*17200*/  FMNMX.FTZ R4, R219, R4, !PT ;  /* 0x00000004db047209 */ /* 0x000fe20007810000 */
[----:B------:R-:W-:Y:S01]  /*17210*/  FFMA.FTZ R39, R20, -UR5, R39 ;  /* 0x8000000514277c23 */ /* 0x000fe20008010027 */
[----:B------:R-:W-:Y:S02]  /*17220*/  FSEL R213, R24, -INF , !P6 ;  /* 0xff80000018d57808 */ /* 0x000fe40007000000 */
[----:B------:R-:W-:Y:S02]  /*17230*/  FMNMX.FTZ R8, R225, R8, !PT ;  /* 0x00000008e1087209 */ /* 0x000fe40007810000 */
[----:B------:R-:W-:Y:S02]  /*17240*/  IABS R6, R6 ;  /* 0x0000000600067213 */ /* 0x000fe40000000000 */
[----:B------:R-:W-:Y:S02]  /*17250*/  I2FP.F32.S32 R41, R41 ;  /* 0x0000002900297245 */ /* 0x000fe40000201400 */
[----:B------:R-:W-:-:S02]  /*17260*/  ISETP.GE.AND P1, PT, R16, R204, PT ;  /* 0x000000cc1000720c */ /* 0x000fc40003f26270 */
[----:B------:R-:W-:Y:S01]  /*17270*/  FMNMX.FTZ R4, R217, R4, !PT ;  /* 0x00000004d9047209 */ /* 0x000fe20007810000 */
[----:B------:R-:W-:Y:S01]  /*17280*/  FFMA.FTZ R34, R41, -UR5, R34 ;  /* 0x8000000529227c23 */ /* 0x000fe20008010022 */
[----:B------:R-:W-:Y:S01]  /*17290*/  FSEL R215, R37, -INF , !P4 ;  /* 0xff80000025d77808 */ /* 0x000fe20006000000 */
[----:B------:R-:W-:Y:S01]  /*172a0*/  LDSM.16.MT88.4 R40, [R188+0xe000] ;  /* 0x00e00000bc28783b */ /* 0x000fe20000004200 */
[----:B------:R-:W-:Y:S02]  /*172b0*/  FMNMX.FTZ R8, R213, R8, !PT ;  /* 0x00000008d5087209 */ /* 0x000fe40007810000 */
[----:B------:R-:W-:Y:S01]  /*172c0*/  I2FP.F32.S32 R6, R6 ;  /* 0x0000000600067245 */ /* 0x000fe20000201400 */
[----:B------:R-:W1:Y:S01]  /*172d0*/  SHFL.BFLY PT, R37, R4, 0x2, 0x1f ;  /* 0x0c401f0004257f89 */ /* 0x000e6200000e0000 */
[----:B------:R-:W-:Y:S02]  /*172e0*/  ISETP.GE.AND P0, PT, R0, R204, PT ;  /* 0x000000cc0000720c */ /* 0x000fe40003f06270 */
[----:B------:R-:W-:Y:S01]  /*172f0*/  ISETP.LT.OR P1, PT, R16, R205, P1 ;  /* 0x000000cd1000720c */ /* 0x000fe20000f21670 */
[----:B------:R-:W-:Y:S01]  /*17300*/  FFMA.FTZ R6, R6, -UR5, R35 ;  /* 0x8000000506067c23 */ /* 0x000fe20008010023 */
        /* <DEDUP_REMOVED lines=62> */
[--C-:B------:R-:W-:Y:S01]  /*176f0*/  FFMA.FTZ R210, R215, UR8, -R168.reuse ;  /* 0x00000008d7d27c23 */ /* 0x100fe200080108a8 */
[--C-:B------:R-:W-:Y:S01]  /*17700*/  FFMA.FTZ R211, R211, UR8, -R168.reuse ;  /* 0x00000008d3d37c23 */ /* 0x100fe200080108a8 */
[--C-:B------:R-:W-:Y:S01]  /*17710*/  FFMA.FTZ R171, R171, UR8, -R168.reuse ;  /* 0x00000008abab7c23 */ /* 0x100fe200080108a8 */
[----:B------:R-:W5:Y:S01]  /*17720*/  MUFU.EX2 R161, R161 ;  /* 0x000000a100a17308 */ /* 0x000f620000000800 */
[----:B---3--:R-:W-:Y:S01]  /*17730*/  F2FP.F16.F32.PACK_AB R98, R152, R155 ;  /* 0x0000009b9862723e */ /* 0x008fe200000000ff */
[----:B------:R-:W-:Y:S01]  /*17740*/  FFMA.FTZ R168, R169, UR8, -R168 ;  /* 0x00000008a9a87c23 */ /* 0x000fe200080108a8 */
[----:B------:R-:W-:-:S04]  /*17750*/  FADD.FTZ R158, R159, R158 ;  /* 0x0000009e9f9e7221 */ /* 0x000fc80000010000 */
[----:B------:R-:W-:Y:S01]  /*17760*/  FADD.FTZ R155, R155, R158 ;  /* 0x0000009e9b9b7221 */ /* 0x000fe20000010000 */
[----:B------:R-:W-:Y:S03]  /*17770*/  MUFU.EX2 R154, R154 ;  /* 0x0000009a009a7308 */ /* 0x000fe60000000800 */
[----:B------:R-:W-:-:S05]  /*17780*/  FADD.FTZ R152, R152, R155 ;  /* 0x0000009b98987221 */ /* 0x000fca0000010000 */
        /* <DEDUP_REMOVED lines=257> */
.L_x_6086:
[----:B------:R-:W1:Y:S02]  /*187a0*/  LDC R5, c[0x0][0x250] ;  /* 0x00009400ff057b82 */ /* 0x000e640000000800 */
[----:B-1----:R-:W-:-:S04]  /*187b0*/  LEA R5, -R5, RZ, 0x6 ;  /* 0x000000ff05057211 */ /* 0x002fc800078e31ff */
[----:B------:R-:W-:-:S07]  /*187c0*/  SHF.R.S32.HI R0, RZ, 0x1f, R5 ;  /* 0x0000001fff007819 */ /* 0x000fce0000011405 */
.L_x_6087:
[----:B------:R-:W-:Y:S01]  /*187d0*/  LOP3.LUT R4, R202, 0xff, RZ, 0xc0, !PT ;  /* 0x000000ffca047812 */ /* 0x000fe200078ec0ff */
[----:B------:R-:W-:Y:S01]  /*187e0*/  ULDC.64 UR8, c[0x0][0x220] ;  /* 0x0000880000087ab9 */ /* 0x000fe20000000a00 */
[----:B------:R-:W-:Y:S01]  /*187f0*/  LEA R134, P0, R5, R156, 0x1 ;  /* 0x0000009c05867211 */ /* 0x000fe200078008ff */
[----:B------:R-:W-:Y:S01]  /*18800*/  IMAD R2, R201, 0x40, R2 ;  /* 0x00000040c9027824 */ /* 0x000fe200078e0202 */
[C---:B------:R-:W-:Y:S02]  /*18810*/  LOP3.LUT P4, RZ, R4.reuse, 0x2, RZ, 0xc0, !PT ;  /* 0x0000000204ff7812 */ /* 0x040fe4000788c0ff */
[----:B------:R-:W-:Y:S02]  /*18820*/  LOP3.LUT P2, RZ, R4, 0x4, RZ, 0xc0, !PT ;  /* 0x0000000404ff7812 */ /* 0x000fe4000784c0ff */
[C---:B------:R-:W-:Y:S02]  /*18830*/  IADD3 R7, P1, R5.reuse, UR20, RZ ;  /* 0x0000001405077c10 */ /* 0x040fe4000ff3e0ff */
[----:B------:R-:W-:-:S07]  /*18840*/  LEA.HI.X R135, R5, R157, R0, 0x1, P0 ;  /* 0x0000009d05877211 */ /* 0x000fce00000f0c00 */
[CC--:B------:R-:W-:Y:S02]  /*18850*/  @P4 IADD3 R9, P5, R5.reuse, R136.reuse, RZ ;  /* 0x0000008805094210 */ /* 0x0c0fe40007fbe0ff */
[----:B------:R-:W-:Y:S02]  /*18860*/  @P2 IADD3 R5, P0, R5, R136, RZ ;  /* 0x0000008805052210 */ /* 0x000fe40007f1e0ff */
[C---:B------:R-:W-:Y:S01]  /*18870*/  @P4 LEA R18, P6, R9.reuse, UR8, 0x1 ;  /* 0x0000000809124c11 */ /* 0x040fe2000f8c08ff */
[--C-:B------:R-:W-:Y:S01]  /*18880*/  @P4 IMAD.X R6, R0, 0x1, R133.reuse, P5 ;  /* 0x0000000100064824 */ /* 0x100fe200028e0685 */
[----:B------:R-:W-:Y:S02]  /*18890*/  LOP3.LUT P5, RZ, R4, 0x1, RZ, 0xc0, !PT ;  /* 0x0000000104ff7812 */ /* 0x000fe400078ac0ff */
[C---:B------:R-:W-:Y:S01]  /*188a0*/  IADD3.X R4, R0.reuse, UR19, RZ, P1, !PT ;  /* 0x0000001300047c10 */ /* 0x040fe20008ffe4ff */
        /* <DEDUP_REMOVED lines=14> */
[C---:B------:R-:W-:Y:S01]  /*18990*/  @P2 IMAD.X R0, R4.reuse, 0x1, R133, P0 ;  /* 0x0000000104002824 */ /* 0x040fe200000e0685 */
[----:B------:R-:W-:Y:S01]  /*189a0*/  @P2 LEA R10, P0, R5, UR8, 0x1 ;  /* 0x00000008050a2c11 */ /* 0x000fe2000f8008ff */
[----:B------:R-:W-:Y:S01]  /*189b0*/  @!P5 STS.128 [R197+0xc000], RZ ;  /* 0x00c000ffc500d388 */ /* 0x000fe20000000c00 */
[----:B------:R-:W-:Y:S02]  /*189c0*/  IADD3 R9, P1, R7, UR20, RZ ;  /* 0x0000001407097c10 */ /* 0x000fe4000ff3e0ff */
[----:B------:R-:W-:Y:S01]  /*189d0*/  @P2 LEA.HI.X R11, R5, UR9, R0, 0x1, P0 ;  /* 0x00000009050b2c11 */ /* 0x000fe200080f0c00 */
[----:B------:R-:W-:Y:S01]  /*189e0*/  @!PT LDS RZ, [RZ] ;  /* 0x00000000fffff984 */ /* 0x000fe20000000800 */
[----:B------:R-:W-:Y:S01]  /*189f0*/  @!PT LDS RZ, [RZ] ;  /* 0x00000000fffff984 */ /* 0x000fe20000000800 */
[----:B------:R-:W-:Y:S01]  /*18a00*/  @!PT LDS RZ, [RZ] ;  /* 0x00000000fffff984 */ /* 0x000fe20000000800 */
[----:B------:R-:W-:Y:S01]  /*18a10*/  @P4 LDGSTS.E.BYPASS.LTC128B.128 [R197+0xe000], desc[UR6][R18.64+0x80] ;  /* 0x0e00008012c54fae */ /* 0x000fe2000b901d46 */
[----:B------:R-:W-:Y:S02]  /*18a20*/  @P5 LEA.HI.X R17, R7, R157, R4, 0x1, P6 ;  /* 0x0000009d07115211 */ /* 0x000fe400030f0c04 */
[----:B------:R-:W-:Y:S01]  /*18a30*/  IADD3.X R4, R4, UR19, RZ, P1, !PT ;  /* 0x0000001304047c10 */ /* 0x000fe20008ffe4ff */
[----:B------:R-:W-:Y:S01]  /*18a40*/  @!P4 STS.128 [R197+0xe000], RZ ;  /* 0x00e000ffc500c388 */ /* 0x000fe20000000c00 */
[----:B------:R-:W-:-:S02]  /*18a50*/  @P4 IADD3 R7, P0, R9, R136, RZ ;  /* 0x0000008809074210 */ /* 0x000fc40007f1e0ff */
[C---:B------:R-:W-:Y:S01]  /*18a60*/  @P5 LEA R20, P1, R9.reuse, R156, 0x1 ;  /* 0x0000009c09145211 */ /* 0x040fe200078208ff */
[----:B------:R-:W-:Y:S01]  /*18a70*/  @!PT LDS RZ, [RZ] ;  /* 0x00000000fffff984 */ /* 0x000fe20000000800 */
[----:B------:R-:W-:Y:S01]  /*18a80*/  @!PT LDS RZ, [RZ] ;  /* 0x00000000fffff984 */ /* 0x000fe20000000800 */
[----:B------:R-:W-:Y:S01]  /*18a90*/  @!PT LDS RZ, [RZ] ;  /* 0x00000000fffff984 */ /* 0x000fe20000000800 */
[----:B------:R-:W-:Y:S01]  /*18aa0*/  @P2 LDGSTS.E.BYPASS.LTC128B.128 [R197+0x10000], desc[UR6][R12.64+0x100] ;  /* 0x100001000cc52fae */ /* 0x000fe2000b901d46 */
[----:B------:R-:W-:Y:S01]  /*18ab0*/  IADD3 R5, P6, R9, UR20, RZ ;  /* 0x0000001409057c10 */ /* 0x000fe2000ffde0ff */
[----:B------:R-:W-:Y:S01]  /*18ac0*/  @P4 IMAD.X R6, R4, 0x1, R133, P0 ;  /* 0x0000000104064824 */ /* 0x000fe200000e0685 */
[----:B------:R-:W-:Y:S01]  /*18ad0*/  @P4 LEA R8, P0, R7, UR8, 0x1 ;  /* 0x0000000807084c11 */ /* 0x000fe2000f8008ff */
[----:B------:R-:W-:Y:S01]  /*18ae0*/  @!P2 STS.128 [R197+0x10000], RZ ;  /* 0x010000ffc500a388 */ /* 0x000fe20000000c00 */
[C---:B------:R-:W-:Y:S02]  /*18af0*/  @P5 LEA.HI.X R21, R9.reuse, R157, R4, 0x1, P1 ;  /* 0x0000009d09155211 */ /* 0x040fe400008f0c04 */
[----:B------:R-:W-:Y:S01]  /*18b00*/  @P2 IADD3 R0, P1, R9, R136, RZ ;  /* 0x0000008809002210 */ /* 0x000fe20007f3e0ff */
[----:B------:R-:W-:Y:S01]  /*18b10*/  @!PT LDS RZ, [RZ] ;  /* 0x00000000fffff984 */ /* 0x000fe20000000800 */
[----:B------:R-:W-:Y:S01]  /*18b20*/  @!PT LDS RZ, [RZ] ;  /* 0x00000000fffff984 */ /* 0x000fe20000000800 */
[----:B------:R-:W-:Y:S01]  /*18b30*/  @!PT LDS RZ, [RZ] ;  /* 0x00000000fffff984 */ /* 0x000fe20000000800 */
[----:B------:R-:W-:Y:S01]  /*18b40*/  @P5 LDGSTS.E.BYPASS.LTC128B.128 [R197+0xc800], desc[UR6][R16.64] ;  /* 0x0c80000010c55fae */ /* 0x000fe2000b901d46 */
[----:B------:R-:W-:-:S02]  /*18b50*/  @P4 LEA.HI.X R9, R7, UR9, R6, 0x1, P0 ;  /* 0x0000000907094c11 */ /* 0x000fc400080f0c06 */
[C---:B------:R-:W-:Y:S01]  /*18b60*/  @P5 LEA R24, P0, R5.reuse, R156, 0x1 ;  /* 0x0000009c05185211 */ /* 0x040fe200078008ff */
[C---:B------:R-:W-:Y:S01]  /*18b70*/  @P2 IMAD.X R7, R4.reuse, 0x1, R133, P1 ;  /* 0x0000000104072824 */ /* 0x040fe200008e0685 */
[----:B------:R-:W-:Y:S01]  /*18b80*/  IADD3.X R6, R4, UR19, RZ, P6, !PT ;  /* 0x0000001304067c10 */ /* 0x000fe2000b7fe4ff */
[----:B------:R-:W-:Y:S01]  /*18b90*/  @!P5 STS.128 [R197+0xc800], RZ ;  /* 0x00c800ffc500d388 */ /* 0x000fe20000000c00 */
[C---:B------:R-:W-:Y:S02]  /*18ba0*/  @P2 LEA R22, P1, R0.reuse, UR8, 0x1 ;  /* 0x0000000800162c11 */ /* 0x040fe4000f8208ff */
[CC--:B------:R-:W-:Y:S01]  /*18bb0*/  @P4 IADD3 R4, P6, R5.reuse, R136.reuse, RZ ;  /* 0x0000008805044210 */ /* 0x0c0fe20007fde0ff */
        /* <DEDUP_REMOVED lines=8> */
[--C-:B------:R-:W-:Y:S01]  /*18c40*/  @P4 IMAD.X R7, R6, 0x1, R133.reuse, P6 ;  /* 0x0000000106074824 */ /* 0x100fe200030e0685 */
[----:B------:R-:W-:Y:S01]  /*18c50*/  @P4 LEA R32, P1, R4, UR8, 0x1 ;  /* 0x0000000804204c11 */ /* 0x000fe2000f8208ff */
[----:B------:R-:W-:Y:S01]  /*18c60*/  @!PT LDS RZ, [RZ] ;  /* 0x00000000fffff984 */ /* 0x000fe20000000800 */
[----:B------:R-:W-:Y:S01]  /*18c70*/  @!PT LDS RZ, [RZ] ;  /* 0x00000000fffff984 */ /* 0x000fe20000000800 */
[----:B------:R-:W-:Y:S01]  /*18c80*/  @!PT LDS RZ, [RZ] ;  /* 0x00000000fffff984 */ /* 0x000fe20000000800 */
[----:B------:R-:W-:Y:S01]  /*18c90*/  @P2 LDGSTS.E.BYPASS.LTC128B.128 [R197+0x10800], desc[UR6][R10.64+0x100] ;  /* 0x108001000ac52fae */ /* 0x000fe2000b901d46 */
[----:B------:R-:W-:Y:S01]  /*18ca0*/  @P2 IMAD.X R6, R6, 0x1, R133, P0 ;  /* 0x0000000106062824 */ /* 0x000fe200000e0685 */
[----:B------:R-:W-:Y:S01]  /*18cb0*/  @P2 LEA R26, P0, R5, UR8, 0x1 ;  /* 0x00000008051a2c11 */ /* 0x000fe2000f8008ff */
[----:B------:R-:W-:Y:S01]  /*18cc0*/  VIADD R0, R2, 0x8 ;  /* 0x0000000802007836 */ /* 0x000fe20000000000 */
[----:B------:R-:W-:Y:S01]  /*18cd0*/  @!P2 STS.128 [R197+0x10800], RZ ;  /* 0x010800ffc500a388 */ /* 0x000fe20000000c00 */
[----:B------:R-:W-:-:S02]  /*18ce0*/  @P4 LEA.HI.X R33, R4, UR9, R7, 0x1, P1 ;  /* 0x0000000904214c11 */ /* 0x000fc400088f0c07 */
[----:B------:R-:W-:Y:S01]  /*18cf0*/  @P2 LEA.HI.X R27, R5, UR9, R6, 0x1, P0 ;  /* 0x00000009051b2c11 */ /* 0x000fe200080f0c06 */
[----:B------:R-:W-:Y:S01]  /*18d00*/  @!PT LDS RZ, [RZ] ;  /* 0x00000000fffff984 */ /* 0x000fe20000000800 */
[----:B------:R-:W-:Y:S01]  /*18d10*/  @!PT LDS RZ, [RZ] ;  /* 0x00000000fffff984 */ /* 0x000fe20000000800 */
[----:B------:R-:W-:Y:S01]  /*18d20*/  @!PT LDS RZ, [RZ] ;  /* 0x00000000fffff984 */ /* 0x000fe20000000800 */
[----:B------:R-:W-:Y:S01]  /*18d30*/  @P5 LDGSTS.E.BYPASS.LTC128B.128 [R197+0xd000], desc[UR6][R20.64] ;  /* 0x0d00000014c55fae */ /* 0x000fe2000b901d46 */
[----:B------:R-:W-:-:S03]  /*18d40*/  ISETP.GE.AND P6, PT, R2, R207, PT ;  /* 0x000000cf0200720c */ /* 0x000fc60003fc6270 */
[----:B------:R-:W-:Y:S01]  /*18d50*/  @!P5 STS.128 [R197+0xd000], RZ ;  /* 0x00d000ffc500d388 */ /* 0x000fe20000000c00 */
[----:B------:R-:W-:-:S03]  /*18d60*/  ISETP.LT.OR P6, PT, R2, R208, P6 ;  /* 0x000000d00200720c */ /* 0x000fc600037c1670 */
        /* <DEDUP_REMOVED lines=14> */
[----:B------:R-:W-:Y:S01]  /*18e50*/  @!P5 STS.128 [R197+0xd800], RZ ;  /* 0x00d800ffc500d388 */ /* 0x000fe20000000c00 */
[----:B------:R-:W-:-:S03]  /*18e60*/  ISETP.GE.AND P5, PT, R0, R207, PT ;  /* 0x000000cf0000720c */ /* 0x000fc60003fa6270 */
[----:B------:R-:W-:Y:S01]  /*18e70*/  @!PT LDS RZ, [RZ] ;  /* 0x00000000fffff984 */ /* 0x000fe20000000800 */
[----:B------:R-:W-:Y:S01]  /*18e80*/  @!PT LDS RZ, [RZ] ;  /* 0x00000000fffff984 */ /* 0x000fe20000000800 */
[----:B------:R-:W-:Y:S01]  /*18e90*/  @!PT LDS RZ, [RZ] ;  /* 0x00000000fffff984 */ /* 0x000fe20000000800 */
[----:B------:R2:W-:Y:S01]  /*18ea0*/  @P4 LDGSTS.E.BYPASS.LTC128B.128 [R197+0xf800], desc[UR6][R32.64+0x80] ;  /* 0x0f80008020c54fae */ /* 0x0005e2000b901d46 */
[----:B------:R-:W-:-:S03]  /*18eb0*/  ISETP.LT.OR P5, PT, R0, R208, P5 ;  /* 0x000000d00000720c */ /* 0x000fc60002fa1670 */
        /* <DEDUP_REMOVED lines=9> */
[----:B------:R-:W-:Y:S01]  /*18f50*/  LDSM.16.M88.4 R164, [R194] ;  /* 0x00000000c2a4783b */ /* 0x000fe20000000200 */
[----:B------:R-:W-:-:S03]  /*18f60*/  ISETP.LT.OR P2, PT, R2, R205, P2 ;  /* 0x000000cd0200720c */ /* 0x000fc60001741670 */
[----:B------:R-:W4:Y:S04]  /*18f70*/  LDSM.16.M88.4 R136, [R193+0x6000] ;  /* 0x00600000c188783b */ /* 0x000f280000000200 */
[----:B------:R-:W2:Y:S04]  /*18f80*/  LDSM.16.M88.4 R28, [R193+0x6800] ;  /* 0x00680000c11c783b */ /* 0x000ea80000000200 */
[----:B-1----:R-:W3:Y:S04]  /*18f90*/  LDSM.16.M88.4 R20, [R193+0x7000] ;  /* 0x00700000c114783b */ /* 0x002ee80000000200 */
[----:B------:R-:W-:Y:S04]  /*18fa0*/  LDSM.16.M88.4 R160, [R192] ;  /* 0x00000000c0a0783b */ /* 0x000fe80000000200 */
[----:B------:R-:W1:Y:S04]  /*18fb0*/  LDSM.16.M88.4 R12, [R191] ;  /* 0x00000000bf0c783b */ /* 0x000e680000000200 */
[----:B------:R-:W5:Y:S04]  /*18fc0*/  LDSM.16.M88.4 R152, [R193+0x7800] ;  /* 0x00780000c198783b */ /* 0x000f680000000200 */
[----:B------:R-:W5:Y:S04]  /*18fd0*/  LDSM.16.M88.4 R4, [R182] ;  /* 0x00000000b604783b */ /* 0x000f680000000200 */
[----:B------:R-:W5:Y:S04]  /*18fe0*/  LDSM.16.M88.4 R8, [R183] ;  /* 0x00000000b708783b */ /* 0x000f680000000200 */
[----:B------:R-:W-:Y:S04]  /*18ff0*/  LDSM.16.M88.4 R156, [R190] ;  /* 0x00000000be9c783b */ /* 0x000fe80000000200 */
[----:B------:R-:W5:Y:S01]  /*19000*/  LDSM.16.M88.4 R144, [R187+0x6000] ;  /* 0x00600000bb90783b */ /* 0x000f620000000200 */
[C---:B----4-:R-:W-:Y:S03]  /*19010*/  HMMA.16816.F32 R140, R164.reuse, R136, RZ ;  /* 0x00000088a48c723c */ /* 0x050fe600000018ff */
[----:B------:R-:W4:Y:S04]  /*19020*/  LDSM.16.M88.4 R148, [R187+0x7000] ;  /* 0x00700000bb94783b */ /* 0x000f280000000200 */
[----:B------:R-:W4:Y:S01]  /*19030*/  LDSM.16.M88.4 R216, [R181] ;  /* 0x00000000b5d8783b */ /* 0x000f220000000200 */
[C---:B------:R-:W-:Y:S03]  /*19040*/  HMMA.16816.F32 R136, R164.reuse, R138, RZ ;  /* 0x0000008aa488723c */ /* 0x040fe600000018ff */
[----:B------:R-:W4:Y:S03]  /*19050*/  LDSM.16.M88.4 R16, [R187+0x6800] ;  /* 0x00680000bb10783b */ /* 0x000f260000000200 */
[C---:B--2---:R-:W-:Y:S01]  /*19060*/  HMMA.16816.F32 R32, R164.reuse, R28, RZ ;  /* 0x0000001ca420723c */ /* 0x044fe200000018ff */
[----:B------:R-:W-:Y:S04]  /*19070*/  LDSM.16.M88.4 R220, [R187+0x7800] ;  /* 0x00780000bbdc783b */ /* 0x000fe80000000200 */
[----:B------:R-:W0:Y:S01]  /*19080*/  LDGDEPBAR ;  /* 0x00000000000079af */ /* 0x000e220000000000 */
[C---:B---3--:R-:W-:Y:S06]  /*19090*/  HMMA.16816.F32 R24, R164.reuse, R20, RZ ;  /* 0x00000014a418723c */ /* 0x048fec00000018ff */
[C---:B------:R-:W-:Y:S06]  /*190a0*/  HMMA.16816.F32 R28, R164.reuse, R30, RZ ;  /* 0x0000001ea41c723c */ /* 0x040fec00000018ff */
[----:B------:R-:W-:Y:S06]  /*190b0*/  HMMA.16816.F32 R20, R164, R22, RZ ;  /* 0x00000016a414723c */ /* 0x000fec00000018ff */
[C---:B-1----:R-:W-:Y:S06]  /*190c0*/  HMMA.16816.F32 R136, R160.reuse, R14, R136 ;  /* 0x0000000ea088723c */ /* 0x042fec0000001888 */
[----:B------:R-:W-:Y:S01]  /*190d0*/  HMMA.16816.F32 R140, R160, R12, R140 ;  /* 0x0000000ca08c723c */ /* 0x000fe2000000188c */
[----:B------:R-:W-:Y:S05]  /*190e0*/  LDSM.16.M88.4 R12, [R180] ;  /* 0x00000000b40c783b */ /* 0x000fea0000000200 */
[----:B-----5:R-:W-:Y:S06]  /*190f0*/  HMMA.16816.F32 R168, R164, R152, RZ ;  /* 0x00000098a4a8723c */ /* 0x020fec00000018ff */
[----:B------:R-:W-:Y:S06]  /*19100*/  HMMA.16816.F32 R24, R160, R4, R24 ;  /* 0x00000004a018723c */ /* 0x000fec0000001818 */
[----:B------:R-:W-:Y:S01]  /*19110*/  HMMA.16816.F32 R164, R164, R154, RZ ;  /* 0x0000009aa4a4723c */ /* 0x000fe200000018ff */
[----:B------:R-:W1:Y:S05]  /*19120*/  LDSM.16.M88.4 R152, [R189] ;  /* 0x00000000bd98783b */ /* 0x000e6a0000000200 */
[C---:B------:R-:W-:Y:S06]  /*19130*/  HMMA.16816.F32 R32, R160.reuse, R8, R32 ;  /* 0x00000008a020723c */ /* 0x040fec0000001820 */
[C---:B------:R-:W-:Y:S01]  /*19140*/  HMMA.16816.F32 R28, R160.reuse, R10, R28 ;  /* 0x0000000aa01c723c */ /* 0x040fe2000000181c */
[----:B------:R-:W-:Y:S05]  /*19150*/  LDSM.16.M88.4 R8, [R180+0x800] ;  /* 0x00080000b408783b */ /* 0x000fea0000000200 */
[----:B------:R-:W-:Y:S01]  /*19160*/  HMMA.16816.F32 R20, R160, R6, R20 ;  /* 0x00000006a014723c */ /* 0x000fe20000001814 */
[----:B------:R-:W2:Y:S05]  /*19170*/  LDSM.16.M88.4 R4, [R180+0x1000] ;  /* 0x00100000b404783b */ /* 0x000eaa0000000200 */
[C---:B------:R-:W-:Y:S06]  /*19180*/  HMMA.16816.F32 R136, R156.reuse, R146, R136 ;  /* 0x000000929c88723c */ /* 0x040fec0000001888 */
[C---:B------:R-:W-:Y:S01]  /*19190*/  HMMA.16816.F32 R140, R156.reuse, R144, R140 ;  /* 0x000000909c8c723c */ /* 0x040fe2000000188c */
[----:B------:R-:W-:Y:S05]  /*191a0*/  LDSM.16.M88.4 R144, [R193+0x8000] ;  /* 0x00800000c190783b */ /* 0x000fea0000000200 */
[----:B----4-:R-:W-:Y:S06]  /*191b0*/  HMMA.16816.F32 R24, R156, R148, R24 ;  /* 0x000000949c18723c */ /* 0x010fec0000001818 */
[C---:B------:R-:W-:Y:S06]  /*191c0*/  HMMA.16816.F32 R168, R160.reuse, R216, R168 ;  /* 0x000000d8a0a8723c */ /* 0x040fec00000018a8 */
[----:B------:R-:W-:Y:S01]  /*191d0*/  HMMA.16816.F32 R164, R160, R218, R164 ;  /* 0x000000daa0a4723c */ /* 0x000fe200000018a4 */
[----:B------:R-:W3:Y:S04]  /*191e0*/  LDSM.16.M88.4 R160, [R194+0x2000] ;  /* 0x00200000c2a0783b */ /* 0x000ee80000000200 */
[----:B------:R-:W-:Y:S01]  /*191f0*/  LDSM.16.M88.4 R216, [R180+0x1800] ;  /* 0x00180000b4d8783b */ /* 0x000fe20000000200 */
[C---:B------:R-:W-:Y:S06]  /*19200*/  HMMA.16816.F32 R32, R156.reuse, R16, R32 ;  /* 0x000000109c20723c */ /* 0x040fec0000001820 */
[C---:B------:R-:W-:Y:S01]  /*19210*/  HMMA.16816.F32 R28, R156.reuse, R18, R28 ;  /* 0x000000129c1c723c */ /* 0x040fe2000000181c */
[----:B------:R-:W-:Y:S05]  /*19220*/  LDSM.16.M88.4 R16, [R193+0x8800] ;  /* 0x00880000c110783b */ /* 0x000fea0000000200 */
[----:B------:R-:W-:Y:S01]  /*19230*/  HMMA.16816.F32 R20, R156, R150, R20 ;  /* 0x000000969c14723c */ /* 0x000fe20000001814 */
[----:B------:R-:W4:Y:S05]  /*19240*/  LDSM.16.M88.4 R148, [R193+0x9000] ;  /* 0x00900000c194783b */ /* 0x000f2a0000000200 */
[C---:B-1----:R-:W-:Y:S06]  /*19250*/  HMMA.16816.F32 R136, R152.reuse, R14, R136 ;  /* 0x0000000e9888723c */ /* 0x042fec0000001888 */
[C---:B------:R-:W-:Y:S01]  /*19260*/  HMMA.16816.F32 R140, R152.reuse, R12, R140 ;  /* 0x0000000c988c723c */ /* 0x040fe2000000188c */
[----:B------:R-:W-:Y:S05]  /*19270*/  LDSM.16.M88.4 R12, [R179] ;  /* 0x00000000b30c783b */ /* 0x000fea0000000200 */
[----:B--2---:R-:W-:Y:S06]  /*19280*/  HMMA.16816.F32 R24, R152, R4, R24 ;  /* 0x000000049818723c */ /* 0x004fec0000001818 */
[C---:B------:R-:W-:Y:S06]  /*19290*/  HMMA.16816.F32 R168, R156.reuse, R220, R168 ;  /* 0x000000dc9ca8723c */ /* 0x040fec00000018a8 */
[----:B------:R-:W-:Y:S01]  /*192a0*/  HMMA.16816.F32 R164, R156, R222, R164 ;  /* 0x000000de9ca4723c */ /* 0x000fe200000018a4 */
[----:B------:R-:W1:Y:S04]  /*192b0*/  LDSM.16.M88.4 R156, [R192+0x2000] ;  /* 0x00200000c09c783b */ /* 0x000e680000000200 */
[----:B------:R-:W-:Y:S01]  /*192c0*/  LDSM.16.M88.4 R220, [R193+0x9800] ;  /* 0x00980000c1dc783b */ /* 0x000fe20000000200 */
[C---:B------:R-:W-:Y:S06]  /*192d0*/  HMMA.16816.F32 R32, R152.reuse, R8, R32 ;  /* 0x000000089820723c */ /* 0x040fec0000001820 */
[C---:B------:R-:W-:Y:S01]  /*192e0*/  HMMA.16816.F32 R28, R152.reuse, R10, R28 ;  /* 0x0000000a981c723c */ /* 0x040fe2000000181c */
[----:B------:R-:W-:Y:S05]  /*192f0*/  LDSM.16.M88.4 R8, [R178] ;  /* 0x00000000b208783b */ /* 0x000fea0000000200 */
[----:B------:R-:W-:Y:S01]  /*19300*/  HMMA.16816.F32 R20, R152, R6, R20 ;  /* 0x000000069814723c */ /* 0x000fe20000001814 */
[----:B------:R-:W2:Y:S05]  /*19310*/  LDSM.16.M88.4 R4, [R177] ;  /* 0x00000000b104783b */ /* 0x000eaa0000000200 */
[C---:B---3--:R-:W-:Y:S06]  /*19320*/  HMMA.16816.F32 R136, R160.reuse, R146, R136 ;  /* 0x00000092a088723c */ /* 0x048fec0000001888 */
[C---:B------:R-:W-:Y:S01]  /*19330*/  HMMA.16816.F32 R140, R160.reuse, R144, R140 ;  /* 0x00000090a08c723c */ /* 0x040fe2000000188c */
[----:B------:R-:W-:Y:S05]  /*19340*/  LDSM.16.M88.4 R144, [R190+0x2000] ;  /* 0x00200000be90783b */ /* 0x000fea0000000200 */
[----:B----4-:R-:W-:Y:S06]  /*19350*/  HMMA.16816.F32 R24, R160, R148, R24 ;  /* 0x00000094a018723c */ /* 0x010fec0000001818 */
[C---:B------:R-:W-:Y:S06]  /*19360*/  HMMA.16816.F32 R168, R152.reuse, R216, R168 ;  /* 0x000000d898a8723c */ /* 0x040fec00000018a8 */
[----:B------:R-:W-:Y:S01]  /*19370*/  HMMA.16816.F32 R164, R152, R218, R164 ;  /* 0x000000da98a4723c */ /* 0x000fe200000018a4 */
[----:B------:R-:W3:Y:S04]  /*19380*/  LDSM.16.M88.4 R152, [R187+0x8000] ;  /* 0x00800000bb98783b */ /* 0x000ee80000000200 */
[----:B------:R-:W-:Y:S01]  /*19390*/  LDSM.16.M88.4 R216, [R176] ;  /* 0x00000000b0d8783b */ /* 0x000fe20000000200 */
[C---:B------:R-:W-:Y:S06]  /*193a0*/  HMMA.16816.F32 R32, R160.reuse, R16, R32 ;  /* 0x00000010a020723c */ /* 0x040fec0000001820 */
[C---:B------:R-:W-:Y:S01]  /*193b0*/  HMMA.16816.F32 R28, R160.reuse, R18, R28 ;  /* 0x00000012a01c723c */ /* 0x040fe2000000181c */
[----:B------:R-:W-:Y:S05]  /*193c0*/  LDSM.16.M88.4 R16, [R187+0x8800] ;  /* 0x00880000bb10783b */ /* 0x000fea0000000200 */
[----:B------:R-:W-:Y:S01]  /*193d0*/  HMMA.16816.F32 R20, R160, R150, R20 ;  /* 0x00000096a014723c */ /* 0x000fe20000001814 */
[----:B------:R-:W4:Y:S05]  /*193e0*/  LDSM.16.M88.4 R148, [R187+0x9000] ;  /* 0x00900000bb94783b */ /* 0x000f2a0000000200 */
[C---:B-1----:R-:W-:Y:S06]  /*193f0*/  HMMA.16816.F32 R136, R156.reuse, R14, R136 ;  /* 0x0000000e9c88723c */ /* 0x042fec0000001888 */
[C---:B------:R-:W-:Y:S01]  /*19400*/  HMMA.16816.F32 R140, R156.reuse, R12, R140 ;  /* 0x0000000c9c8c723c */ /* 0x040fe2000000188c */
[----:B------:R-:W-:Y:S05]  /*19410*/  LDSM.16.M88.4 R12, [R180+0x2000] ;  /* 0x00200000b40c783b */ /* 0x000fea0000000200 */
[----:B--2---:R-:W-:Y:S06]  /*19420*/  HMMA.16816.F32 R24, R156, R4, R24 ;  /* 0x000000049c18723c */ /* 0x004fec0000001818 */
[C---:B------:R-:W-:Y:S06]  /*19430*/  HMMA.16816.F32 R168, R160.reuse, R220, R168 ;  /* 0x000000dca0a8723c */ /* 0x040fec00000018a8 */
[----:B------:R-:W-:Y:S01]  /*19440*/  HMMA.16816.F32 R164, R160, R222, R164 ;  /* 0x000000dea0a4723c */ /* 0x000fe200000018a4 */
[----:B------:R-:W1:Y:S04]  /*19450*/  LDSM.16.M88.4 R160, [R189+0x2000] ;  /* 0x00200000bda0783b */ /* 0x000e680000000200 */
[----:B------:R-:W-:Y:S01]  /*19460*/  LDSM.16.M88.4 R220, [R187+0x9800] ;  /* 0x00980000bbdc783b */ /* 0x000fe20000000200 */
[C---:B------:R-:W-:Y:S06]  /*19470*/  HMMA.16816.F32 R32, R156.reuse, R8, R32 ;  /* 0x000000089c20723c */ /* 0x040fec0000001820 */
[C---:B------:R-:W-:Y:S01]  /*19480*/  HMMA.16816.F32 R28, R156.reuse, R10, R28 ;  /* 0x0000000a9c1c723c */ /* 0x040fe2000000181c */
[----:B------:R-:W-:Y:S05]  /*19490*/  LDSM.16.M88.4 R8, [R180+0x2800] ;  /* 0x00280000b408783b */ /* 0x000fea0000000200 */
[----:B------:R-:W-:Y:S01]  /*194a0*/  HMMA.16816.F32 R20, R156, R6, R20 ;  /* 0x000000069c14723c */ /* 0x000fe20000001814 */
[----:B------:R-:W2:Y:S05]  /*194b0*/  LDSM.16.M88.4 R4, [R180+0x3000] ;  /* 0x00300000b404783b */ /* 0x000eaa0000000200 */
[C---:B---3--:R-:W-:Y:S06]  /*194c0*/  HMMA.16816.F32 R136, R144.reuse, R154, R136 ;  /* 0x0000009a9088723c */ /* 0x048fec0000001888 */
[C---:B------:R-:W-:Y:S01]  /*194d0*/  HMMA.16816.F32 R140, R144.reuse, R152, R140 ;  /* 0x00000098908c723c */ /* 0x040fe2000000188c */
[----:B------:R-:W-:Y:S05]  /*194e0*/  LDSM.16.M88.4 R152, [R193+0xa800] ;  /* 0x00a80000c198783b */ /* 0x000fea0000000200 */
[----:B----4-:R-:W-:Y:S06]  /*194f0*/  HMMA.16816.F32 R24, R144, R148, R24 ;  /* 0x000000949018723c */ /* 0x010fec0000001818 */
[C---:B------:R-:W-:Y:S06]  /*19500*/  HMMA.16816.F32 R168, R156.reuse, R216, R168 ;  /* 0x000000d89ca8723c */ /* 0x040fec00000018a8 */
[----:B------:R-:W-:Y:S01]  /*19510*/  HMMA.16816.F32 R164, R156, R218, R164 ;  /* 0x000000da9ca4723c */ /* 0x000fe200000018a4 */
[----:B------:R-:W-:Y:S04]  /*19520*/  LDSM.16.M88.4 R156, [R193+0xa000] ;  /* 0x00a00000c19c783b */ /* 0x000fe80000000200 */
[----:B------:R-:W-:Y:S01]  /*19530*/  LDSM.16.M88.4 R216, [R180+0x3800] ;  /* 0x00380000b4d8783b */ /* 0x000fe20000000200 */
[C---:B------:R-:W-:Y:S06]  /*19540*/  HMMA.16816.F32 R32, R144.reuse, R16, R32 ;  /* 0x000000109020723c */ /* 0x040fec0000001820 */
[C---:B------:R-:W-:Y:S01]  /*19550*/  HMMA.16816.F32 R28, R144.reuse, R18, R28 ;  /* 0x00000012901c723c */ /* 0x040fe2000000181c */
[----:B------:R-:W3:Y:S05]  /*19560*/  LDSM.16.M88.4 R16, [R194+0x4000] ;  /* 0x00400000c210783b */ /* 0x000eea0000000200 */
        /* <DEDUP_REMOVED lines=10> */
[C---:B------:R-:W-:Y:S03]  /*19610*/  HMMA.16816.F32 R20, R160.reuse, R6, R20 ;  /* 0x00000006a014723c */ /* 0x040fe60000001814 */
[----:B------:R-:W2:Y:S03]  /*19620*/  LDSM.16.M88.4 R4, [R173] ;  /* 0x00000000ad04783b */ /* 0x000ea60000000200 */
[----:B------:R-:W-:Y:S06]  /*19630*/  HMMA.16816.F32 R32, R160, R8, R32 ;  /* 0x00000008a020723c */ /* 0x000fec0000001820 */
[C---:B---3--:R-:W-:Y:S06]  /*19640*/  HMMA.16816.F32 R136, R16.reuse, R158, R136 ;  /* 0x0000009e1088723c */ /* 0x048fec0000001888 */
[----:B------:R-:W-:Y:S01]  /*19650*/  HMMA.16816.F32 R140, R16, R156, R140 ;  /* 0x0000009c108c723c */ /* 0x000fe2000000188c */
[----:B------:R-:W-:Y:S05]  /*19660*/  LDSM.16.M88.4 R156, [R187+0xa000] ;  /* 0x00a00000bb9c783b */ /* 0x000fea0000000200 */
[----:B------:R-:W-:Y:S01]  /*19670*/  HMMA.16816.F32 R28, R160, R10, R28 ;  /* 0x0000000aa01c723c */ /* 0x000fe2000000181c */
[----:B------:R-:W3:Y:S05]  /*19680*/  LDSM.16.M88.4 R8, [R174] ;  /* 0x00000000ae08783b */ /* 0x000eea0000000200 */
[----:B----4-:R-:W-:Y:S06]  /*19690*/  HMMA.16816.F32 R24, R16, R148, R24 ;  /* 0x000000941018723c */ /* 0x010fec0000001818 */
[C---:B------:R-:W-:Y:S06]  /*196a0*/  HMMA.16816.F32 R168, R160.reuse, R216, R168 ;  /* 0x000000d8a0a8723c */ /* 0x040fec00000018a8 */
[----:B------:R-:W-:Y:S01]  /*196b0*/  HMMA.16816.F32 R164, R160, R218, R164 ;  /* 0x000000daa0a4723c */ /* 0x000fe200000018a4 */
[----:B------:R-:W4:Y:S04]  /*196c0*/  LDSM.16.M88.4 R160, [R190+0x4000] ;  /* 0x00400000bea0783b */ /* 0x000f280000000200 */
[----:B------:R-:W-:Y:S01]  /*196d0*/  LDSM.16.M88.4 R216, [R172] ;  /* 0x00000000acd8783b */ /* 0x000fe20000000200 */
[C---:B------:R-:W-:Y:S03]  /*196e0*/  HMMA.16816.F32 R20, R16.reuse, R150, R20 ;  /* 0x000000961014723c */ /* 0x040fe60000001814 */
[----:B------:R-:W5:Y:S03]  /*196f0*/  LDSM.16.M88.4 R148, [R187+0xb000] ;  /* 0x00b00000bb94783b */ /* 0x000f660000000200 */
[----:B------:R-:W-:Y:S06]  /*19700*/  HMMA.16816.F32 R32, R16, R152, R32 ;  /* 0x000000981020723c */ /* 0x000fec0000001820 */
[C---:B-1----:R-:W-:Y:S06]  /*19710*/  HMMA.16816.F32 R136, R220.reuse, R14, R136 ;  /* 0x0000000edc88723c */ /* 0x042fec0000001888 */
[----:B------:R-:W-:Y:S01]  /*19720*/  HMMA.16816.F32 R140, R220, R12, R140 ;  /* 0x0000000cdc8c723c */ /* 0x000fe2000000188c */
[----:B------:R-:W-:Y:S05]  /*19730*/  LDSM.16.M88.4 R12, [R180+0x4000] ;  /* 0x00400000b40c783b */ /* 0x000fea0000000200 */
[----:B------:R-:W-:Y:S01]  /*19740*/  HMMA.16816.F32 R28, R16, R154, R28 ;  /* 0x0000009a101c723c */ /* 0x000fe2000000181c */
[----:B------:R-:W1:Y:S05]  /*19750*/  LDSM.16.M88.4 R152, [R187+0xa800] ;  /* 0x00a80000bb98783b */ /* 0x000e6a0000000200 */
[----:B--2---:R-:W-:Y:S06]  /*19760*/  HMMA.16816.F32 R24, R220, R4, R24 ;  /* 0x00000004dc18723c */ /* 0x004fec0000001818 */
[C---:B------:R-:W-:Y:S06]  /*19770*/  HMMA.16816.F32 R168, R16.reuse, R144, R168 ;  /* 0x0000009010a8723c */ /* 0x040fec00000018a8 */
[----:B------:R-:W-:Y:S01]  /*19780*/  HMMA.16816.F32 R164, R16, R146, R164 ;  /* 0x0000009210a4723c */ /* 0x000fe200000018a4 */
[----:B------:R-:W2:Y:S04]  /*19790*/  LDSM.16.M88.4 R16, [R189+0x4000] ;  /* 0x00400000bd10783b */ /* 0x000ea80000000200 */
[----:B------:R-:W-:Y:S01]  /*197a0*/  LDSM.16.M88.4 R144, [R187+0xb800] ;  /* 0x00b80000bb90783b */ /* 0x000fe20000000200 */
[C---:B------:R-:W-:Y:S03]  /*197b0*/  HMMA.16816.F32 R20, R220.reuse, R6, R20 ;  /* 0x00000006dc14723c */ /* 0x040fe60000001814 */
[----:B------:R-:W2:Y:S03]  /*197c0*/  LDSM.16.M88.4 R4, [R180+0x5000] ;  /* 0x00500000b404783b */ /* 0x000ea60000000200 */
[----:B---3--:R-:W-:Y:S06]  /*197d0*/  HMMA.16816.F32 R32, R220, R8, R32 ;  /* 0x00000008dc20723c */ /* 0x008fec0000001820 */
[C---:B----4-:R-:W-:Y:S06]  /*197e0*/  HMMA.16816.F32 R136, R160.reuse, R158, R136 ;  /* 0x0000009ea088723c */ /* 0x050fec0000001888 */
[----:B------:R-:W-:Y:S06]  /*197f0*/  HMMA.16816.F32 R140, R160, R156, R140 ;  /* 0x0000009ca08c723c */ /* 0x000fec000000188c */
[----:B------:R-:W-:Y:S01]  /*19800*/  HMMA.16816.F32 R28, R220, R10, R28 ;  /* 0x0000000adc1c723c */ /* 0x000fe2000000181c */
[----:B------:R-:W3:Y:S01]  /*19810*/  LDSM.16.M88.4 R8, [R180+0x4800] ;  /* 0x00480000b408783b */ /* 0x000ee20000000200 */
[----:B------:R-:W-:-:S02]  /*19820*/  IMAD.MOV.U32 R156, RZ, RZ, R134 ;  /* 0x000000ffff9c7224 */ /* 0x000fc400078e0086 */
[----:B------:R-:W-:Y:S02]  /*19830*/  IMAD.MOV.U32 R157, RZ, RZ, R135 ;  /* 0x000000ffff9d7224 */ /* 0x000fe400078e0087 */
[C---:B-----5:R-:W-:Y:S06]  /*19840*/  HMMA.16816.F32 R24, R160.reuse, R148, R24 ;  /* 0x00000094a018723c */ /* 0x060fec0000001818 */
[C---:B------:R-:W-:Y:S06]  /*19850*/  HMMA.16816.F32 R20, R160.reuse, R150, R20 ;  /* 0x00000096a014723c */ /* 0x040fec0000001814 */
[----:B-1----:R-:W-:Y:S06]  /*19860*/  HMMA.16816.F32 R32, R160, R152, R32 ;  /* 0x00000098a020723c */ /* 0x002fec0000001820 */
[C---:B------:R-:W-:Y:S06]  /*19870*/  HMMA.16816.F32 R168, R220.reuse, R216, R168 ;  /* 0x000000d8dca8723c */ /* 0x040fec00000018a8 */
[----:B------:R-:W-:Y:S06]  /*19880*/  HMMA.16816.F32 R164, R220, R218, R164 ;  /* 0x000000dadca4723c */ /* 0x000fec00000018a4 */
[C---:B--2---:R-:W-:Y:S06]  /*19890*/  HMMA.16816.F32 R136, R16.reuse, R14, R136 ;  /* 0x0000000e1088723c */ /* 0x044fec0000001888 */
[----:B------:R-:W-:Y:S01]  /*198a0*/  HMMA.16816.F32 R140, R16, R12, R140 ;  /* 0x0000000c108c723c */ /* 0x000fe2000000188c */
[----:B------:R-:W-:-:S05]  /*198b0*/  IMAD.IADD R15, R206, 0x1, -R0 ;  /* 0x00000001ce0f7824 */ /* 0x000fca00078e0a00 */
[----:B------:R-:W-:Y:S01]  /*198c0*/  HMMA.16816.F32 R28, R160, R154, R28 ;  /* 0x0000009aa01c723c */ /* 0x000fe2000000181c */
[----:B------:R-:W1:Y:S01]  /*198d0*/  LDSM.16.M88.4 R152, [R180+0x5800] ;  /* 0x00580000b498783b */ /* 0x000e620000000200 */
[----:B------:R-:W-:Y:S01]  /*198e0*/  IABS R15, R15 ;  /* 0x0000000f000f7213 */ /* 0x000fe20000000000 */
[----:B------:R-:W-:-:S04]  /*198f0*/  DEPBAR.LE SB0, 0x0 ;  /* 0x000080000000791a */ /* 0x000fc80000000000 */
[----:B------:R-:W-:Y:S01]  /*19900*/  HMMA.16816.F32 R24, R16, R4, R24 ;  /* 0x000000041018723c */ /* 0x000fe20000001818 */
[----:B------:R-:W-:-:S05]  /*19910*/  I2FP.F32.S32 R15, R15 ;  /* 0x0000000f000f7245 */ /* 0x000fca0000201400 */
[C---:B------:R-:W-:Y:S01]  /*19920*/  HMMA.16816.F32 R20, R16.reuse, R6, R20 ;  /* 0x000000061014723c */ /* 0x040fe20000001814 */
[----:B------:R-:W-:Y:S02]  /*19930*/  VIADD R4, R2, 0x1 ;  /* 0x0000000102047836 */ /* 0x000fe40000000000 */
[----:B------:R-:W-:Y:S01]  /*19940*/  FFMA.FTZ R15, R15, -UR5, R138 ;  /* 0x800000050f0f7c23 */ /* 0x000fe2000801008a */
[C---:B------:R-:W-:Y:S02]  /*19950*/  IMAD.IADD R5, R209.reuse, 0x1, -R0 ;  /* 0x00000001d1057824 */ /* 0x040fe400078e0a00 */
[C---:B------:R-:W-:Y:S01]  /*19960*/  ISETP.GE.AND P0, PT, R4.reuse, R207, PT ;  /* 0x000000cf0400720c */ /* 0x040fe20003f06270 */
[C---:B------:R-:W-:Y:S02]  /*19970*/  IMAD.IADD R7, R209.reuse, 0x1, -R2 ;  /* 0x00000001d1077824 */ /* 0x040fe400078e0a02 */
[----:B------:R-:W-:Y:S01]  /*19980*/  IABS R5, R5 ;  /* 0x0000000500057213 */ /* 0x000fe20000000000 */
[----:B------:R-:W-:Y:S01]  /*19990*/  IMAD.IADD R6, R209, 0x1, -R4 ;  /* 0x00000001d1067824 */ /* 0x000fe200078e0a04 */
[----:B------:R-:W-:Y:S01]  /*199a0*/  ISETP.GE.AND P1, PT, R4, R204, PT ;  /* 0x000000cc0400720c */ /* 0x000fe20003f26270 */
[----:B---3--:R-:W-:Y:S01]  /*199b0*/  HMMA.16816.F32 R32, R16, R8, R32 ;  /* 0x000000081020723c */ /* 0x008fe20000001820 */
[----:B------:R-:W-:-:S02]  /*199c0*/  IABS R7, R7 ;  /* 0x0000000700077213 */ /* 0x000fc40000000000 */
[----:B------:R-:W-:Y:S02]  /*199d0*/  IABS R6, R6 ;  /* 0x0000000600067213 */ /* 0x000fe40000000000 */
[----:B------:R-:W-:Y:S01]  /*199e0*/  I2FP.F32.S32 R5, R5 ;  /* 0x0000000500057245 */ /* 0x000fe20000201400 */
[C---:B------:R-:W-:Y:S01]  /*199f0*/  HMMA.16816.F32 R168, R160.reuse, R144, R168 ;  /* 0x00000090a0a8723c */ /* 0x040fe200000018a8 */
[----:B------:R-:W-:Y:S02]  /*19a00*/  I2FP.F32.S32 R7, R7 ;  /* 0x0000000700077245 */ /* 0x000fe40000201400 */
[----:B------:R-:W-:Y:S01]  /*19a10*/  I2FP.F32.S32 R6, R6 ;  /* 0x0000000600067245 */ /* 0x000fe20000201400 */
[----:B------:R-:W-:Y:S01]  /*19a20*/  FFMA.FTZ R8, R5, -UR5, R136 ;  /* 0x8000000505087c23 */ /* 0x000fe20008010088 */
[C---:B------:R-:W-:Y:S01]  /*19a30*/  ISETP.LT.OR P0, PT, R4.reuse, R208, P0 ;  /* 0x000000d00400720c */ /* 0x040fe20000701670 */
[----:B------:R-:W-:Y:S01]  /*19a40*/  HMMA.16816.F32 R164, R160, R146, R164 ;  /* 0x00000092a0a4723c */ /* 0x000fe200000018a4 */
[----:B------:R-:W-:Y:S01]  /*19a50*/  ISETP.LT.OR P1, PT, R4, R205, P1 ;  /* 0x000000cd0400720c */ /* 0x000fe20000f21670 */
[----:B------:R-:W-:-:S02]  /*19a60*/  IMAD.IADD R4, R206, 0x1, -R4 ;  /* 0x00000001ce047824 */ /* 0x000fc400078e0a04 */
[----:B------:R-:W-:Y:S01]  /*19a70*/  FFMA.FTZ R7, R7, -UR5, R140 ;  /* 0x8000000507077c23 */ /* 0x000fe2000801008c */
[----:B------:R-:W-:Y:S01]  /*19a80*/  FFMA.FTZ R6, R6, -UR5, R141 ;  /* 0x8000000506067c23 */ /* 0x000fe2000801008d */
[----:B------:R-:W-:Y:S01]  /*19a90*/  VIADD R5, R2, 0x9 ;  /* 0x0000000902057836 */ /* 0x000fe20000000000 */
[----:B------:R-:W-:Y:S01]  /*19aa0*/  HMMA.16816.F32 R28, R16, R10, R28 ;  /* 0x0000000a101c723c */ /* 0x000fe2000000181c */
[----:B------:R-:W-:Y:S02]  /*19ab0*/  IABS R4, R4 ;  /* 0x0000000400047213 */ /* 0x000fe40000000000 */
[----:B------:R-:W-:Y:S01]  /*19ac0*/  IMAD.IADD R9, R209, 0x1, -R5 ;  /* 0x00000001d1097824 */ /* 0x000fe200078e0a05 */
[----:B------:R-:W-:Y:S02]  /*19ad0*/  FSEL R12, R7, -INF , !P6 ;  /* 0xff800000070c7808 */ /* 0x000fe40007000000 */
[----:B------:R-:W-:Y:S01]  /*19ae0*/  I2FP.F32.S32 R4, R4 ;  /* 0x0000000400047245 */ /* 0x000fe20000201400 */
[----:B------:R-:W-:Y:S01]  /*19af0*/  IMAD.IADD R11, R206, 0x1, -R2 ;  /* 0x00000001ce0b7824 */ /* 0x000fe200078e0a02 */
[----:B------:R-:W-:Y:S01]  /*19b00*/  FSEL R10, R6, -INF , !P0 ;  /* 0xff800000060a7808 */ /* 0x000fe20004000000 */
[----:B------:R-:W-:Y:S01]  /*19b10*/  VIADD R6, R2, 0x11 ;  /* 0x0000001102067836 */ /* 0x000fe20000000000 */
[----:B------:R-:W-:-:S02]  /*19b20*/  ISETP.GE.AND P6, PT, R5, R207, PT ;  /* 0x000000cf0500720c */ /* 0x000fc40003fc6270 */
[----:B------:R-:W-:Y:S01]  /*19b30*/  ISETP.GE.AND P0, PT, R5, R204, PT ;  /* 0x000000cc0500720c */ /* 0x000fe20003f06270 */
[----:B------:R-:W-:Y:S01]  /*19b40*/  IMAD.IADD R13, R209, 0x1, -R6 ;  /* 0x00000001d10d7824 */ /* 0x000fe200078e0a06 */
[----:B------:R-:W-:Y:S01]  /*19b50*/  IABS R0, R9 ;  /* 0x0000000900007213 */ /* 0x000fe20000000000 */
[----:B------:R-:W-:Y:S01]  /*19b60*/  FFMA.FTZ R9, R4, -UR5, R143 ;  /* 0x8000000504097c23 */ /* 0x000fe2000801008f */
[C---:B------:R-:W-:Y:S01]  /*19b70*/  ISETP.LT.OR P6, PT, R5.reuse, R208, P6 ;  /* 0x000000d00500720c */ /* 0x040fe200037c1670 */
[----:B------:R-:W-:Y:S01]  /*19b80*/  VIADD R4, R2, 0x10 ;  /* 0x0000001002047836 */ /* 0x000fe20000000000 */
[----:B------:R-:W-:Y:S01]  /*19b90*/  ISETP.LT.OR P0, PT, R5, R205, P0 ;  /* 0x000000cd0500720c */ /* 0x000fe20000701670 */
[----:B------:R-:W-:Y:S01]  /*19ba0*/  IMAD.IADD R5, R206, 0x1, -R5 ;  /* 0x00000001ce057824 */ /* 0x000fe200078e0a05 */
[----:B------:R-:W-:Y:S01]  /*19bb0*/  IABS R11, R11 ;  /* 0x0000000b000b7213 */ /* 0x000fe20000000000 */
        /* <DEDUP_REMOVED lines=12> */
[----:B------:R-:W-:-:S02]  /*19c80*/  FSEL R8, R8, -INF , !P5 ;  /* 0xff80000008087808 */ /* 0x000fc40006800000 */
[----:B------:R-:W-:Y:S01]  /*19c90*/  I2FP.F32.S32 R16, R13 ;  /* 0x0000000d00107245 */ /* 0x000fe20000201400 */
[----:B------:R-:W-:Y:S01]  /*19ca0*/  FFMA.FTZ R13, R14, -UR5, R139 ;  /* 0x800000050e0d7c23 */ /* 0x000fe2000801008b */
[----:B------:R-:W-:Y:S01]  /*19cb0*/  FSEL R11, R11, -INF , !P2 ;  /* 0xff8000000b0b7808 */ /* 0x000fe20005000000 */
[----:B------:R-:W-:Y:S01]  /*19cc0*/  VIADD R17, R2, 0x18 ;  /* 0x0000001802117836 */ /* 0x000fe20000000000 */
[----:B------:R-:W-:Y:S01]  /*19cd0*/  FSEL R9, R9, -INF , !P1 ;  /* 0xff80000009097808 */ /* 0x000fe20004800000 */
[----:B------:R-:W-:Y:S01]  /*19ce0*/  FFMA.FTZ R7, R7, -UR5, R32 ;  /* 0x8000000507077c23 */ /* 0x000fe20008010020 */
[-C--:B------:R-:W-:Y:S01]  /*19cf0*/  ISETP.GE.AND P5, PT, R4, R207.reuse, PT ;  /* 0x000000cf0400720c */ /* 0x080fe20003fa6270 */
[----:B------:R-:W-:Y:S01]  /*19d00*/  FFMA.FTZ R16, R16, -UR5, R33 ;  /* 0x8000000510107c23 */ /* 0x000fe20008010021 */
[----:B------:R-:W-:Y:S01]  /*19d10*/  BAR.SYNC.DEFER_BLOCKING 0x0 ;  /* 0x0000000000007b1d */ /* 0x000fe20000010000 */
[----:B------:R-:W-:Y:S01]  /*19d20*/  ISETP.GE.AND P2, PT, R6, R207, PT ;  /* 0x000000cf0600720c */ /* 0x000fe20003f46270 */
[----:B------:R-:W-:Y:S01]  /*19d30*/  VIADD R14, R2, 0x19 ;  /* 0x00000019020e7836 */ /* 0x000fe20000000000 */
[----:B------:R-:W-:-:S02]  /*19d40*/  ISETP.GE.AND P1, PT, R6, R204, PT ;  /* 0x000000cc0600720c */ /* 0x000fc40003f26270 */
[----:B------:R-:W-:Y:S02]  /*19d50*/  FSEL R0, R0, -INF , !P6 ;  /* 0xff80000000007808 */ /* 0x000fe40007000000 */
[C---:B------:R-:W-:Y:S02]  /*19d60*/  ISETP.GE.AND P6, PT, R4.reuse, R204, PT ;  /* 0x000000cc0400720c */ /* 0x040fe40003fc6270 */
[-C--:B------:R-:W-:Y:S02]  /*19d70*/  ISETP.LT.OR P5, PT, R4, R208.reuse, P5 ;  /* 0x000000d00400720c */ /* 0x080fe40002fa1670 */
[C---:B------:R-:W-:Y:S02]  /*19d80*/  ISETP.LT.OR P2, PT, R6.reuse, R208, P2 ;  /* 0x000000d00600720c */ /* 0x040fe40001741670 */
[----:B------:R-:W-:Y:S01]  /*19d90*/  ISETP.LT.OR P1, PT, R6, R205, P1 ;  /* 0x000000cd0600720c */ /* 0x000fe20000f21670 */
[----:B------:R-:W-:Y:S01]  /*19da0*/  IMAD.IADD R6, R206, 0x1, -R6 ;  /* 0x00000001ce067824 */ /* 0x000fe200078e0a06 */
[----:B------:R-:W-:-:S02]  /*19db0*/  FSEL R15, R15, -INF , !P4 ;  /* 0xff8000000f0f7808 */ /* 0x000fc40006000000 */
[----:B------:R-:W-:Y:S02]  /*19dc0*/  FSEL R13, R13, -INF , !P0 ;  /* 0xff8000000d0d7808 */ /* 0x000fe40004000000 */
[C---:B------:R-:W-:Y:S02]  /*19dd0*/  ISETP.GE.AND P4, PT, R17.reuse, R207, PT ;  /* 0x000000cf1100720c */ /* 0x040fe40003f86270 */
[----:B------:R-:W-:Y:S02]  /*19de0*/  ISETP.GE.AND P0, PT, R17, R204, PT ;  /* 0x000000cc1100720c */ /* 0x000fe40003f06270 */
[----:B------:R-:W-:Y:S01]  /*19df0*/  ISETP.LT.OR P6, PT, R4, R205, P6 ;  /* 0x000000cd0400720c */ /* 0x000fe200037c1670 */
[----:B------:R-:W-:Y:S01]  /*19e00*/  IMAD.IADD R4, R206, 0x1, -R4 ;  /* 0x00000001ce047824 */ /* 0x000fe200078e0a04 */
[----:B------:R-:W-:Y:S01]  /*19e10*/  FSEL R150, R7, -INF , !P5 ;  /* 0xff80000007967808 */ /* 0x000fe20006800000 */
[----:B------:R-:W-:Y:S01]  /*19e20*/  IMAD.IADD R7, R209, 0x1, -R17 ;  /* 0x00000001d1077824 */ /* 0x000fe200078e0a11 */
[----:B------:R-:W-:-:S02]  /*19e30*/  ISETP.LT.OR P4, PT, R17, R208, P4 ;  /* 0x000000d01100720c */ /* 0x000fc40002781670 */
[----:B------:R-:W-:Y:S01]  /*19e40*/  ISETP.LT.OR P0, PT, R17, R205, P0 ;  /* 0x000000cd1100720c */ /* 0x000fe20000701670 */
[----:B------:R-:W-:Y:S01]  /*19e50*/  IMAD.IADD R17, R206, 0x1, -R17 ;  /* 0x00000001ce117824 */ /* 0x000fe200078e0a11 */
[----:B------:R-:W-:Y:S02]  /*19e60*/  IABS R6, R6 ;  /* 0x0000000600067213 */ /* 0x000fe40000000000 */
[----:B------:R-:W-:Y:S02]  /*19e70*/  IABS R4, R4 ;  /* 0x0000000400047213 */ /* 0x000fe40000000000 */
[----:B------:R-:W-:Y:S02]  /*19e80*/  I2FP.F32.S32 R6, R6 ;  /* 0x0000000600067245 */ /* 0x000fe40000201400 */
[----:B------:R-:W-:Y:S01]  /*19e90*/  FSEL R148, R16, -INF , !P2 ;  /* 0xff80000010947808 */ /* 0x000fe20005000000 */
[----:B------:R-:W-:Y:S01]  /*19ea0*/  IMAD.IADD R16, R209, 0x1, -R14 ;  /* 0x00000001d1107824 */ /* 0x000fe200078e0a0e */
[----:B------:R-:W-:Y:S01]  /*19eb0*/  ISETP.GE.AND P5, PT, R14, R207, PT ;  /* 0x000000cf0e00720c */ /* 0x000fe20003fa6270 */
[----:B------:R-:W-:Y:S01]  /*19ec0*/  FFMA.FTZ R6, R6, -UR5, R35 ;  /* 0x8000000506067c23 */ /* 0x000fe20008010023 */
[----:B------:R-:W-:-:S02]  /*19ed0*/  ISETP.GE.AND P2, PT, R14, R204, PT ;  /* 0x000000cc0e00720c */ /* 0x000fc40003f46270 */
[----:B------:R-:W-:Y:S02]  /*19ee0*/  IABS R7, R7 ;  /* 0x0000000700077213 */ /* 0x000fe40000000000 */
[----:B------:R-:W-:Y:S02]  /*19ef0*/  IABS R17, R17 ;  /* 0x0000001100117213 */ /* 0x000fe40000000000 */
[----:B------:R-:W-:Y:S01]  /*19f00*/  I2FP.F32.S32 R5, R4 ;  /* 0x0000000400057245 */ /* 0x000fe20000201400 */
[----:B------:R-:W-:Y:S01]  /*19f10*/  VIADD R4, R2, 0x20 ;  /* 0x0000002002047836 */ /* 0x000fe20000000000 */
[C---:B------:R-:W-:Y:S02]  /*19f20*/  ISETP.LT.OR P5, PT, R14.reuse, R208, P5 ;  /* 0x000000d00e00720c */ /* 0x040fe40002fa1670 */
[----:B------:R-:W-:Y:S01]  /*19f30*/  ISETP.LT.OR P2, PT, R14, R205, P2 ;  /* 0x000000cd0e00720c */ /* 0x000fe20001741670 */
[----:B------:R-:W-:Y:S01]  /*19f40*/  IMAD.IADD R14, R206, 0x1, -R14 ;  /* 0x00000001ce0e7824 */ /* 0x000fe200078e0a0e */
[----:B------:R-:W-:Y:S01]  /*19f50*/  I2FP.F32.S32 R7, R7 ;  /* 0x0000000700077245 */ /* 0x000fe20000201400 */
[----:B------:R-:W-:Y:S01]  /*19f60*/  FFMA.FTZ R5, R5, -UR5, R34 ;  /* 0x8000000505057c23 */ /* 0x000fe20008010022 */
[----:B------:R-:W-:Y:S01]  /*19f70*/  I2FP.F32.S32 R17, R17 ;  /* 0x0000001100117245 */ /* 0x000fe20000201400 */
[----:B------:R-:W-:Y:S01]  /*19f80*/  IMAD.IADD R18, R209, 0x1, -R4 ;  /* 0x00000001d1127824 */ /* 0x000fe200078e0a04 */
[----:B------:R-:W-:Y:S01]  /*19f90*/  FSEL R133, R6, -INF , !P1 ;  /* 0xff80000006857808 */ /* 0x000fe20004800000 */
[----:B------:R-:W-:Y:S01]  /*19fa0*/  FFMA.FTZ R7, R7, -UR5, R28 ;  /* 0x8000000507077c23 */ /* 0x000fe2000801001c */
[----:B------:R-:W-:Y:S01]  /*19fb0*/  IABS R16, R16 ;  /* 0x0000001000107213 */ /* 0x000fe20000000000 */
[----:B------:R-:W-:Y:S01]  /*19fc0*/  FFMA.FTZ R17, R17, -UR5, R30 ;  /* 0x8000000511117c23 */ /* 0x000fe2000801001e */
[----:B------:R-:W-:Y:S01]  /*19fd0*/  IABS R14, R14 ;  /* 0x0000000e000e7213 */ /* 0x000fe20000000000 */
[C---:B------:R-:W-:Y:S01]  /*19fe0*/  VIADD R6, R2.reuse, 0x21 ;  /* 0x0000002102067836 */ /* 0x040fe20000000000 */
[----:B------:R-:W-:Y:S01]  /*19ff0*/  FSEL R217, R5, -INF , !P6 ;  /* 0xff80000005d97808 */ /* 0x000fe20007000000 */
[----:B------:R-:W-:Y:S01]  /*1a000*/  VIADD R5, R2, 0x28 ;  /* 0x0000002802057836 */ /* 0x000fe20000000000 */
[----:B------:R-:W-:-:S02]  /*1a010*/  I2FP.F32.S32 R16, R16 ;  /* 0x0000001000107245 */ /* 0x000fc40000201400 */
[----:B------:R-:W-:Y:S02]  /*1a020*/  I2FP.F32.S32 R14, R14 ;  /* 0x0000000e000e7245 */ /* 0x000fe40000201400 */
[-C--:B------:R-:W-:Y:S01]  /*1a030*/  ISETP.GE.AND P6, PT, R4, R207.reuse, PT ;  /* 0x000000cf0400720c */ /* 0x080fe20003fc6270 */
[----:B------:R-:W-:Y:S01]  /*1a040*/  FFMA.FTZ R16, R16, -UR5, R29 ;  /* 0x8000000510107c23 */ /* 0x000fe2000801001d */
[----:B------:R-:W-:Y:S01]  /*1a050*/  ISETP.GE.AND P1, PT, R4, R204, PT ;  /* 0x000000cc0400720c */ /* 0x000fe20003f26270 */
[----:B------:R-:W-:Y:S01]  /*1a060*/  FFMA.FTZ R14, R14, -UR5, R31 ;  /* 0x800000050e0e7c23 */ /* 0x000fe2000801001f */
[----:B------:R-:W-:Y:S01]  /*1a070*/  FSEL R138, R7, -INF , !P4 ;  /* 0xff800000078a7808 */ /* 0x000fe20006000000 */
[----:B------:R-:W-:Y:S01]  /*1a080*/  IMAD.IADD R7, R209, 0x1, -R6 ;  /* 0x00000001d1077824 */ /* 0x000fe200078e0a06 */
[----:B------:R-:W-:Y:S02]  /*1a090*/  FSEL R151, R17, -INF , !P0 ;  /* 0xff80000011977808 */ /* 0x000fe40004000000 */
[----:B------:R-:W-:-:S02]  /*1a0a0*/  ISETP.GE.AND P4, PT, R6, R207, PT ;  /* 0x000000cf0600720c */ /* 0x000fc40003f86270 */
[----:B------:R-:W-:Y:S02]  /*1a0b0*/  ISETP.GE.AND P0, PT, R6, R204, PT ;  /* 0x000000cc0600720c */ /* 0x000fe40003f06270 */
[CC--:B------:R-:W-:Y:S02]  /*1a0c0*/  ISETP.LT.OR P6, PT, R4.reuse, R208.reuse, P6 ;  /* 0x000000d00400720c */ /* 0x0c0fe400037c1670 */
[-C--:B------:R-:W-:Y:S01]  /*1a0d0*/  ISETP.LT.OR P1, PT, R4, R205.reuse, P1 ;  /* 0x000000cd0400720c */ /* 0x080fe20000f21670 */
[----:B------:R-:W-:Y:S01]  /*1a0e0*/  IMAD.IADD R4, R206, 0x1, -R4 ;  /* 0x00000001ce047824 */ /* 0x000fe200078e0a04 */
[C---:B------:R-:W-:Y:S02]  /*1a0f0*/  ISETP.LT.OR P4, PT, R6.reuse, R208, P4 ;  /* 0x000000d00600720c */ /* 0x040fe40002781670 */
[----:B------:R-:W-:Y:S01]  /*1a100*/  ISETP.LT.OR P0, PT, R6, R205, P0 ;  /* 0x000000cd0600720c */ /* 0x000fe20000701670 */
[----:B------:R-:W-:Y:S01]  /*1a110*/  IMAD.IADD R6, R206, 0x1, -R6 ;  /* 0x00000001ce067824 */ /* 0x000fe200078e0a06 */
[----:B------:R-:W-:Y:S01]  /*1a120*/  FSEL R136, R16, -INF , !P5 ;  /* 0xff80000010887808 */ /* 0x000fe20006800000 */
[----:B------:R-:W-:Y:S01]  /*1a130*/  VIADD R16, R2, 0x29 ;  /* 0x0000002902107836 */ /* 0x000fe20000000000 */
[----:B------:R-:W-:Y:S01]  /*1a140*/  FSEL R149, R14, -INF , !P2 ;  /* 0xff8000000e957808 */ /* 0x000fe20005000000 */
[----:B------:R-:W-:Y:S01]  /*1a150*/  IMAD.IADD R14, R209, 0x1, -R5 ;  /* 0x00000001d10e7824 */ /* 0x000fe200078e0a05 */
[----:B------:R-:W-:-:S02]  /*1a160*/  IABS R4, R4 ;  /* 0x0000000400047213 */ /* 0x000fc40000000000 */
[----:B------:R-:W-:Y:S02]  /*1a170*/  IABS R18, R18 ;  /* 0x0000001200127213 */ /* 0x000fe40000000000 */
[C---:B------:R-:W-:Y:S02]  /*1a180*/  ISETP.GE.AND P5, PT, R5.reuse, R207, PT ;  /* 0x000000cf0500720c */ /* 0x040fe40003fa6270 */
[----:B------:R-:W-:Y:S02]  /*1a190*/  ISETP.GE.AND P2, PT, R5, R204, PT ;  /* 0x000000cc0500720c */ /* 0x000fe40003f46270 */
[----:B------:R-:W-:Y:S02]  /*1a1a0*/  IABS R7, R7 ;  /* 0x0000000700077213 */ /* 0x000fe40000000000 */
[----:B------:R-:W-:Y:S02]  /*1a1b0*/  IABS R6, R6 ;  /* 0x0000000600067213 */ /* 0x000fe40000000000 */
[----:B------:R-:W-:-:S02]  /*1a1c0*/  I2FP.F32.S32 R17, R4 ;  /* 0x0000000400117245 */ /* 0x000fc40000201400 */
[----:B------:R-:W-:Y:S02]  /*1a1d0*/  I2FP.F32.S32 R19, R18 ;  /* 0x0000001200137245 */ /* 0x000fe40000201400 */
[----:B------:R-:W-:Y:S01]  /*1a1e0*/  ISETP.LT.OR P5, PT, R5, R208, P5 ;  /* 0x000000d00500720c */ /* 0x000fe20002fa1670 */
[----:B------:R-:W-:Y:S01]  /*1a1f0*/  FFMA.FTZ R17, R17, -UR5, R26 ;  /* 0x8000000511117c23 */ /* 0x000fe2000801001a */
[----:B------:R-:W-:Y:S01]  /*1a200*/  ISETP.LT.OR P2, PT, R5, R205, P2 ;  /* 0x000000cd0500720c */ /* 0x000fe20001741670 */
[----:B------:R-:W-:Y:S01]  /*1a210*/  IMAD.IADD R5, R206, 0x1, -R5 ;  /* 0x00000001ce057824 */ /* 0x000fe200078e0a05 */
[----:B------:R-:W-:Y:S01]  /*1a220*/  I2FP.F32.S32 R4, R7 ;  /* 0x0000000700047245 */ /* 0x000fe20000201400 */
[----:B------:R-:W-:Y:S01]  /*1a230*/  FFMA.FTZ R19, R19, -UR5, R24 ;  /* 0x8000000513137c23 */ /* 0x000fe20008010018 */
[----:B------:R-:W-:Y:S02]  /*1a240*/  I2FP.F32.S32 R6, R6 ;  /* 0x0000000600067245 */ /* 0x000fe40000201400 */
[----:B------:R-:W-:Y:S01]  /*1a250*/  IABS R14, R14 ;  /* 0x0000000e000e7213 */ /* 0x000fe20000000000 */
[----:B------:R-:W-:Y:S01]  /*1a260*/  FFMA.FTZ R4, R4, -UR5, R25 ;  /* 0x8000000504047c23 */ /* 0x000fe20008010019 */
[----:B------:R-:W-:Y:S01]  /*1a270*/  IABS R5, R5 ;  /* 0x0000000500057213 */ /* 0x000fe20000000000 */
[----:B------:R-:W-:Y:S01]  /*1a280*/  FFMA.FTZ R6, R6, -UR5, R27 ;  /* 0x8000000506067c23 */ /* 0x000fe2000801001b */
[----:B------:R-:W-:Y:S01]  /*1a290*/  I2FP.F32.S32 R7, R14 ;  /* 0x0000000e00077245 */ /* 0x000fe20000201400 */
[----:B------:R-:W-:Y:S01]  /*1a2a0*/  VIADD R14, R2, 0x30 ;  /* 0x00000030020e7836 */ /* 0x000fe20000000000 */
[----:B------:R-:W-:-:S02]  /*1a2b0*/  I2FP.F32.S32 R5, R5 ;  /* 0x0000000500057245 */ /* 0x000fc40000201400 */
[----:B------:R-:W-:Y:S01]  /*1a2c0*/  FSEL R146, R19, -INF , !P6 ;  /* 0xff80000013927808 */ /* 0x000fe20007000000 */
[----:B------:R-:W-:Y:S01]  /*1a2d0*/  FFMA.FTZ R7, R7, -UR5, R20 ;  /* 0x8000000507077c23 */ /* 0x000fe20008010014 */
[----:B------:R-:W-:Y:S01]  /*1a2e0*/  FSEL R147, R17, -INF , !P1 ;  /* 0xff80000011937808 */ /* 0x000fe20004800000 */
[----:B------:R-:W-:Y:S01]  /*1a2f0*/  FFMA.FTZ R22, R5, -UR5, R22 ;  /* 0x8000000505167c23 */ /* 0x000fe20008010016 */
[----:B------:R-:W-:Y:S01]  /*1a300*/  FSEL R144, R4, -INF , !P4 ;  /* 0xff80000004907808 */ /* 0x000fe20006000000 */
[C---:B------:R-:W-:Y:S01]  /*1a310*/  IMAD.IADD R4, R209.reuse, 0x1, -R16 ;  /* 0x00000001d1047824 */ /* 0x040fe200078e0a10 */
[----:B------:R-:W-:Y:S01]  /*1a320*/  FSEL R145, R6, -INF , !P0 ;  /* 0xff80000006917808 */ /* 0x000fe20004000000 */
[----:B------:R-:W-:Y:S01]  /*1a330*/  IMAD.IADD R6, R209, 0x1, -R14 ;  /* 0x00000001d1067824 */ /* 0x000fe200078e0a0e */
[----:B------:R-:W-:Y:S01]  /*1a340*/  ISETP.GE.AND P6, PT, R16, R207, PT ;  /* 0x000000cf1000720c */ /* 0x000fe20003fc6270 */
[----:B------:R-:W-:Y:S01]  /*1a350*/  VIADD R5, R2, 0x31 ;  /* 0x0000003102057836 */ /* 0x000fe20000000000 */
[----:B------:R-:W-:-:S02]  /*1a360*/  ISETP.GE.AND P1, PT, R16, R204, PT ;  /* 0x000000cc1000720c */ /* 0x000fc40003f26270 */
[C---:B------:R-:W-:Y:S01]  /*1a370*/  ISETP.GE.AND P4, PT, R14.reuse, R207, PT ;  /* 0x000000cf0e00720c */ /* 0x040fe20003f86270 */
[----:B------:R-:W-:Y:S01]  /*1a380*/  IMAD.IADD R17, R209, 0x1, -R5 ;  /* 0x00000001d1117824 */ /* 0x000fe200078e0a05 */
[----:B------:R-:W-:Y:S02]  /*1a390*/  ISETP.GE.AND P0, PT, R14, R204, PT ;  /* 0x000000cc0e00720c */ /* 0x000fe40003f06270 */
[CC--:B------:R-:W-:Y:S02]  /*1a3a0*/  ISETP.LT.OR P6, PT, R16.reuse, R208.reuse, P6 ;  /* 0x000000d01000720c */ /* 0x0c0fe400037c1670 */
[-C--:B------:R-:W-:Y:S01]  /*1a3b0*/  ISETP.LT.OR P1, PT, R16, R205.reuse, P1 ;  /* 0x000000cd1000720c */ /* 0x080fe20000f21670 */
[----:B------:R-:W-:Y:S01]  /*1a3c0*/  IMAD.IADD R16, R206, 0x1, -R16 ;  /* 0x00000001ce107824 */ /* 0x000fe200078e0a10 */
[C---:B------:R-:W-:Y:S02]  /*1a3d0*/  ISETP.LT.OR P4, PT, R14.reuse, R208, P4 ;  /* 0x000000d00e00720c */ /* 0x040fe40002781670 */
[----:B------:R-:W-:Y:S01]  /*1a3e0*/  ISETP.LT.OR P0, PT, R14, R205, P0 ;  /* 0x000000cd0e00720c */ /* 0x000fe20000701670 */
[----:B------:R-:W-:Y:S01]  /*1a3f0*/  IMAD.IADD R14, R206, 0x1, -R14 ;  /* 0x00000001ce0e7824 */ /* 0x000fe200078e0a0e */
        /* <DEDUP_REMOVED lines=15> */
[----:B------:R-:W-:Y:S02]  /*1a4f0*/  VIADD R7, R2, 0x38 ;  /* 0x0000003802077836 */ /* 0x000fe40000000000 */
[----:B------:R-:W-:Y:S01]  /*1a500*/  FFMA.FTZ R6, R6, -UR5, R169 ;  /* 0x8000000506067c23 */ /* 0x000fe200080100a9 */
[----:B------:R-:W-:Y:S01]  /*1a510*/  VIADD R2, R2, 0x39 ;  /* 0x0000003902027836 */ /* 0x000fe20000000000 */
[----:B------:R-:W-:-:S02]  /*1a520*/  FSEL R143, R22, -INF , !P2 ;  /* 0xff800000168f7808 */ /* 0x000fc40005000000 */
[----:B------:R-:W-:Y:S01]  /*1a530*/  ISETP.GE.AND P5, PT, R5, R207, PT ;  /* 0x000000cf0500720c */ /* 0x000fe20003fa6270 */
[----:B------:R-:W-:Y:S01]  /*1a540*/  IMAD.IADD R14, R209, 0x1, -R2 ;  /* 0x00000001d10e7824 */ /* 0x000fe200078e0a02 */
[----:B------:R-:W-:Y:S02]  /*1a550*/  ISETP.GE.AND P2, PT, R5, R204, PT ;  /* 0x000000cc0500720c */ /* 0x000fe40003f46270 */
[----:B------:R-:W-:Y:S01]  /*1a560*/  FSEL R140, R4, -INF , !P6 ;  /* 0xff800000048c7808 */ /* 0x000fe20007000000 */
[----:B------:R-:W-:Y:S01]  /*1a570*/  IMAD.IADD R4, R209, 0x1, -R7 ;  /* 0x00000001d1047824 */ /* 0x000fe200078e0a07 */
[----:B------:R-:W-:Y:S02]  /*1a580*/  FSEL R141, R16, -INF , !P1 ;  /* 0xff800000108d7808 */ /* 0x000fe40004800000 */
[----:B------:R-:W-:Y:S02]  /*1a590*/  FSEL R210, R19, -INF , !P4 ;  /* 0xff80000013d27808 */ /* 0x000fe40006000000 */
[----:B------:R-:W-:-:S02]  /*1a5a0*/  FSEL R169, R25, -INF , !P0 ;  /* 0xff80000019a97808 */ /* 0x000fc40004000000 */
[CC--:B------:R-:W-:Y:S02]  /*1a5b0*/  ISETP.GE.AND P6, PT, R7.reuse, R207.reuse, PT ;  /* 0x000000cf0700720c */ /* 0x0c0fe40003fc6270 */
[-C--:B------:R-:W-:Y:S02]  /*1a5c0*/  ISETP.GE.AND P1, PT, R7, R204.reuse, PT ;  /* 0x000000cc0700720c */ /* 0x080fe40003f26270 */
[C---:B------:R-:W-:Y:S02]  /*1a5d0*/  ISETP.GE.AND P4, PT, R2.reuse, R207, PT ;  /* 0x000000cf0200720c */ /* 0x040fe40003f86270 */
[----:B------:R-:W-:Y:S02]  /*1a5e0*/  ISETP.GE.AND P0, PT, R2, R204, PT ;  /* 0x000000cc0200720c */ /* 0x000fe40003f06270 */
[CC--:B------:R-:W-:Y:S02]  /*1a5f0*/  ISETP.LT.OR P5, PT, R5.reuse, R208.reuse, P5 ;  /* 0x000000d00500720c */ /* 0x0c0fe40002fa1670 */
[----:B------:R-:W-:Y:S01]  /*1a600*/  ISETP.LT.OR P2, PT, R5, R205, P2 ;  /* 0x000000cd0500720c */ /* 0x000fe20001741670 */
[----:B------:R-:W-:Y:S01]  /*1a610*/  IMAD.IADD R5, R206, 0x1, -R5 ;  /* 0x00000001ce057824 */ /* 0x000fe200078e0a05 */
[----:B------:R-:W-:-:S02]  /*1a620*/  ISETP.LT.OR P6, PT, R7, R208, P6 ;  /* 0x000000d00700720c */ /* 0x000fc400037c1670 */
[-C--:B------:R-:W-:Y:S01]  /*1a630*/  ISETP.LT.OR P1, PT, R7, R205.reuse, P1 ;  /* 0x000000cd0700720c */ /* 0x080fe20000f21670 */
[----:B------:R-:W-:Y:S01]  /*1a640*/  IMAD.IADD R7, R206, 0x1, -R7 ;  /* 0x00000001ce077824 */ /* 0x000fe200078e0a07 */
[C---:B------:R-:W-:Y:S02]  /*1a650*/  ISETP.LT.OR P4, PT, R2.reuse, R208, P4 ;  /* 0x000000d00200720c */ /* 0x040fe40002781670 */
[----:B------:R-:W-:Y:S01]  /*1a660*/  ISETP.LT.OR P0, PT, R2, R205, P0 ;  /* 0x000000cd0200720c */ /* 0x000fe20000701670 */
[----:B------:R-:W-:Y:S01]  /*1a670*/  IMAD.IADD R2, R206, 0x1, -R2 ;  /* 0x00000001ce027824 */ /* 0x000fe200078e0a02 */
[----:B------:R-:W-:Y:S02]  /*1a680*/  FSEL R170, R6, -INF , !P5 ;  /* 0xff80000006aa7808 */ /* 0x000fe40006800000 */
[----:B------:R-:W-:Y:S02]  /*1a690*/  IABS R5, R5 ;  /* 0x0000000500057213 */ /* 0x000fe40000000000 */
[----:B------:R-:W-:-:S02]  /*1a6a0*/  ISETP.GT.AND P5, PT, R201, UR18, PT ;  /* 0x00000012c9007c0c */ /* 0x000fc4000bfa4270 */
        /* <DEDUP_REMOVED lines=11> */
[----:B------:R-:W-:Y:S02]  /*1a760*/  FFMA.FTZ R7, R7, -UR5, R166 ;  /* 0x8000000507077c23 */ /* 0x000fe400080100a6 */
[----:B------:R-:W-:Y:S01]  /*1a770*/  FFMA.FTZ R14, R14, -UR5, R165 ;  /* 0x800000050e0e7c23 */ /* 0x000fe200080100a5 */
[----:B------:R-:W-:Y:S01]  /*1a780*/  FSEL R168, R5, -INF , !P6 ;  /* 0xff80000005a87808 */ /* 0x000fe20007000000 */
[----:B------:R-:W-:Y:S01]  /*1a790*/  FFMA.FTZ R2, R2, -UR5, R167 ;  /* 0x8000000502027c23 */ /* 0x000fe200080100a7 */
[----:B------:R-:W-:-:S02]  /*1a7a0*/  FSEL R167, R16, -INF , !P2 ;  /* 0xff80000010a77808 */ /* 0x000fc40005000000 */
        /* <DEDUP_REMOVED lines=59> */
[----:B------:R-:W-:Y:S01]  /*1ab60*/  SHF.R.S32.HI R17, RZ, 0x1f, R14 ;  /* 0x0000001fff117819 */ /* 0x000fe2000001140e */
[----:B---3--:R-:W-:-:S04]  /*1ab70*/  IMAD.WIDE.U32 R18, R14, R4, R18 ;  /* 0x000000040e127225 */ /* 0x008fc800078e0012 */
[----:B------:R-:W-:Y:S02]  /*1ab80*/  IMAD R17, R17, R4, RZ ;  /* 0x0000000411117224 */ /* 0x000fe400078e02ff */
[----:B------:R-:W-:Y:S02]  /*1ab90*/  IMAD.MOV.U32 R7, RZ, RZ, R18 ;  /* 0x000000ffff077224 */ /* 0x000fe400078e0012 */
[----:B------:R-:W-:-:S05]  /*1aba0*/  IMAD R5, R14, R5, R17 ;  /* 0x000000050e057224 */ /* 0x000fca00078e0211 */
[----:B------:R-:W-:Y:S01]  /*1abb0*/  IADD3 R6, R19, R5, RZ ;  /* 0x0000000513067210 */ /* 0x000fe20007ffe0ff */
[----:B------:R-:W-:Y:S06]  /*1abc0*/  BRA `(.L_x_6090) ;  /* 0x00000000000c7947 */ /* 0x000fec0003800000 */
.L_x_6089:
[----:B------:R-:W1:Y:S02]  /*1abd0*/  LDC R7, c[0x0][0x248] ;  /* 0x00009200ff077b82 */ /* 0x000e640000000800 */
[----:B-1----:R-:W-:-:S04]  /*1abe0*/  LEA R7, -R7, RZ, 0x6 ;  /* 0x000000ff07077211 */ /* 0x002fc800078e31ff */
[----:B------:R-:W-:-:S07]  /*1abf0*/  SHF.R.S32.HI R6, RZ, 0x1f, R7 ;  /* 0x0000001fff067819 */ /* 0x000fce0000011407 */
.L_x_6090:
[----:B------:R-:W1:Y:S01]  /*1ac00*/  S2R R5, SR_TID.X ;  /* 0x0000000000057919 */ /* 0x000e620000002100 */
[----:B------:R-:W-:Y:S01]  /*1ac10*/  ULDC UR4, c[0x0][0x2d0] ;  /* 0x0000b40000047ab9 */ /* 0x000fe20000000800 */
[----:B-1----:R-:W-:-:S04]  /*1ac20*/  SHF.R.S32.HI R2, RZ, 0x1f, R5 ;  /* 0x0000001fff027819 */ /* 0x002fc80000011405 */
        /* <DEDUP_REMOVED lines=10> */
[-C--:B------:R-:W-:Y:S02]  /*1acd0*/  @!P4 IADD3 R17, P1, R196, R7.reuse, RZ ;  /* 0x00000007c411c210 */ /* 0x080fe40007f3e0ff */
[----:B------:R-:W-:Y:S02]  /*1ace0*/  LOP3.LUT P6, RZ, R4, 0x4, RZ, 0xc0, !PT ;  /* 0x0000000404ff7812 */ /* 0x000fe400078cc0ff */
[----:B------:R-:W-:Y:S01]  /*1acf0*/  @!P2 IADD3 R5, P0, R196, R7, RZ ;  /* 0x00000007c405a210 */ /* 0x000fe20007f1e0ff */
[----:B------:R-:W-:Y:S01]  /*1ad00*/  @!P4 IMAD.X R2, R195, 0x1, R6, P1 ;  /* 0x00000001c302c824 */ /* 0x000fe200008e0606 */
[----:B------:R-:W-:-:S04]  /*1ad10*/  @!P4 LEA R24, P1, R17, R200, 0x1 ;  /* 0x000000c81118c211 */ /* 0x000fc800078208ff */
[-C--:B------:R-:W-:Y:S01]  /*1ad20*/  @!P4 LEA.HI.X R25, R17, R203.reuse, R2, 0x1, P1 ;  /* 0x000000cb1119c211 */ /* 0x080fe200008f0c02 */
[----:B------:R-:W-:Y:S01]  /*1ad30*/  @!P2 IMAD.X R2, R195, 0x1, R6, P0 ;  /* 0x00000001c302a824 */ /* 0x000fe200000e0606 */
[-C--:B------:R-:W-:Y:S02]  /*1ad40*/  @!P2 LEA R20, P0, R5, R200.reuse, 0x1 ;  /* 0x000000c80514a211 */ /* 0x080fe400078008ff */
[----:B------:R-:W-:Y:S02]  /*1ad50*/  LEA R26, P1, R7, R200, 0x1 ;  /* 0x000000c8071a7211 */ /* 0x000fe400078208ff */
        /* <DEDUP_REMOVED lines=25> */
[CC--:B------:R-:W-:Y:S01]  /*1aef0*/  @!P2 LEA R30, P0, R2.reuse, R200.reuse, 0x1 ;  /* 0x000000c8021ea211 */ /* 0x0c0fe200078008ff */
        /* <DEDUP_REMOVED lines=59> */
.L_x_6088:
        /* <DEDUP_REMOVED lines=85> */
[----:B------:R-:W-:Y:S01]  /*1b800*/  LDSM.16.MT88.4 R148, [R184+0xd000] ;  /* 0x00d00000b894783b */ /* 0x000fe20000004200 */
[--C-:B------:R-:W-:Y:S01]  /*1b810*/  FFMA.FTZ R167, R167, UR4, -R164.reuse ;  /* 0x00000004a7a77c23 */ /* 0x100fe200080108a4 */
[----:B------:R-:W-:Y:S01]  /*1b820*/  FFMA.FTZ R165, R165, UR4, -R164 ;  /* 0x00000004a5a57c23 */ /* 0x000fe200080108a4 */
[----:B------:R-:W3:Y:S01]  /*1b830*/  MUFU.EX2 R153, R153 ;  /* 0x0000009900997308 */ /* 0x000ee20000000800 */
[----:B--2---:R-:W-:Y:S01]  /*1b840*/  F2FP.F16.F32.PACK_AB R4, R155, R158 ;  /* 0x0000009e9b04723e */ /* 0x004fe200000000ff */
[----:B------:R-:W-:Y:S06]  /*1b850*/  LDSM.16.MT88.4 R140, [R186+0xf000] ;  /* 0x00f00000ba8c783b */ /* 0x000fec0000004200 */
        /* <DEDUP_REMOVED lines=45> */
[----:B------:R-:W4:Y:S01]  /*1bb30*/  MUFU.EX2 R214, R214 ;  /* 0x000000d600d67308 */ /* 0x000f220000000800 */
        /* <DEDUP_REMOVED lines=30> */
[----:B------:R-:W5:Y:S01]  /*1bd20*/  MUFU.EX2 R219, R219 ;  /* 0x000000db00db7308 */ /* 0x000f620000000800 */
        /* <DEDUP_REMOVED lines=8> */
[----:B------:R-:W-:Y:S01]  /*1bdb0*/  MUFU.EX2 R218, R218 ;  /* 0x000000da00da7308 */ /* 0x000fe20000000800 */
[----:B------:R-:W-:Y:S01]  /*1bdc0*/  FADD.FTZ R155, R155, R158 ;  /* 0x0000009e9b9b7221 */ /* 0x000fe20000010000 */
[----:B--2---:R-:W-:Y:S01]  /*1bdd0*/  HMMA.16816.F32 R40, R4, R116, R104 ;  /* 0x000000740428723c */ /* 0x004fe20000001868 */
[----:B------:R-:W2:Y:S02]  /*1bde0*/  LDSM.16.MT88.4 R104, [R184+0xe000] ;  /* 0x00e00000b868783b */ /* 0x000ea40000004200 */
[----:B------:R-:W-:-:S03]  /*1bdf0*/  FADD.FTZ R154, R154, R155 ;  /* 0x0000009b9a9a7221 */ /* 0x000fc60000010000 */
[----:B------:R-:W-:Y:S01]  /*1be00*/  HMMA.16816.F32 R36, R4, R118, R36 ;  /* 0x000000760424723c */ /* 0x000fe20000001824 */
[-C--:B------:R-:W-:Y:S01]  /*1be10*/  FMUL.FTZ R116, R44, R162.reuse ;  /* 0x000000a22c747220 */ /* 0x080fe20000410000 */
[-C--:B------:R-:W-:Y:S01]  /*1be20*/  FMUL.FTZ R117, R45, R162.reuse ;  /* 0x000000a22d757220 */ /* 0x080fe20000410000 */
[-C--:B------:R-:W-:Y:S01]  /*1be30*/  FMUL.FTZ R44, R48, R162.reuse ;  /* 0x000000a2302c7220 */ /* 0x080fe20000410000 */
[----:B------:R-:W-:Y:S01]  /*1be40*/  FMUL.FTZ R45, R49, R162 ;  /* 0x000000a2312d7220 */ /* 0x000fe20000410000 */
[----:B------:R-:W-:Y:S01]  /*1be50*/  MUFU.EX2 R221, R221 ;  /* 0x000000dd00dd7308 */ /* 0x000fe20000000800 */
        /* <DEDUP_REMOVED lines=42> */
[C---:B---3--:R-:W-:Y:S06]  /*1c100*/  HMMA.16816.F32 R72, R4.reuse, R112, R116 ;  /* 0x000000700448723c */ /* 0x048fec0000001874 */
[C---:B------:R-:W-:Y:S01]  /*1c110*/  HMMA.16816.F32 R68, R4.reuse, R114, R68 ;  /* 0x000000720444723c */ /* 0x040fe20000001844 */
[----:B------:R-:W-:Y:S01]  /*1c120*/  FFMA.FTZ R116, R136, UR4, -R171 ;  /* 0x0000000488747c23 */ /* 0x000fe200080108ab */
[-C--:B------:R-:W-:Y:S01]  /*1c130*/  FMUL.FTZ R112, R80, R162.reuse ;  /* 0x000000a250707220 */ /* 0x080fe20000410000 */
[----:B------:R-:W3:Y:S01]  /*1c140*/  LDSM.16.MT88.4 R136, [R184+0x10000] ;  /* 0x01000000b888783b */ /* 0x000ee20000004200 */
[-C--:B------:R-:W-:Y:S01]  /*1c150*/  FMUL.FTZ R113, R81, R162.reuse ;  /* 0x000000a251717220 */ /* 0x080fe20000410000 */
[----:B------:R4:W5:Y:S01]  /*1c160*/  MUFU.EX2 R217, R116 ;  /* 0x0000007400d97308 */ /* 0x0009620000000800 */
[-C--:B------:R-:W-:Y:S01]  /*1c170*/  FMUL.FTZ R80, R84, R162.reuse ;  /* 0x000000a254507220 */ /* 0x080fe20000410000 */
[-C--:B------:R-:W-:Y:S01]  /*1c180*/  FMUL.FTZ R114, R82, R3.reuse ;  /* 0x0000000352727220 */ /* 0x080fe20000410000 */
[-C--:B------:R-:W-:Y:S01]  /*1c190*/  FMUL.FTZ R115, R83, R3.reuse ;  /* 0x0000000353737220 */ /* 0x080fe20000410000 */
[----:B------:R-:W-:Y:S01]  /*1c1a0*/  FMUL.FTZ R81, R85, R162 ;  /* 0x000000a255517220 */ /* 0x000fe20000410000 */
[-C--:B------:R-:W-:Y:S01]  /*1c1b0*/  FMUL.FTZ R82, R86, R3.reuse ;  /* 0x0000000356527220 */ /* 0x080fe20000410000 */
[-C--:B------:R-:W-:Y:S01]  /*1c1c0*/  FMUL.FTZ R83, R87, R3.reuse ;  /* 0x0000000357537220 */ /* 0x080fe20000410000 */
[----:B-1----:R-:W-:Y:S01]  /*1c1d0*/  HMMA.16816.F32 R76, R4, R108, R76 ;  /* 0x0000006c044c723c */ /* 0x002fe2000000184c */
[----:B------:R-:W-:Y:S01]  /*1c1e0*/  MUFU.EX2 R224, R224 ;  /* 0x000000e000e07308 */ /* 0x000fe20000000800 */
[----:B------:R-:W-:-:S04]  /*1c1f0*/  FFMA.FTZ R3, R213, R3, R152 ;  /* 0x00000003d5037223 */ /* 0x000fc80000010098 */
[C---:B------:R-:W-:Y:S01]  /*1c200*/  HMMA.16816.F32 R84, R4.reuse, R110, R112 ;  /* 0x0000006e0454723c */ /* 0x040fe20000001870 */
[----:B------:R-:W-:Y:S01]  /*1c210*/  LDSM.16.MT88.4 R112, [R186+0xe800] ;  /* 0x00e80000ba70783b */ /* 0x000fe20000004200 */
[----:B------:R-:W-:Y:S01]  /*1c220*/  FADD.FTZ R3, R2, R3 ;  /* 0x0000000302037221 */ /* 0x000fe20000010000 */
[----:B------:R-:W1:Y:S02]  /*1c230*/  MUFU.EX2 R227, R227 ;  /* 0x000000e300e37308 */ /* 0x000e640000000800 */
[----:B----4-:R-:W4:Y:S01]  /*1c240*/  LDSM.16.MT88.4 R116, [R186+0xc800] ;  /* 0x00c80000ba74783b */ /* 0x010f220000004200 */
[----:B------:R-:W-:Y:S01]  /*1c250*/  FADD.FTZ R0, R0, R3 ;  /* 0x0000000300007221 */ /* 0x000fe20000010000 */
[----:B------:R-:W-:Y:S02]  /*1c260*/  FADD.FTZ R3, R211, R154 ;  /* 0x0000009ad3037221 */ /* 0x000fe40000010000 */
[----:B------:R-:W1:Y:S01]  /*1c270*/  LDSM.16.MT88.4 R108, [R185+0xe800] ;  /* 0x00e80000b96c783b */ /* 0x000e620000004200 */
[----:B--2---:R-:W-:Y:S01]  /*1c280*/  HMMA.16816.F32 R80, R4, R104, R80 ;  /* 0x000000680450723c */ /* 0x004fe20000001850 */
[----:B------:R-:W-:Y:S01]  /*1c290*/  MUFU.EX2 R226, R226 ;  /* 0x000000e200e27308 */ /* 0x000fe20000000800 */
[----:B------:R-:W-:Y:S01]  /*1c2a0*/  FADD.FTZ R161, R161, R0 ;  /* 0x00000000a1a17221 */ /* 0x000fe20000010000 */
[----:B------:R-:W-:-:S03]  /*1c2b0*/  FADD.FTZ R3, R214, R3 ;  /* 0x00000003d6037221 */ /* 0x000fc60000010000 */
[C---:B------:R-:W-:Y:S01]  /*1c2c0*/  HMMA.16816.F32 R88, R4.reuse, R106, R88 ;  /* 0x0000006a0458723c */ /* 0x040fe20000001858 */
[----:B------:R-:W-:Y:S02]  /*1c2d0*/  F2FP.F16.F32.PACK_AB R104, R214, R211 ;  /* 0x000000d3d668723e */ /* 0x000fe400000000ff */
[----:B-----5:R-:W-:Y:S01]  /*1c2e0*/  F2FP.F16.F32.PACK_AB R105, R219, R216 ;  /* 0x000000d8db69723e */ /* 0x020fe200000000ff */
[----:B------:R-:W2:Y:S01]  /*1c2f0*/  MUFU.EX2 R229, R229 ;  /* 0x000000e500e57308 */ /* 0x000ea20000000800 */
[----:B------:R-:W-:Y:S02]  /*1c300*/  FADD.FTZ R216, R216, R161 ;  /* 0x000000a1d8d87221 */ /* 0x000fe40000010000 */
[----:B------:R-:W-:Y:S01]  /*1c310*/  F2FP.F16.F32.PACK_AB R106, R217, R212 ;  /* 0x000000d4d96a723e */ /* 0x000fe200000000ff */
[----:B------:R-:W-:Y:S01]  /*1c320*/  FADD.FTZ R212, R212, R3 ;  /* 0x00000003d4d47221 */ /* 0x000fe20000010000 */
[----:B------:R-:W-:Y:S01]  /*1c330*/  F2FP.F16.F32.PACK_AB R107, R221, R218 ;  /* 0x000000dadd6b723e */ /* 0x000fe200000000ff */
[C---:B---3--:R-:W-:Y:S01]  /*1c340*/  HMMA.16816.F32 R92, R4.reuse, R136, R92 ;  /* 0x00000088045c723c */ /* 0x048fe2000000185c */
[----:B------:R-:W-:Y:S01]  /*1c350*/  FADD.FTZ R219, R219, R216 ;  /* 0x000000d8dbdb7221 */ /* 0x000fe20000010000 */
[----:B------:R-:W-:Y:S01]  /*1c360*/  MUFU.EX2 R167, R167 ;  /* 0x000000a700a77308 */ /* 0x000fe20000000800 */
[----:B------:R-:W-:Y:S01]  /*1c370*/  FADD.FTZ R217, R217, R212 ;  /* 0x000000d4d9d97221 */ /* 0x000fe20000010000 */
[----:B------:R-:W-:Y:S01]  /*1c380*/  MOV R3, R159 ;  /* 0x0000009f00037202 */ /* 0x000fe20000000f00 */
[----:B------:R-:W-:Y:S01]  /*1c390*/  FADD.FTZ R218, R218, R219 ;  /* 0x000000dbdada7221 */ /* 0x000fe20000010000 */
[----:B------:R-:W-:Y:S01]  /*1c3a0*/  HMMA.16816.F32 R4, R4, R138, R96 ;  /* 0x0000008a0404723c */ /* 0x000fe20000001860 */
[----:B------:R-:W-:Y:S02]  /*1c3b0*/  LDSM.16.MT88.4 R96, [R185+0x10800] ;  /* 0x01080000b960783b */ /* 0x000fe40000004200 */
[----:B------:R-:W-:Y:S01]  /*1c3c0*/  FADD.FTZ R221, R221, R218 ;  /* 0x000000dadddd7221 */ /* 0x000fe20000010000 */
[----:B------:R-:W-:Y:S01]  /*1c3d0*/  MUFU.EX2 R165, R165 ;  /* 0x000000a500a57308 */ /* 0x000fe20000000800 */
[----:B------:R-:W-:Y:S01]  /*1c3e0*/  LDSM.16.MT88.4 R136, [R184+0xf000] ;  /* 0x00f00000b888783b */ /* 0x000fe20000004200 */
[C---:B------:R-:W-:Y:S06]  /*1c3f0*/  HMMA.16816.F32 R28, R104.reuse, R128, R28 ;  /* 0x00000080681c723c */ /* 0x040fec000000181c */
[C---:B------:R-:W-:Y:S01]  /*1c400*/  HMMA.16816.F32 R24, R104.reuse, R130, R24 ;  /* 0x000000826818723c */ /* 0x040fe20000001818 */
[----:B------:R-:W-:Y:S05]  /*1c410*/  LDSM.16.MT88.4 R128, [R188+0x10800] ;  /* 0x01080000bc80783b */ /* 0x000fea0000004200 */
[C---:B----4-:R-:W-:Y:S06]  /*1c420*/  HMMA.16816.F32 R20, R104.reuse, R116, R20 ;  /* 0x000000746814723c */ /* 0x050fec0000001814 */
[C---:B------:R-:W-:Y:S01]  /*1c430*/  HMMA.16816.F32 R16, R104.reuse, R118, R16 ;  /* 0x000000766810723c */ /* 0x040fe20000001810 */
[----:B------:R-:W3:Y:S05]  /*1c440*/  LDSM.16.MT88.4 R116, [R184+0xe800] ;  /* 0x00e80000b874783b */ /* 0x000eea0000004200 */
        /* <DEDUP_REMOVED lines=24> */
[C---:B------:R-:W-:Y:S01]  /*1c5d0*/  HMMA.16816.F32 R72, R104.reuse, R128, R72 ;  /* 0x000000806848723c */ /* 0x040fe20000001848 */
        /* <DEDUP_REMOVED lines=19> */
[C---:B-----5:R-:W-:Y:S06]  /*1c710*/  HMMA.16816.F32 R76, R104.reuse, R120, R76 ;  /* 0x00000078684c723c */ /* 0x060fec000000184c */
        /* <DEDUP_REMOVED lines=83> */
.L_x_6085:
[----:B------:R-:W-:Y:S05]  /*1cc50*/  @!P5 BRA `(.L_x_6091) ;  /* 0x0000004400d8d947 */ /* 0x000fea0003800000 */
[----:B------:R-:W1:Y:S01]  /*1cc60*/  S2R R212, SR_TID.X ;  /* 0x0000000000d47919 */ /* 0x000e620000002100 */
        /* <DEDUP_REMOVED lines=10> */
[----:B------:R-:W-:Y:S01]  /*1cd10*/  IMAD.U32 R210, RZ, RZ, UR4 ;  /* 0x00000004ffd27e24 */ /* 0x000fe2000f8e00ff */
[----:B------:R-:W-:Y:S01]  /*1cd20*/  ULDC UR4, c[0x0][0x2ec] ;  /* 0x0000bb0000047ab9 */ /* 0x000fe20000000800 */
[----:B-1----:R-:W-:-:S04]  /*1cd30*/  SHF.L.U32 R212, R212, 0x1, RZ ;  /* 0x00000001d4d47819 */ /* 0x002fc800000006ff */
[----:B------:R-:W-:-:S07]  /*1cd40*/  LOP3.LUT R212, R212, 0x6, RZ, 0xc0, !PT ;  /* 0x00000006d4d47812 */ /* 0x000fce00078ec0ff */
.L_x_6095:
        /* <DEDUP_REMOVED lines=62> */
[----:B------:R-:W-:Y:S05]  /*1d130*/  IMAD R10, R3, R7, R10 ;  /* 0x00000007030a7224 */ /* 0x000fea00078e020a */
[----:B------:R-:W-:Y:S01]  /*1d140*/  IADD3 R13, R13, R10, RZ ;  /* 0x0000000a0d0d7210 */ /* 0x000fe20007ffe0ff */
[----:B--2---:R-:W-:Y:S04]  /*1d150*/  IMAD.IADD R8, R8, 0x1, -R9 ;  /* 0x0000000108087824 */ /* 0x004fe800078e0a09 */
[C---:B---3--:R-:W-:Y:S01]  /*1d160*/  IMAD.WIDE.U32 R12, R8.reuse, R4, R12 ;  /* 0x00000004080c7225 */ /* 0x048fe200078e000c */
[----:B------:R-:W-:Y:S02]  /*1d170*/  SHF.R.S32.HI R3, RZ, 0x1f, R8 ;  /* 0x0000001fff037819 */ /* 0x000fe40000011408 */
[----:B------:R-:W-:Y:S03]  /*1d180*/  MOV R7, R12 ;  /* 0x0000000c00077202 */ /* 0x000fe60000000f00 */
[----:B------:R-:W-:Y:S04]  /*1d190*/  IMAD R3, R3, R4, RZ ;  /* 0x0000000403037224 */ /* 0x000fe800078e02ff */
[----:B------:R-:W-:Y:S04]  /*1d1a0*/  IMAD R3, R8, R5, R3 ;  /* 0x0000000508037224 */ /* 0x000fe800078e0203 */
[----:B------:R-:W-:Y:S07]  /*1d1b0*/  IMAD.IADD R4, R13, 0x1, R3 ;  /* 0x000000010d047824 */ /* 0x000fee00078e0203 */
.L_x_6092:
[CC--:B------:R-:W-:Y:S02]  /*1d1c0*/  LEA R216, P1, R7.reuse, R156.reuse, 0x1 ;  /* 0x0000009c07d87211 */ /* 0x0c0fe400078208ff */
[C---:B------:R-:W-:Y:S02]  /*1d1d0*/  IADD3 R5, P0, R7.reuse, UR20, RZ ;  /* 0x0000001407057c10 */ /* 0x040fe4000ff1e0ff */
[-C--:B------:R-:W-:Y:S02]  /*1d1e0*/  LEA.HI.X R217, R7, R157.reuse, R4, 0x1, P1 ;  /* 0x0000009d07d97211 */ /* 0x080fe400008f0c04 */
[CC--:B------:R-:W-:Y:S02]  /*1d1f0*/  @P6 LEA R14, P2, R5.reuse, R156.reuse, 0x1 ;  /* 0x0000009c050e6211 */ /* 0x0c0fe400078408ff */
[----:B------:R-:W-:Y:S01]  /*1d200*/  IADD3.X R6, R4, UR19, RZ, P0, !PT ;  /* 0x0000001304067c10 */ /* 0x000fe200087fe4ff */
[----:B------:R-:W-:Y:S01]  /*1d210*/  @!PT LDS RZ, [RZ] ;  /* 0x00000000fffff984 */ /* 0x000fe20000000800 */
[----:B------:R-:W-:Y:S01]  /*1d220*/  @!PT LDS RZ, [RZ] ;  /* 0x00000000fffff984 */ /* 0x000fe20000000800 */
[----:B------:R-:W-:Y:S01]  /*1d230*/  @!PT LDS RZ, [RZ] ;  /* 0x00000000fffff984 */ /* 0x000fe20000000800 */
[----:B------:R-:W-:Y:S01]  /*1d240*/  @P6 LDGSTS.E.BYPASS.LTC128B.128 [R197+0xc000], desc[UR8][R216.64] ;  /* 0x0c000000d8c56fae */ /* 0x000fe2000b901d48 */
[CC--:B------:R-:W-:Y:S02]  /*1d250*/  @P5 LEA R10, P1, R5.reuse, R156.reuse, 0x1 ;  /* 0x0000009c050a5211 */ /* 0x0c0fe400078208ff */
[CCC-:B------:R-:W-:Y:S01]  /*1d260*/  @P6 LEA.HI.X R15, R5.reuse, R157.reuse, R6.reuse, 0x1, P2 ;  /* 0x0000009d050f6211 */ /* 0x1c0fe200010f0c06 */
[----:B------:R-:W-:Y:S01]  /*1d270*/  @!P6 STS.128 [R197+0xc000], RZ ;  /* 0x00c000ffc500e388 */ /* 0x000fe20000000c00 */
[C---:B------:R-:W-:Y:S02]  /*1d280*/  IADD3 R3, P0, R5.reuse, UR20, RZ ;  /* 0x0000001405037c10 */ /* 0x040fe4000ff1e0ff */
[CCC-:B------:R-:W-:Y:S01]  /*1d290*/  @P5 LEA.HI.X R11, R5.reuse, R157.reuse, R6.reuse, 0x1, P1 ;  /* 0x0000009d050b5211 */ /* 0x1c0fe200008f0c06 */
[----:B------:R-:W-:Y:S01]  /*1d2a0*/  @!PT LDS RZ, [RZ] ;  /* 0x00000000fffff984 */ /* 0x000fe20000000800 */
[----:B------:R-:W-:Y:S01]  /*1d2b0*/  @!PT LDS RZ, [RZ] ;  /* 0x00000000fffff984 */ /* 0x000fe20000000800 */
[----:B------:R-:W-:Y:S01]  /*1d2c0*/  @!PT LDS RZ, [RZ] ;  /* 0x00000000fffff984 */ /* 0x000fe20000000800 */
[----:B------:R-:W-:Y:S01]  /*1d2d0*/  @P5 LDGSTS.E.BYPASS.LTC128B.128 [R197+0xe000], desc[UR8][R216.64+0x80] ;  /* 0x0e000080d8c55fae */ /* 0x000fe2000b901d48 */
[----:B------:R-:W-:Y:S02]  /*1d2e0*/  IADD3.X R4, R6, UR19, RZ, P0, !PT ;  /* 0x0000001306047c10 */ /* 0x000fe400087fe4ff */
[-C--:B------:R-:W-:Y:S01]  /*1d2f0*/  @P4 LEA R8, P0, R5, R156.reuse, 0x1 ;  /* 0x0000009c05084211 */ /* 0x080fe200078008ff */
[----:B------:R-:W-:Y:S01]  /*1d300*/  @!P5 STS.128 [R197+0xe000], RZ ;  /* 0x00e000ffc500d388 */ /* 0x000fe20000000c00 */
[-C--:B------:R-:W-:Y:S02]  /*1d310*/  @P6 LEA R12, P2, R3, R156.reuse, 0x1 ;  /* 0x0000009c030c6211 */ /* 0x080fe400078408ff */
[-C--:B------:R-:W-:Y:S01]  /*1d320*/  @P4 LEA.HI.X R9, R5, R157.reuse, R6, 0x1, P0 ;  /* 0x0000009d05094211 */ /* 0x080fe200000f0c06 */
[----:B------:R-:W-:Y:S01]  /*1d330*/  @!PT LDS RZ, [RZ] ;  /* 0x00000000fffff984 */ /* 0x000fe20000000800 */
[----:B------:R-:W-:Y:S01]  /*1d340*/  @!PT LDS RZ, [RZ] ;  /* 0x00000000fffff984 */ /* 0x000fe20000000800 */
[----:B------:R-:W-:Y:S01]  /*1d350*/  @!PT LDS RZ, [RZ] ;  /* 0x00000000fffff984 */ /* 0x000fe20000000800 */
[----:B------:R-:W-:Y:S01]  /*1d360*/  @P4 LDGSTS.E.BYPASS.LTC128B.128 [R197+0x10000], desc[UR8][R216.64+0x100] ;  /* 0x10000100d8c54fae */ /* 0x000fe2000b901d48 */
[CCC-:B------:R-:W-:Y:S02]  /*1d370*/  @P6 LEA.HI.X R13, R3.reuse, R157.reuse, R4.reuse, 0x1, P2 ;  /* 0x0000009d030d6211 */ /* 0x1c0fe400010f0c04 */
        /* <DEDUP_REMOVED lines=8> */
[C---:B------:R-:W-:Y:S02]  /*1d400*/  IADD3 R5, P2, R3.reuse, UR20, RZ ;  /* 0x0000001403057c10 */ /* 0x040fe4000ff5e0ff */
[-C--:B------:R-:W-:Y:S01]  /*1d410*/  @P4 LEA.HI.X R7, R3, R157.reuse, R4, 0x1, P0 ;  /* 0x0000009d03074211 */ /* 0x080fe200000f0c04 */
[----:B------:R-:W-:Y:S01]  /*1d420*/  @!P6 STS.128 [R197+0xc800], RZ ;  /* 0x00c800ffc500e388 */ /* 0x000fe20000000c00 */
[----:B------:R-:W-:Y:S02]  /*1d430*/  IADD3.X R4, R4, UR19, RZ, P2, !PT ;  /* 0x0000001304047c10 */ /* 0x000fe400097fe4ff */
        /* <DEDUP_REMOVED lines=8> */
[CCC-:B------:R-:W-:Y:S02]  /*1d4c0*/  @P5 LEA.HI.X R21, R5.reuse, R157.reuse, R4.reuse, 0x1, P1 ;  /* 0x0000009d05155211 */ /* 0x1c0fe400008f0c04 */
[C---:B------:R-:W-:Y:S01]  /*1d4d0*/  @P4 LEA R28, P0, R5.reuse, R156, 0x1 ;  /* 0x0000009c051c4211 */ /* 0x040fe200078008ff */
[----:B------:R-:W-:Y:S01]  /*1d4e0*/  @!PT LDS RZ, [RZ] ;  /* 0x00000000fffff984 */ /* 0x000fe20000000800 */
[----:B------:R-:W-:Y:S01]  /*1d4f0*/  @!PT LDS RZ, [RZ] ;  /* 0x00000000fffff984 */ /* 0x000fe20000000800 */
[----:B------:R-:W-:Y:S01]  /*1d500*/  @!PT LDS RZ, [RZ] ;  /* 0x00000000fffff984 */ /* 0x000fe20000000800 */
[----:B------:R-:W-:Y:S03]  /*1d510*/  @P4 LDGSTS.E.BYPASS.LTC128B.128 [R197+0x10800], desc[UR8][R8.64+0x100] ;  /* 0x1080010008c54fae */ /* 0x000fe6000b901d48 */
[----:B------:R-:W-:Y:S01]  /*1d520*/  @P4 LEA.HI.X R29, R5, R157, R4, 0x1, P0 ;  /* 0x0000009d051d4211 */ /* 0x000fe200000f0c04 */
[----:B------:R-:W-:Y:S01]  /*1d530*/  @!P4 STS.128 [R197+0x10800], RZ ;  /* 0x010800ffc500c388 */ /* 0x000fe20000000c00 */
[----:B------:R-:W-:Y:S03]  /*1d540*/  ISETP.GT.AND P0, PT, R201, UR18, PT ;  /* 0x00000012c9007c0c */ /* 0x000fe6000bf04270 */
        /* <DEDUP_REMOVED lines=31> */
[----:B------:R-:W2:Y:S04]  /*1d740*/  LDSM.16.M88.4 R136, [R193+0x6000] ;  /* 0x00600000c188783b */ /* 0x000ea80000000200 */
[----:B-1----:R-:W1:Y:S04]  /*1d750*/  LDSM.16.M88.4 R16, [R193+0x6800] ;  /* 0x00680000c110783b */ /* 0x002e680000000200 */
        /* <DEDUP_REMOVED lines=9> */
[----:B------:R-:W-:Y:S04]  /*1d7f0*/  LDSM.16.M88.4 R160, [R187+0x6000] ;  /* 0x00600000bba0783b */ /* 0x000fe80000000200 */
[----:B------:R-:W-:Y:S01]  /*1d800*/  LDSM.16.M88.4 R164, [R187+0x6800] ;  /* 0x00680000bba4783b */ /* 0x000fe20000000200 */
[C---:B------:R-:W-:Y:S03]  /*1d810*/  HMMA.16816.F32 R8, R132.reuse, R138, RZ ;  /* 0x0000008a8408723c */ /* 0x040fe600000018ff */
[----:B------:R-:W2:Y:S03]  /*1d820*/  LDSM.16.M88.4 R136, [R190] ;  /* 0x00000000be88783b */ /* 0x000ea60000000200 */
        /* <DEDUP_REMOVED lines=142> */
[----:B------:R-:W-:Y:S05]  /*1e110*/  HMMA.16816.F32 R32, R144, R158, R32 ;  /* 0x0000009e9020723c */ /* 0x000fea0000001820 */
[----:B------:R-:W-:Y:S02]  /*1e120*/  IMAD.MOV.U32 R156, RZ, RZ, R216 ;  /* 0x000000ffff9c7224 */ /* 0x000fe400078e00d8 */
[----:B------:R-:W-:Y:S01]  /*1e130*/  IMAD.MOV.U32 R157, RZ, RZ, R217 ;  /* 0x000000ffff9d7224 */ /* 0x000fe200078e00d9 */
[----:B------:R-:W-:Y:S05]  /*1e140*/  @!UPT UIADD3 URZ, URZ, URZ, URZ ;  /* 0x0000003f3f3ff290 */ /* 0x000fea000fffe03f */
        /* <DEDUP_REMOVED lines=66> */
.L_x_6094:
[CC--:B------:R-:W-:Y:S02]  /*1e570*/  LEA R144, P1, R135.reuse, R200.reuse, 0x1 ;  /* 0x000000c887907211 */ /* 0x0c0fe400078208ff */
[C---:B------:R-:W-:Y:S02]  /*1e580*/  IADD3 R133, P0, R196.reuse, R135, RZ ;  /* 0x00000087c4857210 */ /* 0x040fe40007f1e0ff */
[--C-:B------:R-:W-:Y:S02]  /*1e590*/  LEA.HI.X R145, R135, R203, R132.reuse, 0x1, P1 ;  /* 0x000000cb87917211 */ /* 0x100fe400008f0c84 */
[-C--:B------:R-:W-:Y:S01]  /*1e5a0*/  @P6 LEA R142, P2, R133, R200.reuse, 0x1 ;  /* 0x000000c8858e6211 */ /* 0x080fe200078408ff */
[----:B------:R-:W-:Y:S01]  /*1e5b0*/  IMAD.X R134, R195, 0x1, R132, P0 ;  /* 0x00000001c3867824 */ /* 0x000fe200000e0684 */
[CC--:B------:R-:W-:Y:S01]  /*1e5c0*/  @P5 LEA R138, P1, R133.reuse, R200.reuse, 0x1 ;  /* 0x000000c8858a5211 */ /* 0x0c0fe200078208ff */
[----:B------:R-:W-:Y:S01]  /*1e5d0*/  @!PT LDS RZ, [RZ] ;  /* 0x00000000fffff984 */ /* 0x000fe20000000800 */
[----:B------:R-:W-:Y:S01]  /*1e5e0*/  @!PT LDS RZ, [RZ] ;  /* 0x00000000fffff984 */ /* 0x000fe20000000800 */
[----:B------:R-:W-:Y:S01]  /*1e5f0*/  @!PT LDS RZ, [RZ] ;  /* 0x00000000fffff984 */ /* 0x000fe20000000800 */
[----:B------:R1:W-:Y:S01]  /*1e600*/  @P6 LDGSTS.E.BYPASS.LTC128B.128 [R197+0x6000], desc[UR8][R144.64] ;  /* 0x0600000090c56fae */ /* 0x0003e2000b901d48 */
[C---:B------:R-:W-:Y:S02]  /*1e610*/  IADD3 R3, P0, R196.reuse, R133, RZ ;  /* 0x00000085c4037210 */ /* 0x040fe40007f1e0ff */
[CCC-:B------:R-:W-:Y:S01]  /*1e620*/  @P6 LEA.HI.X R143, R133.reuse, R203.reuse, R134.reuse, 0x1, P2 ;  /* 0x000000cb858f6211 */ /* 0x1c0fe200010f0c86 */
[----:B------:R1:W-:Y:S01]  /*1e630*/  @!P6 STS.128 [R197+0x6000], RZ ;  /* 0x006000ffc500e388 */ /* 0x0003e20000000c00 */
[-CC-:B------:R-:W-:Y:S01]  /*1e640*/  @P5 LEA.HI.X R139, R133, R203.reuse, R134.reuse, 0x1, P1 ;  /* 0x000000cb858b5211 */ /* 0x180fe200008f0c86 */
        /* <DEDUP_REMOVED lines=75> */
.L_x_6093:
[----:B------:R-:W-:Y:S04]  /*1eb00*/  IMAD R3, R201, 0x40, R212 ;  /* 0x00000040c9037824 */ /* 0x000fe800078e02d4 */
[----:B------:R-:W-:Y:S01]  /*1eb10*/  IMAD.IADD R132, R209, 0x1, -R3 ;  /* 0x00000001d1847824 */ /* 0x000fe200078e0a03 */
[C---:B-1----:R-:W-:Y:S01]  /*1eb20*/  IADD3 R137, R3.reuse, 0x10, RZ ;  /* 0x0000001003897810 */ /* 0x042fe20007ffe0ff */
[C---:B------:R-:W-:Y:S01]  /*1eb30*/  VIADD R139, R3.reuse, 0x9 ;  /* 0x00000009038b7836 */ /* 0x040fe20000000000 */
[C---:B------:R-:W-:Y:S01]  /*1eb40*/  ISETP.GE.AND P4, PT, R3.reuse, R208, PT ;  /* 0x000000d00300720c */ /* 0x040fe20003f86270 */
[----:B------:R-:W-:Y:S01]  /*1eb50*/  VIADD R140, R3, 0x19 ;  /* 0x00000019038c7836 */ /* 0x000fe20000000000 */
[----:B------:R-:W-:Y:S01]  /*1eb60*/  IABS R132, R132 ;  /* 0x0000008400847213 */ /* 0x000fe20000000000 */
[C---:B------:R-:W-:Y:S01]  /*1eb70*/  IMAD.IADD R135, R209.reuse, 0x1, -R137 ;  /* 0x00000001d1877824 */ /* 0x040fe200078e0a89 */
[----:B------:R-:W-:Y:S01]  /*1eb80*/  IADD3 R134, R209, -R139, RZ ;  /* 0x8000008bd1867210 */ /* 0x000fe20007ffe0ff */
[----:B------:R-:W-:Y:S01]  /*1eb90*/  IMAD.IADD R143, R206, 0x1, -R3 ;  /* 0x00000001ce8f7824 */ /* 0x000fe200078e0a03 */
[----:B------:R-:W-:Y:S01]  /*1eba0*/  I2FP.F32.S32 R133, R132 ;  /* 0x0000008400857245 */ /* 0x000fe20000201400 */
[C---:B------:R-:W-:Y:S01]  /*1ebb0*/  VIADD R142, R3.reuse, 0x11 ;  /* 0x00000011038e7836 */ /* 0x040fe20000000000 */
[----:B------:R-:W-:Y:S02]  /*1ebc0*/  IABS R134, R134 ;  /* 0x0000008600867213 */ /* 0x000fe40000000000 */
[----:B------:R-:W-:Y:S01]  /*1ebd0*/  IADD3 R132, R3, 0x1, RZ ;  /* 0x0000000103847810 */ /* 0x000fe20007ffe0ff */
[----:B------:R-:W-:Y:S01]  /*1ebe0*/  FFMA.FTZ R4, R133, -UR5, R4 ;  /* 0x8000000585047c23 */ /* 0x000fe20008010004 */
[----:B------:R-:W-:Y:S01]  /*1ebf0*/  VIADD R133, R3, 0x8 ;  /* 0x0000000803857836 */ /* 0x000fe20000000000 */
[----:B------:R-:W-:Y:S02]  /*1ec00*/  I2FP.F32.S32 R134, R134 ;  /* 0x0000008600867245 */ /* 0x000fe40000201400 */
[C---:B------:R-:W-:Y:S01]  /*1ec10*/  ISETP.GE.AND P6, PT, R132.reuse, R208, PT ;  /* 0x000000d08400720c */ /* 0x040fe20003fc6270 */
[C---:B------:R-:W-:Y:S01]  /*1ec20*/  IMAD.IADD R141, R209.reuse, 0x1, -R133 ;  /* 0x00000001d18d7824 */ /* 0x040fe200078e0a85 */
[----:B------:R-:W-:Y:S01]  /*1ec30*/  ISETP.GE.AND P1, PT, R132, R205, PT ;  /* 0x000000cd8400720c */ /* 0x000fe20003f26270 */
[----:B------:R-:W-:Y:S01]  /*1ec40*/  FFMA.FTZ R9, R134, -UR5, R9 ;  /* 0x8000000586097c23 */ /* 0x000fe20008010009 */
[C-C-:B------:R-:W-:Y:S01]  /*1ec50*/  IMAD.IADD R136, R209.reuse, 0x1, -R132.reuse ;  /* 0x00000001d1887824 */ /* 0x140fe200078e0a84 */
[----:B------:R-:W-:Y:S01]  /*1ec60*/  ISETP.GE.OR P6, PT, R132, R207, !P6 ;  /* 0x000000cf8400720c */ /* 0x000fe200077c6670 */
[----:B------:R-:W-:Y:S01]  /*1ec70*/  IMAD.IADD R134, R206, 0x1, -R132 ;  /* 0x00000001ce867824 */ /* 0x000fe200078e0a84 */
[----:B------:R-:W-:Y:S02]  /*1ec80*/  ISETP.GE.OR P1, PT, R132, R204, !P1 ;  /* 0x000000cc8400720c */ /* 0x000fe40004f26670 */
[----:B------:R-:W-:Y:S02]  /*1ec90*/  IADD3 R132, R209, -R140, RZ ;  /* 0x8000008cd1847210 */ /* 0x000fe40007ffe0ff */
[----:B------:R-:W-:Y:S02]  /*1eca0*/  IABS R141, R141 ;  /* 0x0000008d008d7213 */ /* 0x000fe40000000000 */
[----:B------:R-:W-:Y:S02]  /*1ecb0*/  IABS R132, R132 ;  /* 0x0000008400847213 */ /* 0x000fe40000000000 */
[----:B------:R-:W-:Y:S02]  /*1ecc0*/  I2FP.F32.S32 R141, R141 ;  /* 0x0000008d008d7245 */ /* 0x000fe40000201400 */
[----:B------:R-:W-:Y:S02]  /*1ecd0*/  IABS R135, R135 ;  /* 0x0000008700877213 */ /* 0x000fe40000000000 */
[----:B------:R-:W-:Y:S01]  /*1ece0*/  I2FP.F32.S32 R132, R132 ;  /* 0x0000008400847245 */ /* 0x000fe20000201400 */
[----:B------:R-:W-:Y:S01]  /*1ecf0*/  FFMA.FTZ R8, R141, -UR5, R8 ;  /* 0x800000058d087c23 */ /* 0x000fe20008010008 */
[C---:B------:R-:W-:Y:S02]  /*1ed00*/  ISETP.GE.OR P4, PT, R3.reuse, R207, !P4 ;  /* 0x000000cf0300720c */ /* 0x040fe40006786670 */
[----:B------:R-:W-:Y:S01]  /*1ed10*/  I2FP.F32.S32 R135, R135 ;  /* 0x0000008700877245 */ /* 0x000fe20000201400 */
[----:B------:R-:W-:Y:S01]  /*1ed20*/  FFMA.FTZ R17, R132, -UR5, R17 ;  /* 0x8000000584117c23 */ /* 0x000fe20008010011 */
[C---:B------:R-:W-:Y:S01]  /*1ed30*/  IADD3 R141, R3.reuse, 0x18, RZ ;  /* 0x00000018038d7810 */ /* 0x040fe20007ffe0ff */
[----:B------:R-:W-:Y:S01]  /*1ed40*/  VIADD R132, R3, 0x21 ;  /* 0x0000002103847836 */ /* 0x000fe20000000000 */
[----:B------:R-:W-:Y:S01]  /*1ed50*/  IABS R136, R136 ;  /* 0x0000008800887213 */ /* 0x000fe20000000000 */
[----:B------:R-:W-:Y:S01]  /*1ed60*/  FFMA.FTZ R12, R135, -UR5, R12 ;  /* 0x80000005870c7c23 */ /* 0x000fe2000801000c */
[----:B------:R-:W-:Y:S01]  /*1ed70*/  IABS R134, R134 ;  /* 0x0000008600867213 */ /* 0x000fe20000000000 */
[C---:B------:R-:W-:Y:S01]  /*1ed80*/  IMAD.IADD R135, R209.reuse, 0x1, -R141 ;  /* 0x00000001d1877824 */ /* 0x040fe200078e0a8d */
[----:B------:R-:W-:Y:S01]  /*1ed90*/  FSEL R148, R4, -INF , !P4 ;  /* 0xff80000004947808 */ /* 0x000fe20006000000 */
[----:B------:R-:W-:Y:S01]  /*1eda0*/  IMAD.IADD R4, R209, 0x1, -R132 ;  /* 0x00000001d1047824 */ /* 0x000fe200078e0a84 */
[C---:B------:R-:W-:Y:S02]  /*1edb0*/  ISETP.GE.AND P4, PT, R139.reuse, R208, PT ;  /* 0x000000d08b00720c */ /* 0x040fe40003f86270 */
[----:B------:R-:W-:Y:S02]  /*1edc0*/  I2FP.F32.S32 R136, R136 ;  /* 0x0000008800887245 */ /* 0x000fe40000201400 */
[----:B------:R-:W-:Y:S02]  /*1edd0*/  I2FP.F32.S32 R134, R134 ;  /* 0x0000008600867245 */ /* 0x000fe40000201400 */
[----:B------:R-:W-:Y:S01]  /*1ede0*/  ISETP.GE.OR P4, PT, R139, R207, !P4 ;  /* 0x000000cf8b00720c */ /* 0x000fe20006786670 */
[----:B------:R-:W-:Y:S01]  /*1edf0*/  FFMA.FTZ R5, R136, -UR5, R5 ;  /* 0x8000000588057c23 */ /* 0x000fe20008010005 */
[----:B------:R-:W-:Y:S01]  /*1ee00*/  IABS R143, R143 ;  /* 0x0000008f008f7213 */ /* 0x000fe20000000000 */
[----:B------:R-:W-:Y:S01]  /*1ee10*/  FFMA.FTZ R7, R134, -UR5, R7 ;  /* 0x8000000586077c23 */ /* 0x000fe20008010007 */
[----:B------:R-:W-:Y:S02]  /*1ee20*/  IADD3 R136, R209, -R142, RZ ;  /* 0x8000008ed1887210 */ /* 0x000fe40007ffe0ff */
[----:B------:R-:W-:Y:S02]  /*1ee30*/  I2FP.F32.S32 R143, R143 ;  /* 0x0000008f008f7245 */ /* 0x000fe40000201400 */
[----:B------:R-:W-:Y:S02]  /*1ee40*/  IABS R135, R135 ;  /* 0x0000008700877213 */ /* 0x000fe40000000000 */
[----:B------:R-:W-:Y:S01]  /*1ee50*/  FSEL R134, R9, -INF , !P4 ;  /* 0xff80000009867808 */ /* 0x000fe20006000000 */
[----:B------:R-:W-:Y:S01]  /*1ee60*/  IMAD.IADD R9, R206, 0x1, -R137 ;  /* 0x00000001ce097824 */ /* 0x000fe200078e0a89 */
[----:B------:R-:W-:Y:S01]  /*1ee70*/  IABS R4, R4 ;  /* 0x0000000400047213 */ /* 0x000fe20000000000 */
[----:B------:R-:W-:Y:S01]  /*1ee80*/  FFMA.FTZ R6, R143, -UR5, R6 ;  /* 0x800000058f067c23 */ /* 0x000fe20008010006 */
[-C--:B------:R-:W-:Y:S02]  /*1ee90*/  ISETP.GE.AND P0, PT, R3, R205.reuse, PT ;  /* 0x000000cd0300720c */ /* 0x080fe40003f06270 */
[C---:B------:R-:W-:Y:S02]  /*1eea0*/  ISETP.GE.AND P2, PT, R133.reuse, R208, PT ;  /* 0x000000d08500720c */ /* 0x040fe40003f46270 */
[----:B------:R-:W-:Y:S02]  /*1eeb0*/  ISETP.GE.AND P5, PT, R133, R205, PT ;  /* 0x000000cd8500720c */ /* 0x000fe40003fa6270 */
[----:B------:R-:W-:Y:S02]  /*1eec0*/  I2FP.F32.S32 R135, R135 ;  /* 0x0000008700877245 */ /* 0x000fe40000201400 */
[----:B------:R-:W-:Y:S02]  /*1eed0*/  IABS R136, R136 ;  /* 0x0000008800887213 */ /* 0x000fe40000000000 */
[----:B------:R-:W-:Y:S01]  /*1eee0*/  I2FP.F32.S32 R4, R4 ;  /* 0x0000000400047245 */ /* 0x000fe20000201400 */
[----:B------:R-:W-:Y:S01]  /*1eef0*/  FFMA.FTZ R16, R135, -UR5, R16 ;  /* 0x8000000587107c23 */ /* 0x000fe20008010010 */
[-C--:B------:R-:W-:Y:S02]  /*1ef00*/  ISETP.GE.OR P0, PT, R3, R204.reuse, !P0 ;  /* 0x000000cc0300720c */ /* 0x080fe40004706670 */
[----:B------:R-:W-:Y:S01]  /*1ef10*/  IABS R9, R9 ;  /* 0x0000000900097213 */ /* 0x000fe20000000000 */
[----:B------:R-:W-:Y:S01]  /*1ef20*/  FFMA.FTZ R21, R4, -UR5, R21 ;  /* 0x8000000504157c23 */ /* 0x000fe20008010015 */
[----:B------:R-:W-:Y:S01]  /*1ef30*/  ISETP.GE.OR P2, PT, R133, R207, !P2 ;  /* 0x000000cf8500720c */ /* 0x000fe20005746670 */
[----:B------:R-:W-:Y:S01]  /*1ef40*/  VIADD R4, R3, 0x30 ;  /* 0x0000003003047836 */ /* 0x000fe20000000000 */
[----:B------:R-:W-:Y:S01]  /*1ef50*/  ISETP.GE.OR P5, PT, R133, R204, !P5 ;  /* 0x000000cc8500720c */ /* 0x000fe20006fa6670 */
[----:B------:R-:W-:Y:S01]  /*1ef60*/  IMAD.IADD R133, R206, 0x1, -R133 ;  /* 0x00000001ce857824 */ /* 0x000fe200078e0a85 */
[----:B------:R-:W-:Y:S02]  /*1ef70*/  I2FP.F32.S32 R136, R136 ;  /* 0x0000008800887245 */ /* 0x000fe40000201400 */
[----:B------:R-:W-:Y:S02]  /*1ef80*/  ISETP.GE.AND P4, PT, R142, R208, PT ;  /* 0x000000d08e00720c */ /* 0x000fe40003f86270 */
[----:B------:R-:W-:Y:S01]  /*1ef90*/  FSEL R135, R6, -INF , !P0 ;  /* 0xff80000006877808 */ /* 0x000fe20004000000 */
[----:B------:R-:W-:Y:S01]  /*1efa0*/  FFMA.FTZ R13, R136, -UR5, R13 ;  /* 0x80000005880d7c23 */ /* 0x000fe2000801000d */
[----:B------:R-:W-:Y:S02]  /*1efb0*/  I2FP.F32.S32 R9, R9 ;  /* 0x0000000900097245 */ /* 0x000fe40000201400 */
[----:B------:R-:W-:Y:S02]  /*1efc0*/  IADD3 R6, R206, -R139, RZ ;  /* 0x8000008bce067210 */ /* 0x000fe40007ffe0ff */
[----:B------:R-:W-:Y:S01]  /*1efd0*/  IABS R133, R133 ;  /* 0x0000008500857213 */ /* 0x000fe20000000000 */
[----:B------:R-:W-:Y:S01]  /*1efe0*/  FFMA.FTZ R14, R9, -UR5, R14 ;  /* 0x80000005090e7c23 */ /* 0x000fe2000801000e */
[----:B------:R-:W-:Y:S02]  /*1eff0*/  ISETP.GE.OR P4, PT, R142, R207, !P4 ;  /* 0x000000cf8e00720c */ /* 0x000fe40006786670 */
[----:B------:R-:W-:Y:S02]  /*1f000*/  IABS R6, R6 ;  /* 0x0000000600067213 */ /* 0x000fe40000000000 */
[----:B------:R-:W-:Y:S02]  /*1f010*/  FSEL R138, R5, -INF , !P6 ;  /* 0xff800000058a7808 */ /* 0x000fe40007000000 */
[----:B------:R-:W-:Y:S02]  /*1f020*/  IADD3 R9, R209, -R4, RZ ;  /* 0x80000004d1097210 */ /* 0x000fe40007ffe0ff */
[C---:B------:R-:W-:Y:S02]  /*1f030*/  IADD3 R5, R206.reuse, -R142, RZ ;  /* 0x8000008ece057210 */ /* 0x040fe40007ffe0ff */
[----:B------:R-:W-:Y:S02]  /*1f040*/  I2FP.F32.S32 R133, R133 ;  /* 0x0000008500857245 */ /* 0x000fe40000201400 */
[----:B------:R-:W-:Y:S01]  /*1f050*/  FSEL R162, R13, -INF , !P4 ;  /* 0xff8000000da27808 */ /* 0x000fe20006000000 */
[----:B------:R-:W-:Y:S01]  /*1f060*/  IMAD.IADD R13, R206, 0x1, -R141 ;  /* 0x00000001ce0d7824 */ /* 0x000fe200078e0a8d */
[----:B------:R-:W-:Y:S01]  /*1f070*/  I2FP.F32.S32 R6, R6 ;  /* 0x0000000600067245 */ /* 0x000fe20000201400 */
[----:B------:R-:W-:Y:S01]  /*1f080*/  FFMA.FTZ R10, R133, -UR5, R10 ;  /* 0x80000005850a7c23 */ /* 0x000fe2000801000a */
[----:B------:R-:W-:Y:S01]  /*1f090*/  IABS R9, R9 ;  /* 0x0000000900097213 */ /* 0x000fe20000000000 */
[----:B------:R-:W-:Y:S01]  /*1f0a0*/  VIADD R133, R3, 0x20 ;  /* 0x0000002003857836 */ /* 0x000fe20000000000 */
[----:B------:R-:W-:Y:S01]  /*1f0b0*/  IABS R5, R5 ;  /* 0x0000000500057213 */ /* 0x000fe20000000000 */
[----:B------:R-:W-:Y:S01]  /*1f0c0*/  FFMA.FTZ R11, R6, -UR5, R11 ;  /* 0x80000005060b7c23 */ /* 0x000fe2000801000b */
[----:B------:R-:W-:Y:S02]  /*1f0d0*/  ISETP.GE.AND P0, PT, R137, R208, PT ;  /* 0x000000d08900720c */ /* 0x000fe40003f06270 */
[----:B------:R-:W-:Y:S02]  /*1f0e0*/  ISETP.GE.AND P6, PT, R139, R205, PT ;  /* 0x000000cd8b00720c */ /* 0x000fe40003fc6270 */
[----:B------:R-:W-:Y:S02]  /*1f0f0*/  I2FP.F32.S32 R9, R9 ;  /* 0x0000000900097245 */ /* 0x000fe40000201400 */
[----:B------:R-:W-:Y:S02]  /*1f100*/  IABS R13, R13 ;  /* 0x0000000d000d7213 */ /* 0x000fe40000000000 */
[----:B------:R-:W-:Y:S01]  /*1f110*/  FSEL R136, R8, -INF , !P2 ;  /* 0xff80000008887808 */ /* 0x000fe20005000000 */
[----:B------:R-:W-:Y:S01]  /*1f120*/  FFMA.FTZ R28, R9, -UR5, R28 ;  /* 0x80000005091c7c23 */ /* 0x000fe2000801001c */
[----:B------:R-:W-:Y:S01]  /*1f130*/  I2FP.F32.S32 R6, R5 ;  /* 0x0000000500067245 */ /* 0x000fe20000201400 */
[----:B------:R-:W-:Y:S01]  /*1f140*/  VIADD R9, R3, 0x38 ;  /* 0x0000003803097836 */ /* 0x000fe20000000000 */
[----:B------:R-:W-:Y:S01]  /*1f150*/  FSEL R5, R7, -INF , !P1 ;  /* 0xff80000007057808 */ /* 0x000fe20004800000 */
[----:B------:R-:W-:Y:S01]  /*1f160*/  VIADD R8, R3, 0x28 ;  /* 0x0000002803087836 */ /* 0x000fe20000000000 */
[C---:B------:R-:W-:Y:S01]  /*1f170*/  ISETP.GE.AND P2, PT, R137.reuse, R205, PT ;  /* 0x000000cd8900720c */ /* 0x040fe20003f46270 */
[----:B------:R-:W-:Y:S01]  /*1f180*/  FFMA.FTZ R15, R6, -UR5, R15 ;  /* 0x80000005060f7c23 */ /* 0x000fe2000801000f */
[----:B------:R-:W-:Y:S01]  /*1f190*/  FSEL R7, R10, -INF , !P5 ;  /* 0xff8000000a077808 */ /* 0x000fe20006800000 */
[----:B------:R-:W-:Y:S01]  /*1f1a0*/  IMAD.IADD R10, R206, 0x1, -R140 ;  /* 0x00000001ce0a7824 */ /* 0x000fe200078e0a8c */
[----:B------:R-:W-:Y:S02]  /*1f1b0*/  ISETP.GE.OR P0, PT, R137, R207, !P0 ;  /* 0x000000cf8900720c */ /* 0x000fe40004706670 */
[-C--:B------:R-:W-:Y:S02]  /*1f1c0*/  ISETP.GE.OR P6, PT, R139, R204.reuse, !P6 ;  /* 0x000000cc8b00720c */ /* 0x080fe400077c6670 */
[----:B------:R-:W-:Y:S02]  /*1f1d0*/  I2FP.F32.S32 R13, R13 ;  /* 0x0000000d000d7245 */ /* 0x000fe40000201400 */
[----:B------:R-:W-:Y:S01]  /*1f1e0*/  ISETP.GE.OR P2, PT, R137, R204, !P2 ;  /* 0x000000cc8900720c */ /* 0x000fe20005746670 */
[----:B------:R-:W-:Y:S01]  /*1f1f0*/  IMAD.IADD R137, R209, 0x1, -R133 ;  /* 0x00000001d1897824 */ /* 0x000fe200078e0a85 */
[----:B------:R-:W-:Y:S01]  /*1f200*/  FSEL R166, R12, -INF , !P0 ;  /* 0xff8000000ca67808 */ /* 0x000fe20004000000 */
[----:B------:R-:W-:Y:S01]  /*1f210*/  FFMA.FTZ R18, R13, -UR5, R18 ;  /* 0x800000050d127c23 */ /* 0x000fe20008010012 */
[----:B------:R-:W-:Y:S01]  /*1f220*/  ISETP.GE.AND P0, PT, R142, R205, PT ;  /* 0x000000cd8e00720c */ /* 0x000fe20003f06270 */
[----:B------:R-:W-:Y:S01]  /*1f230*/  IMAD.IADD R13, R209, 0x1, -R9 ;  /* 0x00000001d10d7824 */ /* 0x000fe200078e0a09 */
[----:B------:R-:W-:Y:S02]  /*1f240*/  FSEL R11, R11, -INF , !P6 ;  /* 0xff8000000b0b7808 */ /* 0x000fe40007000000 */
[----:B------:R-:W-:Y:S02]  /*1f250*/  IABS R10, R10 ;  /* 0x0000000a000a7213 */ /* 0x000fe40000000000 */
[----:B------:R-:W-:Y:S02]  /*1f260*/  ISETP.GE.AND P6, PT, R132, R208, PT ;  /* 0x000000d08400720c */ /* 0x000fe40003fc6270 */
[----:B------:R-:W-:Y:S02]  /*1f270*/  ISETP.GE.OR P0, PT, R142, R204, !P0 ;  /* 0x000000cc8e00720c */ /* 0x000fe40004706670 */
[----:B------:R-:W-:Y:S02]  /*1f280*/  IABS R137, R137 ;  /* 0x0000008900897213 */ /* 0x000fe40000000000 */
[----:B------:R-:W-:Y:S02]  /*1f290*/  I2FP.F32.S32 R10, R10 ;  /* 0x0000000a000a7245 */ /* 0x000fe40000201400 */
[----:B------:R-:W-:Y:S02]  /*1f2a0*/  ISETP.GE.OR P6, PT, R132, R207, !P6 ;  /* 0x000000cf8400720c */ /* 0x000fe400077c6670 */
[-C--:B------:R-:W-:Y:S01]  /*1f2b0*/  ISETP.GE.AND P1, PT, R141, R205.reuse, PT ;  /* 0x000000cd8d00720c */ /* 0x080fe20003f26270 */
[----:B------:R-:W-:Y:S01]  /*1f2c0*/  FFMA.FTZ R19, R10, -UR5, R19 ;  /* 0x800000050a137c23 */ /* 0x000fe20008010013 */
[----:B------:R-:W-:Y:S01]  /*1f2d0*/  ISETP.GE.AND P5, PT, R140, R205, PT ;  /* 0x000000cd8c00720c */ /* 0x000fe20003fa6270 */
[----:B------:R-:W-:Y:S01]  /*1f2e0*/  VIADD R10, R3, 0x31 ;  /* 0x00000031030a7836 */ /* 0x000fe20000000000 */
[----:B------:R-:W-:Y:S02]  /*1f2f0*/  IABS R13, R13 ;  /* 0x0000000d000d7213 */ /* 0x000fe40000000000 */
[----:B------:R-:W-:Y:S02]  /*1f300*/  I2FP.F32.S32 R137, R137 ;  /* 0x0000008900897245 */ /* 0x000fe40000201400 */
[----:B------:R-:W-:Y:S02]  /*1f310*/  FSEL R171, R15, -INF , !P0 ;  /* 0xff8000000fab7808 */ /* 0x000fe40004000000 */
[----:B------:R-:W-:Y:S01]  /*1f320*/  FSEL R214, R21, -INF , !P6 ;  /* 0xff80000015d67808 */ /* 0x000fe20007000000 */
[----:B------:R-:W-:Y:S01]  /*1f330*/  FFMA.FTZ R20, R137, -UR5, R20 ;  /* 0x8000000589147c23 */ /* 0x000fe20008010014 */
[----:B------:R-:W-:Y:S02]  /*1f340*/  IADD3 R15, R206, -R133, RZ ;  /* 0x80000085ce0f7210 */ /* 0x000fe40007ffe0ff */
[CC--:B------:R-:W-:Y:S02]  /*1f350*/  ISETP.GE.AND P4, PT, R141.reuse, R208.reuse, PT ;  /* 0x000000d08d00720c */ /* 0x0c0fe40003f86270 */
[C---:B------:R-:W-:Y:S02]  /*1f360*/  ISETP.GE.AND P6, PT, R8.reuse, R208, PT ;  /* 0x000000d00800720c */ /* 0x040fe40003fc6270 */
[----:B------:R-:W-:Y:S02]  /*1f370*/  ISETP.GE.AND P0, PT, R8, R205, PT ;  /* 0x000000cd0800720c */ /* 0x000fe40003f06270 */
[CC--:B------:R-:W-:Y:S02]  /*1f380*/  ISETP.GE.OR P1, PT, R141.reuse, R204.reuse, !P1 ;  /* 0x000000cc8d00720c */ /* 0x0c0fe40004f26670 */
[-C--:B------:R-:W-:Y:S02]  /*1f390*/  ISETP.GE.OR P5, PT, R140, R204.reuse, !P5 ;  /* 0x000000cc8c00720c */ /* 0x080fe40006fa6670 */
[----:B------:R-:W-:Y:S02]  /*1f3a0*/  I2FP.F32.S32 R13, R13 ;  /* 0x0000000d000d7245 */ /* 0x000fe40000201400 */
[----:B------:R-:W-:Y:S02]  /*1f3b0*/  IABS R15, R15 ;  /* 0x0000000f000f7213 */ /* 0x000fe40000000000 */
[-C--:B------:R-:W-:Y:S01]  /*1f3c0*/  ISETP.GE.OR P4, PT, R141, R207.reuse, !P4 ;  /* 0x000000cf8d00720c */ /* 0x080fe20006786670 */
[----:B------:R-:W-:Y:S01]  /*1f3d0*/  FFMA.FTZ R32, R13, -UR5, R32 ;  /* 0x800000050d207c23 */ /* 0x000fe20008010020 */
[C---:B------:R-:W-:Y:S02]  /*1f3e0*/  ISETP.GE.OR P6, PT, R8.reuse, R207, !P6 ;  /* 0x000000cf0800720c */ /* 0x040fe400077c6670 */
[----:B------:R-:W-:Y:S02]  /*1f3f0*/  ISETP.GE.OR P0, PT, R8, R204, !P0 ;  /* 0x000000cc0800720c */ /* 0x000fe40004706670 */
[-C--:B------:R-:W-:Y:S02]  /*1f400*/  IADD3 R137, R209, -R8.reuse, RZ ;  /* 0x80000008d1897210 */ /* 0x080fe40007ffe0ff */
[----:B------:R-:W-:Y:S02]  /*1f410*/  FSEL R143, R18, -INF , !P1 ;  /* 0xff800000128f7808 */ /* 0x000fe40004800000 */
[----:B------:R-:W-:Y:S02]  /*1f420*/  FSEL R141, R19, -INF , !P5 ;  /* 0xff800000138d7808 */ /* 0x000fe40006800000 */
[----:B------:R-:W-:Y:S02]  /*1f430*/  IADD3 R8, R206, -R8, RZ ;  /* 0x80000008ce087210 */ /* 0x000fe40007ffe0ff */
[C---:B------:R-:W-:Y:S02]  /*1f440*/  ISETP.GE.AND P1, PT, R4.reuse, R208, PT ;  /* 0x000000d00400720c */ /* 0x040fe40003f26270 */
[----:B------:R-:W-:Y:S02]  /*1f450*/  ISETP.GE.AND P5, PT, R4, R205, PT ;  /* 0x000000cd0400720c */ /* 0x000fe40003fa6270 */
[----:B------:R-:W-:Y:S02]  /*1f460*/  I2FP.F32.S32 R15, R15 ;  /* 0x0000000f000f7245 */ /* 0x000fe40000201400 */
[----:B------:R-:W-:Y:S02]  /*1f470*/  FMNMX.FTZ R13, R148, R0, !PT ;  /* 0x00000000940d7209 */ /* 0x000fe40007810000 */
[----:B------:R-:W-:Y:S01]  /*1f480*/  IABS R8, R8 ;  /* 0x0000000800087213 */ /* 0x000fe20000000000 */
[----:B------:R-:W-:Y:S01]  /*1f490*/  FFMA.FTZ R22, R15, -UR5, R22 ;  /* 0x800000050f167c23 */ /* 0x000fe20008010016 */
[C---:B------:R-:W-:Y:S02]  /*1f4a0*/  ISETP.GE.OR P1, PT, R4.reuse, R207, !P1 ;  /* 0x000000cf0400720c */ /* 0x040fe40004f26670 */
[----:B------:R-:W-:Y:S01]  /*1f4b0*/  ISETP.GE.OR P5, PT, R4, R204, !P5 ;  /* 0x000000cc0400720c */ /* 0x000fe20006fa6670 */
[----:B------:R-:W-:Y:S01]  /*1f4c0*/  IMAD.IADD R4, R206, 0x1, -R4 ;  /* 0x00000001ce047824 */ /* 0x000fe200078e0a04 */
[----:B------:R-:W-:Y:S02]  /*1f4d0*/  FMNMX.FTZ R13, R138, R13, !PT ;  /* 0x0000000d8a0d7209 */ /* 0x000fe40007810000 */
[----:B------:R-:W-:Y:S02]  /*1f4e0*/  I2FP.F32.S32 R15, R8 ;  /* 0x00000008000f7245 */ /* 0x000fe40000201400 */
[C---:B------:R-:W-:Y:S01]  /*1f4f0*/  IADD3 R6, R3.reuse, 0x29, RZ ;  /* 0x0000002903067810 */ /* 0x040fe20007ffe0ff */
[----:B------:R-:W-:Y:S01]  /*1f500*/  VIADD R3, R3, 0x39 ;  /* 0x0000003903037836 */ /* 0x000fe20000000000 */
[----:B------:R-:W-:Y:S01]  /*1f510*/  IABS R137, R137 ;  /* 0x0000008900897213 */ /* 0x000fe20000000000 */
[----:B------:R-:W-:Y:S01]  /*1f520*/  FFMA.FTZ R26, R15, -UR5, R26 ;  /* 0x800000050f1a7c23 */ /* 0x000fe2000801001a */
[----:B------:R-:W-:Y:S01]  /*1f530*/  FMNMX.FTZ R13, R136, R13, !PT ;  /* 0x0000000d880d7209 */ /* 0x000fe20007810000 */
[C---:B------:R-:W-:Y:S01]  /*1f540*/  IMAD.IADD R12, R209.reuse, 0x1, -R6 ;  /* 0x00000001d10c7824 */ /* 0x040fe200078e0a06 */
[----:B------:R-:W-:Y:S01]  /*1f550*/  IABS R4, R4 ;  /* 0x0000000400047213 */ /* 0x000fe20000000000 */
[----:B------:R-:W-:Y:S01]  /*1f560*/  IMAD.IADD R8, R209, 0x1, -R3 ;  /* 0x00000001d1087824 */ /* 0x000fe200078e0a03 */
[----:B------:R-:W-:Y:S02]  /*1f570*/  FSEL R142, R16, -INF , !P4 ;  /* 0xff800000108e7808 */ /* 0x000fe40006000000 */
[----:B------:R-:W-:Y:S02]  /*1f580*/  I2FP.F32.S32 R137, R137 ;  /* 0x0000008900897245 */ /* 0x000fe40000201400 */
[----:B------:R-:W-:Y:S02]  /*1f590*/  ISETP.GE.AND P4, PT, R140, R208, PT ;  /* 0x000000d08c00720c */ /* 0x000fe40003f86270 */
[----:B------:R-:W-:Y:S01]  /*1f5a0*/  FMNMX.FTZ R15, R134, R13, !PT ;  /* 0x0000000d860f7209 */ /* 0x000fe20007810000 */
[----:B------:R-:W-:Y:S01]  /*1f5b0*/  FFMA.FTZ R24, R137, -UR5, R24 ;  /* 0x8000000589187c23 */ /* 0x000fe20008010018 */
[----:B------:R-:W-:Y:S02]  /*1f5c0*/  I2FP.F32.S32 R13, R4 ;  /* 0x00000004000d7245 */ /* 0x000fe40000201400 */
[----:B------:R-:W-:Y:S02]  /*1f5d0*/  FMNMX.FTZ R4, R135, R2, !PT ;  /* 0x0000000287047209 */ /* 0x000fe40007810000 */
[----:B------:R-:W-:Y:S01]  /*1f5e0*/  ISETP.GE.OR P4, PT, R140, R207, !P4 ;  /* 0x000000cf8c00720c */ /* 0x000fe20006786670 */
[----:B------:R-:W-:Y:S01]  /*1f5f0*/  FFMA.FTZ R30, R13, -UR5, R30 ;  /* 0x800000050d1e7c23 */ /* 0x000fe2000801001e */
[----:B------:R-:W-:Y:S01]  /*1f600*/  IABS R12, R12 ;  /* 0x0000000c000c7213 */ /* 0x000fe20000000000 */
[----:B------:R-:W-:Y:S01]  /*1f610*/  IMAD.IADD R13, R206, 0x1, -R9 ;  /* 0x00000001ce0d7824 */ /* 0x000fe200078e0a09 */
[----:B------:R-:W-:Y:S02]  /*1f620*/  FMNMX.FTZ R4, R5, R4, !PT ;  /* 0x0000000405047209 */ /* 0x000fe40007810000 */
[----:B------:R-:W-:Y:S02]  /*1f630*/  FMNMX.FTZ R15, R166, R15, !PT ;  /* 0x0000000fa60f7209 */ /* 0x000fe40007810000 */
[----:B------:R-:W-:Y:S02]  /*1f640*/  FSEL R140, R17, -INF , !P4 ;  /* 0xff800000118c7808 */ /* 0x000fe40006000000 */
[----:B------:R-:W-:Y:S01]  /*1f650*/  I2FP.F32.S32 R12, R12 ;  /* 0x0000000c000c7245 */ /* 0x000fe20000201400 */
[----:B------:R-:W-:Y:S01]  /*1f660*/  LDSM.16.MT88.4 R16, [R188+0xc000] ;  /* 0x00c00000bc10783b */ /* 0x000fe20000004200 */
[----:B------:R-:W-:Y:S02]  /*1f670*/  FSEL R146, R24, -INF , !P6 ;  /* 0xff80000018927808 */ /* 0x000fe40007000000 */
[----:B------:R-:W-:Y:S01]  /*1f680*/  FSEL R217, R14, -INF , !P2 ;  /* 0xff8000000ed97808 */ /* 0x000fe20005000000 */
[----:B------:R-:W-:Y:S01]  /*1f690*/  IMAD.IADD R14, R209, 0x1, -R10 ;  /* 0x00000001d10e7824 */ /* 0x000fe200078e0a0a */
[----:B------:R-:W-:Y:S01]  /*1f6a0*/  ISETP.GE.AND P4, PT, R133, R208, PT ;  /* 0x000000d08500720c */ /* 0x000fe20003f86270 */
[----:B------:R-:W-:Y:S01]  /*1f6b0*/  FFMA.FTZ R25, R12, -UR5, R25 ;  /* 0x800000050c197c23 */ /* 0x000fe20008010019 */
[----:B------:R-:W-:Y:S01]  /*1f6c0*/  FMNMX.FTZ R4, R7, R4, !PT ;  /* 0x0000000407047209 */ /* 0x000fe20007810000 */
[----:B------:R-:W-:Y:S01]  /*1f6d0*/  IMAD.IADD R12, R206, 0x1, -R132 ;  /* 0x00000001ce0c7824 */ /* 0x000fe200078e0a84 */
[----:B------:R-:W-:Y:S02]  /*1f6e0*/  ISETP.GE.AND P6, PT, R6, R208, PT ;  /* 0x000000d00600720c */ /* 0x000fe40003fc6270 */
[----:B------:R-:W-:Y:S02]  /*1f6f0*/  FMNMX.FTZ R15, R162, R15, !PT ;  /* 0x0000000fa20f7209 */ /* 0x000fe40007810000 */
[-C--:B------:R-:W-:Y:S02]  /*1f700*/  ISETP.GE.OR P4, PT, R133, R207.reuse, !P4 ;  /* 0x000000cf8500720c */ /* 0x080fe40006786670 */
[----:B------:R-:W-:Y:S02]  /*1f710*/  ISETP.GE.OR P6, PT, R6, R207, !P6 ;  /* 0x000000cf0600720c */ /* 0x000fe400077c6670 */
[----:B------:R-:W-:Y:S02]  /*1f720*/  FMNMX.FTZ R4, R11, R4, !PT ;  /* 0x000000040b047209 */ /* 0x000fe40007810000 */
[----:B------:R-:W-:Y:S02]  /*1f730*/  FMNMX.FTZ R15, R142, R15, !PT ;  /* 0x0000000f8e0f7209 */ /* 0x000fe40007810000 */
[----:B------:R-:W-:Y:S02]  /*1f740*/  IABS R14, R14 ;  /* 0x0000000e000e7213 */ /* 0x000fe40000000000 */
[----:B------:R-:W-:Y:S02]  /*1f750*/  FSEL R216, R20, -INF , !P4 ;  /* 0xff80000014d87808 */ /* 0x000fe40006000000 */
[----:B------:R-:W-:Y:S02]  /*1f760*/  FSEL R144, R25, -INF , !P6 ;  /* 0xff80000019907808 */ /* 0x000fe40007000000 */
[----:B------:R-:W-:Y:S02]  /*1f770*/  FMNMX.FTZ R4, R217, R4, !PT ;  /* 0x00000004d9047209 */ /* 0x000fe40007810000 */
[----:B------:R-:W-:Y:S02]  /*1f780*/  ISETP.GE.AND P4, PT, R133, R205, PT ;  /* 0x000000cd8500720c */ /* 0x000fe40003f86270 */
[----:B------:R-:W-:Y:S02]  /*1f790*/  FMNMX.FTZ R15, R140, R15, !PT ;  /* 0x0000000f8c0f7209 */ /* 0x000fe40007810000 */
[----:B------:R-:W-:Y:S02]  /*1f7a0*/  I2FP.F32.S32 R14, R14 ;  /* 0x0000000e000e7245 */ /* 0x000fe40000201400 */
[----:B------:R-:W-:Y:S02]  /*1f7b0*/  ISETP.GE.AND P6, PT, R6, R205, PT ;  /* 0x000000cd0600720c */ /* 0x000fe40003fc6270 */
[----:B------:R-:W-:Y:S01]  /*1f7c0*/  FSEL R164, R28, -INF , !P1 ;  /* 0xff8000001ca47808 */ /* 0x000fe20004800000 */
[----:B------:R-:W-:Y:S01]  /*1f7d0*/  FFMA.FTZ R29, R14, -UR5, R29 ;  /* 0x800000050e1d7c23 */ /* 0x000fe2000801001d */
[----:B------:R-:W-:Y:S02]  /*1f7e0*/  IABS R12, R12 ;  /* 0x0000000c000c7213 */ /* 0x000fe40000000000 */
[----:B------:R-:W-:Y:S02]  /*1f7f0*/  ISETP.GE.AND P1, PT, R10, R208, PT ;  /* 0x000000d00a00720c */ /* 0x000fe40003f26270 */
[----:B------:R-:W-:Y:S02]  /*1f800*/  FMNMX.FTZ R4, R171, R4, !PT ;  /* 0x00000004ab047209 */ /* 0x000fe40007810000 */
[-C--:B------:R-:W-:Y:S02]  /*1f810*/  ISETP.GE.OR P4, PT, R133, R204.reuse, !P4 ;  /* 0x000000cc8500720c */ /* 0x080fe40006786670 */
[----:B------:R-:W-:Y:S02]  /*1f820*/  ISETP.GE.OR P6, PT, R6, R204, !P6 ;  /* 0x000000cc0600720c */ /* 0x000fe400077c6670 */
[----:B------:R-:W-:Y:S02]  /*1f830*/  FMNMX.FTZ R15, R216, R15, !PT ;  /* 0x0000000fd80f7209 */ /* 0x000fe40007810000 */
[----:B------:R-:W-:Y:S02]  /*1f840*/  I2FP.F32.S32 R12, R12 ;  /* 0x0000000c000c7245 */ /* 0x000fe40000201400 */
[----:B------:R-:W-:Y:S02]  /*1f850*/  IADD3 R6, R206, -R6, RZ ;  /* 0x80000006ce067210 */ /* 0x000fe40007ffe0ff */
[----:B------:R-:W-:Y:S01]  /*1f860*/  ISETP.GE.OR P1, PT, R10, R207, !P1 ;  /* 0x000000cf0a00720c */ /* 0x000fe20004f26670 */
[----:B------:R-:W-:Y:S01]  /*1f870*/  FFMA.FTZ R23, R12, -UR5, R23 ;  /* 0x800000050c177c23 */ /* 0x000fe20008010017 */
[----:B------:R-:W-:Y:S02]  /*1f880*/  FMNMX.FTZ R4, R143, R4, !PT ;  /* 0x000000048f047209 */ /* 0x000fe40007810000 */
[----:B------:R-:W-:Y:S02]  /*1f890*/  FSEL R221, R22, -INF , !P4 ;  /* 0xff80000016dd7808 */ /* 0x000fe40006000000 */
[----:B------:R-:W-:Y:S02]  /*1f8a0*/  ISETP.GE.AND P2, PT, R132, R205, PT ;  /* 0x000000cd8400720c */ /* 0x000fe40003f46270 */
[----:B------:R-:W-:Y:S02]  /*1f8b0*/  FMNMX.FTZ R15, R214, R15, !PT ;  /* 0x0000000fd60f7209 */ /* 0x000fe40007810000 */
[----:B------:R-:W-:Y:S02]  /*1f8c0*/  ISETP.GE.AND P4, PT, R10, R205, PT ;  /* 0x000000cd0a00720c */ /* 0x000fe40003f86270 */
[----:B------:R-:W-:Y:S02]  /*1f8d0*/  IABS R6, R6 ;  /* 0x0000000600067213 */ /* 0x000fe40000000000 */
[----:B------:R-:W-:Y:S02]  /*1f8e0*/  FSEL R154, R29, -INF , !P1 ;  /* 0xff8000001d9a7808 */ /* 0x000fe40004800000 */
[----:B------:R-:W-:Y:S02]  /*1f8f0*/  FMNMX.FTZ R4, R141, R4, !PT ;  /* 0x000000048d047209 */ /* 0x000fe40007810000 */
[----:B------:R-:W-:Y:S02]  /*1f900*/  ISETP.GE.AND P1, PT, R9, R208, PT ;  /* 0x000000d00900720c */ /* 0x000fe40003f26270 */
[-C--:B------:R-:W-:Y:S02]  /*1f910*/  ISETP.GE.OR P2, PT, R132, R204.reuse, !P2 ;  /* 0x000000cc8400720c */ /* 0x080fe40005746670 */
[----:B------:R-:W-:Y:S02]  /*1f920*/  FMNMX.FTZ R15, R146, R15, !PT ;  /* 0x0000000f920f7209 */ /* 0x000fe40007810000 */
[----:B------:R-:W-:Y:S02]  /*1f930*/  ISETP.GE.OR P4, PT, R10, R204, !P4 ;  /* 0x000000cc0a00720c */ /* 0x000fe40006786670 */
[----:B------:R-:W-:Y:S02]  /*1f940*/  I2FP.F32.S32 R6, R6 ;  /* 0x0000000600067245 */ /* 0x000fe40000201400 */
[----:B------:R-:W-:Y:S02]  /*1f950*/  IADD3 R10, R206, -R10, RZ ;  /* 0x8000000ace0a7210 */ /* 0x000fe40007ffe0ff */
[----:B------:R-:W-:Y:S01]  /*1f960*/  IABS R8, R8 ;  /* 0x0000000800087213 */ /* 0x000fe20000000000 */
[----:B------:R-:W-:Y:S01]  /*1f970*/  FFMA.FTZ R27, R6, -UR5, R27 ;  /* 0x80000005061b7c23 */ /* 0x000fe2000801001b */
[----:B------:R-:W-:Y:S01]  /*1f980*/  FSEL R219, R23, -INF , !P2 ;  /* 0xff80000017db7808 */ /* 0x000fe20005000000 */
[----:B------:R-:W-:Y:S01]  /*1f990*/  IMAD.IADD R6, R206, 0x1, -R3 ;  /* 0x00000001ce067824 */ /* 0x000fe200078e0a03 */
[----:B------:R-:W-:Y:S02]  /*1f9a0*/  ISETP.GE.OR P1, PT, R9, R207, !P1 ;  /* 0x000000cf0900720c */ /* 0x000fe40004f26670 */
[----:B------:R-:W-:Y:S02]  /*1f9b0*/  FMNMX.FTZ R4, R221, R4, !PT ;  /* 0x00000004dd047209 */ /* 0x000fe40007810000 */
[----:B------:R-:W-:Y:S02]  /*1f9c0*/  FMNMX.FTZ R15, R144, R15, !PT ;  /* 0x0000000f900f7209 */ /* 0x000fe40007810000 */
[----:B------:R-:W-:Y:S02]  /*1f9d0*/  IABS R10, R10 ;  /* 0x0000000a000a7213 */ /* 0x000fe40000000000 */
[----:B------:R-:W-:Y:S02]  /*1f9e0*/  I2FP.F32.S32 R8, R8 ;  /* 0x0000000800087245 */ /* 0x000fe40000201400 */
[----:B------:R-:W-:Y:S02]  /*1f9f0*/  FSEL R152, R32, -INF , !P1 ;  /* 0xff80000020987808 */ /* 0x000fe40004800000 */
[----:B------:R-:W-:Y:S01]  /*1fa00*/  FSEL R147, R26, -INF , !P0 ;  /* 0xff8000001a937808 */ /* 0x000fe20004000000 */
[----:B------:R-:W-:Y:S01]  /*1fa10*/  FFMA.FTZ R33, R8, -UR5, R33 ;  /* 0x8000000508217c23 */ /* 0x000fe20008010021 */
[----:B------:R-:W-:Y:S02]  /*1fa20*/  FMNMX.FTZ R4, R219, R4, !PT ;  /* 0x00000004db047209 */ /* 0x000fe40007810000 */
[----:B------:R-:W-:Y:S02]  /*1fa30*/  FMNMX.FTZ R15, R164, R15, !PT ;  /* 0x0000000fa40f7209 */ /* 0x000fe40007810000 */
[----:B------:R-:W-:Y:S02]  /*1fa40*/  ISETP.GE.AND P1, PT, R3, R208, PT ;  /* 0x000000d00300720c */ /* 0x000fe40003f26270 */
[----:B------:R-:W-:Y:S02]  /*1fa50*/  I2FP.F32.S32 R10, R10 ;  /* 0x0000000a000a7245 */ /* 0x000fe40000201400 */
[----:B------:R-:W-:Y:S02]  /*1fa60*/  IABS R13, R13 ;  /* 0x0000000d000d7213 */ /* 0x000fe40000000000 */
[----:B------:R-:W-:Y:S01]  /*1fa70*/  FSEL R145, R27, -INF , !P6 ;  /* 0xff8000001b917808 */ /* 0x000fe20007000000 */
[----:B------:R-:W-:Y:S01]  /*1fa80*/  FFMA.FTZ R31, R10, -UR5, R31 ;  /* 0x800000050a1f7c23 */ /* 0x000fe2000801001f */
[----:B------:R-:W-:Y:S01]  /*1fa90*/  FMNMX.FTZ R4, R147, R4, !PT ;  /* 0x0000000493047209 */ /* 0x000fe20007810000 */
[----:B------:R-:W-:Y:S01]  /*1faa0*/  LDSM.16.MT88.4 R24, [R186+0xc000] ;  /* 0x00c00000ba18783b */ /* 0x000fe20000004200 */
[----:B------:R-:W-:Y:S02]  /*1fab0*/  FMNMX.FTZ R15, R154, R15, !PT ;  /* 0x0000000f9a0f7209 */ /* 0x000fe40007810000 */
[----:B------:R-:W-:Y:S02]  /*1fac0*/  ISETP.GE.OR P1, PT, R3, R207, !P1 ;  /* 0x000000cf0300720c */ /* 0x000fe40004f26670 */
[----:B------:R-:W-:Y:S02]  /*1fad0*/  I2FP.F32.S32 R13, R13 ;  /* 0x0000000d000d7245 */ /* 0x000fe40000201400 */
[----:B------:R-:W-:Y:S02]  /*1fae0*/  IABS R6, R6 ;  /* 0x0000000600067213 */ /* 0x000fe40000000000 */
[----:B------:R-:W-:Y:S01]  /*1faf0*/  FSEL R153, R30, -INF , !P5 ;  /* 0xff8000001e997808 */ /* 0x000fe20006800000 */
[----:B------:R-:W-:Y:S01]  /*1fb00*/  FFMA.FTZ R34, R13, -UR5, R34 ;  /* 0x800000050d227c23 */ /* 0x000fe20008010022 */
[----:B------:R-:W-:Y:S02]  /*1fb10*/  FMNMX.FTZ R8, R145, R4, !PT ;  /* 0x0000000491087209 */ /* 0x000fe40007810000 */
[----:B------:R-:W-:Y:S02]  /*1fb20*/  ISETP.GE.AND P2, PT, R9, R205, PT ;  /* 0x000000cd0900720c */ /* 0x000fe40003f46270 */
[----:B------:R-:W-:Y:S02]  /*1fb30*/  FSEL R150, R33, -INF , !P1 ;  /* 0xff80000021967808 */ /* 0x000fe40004800000 */
[----:B------:R-:W-:Y:S02]  /*1fb40*/  FMNMX.FTZ R15, R152, R15, !PT ;  /* 0x0000000f980f7209 */ /* 0x000fe40007810000 */
        /* <DEDUP_REMOVED lines=8> */
[----:B------:R-:W-:Y:S02]  /*1fbd0*/  FSEL R149, R34, -INF , !P2 ;  /* 0xff80000022957808 */ /* 0x000fe40005000000 */
[----:B------:R-:W-:Y:S01]  /*1fbe0*/  FMNMX.FTZ R8, R151, R8, !PT ;  /* 0x0000000897087209 */ /* 0x000fe20007810000 */
[----:B------:R-:W1:Y:S01]  /*1fbf0*/  SHFL.BFLY PT, R4, R9, 0x2, 0x1f ;  /* 0x0c401f0009047f89 */ /* 0x000e6200000e0000 */
[----:B------:R-:W-:Y:S02]  /*1fc00*/  ISETP.GE.OR P0, PT, R3, R204, !P0 ;  /* 0x000000cc0300720c */ /* 0x000fe40004706670 */
[----:B------:R-:W-:Y:S02]  /*1fc10*/  FMNMX.FTZ R8, R149, R8, !PT ;  /* 0x0000000895087209 */ /* 0x000fe40007810000 */
[----:B------:R-:W-:Y:S04]  /*1fc20*/  FSEL R133, R35, -INF , !P0 ;  /* 0xff80000023857808 */ /* 0x000fe80004000000 */
[----:B------:R-:W-:Y:S05]  /*1fc30*/  FMNMX.FTZ R6, R133, R8, !PT ;  /* 0x0000000885067209 */ /* 0x000fea0007810000 */
        /* <DEDUP_REMOVED lines=11> */
[--C-:B------:R-:W-:Y:S01]  /*1fcf0*/  FFMA.FTZ R158, R134, UR4, -R155.reuse ;  /* 0x00000004869e7c23 */ /* 0x100fe2000801089b */
[--C-:B------:R-:W-:Y:S01]  /*1fd00*/  FFMA.FTZ R160, R138, UR4, -R155.reuse ;  /* 0x000000048aa07c23 */ /* 0x100fe2000801089b */
[C---:B------:R-:W-:Y:S01]  /*1fd10*/  FSETP.NEU.FTZ.AND P0, PT, R3.reuse, -INF , PT ;  /* 0xff8000000300780b */ /* 0x040fe20003f1d000 */
[----:B------:R-:W-:Y:S01]  /*1fd20*/  FMUL.FTZ R148, R3, UR4 ;  /* 0x0000000403947c20 */ /* 0x000fe20008410000 */
[--C-:B------:R-:W-:Y:S01]  /*1fd30*/  FFMA.FTZ R159, R136, UR4, -R155.reuse ;  /* 0x00000004889f7c23 */ /* 0x100fe2000801089b */
[----:B------:R-:W-:Y:S01]  /*1fd40*/  MUFU.EX2 R163, R163 ;  /* 0x000000a300a37308 */ /* 0x000fe20000000800 */
[--C-:B------:R-:W-:Y:S01]  /*1fd50*/  FFMA.FTZ R169, R140, UR4, -R155.reuse ;  /* 0x000000048ca97c23 */ /* 0x100fe2000801089b */
        /* <DEDUP_REMOVED lines=11> */
[----:B------:R-:W1:Y:S01]  /*1fe10*/  MUFU.EX2 R160, R160 ;  /* 0x000000a000a07308 */ /* 0x000e620000000800 */
[----:B------:R-:W-:Y:S01]  /*1fe20*/  FFMA.FTZ R170, R141, UR4, -R148 ;  /* 0x000000048daa7c23 */ /* 0x000fe20008010894 */
[----:B------:R-:W-:Y:S01]  /*1fe30*/  FADD.FTZ R0, -R5, R0 ;  /* 0x0000000005007221 */ /* 0x000fe20000010100 */
[----:B------:R-:W-:Y:S01]  /*1fe40*/  FSEL R5, R3, RZ, P0 ;  /* 0x000000ff03057208 */ /* 0x000fe20000000000 */
[--C-:B------:R-:W-:Y:S01]  /*1fe50*/  FFMA.FTZ R220, R147, UR4, -R148.reuse ;  /* 0x0000000493dc7c23 */ /* 0x100fe20008010894 */
[--C-:B------:R-:W-:Y:S01]  /*1fe60*/  FFMA.FTZ R224, R153, UR4, -R148.reuse ;  /* 0x0000000499e07c23 */ /* 0x100fe20008010894 */
[----:B------:R-:W-:Y:S01]  /*1fe70*/  FMUL.FTZ R6, R0, UR4 ;  /* 0x0000000400067c20 */ /* 0x000fe20008410000 */
[----:B------:R-:W-:Y:S01]  /*1fe80*/  FFMA.FTZ R231, R151, UR4, -R148 ;  /* 0x0000000497e77c23 */ /* 0x000fe20008010894 */
[----:B------:R-:W-:Y:S02]  /*1fe90*/  FADD.FTZ R0, -R5, R2 ;  /* 0x0000000205007221 */ /* 0x000fe40000010100 */
        /* <DEDUP_REMOVED lines=18> */
[----:B------:R-:W-:Y:S08]  /*1ffc0*/  ISETP.GT.AND P0, PT, R201, UR18, PT ;  /* 0x00000012c9007c0c */ /* 0x000ff0000bf04270 */
        /* <DEDUP_REMOVED lines=179> */
[----:B------:R-:W-:Y:S01]  /*20b00*/  IMAD.MOV.U32 R0, RZ, RZ, R132 ;  /* 0x000000ffff007224 */ /* 0x000fe200078e0084 */
        /* <DEDUP_REMOVED lines=139> */
.L_x_6091:
        /* <DEDUP_REMOVED lines=256> */
[----:B------:R-:W2:Y:S01]  /*223c0*/  S2R R24, SR_CTAID.Z ;  /* 0x0000000000187919 */ /* 0x000ea20000002700 */
[----:B------:R-:W-:Y:S01]  /*223d0*/  ULDC UR4, c[0x0][0x2c4] ;  /* 0x0000b10000047ab9 */ /* 0x000fe20000000800 */
[----:B------:R-:W-:-:S05]  /*223e0*/  UISETP.NE.AND UP0, UPT, UR22, -0x1, UPT ;  /* 0xffffffff1600788c */ /* 0x000fca000bf05270 */
[----:B------:R-:W2:Y:S01]  /*223f0*/  LDC R3, c[0x0][0x2e4] ;  /* 0x0000b900ff037b82 */ /* 0x000ea20000000800 */
[----:B-1----:R-:W-:-:S04]  /*22400*/  UIMAD UR4, UR8, UR4, URZ ;  /* 0x00000004080472a4 */ /* 0x002fc8000f8e023f */
[----:B------:R-:W-:-:S06]  /*22410*/  USEL UR4, UR4, UR22, !UP0 ;  /* 0x0000001604047287 */ /* 0x000fcc000c000000 */
[----:B--2---:R-:W-:-:S05]  /*22420*/  IMAD R3, R24, R3, UR4 ;  /* 0x0000000418037e24 */ /* 0x004fca000f8e0203 */
[----:B------:R-:W-:Y:S01]  /*22430*/  R2UR UR10, R3 ;  /* 0x00000000030a72ca */ /* 0x000fe200000e0000 */
[----:B------:R-:W-:-:S14]  /*22440*/  BRA `(.L_x_6097) ;  /* 0x00000000001c7947 */ /* 0x000fdc0003800000 */
.L_x_6096:
[----:B------:R-:W1:Y:S01]  /*22450*/  S2R R24, SR_CTAID.Z ;  /* 0x0000000000187919 */ /* 0x000e620000002700 */
[----:B------:R-:W1:Y:S08]  /*22460*/  S2UR UR8, SR_CTAID.Y ;  /* 0x00000000000879c3 */ /* 0x000e700000002600 */
[----:B------:R-:W1:Y:S08]  /*22470*/  LDC R3, c[0x0][0x270] ;  /* 0x00009c00ff037b82 */ /* 0x000e700000000800 */
[----:B------:R-:W2:Y:S01]  /*22480*/  LDC R2, c[0x0][0x2c4] ;  /* 0x0000b100ff027b82 */ /* 0x000ea20000000800 */
[----:B-1----:R-:W-:-:S04]  /*22490*/  IMAD R3, R3, UR8, R24 ;  /* 0x0000000803037c24 */ /* 0x002fc8000f8e0218 */
[----:B--2---:R-:W-:-:S05]  /*224a0*/  IMAD R2, R3, R2, RZ ;  /* 0x0000000203027224 */ /* 0x004fca00078e02ff */
[----:B------:R-:W-:-:S15]  /*224b0*/  R2UR UR10, R2 ;  /* 0x00000000020a72ca */ /* 0x000fde00000e0000 */
.L_x_6097:
[----:B------:R-:W1:Y:S01]  /*224c0*/  S2R R3, SR_TID.X ;  /* 0x0000000000037919 */ /* 0x000e620000002100 */
[----:B---3--:R-:W-:Y:S01]  /*224d0*/  LOP3.LUT R5, R10, 0xffffffe0, RZ, 0xc0, !PT ;  /* 0xffffffe00a057812 */ /* 0x008fe200078ec0ff */
[----:B------:R-:W-:Y:S01]  /*224e0*/  USHF.R.S32.HI UR9, URZ, 0x1f, UR8 ;  /* 0x0000001f3f097899 */ /* 0x000fe20008011408 */
[----:B------:R-:W-:Y:S01]  /*224f0*/  SHF.R.S32.HI R13, RZ, 0x1f, R8 ;  /* 0x0000001fff0d7819 */ /* 0x000fe20000011408 */
[----:B------:R-:W-:Y:S01]  /*22500*/  UISETP.NE.AND UP0, UPT, UR22, -0x1, UPT ;  /* 0xffffffff1600788c */ /* 0x000fe2000bf05270 */
[----:B------:R-:W-:Y:S01]  /*22510*/  BAR.SYNC.DEFER_BLOCKING 0x0 ;  /* 0x0000000000007b1d */ /* 0x000fe20000010000 */
[----:B------:R-:W-:Y:S01]  /*22520*/  IMAD.IADD R5, R0, 0x1, -R5 ;  /* 0x0000000100057824 */ /* 0x000fe200078e0a05 */
[----:B------:R-:W-:-:S04]  /*22530*/  LEA.HI R13, R13, R8, RZ, 0x2 ;  /* 0x000000080d0d7211 */ /* 0x000fc800078f10ff */
[----:B------:R-:W-:Y:S01]  /*22540*/  LOP3.LUT P0, RZ, R5, 0x3, RZ, 0xc0, !PT ;  /* 0x0000000305ff7812 */ /* 0x000fe2000780c0ff */
[----:B------:R-:W-:Y:S01]  /*22550*/  ULDC.64 UR6, c[0x0][0x290] ;  /* 0x0000a40000067ab9 */ /* 0x000fe20000000a00 */
[----:B------:R-:W-:Y:S01]  /*22560*/  ULDC.64 UR4, c[0x0][0x298] ;  /* 0x0000a60000047ab9 */ /* 0x000fe20000000a00 */
[----:B------:R-:W-:Y:S01]  /*22570*/  UIMAD UR9, UR9, UR6, URZ ;  /* 0x00000006090972a4 */ /* 0x000fe2000f8e023f */
[----:B------:R-:W-:Y:S01]  /*22580*/  LOP3.LUT R13, R13, 0xffffffc, RZ, 0xc0, !PT ;  /* 0x0ffffffc0d0d7812 */ /* 0x000fe200078ec0ff */
[----:B------:R-:W-:Y:S01]  /*22590*/  UIMAD.WIDE.U32 UR12, UR22, UR4, URZ ;  /* 0x00000004160c72a5 */ /* 0x000fe2000f8e003f */
[----:B------:R-:W-:Y:S01]  /*225a0*/  BSSY B0, `(.L_x_6098) ;  /* 0x0000020000007945 */ /* 0x000fe20003800000 */
[----:B------:R-:W-:Y:S02]  /*225b0*/  UIMAD.WIDE.U32 UR14, UR8, UR6, URZ ;  /* 0x00000006080e72a5 */ /* 0x000fe4000f8e003f */
[----:B------:R-:W-:Y:S01]  /*225c0*/  UIMAD UR7, UR8, UR7, UR9 ;  /* 0x00000007080772a4 */ /* 0x000fe2000f8e0209 */
[----:B------:R-:W-:Y:S01]  /*225d0*/  IMAD.IADD R8, R8, 0x1, -R13 ;  /* 0x0000000108087824 */ /* 0x000fe200078e0a0d */
[----:B------:R-:W-:Y:S01]  /*225e0*/  UIMAD UR22, UR22, UR5, UR13 ;  /* 0x00000005161672a4 */ /* 0x000fe2000f8e020d */
[----:B------:R-:W-:Y:S01]  /*225f0*/  ULDC.64 UR8, c[0x0][0x208] ;  /* 0x0000820000087ab9 */ /* 0x000fe20000000a00 */
[----:B------:R-:W-:-:S02]  /*22600*/  USEL UR12, UR14, UR12, !UP0 ;  /* 0x0000000c0e0c7287 */ /* 0x000fc4000c000000 */
        /* <DEDUP_REMOVED lines=11> */
[----:B------:R-:W-:Y:S01]  /*226c0*/  VIADD R6, R8, 0x8 ;  /* 0x0000000808067836 */ /* 0x000fe20000000000 */
[----:B-1----:R-:W-:Y:S02]  /*226d0*/  ULEA UR7, UR6, UR10, 0x6 ;  /* 0x0000000a06077291 */ /* 0x002fe4000f8e303f */
[----:B------:R-:W-:-:S04]  /*226e0*/  UIMAD UR6, UR6, -0x40, UR21 ;  /* 0xffffffc0060678a4 */ /* 0x000fc8000f8e0215 */
[----:B------:R-:W-:Y:S01]  /*226f0*/  IMAD.U32 R4, RZ, RZ, UR7 ;  /* 0x00000007ff047e24 */ /* 0x000fe2000f8e00ff */
[----:B------:R-:W-:Y:S02]  /*22700*/  IADD3 R5, P0, R8, UR7, RZ ;  /* 0x0000000708057c10 */ /* 0x000fe4000ff1e0ff */
[----:B------:R-:W-:Y:S02]  /*22710*/  ISETP.GE.AND P1, PT, R6, UR6, PT ;  /* 0x0000000606007c0c */ /* 0x000fe4000bf26270 */
[----:B------:R-:W-:Y:S02]  /*22720*/  SHF.R.S32.HI R13, RZ, 0x1f, R4 ;  /* 0x0000001fff0d7819 */ /* 0x000fe40000011404 */
[C---:B------:R-:W-:Y:S01]  /*22730*/  ISETP.GE.AND P2, PT, R8.reuse, UR6, PT ;  /* 0x0000000608007c0c */ /* 0x040fe2000bf46270 */
[----:B------:R-:W-:Y:S01]  /*22740*/  ULDC.64 UR6, c[0x0][0x2b0] ;  /* 0x0000ac0000067ab9 */ /* 0x000fe20000000a00 */
[----:B------:R-:W-:Y:S02]  /*22750*/  LEA.HI.X.SX32 R8, R8, R13, 0x1, P0 ;  /* 0x0000000d08087211 */ /* 0x000fe400000f0eff */
[----:B------:R-:W-:-:S04]  /*22760*/  LEA R4, P0, R5, UR6, 0x2 ;  /* 0x0000000605047c11 */ /* 0x000fc8000f8010ff */
[----:B------:R-:W-:-:S05]  /*22770*/  LEA.HI.X R5, R5, UR7, R8, 0x2, P0 ;  /* 0x0000000705057c11 */ /* 0x000fca00080f1408 */
[----:B------:R1:W-:Y:S04]  /*22780*/  @!P2 STG.E desc[UR8][R4.64], R9 ;  /* 0x000000090400a986 */ /* 0x0003e8000c101908 */
[----:B------:R1:W-:Y:S02]  /*22790*/  @!P1 STG.E desc[UR8][R4.64+0x20], R11 ;  /* 0x0000200b04009986 */ /* 0x0003e4000c101908 */
.L_x_6099:
[----:B------:R-:W-:Y:S05]  /*227a0*/  BSYNC B0 ;  /* 0x0000000000007941 */ /* 0x000fea0003800000 */
.L_x_6098:
[----:B------:R-:W2:Y:S01]  /*227b0*/  S2UR UR7, SR_CTAID.X ;  /* 0x00000000000779c3 */ /* 0x000ea20000002500 */
[----:B-1----:R-:W-:Y:S01]  /*227c0*/  LEA.HI R5, R7, R0, RZ, 0x3 ;  /* 0x0000000007057211 */ /* 0x002fe200078f18ff */
[----:B------:R-:W-:Y:S01]  /*227d0*/  IMAD.U32 R7, RZ, RZ, UR4 ;  /* 0x00000004ff077e24 */ /* 0x000fe2000f8e00ff */
[----:B------:R-:W-:Y:S01]  /*227e0*/  LEA.HI R4, R2, R3, RZ, 0x3 ;  /* 0x0000000302047211 */ /* 0x000fe200078f18ff */
[----:B------:R1:W3:Y:S01]  /*227f0*/  LDS.128 R12, [R197+0x1800] ;  /* 0x00180000c50c7984 */ /* 0x0002e20000000c00 */
[----:B------:R-:W-:Y:S01]  /*22800*/  LOP3.LUT R5, R5, 0xfffffff8, RZ, 0xc0, !PT ;  /* 0xfffffff805057812 */ /* 0x000fe200078ec0ff */
[----:B------:R-:W-:Y:S01]  /*22810*/  BSSY B0, `(.L_x_6100) ;  /* 0x0000034000007945 */ /* 0x000fe20003800000 */
[----:B------:R-:W-:Y:S01]  /*22820*/  SHF.R.S32.HI R27, RZ, 0x1f, R24 ;  /* 0x0000001fff1b7819 */ /* 0x000fe20000011418 */
[----:B------:R1:W4:Y:S02]  /*22830*/  LDS.128 R16, [R197] ;  /* 0x00000000c5107984 */ /* 0x0003240000000c00 */
[----:B------:R-:W-:Y:S01]  /*22840*/  IMAD.IADD R5, R0, 0x1, -R5 ;  /* 0x0000000100057824 */ /* 0x000fe200078e0a05 */
[----:B------:R-:W-:Y:S01]  /*22850*/  LOP3.LUT R0, R4, 0xfffffff8, RZ, 0xc0, !PT ;  /* 0xfffffff804007812 */ /* 0x000fe200078ec0ff */
[----:B------:R1:W1:Y:S02]  /*22860*/  LDS.128 R8, [R197+0x2000] ;  /* 0x00200000c5087984 */ /* 0x0002640000000c00 */
[----:B------:R-:W-:-:S02]  /*22870*/  IMAD.SHL.U32 R22, R5, 0x8, RZ ;  /* 0x0000000805167824 */ /* 0x000fc400078e00ff */
[----:B------:R-:W-:Y:S01]  /*22880*/  IMAD.IADD R0, R3, 0x1, -R0 ;  /* 0x0000000103007824 */ /* 0x000fe200078e0a00 */
[----:B------:R-:W-:Y:S02]  /*22890*/  SHF.R.S32.HI R3, RZ, 0x3, R4 ;  /* 0x00000003ff037819 */ /* 0x000fe40000011404 */
[----:B------:R-:W-:Y:S01]  /*228a0*/  SHF.R.S32.HI R23, RZ, 0x1f, R22 ;  /* 0x0000001fff177819 */ /* 0x000fe20000011416 */
[----:B------:R-:W-:Y:S01]  /*228b0*/  IMAD.SHL.U32 R0, R0, 0x8, RZ ;  /* 0x0000000800007824 */ /* 0x000fe200078e00ff */
[C---:B------:R-:W-:Y:S01]  /*228c0*/  IADD3 R4, R3.reuse, 0x20, RZ ;  /* 0x0000002003047810 */ /* 0x040fe20007ffe0ff */
[----:B------:R-:W-:Y:S01]  /*228d0*/  VIADD R5, R3, 0x10 ;  /* 0x0000001003057836 */ /* 0x000fe20000000000 */
[----:B--2---:R-:W-:Y:S01]  /*228e0*/  USHF.L.U32 UR7, UR7, 0x6, URZ ;  /* 0x0000000607077899 */ /* 0x004fe2000800063f */
[C---:B------:R-:W-:Y:S01]  /*228f0*/  VIADD R20, R0.reuse, 0x40 ;  /* 0x0000004000147836 */ /* 0x040fe20000000000 */
[----:B------:R-:W-:Y:S02]  /*22900*/  IADD3 R0, R0, 0x80, RZ ;  /* 0x0000008000007810 */ /* 0x000fe40007ffe0ff */
[----:B------:R-:W-:-:S02]  /*22910*/  USHF.R.S32.HI UR6, URZ, 0x1f, UR7 ;  /* 0x0000001f3f067899 */ /* 0x000fc40008011407 */
[----:B------:R-:W-:Y:S01]  /*22920*/  IMAD.WIDE.U32 R6, R7, UR7, R22 ;  /* 0x0000000707067c25 */ /* 0x000fe2000f8e0016 */
[----:B------:R-:W-:Y:S02]  /*22930*/  UIADD3 UR21, -UR7, UR21, URZ ;  /* 0x0000001507157290 */ /* 0x000fe4000fffe13f */
[----:B------:R-:W-:Y:S01]  /*22940*/  UIMAD UR6, UR6, UR4, URZ ;  /* 0x00000004060672a4 */ /* 0x000fe2000f8e023f */
[----:B------:R-:W-:-:S03]  /*22950*/  IADD3 R6, P0, R6, UR12, RZ ;  /* 0x0000000c06067c10 */ /* 0x000fc6000ff1e0ff */
[----:B------:R-:W-:Y:S01]  /*22960*/  UIMAD UR6, UR7, UR5, UR6 ;  /* 0x00000005070672a4 */ /* 0x000fe2000f8e0206 */
[----:B------:R-:W-:Y:S02]  /*22970*/  ISETP.GE.AND P6, PT, R5, UR21, PT ;  /* 0x0000001505007c0c */ /* 0x000fe4000bfc6270 */
[----:B------:R-:W-:-:S03]  /*22980*/  ISETP.GE.AND P5, PT, R4, UR21, PT ;  /* 0x0000001504007c0c */ /* 0x000fc6000bfa6270 */
[----:B------:R-:W-:Y:S01]  /*22990*/  IMAD.U32 R2, RZ, RZ, UR6 ;  /* 0x00000006ff027e24 */ /* 0x000fe2000f8e00ff */
[----:B------:R-:W-:Y:S02]  /*229a0*/  ULDC.64 UR6, c[0x0][0x2a0] ;  /* 0x0000a80000067ab9 */ /* 0x000fe40000000a00 */
[----:B------:R-:W-:Y:S02]  /*229b0*/  IMAD R27, R27, UR6, RZ ;  /* 0x000000061b1b7c24 */ /* 0x000fe4000f8e02ff */
[----:B------:R-:W-:Y:S01]  /*229c0*/  IADD3.X R7, R7, UR22, R2, P0, !PT ;  /* 0x0000001607077c10 */ /* 0x000fe200087fe402 */
[C---:B------:R-:W-:Y:S01]  /*229d0*/  VIADD R2, R3.reuse, 0x30 ;  /* 0x0000003003027836 */ /* 0x040fe20000000000 */
[----:B------:R-:W-:Y:S01]  /*229e0*/  ISETP.GE.AND P0, PT, R3, UR21, PT ;  /* 0x0000001503007c0c */ /* 0x000fe2000bf06270 */
[C---:B------:R-:W-:Y:S02]  /*229f0*/  IMAD R27, R24.reuse, UR7, R27 ;  /* 0x00000007181b7c24 */ /* 0x040fe4000f8e021b */
[----:B------:R-:W-:Y:S01]  /*22a00*/  IMAD.WIDE.U32 R24, R24, UR6, R6 ;  /* 0x0000000618187c25 */ /* 0x000fe2000f8e0006 */
[----:B------:R-:W-:Y:S01]  /*22a10*/  ISETP.GE.AND P4, PT, R2, UR21, PT ;  /* 0x0000001502007c0c */ /* 0x000fe2000bf86270 */
[----:B------:R2:W1:Y:S01]  /*22a20*/  LDS.128 R4, [R197+0x4000] ;  /* 0x00400000c5047984 */ /* 0x0004620000000c00 */
[----:B------:R-:W-:Y:S01]  /*22a30*/  SHF.R.S32.HI R2, RZ, 0x1f, R3 ;  /* 0x0000001fff027819 */ /* 0x000fe20000011403 */
[----:B------:R-:W-:-:S06]  /*22a40*/  IMAD.IADD R27, R27, 0x1, R25 ;  /* 0x000000011b1b7824 */ /* 0x000fcc00078e0219 */
[----:B---34-:R-:W-:Y:S05]  /*22a50*/  @P0 BRA `(.L_x_6101) ;  /* 0x00000000003c0947 */ /* 0x018fea0003800000 */
        /* <DEDUP_REMOVED lines=15> */
.L_x_6101:
[----:B------:R-:W-:Y:S05]  /*22b50*/  BSYNC B0 ;  /* 0x0000000000007941 */ /* 0x000fea0003800000 */
.L_x_6100:
        /* <DEDUP_REMOVED lines=20> */
[----:B----4-:R4:W-:Y:S04]  /*22ca0*/  @!P2 STG.E.128 desc[UR8][R28.64], R16 ;  /* 0x000000101c00a986 */ /* 0x0109e8000c101d08 */
[----:B-1----:R4:W-:Y:S04]  /*22cb0*/  @!P1 STG.E.128 desc[UR8][R28.64+0x80], R8 ;  /* 0x000080081c009986 */ /* 0x0029e8000c101d08 */
[----:B------:R4:W-:Y:S02]  /*22cc0*/  @!P0 STG.E.128 desc[UR8][R28.64+0x100], R4 ;  /* 0x000100041c008986 */ /* 0x0009e4000c101d08 */
.L_x_6103:
[----:B------:R-:W-:Y:S05]  /*22cd0*/  BSYNC B0 ;  /* 0x0000000000007941 */ /* 0x000fea0003800000 */
.L_x_6102:
        /* <DEDUP_REMOVED lines=23> */
.L_x_6105:
[----:B------:R-:W-:Y:S05]  /*22e50*/  BSYNC B0 ;  /* 0x0000000000007941 */ /* 0x000fea0003800000 */
.L_x_6104:
        /* <DEDUP_REMOVED lines=23> */
.L_x_6106:
        /* <DEDUP_REMOVED lines=11> */
.L_x_7486:


//--------------------- .text._ZN5flash24flash_fwd_splitkv_kernelI23Flash_fwd_kernel_traitsILi192ELi64ELi64ELi4ELb0ELb0EN7cutlass6half_tE19Flash_kernel_traitsILi192ELi64ELi64ELi4ES3_EELb0ELb1ELb1ELb0ELb0ELb1ELb0ELb1EEEvNS_16Flash_fwd_paramsE --------------------------
	.section	.text._ZN5flash24flash_fwd_splitkv_kernelI23Flash_fwd_kernel_traitsILi192ELi64ELi64ELi4ELb0ELb0EN7cutlass6half_tE19Flash_kernel_traitsILi192ELi64ELi64ELi4ES3_EELb0ELb1ELb1ELb0ELb0ELb1ELb0ELb1EEEvNS_16Flash_fwd_paramsE,"ax",@progbits
	.align	128
        .global         _ZN5flash24flash_fwd_splitkv_kernelI23Flash_fwd_kernel_traitsILi192ELi64ELi64ELi4ELb0ELb0EN7cutlass6half_tE19Flash_kernel_traitsILi192ELi64ELi64ELi4ES3_EELb0ELb1ELb1ELb0ELb0ELb1ELb0ELb1EEEvNS_16Flash_fwd_paramsE
        .type           _ZN5flash24flash_fwd_splitkv_kernelI23Flash_fwd_kernel_traitsILi192ELi64ELi64ELi4ELb0ELb0EN7cutlass6half_tE19Flash_kernel_traitsILi192ELi64ELi64ELi4ES3_EELb0ELb1ELb1ELb0ELb0ELb1ELb0ELb1EEEvNS_16Flash_fwd_paramsE,@function
        .size           _ZN5flash24flash_fwd_splitkv_kernelI23Flash_fwd_kernel_traitsILi192ELi64ELi64ELi4ELb0ELb0EN7cutlass6half_tE19Flash_kernel_traitsILi192ELi64ELi64ELi4ES3_EELb0ELb1ELb1ELb0ELb0ELb1ELb0ELb1EEEvNS_16Flash_fwd_paramsE,(.L_x_7487 - _ZN5flash24flash_fwd_splitkv_kernelI23Flash_fwd_kernel_traitsILi192ELi64ELi64ELi4ELb0ELb0EN7cutlass6half_tE19Flash_kernel_traitsILi192ELi64ELi64ELi4ES3_EELb0ELb1ELb1ELb0ELb0ELb1ELb0ELb1EEEvNS_16Flash_fwd_paramsE)
        .other          _ZN5flash24flash_fwd_splitkv_kernelI23Flash_fwd_kernel_traitsILi192ELi64ELi64ELi4ELb0ELb0EN7cutlass6half_tE19Flash_kernel_traitsILi192ELi64ELi64ELi4ES3_EELb0ELb1ELb1ELb0ELb0ELb1ELb0ELb1EEEvNS_16Flash_fwd_paramsE,@"STO_CUDA_ENTRY STV_DEFAULT"
_ZN5flash24flash_fwd_splitkv_kernelI23Flash_fwd_kernel_traitsILi192ELi64ELi64ELi4ELb0ELb0EN7cutlass6half_tE19Flash_kernel_traitsILi192ELi64ELi64ELi4ES3_EELb0ELb1ELb1ELb0ELb0ELb1ELb0ELb1EEEvNS_16Flash_fwd_paramsE:
.text._ZN5flash24flash_fwd_splitkv_kernelI23Flash_fwd_kernel_traitsILi192ELi64ELi64ELi4ELb0ELb0EN7cutlass6half_tE19Flash_kernel_traitsILi192ELi64ELi64ELi4ES3_EELb0ELb1ELb1ELb0ELb0ELb1ELb0ELb1EEEvNS_16Flash_fwd_paramsE:
        /* <DEDUP_REMOVED lines=52> */
.L_x_6107:
[----:B------:R-:W-:-:S05]  /*0340*/  ULDC UR24, c[0x0][0x2c8] ;  /* 0x0000b20000187ab9 */ /* 0x000fca0000000800 */
.L_x_6108:
        /* <DEDUP_REMOVED lines=114> */
.L_x_6111:
[----:B------:R-:W-:Y:S05]  /*0a70*/  BSYNC B0 ;  /* 0x0000000000007941 */ /* 0x000fea0003800000 */
.L_x_6110:
        /* <DEDUP_REMOVED lines=22> */
.L_x_6113:
[----:B------:R-:W-:Y:S05]  /*0be0*/  BSYNC B0 ;  /* 0x0000000000007941 */ /* 0x000fea0003800000 */
.L_x_6112:
        /* <DEDUP_REMOVED lines=21> */
.L_x_6115:
[----:B------:R-:W-:Y:S05]  /*0d40*/  BSYNC B0 ;  /* 0x0000000000007941 */ /* 0x000fea0003800000 */
.L_x_6114:
        /* <DEDUP_REMOVED lines=20> */
.L_x_6117:
[----:B------:R-:W-:Y:S05]  /*0e90*/  BSYNC B0 ;  /* 0x0000000000007941 */ /* 0x000fea0003800000 */
.L_x_6116:
        /* <DEDUP_REMOVED lines=18> */
.L_x_6109:
        /* <DEDUP_REMOVED lines=28> */
.L_x_6118:
        /* <DEDUP_REMOVED lines=84> */
.L_x_6119:
        /* <DEDUP_REMOVED lines=48> */
.L_x_6121:
        /* <DEDUP_REMOVED lines=32> */
.L_x_6120:
        /* <DEDUP_REMOVED lines=278> */
.L_x_6215:
        /* <DEDUP_REMOVED lines=21> */
.L_x_6124:
[----:B------:R-:W-:Y:S05]  /*2e70*/  BSYNC B0 ;  /* 0x0000000000007941 */ /* 0x000fea0003800000 */
.L_x_6123:
        /* <DEDUP_REMOVED lines=18> */
.L_x_6126:
[----:B------:R-:W-:Y:S05]  /*2fa0*/  BSYNC B0 ;  /* 0x0000000000007941 */ /* 0x000fea0003800000 */
.L_x_6125:
        /* <DEDUP_REMOVED lines=18> */
.L_x_6128:
[----:B------:R-:W-:Y:S05]  /*30d0*/  BSYNC B0 ;  /* 0x0000000000007941 */ /* 0x000fea0003800000 */
.L_x_6127:
        /* <DEDUP_REMOVED lines=17> */
.L_x_6130:
[----:B------:R-:W-:Y:S05]  /*31f0*/  BSYNC B0 ;  /* 0x0000000000007941 */ /* 0x000fea0003800000 */
.L_x_6129:
        /* <DEDUP_REMOVED lines=64> */
.L_x_6136:
[----:B------:R-:W-:Y:S05]  /*3600*/  BSYNC B0 ;  /* 0x0000000000007941 */ /* 0x000fea0003800000 */
.L_x_6135:
        /* <DEDUP_REMOVED lines=52> */
.L_x_6138:
[----:B------:R-:W-:Y:S05]  /*3950*/  BSYNC B0 ;  /* 0x0000000000007941 */ /* 0x000fea0003800000 */
.L_x_6137:
        /* <DEDUP_REMOVED lines=51> */
.L_x_6134:
[----:B------:R-:W-:Y:S05]  /*3c90*/  BSYNC B1 ;  /* 0x0000000000017941 */ /* 0x000fea0003800000 */
.L_x_6133:
        /* <DEDUP_REMOVED lines=70> */
.L_x_6142:
[----:B------:R-:W-:Y:S05]  /*4100*/  BSYNC B0 ;  /* 0x0000000000007941 */ /* 0x000fea0003800000 */
.L_x_6141:
        /* <DEDUP_REMOVED lines=55> */
.L_x_6144:
[----:B------:R-:W-:Y:S05]  /*4480*/  BSYNC B0 ;  /* 0x0000000000007941 */ /* 0x000fea0003800000 */
.L_x_6143:
        /* <DEDUP_REMOVED lines=54> */
.L_x_6140:
[----:B------:R-:W-:Y:S05]  /*47f0*/  BSYNC B1 ;  /* 0x0000000000017941 */ /* 0x000fea0003800000 */
.L_x_6139:
        /* <DEDUP_REMOVED lines=70> */
.L_x_6148:
[----:B------:R-:W-:Y:S05]  /*4c60*/  BSYNC B0 ;  /* 0x0000000000007941 */ /* 0x000fea0003800000 */
.L_x_6147:
        /* <DEDUP_REMOVED lines=55> */
.L_x_6150:
[----:B------:R-:W-:Y:S05]  /*4fe0*/  BSYNC B0 ;  /* 0x0000000000007941 */ /* 0x000fea0003800000 */
.L_x_6149:
        /* <DEDUP_REMOVED lines=54> */
.L_x_6146:
[----:B------:R-:W-:Y:S05]  /*5350*/  BSYNC B1 ;  /* 0x0000000000017941 */ /* 0x000fea0003800000 */
.L_x_6145:
        /* <DEDUP_REMOVED lines=75> */
.L_x_6154:
[----:B------:R-:W-:Y:S05]  /*5810*/  BSYNC B0 ;  /* 0x0000000000007941 */ /* 0x000fea0003800000 */
.L_x_6153:
        /* <DEDUP_REMOVED lines=55> */
.L_x_6156:
[----:B------:R-:W-:Y:S05]  /*5b90*/  BSYNC B0 ;  /* 0x0000000000007941 */ /* 0x000fea0003800000 */
.L_x_6155:
        /* <DEDUP_REMOVED lines=54> */
.L_x_6152:
[----:B------:R-:W-:Y:S05]  /*5f00*/  BSYNC B1 ;  /* 0x0000000000017941 */ /* 0x000fea0003800000 */
.L_x_6151:
        /* <DEDUP_REMOVED lines=8> */
.L_x_6132:
        /* <DEDUP_REMOVED lines=96> */
.L_x_6163:
[----:B------:R-:W-:Y:S05]  /*6590*/  BSYNC B0 ;  /* 0x0000000000007941 */ /* 0x000fea0003800000 */
.L_x_6162:
[----:B-----5:R1:W-:Y:S02]  /*65a0*/  STG.E.128 desc[UR6][R96.64], R52 ;  /* 0x0000003460007986 */ /* 0x0203e4000c101d06 */
.L_x_6161:
[----:B------:R-:W-:Y:S05]  /*65b0*/  BSYNC B1 ;  /* 0x0000000000017941 */ /* 0x000fea0003800000 */
.L_x_6160:
        /* <DEDUP_REMOVED lines=95> */
.L_x_6167:
[----:B------:R-:W-:Y:S05]  /*6bb0*/  BSYNC B0 ;  /* 0x0000000000007941 */ /* 0x000fea0003800000 */
.L_x_6166:
[----:B-----5:R1:W-:Y:S02]  /*6bc0*/  STG.E.128 desc[UR6][R96.64+0x80], R52 ;  /* 0x0000803460007986 */ /* 0x0203e4000c101d06 */
.L_x_6165:
[----:B------:R-:W-:Y:S05]  /*6bd0*/  BSYNC B1 ;  /* 0x0000000000017941 */ /* 0x000fea0003800000 */
.L_x_6164:
        /* <DEDUP_REMOVED lines=94> */
.L_x_6169:
[----:B------:R-:W-:Y:S05]  /*71c0*/  BSYNC B0 ;  /* 0x0000000000007941 */ /* 0x000fea0003800000 */
.L_x_6168:
[----:B-----5:R1:W-:Y:S02]  /*71d0*/  STG.E.128 desc[UR6][R96.64+0x100], R52 ;  /* 0x0001003460007986 */ /* 0x0203e4000c101d06 */
.L_x_6159:
[----:B------:R-:W-:Y:S05]  /*71e0*/  BSYNC B2 ;  /* 0x0000000000027941 */ /* 0x000fea0003800000 */
.L_x_6158:
        /* <DEDUP_REMOVED lines=104> */
.L_x_6175:
[----:B------:R-:W-:Y:S05]  /*7870*/  BSYNC B0 ;  /* 0x0000000000007941 */ /* 0x000fea0003800000 */
.L_x_6174:
[----:B-----5:R1:W-:Y:S02]  /*7880*/  STG.E.128 desc[UR6][R164.64], R56 ;  /* 0x00000038a4007986 */ /* 0x0203e4000c101d06 */
.L_x_6173:
[----:B------:R-:W-:Y:S05]  /*7890*/  BSYNC B1 ;  /* 0x0000000000017941 */ /* 0x000fea0003800000 */
.L_x_6172:
        /* <DEDUP_REMOVED lines=98> */
.L_x_6179:
[----:B------:R-:W-:Y:S05]  /*7ec0*/  BSYNC B0 ;  /* 0x0000000000007941 */ /* 0x000fea0003800000 */
.L_x_6178:
[----:B-----5:R1:W-:Y:S02]  /*7ed0*/  STG.E.128 desc[UR6][R164.64], R56 ;  /* 0x00000038a4007986 */ /* 0x0203e4000c101d06 */
.L_x_6177:
[----:B------:R-:W-:Y:S05]  /*7ee0*/  BSYNC B1 ;  /* 0x0000000000017941 */ /* 0x000fea0003800000 */
.L_x_6176:
        /* <DEDUP_REMOVED lines=97> */
.L_x_6181:
[----:B------:R-:W-:Y:S05]  /*8500*/  BSYNC B0 ;  /* 0x0000000000007941 */ /* 0x000fea0003800000 */
.L_x_6180:
[----:B-----5:R1:W-:Y:S02]  /*8510*/  STG.E.128 desc[UR6][R164.64], R56 ;  /* 0x00000038a4007986 */ /* 0x0203e4000c101d06 */
.L_x_6171:
[----:B------:R-:W-:Y:S05]  /*8520*/  BSYNC B2 ;  /* 0x0000000000027941 */ /* 0x000fea0003800000 */
.L_x_6170:
        /* <DEDUP_REMOVED lines=104> */
.L_x_6187:
[----:B------:R-:W-:Y:S05]  /*8bb0*/  BSYNC B0 ;  /* 0x0000000000007941 */ /* 0x000fea0003800000 */
.L_x_6186:
[----:B-----5:R1:W-:Y:S02]  /*8bc0*/  STG.E.128 desc[UR6][R164.64], R56 ;  /* 0x00000038a4007986 */ /* 0x0203e4000c101d06 */
.L_x_6185:
[----:B------:R-:W-:Y:S05]  /*8bd0*/  BSYNC B1 ;  /* 0x0000000000017941 */ /* 0x000fea0003800000 */
.L_x_6184:
        /* <DEDUP_REMOVED lines=98> */
.L_x_6191:
[----:B------:R-:W-:Y:S05]  /*9200*/  BSYNC B0 ;  /* 0x0000000000007941 */ /* 0x000fea0003800000 */
.L_x_6190:
[----:B-----5:R1:W-:Y:S02]  /*9210*/  STG.E.128 desc[UR6][R164.64], R56 ;  /* 0x00000038a4007986 */ /* 0x0203e4000c101d06 */
.L_x_6189:
[----:B------:R-:W-:Y:S05]  /*9220*/  BSYNC B1 ;  /* 0x0000000000017941 */ /* 0x000fea0003800000 */
.L_x_6188:
        /* <DEDUP_REMOVED lines=97> */
.L_x_6193:
[----:B------:R-:W-:Y:S05]  /*9840*/  BSYNC B0 ;  /* 0x0000000000007941 */ /* 0x000fea0003800000 */
.L_x_6192:
[----:B-----5:R1:W-:Y:S02]  /*9850*/  STG.E.128 desc[UR6][R164.64], R56 ;  /* 0x00000038a4007986 */ /* 0x0203e4000c101d06 */
.L_x_6183:
[----:B------:R-:W-:Y:S05]  /*9860*/  BSYNC B2 ;  /* 0x0000000000027941 */ /* 0x000fea0003800000 */
.L_x_6182:
        /* <DEDUP_REMOVED lines=109> */
.L_x_6199:
[----:B------:R-:W-:Y:S05]  /*9f40*/  BSYNC B0 ;  /* 0x0000000000007941 */ /* 0x000fea0003800000 */
.L_x_6198:
[----:B-----5:R1:W-:Y:S02]  /*9f50*/  STG.E.128 desc[UR6][R162.64], R56 ;  /* 0x00000038a2007986 */ /* 0x0203e4000c101d06 */
.L_x_6197:
[----:B------:R-:W-:Y:S05]  /*9f60*/  BSYNC B1 ;  /* 0x0000000000017941 */ /* 0x000fea0003800000 */
.L_x_6196:
        /* <DEDUP_REMOVED lines=98> */
.L_x_6203:
[----:B------:R-:W-:Y:S05]  /*a590*/  BSYNC B0 ;  /* 0x0000000000007941 */ /* 0x000fea0003800000 */
.L_x_6202:
[----:B-----5:R1:W-:Y:S02]  /*a5a0*/  STG.E.128 desc[UR6][R162.64], R56 ;  /* 0x00000038a2007986 */ /* 0x0203e4000c101d06 */
.L_x_6201:
[----:B------:R-:W-:Y:S05]  /*a5b0*/  BSYNC B1 ;  /* 0x0000000000017941 */ /* 0x000fea0003800000 */
.L_x_6200:
        /* <DEDUP_REMOVED lines=97> */
.L_x_6205:
[----:B------:R-:W-:Y:S05]  /*abd0*/  BSYNC B0 ;  /* 0x0000000000007941 */ /* 0x000fea0003800000 */
.L_x_6204:
[----:B-----5:R1:W-:Y:S02]  /*abe0*/  STG.E.128 desc[UR6][R160.64], R56 ;  /* 0x00000038a0007986 */ /* 0x0203e4000c101d06 */
.L_x_6195:
[----:B------:R-:W-:Y:S05]  /*abf0*/  BSYNC B2 ;  /* 0x0000000000027941 */ /* 0x000fea0003800000 */
.L_x_6194:
        /* <DEDUP_REMOVED lines=8> */
.L_x_6131:
        /* <DEDUP_REMOVED lines=21> */
.L_x_6207:
[----:B------:R-:W-:Y:S05]  /*add0*/  BSYNC B0 ;  /* 0x0000000000007941 */ /* 0x000fea0003800000 */
.L_x_6206:
        /* <DEDUP_REMOVED lines=24> */
.L_x_6209:
[----:B------:R-:W-:Y:S05]  /*af60*/  BSYNC B0 ;  /* 0x0000000000007941 */ /* 0x000fea0003800000 */
.L_x_6208:
        /* <DEDUP_REMOVED lines=24> */
.L_x_6211:
[----:B------:R-:W-:Y:S05]  /*b0f0*/  BSYNC B0 ;  /* 0x0000000000007941 */ /* 0x000fea0003800000 */
.L_x_6210:
        /* <DEDUP_REMOVED lines=29> */
.L_x_6212:
[----:B------:R-:W-:Y:S05]  /*b2d0*/  BSYNC B0 ;  /* 0x0000000000007941 */ /* 0x000fea0003800000 */
.L_x_6157:
        /* <DEDUP_REMOVED lines=81> */
.L_x_6213:
        /* <DEDUP_REMOVED lines=9> */
.L_x_6214:
[----:B------:R-:W-:Y:S04]  /*b880*/  IADD3 R11, R11, -0x1, RZ ;  /* 0xffffffff0b0b7810 */ /* 0x000fe80007ffe0ff */
[----:B------:R-:W-:Y:S11]  /*b890*/  ISETP.GT.AND P0, PT, R11, UR31, PT ;  /* 0x0000001f0b007c0c */ /* 0x000ff6000bf04270 */
[----:B------:R-:W-:Y:S02]  /*b8a0*/  @!UPT UIADD3 URZ, URZ, URZ, URZ ;  /* 0x0000003f3f3ff290 */ /* 0x000fe4000fffe03f */
[----:B------:R-:W-:Y:S05]  /*b8b0*/  @P0 BRA `(.L_x_6215) ;  /* 0xffffff7400180947 */ /* 0x000fea000383ffff */
.L_x_6122:
        /* <DEDUP_REMOVED lines=107> */
.L_x_6224:
[----:B------:R-:W-:Y:S05]  /*bf70*/  BSYNC B0 ;  /* 0x0000000000007941 */ /* 0x000fea0003800000 */
.L_x_6223:
[----:B-----5:R3:W-:Y:S02]  /*bf80*/  STS.128 [R205], R16 ;  /* 0x00000010cd007388 */ /* 0x0207e40000000c00 */
.L_x_6222:
[----:B------:R-:W-:Y:S05]  /*bf90*/  BSYNC B1 ;  /* 0x0000000000017941 */ /* 0x000fea0003800000 */
.L_x_6221:
        /* <DEDUP_REMOVED lines=46> */
.L_x_6228:
[----:B------:R-:W-:Y:S05]  /*c280*/  BSYNC B0 ;  /* 0x0000000000007941 */ /* 0x000fea0003800000 */
.L_x_6227:
[----:B-----5:R1:W-:Y:S02]  /*c290*/  STS.128 [R205+0x2000], R16 ;  /* 0x00200010cd007388 */ /* 0x0203e40000000c00 */
.L_x_6226:
[----:B------:R-:W-:Y:S05]  /*c2a0*/  BSYNC B1 ;  /* 0x0000000000017941 */ /* 0x000fea0003800000 */
.L_x_6225:
        /* <DEDUP_REMOVED lines=45> */
.L_x_6230:
[----:B------:R-:W-:Y:S05]  /*c580*/  BSYNC B0 ;  /* 0x0000000000007941 */ /* 0x000fea0003800000 */
.L_x_6229:
[----:B-----5:R3:W-:Y:S02]  /*c590*/  STS.128 [R205+0x4000], R16 ;  /* 0x00400010cd007388 */ /* 0x0207e40000000c00 */
.L_x_6220:
[----:B------:R-:W-:Y:S05]  /*c5a0*/  BSYNC B2 ;  /* 0x0000000000027941 */ /* 0x000fea0003800000 */
.L_x_6219:
        /* <DEDUP_REMOVED lines=63> */
.L_x_6236:
[----:B------:R-:W-:Y:S05]  /*c9a0*/  BSYNC B0 ;  /* 0x0000000000007941 */ /* 0x000fea0003800000 */
.L_x_6235:
[----:B-----5:R3:W-:Y:S02]  /*c9b0*/  STS.128 [R205+0x800], R16 ;  /* 0x00080010cd007388 */ /* 0x0207e40000000c00 */
.L_x_6234:
[----:B------:R-:W-:Y:S05]  /*c9c0*/  BSYNC B1 ;  /* 0x0000000000017941 */ /* 0x000fea0003800000 */
.L_x_6233:
        /* <DEDUP_REMOVED lines=46> */
.L_x_6240:
[----:B------:R-:W-:Y:S05]  /*ccb0*/  BSYNC B0 ;  /* 0x0000000000007941 */ /* 0x000fea0003800000 */
.L_x_6239:
[----:B-----5:R1:W-:Y:S02]  /*ccc0*/  STS.128 [R205+0x2800], R16 ;  /* 0x00280010cd007388 */ /* 0x0203e40000000c00 */
.L_x_6238:
[----:B------:R-:W-:Y:S05]  /*ccd0*/  BSYNC B1 ;  /* 0x0000000000017941 */ /* 0x000fea0003800000 */
.L_x_6237:
        /* <DEDUP_REMOVED lines=44> */
.L_x_6242:
[----:B------:R-:W-:Y:S05]  /*cfa0*/  BSYNC B0 ;  /* 0x0000000000007941 */ /* 0x000fea0003800000 */
.L_x_6241:
[----:B-----5:R2:W-:Y:S02]  /*cfb0*/  STS.128 [R205+0x4800], R32 ;  /* 0x00480020cd007388 */ /* 0x0205e40000000c00 */
.L_x_6232:
[----:B------:R-:W-:Y:S05]  /*cfc0*/  BSYNC B2 ;  /* 0x0000000000027941 */ /* 0x000fea0003800000 */
.L_x_6231:
        /* <DEDUP_REMOVED lines=64> */
.L_x_6248:
[----:B------:R-:W-:Y:S05]  /*d3d0*/  BSYNC B0 ;  /* 0x0000000000007941 */ /* 0x000fea0003800000 */
.L_x_6247:
[----:B-----5:R3:W-:Y:S02]  /*d3e0*/  STS.128 [R205+0x1000], R16 ;  /* 0x00100010cd007388 */ /* 0x0207e40000000c00 */
.L_x_6246:
[----:B------:R-:W-:Y:S05]  /*d3f0*/  BSYNC B1 ;  /* 0x0000000000017941 */ /* 0x000fea0003800000 */
.L_x_6245:
        /* <DEDUP_REMOVED lines=46> */
.L_x_6252:
[----:B------:R-:W-:Y:S05]  /*d6e0*/  BSYNC B0 ;  /* 0x0000000000007941 */ /* 0x000fea0003800000 */
.L_x_6251:
[----:B-----5:R3:W-:Y:S02]  /*d6f0*/  STS.128 [R205+0x3000], R16 ;  /* 0x00300010cd007388 */ /* 0x0207e40000000c00 */
.L_x_6250:
[----:B------:R-:W-:Y:S05]  /*d700*/  BSYNC B1 ;  /* 0x0000000000017941 */ /* 0x000fea0003800000 */
.L_x_6249:
        /* <DEDUP_REMOVED lines=45> */
.L_x_6254:
[----:B------:R-:W-:Y:S05]  /*d9e0*/  BSYNC B0 ;  /* 0x0000000000007941 */ /* 0x000fea0003800000 */
.L_x_6253:
[----:B-----5:R3:W-:Y:S02]  /*d9f0*/  STS.128 [R205+0x5000], R16 ;  /* 0x00500010cd007388 */ /* 0x0207e40000000c00 */
.L_x_6244:
[----:B------:R-:W-:Y:S05]  /*da00*/  BSYNC B2 ;  /* 0x0000000000027941 */ /* 0x000fea0003800000 */
.L_x_6243:
        /* <DEDUP_REMOVED lines=64> */
.L_x_6259:
[----:B------:R-:W-:Y:S05]  /*de10*/  BSYNC B0 ;  /* 0x0000000000007941 */ /* 0x000fea0003800000 */
.L_x_6258:
[----:B-----5:R1:W-:Y:S02]  /*de20*/  STS.128 [R205+0x1800], R24 ;  /* 0x00180018cd007388 */ /* 0x0203e40000000c00 */
.L_x_6257:
[----:B------:R-:W-:Y:S05]  /*de30*/  BSYNC B1 ;  /* 0x0000000000017941 */ /* 0x000fea0003800000 */
.L_x_6256:
        /* <DEDUP_REMOVED lines=47> */
.L_x_6263:
[----:B------:R-:W-:Y:S05]  /*e130*/  BSYNC B0 ;  /* 0x0000000000007941 */ /* 0x000fea0003800000 */
.L_x_6262:
[----:B-----5:R1:W-:Y:S02]  /*e140*/  STS.128 [R205+0x3800], R12 ;  /* 0x0038000ccd007388 */ /* 0x0203e40000000c00 */
.L_x_6261:
[----:B------:R-:W-:Y:S05]  /*e150*/  BSYNC B1 ;  /* 0x0000000000017941 */ /* 0x000fea0003800000 */
.L_x_6260:
        /* <DEDUP_REMOVED lines=47> */
.L_x_6265:
[----:B------:R-:W-:Y:S05]  /*e450*/  BSYNC B0 ;  /* 0x0000000000007941 */ /* 0x000fea0003800000 */
.L_x_6264:
[----:B-----5:R1:W-:Y:S01]  /*e460*/  STS.128 [R205+0x5800], R12 ;  /* 0x0058000ccd007388 */ /* 0x0203e20000000c00 */
[----:B------:R-:W-:Y:S05]  /*e470*/  BRA `(.L_x_6255) ;  /* 0x00000050002c7947 */ /* 0x000fea0003800000 */
.L_x_6218:
        /* <DEDUP_REMOVED lines=93> */
.L_x_6271:
[----:B------:R-:W-:Y:S05]  /*ea50*/  BSYNC B0 ;  /* 0x0000000000007941 */ /* 0x000fea0003800000 */
.L_x_6270:
[----:B-----5:R3:W-:Y:S02]  /*ea60*/  STS.128 [R205], R28 ;  /* 0x0000001ccd007388 */ /* 0x0207e40000000c00 */
.L_x_6269:
[----:B------:R-:W-:Y:S05]  /*ea70*/  BSYNC B1 ;  /* 0x0000000000017941 */ /* 0x000fea0003800000 */
.L_x_6268:
        /* <DEDUP_REMOVED lines=89> */
.L_x_6275:
[----:B------:R-:W-:Y:S05]  /*f010*/  BSYNC B0 ;  /* 0x0000000000007941 */ /* 0x000fea0003800000 */
.L_x_6274:
[----:B-----5:R1:W-:Y:S02]  /*f020*/  STS.128 [R205+0x2000], R28 ;  /* 0x0020001ccd007388 */ /* 0x0203e40000000c00 */
.L_x_6273:
[----:B------:R-:W-:Y:S05]  /*f030*/  BSYNC B1 ;  /* 0x0000000000017941 */ /* 0x000fea0003800000 */
.L_x_6272:
        /* <DEDUP_REMOVED lines=88> */
.L_x_6277:
[----:B------:R-:W-:Y:S05]  /*f5c0*/  BSYNC B0 ;  /* 0x0000000000007941 */ /* 0x000fea0003800000 */
.L_x_6276:
[----:B-----5:R3:W-:Y:S02]  /*f5d0*/  STS.128 [R205+0x4000], R28 ;  /* 0x0040001ccd007388 */ /* 0x0207e40000000c00 */
.L_x_6267:
[----:B------:R-:W-:Y:S05]  /*f5e0*/  BSYNC B2 ;  /* 0x0000000000027941 */ /* 0x000fea0003800000 */
.L_x_6266:
        /* <DEDUP_REMOVED lines=98> */
.L_x_6283:
[----:B------:R-:W-:Y:S05]  /*fc10*/  BSYNC B0 ;  /* 0x0000000000007941 */ /* 0x000fea0003800000 */
.L_x_6282:
[----:B-----5:R3:W-:Y:S02]  /*fc20*/  STS.128 [R205+0x800], R28 ;  /* 0x0008001ccd007388 */ /* 0x0207e40000000c00 */
.L_x_6281:
[----:B------:R-:W-:Y:S05]  /*fc30*/  BSYNC B1 ;  /* 0x0000000000017941 */ /* 0x000fea0003800000 */
.L_x_6280:
        /* <DEDUP_REMOVED lines=92> */
.L_x_6287:
[----:B------:R-:W-:Y:S05]  /*10200*/  BSYNC B0 ;  /* 0x0000000000007941 */ /* 0x000fea0003800000 */
.L_x_6286:
[----:B-----5:R1:W-:Y:S02]  /*10210*/  STS.128 [R205+0x2800], R28 ;  /* 0x0028001ccd007388 */ /* 0x0203e40000000c00 */
.L_x_6285:
[----:B------:R-:W-:Y:S05]  /*10220*/  BSYNC B1 ;  /* 0x0000000000017941 */ /* 0x000fea0003800000 */
.L_x_6284:
        /* <DEDUP_REMOVED lines=91> */
.L_x_6289:
[----:B------:R-:W-:Y:S05]  /*107e0*/  BSYNC B0 ;  /* 0x0000000000007941 */ /* 0x000fea0003800000 */
.L_x_6288:
[----:B-----5:R1:W-:Y:S02]  /*107f0*/  STS.128 [R205+0x4800], R24 ;  /* 0x00480018cd007388 */ /* 0x0203e40000000c00 */
.L_x_6279:
[----:B------:R-:W-:Y:S05]  /*10800*/  BSYNC B2 ;  /* 0x0000000000027941 */ /* 0x000fea0003800000 */
.L_x_6278:
        /* <DEDUP_REMOVED lines=99> */
.L_x_6295:
[----:B------:R-:W-:Y:S05]  /*10e40*/  BSYNC B0 ;  /* 0x0000000000007941 */ /* 0x000fea0003800000 */
.L_x_6294:
[----:B-----5:R3:W-:Y:S02]  /*10e50*/  STS.128 [R205+0x1000], R28 ;  /* 0x0010001ccd007388 */ /* 0x0207e40000000c00 */
.L_x_6293:
[----:B------:R-:W-:Y:S05]  /*10e60*/  BSYNC B1 ;  /* 0x0000000000017941 */ /* 0x000fea0003800000 */
.L_x_6292:
        /* <DEDUP_REMOVED lines=92> */
.L_x_6299:
[----:B------:R-:W-:Y:S05]  /*11430*/  BSYNC B0 ;  /* 0x0000000000007941 */ /* 0x000fea0003800000 */
.L_x_6298:
[----:B-----5:R3:W-:Y:S02]  /*11440*/  STS.128 [R205+0x3000], R28 ;  /* 0x0030001ccd007388 */ /* 0x0207e40000000c00 */
.L_x_6297:
[----:B------:R-:W-:Y:S05]  /*11450*/  BSYNC B1 ;  /* 0x0000000000017941 */ /* 0x000fea0003800000 */
.L_x_6296:
        /* <DEDUP_REMOVED lines=91> */
.L_x_6301:
[----:B------:R-:W-:Y:S05]  /*11a10*/  BSYNC B0 ;  /* 0x0000000000007941 */ /* 0x000fea0003800000 */
.L_x_6300:
[----:B-----5:R1:W-:Y:S02]  /*11a20*/  STS.128 [R205+0x5000], R24 ;  /* 0x00500018cd007388 */ /* 0x0203e40000000c00 */
.L_x_6291:
[----:B------:R-:W-:Y:S05]  /*11a30*/  BSYNC B2 ;  /* 0x0000000000027941 */ /* 0x000fea0003800000 */
.L_x_6290:
        /* <DEDUP_REMOVED lines=98> */
.L_x_6305:
[----:B------:R-:W-:Y:S05]  /*12060*/  BSYNC B0 ;  /* 0x0000000000007941 */ /* 0x000fea0003800000 */
.L_x_6304:
[----:B-----5:R1:W-:Y:S02]  /*12070*/  STS.128 [R205+0x1800], R24 ;  /* 0x00180018cd007388 */ /* 0x0203e40000000c00 */
.L_x_6303:
[----:B------:R-:W-:Y:S05]  /*12080*/  BSYNC B1 ;  /* 0x0000000000017941 */ /* 0x000fea0003800000 */
.L_x_6302:
        /* <DEDUP_REMOVED lines=93> */
.L_x_6309:
[----:B------:R-:W-:Y:S05]  /*12660*/  BSYNC B0 ;  /* 0x0000000000007941 */ /* 0x000fea0003800000 */
.L_x_6308:
[----:B-----5:R1:W-:Y:S02]  /*12670*/  STS.128 [R205+0x3800], R24 ;  /* 0x00380018cd007388 */ /* 0x0203e40000000c00 */
.L_x_6307:
[----:B------:R-:W-:Y:S05]  /*12680*/  BSYNC B1 ;  /* 0x0000000000017941 */ /* 0x000fea0003800000 */
.L_x_6306:
        /* <DEDUP_REMOVED lines=96> */
.L_x_6311:
[----:B------:R-:W-:Y:S05]  /*12c90*/  BSYNC B0 ;  /* 0x0000000000007941 */ /* 0x000fea0003800000 */
.L_x_6310:
[----:B-----5:R1:W-:Y:S01]  /*12ca0*/  STS.128 [R205+0x5800], R12 ;  /* 0x0058000ccd007388 */ /* 0x0203e20000000c00 */
[----:B------:R-:W-:Y:S05]  /*12cb0*/  BRA `(.L_x_6255) ;  /* 0x00000008001c7947 */ /* 0x000fea0003800000 */
.L_x_6217:
        /* <DEDUP_REMOVED lines=36> */
.L_x_6313:
[----:B------:R-:W-:Y:S05]  /*12f00*/  BSYNC B0 ;  /* 0x0000000000007941 */ /* 0x000fea0003800000 */
.L_x_6312:
        /* <DEDUP_REMOVED lines=32> */
.L_x_6315:
[----:B------:R-:W-:Y:S05]  /*13110*/  BSYNC B0 ;  /* 0x0000000000007941 */ /* 0x000fea0003800000 */
.L_x_6314:
        /* <DEDUP_REMOVED lines=31> */
.L_x_6317:
[----:B------:R-:W-:Y:S05]  /*13310*/  BSYNC B0 ;  /* 0x0000000000007941 */ /* 0x000fea0003800000 */
.L_x_6316:
        /* <DEDUP_REMOVED lines=33> */
.L_x_6255:
[----:B------:R-:W-:Y:S05]  /*13530*/  BSYNC B3 ;  /* 0x0000000000037941 */ /* 0x000fea0003800000 */
.L_x_6216:
        /* <DEDUP_REMOVED lines=36> */
.L_x_6320:
[----:B------:R3:W-:Y:S02]  /*13780*/  STS.128 [R205+0xa000], RZ ;  /* 0x00a000ffcd007388 */ /* 0x0007e40000000c00 */
.L_x_6319:
[----:B------:R-:W-:Y:S05]  /*13790*/  BSYNC B0 ;  /* 0x0000000000007941 */ /* 0x000fea0003800000 */
.L_x_6318:
        /* <DEDUP_REMOVED lines=31> */
.L_x_6323:
[----:B------:R2:W-:Y:S02]  /*13990*/  STS.128 [R205+0xa800], RZ ;  /* 0x00a800ffcd007388 */ /* 0x0005e40000000c00 */
.L_x_6322:
[----:B------:R-:W-:Y:S05]  /*139a0*/  BSYNC B0 ;  /* 0x0000000000007941 */ /* 0x000fea0003800000 */
.L_x_6321:
        /* <DEDUP_REMOVED lines=34> */
.L_x_6326:
[----:B------:R2:W-:Y:S02]  /*13bd0*/  STS.128 [R205+0xb000], RZ ;  /* 0x00b000ffcd007388 */ /* 0x0005e40000000c00 */
.L_x_6325:
[----:B------:R-:W-:Y:S05]  /*13be0*/  BSYNC B0 ;  /* 0x0000000000007941 */ /* 0x000fea0003800000 */
.L_x_6324:
        /* <DEDUP_REMOVED lines=36> */
.L_x_6328:
[----:B------:R-:W-:Y:S05]  /*13e30*/  BSYNC B0 ;  /* 0x0000000000007941 */ /* 0x000fea0003800000 */
.L_x_6327:
        /* <DEDUP_REMOVED lines=55> */
.L_x_6331:
[----:B------:R2:W-:Y:S02]  /*141b0*/  STS.128 [R205+0x10000], RZ ;  /* 0x010000ffcd007388 */ /* 0x0005e40000000c00 */
.L_x_6330:
[----:B------:R-:W-:Y:S05]  /*141c0*/  BSYNC B0 ;  /* 0x0000000000007941 */ /* 0x000fea0003800000 */
.L_x_6329:
        /* <DEDUP_REMOVED lines=41> */
.L_x_6334:
[----:B------:R1:W-:Y:S02]  /*14460*/  STS.128 [R205+0x10800], RZ ;  /* 0x010800ffcd007388 */ /* 0x0003e40000000c00 */
.L_x_6333:
[----:B------:R-:W-:Y:S05]  /*14470*/  BSYNC B0 ;  /* 0x0000000000007941 */ /* 0x000fea0003800000 */
.L_x_6332:
        /* <DEDUP_REMOVED lines=35> */
.L_x_6337:
[----:B------:R1:W-:Y:S02]  /*146b0*/  STS.128 [R205+0x11000], RZ ;  /* 0x011000ffcd007388 */ /* 0x0003e40000000c00 */
.L_x_6336:
[----:B------:R-:W-:Y:S05]  /*146c0*/  BSYNC B0 ;  /* 0x0000000000007941 */ /* 0x000fea0003800000 */
.L_x_6335:
        /* <DEDUP_REMOVED lines=38> */
.L_x_6340:
[----:B------:R2:W-:Y:S02]  /*14930*/  STS.128 [R205+0x11800], RZ ;  /* 0x011800ffcd007388 */ /* 0x0005e40000000c00 */
.L_x_6339:
[----:B------:R-:W-:Y:S05]  /*14940*/  BSYNC B0 ;  /* 0x0000000000007941 */ /* 0x000fea0003800000 */
.L_x_6338:
[----:B------:R-:W-:Y:S01]  /*14950*/  SHF.L.U32 R0, R60, 0x6, RZ ;  /* 0x000000063c007819 */ /* 0x000fe200000006ff */
[----:B------:R-:W-:Y:S01]  /*14960*/  ULDC.64 UR10, c[0x0][0x398] ;  /* 0x0000e600000a7ab9 */ /* 0x000fe20000000a00 */
[----:B------:R-:W-:Y:S01]  /*14970*/  SHF.L.U32 R146, R146, 0x3, RZ ;  /* 0x0000000392927819 */ /* 0x000fe200000006ff */
[----:B------:R-:W0:Y:S01]  /*14980*/  LDGDEPBAR ;  /* 0x00000000000079af */ /* 0x000e220000000000 */
[----:B-1----:R-:W-:Y:S01]  /*14990*/  LOP3.LUT R5, R0, 0x1c0, RZ, 0xc0, !PT ;  /* 0x000001c000057812 */ /* 0x002fe200078ec0ff */
[----:B------:R-:W-:Y:S01]  /*149a0*/  UIADD3 UR12, UR29, 0x1, -UR21 ;  /* 0x000000011d0c7890 */ /* 0x000fe2000fffe815 */
[----:B------:R-:W-:Y:S02]  /*149b0*/  LEA R202, R61, R46, 0xa ;  /* 0x0000002e3dca7211 */ /* 0x000fe400078e50ff */
[----:B------:R-:W-:Y:S01]  /*149c0*/  LOP3.LUT R146, R5, 0x8, R146, 0xf8, !PT ;  /* 0x0000000805927812 */ /* 0x000fe200078ef892 */
[----:B------:R-:W-:Y:S01]  /*149d0*/  UIADD3 UR13, UR12, UR10, URZ ;  /* 0x0000000a0c0d7290 */ /* 0x000fe2000fffe03f */
[----:B------:R-:W-:-:S02]  /*149e0*/  SHF.R.U32.HI R201, RZ, 0x3, R5 ;  /* 0x00000003ffc97819 */ /* 0x000fc40000011605 */
[----:B------:R-:W-:Y:S02]  /*149f0*/  LEA R202, R202, UR4, 0x1 ;  /* 0x00000004caca7c11 */ /* 0x000fe4000f8e08ff */
[----:B------:R-:W-:Y:S02]  /*14a00*/  LOP3.LUT R201, R146, R201, RZ, 0x3c, !PT ;  /* 0x000000c992c97212 */ /* 0x000fe400078e3cff */
[----:B------:R-:W-:Y:S01]  /*14a10*/  R2P PR, R60, 0x6 ;  /* 0x000000063c007804 */ /* 0x000fe20000000000 */
[----:B------:R-:W-:Y:S01]  /*14a20*/  LDSM.16.M88.4 R16, [R202] ;  /* 0x00000000ca10783b */ /* 0x000fe20000000200 */
[----:B------:R-:W-:Y:S02]  /*14a30*/  LEA R201, R62, R201, 0x9 ;  /* 0x000000c93ec97211 */ /* 0x000fe400078e48ff */
[----:B------:R-:W-:Y:S02]  /*14a40*/  LEA R200, R47, R202, 0x1 ;  /* 0x000000ca2fc87211 */ /* 0x000fe400078e08ff */
[----:B------:R-:W-:-:S02]  /*14a50*/  LEA R201, R201, UR4, 0x1 ;  /* 0x00000004c9c97c11 */ /* 0x000fc4000f8e08ff */
[----:B------:R-:W-:Y:S01]  /*14a60*/  LEA R198, R45, R202, 0x1 ;  /* 0x000000ca2dc67211 */ /* 0x000fe200078e08ff */
[----:B------:R-:W-:Y:S01]  /*14a70*/  LDSM.16.M88.4 R76, [R200] ;  /* 0x00000000c84c783b */ /* 0x000fe20000000200 */
[C---:B------:R-:W-:Y:S01]  /*14a80*/  IADD3 R199, R201.reuse, 0x6020, RZ ;  /* 0x00006020c9c77810 */ /* 0x040fe20007ffe0ff */
[----:B------:R-:W-:Y:S01]  /*14a90*/  VIADD R0, R201, 0x6000 ;  /* 0x00006000c9007836 */ /* 0x000fe20000000000 */
[----:B------:R-:W-:Y:S01]  /*14aa0*/  LEA R197, R45, R200, 0x1 ;  /* 0x000000c82dc57211 */ /* 0x000fe200078e08ff */
[----:B------:R-:W1:Y:S01]  /*14ab0*/  LDSM.16.M88.4 R24, [R201+0x6000] ;  /* 0x00600000c918783b */ /* 0x000e620000000200 */
[----:B------:R-:W-:Y:S02]  /*14ac0*/  ISETP.GT.AND P5, PT, R209, UR18, PT ;  /* 0x00000012d1007c0c */ /* 0x000fe4000bfa4270 */
[----:B------:R-:W-:Y:S01]  /*14ad0*/  @P1 IADD3 R199, R0, -0x20, RZ ;  /* 0xffffffe000c71810 */ /* 0x000fe20007ffe0ff */
[----:B------:R-:W3:Y:S01]  /*14ae0*/  LDSM.16.M88.4 R52, [R201+0x7000] ;  /* 0x00700000c934783b */ /* 0x000ee20000000200 */
[----:B------:R-:W-:-:S02]  /*14af0*/  IMAD.MOV.U32 R0, RZ, RZ, 0x40 ;  /* 0x00000040ff007424 */ /* 0x000fc400078e00ff */
[C---:B------:R-:W-:Y:S01]  /*14b00*/  IADD3 R191, R199.reuse, 0x800, RZ ;  /* 0x00000800c7bf7810 */ /* 0x040fe20007ffe0ff */
[----:B------:R-:W4:Y:S01]  /*14b10*/  LDSM.16.M88.4 R72, [R199] ;  /* 0x00000000c748783b */ /* 0x000f220000000200 */
[C---:B------:R-:W-:Y:S01]  /*14b20*/  VIADD R190, R199.reuse, 0x1000 ;  /* 0x00001000c7be7836 */ /* 0x040fe20000000000 */
[----:B------:R-:W-:Y:S01]  /*14b30*/  SEL R0, R0, 0xffffffc0, !P2 ;  /* 0xffffffc000007807 */ /* 0x000fe20005000000 */
[C---:B------:R-:W-:Y:S01]  /*14b40*/  VIADD R184, R199.reuse, 0x3800 ;  /* 0x00003800c7b87836 */ /* 0x040fe20000000000 */
[----:B------:R-:W2:Y:S01]  /*14b50*/  LDSM.16.M88.4 R64, [R201+0x6800] ;  /* 0x00680000c940783b */ /* 0x000ea20000000200 */
[----:B------:R-:W-:Y:S02]  /*14b60*/  IADD3 R189, R199, 0x1800, RZ ;  /* 0x00001800c7bd7810 */ /* 0x000fe40007ffe0ff */
[----:B------:R-:W-:Y:S01]  /*14b70*/  IADD3 R195, R201, R0, RZ ;  /* 0x00000000c9c37210 */ /* 0x000fe20007ffe0ff */
[----:B------:R-:W-:Y:S01]  /*14b80*/  LDSM.16.M88.4 R80, [R198] ;  /* 0x00000000c650783b */ /* 0x000fe20000000200 */
[----:B------:R-:W-:Y:S01]  /*14b90*/  IMAD.IADD R188, R0, 0x1, R199 ;  /* 0x0000000100bc7824 */ /* 0x000fe200078e02c7 */
[----:B------:R-:W-:-:S02]  /*14ba0*/  IADD3 R187, R199, 0x2000, RZ ;  /* 0x00002000c7bb7810 */ /* 0x000fc40007ffe0ff */
[----:B------:R-:W-:Y:S01]  /*14bb0*/  LDSM.16.M88.4 R68, [R195+0x6000] ;  /* 0x00600000c344783b */ /* 0x000fe20000000200 */
[C---:B------:R-:W-:Y:S02]  /*14bc0*/  IADD3 R186, R199.reuse, 0x2800, RZ ;  /* 0x00002800c7ba7810 */ /* 0x040fe40007ffe0ff */
[C---:B------:R-:W-:Y:S01]  /*14bd0*/  IADD3 R185, R199.reuse, 0x3000, RZ ;  /* 0x00003000c7b97810 */ /* 0x040fe20007ffe0ff */
[----:B------:R-:W2:Y:S01]  /*14be0*/  LDSM.16.M88.4 R40, [R201+0x7800] ;  /* 0x00780000c928783b */ /* 0x000ea20000000200 */
[C---:B------:R-:W-:Y:S02]  /*14bf0*/  IADD3 R183, R199.reuse, 0x4000, RZ ;  /* 0x00004000c7b77810 */ /* 0x040fe40007ffe0ff */
[C---:B------:R-:W-:Y:S01]  /*14c00*/  IADD3 R182, R199.reuse, 0x4800, RZ ;  /* 0x00004800c7b67810 */ /* 0x040fe20007ffe0ff */
[----:B------:R-:W2:Y:S01]  /*14c10*/  LDSM.16.M88.4 R28, [R199+0x1000] ;  /* 0x00100000c71c783b */ /* 0x000ea20000000200 */
[C---:B------:R-:W-:Y:S02]  /*14c20*/  IADD3 R181, R199.reuse, 0x5000, RZ ;  /* 0x00005000c7b57810 */ /* 0x040fe40007ffe0ff */
[----:B------:R-:W-:Y:S01]  /*14c30*/  IADD3 R180, R199, 0x5800, RZ ;  /* 0x00005800c7b47810 */ /* 0x000fe20007ffe0ff */
[----:B------:R-:W2:Y:S04]  /*14c40*/  LDSM.16.M88.4 R32, [R199+0x800] ;  /* 0x00080000c720783b */ /* 0x000ea80000000200 */
[----:B------:R-:W-:Y:S01]  /*14c50*/  LDSM.16.M88.4 R20, [R197] ;  /* 0x00000000c514783b */ /* 0x000fe20000000200 */
[C---:B-1----:R-:W-:Y:S03]  /*14c60*/  HMMA.16816.F32 R12, R16.reuse, R24, RZ ;  /* 0x00000018100c723c */ /* 0x042fe600000018ff */
[----:B------:R-:W1:Y:S04]  /*14c70*/  LDSM.16.M88.4 R92, [R188] ;  /* 0x00000000bc5c783b */ /* 0x000e680000000200 */
[----:B-----5:R-:W1:Y:S01]  /*14c80*/  LDSM.16.M88.4 R48, [R199+0x1800] ;  /* 0x00180000c730783b */ /* 0x020e620000000200 */
[C---:B---3--:R-:W-:Y:S03]  /*14c90*/  HMMA.16816.F32 R56, R16.reuse, R52, RZ ;  /* 0x000000341038723c */ /* 0x048fe600000018ff */
[----:B------:R-:W3:Y:S03]  /*14ca0*/  LDSM.16.M88.4 R4, [R195+0x7000] ;  /* 0x00700000c304783b */ /* 0x000ee60000000200 */
[C---:B------:R-:W-:Y:S01]  /*14cb0*/  HMMA.16816.F32 R24, R16.reuse, R26, RZ ;  /* 0x0000001a1018723c */ /* 0x040fe200000018ff */
[----:B------:R-:W3:Y:S04]  /*14cc0*/  LDSM.16.M88.4 R8, [R195+0x6800] ;  /* 0x00680000c308783b */ /* 0x000ee80000000200 */
[----:B------:R-:W-:Y:S01]  /*14cd0*/  LDSM.16.M88.4 R88, [R195+0x7800] ;  /* 0x00780000c358783b */ /* 0x000fe20000000200 */
[----:B------:R-:W-:Y:S03]  /*14ce0*/  HMMA.16816.F32 R52, R16, R54, RZ ;  /* 0x000000361034723c */ /* 0x000fe600000018ff */
[----:B------:R-:W-:Y:S03]  /*14cf0*/  LDSM.16.M88.4 R100, [R199+0x4000] ;  /* 0x00400000c764783b */ /* 0x000fe60000000200 */
[----:B----4-:R-:W-:Y:S01]  /*14d00*/  HMMA.16816.F32 R12, R76, R72, R12 ;  /* 0x000000484c0c723c */ /* 0x010fe2000000180c */
[----:B------:R-:W-:Y:S04]  /*14d10*/  LDSM.16.M88.4 R96, [R195+0x9000] ;  /* 0x00900000c360783b */ /* 0x000fe80000000200 */
[----:B------:R-:W-:Y:S01]  /*14d20*/  LDSM.16.M88.4 R104, [R188+0x2800] ;  /* 0x00280000bc68783b */ /* 0x000fe20000000200 */
[C---:B--2---:R-:W-:Y:S06]  /*14d30*/  HMMA.16816.F32 R36, R16.reuse, R64, RZ ;  /* 0x000000401024723c */ /* 0x044fec00000018ff */
[C---:B------:R-:W-:Y:S06]  /*14d40*/  HMMA.16816.F32 R64, R16.reuse, R66, RZ ;  /* 0x000000421040723c */ /* 0x040fec00000018ff */
        /* <DEDUP_REMOVED lines=11> */
[----:B------:R-:W4:Y:S05]  /*14e00*/  LDSM.16.M88.4 R32, [R188+0x1000] ;  /* 0x00100000bc20783b */ /* 0x000f2a0000000200 */
[----:B-1----:R-:W-:Y:S06]  /*14e10*/  HMMA.16816.F32 R12, R20, R92, R12 ;  /* 0x0000005c140c723c */ /* 0x002fec000000180c */
        /* <DEDUP_REMOVED lines=8> */
[----:B------:R-:W1:Y:S05]  /*14ea0*/  LDSM.16.M88.4 R4, [R200+0x2000] ;  /* 0x00200000c804783b */ /* 0x000e6a0000000200 */
[C---:B------:R-:W-:Y:S06]  /*14eb0*/  HMMA.16816.F32 R36, R80.reuse, R8, R36 ;  /* 0x000000085024723c */ /* 0x040fec0000001824 */
[----:B------:R-:W-:Y:S01]  /*14ec0*/  HMMA.16816.F32 R64, R80, R10, R64 ;  /* 0x0000000a5040723c */ /* 0x000fe20000001840 */
[----:B------:R-:W3:Y:S05]  /*14ed0*/  LDSM.16.M88.4 R8, [R201+0x8800] ;  /* 0x00880000c908783b */ /* 0x000eea0000000200 */
[----:B--2---:R-:W-:Y:S06]  /*14ee0*/  HMMA.16816.F32 R12, R28, R72, R12 ;  /* 0x000000481c0c723c */ /* 0x004fec000000180c */
        /* <DEDUP_REMOVED lines=19> */
[C---:B---3--:R-:W-:Y:S06]  /*15020*/  HMMA.16816.F32 R36, R28.reuse, R8, R36 ;  /* 0x000000081c24723c */ /* 0x048fec0000001824 */
[----:B------:R-:W-:Y:S01]  /*15030*/  HMMA.16816.F32 R64, R28, R10, R64 ;  /* 0x0000000a1c40723c */ /* 0x000fe20000001840 */
[----:B------:R-:W3:Y:S05]  /*15040*/  LDSM.16.M88.4 R8, [R199+0x2800] ;  /* 0x00280000c708783b */ /* 0x000eea0000000200 */
[----:B--2---:R-:W-:Y:S06]  /*15050*/  HMMA.16816.F32 R12, R92, R32, R12 ;  /* 0x000000205c0c723c */ /* 0x004fec000000180c */
[C---:B------:R-:W-:Y:S06]  /*15060*/  HMMA.16816.F32 R56, R28.reuse, R16, R56 ;  /* 0x000000101c38723c */ /* 0x040fec0000001838 */
[C---:B------:R-:W-:Y:S01]  /*15070*/  HMMA.16816.F32 R52, R28.reuse, R18, R52 ;  /* 0x000000121c34723c */ /* 0x040fe20000001834 */
[----:B------:R-:W2:Y:S05]  /*15080*/  LDSM.16.M88.4 R16, [R199+0x3000] ;  /* 0x00300000c710783b */ /* 0x000eaa0000000200 */
[----:B----4-:R-:W-:Y:S06]  /*15090*/  HMMA.16816.F32 R84, R28, R40, R84 ;  /* 0x000000281c54723c */ /* 0x010fec0000001854 */
[----:B------:R-:W-:Y:S01]  /*150a0*/  HMMA.16816.F32 R24, R4, R50, R24 ;  /* 0x000000320418723c */ /* 0x000fe20000001818 */
[----:B------:R-:W-:Y:S05]  /*150b0*/  LDSM.16.M88.4 R48, [R202+0x4000] ;  /* 0x00400000ca30783b */ /* 0x000fea0000000200 */
[----:B------:R-:W-:Y:S01]  /*150c0*/  HMMA.16816.F32 R80, R28, R42, R80 ;  /* 0x0000002a1c50723c */ /* 0x000fe20000001850 */
[----:B------:R-:W4:Y:S04]  /*150d0*/  LDSM.16.M88.4 R28, [R201+0xa000] ;  /* 0x00a00000c91c783b */ /* 0x000f280000000200 */
[----:B------:R-:W-:Y:S01]  /*150e0*/  LDSM.16.M88.4 R40, [R201+0xa800] ;  /* 0x00a80000c928783b */ /* 0x000fe20000000200 */
[----:B-1----:R-:W-:Y:S06]  /*150f0*/  HMMA.16816.F32 R12, R76, R20, R12 ;  /* 0x000000144c0c723c */ /* 0x002fec000000180c */
[C---:B---3--:R-:W-:Y:S06]  /*15100*/  HMMA.16816.F32 R36, R4.reuse, R8, R36 ;  /* 0x000000080424723c */ /* 0x048fec0000001824 */
[----:B------:R-:W-:Y:S01]  /*15110*/  HMMA.16816.F32 R64, R4, R10, R64 ;  /* 0x0000000a0440723c */ /* 0x000fe20000001840 */
[----:B------:R-:W1:Y:S05]  /*15120*/  LDSM.16.M88.4 R8, [R199+0x3800] ;  /* 0x00380000c708783b */ /* 0x000e6a0000000200 */
[----:B------:R-:W-:Y:S01]  /*15130*/  HMMA.16816.F32 R24, R92, R34, R24 ;  /* 0x000000225c18723c */ /* 0x000fe20000001818 */
[----:B------:R-:W3:Y:S05]  /*15140*/  LDSM.16.M88.4 R32, [R200+0x4000] ;  /* 0x00400000c820783b */ /* 0x000eea0000000200 */
[C---:B--2---:R-:W-:Y:S06]  /*15150*/  HMMA.16816.F32 R56, R4.reuse, R16, R56 ;  /* 0x000000100438723c */ /* 0x044fec0000001838 */
[----:B------:R-:W-:Y:S01]  /*15160*/  HMMA.16816.F32 R52, R4, R18, R52 ;  /* 0x000000120434723c */ /* 0x000fe20000001834 */
[----:B------:R-:W-:Y:S05]  /*15170*/  LDSM.16.M88.4 R16, [R195+0xa000] ;  /* 0x00a00000c310783b */ /* 0x000fea0000000200 */
[----:B----4-:R-:W-:Y:S06]  /*15180*/  HMMA.16816.F32 R12, R48, R28, R12 ;  /* 0x0000001c300c723c */ /* 0x010fec000000180c */
[----:B------:R-:W-:Y:S01]  /*15190*/  HMMA.16816.F32 R24, R76, R22, R24 ;  /* 0x000000164c18723c */ /* 0x000fe20000001818 */
[----:B------:R-:W2:Y:S05]  /*151a0*/  LDSM.16.M88.4 R20, [R198+0x4000] ;  /* 0x00400000c614783b */ /* 0x000eaa0000000200 */
[----:B------:R-:W-:Y:S06]  /*151b0*/  HMMA.16816.F32 R36, R92, R68, R36 ;  /* 0x000000445c24723c */ /* 0x000fec0000001824 */
[C---:B-1----:R-:W-:Y:S06]  /*151c0*/  HMMA.16816.F32 R84, R4.reuse, R8, R84 ;  /* 0x000000080454723c */ /* 0x042fec0000001854 */
[----:B------:R-:W-:Y:S01]  /*151d0*/  HMMA.16816.F32 R80, R4, R10, R80 ;  /* 0x0000000a0450723c */ /* 0x000fe20000001850 */
[----:B------:R-:W-:Y:S04]  /*151e0*/  LDSM.16.M88.4 R8, [R197+0x4000] ;  /* 0x00400000c508783b */ /* 0x000fe80000000200 */
[----:B------:R-:W-:Y:S01]  /*151f0*/  LDSM.16.M88.4 R4, [R188+0x4000] ;  /* 0x00400000bc04783b */ /* 0x000fe20000000200 */
[----:B---3--:R-:W-:Y:S06]  /*15200*/  HMMA.16816.F32 R12, R32, R100, R12 ;  /* 0x00000064200c723c */ /* 0x008fec000000180c */
        /* <DEDUP_REMOVED lines=32> */
[----:B------:R-:W4:Y:S05]  /*15410*/  LDSM.16.M88.4 R4, [R195+0xb000] ;  /* 0x00b00000c304783b */ /* 0x000f2a0000000200 */
[C---:B------:R-:W-:Y:S01]  /*15420*/  HMMA.16816.F32 R36, R48.reuse, R40, R36 ;  /* 0x000000283024723c */ /* 0x040fe20000001824 */
[----:B------:R-:W2:Y:S05]  /*15430*/  MUFU.TANH R72, R72 ;  /* 0x0000004800487308 */ /* 0x000eaa0000002400 */
[C---:B------:R-:W-:Y:S01]  /*15440*/  HMMA.16816.F32 R64, R48.reuse, R42, R64 ;  /* 0x0000002a3040723c */ /* 0x040fe20000001840 */
[----:B------:R-:W-:Y:S02]  /*15450*/  LDSM.16.M88.4 R40, [R188+0x4800] ;  /* 0x00480000bc28783b */ /* 0x000fe40000000200 */
[----:B------:R-:W3:Y:S03]  /*15460*/  MUFU.TANH R62, R62 ;  /* 0x0000003e003e7308 */ /* 0x000ee60000002400 */
[C---:B-1----:R-:W-:Y:S06]  /*15470*/  HMMA.16816.F32 R84, R48.reuse, R68, R84 ;  /* 0x000000443054723c */ /* 0x042fec0000001854 */
[----:B------:R-:W-:Y:S01]  /*15480*/  HMMA.16816.F32 R88, R48, R70, R88 ;  /* 0x000000463058723c */ /* 0x000fe20000001858 */
[----:B------:R-:W-:-:S05]  /*15490*/  FMUL.FTZ R24, R24, UR11 ;  /* 0x0000000b18187c20 */ /* 0x000fca0008410000 */
[C---:B--2---:R-:W-:Y:S01]  /*154a0*/  HMMA.16816.F32 R56, R32.reuse, R16, R56 ;  /* 0x000000102038723c */ /* 0x044fe20000001838 */
[----:B------:R-:W1:Y:S05]  /*154b0*/  MUFU.TANH R24, R24 ;  /* 0x0000001800187308 */ /* 0x000e6a0000002400 */
[C---:B------:R-:W-:Y:S01]  /*154c0*/  HMMA.16816.F32 R52, R32.reuse, R18, R52 ;  /* 0x000000122034723c */ /* 0x040fe20000001834 */
[----:B------:R-:W2:Y:S05]  /*154d0*/  LDSM.16.M88.4 R16, [R195+0xb800] ;  /* 0x00b80000c310783b */ /* 0x000eaa0000000200 */
[C---:B------:R-:W-:Y:S06]  /*154e0*/  HMMA.16816.F32 R36, R32.reuse, R28, R36 ;  /* 0x0000001c2024723c */ /* 0x040fec0000001824 */
[C---:B------:R-:W-:Y:S01]  /*154f0*/  HMMA.16816.F32 R64, R32.reuse, R30, R64 ;  /* 0x0000001e2040723c */ /* 0x040fe20000001840 */
[----:B------:R-:W1:Y:S05]  /*15500*/  LDSM.16.M88.4 R28, [R188+0x5000] ;  /* 0x00500000bc1c783b */ /* 0x000e6a0000000200 */
[C---:B---3--:R-:W-:Y:S06]  /*15510*/  HMMA.16816.F32 R84, R32.reuse, R12, R84 ;  /* 0x0000000c2054723c */ /* 0x048fec0000001854 */
[----:B------:R-:W-:Y:S06]  /*15520*/  HMMA.16816.F32 R88, R32, R14, R88 ;  /* 0x0000000e2058723c */ /* 0x000fec0000001858 */
[C---:B----4-:R-:W-:Y:S06]  /*15530*/  HMMA.16816.F32 R56, R20.reuse, R4, R56 ;  /* 0x000000041438723c */ /* 0x050fec0000001838 */
[----:B------:R-:W-:Y:S01]  /*15540*/  HMMA.16816.F32 R52, R20, R6, R52 ;  /* 0x000000061434723c */ /* 0x000fe20000001834 */
[----:B------:R-:W3:Y:S01]  /*15550*/  LDSM.16.M88.4 R4, [R188+0x5800] ;  /* 0x00580000bc04783b */ /* 0x000ee20000000200 */
[----:B------:R-:W-:-:S04]  /*15560*/  DEPBAR.LE SB0, 0x0 ;  /* 0x000080000000791a */ /* 0x000fc80000000000 */
[C---:B------:R-:W-:Y:S06]  /*15570*/  HMMA.16816.F32 R36, R20.reuse, R80, R36 ;  /* 0x000000501424723c */ /* 0x040fec0000001824 */
[C---:B------:R-:W-:Y:S06]  /*15580*/  HMMA.16816.F32 R64, R20.reuse, R82, R64 ;  /* 0x000000521440723c */ /* 0x040fec0000001840 */
[C---:B--2---:R-:W-:Y:S06]  /*15590*/  HMMA.16816.F32 R84, R20.reuse, R16, R84 ;  /* 0x000000101454723c */ /* 0x044fec0000001854 */
[----:B------:R-:W-:Y:S06]  /*155a0*/  HMMA.16816.F32 R88, R20, R18, R88 ;  /* 0x000000121458723c */ /* 0x000fec0000001858 */
[----:B------:R-:W-:Y:S01]  /*155b0*/  HMMA.16816.F32 R36, R8, R40, R36 ;  /* 0x000000280824723c */ /* 0x000fe20000001824 */
[----:B------:R-:W-:-:S05]  /*155c0*/  IMAD.U32 R22, RZ, RZ, UR29 ;  /* 0x0000001dff167e24 */ /* 0x000fca000f8e00ff */
[----:B------:R-:W-:Y:S01]  /*155d0*/  HMMA.16816.F32 R64, R8, R42, R64 ;  /* 0x0000002a0840723c */ /* 0x000fe20000001840 */
[----:B------:R-:W-:Y:S01]  /*155e0*/  FMUL.FTZ R40, R25, UR11 ;  /* 0x0000000b19287c20 */ /* 0x000fe20008410000 */
[----:B------:R-:W-:Y:S01]  /*155f0*/  FMUL.FTZ R25, R26, UR11 ;  /* 0x0000000b1a197c20 */ /* 0x000fe20008410000 */
[----:B------:R-:W-:-:S03]  /*15600*/  FMUL.FTZ R26, R27, UR11 ;  /* 0x0000000b1b1a7c20 */ /* 0x000fc60008410000 */
[C---:B-1----:R-:W-:Y:S01]  /*15610*/  HMMA.16816.F32 R56, R8.reuse, R28, R56 ;  /* 0x0000001c0838723c */ /* 0x042fe20000001838 */
[----:B------:R-:W1:Y:S05]  /*15620*/  MUFU.TANH R40, R40 ;  /* 0x0000002800287308 */ /* 0x000e6a0000002400 */
[C---:B------:R-:W-:Y:S03]  /*15630*/  HMMA.16816.F32 R52, R8.reuse, R30, R52 ;  /* 0x0000001e0834723c */ /* 0x040fe60000001834 */
[----:B------:R-:W2:Y:S03]  /*15640*/  MUFU.TANH R25, R25 ;  /* 0x0000001900197308 */ /* 0x000ea60000002400 */
[C---:B---3--:R-:W-:Y:S01]  /*15650*/  HMMA.16816.F32 R84, R8.reuse, R4, R84 ;  /* 0x000000040854723c */ /* 0x048fe20000001854 */
[----:B------:R-:W-:Y:S01]  /*15660*/  FMUL.FTZ R27, R36, UR11 ;  /* 0x0000000b241b7c20 */ /* 0x000fe20008410000 */
[----:B------:R-:W-:Y:S01]  /*15670*/  FMUL.FTZ R36, R37, UR11 ;  /* 0x0000000b25247c20 */ /* 0x000fe20008410000 */
[----:B------:R-:W-:Y:S01]  /*15680*/  FMUL.FTZ R12, R38, UR11 ;  /* 0x0000000b260c7c20 */ /* 0x000fe20008410000 */
[----:B------:R-:W-:Y:S01]  /*15690*/  FMUL.FTZ R37, R39, UR11 ;  /* 0x0000000b27257c20 */ /* 0x000fe20008410000 */
[----:B------:R-:W3:Y:S01]  /*156a0*/  MUFU.TANH R26, R26 ;  /* 0x0000001a001a7308 */ /* 0x000ee20000002400 */
[----:B------:R-:W-:Y:S01]  /*156b0*/  HMMA.16816.F32 R88, R8, R6, R88 ;  /* 0x000000060858723c */ /* 0x000fe20000001858 */
[----:B------:R-:W-:Y:S01]  /*156c0*/  FMUL.FTZ R13, R64, UR11 ;  /* 0x0000000b400d7c20 */ /* 0x000fe20008410000 */
[----:B------:R-:W-:Y:S01]  /*156d0*/  FMUL.FTZ R28, R65, UR11 ;  /* 0x0000000b411c7c20 */ /* 0x000fe20008410000 */
[----:B------:R-:W-:Y:S01]  /*156e0*/  FMUL.FTZ R14, R66, UR11 ;  /* 0x0000000b420e7c20 */ /* 0x000fe20008410000 */
[----:B------:R-:W-:-:S02]  /*156f0*/  FMUL.FTZ R16, R67, UR11 ;  /* 0x0000000b43107c20 */ /* 0x000fc40008410000 */
[----:B------:R-:W-:Y:S01]  /*15700*/  FMUL.FTZ R15, R56, UR11 ;  /* 0x0000000b380f7c20 */ /* 0x000fe20008410000 */
[----:B------:R-:W-:Y:S01]  /*15710*/  LEA R10, R61, UR27, 0x4 ;  /* 0x0000001b3d0a7c11 */ /* 0x000fe2000f8e20ff */
[----:B------:R-:W-:Y:S01]  /*15720*/  FMUL.FTZ R17, R57, UR11 ;  /* 0x0000000b39117c20 */ /* 0x000fe20008410000 */
[----:B------:R-:W-:Y:S01]  /*15730*/  FMUL.FTZ R29, R58, UR11 ;  /* 0x0000000b3a1d7c20 */ /* 0x000fe20008410000 */
[----:B------:R-:W-:Y:S01]  /*15740*/  FMUL.FTZ R18, R59, UR11 ;  /* 0x0000000b3b127c20 */ /* 0x000fe20008410000 */
[----:B------:R-:W-:Y:S01]  /*15750*/  IADD3 R63, R63, R10, RZ ;  /* 0x0000000a3f3f7210 */ /* 0x000fe20007ffe0ff */
[----:B------:R-:W-:Y:S01]  /*15760*/  FMUL.FTZ R19, R52, UR11 ;  /* 0x0000000b34137c20 */ /* 0x000fe20008410000 */
[----:B------:R-:W-:Y:S01]  /*15770*/  FMUL.FTZ R21, R53, UR11 ;  /* 0x0000000b35157c20 */ /* 0x000fe20008410000 */
[----:B------:R-:W-:Y:S01]  /*15780*/  FMUL.FTZ R5, R54, UR11 ;  /* 0x0000000b36057c20 */ /* 0x000fe20008410000 */
[----:B------:R-:W-:Y:S01]  /*15790*/  FMUL.FTZ R4, R55, UR11 ;  /* 0x0000000b37047c20 */ /* 0x000fe20008410000 */
[----:B------:R-:W4:Y:S01]  /*157a0*/  MUFU.TANH R27, R27 ;  /* 0x0000001b001b7308 */ /* 0x000f220000002400 */
[----:B------:R-:W-:Y:S01]  /*157b0*/  MOV R9, UR12 ;  /* 0x0000000c00097c02 */ /* 0x000fe20008000f00 */
[----:B------:R-:W-:Y:S01]  /*157c0*/  FMUL.FTZ R7, R84, UR11 ;  /* 0x0000000b54077c20 */ /* 0x000fe20008410000 */
[----:B------:R-:W-:Y:S01]  /*157d0*/  FMUL.FTZ R31, R85, UR11 ;  /* 0x0000000b551f7c20 */ /* 0x000fe20008410000 */
[----:B------:R-:W-:Y:S01]  /*157e0*/  FMUL.FTZ R8, R86, UR11 ;  /* 0x0000000b56087c20 */ /* 0x000fe20008410000 */
[----:B------:R-:W-:Y:S01]  /*157f0*/  FMUL.FTZ R6, R87, UR11 ;  /* 0x0000000b57067c20 */ /* 0x000fe20008410000 */
[----:B------:R-:W-:-:S02]  /*15800*/  IADD3 R214, R63, 0x8, RZ ;  /* 0x000000083fd67810 */ /* 0x000fc40007ffe0ff */
[----:B------:R-:W-:Y:S01]  /*15810*/  FMUL.FTZ R33, R88, UR11 ;  /* 0x0000000b58217c20 */ /* 0x000fe20008410000 */
[----:B------:R-:W-:Y:S01]  /*15820*/  FMUL.FTZ R35, R89, UR11 ;  /* 0x0000000b59237c20 */ /* 0x000fe20008410000 */
[----:B------:R-:W-:Y:S01]  /*15830*/  FMUL.FTZ R20, R90, UR11 ;  /* 0x0000000b5a147c20 */ /* 0x000fe20008410000 */
[----:B------:R-:W-:Y:S01]  /*15840*/  FMUL.FTZ R10, R91, UR11 ;  /* 0x0000000b5b0a7c20 */ /* 0x000fe20008410000 */
[----:B------:R-:W-:Y:S01]  /*15850*/  UIADD3 UR11, UR29, -UR21, URZ ;  /* 0x800000151d0b7290 */ /* 0x000fe2000fffe03f */
[----:B------:R-:W1:Y:S01]  /*15860*/  MUFU.TANH R36, R36 ;  /* 0x0000002400247308 */ /* 0x000e620000002400 */
[----:B------:R-:W-:Y:S01]  /*15870*/  IADD3 R212, R214, UR10, R9 ;  /* 0x0000000ad6d47c10 */ /* 0x000fe2000fffe009 */
[----:B------:R-:W-:Y:S01]  /*15880*/  ULDC UR10, c[0x0][0x394] ;  /* 0x0000e500000a7ab9 */ /* 0x000fe20000000800 */
[C---:B------:R-:W-:Y:S02]  /*15890*/  VIADDMNMX R215, R63.reuse, UR13, R22, PT ;  /* 0x0000000d3fd77c46 */ /* 0x040fe4000b800116 */
[----:B------:R-:W-:-:S02]  /*158a0*/  IADD3 R217, R63, UR11, RZ ;  /* 0x0000000b3fd97c10 */ /* 0x000fc4000fffe0ff */
        /* <DEDUP_REMOVED lines=89> */
.L_x_6342:
[----:B------:R-:W2:Y:S02]  /*15e40*/  LDC R11, c[0x0][0x248] ;  /* 0x00009200ff0b7b82 */ /* 0x000ea40000000800 */
[----:B--2---:R-:W-:-:S04]  /*15e50*/  LEA R11, -R11, RZ, 0x6 ;  /* 0x000000ff0b0b7211 */ /* 0x004fc800078e31ff */
[----:B------:R-:W-:-:S07]  /*15e60*/  SHF.R.S32.HI R9, RZ, 0x1f, R11 ;  /* 0x0000001fff097819 */ /* 0x000fce000001140b */
.L_x_6343:
[C---:B------:R-:W-:Y:S02]  /*15e70*/  LOP3.LUT P2, RZ, R44.reuse, 0x2, RZ, 0xc0, !PT ;  /* 0x000000022cff7812 */ /* 0x040fe4000784c0ff */
[C---:B------:R-:W-:Y:S02]  /*15e80*/  LOP3.LUT P1, RZ, R44.reuse, 0x4, RZ, 0xc0, !PT ;  /* 0x000000042cff7812 */ /* 0x040fe4000782c0ff */
[C---:B------:R-:W-:Y:S02]  /*15e90*/  LEA R38, P4, R11.reuse, R208, 0x1 ;  /* 0x000000d00b267211 */ /* 0x040fe400078808ff */
[----:B------:R-:W-:Y:S02]  /*15ea0*/  LOP3.LUT P6, RZ, R44, 0x1, RZ, 0xc0, !PT ;  /* 0x000000012cff7812 */ /* 0x000fe400078cc0ff */
[----:B------:R-:W-:-:S05]  /*15eb0*/  LEA.HI.X R39, R11, R211, R9, 0x1, P4 ;  /* 0x000000d30b277211 */ /* 0x000fca00020f0c09 */
[----:B------:R-:W-:-:S04]  /*15ec0*/  @P2 IADD3 R22, P0, R11, R144, RZ ;  /* 0x000000900b162210 */ /* 0x000fc80007f1e0ff */
[C---:B------:R-:W-:Y:S01]  /*15ed0*/  @P2 LEA R54, P4, R22.reuse, UR8, 0x1 ;  /* 0x0000000816362c11 */ /* 0x040fe2000f8808ff */
        /* <DEDUP_REMOVED lines=105> */
.L_x_6341:
[----:B--2---:R-:W-:Y:S01]  /*16570*/  IMAD.IADD R49, R3, 0x1, R2 ;  /* 0x0000000103317824 */ /* 0x004fe200078e0202 */
[----:B------:R-:W-:Y:S01]  /*16580*/  ULDC UR8, c[0x0][0x2ec] ;  /* 0x0000bb0000087ab9 */ /* 0x000fe20000000800 */
[----:B------:R-:W-:Y:S02]  /*16590*/  LEA R196, R46, UR4, 0x1 ;  /* 0x000000042ec47c11 */ /* 0x000fe4000f8e08ff */
[--C-:B------:R-:W-:Y:S01]  /*165a0*/  IMAD.IADD R3, R217, 0x1, -R49.reuse ;  /* 0x00000001d9037824 */ /* 0x100fe200078e0a31 */
[C---:B------:R-:W-:Y:S01]  /*165b0*/  ISETP.GE.AND P1, PT, R49.reuse, R215, PT ;  /* 0x000000d73100720c */ /* 0x040fe20003f26270 */
[----:B------:R-:W-:Y:S01]  /*165c0*/  IMAD.IADD R9, R214, 0x1, -R49 ;  /* 0x00000001d6097824 */ /* 0x000fe200078e0a31 */
[C---:B------:R-:W-:Y:S01]  /*165d0*/  ISETP.GE.AND P0, PT, R49.reuse, R212, PT ;  /* 0x000000d43100720c */ /* 0x040fe20003f06270 */
[C---:B------:R-:W-:Y:S01]  /*165e0*/  VIADD R23, R49.reuse, 0x9 ;  /* 0x0000000931177836 */ /* 0x040fe20000000000 */
[----:B------:R-:W-:Y:S01]  /*165f0*/  IABS R3, R3 ;  /* 0x0000000300037213 */ /* 0x000fe20000000000 */
[C---:B------:R-:W-:Y:S01]  /*16600*/  VIADD R11, R49.reuse, 0x10 ;  /* 0x00000010310b7836 */ /* 0x040fe20000000000 */
[----:B------:R-:W-:Y:S01]  /*16610*/  IABS R9, R9 ;  /* 0x0000000900097213 */ /* 0x000fe20000000000 */
[----:B------:R-:W-:Y:S01]  /*16620*/  VIADD R41, R49, 0x8 ;  /* 0x0000000831297836 */ /* 0x000fe20000000000 */
[----:B------:R-:W-:Y:S01]  /*16630*/  I2FP.F32.S32 R3, R3 ;  /* 0x0000000300037245 */ /* 0x000fe20000201400 */
[C---:B------:R-:W-:Y:S01]  /*16640*/  IMAD.IADD R43, R217.reuse, 0x1, -R23 ;  /* 0x00000001d92b7824 */ /* 0x040fe200078e0a17 */
[----:B------:R-:W-:Y:S01]  /*16650*/  I2FP.F32.S32 R9, R9 ;  /* 0x0000000900097245 */ /* 0x000fe20000201400 */
[----:B------:R-:W-:Y:S01]  /*16660*/  IMAD.IADD R51, R217, 0x1, -R41 ;  /* 0x00000001d9337824 */ /* 0x000fe200078e0a29 */
[----:B------:R-:W-:Y:S01]  /*16670*/  ISETP.LT.OR P1, PT, R49, R216, P1 ;  /* 0x000000d83100720c */ /* 0x000fe20000f21670 */
[----:B------:R-:W-:Y:S01]  /*16680*/  FFMA.FTZ R3, R3, -UR5, R0 ;  /* 0x8000000503037c23 */ /* 0x000fe20008010000 */
[----:B------:R-:W-:-:S02]  /*16690*/  IMAD.IADD R0, R217, 0x1, -R11 ;  /* 0x00000001d9007824 */ /* 0x000fc400078e0a0b */
[----:B------:R-:W-:Y:S01]  /*166a0*/  FFMA.FTZ R72, R9, -UR5, R72 ;  /* 0x8000000509487c23 */ /* 0x000fe20008010048 */
[C---:B------:R-:W-:Y:S01]  /*166b0*/  VIADD R9, R49.reuse, 0x11 ;  /* 0x0000001131097836 */ /* 0x040fe20000000000 */
[----:B------:R-:W-:Y:S01]  /*166c0*/  IABS R43, R43 ;  /* 0x0000002b002b7213 */ /* 0x000fe20000000000 */
[----:B------:R-:W-:Y:S01]  /*166d0*/  VIADD R22, R49, 0x28 ;  /* 0x0000002831167836 */ /* 0x000fe20000000000 */
[----:B------:R-:W-:Y:S01]  /*166e0*/  IABS R0, R0 ;  /* 0x0000000000007213 */ /* 0x000fe20000000000 */
[----:B------:R-:W-:Y:S01]  /*166f0*/  IMAD.IADD R39, R217, 0x1, -R9 ;  /* 0x00000001d9277824 */ /* 0x000fe200078e0a09 */
[----:B------:R-:W-:Y:S01]  /*16700*/  IABS R51, R51 ;  /* 0x0000003300337213 */ /* 0x000fe20000000000 */
[C---:B------:R-:W-:Y:S01]  /*16710*/  VIADD R30, R49.reuse, 0x20 ;  /* 0x00000020311e7836 */ /* 0x040fe20000000000 */
[----:B------:R-:W-:Y:S01]  /*16720*/  I2FP.F32.S32 R43, R43 ;  /* 0x0000002b002b7245 */ /* 0x000fe20000201400 */
[----:B------:R-:W-:Y:S01]  /*16730*/  VIADD R32, R49, 0x1 ;  /* 0x0000000131207836 */ /* 0x000fe20000000000 */
[----:B------:R-:W-:Y:S01]  /*16740*/  IABS R39, R39 ;  /* 0x0000002700277213 */ /* 0x000fe20000000000 */
[----:B------:R-:W-:Y:S01]  /*16750*/  IMAD R194, R47, 0x2, R196 ;  /* 0x000000022fc27824 */ /* 0x000fe200078e02c4 */
[----:B------:R-:W-:Y:S01]  /*16760*/  I2FP.F32.S32 R0, R0 ;  /* 0x0000000000007245 */ /* 0x000fe20000201400 */
[----:B-1----:R-:W-:Y:S01]  /*16770*/  FFMA.FTZ R44, R43, -UR5, R40 ;  /* 0x800000052b2c7c23 */ /* 0x002fe20008010028 */
[----:B------:R-:W-:Y:S01]  /*16780*/  I2FP.F32.S32 R51, R51 ;  /* 0x0000003300337245 */ /* 0x000fe20000201400 */
[----:B------:R-:W-:Y:S01]  /*16790*/  VIADD R40, R49, 0x18 ;  /* 0x0000001831287836 */ /* 0x000fe20000000000 */
[----:B------:R-:W-:Y:S01]  /*167a0*/  I2FP.F32.S32 R39, R39 ;  /* 0x0000002700277245 */ /* 0x000fe20000201400 */
[----:B------:R-:W-:Y:S01]  /*167b0*/  FFMA.FTZ R43, R0, -UR5, R27 ;  /* 0x80000005002b7c23 */ /* 0x000fe2000801001b */
[----:B------:R-:W-:-:S02]  /*167c0*/  IMAD.IADD R0, R217, 0x1, -R22 ;  /* 0x00000001d9007824 */ /* 0x000fc400078e0a16 */
[----:B------:R-:W-:Y:S01]  /*167d0*/  FFMA.FTZ R48, R51, -UR5, R24 ;  /* 0x8000000533307c23 */ /* 0x000fe20008010018 */
[----:B------:R-:W-:Y:S02]  /*167e0*/  VIADD R24, R49, 0x21 ;  /* 0x0000002131187836 */ /* 0x000fe40000000000 */
[----:B------:R-:W-:Y:S01]  /*167f0*/  FFMA.FTZ R42, R39, -UR5, R36 ;  /* 0x80000005272a7c23 */ /* 0x000fe20008010024 */
[----:B------:R-:W-:Y:S01]  /*16800*/  VIADD R39, R49, 0x19 ;  /* 0x0000001931277836 */ /* 0x000fe20000000000 */
[----:B------:R-:W-:Y:S01]  /*16810*/  IABS R0, R0 ;  /* 0x0000000000007213 */ /* 0x000fe20000000000 */
[----:B------:R-:W-:Y:S01]  /*16820*/  IMAD.IADD R34, R217, 0x1, -R24 ;  /* 0x00000001d9227824 */ /* 0x000fe200078e0a18 */
[----:B------:R-:W-:Y:S01]  /*16830*/  FSEL R3, R3, -INF , !P1 ;  /* 0xff80000003037808 */ /* 0x000fe20004800000 */
[C---:B------:R-:W-:Y:S01]  /*16840*/  IMAD.IADD R38, R217.reuse, 0x1, -R40 ;  /* 0x00000001d9267824 */ /* 0x040fe200078e0a28 */
[----:B------:R-:W-:Y:S01]  /*16850*/  I2FP.F32.S32 R0, R0 ;  /* 0x0000000000007245 */ /* 0x000fe20000201400 */
[C---:B------:R-:W-:Y:S01]  /*16860*/  IMAD.IADD R51, R217.reuse, 0x1, -R39 ;  /* 0x00000001d9337824 */ /* 0x040fe200078e0a27 */
[----:B------:R-:W-:Y:S01]  /*16870*/  IABS R34, R34 ;  /* 0x0000002200227213 */ /* 0x000fe20000000000 */
[C---:B------:R-:W-:Y:S01]  /*16880*/  IMAD.IADD R36, R217.reuse, 0x1, -R30 ;  /* 0x00000001d9247824 */ /* 0x040fe200078e0a1e */
[----:B------:R-:W-:Y:S01]  /*16890*/  IABS R38, R38 ;  /* 0x0000002600267213 */ /* 0x000fe20000000000 */
[----:B------:R-:W-:Y:S01]  /*168a0*/  FFMA.FTZ R229, R0, -UR5, R19 ;  /* 0x8000000500e57c23 */ /* 0x000fe20008010013 */
[----:B------:R-:W-:Y:S01]  /*168b0*/  IABS R51, R51 ;  /* 0x0000003300337213 */ /* 0x000fe20000000000 */
[----:B------:R-:W-:Y:S01]  /*168c0*/  IMAD.IADD R53, R217, 0x1, -R32 ;  /* 0x00000001d9357824 */ /* 0x000fe200078e0a20 */
[----:B------:R-:W-:Y:S01]  /*168d0*/  I2FP.F32.S32 R34, R34 ;  /* 0x0000002200227245 */ /* 0x000fe20000201400 */
[----:B------:R-:W-:Y:S01]  /*168e0*/  VIADD R0, R49, 0x39 ;  /* 0x0000003931007836 */ /* 0x000fe20000000000 */
[----:B------:R-:W-:Y:S01]  /*168f0*/  I2FP.F32.S32 R38, R38 ;  /* 0x0000002600267245 */ /* 0x000fe20000201400 */
[----:B------:R-:W-:Y:S01]  /*16900*/  LDSM.16.MT88.4 R116, [R194+0xc000] ;  /* 0x00c00000c274783b */ /* 0x000fe20000004200 */
        /* <DEDUP_REMOVED lines=8> */
[----:B------:R-:W-:Y:S01]  /*16990*/  FFMA.FTZ R13, R51, -UR5, R28 ;  /* 0x80000005330d7c23 */ /* 0x000fe2000801001c */
[----:B------:R-:W-:Y:S01]  /*169a0*/  VIADD R28, R49, 0x38 ;  /* 0x00000038311c7836 */ /* 0x000fe20000000000 */
[----:B------:R-:W-:Y:S01]  /*169b0*/  I2FP.F32.S32 R53, R53 ;  /* 0x0000003500357245 */ /* 0x000fe20000201400 */
[----:B------:R-:W-:Y:S01]  /*169c0*/  IMAD.IADD R54, R217, 0x1, -R34 ;  /* 0x00000001d9367824 */ /* 0x000fe200078e0a22 */
[----:B------:R-:W-:Y:S01]  /*169d0*/  IABS R50, R50 ;  /* 0x0000003200327213 */ /* 0x000fe20000000000 */
[----:B------:R-:W-:Y:S01]  /*169e0*/  FFMA.FTZ R231, R36, -UR5, R15 ;  /* 0x8000000524e77c23 */ /* 0x000fe2000801000f */
[-C--:B------:R-:W-:Y:S01]  /*169f0*/  ISETP.GE.AND P1, PT, R11, R215.reuse, PT ;  /* 0x000000d70b00720c */ /* 0x080fe20003f26270 */
[----:B------:R-:W-:Y:S01]  /*16a00*/  VIADD R36, R49, 0x30 ;  /* 0x0000003031247836 */ /* 0x000fe20000000000 */
[-C--:B------:R-:W-:Y:S01]  /*16a10*/  ISETP.GE.AND P4, PT, R32, R215.reuse, PT ;  /* 0x000000d72000720c */ /* 0x080fe20003f86270 */
[----:B------:R-:W-:Y:S01]  /*16a20*/  IMAD.IADD R52, R217, 0x1, -R28 ;  /* 0x00000001d9347824 */ /* 0x000fe200078e0a1c */
[----:B------:R-:W-:Y:S01]  /*16a30*/  I2FP.F32.S32 R50, R50 ;  /* 0x0000003200327245 */ /* 0x000fe20000201400 */
[----:B------:R-:W-:Y:S01]  /*16a40*/  FFMA.FTZ R60, R53, -UR5, R60 ;  /* 0x80000005353c7c23 */ /* 0x000fe2000801003c */
[----:B------:R-:W-:Y:S01]  /*16a50*/  ISETP.LT.OR P1, PT, R11, R216, P1 ;  /* 0x000000d80b00720c */ /* 0x000fe20000f21670 */
[----:B------:R-:W-:Y:S01]  /*16a60*/  IMAD.IADD R56, R217, 0x1, -R36 ;  /* 0x00000001d9387824 */ /* 0x000fe200078e0a24 */
[----:B------:R-:W-:Y:S01]  /*16a70*/  IABS R54, R54 ;  /* 0x0000003600367213 */ /* 0x000fe20000000000 */
[----:B------:R-:W-:Y:S01]  /*16a80*/  FFMA.FTZ R179, R50, -UR5, R35 ;  /* 0x8000000532b37c23 */ /* 0x000fe20008010023 */
[----:B------:R-:W-:Y:S01]  /*16a90*/  ISETP.LT.OR P4, PT, R32, R216, P4 ;  /* 0x000000d82000720c */ /* 0x000fe20002781670 */
[----:B------:R-:W-:Y:S01]  /*16aa0*/  VIADD R38, R49, 0x29 ;  /* 0x0000002931267836 */ /* 0x000fe20000000000 */
[-C--:B------:R-:W-:Y:S01]  /*16ab0*/  ISETP.GE.AND P6, PT, R23, R215.reuse, PT ;  /* 0x000000d71700720c */ /* 0x080fe20003fc6270 */
[----:B------:R-:W-:Y:S01]  /*16ac0*/  IMAD R193, R45, 0x2, R196 ;  /* 0x000000022dc17824 */ /* 0x000fe200078e02c4 */
[----:B------:R-:W-:Y:S01]  /*16ad0*/  IABS R52, R52 ;  /* 0x0000003400347213 */ /* 0x000fe20000000000 */
[----:B------:R-:W-:Y:S01]  /*16ae0*/  IMAD.IADD R58, R217, 0x1, -R38 ;  /* 0x00000001d93a7824 */ /* 0x000fe200078e0a26 */
[----:B------:R-:W-:Y:S01]  /*16af0*/  FSEL R19, R43, -INF , !P1 ;  /* 0xff8000002b137808 */ /* 0x000fe20004800000 */
[----:B------:R-:W-:Y:S01]  /*16b00*/  IMAD R192, R45, 0x2, R194 ;  /* 0x000000022dc07824 */ /* 0x000fe200078e02c2 */
[----:B------:R-:W-:Y:S01]  /*16b10*/  I2FP.F32.S32 R54, R54 ;  /* 0x0000003600367245 */ /* 0x000fe20000201400 */
[----:B------:R-:W-:Y:S01]  /*16b20*/  LDSM.16.MT88.4 R80, [R194+0x10000] ;  /* 0x01000000c250783b */ /* 0x000fe20000004200 */
[----:B------:R-:W-:-:S02]  /*16b30*/  ISETP.GE.AND P1, PT, R30, R215, PT ;  /* 0x000000d71e00720c */ /* 0x000fc40003f26270 */
[-C--:B------:R-:W-:Y:S01]  /*16b40*/  ISETP.GE.AND P2, PT, R41, R215.reuse, PT ;  /* 0x000000d72900720c */ /* 0x080fe20003f46270 */
[----:B------:R-:W-:Y:S01]  /*16b50*/  FFMA.FTZ R221, R54, -UR5, R31 ;  /* 0x8000000536dd7c23 */ /* 0x000fe2000801001f */
[----:B------:R-:W-:Y:S01]  /*16b60*/  FSEL R35, R60, -INF , !P4 ;  /* 0xff8000003c237808 */ /* 0x000fe20006000000 */
[----:B------:R-:W-:Y:S01]  /*16b70*/  LDSM.16.MT88.4 R64, [R192+0xe000] ;  /* 0x00e00000c040783b */ /* 0x000fe20000004200 */
[----:B------:R-:W-:Y:S02]  /*16b80*/  ISETP.GE.AND P4, PT, R9, R215, PT ;  /* 0x000000d70900720c */ /* 0x000fe40003f86270 */
[----:B------:R-:W-:Y:S01]  /*16b90*/  ISETP.LT.OR P6, PT, R23, R216, P6 ;  /* 0x000000d81700720c */ /* 0x000fe200037c1670 */
[----:B------:R-:W-:Y:S01]  /*16ba0*/  LDSM.16.MT88.4 R108, [R193+0xc000] ;  /* 0x00c00000c16c783b */ /* 0x000fe20000004200 */
[----:B------:R-:W-:Y:S02]  /*16bb0*/  IABS R56, R56 ;  /* 0x0000003800387213 */ /* 0x000fe40000000000 */
[----:B------:R-:W-:Y:S01]  /*16bc0*/  I2FP.F32.S32 R52, R52 ;  /* 0x0000003400347245 */ /* 0x000fe20000201400 */
[----:B------:R-:W-:Y:S01]  /*16bd0*/  LDSM.16.MT88.4 R124, [R196+0xc000] ;  /* 0x00c00000c47c783b */ /* 0x000fe20000004200 */
[----:B------:R-:W-:-:S02]  /*16be0*/  ISETP.LT.OR P1, PT, R30, R216, P1 ;  /* 0x000000d81e00720c */ /* 0x000fc40000f21670 */
[-C--:B------:R-:W-:Y:S01]  /*16bf0*/  ISETP.LT.OR P2, PT, R41, R216.reuse, P2 ;  /* 0x000000d82900720c */ /* 0x080fe20001741670 */
[----:B------:R-:W-:Y:S01]  /*16c00*/  FFMA.FTZ R219, R52, -UR5, R33 ;  /* 0x8000000534db7c23 */ /* 0x000fe20008010021 */
[----:B------:R-:W-:Y:S01]  /*16c10*/  FSEL R31, R44, -INF , !P6 ;  /* 0xff8000002c1f7808 */ /* 0x000fe20007000000 */
[----:B------:R-:W-:Y:S01]  /*16c20*/  LDSM.16.MT88.4 R100, [R192+0xc000] ;  /* 0x00c00000c064783b */ /* 0x000fe20000004200 */
[----:B------:R-:W-:Y:S02]  /*16c30*/  ISETP.LT.OR P4, PT, R9, R216, P4 ;  /* 0x000000d80900720c */ /* 0x000fe40002781670 */
[----:B------:R-:W-:Y:S01]  /*16c40*/  I2FP.F32.S32 R56, R56 ;  /* 0x0000003800387245 */ /* 0x000fe20000201400 */
[----:B------:R-:W-:Y:S01]  /*16c50*/  LDSM.16.MT88.4 R88, [R193+0x10000] ;  /* 0x01000000c158783b */ /* 0x000fe20000004200 */
[-C--:B------:R-:W-:Y:S02]  /*16c60*/  ISETP.GE.AND P6, PT, R39, R215.reuse, PT ;  /* 0x000000d72700720c */ /* 0x080fe40003fc6270 */
[----:B------:R-:W-:Y:S01]  /*16c70*/  FSEL R231, R231, -INF , !P1 ;  /* 0xff800000e7e77808 */ /* 0x000fe20004800000 */
[----:B------:R-:W-:Y:S01]  /*16c80*/  FFMA.FTZ R7, R56, -UR5, R7 ;  /* 0x8000000538077c23 */ /* 0x000fe20008010007 */
[----:B------:R-:W-:Y:S01]  /*16c90*/  FSEL R33, R48, -INF , !P2 ;  /* 0xff80000030217808 */ /* 0x000fe20005000000 */
[----:B------:R-:W-:Y:S01]  /*16ca0*/  LDSM.16.MT88.4 R144, [R192+0x10000] ;  /* 0x01000000c090783b */ /* 0x000fe20000004200 */
[----:B------:R-:W-:-:S02]  /*16cb0*/  ISETP.GE.AND P1, PT, R36, R215, PT ;  /* 0x000000d72400720c */ /* 0x000fc40003f26270 */
[----:B------:R-:W-:Y:S01]  /*16cc0*/  IABS R58, R58 ;  /* 0x0000003a003a7213 */ /* 0x000fe20000000000 */
[----:B------:R-:W-:Y:S01]  /*16cd0*/  LDSM.16.MT88.4 R140, [R196+0xc800] ;  /* 0x00c80000c48c783b */ /* 0x000fe20000004200 */
[-C--:B------:R-:W-:Y:S02]  /*16ce0*/  ISETP.GE.AND P2, PT, R40, R215.reuse, PT ;  /* 0x000000d72800720c */ /* 0x080fe40003f46270 */
[----:B------:R-:W-:Y:S02]  /*16cf0*/  FSEL R17, R42, -INF , !P4 ;  /* 0xff8000002a117808 */ /* 0x000fe40006000000 */
[----:B------:R-:W-:Y:S02]  /*16d00*/  ISETP.GE.AND P4, PT, R24, R215, PT ;  /* 0x000000d71800720c */ /* 0x000fe40003f86270 */
[-C--:B------:R-:W-:Y:S02]  /*16d10*/  ISETP.LT.OR P6, PT, R39, R216.reuse, P6 ;  /* 0x000000d82700720c */ /* 0x080fe400037c1670 */
[----:B------:R-:W-:-:S02]  /*16d20*/  ISETP.LT.OR P1, PT, R36, R216, P1 ;  /* 0x000000d82400720c */ /* 0x000fc40000f21670 */
[----:B------:R-:W-:Y:S02]  /*16d30*/  I2FP.F32.S32 R58, R58 ;  /* 0x0000003a003a7245 */ /* 0x000fe40000201400 */
[-C--:B------:R-:W-:Y:S02]  /*16d40*/  ISETP.LT.OR P2, PT, R40, R216.reuse, P2 ;  /* 0x000000d82800720c */ /* 0x080fe40001741670 */
[----:B------:R-:W-:Y:S01]  /*16d50*/  FSEL R13, R13, -INF , !P6 ;  /* 0xff8000000d0d7808 */ /* 0x000fe20007000000 */
[----:B------:R-:W-:Y:S01]  /*16d60*/  FFMA.FTZ R21, R58, -UR5, R21 ;  /* 0x800000053a157c23 */ /* 0x000fe20008010015 */
[----:B------:R-:W-:Y:S01]  /*16d70*/  ISETP.LT.OR P4, PT, R24, R216, P4 ;  /* 0x000000d81800720c */ /* 0x000fe20002781670 */
[----:B------:R-:W-:Y:S01]  /*16d80*/  LDSM.16.MT88.4 R56, [R193+0xe000] ;  /* 0x00e00000c138783b */ /* 0x000fe20000004200 */
[----:B------:R-:W-:Y:S02]  /*16d90*/  ISETP.GE.AND P6, PT, R38, R215, PT ;  /* 0x000000d72600720c */ /* 0x000fe40003fc6270 */
[----:B------:R-:W-:-:S02]  /*16da0*/  FSEL R223, R7, -INF , !P1 ;  /* 0xff80000007df7808 */ /* 0x000fc40004800000 */
[----:B------:R-:W-:Y:S02]  /*16db0*/  FSEL R15, R27, -INF , !P2 ;  /* 0xff8000001b0f7808 */ /* 0x000fe40005000000 */
[-C--:B------:R-:W-:Y:S02]  /*16dc0*/  ISETP.GE.AND P1, PT, R0, R215.reuse, PT ;  /* 0x000000d70000720c */ /* 0x080fe40003f26270 */
[-C--:B------:R-:W-:Y:S02]  /*16dd0*/  ISETP.GE.AND P2, PT, R22, R215.reuse, PT ;  /* 0x000000d71600720c */ /* 0x080fe40003f46270 */
[----:B------:R-:W-:Y:S02]  /*16de0*/  FSEL R163, R163, -INF , !P4 ;  /* 0xff800000a3a37808 */ /* 0x000fe40006000000 */
[----:B------:R-:W-:Y:S02]  /*16df0*/  ISETP.GE.AND P4, PT, R34, R215, PT ;  /* 0x000000d72200720c */ /* 0x000fe40003f86270 */
[----:B------:R-:W-:-:S02]  /*16e00*/  ISETP.LT.OR P6, PT, R38, R216, P6 ;  /* 0x000000d82600720c */ /* 0x000fc400037c1670 */
[-C--:B------:R-:W-:Y:S02]  /*16e10*/  ISETP.LT.OR P1, PT, R0, R216.reuse, P1 ;  /* 0x000000d80000720c */ /* 0x080fe40000f21670 */
[-C--:B------:R-:W-:Y:S02]  /*16e20*/  ISETP.LT.OR P2, PT, R22, R216.reuse, P2 ;  /* 0x000000d81600720c */ /* 0x080fe40001741670 */
[----:B------:R-:W-:Y:S02]  /*16e30*/  ISETP.LT.OR P4, PT, R34, R216, P4 ;  /* 0x000000d82200720c */ /* 0x000fe40002781670 */
[----:B------:R-:W-:Y:S02]  /*16e40*/  FSEL R165, R21, -INF , !P6 ;  /* 0xff80000015a57808 */ /* 0x000fe40007000000 */
[----:B------:R-:W-:Y:S02]  /*16e50*/  ISETP.GE.AND P6, PT, R32, R212, PT ;  /* 0x000000d42000720c */ /* 0x000fe40003fc6270 */
[----:B------:R-:W-:-:S02]  /*16e60*/  FSEL R179, R179, -INF , !P1 ;  /* 0xff800000b3b37808 */ /* 0x000fc40004800000 */
[----:B------:R-:W-:Y:S02]  /*16e70*/  FSEL R229, R229, -INF , !P2 ;  /* 0xff800000e5e57808 */ /* 0x000fe40005000000 */
[-C--:B------:R-:W-:Y:S02]  /*16e80*/  ISETP.GE.AND P1, PT, R11, R212.reuse, PT ;  /* 0x000000d40b00720c */ /* 0x080fe40003f26270 */
[----:B------:R-:W-:Y:S02]  /*16e90*/  ISETP.LT.OR P0, PT, R49, R213, P0 ;  /* 0x000000d53100720c */ /* 0x000fe40000701670 */
[----:B------:R-:W-:Y:S01]  /*16ea0*/  ISETP.GE.AND P2, PT, R28, R215, PT ;  /* 0x000000d71c00720c */ /* 0x000fe20003f46270 */
[----:B------:R-:W-:Y:S01]  /*16eb0*/  LDSM.16.MT88.4 R48, [R194+0xe000] ;  /* 0x00e00000c230783b */ /* 0x000fe20000004200 */
[----:B------:R-:W-:Y:S02]  /*16ec0*/  FSEL R221, R221, -INF , !P4 ;  /* 0xff800000dddd7808 */ /* 0x000fe40006000000 */
[----:B------:R-:W-:-:S02]  /*16ed0*/  ISETP.GE.AND P4, PT, R41, R212, PT ;  /* 0x000000d42900720c */ /* 0x000fc40003f86270 */
[-C--:B------:R-:W-:Y:S01]  /*16ee0*/  ISETP.LT.OR P6, PT, R32, R213.reuse, P6 ;  /* 0x000000d52000720c */ /* 0x080fe200037c1670 */
[C---:B------:R-:W-:Y:S01]  /*16ef0*/  IMAD.IADD R32, R214.reuse, 0x1, -R32 ;  /* 0x00000001d6207824 */ /* 0x040fe200078e0a20 */
[-C--:B------:R-:W-:Y:S01]  /*16f00*/  ISETP.LT.OR P1, PT, R11, R213.reuse, P1 ;  /* 0x000000d50b00720c */ /* 0x080fe20000f21670 */
[----:B------:R-:W-:Y:S01]  /*16f10*/  IMAD.IADD R11, R214, 0x1, -R11 ;  /* 0x00000001d60b7824 */ /* 0x000fe200078e0a0b */
[----:B------:R-:W-:Y:S02]  /*16f20*/  ISETP.LT.OR P2, PT, R28, R216, P2 ;  /* 0x000000d81c00720c */ /* 0x000fe40001741670 */
[----:B------:R-:W-:Y:S02]  /*16f30*/  FSEL R27, R72, -INF , !P0 ;  /* 0xff800000481b7808 */ /* 0x000fe40004000000 */
[----:B------:R-:W-:Y:S01]  /*16f40*/  ISETP.LT.OR P4, PT, R41, R213, P4 ;  /* 0x000000d52900720c */ /* 0x000fe20002781670 */
[----:B------:R-:W-:Y:S01]  /*16f50*/  IMAD.IADD R41, R214, 0x1, -R41 ;  /* 0x00000001d6297824 */ /* 0x000fe200078e0a29 */
[----:B------:R-:W-:Y:S01]  /*16f60*/  ISETP.GE.AND P0, PT, R9, R212, PT ;  /* 0x000000d40900720c */ /* 0x000fe20003f06270 */
[----:B------:R-:W-:Y:S01]  /*16f70*/  LDSM.16.MT88.4 R72, [R196+0x10000] ;  /* 0x01000000c448783b */ /* 0x000fe20000004200 */
[----:B------:R-:W-:-:S02]  /*16f80*/  IABS R32, R32 ;  /* 0x0000002000207213 */ /* 0x000fc40000000000 */
[----:B------:R-:W-:Y:S02]  /*16f90*/  FSEL R219, R219, -INF , !P2 ;  /* 0xff800000dbdb7808 */ /* 0x000fe40005000000 */
[----:B------:R-:W-:Y:S02]  /*16fa0*/  ISETP.GE.AND P2, PT, R23, R212, PT ;  /* 0x000000d41700720c */ /* 0x000fe40003f46270 */
[----:B------:R-:W-:Y:S01]  /*16fb0*/  ISETP.LT.OR P0, PT, R9, R213, P0 ;  /* 0x000000d50900720c */ /* 0x000fe20000701670 */
[----:B------:R-:W-:Y:S01]  /*16fc0*/  IMAD.IADD R9, R214, 0x1, -R9 ;  /* 0x00000001d6097824 */ /* 0x000fe200078e0a09 */
[----:B------:R-:W-:Y:S02]  /*16fd0*/  IABS R11, R11 ;  /* 0x0000000b000b7213 */ /* 0x000fe40000000000 */
[----:B------:R-:W-:Y:S02]  /*16fe0*/  IABS R41, R41 ;  /* 0x0000002900297213 */ /* 0x000fe40000000000 */
[----:B------:R-:W-:-:S02]  /*16ff0*/  I2FP.F32.S32 R7, R32 ;  /* 0x0000002000077245 */ /* 0x000fc40000201400 */
[----:B------:R-:W-:Y:S01]  /*17000*/  ISETP.LT.OR P2, PT, R23, R213, P2 ;  /* 0x000000d51700720c */ /* 0x000fe20001741670 */
[----:B------:R-:W-:Y:S01]  /*17010*/  IMAD.IADD R23, R214, 0x1, -R23 ;  /* 0x00000001d6177824 */ /* 0x000fe200078e0a17 */
[----:B------:R-:W-:Y:S01]  /*17020*/  I2FP.F32.S32 R11, R11 ;  /* 0x0000000b000b7245 */ /* 0x000fe20000201400 */
[----:B------:R-:W-:Y:S01]  /*17030*/  FFMA.FTZ R7, R7, -UR5, R62 ;  /* 0x8000000507077c23 */ /* 0x000fe2000801003e */
[----:B------:R-:W-:Y:S02]  /*17040*/  IABS R9, R9 ;  /* 0x0000000900097213 */ /* 0x000fe40000000000 */
[----:B------:R-:W-:Y:S01]  /*17050*/  I2FP.F32.S32 R32, R41 ;  /* 0x0000002900207245 */ /* 0x000fe20000201400 */
[----:B------:R-:W-:Y:S01]  /*17060*/  FFMA.FTZ R11, R11, -UR5, R12 ;  /* 0x800000050b0b7c23 */ /* 0x000fe2000801000c */
[----:B------:R-:W-:Y:S02]  /*17070*/  IABS R23, R23 ;  /* 0x0000001700177213 */ /* 0x000fe40000000000 */
[----:B------:R-:W-:Y:S01]  /*17080*/  I2FP.F32.S32 R12, R9 ;  /* 0x00000009000c7245 */ /* 0x000fe20000201400 */
[----:B------:R-:W-:Y:S01]  /*17090*/  FFMA.FTZ R32, R32, -UR5, R25 ;  /* 0x8000000520207c23 */ /* 0x000fe20008010019 */
[----:B------:R-:W-:-:S02]  /*170a0*/  FSEL R25, R7, -INF , !P6 ;  /* 0xff80000007197808 */ /* 0x000fc40007000000 */
[----:B------:R-:W-:Y:S01]  /*170b0*/  ISETP.GE.AND P6, PT, R40, R212, PT ;  /* 0x000000d42800720c */ /* 0x000fe20003fc6270 */
[----:B------:R-:W-:Y:S01]  /*170c0*/  FFMA.FTZ R9, R12, -UR5, R37 ;  /* 0x800000050c097c23 */ /* 0x000fe20008010025 */
[----:B------:R-:W-:Y:S02]  /*170d0*/  I2FP.F32.S32 R23, R23 ;  /* 0x0000001700177245 */ /* 0x000fe40000201400 */
[----:B------:R-:W-:Y:S02]  /*170e0*/  FMNMX.FTZ R12, R3, R35, !PT ;  /* 0x00000023030c7209 */ /* 0x000fe40007810000 */
[----:B------:R-:W-:Y:S01]  /*170f0*/  ISETP.LT.OR P6, PT, R40, R213, P6 ;  /* 0x000000d52800720c */ /* 0x000fe200037c1670 */
[----:B------:R-:W-:Y:S02]  /*17100*/  IMAD.IADD R40, R214, 0x1, -R40 ;  /* 0x00000001d6287824 */ /* 0x000fe400078e0a28 */
[----:B------:R-:W-:Y:S01]  /*17110*/  FFMA.FTZ R21, R23, -UR5, R26 ;  /* 0x8000000517157c23 */ /* 0x000fe2000801001a */
[----:B------:R-:W-:-:S02]  /*17120*/  FSEL R23, R32, -INF , !P4 ;  /* 0xff80000020177808 */ /* 0x000fc40006000000 */
[----:B------:R-:W-:Y:S02]  /*17130*/  FMNMX.FTZ R12, R33, R12, !PT ;  /* 0x0000000c210c7209 */ /* 0x000fe40007810000 */
[----:B------:R-:W-:Y:S02]  /*17140*/  ISETP.GE.AND P4, PT, R39, R212, PT ;  /* 0x000000d42700720c */ /* 0x000fe40003f86270 */
[----:B------:R-:W-:Y:S02]  /*17150*/  IABS R40, R40 ;  /* 0x0000002800287213 */ /* 0x000fe40000000000 */
[----:B------:R-:W-:Y:S02]  /*17160*/  FSEL R9, R9, -INF , !P0 ;  /* 0xff80000009097808 */ /* 0x000fe40004000000 */
[----:B------:R-:W-:Y:S02]  /*17170*/  FMNMX.FTZ R12, R31, R12, !PT ;  /* 0x0000000c1f0c7209 */ /* 0x000fe40007810000 */
[----:B------:R-:W-:Y:S01]  /*17180*/  ISETP.LT.OR P4, PT, R39, R213, P4 ;  /* 0x000000d52700720c */ /* 0x000fe20002781670 */
[----:B------:R-:W-:Y:S01]  /*17190*/  IMAD.IADD R39, R214, 0x1, -R39 ;  /* 0x00000001d6277824 */ /* 0x000fe200078e0a27 */
[----:B------:R-:W-:-:S02]  /*171a0*/  ISETP.GE.AND P0, PT, R22, R212, PT ;  /* 0x000000d41600720c */ /* 0x000fc40003f06270 */
[----:B------:R-:W-:Y:S02]  /*171b0*/  FSEL R21, R21, -INF , !P2 ;  /* 0xff80000015157808 */ /* 0x000fe40005000000 */
[----:B------:R-:W-:Y:S02]  /*171c0*/  I2FP.F32.S32 R7, R40 ;  /* 0x0000002800077245 */ /* 0x000fe40000201400 */
[----:B------:R-:W-:Y:S01]  /*171d0*/  ISETP.GE.AND P2, PT, R30, R212, PT ;  /* 0x000000d41e00720c */ /* 0x000fe20003f46270 */
[----:B------:R-:W-:Y:S01]  /*171e0*/  LDSM.16.MT88.4 R40, [R196+0xe000] ;  /* 0x00e00000c428783b */ /* 0x000fe20000004200 */
[----:B------:R-:W-:Y:S01]  /*171f0*/  FMNMX.FTZ R12, R19, R12, !PT ;  /* 0x0000000c130c7209 */ /* 0x000fe20007810000 */
[----:B------:R-:W-:Y:S01]  /*17200*/  FFMA.FTZ R7, R7, -UR5, R14 ;  /* 0x8000000507077c23 */ /* 0x000fe2000801000e */
[----:B------:R-:W-:Y:S01]  /*17210*/  ISETP.LT.OR P0, PT, R22, R213, P0 ;  /* 0x000000d51600720c */ /* 0x000fe20000701670 */
[----:B------:R-:W-:Y:S01]  /*17220*/  IMAD.IADD R22, R214, 0x1, -R22 ;  /* 0x00000001d6167824 */ /* 0x000fe200078e0a16 */
[----:B------:R-:W-:-:S02]  /*17230*/  IABS R39, R39 ;  /* 0x0000002700277213 */ /* 0x000fc40000000000 */
[----:B------:R-:W-:Y:S01]  /*17240*/  ISETP.LT.OR P2, PT, R30, R213, P2 ;  /* 0x000000d51e00720c */ /* 0x000fe20001741670 */
[----:B------:R-:W-:Y:S01]  /*17250*/  IMAD.IADD R30, R214, 0x1, -R30 ;  /* 0x00000001d61e7824 */ /* 0x000fe200078e0a1e */
[----:B------:R-:W-:Y:S02]  /*17260*/  FMNMX.FTZ R12, R17, R12, !PT ;  /* 0x0000000c110c7209 */ /* 0x000fe40007810000 */
[----:B------:R-:W-:Y:S02]  /*17270*/  FMNMX.FTZ R14, R27, R25, !PT ;  /* 0x000000191b0e7209 */ /* 0x000fe40007810000 */
[----:B------:R-:W-:Y:S02]  /*17280*/  IABS R22, R22 ;  /* 0x0000001600167213 */ /* 0x000fe40000000000 */
[----:B------:R-:W-:Y:S02]  /*17290*/  I2FP.F32.S32 R39, R39 ;  /* 0x0000002700277245 */ /* 0x000fe40000201400 */
[----:B------:R-:W-:-:S02]  /*172a0*/  FSEL R11, R11, -INF , !P1 ;  /* 0xff8000000b0b7808 */ /* 0x000fc40004800000 */
[----:B------:R-:W-:Y:S01]  /*172b0*/  FMNMX.FTZ R12, R15, R12, !PT ;  /* 0x0000000c0f0c7209 */ /* 0x000fe20007810000 */
[----:B------:R-:W-:Y:S01]  /*172c0*/  FFMA.FTZ R16, R39, -UR5, R16 ;  /* 0x8000000527107c23 */ /* 0x000fe20008010010 */
[----:B------:R-:W-:Y:S01]  /*172d0*/  ISETP.GE.AND P1, PT, R24, R212, PT ;  /* 0x000000d41800720c */ /* 0x000fe20003f26270 */
[----:B------:R-:W-:Y:S01]  /*172e0*/  IMAD.IADD R39, R214, 0x1, -R28 ;  /* 0x00000001d6277824 */ /* 0x000fe200078e0a1c */
[----:B------:R-:W-:Y:S02]  /*172f0*/  FMNMX.FTZ R14, R23, R14, !PT ;  /* 0x0000000e170e7209 */ /* 0x000fe40007810000 */
[----:B------:R-:W-:Y:S02]  /*17300*/  IABS R30, R30 ;  /* 0x0000001e001e7213 */ /* 0x000fe40000000000 */
[----:B------:R-:W-:Y:S02]  /*17310*/  I2FP.F32.S32 R22, R22 ;  /* 0x0000001600167245 */ /* 0x000fe40000201400 */
[----:B------:R-:W-:-:S02]  /*17320*/  FMNMX.FTZ R12, R13, R12, !PT ;  /* 0x0000000c0d0c7209 */ /* 0x000fc40007810000 */
[----:B------:R-:W-:Y:S01]  /*17330*/  ISETP.LT.OR P1, PT, R24, R213, P1 ;  /* 0x000000d51800720c */ /* 0x000fe20000f21670 */
[----:B------:R-:W-:Y:S01]  /*17340*/  IMAD.IADD R24, R214, 0x1, -R24 ;  /* 0x00000001d6187824 */ /* 0x000fe200078e0a18 */
[----:B------:R-:W-:Y:S01]  /*17350*/  FMNMX.FTZ R14, R21, R14, !PT ;  /* 0x0000000e150e7209 */ /* 0x000fe20007810000 */
[----:B------:R-:W-:Y:S01]  /*17360*/  FFMA.FTZ R22, R22, -UR5, R5 ;  /* 0x8000000516167c23 */ /* 0x000fe20008010005 */
[----:B------:R-:W-:Y:S02]  /*17370*/  I2FP.F32.S32 R30, R30 ;  /* 0x0000001e001e7245 */ /* 0x000fe40000201400 */
[----:B------:R-:W-:Y:S02]  /*17380*/  FSEL R7, R7, -INF , !P6 ;  /* 0xff80000007077808 */ /* 0x000fe40007000000 */
[----:B------:R-:W-:Y:S01]  /*17390*/  FMNMX.FTZ R12, R231, R12, !PT ;  /* 0x0000000ce70c7209 */ /* 0x000fe20007810000 */
[----:B------:R-:W-:Y:S01]  /*173a0*/  FFMA.FTZ R29, R30, -UR5, R29 ;  /* 0x800000051e1d7c23 */ /* 0x000fe2000801001d */
[----:B------:R-:W-:-:S02]  /*173b0*/  ISETP.GE.AND P6, PT, R38, R212, PT ;  /* 0x000000d42600720c */ /* 0x000fc40003fc6270 */
[----:B------:R-:W-:Y:S02]  /*173c0*/  FSEL R5, R16, -INF , !P4 ;  /* 0xff80000010057808 */ /* 0x000fe40006000000 */
[----:B------:R-:W-:Y:S02]  /*173d0*/  FMNMX.FTZ R14, R11, R14, !PT ;  /* 0x0000000e0b0e7209 */ /* 0x000fe40007810000 */
[----:B------:R-:W-:Y:S02]  /*173e0*/  ISETP.GE.AND P4, PT, R36, R212, PT ;  /* 0x000000d42400720c */ /* 0x000fe40003f86270 */
[----:B------:R-:W-:Y:S02]  /*173f0*/  IABS R24, R24 ;  /* 0x0000001800187213 */ /* 0x000fe40000000000 */
[----:B------:R-:W-:Y:S02]  /*17400*/  FMNMX.FTZ R12, R163, R12, !PT ;  /* 0x0000000ca30c7209 */ /* 0x000fe40007810000 */
[----:B------:R-:W-:Y:S01]  /*17410*/  ISETP.LT.OR P6, PT, R38, R213, P6 ;  /* 0x000000d52600720c */ /* 0x000fe200037c1670 */
[----:B------:R-:W-:Y:S01]  /*17420*/  IMAD.IADD R38, R214, 0x1, -R38 ;  /* 0x00000001d6267824 */ /* 0x000fe200078e0a26 */
[----:B------:R-:W-:-:S02]  /*17430*/  FMNMX.FTZ R14, R9, R14, !PT ;  /* 0x0000000e090e7209 */ /* 0x000fc40007810000 */
[----:B------:R-:W-:Y:S01]  /*17440*/  ISETP.LT.OR P4, PT, R36, R213, P4 ;  /* 0x000000d52400720c */ /* 0x000fe20002781670 */
[----:B------:R-:W-:Y:S01]  /*17450*/  IMAD.IADD R36, R214, 0x1, -R36 ;  /* 0x00000001d6247824 */ /* 0x000fe200078e0a24 */
[----:B------:R-:W-:Y:S02]  /*17460*/  I2FP.F32.S32 R37, R24 ;  /* 0x0000001800257245 */ /* 0x000fe40000201400 */
[----:B------:R-:W-:Y:S02]  /*17470*/  FSEL R227, R29, -INF , !P2 ;  /* 0xff8000001de37808 */ /* 0x000fe40005000000 */
[----:B------:R-:W-:Y:S01]  /*17480*/  FMNMX.FTZ R16, R229, R12, !PT ;  /* 0x0000000ce5107209 */ /* 0x000fe20007810000 */
[----:B------:R-:W-:Y:S01]  /*17490*/  FFMA.FTZ R18, R37, -UR5, R18 ;  /* 0x8000000525127c23 */ /* 0x000fe20008010012 */
[----:B------:R-:W-:Y:S02]  /*174a0*/  ISETP.GE.AND P2, PT, R34, R212, PT ;  /* 0x000000d42200720c */ /* 0x000fe40003f46270 */
[----:B------:R-:W-:-:S02]  /*174b0*/  FMNMX.FTZ R12, R7, R14, !PT ;  /* 0x0000000e070c7209 */ /* 0x000fc40007810000 */
[----:B------:R-:W-:Y:S02]  /*174c0*/  IABS R38, R38 ;  /* 0x0000002600267213 */ /* 0x000fe40000000000 */
[----:B------:R-:W-:Y:S02]  /*174d0*/  IABS R36, R36 ;  /* 0x0000002400247213 */ /* 0x000fe40000000000 */
[----:B------:R-:W-:Y:S01]  /*174e0*/  ISETP.LT.OR P2, PT, R34, R213, P2 ;  /* 0x000000d52200720c */ /* 0x000fe20001741670 */
[----:B------:R-:W-:Y:S01]  /*174f0*/  IMAD.IADD R34, R214, 0x1, -R34 ;  /* 0x00000001d6227824 */ /* 0x000fe200078e0a22 */
[----:B------:R-:W-:Y:S02]  /*17500*/  FMNMX.FTZ R14, R165, R16, !PT ;  /* 0x00000010a50e7209 */ /* 0x000fe40007810000 */
[----:B------:R-:W-:Y:S02]  /*17510*/  FMNMX.FTZ R12, R5, R12, !PT ;  /* 0x0000000c050c7209 */ /* 0x000fe40007810000 */
[----:B------:R-:W-:-:S02]  /*17520*/  I2FP.F32.S32 R29, R38 ;  /* 0x00000026001d7245 */ /* 0x000fc40000201400 */
[----:B------:R-:W-:Y:S02]  /*17530*/  I2FP.F32.S32 R37, R36 ;  /* 0x0000002400257245 */ /* 0x000fe40000201400 */
[----:B------:R-:W-:Y:S01]  /*17540*/  FSEL R167, R18, -INF , !P1 ;  /* 0xff80000012a77808 */ /* 0x000fe20004800000 */
[----:B------:R-:W-:Y:S01]  /*17550*/  FFMA.FTZ R4, R29, -UR5, R4 ;  /* 0x800000051d047c23 */ /* 0x000fe20008010004 */
[----:B------:R-:W-:Y:S01]  /*17560*/  FMNMX.FTZ R14, R223, R14, !PT ;  /* 0x0000000edf0e7209 */ /* 0x000fe20007810000 */
[----:B------:R-:W-:Y:S01]  /*17570*/  FFMA.FTZ R8, R37, -UR5, R8 ;  /* 0x8000000525087c23 */ /* 0x000fe20008010008 */
[----:B------:R-:W-:Y:S01]  /*17580*/  FMNMX.FTZ R12, R227, R12, !PT ;  /* 0x0000000ce30c7209 */ /* 0x000fe20007810000 */
[----:B------:R-:W-:Y:S01]  /*17590*/  IMAD.IADD R37, R214, 0x1, -R0 ;  /* 0x00000001d6257824 */ /* 0x000fe200078e0a00 */
[----:B------:R-:W-:Y:S02]  /*175a0*/  IABS R34, R34 ;  /* 0x0000002200227213 */ /* 0x000fe40000000000 */
[----:B------:R-:W-:-:S02]  /*175b0*/  FSEL R225, R22, -INF , !P0 ;  /* 0xff80000016e17808 */ /* 0x000fc40004000000 */
[----:B------:R-:W-:Y:S02]  /*175c0*/  FMNMX.FTZ R14, R221, R14, !PT ;  /* 0x0000000edd0e7209 */ /* 0x000fe40007810000 */
[----:B------:R-:W-:Y:S02]  /*175d0*/  FMNMX.FTZ R12, R167, R12, !PT ;  /* 0x0000000ca70c7209 */ /* 0x000fe40007810000 */
[----:B------:R-:W-:Y:S02]  /*175e0*/  I2FP.F32.S32 R29, R34 ;  /* 0x00000022001d7245 */ /* 0x000fe40000201400 */
[----:B------:R-:W-:Y:S02]  /*175f0*/  IABS R39, R39 ;  /* 0x0000002700277213 */ /* 0x000fe40000000000 */
[----:B------:R-:W-:Y:S01]  /*17600*/  FMNMX.FTZ R14, R219, R14, !PT ;  /* 0x0000000edb0e7209 */ /* 0x000fe20007810000 */
[----:B------:R-:W-:Y:S01]  /*17610*/  FFMA.FTZ R6, R29, -UR5, R6 ;  /* 0x800000051d067c23 */ /* 0x000fe20008010006 */
[----:B------:R-:W-:-:S02]  /*17620*/  FSEL R175, R4, -INF , !P6 ;  /* 0xff80000004af7808 */ /* 0x000fc40007000000 */
[----:B------:R-:W-:Y:S02]  /*17630*/  FMNMX.FTZ R12, R225, R12, !PT ;  /* 0x0000000ce10c7209 */ /* 0x000fe40007810000 */
[----:B------:R-:W-:Y:S02]  /*17640*/  IABS R37, R37 ;  /* 0x0000002500257213 */ /* 0x000fe40000000000 */
[----:B------:R-:W-:Y:S02]  /*17650*/  I2FP.F32.S32 R39, R39 ;  /* 0x0000002700277245 */ /* 0x000fe40000201400 */
[----:B------:R-:W-:Y:S02]  /*17660*/  FSEL R177, R8, -INF , !P4 ;  /* 0xff80000008b17808 */ /* 0x000fe40006000000 */
[----:B------:R-:W-:Y:S01]  /*17670*/  ISETP.GE.AND P1, PT, R28, R212, PT ;  /* 0x000000d41c00720c */ /* 0x000fe20003f26270 */
[----:B------:R-:W-:Y:S01]  /*17680*/  FFMA.FTZ R20, R39, -UR5, R20 ;  /* 0x8000000527147c23 */ /* 0x000fe20008010014 */
[----:B------:R-:W-:-:S02]  /*17690*/  FMNMX.FTZ R4, R179, R14, !PT ;  /* 0x0000000eb3047209 */ /* 0x000fc40007810000 */
[----:B------:R-:W-:Y:S02]  /*176a0*/  FMNMX.FTZ R8, R175, R12, !PT ;  /* 0x0000000caf087209 */ /* 0x000fe40007810000 */
[----:B------:R-:W-:Y:S01]  /*176b0*/  I2FP.F32.S32 R37, R37 ;  /* 0x0000002500257245 */ /* 0x000fe20000201400 */
[----:B------:R-:W1:Y:S01]  /*176c0*/  SHFL.BFLY PT, R29, R4, 0x2, 0x1f ;  /* 0x0c401f00041d7f89 */ /* 0x000e6200000e0000 */
[----:B------:R-:W-:Y:S02]  /*176d0*/  ISETP.LT.OR P1, PT, R28, R213, P1 ;  /* 0x000000d51c00720c */ /* 0x000fe40000f21670 */
[----:B------:R-:W-:Y:S01]  /*176e0*/  ISETP.GE.AND P0, PT, R0, R212, PT ;  /* 0x000000d40000720c */ /* 0x000fe20003f06270 */
[----:B------:R-:W-:Y:S01]  /*176f0*/  FFMA.FTZ R10, R37, -UR5, R10 ;  /* 0x80000005250a7c23 */ /* 0x000fe2000801000a */
[----:B------:R-:W-:Y:S02]  /*17700*/  FSEL R173, R6, -INF , !P2 ;  /* 0xff80000006ad7808 */ /* 0x000fe40005000000 */
[----:B------:R-:W-:-:S02]  /*17710*/  FMNMX.FTZ R8, R177, R8, !PT ;  /* 0x00000008b1087209 */ /* 0x000fc40007810000 */
        /* <DEDUP_REMOVED lines=327> */
.L_x_6345:
[----:B------:R-:W1:Y:S02]  /*18b90*/  LDC R5, c[0x0][0x250] ;  /* 0x00009400ff057b82 */ /* 0x000e640000000800 */
[----:B-1----:R-:W-:-:S04]  /*18ba0*/  LEA R5, -R5, RZ, 0x6 ;  /* 0x000000ff05057211 */ /* 0x002fc800078e31ff */
[----:B------:R-:W-:-:S07]  /*18bb0*/  SHF.R.S32.HI R0, RZ, 0x1f, R5 ;  /* 0x0000001fff007819 */ /* 0x000fce0000011405 */
.L_x_6346:
[----:B------:R-:W-:Y:S01]  /*18bc0*/  LOP3.LUT R4, R210, 0xff, RZ, 0xc0, !PT ;  /* 0x000000ffd2047812 */ /* 0x000fe200078ec0ff */
[----:B------:R-:W-:Y:S01]  /*18bd0*/  ULDC.64 UR8, c[0x0][0x220] ;  /* 0x0000880000087ab9 */ /* 0x000fe20000000a00 */
[----:B------:R-:W-:Y:S01]  /*18be0*/  LEA R134, P0, R5, R156, 0x1 ;  /* 0x0000009c05867211 */ /* 0x000fe200078008ff */
[----:B------:R-:W-:Y:S01]  /*18bf0*/  ULDC UR4, c[0x0][0x39c] ;  /* 0x0000e70000047ab9 */ /* 0x000fe20000000800 */
[C---:B------:R-:W-:Y:S01]  /*18c00*/  LOP3.LUT P4, RZ, R4.reuse, 0x2, RZ, 0xc0, !PT ;  /* 0x0000000204ff7812 */ /* 0x040fe2000788c0ff */
[----:B------:R-:W-:Y:S01]  /*18c10*/  IMAD R2, R209, 0x40, R2 ;  /* 0x00000040d1027824 */ /* 0x000fe200078e0202 */
        /* <DEDUP_REMOVED lines=73> */
[----:B------:R-:W-:-:S02]  /*190b0*/  @P2 LEA R28, P0, R5, UR8, 0x1 ;  /* 0x00000008051c2c11 */ /* 0x000fc4000f8008ff */
[----:B------:R-:W-:Y:S01]  /*190c0*/  @!P2 STS.128 [R205+0x10800], RZ ;  /* 0x010800ffcd00a388 */ /* 0x000fe20000000c00 */
[----:B------:R-:W-:Y:S02]  /*190d0*/  @P4 LEA.HI.X R31, R4, UR9, R7, 0x1, P1 ;  /* 0x00000009041f4c11 */ /* 0x000fe400088f0c07 */
[----:B------:R-:W-:Y:S01]  /*190e0*/  @P2 LEA.HI.X R29, R5, UR9, R6, 0x1, P0 ;  /* 0x00000009051d2c11 */ /* 0x000fe200080f0c06 */
[----:B------:R-:W-:Y:S01]  /*190f0*/  @!PT LDS RZ, [RZ] ;  /* 0x00000000fffff984 */ /* 0x000fe20000000800 */
[----:B------:R-:W-:Y:S01]  /*19100*/  @!PT LDS RZ, [RZ] ;  /* 0x00000000fffff984 */ /* 0x000fe20000000800 */
[----:B------:R-:W-:Y:S01]  /*19110*/  @!PT LDS RZ, [RZ] ;  /* 0x00000000fffff984 */ /* 0x000fe20000000800 */
[----:B------:R1:W-:Y:S01]  /*19120*/  @P5 LDGSTS.E.BYPASS.LTC128B.128 [R205+0xd000], desc[UR6][R20.64] ;  /* 0x0d00000014cd5fae */ /* 0x0003e2000b901d46 */
[----:B------:R-:W-:-:S03]  /*19130*/  ISETP.GE.AND P6, PT, R2, R215, PT ;  /* 0x000000d70200720c */ /* 0x000fc60003fc6270 */
[----:B------:R-:W-:Y:S01]  /*19140*/  @!P5 STS.128 [R205+0xd000], RZ ;  /* 0x00d000ffcd00d388 */ /* 0x000fe20000000c00 */
[----:B------:R-:W-:-:S03]  /*19150*/  ISETP.LT.OR P6, PT, R2, R216, P6 ;  /* 0x000000d80200720c */ /* 0x000fc600037c1670 */
        /* <DEDUP_REMOVED lines=24> */
[----:B------:R-:W-:Y:S01]  /*192e0*/  @!P2 STS.128 [R205+0x11800], RZ ;  /* 0x011800ffcd00a388 */ /* 0x000fe20000000c00 */
[----:B------:R-:W-:-:S03]  /*192f0*/  ISETP.GE.AND P2, PT, R2, R212, PT ;  /* 0x000000d40200720c */ /* 0x000fc60003f46270 */
[----:B------:R-:W-:Y:S01]  /*19300*/  LDSM.16.M88.4 R148, [R202] ;  /* 0x00000000ca94783b */ /* 0x000fe20000000200 */
[----:B------:R-:W-:-:S03]  /*19310*/  ISETP.LT.OR P2, PT, R2, R213, P2 ;  /* 0x000000d50200720c */ /* 0x000fc60001741670 */
[----:B-1----:R-:W1:Y:S04]  /*19320*/  LDSM.16.M88.4 R20, [R201+0x6000] ;  /* 0x00600000c914783b */ /* 0x002e680000000200 */
[----:B------:R-:W4:Y:S04]  /*19330*/  LDSM.16.M88.4 R12, [R201+0x6800] ;  /* 0x00680000c90c783b */ /* 0x000f280000000200 */
[----:B------:R-:W5:Y:S04]  /*19340*/  LDSM.16.M88.4 R156, [R201+0x7000] ;  /* 0x00700000c99c783b */ /* 0x000f680000000200 */
[----:B------:R-:W5:Y:S04]  /*19350*/  LDSM.16.M88.4 R136, [R201+0x7800] ;  /* 0x00780000c988783b */ /* 0x000f680000000200 */
[----:B------:R-:W-:Y:S04]  /*19360*/  LDSM.16.M88.4 R32, [R200] ;  /* 0x00000000c820783b */ /* 0x000fe80000000200 */
[----:B------:R-:W5:Y:S04]  /*19370*/  LDSM.16.M88.4 R164, [R199] ;  /* 0x00000000c7a4783b */ /* 0x000f680000000200 */
[----:B--2---:R-:W2:Y:S04]  /*19380*/  LDSM.16.M88.4 R8, [R191] ;  /* 0x00000000bf08783b */ /* 0x004ea80000000200 */
[----:B------:R-:W2:Y:S04]  /*19390*/  LDSM.16.M88.4 R4, [R190] ;  /* 0x00000000be04783b */ /* 0x000ea80000000200 */
[----:B------:R-:W2:Y:S04]  /*193a0*/  LDSM.16.M88.4 R168, [R189] ;  /* 0x00000000bda8783b */ /* 0x000ea80000000200 */
[----:B---3--:R-:W-:Y:S01]  /*193b0*/  LDSM.16.M88.4 R28, [R198] ;  /* 0x00000000c61c783b */ /* 0x008fe20000000200 */
[C---:B-1----:R-:W-:Y:S03]  /*193c0*/  HMMA.16816.F32 R24, R148.reuse, R20, RZ ;  /* 0x000000149418723c */ /* 0x042fe600000018ff */
[----:B------:R-:W1:Y:S04]  /*193d0*/  LDSM.16.M88.4 R144, [R195+0x6000] ;  /* 0x00600000c390783b */ /* 0x000e680000000200 */
[----:B------:R-:W3:Y:S01]  /*193e0*/  LDSM.16.M88.4 R140, [R195+0x6800] ;  /* 0x00680000c38c783b */ /* 0x000ee20000000200 */
[C---:B------:R-:W-:Y:S03]  /*193f0*/  HMMA.16816.F32 R20, R148.reuse, R22, RZ ;  /* 0x000000169414723c */ /* 0x040fe600000018ff */
[----:B------:R-:W-:Y:S03]  /*19400*/  LDSM.16.M88.4 R172, [R195+0x7800] ;  /* 0x00780000c3ac783b */ /* 0x000fe60000000200 */
[C---:B----4-:R-:W-:Y:S01]  /*19410*/  HMMA.16816.F32 R16, R148.reuse, R12, RZ ;  /* 0x0000000c9410723c */ /* 0x050fe200000018ff */
[----:B------:R-:W-:Y:S04]  /*19420*/  LDSM.16.M88.4 R176, [R195+0x9000] ;  /* 0x00900000c3b0783b */ /* 0x000fe80000000200 */
[----:B------:R-:W0:Y:S01]  /*19430*/  LDGDEPBAR ;  /* 0x00000000000079af */ /* 0x000e220000000000 */
[C---:B------:R-:W-:Y:S06]  /*19440*/  HMMA.16816.F32 R12, R148.reuse, R14, RZ ;  /* 0x0000000e940c723c */ /* 0x040fec00000018ff */
[C---:B-----5:R-:W-:Y:S06]  /*19450*/  HMMA.16816.F32 R160, R148.reuse, R156, RZ ;  /* 0x0000009c94a0723c */ /* 0x060fec00000018ff */
[C---:B------:R-:W-:Y:S06]  /*19460*/  HMMA.16816.F32 R156, R148.reuse, R158, RZ ;  /* 0x0000009e949c723c */ /* 0x040fec00000018ff */
[C---:B------:R-:W-:Y:S06]  /*19470*/  HMMA.16816.F32 R152, R148.reuse, R136, RZ ;  /* 0x000000889498723c */ /* 0x040fec00000018ff */
[----:B------:R-:W-:Y:S01]  /*19480*/  HMMA.16816.F32 R148, R148, R138, RZ ;  /* 0x0000008a9494723c */ /* 0x000fe200000018ff */
[----:B------:R-:W4:Y:S05]  /*19490*/  LDSM.16.M88.4 R136, [R195+0x7000] ;  /* 0x00700000c388783b */ /* 0x000f2a0000000200 */
[C---:B------:R-:W-:Y:S06]  /*194a0*/  HMMA.16816.F32 R24, R32.reuse, R164, R24 ;  /* 0x000000a42018723c */ /* 0x040fec0000001818 */
[C---:B------:R-:W-:Y:S01]  /*194b0*/  HMMA.16816.F32 R20, R32.reuse, R166, R20 ;  /* 0x000000a62014723c */ /* 0x040fe20000001814 */
[----:B------:R-:W-:Y:S05]  /*194c0*/  LDSM.16.M88.4 R164, [R188] ;  /* 0x00000000bca4783b */ /* 0x000fea0000000200 */
[C---:B--2---:R-:W-:Y:S06]  /*194d0*/  HMMA.16816.F32 R16, R32.reuse, R8, R16 ;  /* 0x000000082010723c */ /* 0x044fec0000001810 */
[C---:B------:R-:W-:Y:S01]  /*194e0*/  HMMA.16816.F32 R12, R32.reuse, R10, R12 ;  /* 0x0000000a200c723c */ /* 0x040fe2000000180c */
[----:B------:R-:W2:Y:S05]  /*194f0*/  LDSM.16.M88.4 R8, [R197] ;  /* 0x00000000c508783b */ /* 0x000eaa0000000200 */
[C---:B------:R-:W-:Y:S06]  /*19500*/  HMMA.16816.F32 R160, R32.reuse, R4, R160 ;  /* 0x0000000420a0723c */ /* 0x040fec00000018a0 */
[C---:B------:R-:W-:Y:S01]  /*19510*/  HMMA.16816.F32 R156, R32.reuse, R6, R156 ;  /* 0x00000006209c723c */ /* 0x040fe2000000189c */
[----:B------:R-:W5:Y:S05]  /*19520*/  LDSM.16.M88.4 R4, [R188+0x800] ;  /* 0x00080000bc04783b */ /* 0x000f6a0000000200 */
[C---:B------:R-:W-:Y:S06]  /*19530*/  HMMA.16816.F32 R152, R32.reuse, R168, R152 ;  /* 0x000000a82098723c */ /* 0x040fec0000001898 */
[----:B------:R-:W-:Y:S01]  /*19540*/  HMMA.16816.F32 R148, R32, R170, R148 ;  /* 0x000000aa2094723c */ /* 0x000fe20000001894 */
[----:B------:R-:W5:Y:S04]  /*19550*/  LDSM.16.M88.4 R32, [R188+0x1000] ;  /* 0x00100000bc20783b */ /* 0x000f680000000200 */
[----:B------:R-:W-:Y:S01]  /*19560*/  LDSM.16.M88.4 R168, [R202+0x2000] ;  /* 0x00200000caa8783b */ /* 0x000fe20000000200 */
[C---:B-1----:R-:W-:Y:S06]  /*19570*/  HMMA.16816.F32 R24, R28.reuse, R144, R24 ;  /* 0x000000901c18723c */ /* 0x042fec0000001818 */
[C---:B------:R-:W-:Y:S01]  /*19580*/  HMMA.16816.F32 R20, R28.reuse, R146, R20 ;  /* 0x000000921c14723c */ /* 0x040fe20000001814 */
[----:B------:R-:W1:Y:S05]  /*19590*/  LDSM.16.M88.4 R144, [R188+0x1800] ;  /* 0x00180000bc90783b */ /* 0x000e6a0000000200 */
        /* <DEDUP_REMOVED lines=13> */
[C---:B-----5:R-:W-:Y:S06]  /*19670*/  HMMA.16816.F32 R16, R8.reuse, R4, R16 ;  /* 0x000000040810723c */ /* 0x060fec0000001810 */
[C---:B------:R-:W-:Y:S01]  /*19680*/  HMMA.16816.F32 R12, R8.reuse, R6, R12 ;  /* 0x00000006080c723c */ /* 0x040fe2000000180c */
[----:B------:R-:W2:Y:S05]  /*19690*/  LDSM.16.M88.4 R4, [R200+0x2000] ;  /* 0x00200000c804783b */ /* 0x000eaa0000000200 */
[C---:B------:R-:W-:Y:S06]  /*196a0*/  HMMA.16816.F32 R160, R8.reuse, R32, R160 ;  /* 0x0000002008a0723c */ /* 0x040fec00000018a0 */
[C---:B------:R-:W-:Y:S01]  /*196b0*/  HMMA.16816.F32 R156, R8.reuse, R34, R156 ;  /* 0x00000022089c723c */ /* 0x040fe2000000189c */
[----:B------:R-:W5:Y:S05]  /*196c0*/  LDSM.16.M88.4 R32, [R186] ;  /* 0x00000000ba20783b */ /* 0x000f6a0000000200 */
[C---:B-1----:R-:W-:Y:S06]  /*196d0*/  HMMA.16816.F32 R152, R8.reuse, R144, R152 ;  /* 0x000000900898723c */ /* 0x042fec0000001898 */
[----:B------:R-:W-:Y:S01]  /*196e0*/  HMMA.16816.F32 R148, R8, R146, R148 ;  /* 0x000000920894723c */ /* 0x000fe20000001894 */
[----:B------:R-:W1:Y:S04]  /*196f0*/  LDSM.16.M88.4 R8, [R185] ;  /* 0x00000000b908783b */ /* 0x000e680000000200 */
[----:B------:R-:W1:Y:S01]  /*19700*/  LDSM.16.M88.4 R144, [R184] ;  /* 0x00000000b890783b */ /* 0x000e620000000200 */
        /* <DEDUP_REMOVED lines=8> */
[----:B------:R-:W4:Y:S05]  /*19790*/  LDSM.16.M88.4 R28, [R195+0x8800] ;  /* 0x00880000c31c783b */ /* 0x000f2a0000000200 */
[C---:B------:R-:W-:Y:S06]  /*197a0*/  HMMA.16816.F32 R152, R168.reuse, R172, R152 ;  /* 0x000000aca898723c */ /* 0x040fec0000001898 */
[----:B------:R-:W-:Y:S01]  /*197b0*/  HMMA.16816.F32 R148, R168, R174, R148 ;  /* 0x000000aea894723c */ /* 0x000fe20000001894 */
[----:B------:R-:W-:Y:S04]  /*197c0*/  LDSM.16.M88.4 R172, [R195+0x9800] ;  /* 0x00980000c3ac783b */ /* 0x000fe80000000200 */
[----:B------:R-:W-:Y:S01]  /*197d0*/  LDSM.16.M88.4 R168, [R188+0x3800] ;  /* 0x00380000bca8783b */ /* 0x000fe20000000200 */
[C---:B--2---:R-:W-:Y:S06]  /*197e0*/  HMMA.16816.F32 R24, R4.reuse, R164, R24 ;  /* 0x000000a40418723c */ /* 0x044fec0000001818 */
[C---:B------:R-:W-:Y:S01]  /*197f0*/  HMMA.16816.F32 R20, R4.reuse, R166, R20 ;  /* 0x000000a60414723c */ /* 0x040fe20000001814 */
[----:B------:R-:W-:Y:S05]  /*19800*/  LDSM.16.M88.4 R164, [R197+0x2000] ;  /* 0x00200000c5a4783b */ /* 0x000fea0000000200 */
[C---:B-----5:R-:W-:Y:S06]  /*19810*/  HMMA.16816.F32 R16, R4.reuse, R32, R16 ;  /* 0x000000200410723c */ /* 0x060fec0000001810 */
[C---:B------:R-:W-:Y:S01]  /*19820*/  HMMA.16816.F32 R12, R4.reuse, R34, R12 ;  /* 0x00000022040c723c */ /* 0x040fe2000000180c */
[----:B------:R-:W2:Y:S05]  /*19830*/  LDSM.16.M88.4 R32, [R188+0x2000] ;  /* 0x00200000bc20783b */ /* 0x000eaa0000000200 */
[C---:B-1----:R-:W-:Y:S06]  /*19840*/  HMMA.16816.F32 R160, R4.reuse, R8, R160 ;  /* 0x0000000804a0723c */ /* 0x042fec00000018a0 */
[C---:B------:R-:W-:Y:S01]  /*19850*/  HMMA.16816.F32 R156, R4.reuse, R10, R156 ;  /* 0x0000000a049c723c */ /* 0x040fe2000000189c */
[----:B------:R-:W1:Y:S05]  /*19860*/  LDSM.16.M88.4 R8, [R188+0x2800] ;  /* 0x00280000bc08783b */ /* 0x000e6a0000000200 */
[C---:B------:R-:W-:Y:S06]  /*19870*/  HMMA.16816.F32 R152, R4.reuse, R144, R152 ;  /* 0x000000900498723c */ /* 0x040fec0000001898 */
[----:B------:R-:W-:Y:S01]  /*19880*/  HMMA.16816.F32 R148, R4, R146, R148 ;  /* 0x000000920494723c */ /* 0x000fe20000001894 */
[----:B------:R-:W5:Y:S04]  /*19890*/  LDSM.16.M88.4 R4, [R188+0x3000] ;  /* 0x00300000bc04783b */ /* 0x000f680000000200 */
        /* <DEDUP_REMOVED lines=8> */
[----:B------:R-:W-:Y:S06]  /*19920*/  HMMA.16816.F32 R156, R136, R178, R156 ;  /* 0x000000b2889c723c */ /* 0x000fec000000189c */
[----:B--2---:R-:W-:Y:S06]  /*19930*/  HMMA.16816.F32 R24, R164, R32, R24 ;  /* 0x00000020a418723c */ /* 0x004fec0000001818 */
[C---:B------:R-:W-:Y:S06]  /*19940*/  HMMA.16816.F32 R152, R136.reuse, R172, R152 ;  /* 0x000000ac8898723c */ /* 0x040fec0000001898 */
[----:B------:R-:W-:Y:S01]  /*19950*/  HMMA.16816.F32 R148, R136, R174, R148 ;  /* 0x000000ae8894723c */ /* 0x000fe20000001894 */
[----:B------:R-:W2:Y:S04]  /*19960*/  LDSM.16.M88.4 R136, [R201+0xb000] ;  /* 0x00b00000c988783b */ /* 0x000ea80000000200 */
[----:B------:R-:W-:Y:S01]  /*19970*/  LDSM.16.M88.4 R172, [R200+0x4000] ;  /* 0x00400000c8ac783b */ /* 0x000fe20000000200 */
[C---:B------:R-:W-:Y:S03]  /*19980*/  HMMA.16816.F32 R20, R164.reuse, R34, R20 ;  /* 0x00000022a414723c */ /* 0x040fe60000001814 */
[----:B------:R-:W-:Y:S03]  /*19990*/  LDSM.16.M88.4 R32, [R201+0xb800] ;  /* 0x00b80000c920783b */ /* 0x000fe60000000200 */
[C---:B-1----:R-:W-:Y:S06]  /*199a0*/  HMMA.16816.F32 R16, R164.reuse, R8, R16 ;  /* 0x00000008a410723c */ /* 0x042fec0000001810 */
[C---:B------:R-:W-:Y:S01]  /*199b0*/  HMMA.16816.F32 R12, R164.reuse, R10, R12 ;  /* 0x0000000aa40c723c */ /* 0x040fe2000000180c */
[----:B------:R-:W1:Y:S05]  /*199c0*/  LDSM.16.M88.4 R8, [R183] ;  /* 0x00000000b708783b */ /* 0x000e6a0000000200 */
[C---:B-----5:R-:W-:Y:S06]  /*199d0*/  HMMA.16816.F32 R160, R164.reuse, R4, R160 ;  /* 0x00000004a4a0723c */ /* 0x060fec00000018a0 */
[----:B------:R-:W-:Y:S01]  /*199e0*/  HMMA.16816.F32 R156, R164, R6, R156 ;  /* 0x00000006a49c723c */ /* 0x000fe2000000189c */
[----:B------:R-:W4:Y:S05]  /*199f0*/  LDSM.16.M88.4 R4, [R182] ;  /* 0x00000000b604783b */ /* 0x000f2a0000000200 */
[----:B---3--:R-:W-:Y:S06]  /*19a00*/  HMMA.16816.F32 R24, R28, R144, R24 ;  /* 0x000000901c18723c */ /* 0x008fec0000001818 */
[C---:B------:R-:W-:Y:S06]  /*19a10*/  HMMA.16816.F32 R152, R164.reuse, R168, R152 ;  /* 0x000000a8a498723c */ /* 0x040fec0000001898 */
[----:B------:R-:W-:Y:S01]  /*19a20*/  HMMA.16816.F32 R148, R164, R170, R148 ;  /* 0x000000aaa494723c */ /* 0x000fe20000001894 */
[----:B------:R-:W3:Y:S04]  /*19a30*/  LDSM.16.M88.4 R168, [R181] ;  /* 0x00000000b5a8783b */ /* 0x000ee80000000200 */
[----:B------:R-:W-:Y:S01]  /*19a40*/  LDSM.16.M88.4 R164, [R180] ;  /* 0x00000000b4a4783b */ /* 0x000fe20000000200 */
[C---:B------:R-:W-:Y:S03]  /*19a50*/  HMMA.16816.F32 R20, R28.reuse, R146, R20 ;  /* 0x000000921c14723c */ /* 0x040fe60000001814 */
[----:B------:R-:W-:Y:S03]  /*19a60*/  LDSM.16.M88.4 R144, [R198+0x4000] ;  /* 0x00400000c690783b */ /* 0x000fe60000000200 */
[C---:B------:R-:W-:Y:S06]  /*19a70*/  HMMA.16816.F32 R16, R28.reuse, R140, R16 ;  /* 0x0000008c1c10723c */ /* 0x040fec0000001810 */
[C---:B------:R-:W-:Y:S01]  /*19a80*/  HMMA.16816.F32 R12, R28.reuse, R142, R12 ;  /* 0x0000008e1c0c723c */ /* 0x040fe2000000180c */
[----:B------:R-:W5:Y:S05]  /*19a90*/  LDSM.16.M88.4 R140, [R195+0xa000] ;  /* 0x00a00000c38c783b */ /* 0x000f6a0000000200 */
[C---:B--2---:R-:W-:Y:S06]  /*19aa0*/  HMMA.16816.F32 R160, R28.reuse, R136, R160 ;  /* 0x000000881ca0723c */ /* 0x044fec00000018a0 */
[----:B------:R-:W-:Y:S01]  /*19ab0*/  HMMA.16816.F32 R156, R28, R138, R156 ;  /* 0x0000008a1c9c723c */ /* 0x000fe2000000189c */
[----:B------:R-:W2:Y:S05]  /*19ac0*/  LDSM.16.M88.4 R136, [R195+0xa800] ;  /* 0x00a80000c388783b */ /* 0x000eaa0000000200 */
[----:B-1----:R-:W-:Y:S06]  /*19ad0*/  HMMA.16816.F32 R24, R172, R8, R24 ;  /* 0x00000008ac18723c */ /* 0x002fec0000001818 */
        /* <DEDUP_REMOVED lines=8> */
[----:B------:R-:W1:Y:S05]  /*19b60*/  LDSM.16.M88.4 R4, [R188+0x4000] ;  /* 0x00400000bc04783b */ /* 0x000e6a0000000200 */
[C---:B---3--:R-:W-:Y:S06]  /*19b70*/  HMMA.16816.F32 R160, R172.reuse, R168, R160 ;  /* 0x000000a8aca0723c */ /* 0x048fec00000018a0 */
[----:B------:R-:W-:Y:S06]  /*19b80*/  HMMA.16816.F32 R156, R172, R170, R156 ;  /* 0x000000aaac9c723c */ /* 0x000fec000000189c */
[----:B-----5:R-:W-:Y:S06]  /*19b90*/  HMMA.16816.F32 R24, R144, R140, R24 ;  /* 0x0000008c9018723c */ /* 0x020fec0000001818 */
[C---:B------:R-:W-:Y:S01]  /*19ba0*/  HMMA.16816.F32 R168, R172.reuse, R164, R152 ;  /* 0x000000a4aca8723c */ /* 0x040fe20000001898 */
[----:B------:R-:W3:Y:S05]  /*19bb0*/  LDSM.16.M88.4 R152, [R188+0x4800] ;  /* 0x00480000bc98783b */ /* 0x000eea0000000200 */
[----:B------:R-:W-:Y:S01]  /*19bc0*/  HMMA.16816.F32 R148, R172, R166, R148 ;  /* 0x000000a6ac94723c */ /* 0x000fe20000001894 */
[----:B------:R-:W4:Y:S05]  /*19bd0*/  LDSM.16.M88.4 R164, [R188+0x5000] ;  /* 0x00500000bca4783b */ /* 0x000f2a0000000200 */
[----:B------:R-:W-:Y:S01]  /*19be0*/  HMMA.16816.F32 R20, R144, R142, R20 ;  /* 0x0000008e9014723c */ /* 0x000fe20000001814 */
[----:B------:R-:W5:Y:S01]  /*19bf0*/  LDSM.16.M88.4 R140, [R188+0x5800] ;  /* 0x00580000bc8c783b */ /* 0x000f620000000200 */
[----:B------:R-:W-:-:S04]  /*19c00*/  DEPBAR.LE SB0, 0x0 ;  /* 0x000080000000791a */ /* 0x000fc80000000000 */
[C---:B--2---:R-:W-:Y:S06]  /*19c10*/  HMMA.16816.F32 R16, R144.reuse, R136, R16 ;  /* 0x000000889010723c */ /* 0x044fec0000001810 */
[----:B------:R-:W-:Y:S06]  /*19c20*/  HMMA.16816.F32 R12, R144, R138, R12 ;  /* 0x0000008a900c723c */ /* 0x000fec000000180c */
[----:B-1----:R-:W-:Y:S06]  /*19c30*/  HMMA.16816.F32 R24, R8, R4, R24 ;  /* 0x000000040818723c */ /* 0x002fec0000001818 */
[C---:B------:R-:W-:Y:S06]  /*19c40*/  HMMA.16816.F32 R160, R144.reuse, R32, R160 ;  /* 0x0000002090a0723c */ /* 0x040fec00000018a0 */
[C---:B------:R-:W-:Y:S06]  /*19c50*/  HMMA.16816.F32 R156, R144.reuse, R34, R156 ;  /* 0x00000022909c723c */ /* 0x040fec000000189c */
[C---:B------:R-:W-:Y:S06]  /*19c60*/  HMMA.16816.F32 R168, R144.reuse, R28, R168 ;  /* 0x0000001c90a8723c */ /* 0x040fec00000018a8 */
[----:B------:R-:W-:Y:S01]  /*19c70*/  HMMA.16816.F32 R148, R144, R30, R148 ;  /* 0x0000001e9094723c */ /* 0x000fe20000001894 */
[----:B------:R-:W-:Y:S01]  /*19c80*/  FMUL.FTZ R4, R24, UR4 ;  /* 0x0000000418047c20 */ /* 0x000fe20008410000 */
[----:B------:R-:W-:Y:S01]  /*19c90*/  FMUL.FTZ R25, R25, UR4 ;  /* 0x0000000419197c20 */ /* 0x000fe20008410000 */
[----:B------:R-:W-:-:S02]  /*19ca0*/  VIADD R28, R2, 0x8 ;  /* 0x00000008021c7836 */ /* 0x000fc40000000000 */
[----:B------:R-:W-:Y:S01]  /*19cb0*/  FMUL.FTZ R27, R27, UR4 ;  /* 0x000000041b1b7c20 */ /* 0x000fe20008410000 */
[----:B------:R-:W-:Y:S01]  /*19cc0*/  FMUL.FTZ R26, R26, UR4 ;  /* 0x000000041a1a7c20 */ /* 0x000fe20008410000 */
[C---:B------:R-:W-:Y:S01]  /*19cd0*/  HMMA.16816.F32 R20, R8.reuse, R6, R20 ;  /* 0x000000060814723c */ /* 0x040fe20000001814 */
[----:B------:R-:W-:Y:S01]  /*19ce0*/  MUFU.TANH R25, R25 ;  /* 0x0000001900197308 */ /* 0x000fe20000002400 */
[C---:B------:R-:W-:Y:S02]  /*19cf0*/  ISETP.GE.AND P5, PT, R28.reuse, R215, PT ;  /* 0x000000d71c00720c */ /* 0x040fe40003fa6270 */
[C---:B------:R-:W-:Y:S02]  /*19d00*/  ISETP.GE.AND P4, PT, R28.reuse, R212, PT ;  /* 0x000000d41c00720c */ /* 0x040fe40003f86270 */
[----:B---3--:R-:W-:Y:S01]  /*19d10*/  HMMA.16816.F32 R16, R8, R152, R16 ;  /* 0x000000980810723c */ /* 0x008fe20000001810 */
[----:B------:R-:W-:Y:S01]  /*19d20*/  IMAD.IADD R6, R217, 0x1, -R2 ;  /* 0x00000001d9067824 */ /* 0x000fe200078e0a02 */
[----:B------:R-:W-:-:S02]  /*19d30*/  ISETP.LT.OR P5, PT, R28, R216, P5 ;  /* 0x000000d81c00720c */ /* 0x000fc40002fa1670 */
[----:B------:R-:W-:Y:S01]  /*19d40*/  ISETP.LT.OR P4, PT, R28, R213, P4 ;  /* 0x000000d51c00720c */ /* 0x000fe20002781670 */
[----:B------:R-:W-:Y:S01]  /*19d50*/  MUFU.TANH R27, R27 ;  /* 0x0000001b001b7308 */ /* 0x000fe20000002400 */
[----:B------:R-:W-:Y:S01]  /*19d60*/  HMMA.16816.F32 R12, R8, R154, R12 ;  /* 0x0000009a080c723c */ /* 0x000fe2000000180c */
[----:B------:R-:W-:-:S05]  /*19d70*/  IABS R6, R6 ;  /* 0x0000000600067213 */ /* 0x000fca0000000000 */
[C---:B----4-:R-:W-:Y:S01]  /*19d80*/  HMMA.16816.F32 R160, R8.reuse, R164, R160 ;  /* 0x000000a408a0723c */ /* 0x050fe200000018a0 */
[----:B------:R-:W-:Y:S05]  /*19d90*/  MUFU.TANH R26, R26 ;  /* 0x0000001a001a7308 */ /* 0x000fea0000002400 */
[----:B------:R-:W-:Y:S01]  /*19da0*/  HMMA.16816.F32 R156, R8, R166, R156 ;  /* 0x000000a6089c723c */ /* 0x000fe2000000189c */
[----:B------:R-:W-:Y:S01]  /*19db0*/  FMUL.FTZ R0, R20, UR4 ;  /* 0x0000000414007c20 */ /* 0x000fe20008410000 */
[----:B------:R-:W-:Y:S01]  /*19dc0*/  FMUL.FTZ R21, R21, UR4 ;  /* 0x0000000415157c20 */ /* 0x000fe20008410000 */
[----:B------:R-:W-:Y:S01]  /*19dd0*/  FMUL.FTZ R22, R22, UR4 ;  /* 0x0000000416167c20 */ /* 0x000fe20008410000 */
[----:B------:R-:W-:-:S02]  /*19de0*/  FMUL.FTZ R23, R23, UR4 ;  /* 0x0000000417177c20 */ /* 0x000fc40008410000 */
[C---:B-----5:R-:W-:Y:S01]  /*19df0*/  HMMA.16816.F32 R168, R8.reuse, R140, R168 ;  /* 0x0000008c08a8723c */ /* 0x060fe200000018a8 */
[----:B------:R-:W-:Y:S01]  /*19e00*/  MUFU.TANH R0, R0 ;  /* 0x0000000000007308 */ /* 0x000fe20000002400 */
[----:B------:R-:W-:Y:S01]  /*19e10*/  FMUL.FTZ R17, R17, UR4 ;  /* 0x0000000411117c20 */ /* 0x000fe20008410000 */
[----:B------:R-:W-:Y:S01]  /*19e20*/  FMUL.FTZ R19, R19, UR4 ;  /* 0x0000000413137c20 */ /* 0x000fe20008410000 */
[----:B------:R-:W-:Y:S02]  /*19e30*/  FMUL.FTZ R18, R18, UR4 ;  /* 0x0000000412127c20 */ /* 0x000fe40008410000 */
[----:B------:R-:W-:Y:S01]  /*19e40*/  HMMA.16816.F32 R148, R8, R142, R148 ;  /* 0x0000008e0894723c */ /* 0x000fe20000001894 */
[----:B------:R-:W-:Y:S01]  /*19e50*/  FMUL.FTZ R20, R12, UR4 ;  /* 0x000000040c147c20 */ /* 0x000fe20008410000 */
[----:B------:R-:W-:Y:S01]  /*19e60*/  FMUL.FTZ R24, R13, UR4 ;  /* 0x000000040d187c20 */ /* 0x000fe20008410000 */
[----:B------:R-:W1:Y:S03]  /*19e70*/  MUFU.TANH R10, R4 ;  /* 0x00000004000a7308 */ /* 0x000e660000002400 */
[----:B------:R-:W-:Y:S01]  /*19e80*/  FMUL.FTZ R160, R160, UR4 ;  /* 0x00000004a0a07c20 */ /* 0x000fe20008410000 */
[----:B------:R-:W-:Y:S01]  /*19e90*/  VIADD R8, R2, 0x1 ;  /* 0x0000000102087836 */ /* 0x000fe20000000000 */
[----:B------:R-:W-:Y:S01]  /*19ea0*/  I2FP.F32.S32 R11, R6 ;  /* 0x00000006000b7245 */ /* 0x000fe20000201400 */
[----:B------:R-:W-:Y:S01]  /*19eb0*/  FMUL.FTZ R9, R16, UR4 ;  /* 0x0000000410097c20 */ /* 0x000fe20008410000 */
[----:B------:R-:W-:Y:S01]  /*19ec0*/  FMUL.FTZ R16, R14, UR4 ;  /* 0x000000040e107c20 */ /* 0x000fe20008410000 */
[----:B------:R-:W-:-:S02]  /*19ed0*/  IMAD.IADD R5, R217, 0x1, -R8 ;  /* 0x00000001d9057824 */ /* 0x000fc400078e0a08 */
[----:B------:R-:W-:Y:S01]  /*19ee0*/  FMUL.FTZ R14, R15, UR4 ;  /* 0x000000040f0e7c20 */ /* 0x000fe20008410000 */
[--C-:B------:R-:W-:Y:S01]  /*19ef0*/  IMAD.IADD R15, R217, 0x1, -R28.reuse ;  /* 0x00000001d90f7824 */ /* 0x100fe200078e0a1c */
[----:B------:R-:W2:Y:S01]  /*19f00*/  MUFU.TANH R21, R21 ;  /* 0x0000001500157308 */ /* 0x000ea20000002400 */
[----:B------:R-:W-:Y:S01]  /*19f10*/  ISETP.GE.AND P0, PT, R8, R215, PT ;  /* 0x000000d70800720c */ /* 0x000fe20003f06270 */
[----:B------:R-:W-:Y:S01]  /*19f20*/  IMAD.IADD R28, R214, 0x1, -R28 ;  /* 0x00000001d61c7824 */ /* 0x000fe200078e0a1c */
[----:B------:R-:W-:Y:S01]  /*19f30*/  IABS R5, R5 ;  /* 0x0000000500057213 */ /* 0x000fe20000000000 */
[----:B------:R-:W-:Y:S01]  /*19f40*/  FMUL.FTZ R161, R161, UR4 ;  /* 0x00000004a1a17c20 */ /* 0x000fe20008410000 */
[----:B------:R-:W-:Y:S01]  /*19f50*/  ISETP.GE.AND P1, PT, R8, R212, PT ;  /* 0x000000d40800720c */ /* 0x000fe20003f26270 */
[----:B-1----:R-:W-:Y:S01]  /*19f60*/  FFMA.FTZ R10, R11, -UR5, R10 ;  /* 0x800000050b0a7c23 */ /* 0x002fe2000801000a */
[----:B------:R-:W-:Y:S01]  /*19f70*/  I2FP.F32.S32 R12, R5 ;  /* 0x00000005000c7245 */ /* 0x000fe20000201400 */
[----:B------:R-:W-:Y:S01]  /*19f80*/  VIADD R11, R2, 0x9 ;  /* 0x00000009020b7836 */ /* 0x000fe20000000000 */
[----:B------:R-:W1:Y:S01]  /*19f90*/  MUFU.TANH R22, R22 ;  /* 0x0000001600167308 */ /* 0x000e620000002400 */
[----:B------:R-:W-:Y:S01]  /*19fa0*/  IABS R15, R15 ;  /* 0x0000000f000f7213 */ /* 0x000fe20000000000 */
[----:B------:R-:W-:Y:S01]  /*19fb0*/  FMUL.FTZ R6, R148, UR4 ;  /* 0x0000000494067c20 */ /* 0x000fe20008410000 */
[----:B------:R-:W-:Y:S01]  /*19fc0*/  FFMA.FTZ R25, R12, -UR5, R25 ;  /* 0x800000050c197c23 */ /* 0x000fe20008010019 */
[----:B------:R-:W-:Y:S01]  /*19fd0*/  IMAD.IADD R13, R217, 0x1, -R11 ;  /* 0x00000001d90d7824 */ /* 0x000fe200078e0a0b */
[----:B------:R-:W-:Y:S01]  /*19fe0*/  ISETP.LT.OR P0, PT, R8, R216, P0 ;  /* 0x000000d80800720c */ /* 0x000fe20000701670 */
[----:B------:R-:W-:Y:S01]  /*19ff0*/  IMAD.IADD R12, R214, 0x1, -R2 ;  /* 0x00000001d60c7824 */ /* 0x000fe200078e0a02 */
[----:B------:R-:W-:Y:S01]  /*1a000*/  ISETP.LT.OR P1, PT, R8, R213, P1 ;  /* 0x000000d50800720c */ /* 0x000fe20000f21670 */
[----:B------:R-:W-:Y:S01]  /*1a010*/  IMAD.IADD R8, R214, 0x1, -R8 ;  /* 0x00000001d6087824 */ /* 0x000fe200078e0a08 */
[----:B------:R-:W-:Y:S01]  /*1a020*/  I2FP.F32.S32 R15, R15 ;  /* 0x0000000f000f7245 */ /* 0x000fe20000201400 */
[----:B------:R-:W3:Y:S01]  /*1a030*/  MUFU.TANH R23, R23 ;  /* 0x0000001700177308 */ /* 0x000ee20000002400 */
[----:B------:R-:W-:Y:S01]  /*1a040*/  IABS R13, R13 ;  /* 0x0000000d000d7213 */ /* 0x000fe20000000000 */
[----:B------:R-:W-:Y:S01]  /*1a050*/  FMUL.FTZ R5, R150, UR4 ;  /* 0x0000000496057c20 */ /* 0x000fe20008410000 */
[----:B------:R-:W-:Y:S01]  /*1a060*/  IABS R12, R12 ;  /* 0x0000000c000c7213 */ /* 0x000fe20000000000 */
[----:B------:R-:W-:Y:S01]  /*1a070*/  FFMA.FTZ R0, R15, -UR5, R0 ;  /* 0x800000050f007c23 */ /* 0x000fe20008010000 */
[----:B------:R-:W-:Y:S01]  /*1a080*/  IABS R28, R28 ;  /* 0x0000001c001c7213 */ /* 0x000fe20000000000 */
[----:B------:R-:W-:Y:S01]  /*1a090*/  FMUL.FTZ R162, R162, UR4 ;  /* 0x00000004a2a27c20 */ /* 0x000fe20008410000 */
[----:B------:R-:W-:Y:S01]  /*1a0a0*/  IABS R8, R8 ;  /* 0x0000000800087213 */ /* 0x000fe20000000000 */
[----:B------:R-:W4:Y:S01]  /*1a0b0*/  MUFU.TANH R9, R9 ;  /* 0x0000000900097308 */ /* 0x000f220000002400 */
[----:B------:R-:W-:Y:S01]  /*1a0c0*/  I2FP.F32.S32 R30, R13 ;  /* 0x0000000d001e7245 */ /* 0x000fe20000201400 */
[----:B------:R-:W-:Y:S01]  /*1a0d0*/  FMUL.FTZ R163, R163, UR4 ;  /* 0x00000004a3a37c20 */ /* 0x000fe20008410000 */
[----:B------:R-:W-:Y:S01]  /*1a0e0*/  I2FP.F32.S32 R13, R12 ;  /* 0x0000000c000d7245 */ /* 0x000fe20000201400 */
[----:B------:R-:W-:Y:S01]  /*1a0f0*/  FMUL.FTZ R7, R151, UR4 ;  /* 0x0000000497077c20 */ /* 0x000fe20008410000 */
[----:B------:R-:W-:Y:S01]  /*1a100*/  I2FP.F32.S32 R15, R28 ;  /* 0x0000001c000f7245 */ /* 0x000fe20000201400 */
[----:B--2---:R-:W-:Y:S01]  /*1a110*/  FFMA.FTZ R21, R30, -UR5, R21 ;  /* 0x800000051e157c23 */ /* 0x004fe20008010015 */
[----:B------:R-:W-:Y:S01]  /*1a120*/  FSEL R12, R10, -INF , !P6 ;  /* 0xff8000000a0c7808 */ /* 0x000fe20007000000 */
[----:B------:R-:W-:Y:S01]  /*1a130*/  FFMA.FTZ R13, R13, -UR5, R26 ;  /* 0x800000050d0d7c23 */ /* 0x000fe2000801001a */
[-C--:B------:R-:W-:Y:S01]  /*1a140*/  ISETP.GE.AND P6, PT, R11, R215.reuse, PT ;  /* 0x000000d70b00720c */ /* 0x080fe20003fc6270 */
[----:B-1----:R-:W-:Y:S01]  /*1a150*/  FFMA.FTZ R22, R15, -UR5, R22 ;  /* 0x800000050f167c23 */ /* 0x002fe20008010016 */
[----:B------:R-:W-:Y:S01]  /*1a160*/  I2FP.F32.S32 R8, R8 ;  /* 0x0000000800087245 */ /* 0x000fe20000201400 */
[----:B------:R-:W-:Y:S01]  /*1a170*/  VIADD R15, R2, 0x10 ;  /* 0x00000010020f7836 */ /* 0x000fe20000000000 */
[----:B------:R-:W-:Y:S01]  /*1a180*/  ISETP.LT.OR P6, PT, R11, R216, P6 ;  /* 0x000000d80b00720c */ /* 0x000fe200037c1670 */
[----:B------:R-:W-:Y:S01]  /*1a190*/  IMAD.IADD R26, R214, 0x1, -R11 ;  /* 0x00000001d61a7824 */ /* 0x000fe200078e0a0b */
[----:B------:R-:W-:Y:S01]  /*1a1a0*/  FSEL R10, R25, -INF , !P0 ;  /* 0xff800000190a7808 */ /* 0x000fe20004000000 */
[----:B------:R-:W-:Y:S01]  /*1a1b0*/  FFMA.FTZ R27, R8, -UR5, R27 ;  /* 0x80000005081b7c23 */ /* 0x000fe2000801001b */
[----:B------:R-:W-:Y:S01]  /*1a1c0*/  FSEL R8, R0, -INF , !P5 ;  /* 0xff80000000087808 */ /* 0x000fe20006800000 */
[----:B------:R-:W-:Y:S01]  /*1a1d0*/  VIADD R25, R2, 0x11 ;  /* 0x0000001102197836 */ /* 0x000fe20000000000 */
[----:B------:R-:W-:Y:S01]  /*1a1e0*/  FSEL R0, R21, -INF , !P6 ;  /* 0xff80000015007808 */ /* 0x000fe20007000000 */
[--C-:B------:R-:W-:Y:S01]  /*1a1f0*/  IMAD.IADD R21, R217, 0x1, -R15.reuse ;  /* 0x00000001d9157824 */ /* 0x100fe200078e0a0f */
[-C--:B------:R-:W-:Y:S01]  /*1a200*/  ISETP.GE.AND P0, PT, R11, R212.reuse, PT ;  /* 0x000000d40b00720c */ /* 0x080fe20003f06270 */
[----:B------:R-:W-:Y:S01]  /*1a210*/  IMAD.IADD R28, R214, 0x1, -R15 ;  /* 0x00000001d61c7824 */ /* 0x000fe200078e0a0f */
[C---:B------:R-:W-:Y:S01]  /*1a220*/  ISETP.GE.AND P5, PT, R15.reuse, R215, PT ;  /* 0x000000d70f00720c */ /* 0x040fe20003fa6270 */
[----:B------:R-:W1:Y:S01]  /*1a230*/  MUFU.TANH R17, R17 ;  /* 0x0000001100117308 */ /* 0x000e620000002400 */
[----:B------:R-:W-:Y:S01]  /*1a240*/  ISETP.GE.AND P6, PT, R15, R212, PT ;  /* 0x000000d40f00720c */ /* 0x000fe20003fc6270 */
[----:B------:R-:W-:Y:S01]  /*1a250*/  FMUL.FTZ R4, R149, UR4 ;  /* 0x0000000495047c20 */ /* 0x000fe20008410000 */
[-C--:B------:R-:W-:Y:S01]  /*1a260*/  ISETP.LT.OR P0, PT, R11, R213.reuse, P0 ;  /* 0x000000d50b00720c */ /* 0x080fe20000701670 */
[----:B------:R-:W-:Y:S01]  /*1a270*/  FMUL.FTZ R156, R156, UR4 ;  /* 0x000000049c9c7c20 */ /* 0x000fe20008410000 */
[----:B------:R-:W-:Y:S01]  /*1a280*/  ISETP.LT.OR P5, PT, R15, R216, P5 ;  /* 0x000000d80f00720c */ /* 0x000fe20002fa1670 */
[----:B------:R-:W-:Y:S01]  /*1a290*/  FMUL.FTZ R157, R157, UR4 ;  /* 0x000000049d9d7c20 */ /* 0x000fe20008410000 */
[----:B------:R-:W-:Y:S01]  /*1a2a0*/  ISETP.LT.OR P6, PT, R15, R213, P6 ;  /* 0x000000d50f00720c */ /* 0x000fe200037c1670 */
[----:B------:R-:W2:Y:S01]  /*1a2b0*/  MUFU.TANH R19, R19 ;  /* 0x0000001300137308 */ /* 0x000ea20000002400 */
[----:B------:R-:W-:Y:S01]  /*1a2c0*/  FSEL R15, R13, -INF , !P2 ;  /* 0xff8000000d0f7808 */ /* 0x000fe20005000000 */
[--C-:B------:R-:W-:Y:S01]  /*1a2d0*/  IMAD.IADD R13, R217, 0x1, -R25.reuse ;  /* 0x00000001d90d7824 */ /* 0x100fe200078e0a19 */
[----:B------:R-:W-:Y:S01]  /*1a2e0*/  FSEL R11, R27, -INF , !P1 ;  /* 0xff8000001b0b7808 */ /* 0x000fe20004800000 */
[----:B------:R-:W-:Y:S01]  /*1a2f0*/  FMUL.FTZ R158, R158, UR4 ;  /* 0x000000049e9e7c20 */ /* 0x000fe20008410000 */
[----:B------:R-:W-:Y:S01]  /*1a300*/  ISETP.GE.AND P2, PT, R25, R215, PT ;  /* 0x000000d71900720c */ /* 0x000fe20003f46270 */
[----:B------:R-:W-:Y:S01]  /*1a310*/  FMUL.FTZ R159, R159, UR4 ;  /* 0x000000049f9f7c20 */ /* 0x000fe20008410000 */
[C---:B------:R-:W-:Y:S01]  /*1a320*/  ISETP.GE.AND P1, PT, R25.reuse, R212, PT ;  /* 0x000000d41900720c */ /* 0x040fe20003f26270 */
[----:B------:R-:W5:Y:S01]  /*1a330*/  MUFU.TANH R18, R18 ;  /* 0x0000001200127308 */ /* 0x000f620000002400 */
[C---:B------:R-:W-:Y:S01]  /*1a340*/  ISETP.LT.OR P2, PT, R25.reuse, R216, P2 ;  /* 0x000000d81900720c */ /* 0x040fe20001741670 */
[----:B------:R-:W-:Y:S01]  /*1a350*/  FMUL.FTZ R168, R168, UR4 ;  /* 0x00000004a8a87c20 */ /* 0x000fe20008410000 */
[----:B------:R-:W-:Y:S01]  /*1a360*/  ISETP.LT.OR P1, PT, R25, R213, P1 ;  /* 0x000000d51900720c */ /* 0x000fe20000f21670 */
[----:B------:R-:W-:Y:S01]  /*1a370*/  IMAD.IADD R25, R214, 0x1, -R25 ;  /* 0x00000001d6197824 */ /* 0x000fe200078e0a19 */
[----:B------:R-:W-:Y:S01]  /*1a380*/  IABS R26, R26 ;  /* 0x0000001a001a7213 */ /* 0x000fe20000000000 */
[----:B------:R-:W-:Y:S01]  /*1a390*/  FMUL.FTZ R170, R170, UR4 ;  /* 0x00000004aaaa7c20 */ /* 0x000fe20008410000 */
[----:B------:R-:W-:Y:S01]  /*1a3a0*/  IABS R21, R21 ;  /* 0x0000001500157213 */ /* 0x000fe20000000000 */
[----:B------:R-:W5:Y:S01]  /*1a3b0*/  MUFU.TANH R20, R20 ;  /* 0x0000001400147308 */ /* 0x000f620000002400 */
[----:B------:R-:W-:Y:S01]  /*1a3c0*/  IABS R28, R28 ;  /* 0x0000001c001c7213 */ /* 0x000fe20000000000 */
[----:B------:R-:W-:Y:S01]  /*1a3d0*/  FMUL.FTZ R169, R169, UR4 ;  /* 0x00000004a9a97c20 */ /* 0x000fe20008410000 */
[----:B------:R-:W-:Y:S01]  /*1a3e0*/  IABS R13, R13 ;  /* 0x0000000d000d7213 */ /* 0x000fe20000000000 */
[----:B------:R-:W-:Y:S01]  /*1a3f0*/  FMUL.FTZ R171, R171, UR4 ;  /* 0x00000004abab7c20 */ /* 0x000fe20008410000 */
[----:B------:R-:W-:-:S02]  /*1a400*/  I2FP.F32.S32 R26, R26 ;  /* 0x0000001a001a7245 */ /* 0x000fc40000201400 */
[----:B------:R-:W-:Y:S01]  /*1a410*/  IABS R25, R25 ;  /* 0x0000001900197213 */ /* 0x000fe20000000000 */
[----:B------:R-:W5:Y:S01]  /*1a420*/  MUFU.TANH R16, R16 ;  /* 0x0000001000107308 */ /* 0x000f620000002400 */
[----:B------:R-:W-:Y:S02]  /*1a430*/  I2FP.F32.S32 R30, R21 ;  /* 0x00000015001e7245 */ /* 0x000fe40000201400 */
[----:B------:R-:W-:Y:S02]  /*1a440*/  I2FP.F32.S32 R21, R28 ;  /* 0x0000001c00157245 */ /* 0x000fe40000201400 */
[----:B------:R-:W-:Y:S01]  /*1a450*/  I2FP.F32.S32 R28, R13 ;  /* 0x0000000d001c7245 */ /* 0x000fe20000201400 */
[----:B---3--:R-:W-:Y:S01]  /*1a460*/  FFMA.FTZ R13, R26, -UR5, R23 ;  /* 0x800000051a0d7c23 */ /* 0x008fe20008010017 */
[----:B------:R-:W-:Y:S01]  /*1a470*/  I2FP.F32.S32 R32, R25 ;  /* 0x0000001900207245 */ /* 0x000fe20000201400 */
[----:B------:R-:W-:Y:S02]  /*1a480*/  VIADD R25, R2, 0x18 ;  /* 0x0000001802197836 */ /* 0x000fe40000000000 */
[----:B----4-:R-:W-:Y:S01]  /*1a490*/  FFMA.FTZ R30, R30, -UR5, R9 ;  /* 0x800000051e1e7c23 */ /* 0x010fe20008010009 */
[----:B-1----:R-:W-:Y:S01]  /*1a4a0*/  FFMA.FTZ R17, R28, -UR5, R17 ;  /* 0x800000051c117c23 */ /* 0x002fe20008010011 */
[----:B------:R-:W-:Y:S01]  /*1a4b0*/  FSEL R9, R22, -INF , !P4 ;  /* 0xff80000016097808 */ /* 0x000fe20006000000 */
[----:B------:R-:W-:Y:S01]  /*1a4c0*/  VIADD R23, R2, 0x19 ;  /* 0x0000001902177836 */ /* 0x000fe20000000000 */
[----:B------:R-:W-:Y:S01]  /*1a4d0*/  FSEL R13, R13, -INF , !P0 ;  /* 0xff8000000d0d7808 */ /* 0x000fe20004000000 */
[----:B------:R-:W-:Y:S01]  /*1a4e0*/  IMAD.IADD R22, R217, 0x1, -R25 ;  /* 0x00000001d9167824 */ /* 0x000fe200078e0a19 */
[C---:B------:R-:W-:Y:S01]  /*1a4f0*/  ISETP.GE.AND P4, PT, R25.reuse, R215, PT ;  /* 0x000000d71900720c */ /* 0x040fe20003f86270 */
[----:B------:R-:W1:Y:S01]  /*1a500*/  MUFU.TANH R24, R24 ;  /* 0x0000001800187308 */ /* 0x000e620000002400 */
[C---:B------:R-:W-:Y:S01]  /*1a510*/  ISETP.GE.AND P0, PT, R25.reuse, R212, PT ;  /* 0x000000d41900720c */ /* 0x040fe20003f06270 */
[----:B--2---:R-:W-:Y:S01]  /*1a520*/  FFMA.FTZ R19, R32, -UR5, R19 ;  /* 0x8000000520137c23 */ /* 0x004fe20008010013 */
[----:B------:R-:W-:Y:S01]  /*1a530*/  ISETP.LT.OR P4, PT, R25, R216, P4 ;  /* 0x000000d81900720c */ /* 0x000fe20002781670 */
[----:B-----5:R-:W-:Y:S01]  /*1a540*/  FFMA.FTZ R18, R21, -UR5, R18 ;  /* 0x8000000515127c23 */ /* 0x020fe20008010012 */
[----:B------:R-:W-:Y:S01]  /*1a550*/  ISETP.LT.OR P0, PT, R25, R213, P0 ;  /* 0x000000d51900720c */ /* 0x000fe20000701670 */
[----:B------:R-:W-:Y:S01]  /*1a560*/  IMAD.IADD R25, R214, 0x1, -R25 ;  /* 0x00000001d6197824 */ /* 0x000fe200078e0a19 */
[----:B------:R-:W-:Y:S01]  /*1a570*/  FSEL R150, R30, -INF , !P5 ;  /* 0xff8000001e967808 */ /* 0x000fe20006800000 */
[----:B------:R-:W2:Y:S01]  /*1a580*/  MUFU.TANH R14, R14 ;  /* 0x0000000e000e7308 */ /* 0x000ea20000002400 */
[----:B------:R-:W-:Y:S01]  /*1a590*/  FSEL R148, R17, -INF , !P2 ;  /* 0xff80000011947808 */ /* 0x000fe20005000000 */
[----:B------:R-:W-:Y:S01]  /*1a5a0*/  IMAD.IADD R17, R217, 0x1, -R23 ;  /* 0x00000001d9117824 */ /* 0x000fe200078e0a17 */
[C---:B------:R-:W-:Y:S01]  /*1a5b0*/  ISETP.GE.AND P5, PT, R23.reuse, R215, PT ;  /* 0x000000d71700720c */ /* 0x040fe20003fa6270 */
[----:B------:R-:W-:Y:S01]  /*1a5c0*/  VIADD R21, R2, 0x20 ;  /* 0x0000002002157836 */ /* 0x000fe20000000000 */
[----:B------:R-:W-:-:S02]  /*1a5d0*/  ISETP.GE.AND P2, PT, R23, R212, PT ;  /* 0x000000d41700720c */ /* 0x000fc40003f46270 */
[C---:B------:R-:W-:Y:S01]  /*1a5e0*/  ISETP.LT.OR P5, PT, R23.reuse, R216, P5 ;  /* 0x000000d81700720c */ /* 0x040fe20002fa1670 */
[----:B------:R-:W3:Y:S01]  /*1a5f0*/  MUFU.TANH R160, R160 ;  /* 0x000000a000a07308 */ /* 0x000ee20000002400 */
[----:B------:R-:W-:Y:S01]  /*1a600*/  ISETP.LT.OR P2, PT, R23, R213, P2 ;  /* 0x000000d51700720c */ /* 0x000fe20001741670 */
[----:B------:R-:W-:Y:S01]  /*1a610*/  IMAD.IADD R23, R214, 0x1, -R23 ;  /* 0x00000001d6177824 */ /* 0x000fe200078e0a17 */
[----:B------:R-:W-:Y:S01]  /*1a620*/  IABS R22, R22 ;  /* 0x0000001600167213 */ /* 0x000fe20000000000 */
[----:B------:R-:W-:Y:S01]  /*1a630*/  IMAD.IADD R26, R217, 0x1, -R21 ;  /* 0x00000001d91a7824 */ /* 0x000fe200078e0a15 */
[----:B------:R-:W-:Y:S02]  /*1a640*/  IABS R25, R25 ;  /* 0x0000001900197213 */ /* 0x000fe40000000000 */
[----:B------:R-:W-:Y:S01]  /*1a650*/  I2FP.F32.S32 R27, R22 ;  /* 0x00000016001b7245 */ /* 0x000fe20000201400 */
[----:B------:R-:W-:Y:S01]  /*1a660*/  MUFU.TANH R161, R161 ;  /* 0x000000a100a17308 */ /* 0x000fe20000002400 */
[----:B------:R-:W-:Y:S01]  /*1a670*/  I2FP.F32.S32 R25, R25 ;  /* 0x0000001900197245 */ /* 0x000fe20000201400 */
[----:B------:R-:W-:Y:S01]  /*1a680*/  VIADD R22, R2, 0x29 ;  /* 0x0000002902167836 */ /* 0x000fe20000000000 */
[----:B------:R-:W-:Y:S01]  /*1a690*/  IABS R17, R17 ;  /* 0x0000001100117213 */ /* 0x000fe20000000000 */
[----:B------:R-:W-:Y:S01]  /*1a6a0*/  FFMA.FTZ R20, R27, -UR5, R20 ;  /* 0x800000051b147c23 */ /* 0x000fe20008010014 */
[----:B------:R-:W-:Y:S01]  /*1a6b0*/  IABS R23, R23 ;  /* 0x0000001700177213 */ /* 0x000fe20000000000 */
[----:B------:R-:W-:Y:S01]  /*1a6c0*/  FFMA.FTZ R16, R25, -UR5, R16 ;  /* 0x8000000519107c23 */ /* 0x000fe20008010010 */
[----:B------:R-:W-:Y:S01]  /*1a6d0*/  I2FP.F32.S32 R17, R17 ;  /* 0x0000001100117245 */ /* 0x000fe20000201400 */
[----:B------:R-:W4:Y:S01]  /*1a6e0*/  MUFU.TANH R162, R162 ;  /* 0x000000a200a27308 */ /* 0x000f220000002400 */
[----:B------:R-:W-:-:S02]  /*1a6f0*/  I2FP.F32.S32 R23, R23 ;  /* 0x0000001700177245 */ /* 0x000fc40000201400 */
[----:B------:R-:W-:Y:S01]  /*1a700*/  FSEL R133, R19, -INF , !P1 ;  /* 0xff80000013857808 */ /* 0x000fe20004800000 */
[----:B------:R-:W-:Y:S02]  /*1a710*/  VIADD R19, R2, 0x21 ;  /* 0x0000002102137836 */ /* 0x000fe40000000000 */
[----:B-1----:R-:W-:Y:S01]  /*1a720*/  FFMA.FTZ R17, R17, -UR5, R24 ;  /* 0x8000000511117c23 */ /* 0x002fe20008010018 */
[----:B--2---:R-:W-:Y:S01]  /*1a730*/  FFMA.FTZ R14, R23, -UR5, R14 ;  /* 0x80000005170e7c23 */ /* 0x004fe2000801000e */
[----:B------:R-:W-:Y:S01]  /*1a740*/  FSEL R177, R18, -INF , !P6 ;  /* 0xff80000012b17808 */ /* 0x000fe20007000000 */
[----:B------:R-:W-:Y:S01]  /*1a750*/  VIADD R18, R2, 0x28 ;  /* 0x0000002802127836 */ /* 0x000fe20000000000 */
[----:B------:R-:W-:Y:S01]  /*1a760*/  FSEL R138, R20, -INF , !P4 ;  /* 0xff800000148a7808 */ /* 0x000fe20006000000 */
[----:B------:R-:W1:Y:S01]  /*1a770*/  MUFU.TANH R163, R163 ;  /* 0x000000a300a37308 */ /* 0x000e620000002400 */
[----:B------:R-:W-:Y:S01]  /*1a780*/  FSEL R151, R16, -INF , !P0 ;  /* 0xff80000010977808 */ /* 0x000fe20004000000 */
[----:B------:R-:W-:Y:S01]  /*1a790*/  IMAD.IADD R16, R217, 0x1, -R19 ;  /* 0x00000001d9107824 */ /* 0x000fe200078e0a13 */
[----:B------:R-:W-:-:S02]  /*1a7a0*/  ISETP.GE.AND P6, PT, R21, R215, PT ;  /* 0x000000d71500720c */ /* 0x000fc40003fc6270 */
[-C--:B------:R-:W-:Y:S02]  /*1a7b0*/  ISETP.GE.AND P1, PT, R21, R212.reuse, PT ;  /* 0x000000d41500720c */ /* 0x080fe40003f26270 */
[C---:B------:R-:W-:Y:S01]  /*1a7c0*/  ISETP.GE.AND P4, PT, R19.reuse, R215, PT ;  /* 0x000000d71300720c */ /* 0x040fe20003f86270 */
[----:B------:R-:W-:Y:S01]  /*1a7d0*/  MUFU.TANH R156, R156 ;  /* 0x0000009c009c7308 */ /* 0x000fe20000002400 */
[----:B------:R-:W-:Y:S02]  /*1a7e0*/  ISETP.GE.AND P0, PT, R19, R212, PT ;  /* 0x000000d41300720c */ /* 0x000fe40003f06270 */
[CC--:B------:R-:W-:Y:S02]  /*1a7f0*/  ISETP.LT.OR P6, PT, R21.reuse, R216.reuse, P6 ;  /* 0x000000d81500720c */ /* 0x0c0fe400037c1670 */
[-C--:B------:R-:W-:Y:S01]  /*1a800*/  ISETP.LT.OR P1, PT, R21, R213.reuse, P1 ;  /* 0x000000d51500720c */ /* 0x080fe20000f21670 */
[C---:B------:R-:W-:Y:S01]  /*1a810*/  IMAD.IADD R21, R214.reuse, 0x1, -R21 ;  /* 0x00000001d6157824 */ /* 0x040fe200078e0a15 */
[C---:B------:R-:W-:Y:S01]  /*1a820*/  ISETP.LT.OR P4, PT, R19.reuse, R216, P4 ;  /* 0x000000d81300720c */ /* 0x040fe20002781670 */
[----:B------:R-:W2:Y:S01]  /*1a830*/  MUFU.TANH R158, R158 ;  /* 0x0000009e009e7308 */ /* 0x000ea20000002400 */
[----:B------:R-:W-:Y:S01]  /*1a840*/  ISETP.LT.OR P0, PT, R19, R213, P0 ;  /* 0x000000d51300720c */ /* 0x000fe20000701670 */
[----:B------:R-:W-:Y:S01]  /*1a850*/  IMAD.IADD R19, R214, 0x1, -R19 ;  /* 0x00000001d6137824 */ /* 0x000fe200078e0a13 */
[----:B------:R-:W-:-:S02]  /*1a860*/  FSEL R136, R17, -INF , !P5 ;  /* 0xff80000011887808 */ /* 0x000fc40006800000 */
[----:B------:R-:W-:Y:S01]  /*1a870*/  FSEL R149, R14, -INF , !P2 ;  /* 0xff8000000e957808 */ /* 0x000fe20005000000 */
[--C-:B------:R-:W-:Y:S01]  /*1a880*/  IMAD.IADD R14, R217, 0x1, -R18.reuse ;  /* 0x00000001d90e7824 */ /* 0x100fe200078e0a12 */
[C---:B------:R-:W-:Y:S01]  /*1a890*/  ISETP.GE.AND P5, PT, R18.reuse, R215, PT ;  /* 0x000000d71200720c */ /* 0x040fe20003fa6270 */
[----:B------:R-:W5:Y:S01]  /*1a8a0*/  MUFU.TANH R157, R157 ;  /* 0x0000009d009d7308 */ /* 0x000f620000002400 */
[C---:B------:R-:W-:Y:S02]  /*1a8b0*/  ISETP.GE.AND P2, PT, R18.reuse, R212, PT ;  /* 0x000000d41200720c */ /* 0x040fe40003f46270 */
[C---:B------:R-:W-:Y:S02]  /*1a8c0*/  ISETP.LT.OR P5, PT, R18.reuse, R216, P5 ;  /* 0x000000d81200720c */ /* 0x040fe40002fa1670 */
[----:B------:R-:W-:Y:S01]  /*1a8d0*/  ISETP.LT.OR P2, PT, R18, R213, P2 ;  /* 0x000000d51200720c */ /* 0x000fe20001741670 */
[----:B------:R-:W-:Y:S01]  /*1a8e0*/  IMAD.IADD R18, R214, 0x1, -R18 ;  /* 0x00000001d6127824 */ /* 0x000fe200078e0a12 */
[----:B------:R-:W-:Y:S01]  /*1a8f0*/  IABS R26, R26 ;  /* 0x0000001a001a7213 */ /* 0x000fe20000000000 */
[----:B------:R-:W5:Y:S01]  /*1a900*/  MUFU.TANH R159, R159 ;  /* 0x0000009f009f7308 */ /* 0x000f620000002400 */
[----:B------:R-:W-:-:S02]  /*1a910*/  IABS R21, R21 ;  /* 0x0000001500157213 */ /* 0x000fc40000000000 */
[----:B------:R-:W-:Y:S02]  /*1a920*/  IABS R16, R16 ;  /* 0x0000001000107213 */ /* 0x000fe40000000000 */
[----:B------:R-:W-:Y:S02]  /*1a930*/  IABS R19, R19 ;  /* 0x0000001300137213 */ /* 0x000fe40000000000 */
[----:B------:R-:W-:Y:S01]  /*1a940*/  I2FP.F32.S32 R29, R26 ;  /* 0x0000001a001d7245 */ /* 0x000fe20000201400 */
[----:B------:R-:W5:Y:S01]  /*1a950*/  MUFU.TANH R168, R168 ;  /* 0x000000a800a87308 */ /* 0x000f620000002400 */
[----:B------:R-:W-:Y:S02]  /*1a960*/  I2FP.F32.S32 R21, R21 ;  /* 0x0000001500157245 */ /* 0x000fe40000201400 */
[----:B------:R-:W-:Y:S01]  /*1a970*/  I2FP.F32.S32 R16, R16 ;  /* 0x0000001000107245 */ /* 0x000fe20000201400 */
[----:B---3--:R-:W-:Y:S01]  /*1a980*/  FFMA.FTZ R29, R29, -UR5, R160 ;  /* 0x800000051d1d7c23 */ /* 0x008fe200080100a0 */
[----:B------:R-:W-:Y:S01]  /*1a990*/  I2FP.F32.S32 R20, R19 ;  /* 0x0000001300147245 */ /* 0x000fe20000201400 */
[----:B----4-:R-:W-:Y:S01]  /*1a9a0*/  FFMA.FTZ R21, R21, -UR5, R162 ;  /* 0x8000000515157c23 */ /* 0x010fe200080100a2 */
[----:B------:R-:W-:Y:S01]  /*1a9b0*/  IABS R18, R18 ;  /* 0x0000001200127213 */ /* 0x000fe20000000000 */
[----:B------:R-:W-:Y:S01]  /*1a9c0*/  FFMA.FTZ R16, R16, -UR5, R161 ;  /* 0x8000000510107c23 */ /* 0x000fe200080100a1 */
[----:B------:R-:W-:Y:S01]  /*1a9d0*/  FSEL R146, R29, -INF , !P6 ;  /* 0xff8000001d927808 */ /* 0x000fe20007000000 */
[----:B-1----:R-:W-:Y:S01]  /*1a9e0*/  FFMA.FTZ R20, R20, -UR5, R163 ;  /* 0x8000000514147c23 */ /* 0x002fe200080100a3 */
[----:B------:R-:W-:Y:S01]  /*1a9f0*/  I2FP.F32.S32 R19, R18 ;  /* 0x0000001200137245 */ /* 0x000fe20000201400 */
[----:B------:R-:W-:Y:S01]  /*1aa00*/  VIADD R18, R2, 0x30 ;  /* 0x0000003002127836 */ /* 0x000fe20000000000 */
[----:B------:R-:W-:Y:S01]  /*1aa10*/  FSEL R147, R21, -INF , !P1 ;  /* 0xff80000015937808 */ /* 0x000fe20004800000 */
[----:B------:R-:W1:Y:S01]  /*1aa20*/  MUFU.TANH R170, R170 ;  /* 0x000000aa00aa7308 */ /* 0x000e620000002400 */
[----:B------:R-:W-:Y:S01]  /*1aa30*/  FSEL R144, R16, -INF , !P4 ;  /* 0xff80000010907808 */ /* 0x000fe20006000000 */
[C---:B------:R-:W-:Y:S01]  /*1aa40*/  IMAD.IADD R21, R217.reuse, 0x1, -R22 ;  /* 0x00000001d9157824 */ /* 0x040fe200078e0a16 */
[----:B------:R-:W-:Y:S01]  /*1aa50*/  FSEL R145, R20, -INF , !P0 ;  /* 0xff80000014917808 */ /* 0x000fe20004000000 */
[----:B------:R-:W-:Y:S01]  /*1aa60*/  IMAD.IADD R16, R217, 0x1, -R18 ;  /* 0x00000001d9107824 */ /* 0x000fe200078e0a12 */
[----:B------:R-:W-:Y:S01]  /*1aa70*/  IABS R14, R14 ;  /* 0x0000000e000e7213 */ /* 0x000fe20000000000 */
[----:B--2---:R-:W-:Y:S01]  /*1aa80*/  FFMA.FTZ R19, R19, -UR5, R158 ;  /* 0x8000000513137c23 */ /* 0x004fe2000801009e */
[C---:B------:R-:W-:Y:S01]  /*1aa90*/  ISETP.GE.AND P6, PT, R22.reuse, R215, PT ;  /* 0x000000d71600720c */ /* 0x040fe20003fc6270 */
[----:B------:R-:W2:Y:S01]  /*1aaa0*/  MUFU.TANH R169, R169 ;  /* 0x000000a900a97308 */ /* 0x000ea20000002400 */
[----:B------:R-:W-:-:S02]  /*1aab0*/  ISETP.GE.AND P1, PT, R22, R212, PT ;  /* 0x000000d41600720c */ /* 0x000fc40003f26270 */
[C---:B------:R-:W-:Y:S02]  /*1aac0*/  ISETP.GE.AND P4, PT, R18.reuse, R215, PT ;  /* 0x000000d71200720c */ /* 0x040fe40003f86270 */
[----:B------:R-:W-:Y:S02]  /*1aad0*/  ISETP.GE.AND P0, PT, R18, R212, PT ;  /* 0x000000d41200720c */ /* 0x000fe40003f06270 */
[----:B------:R-:W-:Y:S01]  /*1aae0*/  I2FP.F32.S32 R17, R14 ;  /* 0x0000000e00117245 */ /* 0x000fe20000201400 */
[----:B------:R-:W-:Y:S01]  /*1aaf0*/  VIADD R14, R2, 0x31 ;  /* 0x00000031020e7836 */ /* 0x000fe20000000000 */
[CC--:B------:R-:W-:Y:S01]  /*1ab00*/  ISETP.LT.OR P6, PT, R22.reuse, R216.reuse, P6 ;  /* 0x000000d81600720c */ /* 0x0c0fe200037c1670 */
[----:B------:R-:W3:Y:S01]  /*1ab10*/  MUFU.TANH R171, R171 ;  /* 0x000000ab00ab7308 */ /* 0x000ee20000002400 */
[-C--:B------:R-:W-:Y:S01]  /*1ab20*/  ISETP.LT.OR P1, PT, R22, R213.reuse, P1 ;  /* 0x000000d51600720c */ /* 0x080fe20000f21670 */
[----:B------:R-:W-:Y:S01]  /*1ab30*/  IMAD.IADD R22, R214, 0x1, -R22 ;  /* 0x00000001d6167824 */ /* 0x000fe200078e0a16 */
[C---:B------:R-:W-:Y:S01]  /*1ab40*/  ISETP.LT.OR P4, PT, R18.reuse, R216, P4 ;  /* 0x000000d81200720c */ /* 0x040fe20002781670 */
[----:B------:R-:W-:Y:S01]  /*1ab50*/  IMAD.IADD R20, R217, 0x1, -R14 ;  /* 0x00000001d9147824 */ /* 0x000fe200078e0a0e */
[----:B------:R-:W-:Y:S01]  /*1ab60*/  ISETP.LT.OR P0, PT, R18, R213, P0 ;  /* 0x000000d51200720c */ /* 0x000fe20000701670 */
[----:B------:R-:W-:Y:S01]  /*1ab70*/  IMAD.IADD R18, R214, 0x1, -R18 ;  /* 0x00000001d6127824 */ /* 0x000fe200078e0a12 */
[----:B------:R-:W-:Y:S01]  /*1ab80*/  IABS R21, R21 ;  /* 0x0000001500157213 */ /* 0x000fe20000000000 */
[----:B------:R-:W-:Y:S01]  /*1ab90*/  FFMA.FTZ R17, R17, -UR5, R156 ;  /* 0x8000000511117c23 */ /* 0x000fe2000801009c */
[----:B------:R-:W-:Y:S01]  /*1aba0*/  IABS R22, R22 ;  /* 0x0000001600167213 */ /* 0x000fe20000000000 */
[----:B------:R-:W4:Y:S01]  /*1abb0*/  MUFU.TANH R6, R6 ;  /* 0x0000000600067308 */ /* 0x000f220000002400 */
[----:B------:R-:W-:Y:S01]  /*1abc0*/  IABS R16, R16 ;  /* 0x0000001000107213 */ /* 0x000fe20000000000 */
[----:B------:R-:W-:Y:S01]  /*1abd0*/  IMAD.MOV.U32 R156, RZ, RZ, R134 ;  /* 0x000000ffff9c7224 */ /* 0x000fe200078e0086 */
[----:B------:R-:W-:-:S02]  /*1abe0*/  IABS R18, R18 ;  /* 0x0000001200127213 */ /* 0x000fc40000000000 */
[----:B------:R-:W-:Y:S02]  /*1abf0*/  I2FP.F32.S32 R24, R21 ;  /* 0x0000001500187245 */ /* 0x000fe40000201400 */
[----:B------:R-:W-:Y:S01]  /*1ac00*/  IABS R20, R20 ;  /* 0x0000001400147213 */ /* 0x000fe20000000000 */
[----:B------:R-:W-:Y:S01]  /*1ac10*/  MUFU.TANH R4, R4 ;  /* 0x0000000400047308 */ /* 0x000fe20000002400 */
[----:B------:R-:W-:Y:S01]  /*1ac20*/  I2FP.F32.S32 R22, R22 ;  /* 0x0000001600167245 */ /* 0x000fe20000201400 */
[----:B-----5:R-:W-:Y:S01]  /*1ac30*/  FFMA.FTZ R24, R24, -UR5, R157 ;  /* 0x8000000518187c23 */ /* 0x020fe2000801009d */
[----:B------:R-:W-:Y:S01]  /*1ac40*/  I2FP.F32.S32 R21, R16 ;  /* 0x0000001000157245 */ /* 0x000fe20000201400 */
[----:B------:R-:W-:Y:S01]  /*1ac50*/  VIADD R16, R2, 0x38 ;  /* 0x0000003802107836 */ /* 0x000fe20000000000 */
[----:B------:R-:W-:Y:S01]  /*1ac60*/  I2FP.F32.S32 R23, R18 ;  /* 0x0000001200177245 */ /* 0x000fe20000201400 */
[----:B------:R-:W-:Y:S01]  /*1ac70*/  FFMA.FTZ R22, R22, -UR5, R159 ;  /* 0x8000000516167c23 */ /* 0x000fe2000801009f */
[----:B------:R-:W-:Y:S01]  /*1ac80*/  I2FP.F32.S32 R20, R20 ;  /* 0x0000001400147245 */ /* 0x000fe20000201400 */
[----:B------:R-:W-:Y:S01]  /*1ac90*/  FFMA.FTZ R21, R21, -UR5, R168 ;  /* 0x8000000515157c23 */ /* 0x000fe200080100a8 */
[----:B------:R-:W-:-:S02]  /*1aca0*/  VIADD R2, R2, 0x39 ;  /* 0x0000003902027836 */ /* 0x000fc40000000000 */
[----:B-1----:R-:W-:Y:S01]  /*1acb0*/  FFMA.FTZ R23, R23, -UR5, R170 ;  /* 0x8000000517177c23 */ /* 0x002fe200080100aa */
[----:B------:R-:W-:Y:S01]  /*1acc0*/  FSEL R142, R17, -INF , !P5 ;  /* 0xff800000118e7808 */ /* 0x000fe20006800000 */
[----:B--2---:R-:W-:Y:S01]  /*1acd0*/  FFMA.FTZ R20, R20, -UR5, R169 ;  /* 0x8000000514147c23 */ /* 0x004fe200080100a9 */
[----:B------:R-:W-:Y:S01]  /*1ace0*/  FSEL R143, R19, -INF , !P2 ;  /* 0xff800000138f7808 */ /* 0x000fe20005000000 */
[----:B------:R-:W1:Y:S01]  /*1acf0*/  MUFU.TANH R5, R5 ;  /* 0x0000000500057308 */ /* 0x000e620000002400 */
[----:B------:R-:W-:Y:S01]  /*1ad00*/  FSEL R140, R24, -INF , !P6 ;  /* 0xff800000188c7808 */ /* 0x000fe20007000000 */
[C---:B------:R-:W-:Y:S01]  /*1ad10*/  IMAD.IADD R17, R217.reuse, 0x1, -R16 ;  /* 0x00000001d9117824 */ /* 0x040fe200078e0a10 */
[----:B------:R-:W-:Y:S01]  /*1ad20*/  FSEL R141, R22, -INF , !P1 ;  /* 0xff800000168d7808 */ /* 0x000fe20004800000 */
[----:B------:R-:W-:Y:S01]  /*1ad30*/  IMAD.IADD R18, R217, 0x1, -R2 ;  /* 0x00000001d9127824 */ /* 0x000fe200078e0a02 */
[----:B------:R-:W-:Y:S01]  /*1ad40*/  FSEL R174, R21, -INF , !P4 ;  /* 0xff80000015ae7808 */ /* 0x000fe20006000000 */
[----:B------:R-:W-:Y:S01]  /*1ad50*/  IMAD.MOV.U32 R157, RZ, RZ, R135 ;  /* 0x000000ffff9d7224 */ /* 0x000fe200078e0087 */
[----:B------:R-:W-:Y:S01]  /*1ad60*/  FSEL R169, R23, -INF , !P0 ;  /* 0xff80000017a97808 */ /* 0x000fe20004000000 */
[----:B------:R-:W2:Y:S01]  /*1ad70*/  MUFU.TANH R7, R7 ;  /* 0x0000000700077308 */ /* 0x000ea20000002400 */
[----:B------:R-:W-:-:S02]  /*1ad80*/  ISETP.GE.AND P5, PT, R14, R215, PT ;  /* 0x000000d70e00720c */ /* 0x000fc40003fa6270 */
[-C--:B------:R-:W-:Y:S02]  /*1ad90*/  ISETP.GE.AND P2, PT, R14, R212.reuse, PT ;  /* 0x000000d40e00720c */ /* 0x080fe40003f46270 */
[CC--:B------:R-:W-:Y:S02]  /*1ada0*/  ISETP.GE.AND P6, PT, R16.reuse, R215.reuse, PT ;  /* 0x000000d71000720c */ /* 0x0c0fe40003fc6270 */
[-C--:B------:R-:W-:Y:S02]  /*1adb0*/  ISETP.GE.AND P1, PT, R16, R212.reuse, PT ;  /* 0x000000d41000720c */ /* 0x080fe40003f26270 */
[C---:B------:R-:W-:Y:S02]  /*1adc0*/  ISETP.GE.AND P4, PT, R2.reuse, R215, PT ;  /* 0x000000d70200720c */ /* 0x040fe40003f86270 */
[----:B------:R-:W-:Y:S02]  /*1add0*/  ISETP.GE.AND P0, PT, R2, R212, PT ;  /* 0x000000d40200720c */ /* 0x000fe40003f06270 */
[----:B------:R-:W-:-:S02]  /*1ade0*/  ISETP.LT.OR P5, PT, R14, R216, P5 ;  /* 0x000000d80e00720c */ /* 0x000fc40002fa1670 */
[-C--:B------:R-:W-:Y:S01]  /*1adf0*/  ISETP.LT.OR P2, PT, R14, R213.reuse, P2 ;  /* 0x000000d50e00720c */ /* 0x080fe20001741670 */
[----:B------:R-:W-:Y:S01]  /*1ae00*/  IMAD.IADD R14, R214, 0x1, -R14 ;  /* 0x00000001d60e7824 */ /* 0x000fe200078e0a0e */
[CC--:B------:R-:W-:Y:S01]  /*1ae10*/  ISETP.LT.OR P6, PT, R16.reuse, R216.reuse, P6 ;  /* 0x000000d81000720c */ /* 0x0c0fe200037c1670 */
[----:B------:R-:W-:Y:S01]  /*1ae20*/  BAR.SYNC.DEFER_BLOCKING 0x0 ;  /* 0x0000000000007b1d */ /* 0x000fe20000010000 */
[-C--:B------:R-:W-:Y:S01]  /*1ae30*/  ISETP.LT.OR P1, PT, R16, R213.reuse, P1 ;  /* 0x000000d51000720c */ /* 0x080fe20000f21670 */
[----:B------:R-:W-:Y:S01]  /*1ae40*/  IMAD.IADD R16, R214, 0x1, -R16 ;  /* 0x00000001d6107824 */ /* 0x000fe200078e0a10 */
[C---:B------:R-:W-:Y:S02]  /*1ae50*/  ISETP.LT.OR P4, PT, R2.reuse, R216, P4 ;  /* 0x000000d80200720c */ /* 0x040fe40002781670 */
[----:B------:R-:W-:Y:S01]  /*1ae60*/  ISETP.LT.OR P0, PT, R2, R213, P0 ;  /* 0x000000d50200720c */ /* 0x000fe20000701670 */
[----:B------:R-:W-:Y:S01]  /*1ae70*/  IMAD.IADD R2, R214, 0x1, -R2 ;  /* 0x00000001d6027824 */ /* 0x000fe200078e0a02 */
[----:B------:R-:W-:-:S02]  /*1ae80*/  FSEL R170, R20, -INF , !P5 ;  /* 0xff80000014aa7808 */ /* 0x000fc40006800000 */
[----:B------:R-:W-:Y:S02]  /*1ae90*/  ISETP.GT.AND P5, PT, R209, UR18, PT ;  /* 0x00000012d1007c0c */ /* 0x000fe4000bfa4270 */
[----:B------:R-:W-:Y:S02]  /*1aea0*/  IABS R14, R14 ;  /* 0x0000000e000e7213 */ /* 0x000fe40000000000 */
[----:B------:R-:W-:Y:S02]  /*1aeb0*/  IABS R17, R17 ;  /* 0x0000001100117213 */ /* 0x000fe40000000000 */
[----:B------:R-:W-:Y:S02]  /*1aec0*/  IABS R16, R16 ;  /* 0x0000001000107213 */ /* 0x000fe40000000000 */
[----:B------:R-:W-:Y:S02]  /*1aed0*/  IABS R18, R18 ;  /* 0x0000001200127213 */ /* 0x000fe40000000000 */
[----:B------:R-:W-:-:S02]  /*1aee0*/  IABS R2, R2 ;  /* 0x0000000200027213 */ /* 0x000fc40000000000 */
[----:B------:R-:W-:Y:S02]  /*1aef0*/  I2FP.F32.S32 R14, R14 ;  /* 0x0000000e000e7245 */ /* 0x000fe40000201400 */
[----:B------:R-:W-:Y:S02]  /*1af00*/  I2FP.F32.S32 R17, R17 ;  /* 0x0000001100117245 */ /* 0x000fe40000201400 */
[----:B------:R-:W-:Y:S01]  /*1af10*/  I2FP.F32.S32 R16, R16 ;  /* 0x0000001000107245 */ /* 0x000fe20000201400 */
[----:B---3--:R-:W-:Y:S01]  /*1af20*/  FFMA.FTZ R14, R14, -UR5, R171 ;  /* 0x800000050e0e7c23 */ /* 0x008fe200080100ab */
[----:B------:R-:W-:Y:S01]  /*1af30*/  I2FP.F32.S32 R19, R18 ;  /* 0x0000001200137245 */ /* 0x000fe20000201400 */
[----:B----4-:R-:W-:Y:S01]  /*1af40*/  FFMA.FTZ R6, R17, -UR5, R6 ;  /* 0x8000000511067c23 */ /* 0x010fe20008010006 */
[----:B------:R-:W-:Y:S01]  /*1af50*/  I2FP.F32.S32 R2, R2 ;  /* 0x0000000200027245 */ /* 0x000fe20000201400 */
[----:B-1----:R-:W-:Y:S01]  /*1af60*/  FFMA.FTZ R5, R16, -UR5, R5 ;  /* 0x8000000510057c23 */ /* 0x002fe20008010005 */
[----:B------:R-:W-:Y:S01]  /*1af70*/  FSEL R167, R14, -INF , !P2 ;  /* 0xff8000000ea77808 */ /* 0x000fe20005000000 */
[----:B------:R-:W-:Y:S01]  /*1af80*/  FFMA.FTZ R4, R19, -UR5, R4 ;  /* 0x8000000513047c23 */ /* 0x000fe20008010004 */
[----:B------:R-:W-:Y:S01]  /*1af90*/  FSEL R168, R6, -INF , !P6 ;  /* 0xff80000006a87808 */ /* 0x000fe20007000000 */
[----:B--2---:R-:W-:Y:S01]  /*1afa0*/  FFMA.FTZ R2, R2, -UR5, R7 ;  /* 0x8000000502027c23 */ /* 0x004fe20008010007 */
        /* <DEDUP_REMOVED lines=66> */
.L_x_6348:
[----:B------:R-:W1:Y:S02]  /*1b3d0*/  LDC R7, c[0x0][0x248] ;  /* 0x00009200ff077b82 */ /* 0x000e640000000800 */
[----:B-1----:R-:W-:-:S04]  /*1b3e0*/  LEA R7, -R7, RZ, 0x6 ;  /* 0x000000ff07077211 */ /* 0x002fc800078e31ff */
[----:B------:R-:W-:-:S07]  /*1b3f0*/  SHF.R.S32.HI R6, RZ, 0x1f, R7 ;  /* 0x0000001fff067819 */ /* 0x000fce0000011407 */
.L_x_6349:
        /* <DEDUP_REMOVED lines=107> */
.L_x_6347:
        /* <DEDUP_REMOVED lines=196> */
[----:B------:R-:W3:Y:S02]  /*1c6f0*/  MUFU.EX2 R219, R219 ;  /* 0x000000db00db7308 */ /* 0x000ee40000000800 */
        /* <DEDUP_REMOVED lines=56> */
[----:B------:R-:W-:-:S04]  /*1ca80*/  FADD.FTZ R0, R0, R3 ;  /* 0x0000000300007221 */ /* 0x000fc80000010000 */
[----:B------:R-:W-:Y:S01]  /*1ca90*/  FADD.FTZ R0, R161, R0 ;  /* 0x00000000a1007221 */ /* 0x000fe20000010000 */
[----:B--2---:R-:W-:Y:S02]  /*1caa0*/  HMMA.16816.F32 R80, R4, R104, R80 ;  /* 0x000000680450723c */ /* 0x004fe40000001850 */
[----:B------:R-:W2:Y:S01]  /*1cab0*/  MUFU.EX2 R229, R229 ;  /* 0x000000e500e57308 */ /* 0x000ea20000000800 */
        /* <DEDUP_REMOVED lines=19> */
[----:B------:R-:W-:Y:S01]  /*1cbf0*/  HMMA.16816.F32 R16, R104, R118, R16 ;  /* 0x000000766810723c */ /* 0x000fe20000001810 */
[----:B------:R-:W3:Y:S01]  /*1cc00*/  LDSM.16.MT88.4 R116, [R192+0xe800] ;  /* 0x00e80000c074783b */ /* 0x000ee20000004200 */
[----:B------:R-:W-:-:S04]  /*1cc10*/  FADD.FTZ R3, R219, R176 ;  /* 0x000000b0db037221 */ /* 0x000fc80000010000 */
[----:B------:R-:W-:Y:S01]  /*1cc20*/  HMMA.16816.F32 R28, R104, R128, R28 ;  /* 0x00000080681c723c */ /* 0x000fe2000000181c */
[----:B------:R-:W-:-:S05]  /*1cc30*/  FADD.FTZ R3, R220, R3 ;  /* 0x00000003dc037221 */ /* 0x000fca0000010000 */
[C---:B------:R-:W-:Y:S01]  /*1cc40*/  HMMA.16816.F32 R24, R104.reuse, R130, R24 ;  /* 0x000000826818723c */ /* 0x040fe20000001818 */
[----:B------:R-:W4:Y:S05]  /*1cc50*/  LDSM.16.MT88.4 R128, [R196+0x10800] ;  /* 0x01080000c480783b */ /* 0x000f2a0000004200 */
        /* <DEDUP_REMOVED lines=20> */
[----:B------:R-:W-:-:S02]  /*1cda0*/  F2FP.F16.F32.PACK_AB R96, R220, R219 ;  /* 0x000000dbdc60723e */ /* 0x000fc400000000ff */
[----:B------:R-:W-:Y:S01]  /*1cdb0*/  F2FP.F16.F32.PACK_AB R97, R227, R224 ;  /* 0x000000e0e361723e */ /* 0x000fe200000000ff */
[----:B------:R-:W-:Y:S02]  /*1cdc0*/  FADD.FTZ R224, R224, R179 ;  /* 0x000000b3e0e07221 */ /* 0x000fe40000010000 */
[C---:B----4-:R-:W-:Y:S01]  /*1cdd0*/  HMMA.16816.F32 R72, R104.reuse, R128, R72 ;  /* 0x000000806848723c */ /* 0x050fe20000001848 */
[----:B------:R-:W-:Y:S01]  /*1cde0*/  F2FP.F16.F32.PACK_AB R98, R225, R222 ;  /* 0x000000dee162723e */ /* 0x000fe200000000ff */
[----:B------:R-:W-:Y:S01]  /*1cdf0*/  FADD.FTZ R227, R227, R224 ;  /* 0x000000e0e3e37221 */ /* 0x000fe20000010000 */
[----:B--2---:R-:W-:Y:S01]  /*1ce00*/  F2FP.F16.F32.PACK_AB R99, R229, R226 ;  /* 0x000000e2e563723e */ /* 0x004fe200000000ff */
[----:B------:R-:W-:Y:S01]  /*1ce10*/  FADD.FTZ R222, R222, R3 ;  /* 0x00000003dede7221 */ /* 0x000fe20000010000 */
[----:B------:R-:W-:Y:S01]  /*1ce20*/  MOV R3, R159 ;  /* 0x0000009f00037202 */ /* 0x000fe20000000f00 */
[----:B------:R-:W-:Y:S01]  /*1ce30*/  HMMA.16816.F32 R68, R104, R130, R68 ;  /* 0x000000826844723c */ /* 0x000fe20000001844 */
[----:B------:R-:W-:Y:S01]  /*1ce40*/  FADD.FTZ R226, R226, R227 ;  /* 0x000000e3e2e27221 */ /* 0x000fe20000010000 */
[----:B------:R-:W-:-:S03]  /*1ce50*/  FADD.FTZ R225, R225, R222 ;  /* 0x000000dee1e17221 */ /* 0x000fc60000010000 */
[----:B------:R-:W-:Y:S01]  /*1ce60*/  FADD.FTZ R229, R229, R226 ;  /* 0x000000e2e5e57221 */ /* 0x000fe20000010000 */
[C---:B-1----:R-:W-:Y:S06]  /*1ce70*/  HMMA.16816.F32 R92, R104.reuse, R112, R92 ;  /* 0x00000070685c723c */ /* 0x042fec000000185c */
        /* <DEDUP_REMOVED lines=93> */
.L_x_6344:
[----:B------:R-:W-:Y:S05]  /*1d450*/  @!P5 BRA `(.L_x_6350) ;  /* 0x0000004800d8d947 */ /* 0x000fea0003800000 */
[----:B------:R-:W1:Y:S01]  /*1d460*/  S2R R4, SR_TID.X ;  /* 0x0000000000047919 */ /* 0x000e620000002100 */
[----:B------:R-:W-:Y:S01]  /*1d470*/  ULDC UR9, c[0x0][0x250] ;  /* 0x0000940000097ab9 */ /* 0x000fe20000000800 */
[----:B------:R-:W-:Y:S01]  /*1d480*/  ULDC UR8, c[0x0][0x248] ;  /* 0x0000920000087ab9 */ /* 0x000fe20000000800 */
[----:B------:R-:W-:Y:S01]  /*1d490*/  ULEA UR9, -UR9, URZ, 0x6 ;  /* 0x0000003f09097291 */ /* 0x000fe2000f8e313f */
[----:B------:R-:W-:Y:S01]  /*1d4a0*/  IMAD.MOV.U32 R2, RZ, RZ, R3 ;  /* 0x000000ffff027224 */ /* 0x000fe200078e0003 */
[----:B------:R-:W-:Y:S01]  /*1d4b0*/  ULEA UR8, -UR8, URZ, 0x6 ;  /* 0x0000003f08087291 */ /* 0x000fe2000f8e313f */
[----:B------:R-:W-:Y:S01]  /*1d4c0*/  MOV R0, R132 ;  /* 0x0000008400007202 */ /* 0x000fe20000000f00 */
[----:B------:R-:W-:Y:S02]  /*1d4d0*/  USHF.R.S32.HI UR7, URZ, 0x1f, UR9 ;  /* 0x0000001f3f077899 */ /* 0x000fe40008011409 */
[----:B------:R-:W-:Y:S01]  /*1d4e0*/  MOV R219, UR9 ;  /* 0x0000000900db7c02 */ /* 0x000fe20008000f00 */
[----:B------:R-:W-:Y:S01]  /*1d4f0*/  USHF.R.S32.HI UR6, URZ, 0x1f, UR8 ;  /* 0x0000001f3f067899 */ /* 0x000fe20008011408 */
[----:B------:R-:W-:-:S02]  /*1d500*/  ULDC UR4, c[0x0][0x2ec] ;  /* 0x0000bb0000047ab9 */ /* 0x000fc40000000800 */
[----:B------:R-:W-:Y:S01]  /*1d510*/  IMAD.U32 R218, RZ, RZ, UR7 ;  /* 0x00000007ffda7e24 */ /* 0x000fe2000f8e00ff */
[----:B------:R-:W-:Y:S01]  /*1d520*/  ULDC UR7, c[0x0][0x39c] ;  /* 0x0000e70000077ab9 */ /* 0x000fe20000000800 */
[----:B------:R-:W-:Y:S01]  /*1d530*/  ULDC.64 UR10, c[0x0][0x208] ;  /* 0x00008200000a7ab9 */ /* 0x000fe20000000a00 */
[----:B-1----:R-:W-:-:S05]  /*1d540*/  IMAD.SHL.U32 R4, R4, 0x2, RZ ;  /* 0x0000000204047824 */ /* 0x002fca00078e00ff */
[----:B------:R-:W-:-:S07]  /*1d550*/  LOP3.LUT R220, R4, 0x6, RZ, 0xc0, !PT ;  /* 0x0000000604dc7812 */ /* 0x000fce00078ec0ff */
.L_x_6354:
        /* <DEDUP_REMOVED lines=71> */
.L_x_6351:
        /* <DEDUP_REMOVED lines=53> */
[----:B------:R1:W-:Y:S03]  /*1dd20*/  @P4 LDGSTS.E.BYPASS.LTC128B.128 [R205+0x10800], desc[UR10][R8.64+0x100] ;  /* 0x1080010008cd4fae */ /* 0x0003e6000b901d4a */
        /* <DEDUP_REMOVED lines=35> */
[----:B--2---:R-:W1:Y:S04]  /*1df60*/  LDSM.16.M88.4 R16, [R201+0x6800] ;  /* 0x00680000c910783b */ /* 0x004e680000000200 */
        /* <DEDUP_REMOVED lines=8> */
[C---:B---3--:R-:W-:Y:S03]  /*1dff0*/  HMMA.16816.F32 R4, R132.reuse, R8, RZ ;  /* 0x000000088404723c */ /* 0x048fe600000018ff */
[----:B------:R-:W-:Y:S04]  /*1e000*/  LDSM.16.M88.4 R156, [R198] ;  /* 0x00000000c69c783b */ /* 0x000fe80000000200 */
[----:B------:R-:W3:Y:S01]  /*1e010*/  LDSM.16.M88.4 R160, [R195+0x6000] ;  /* 0x00600000c3a0783b */ /* 0x000ee20000000200 */
[C---:B------:R-:W-:Y:S03]  /*1e020*/  HMMA.16816.F32 R8, R132.reuse, R10, RZ ;  /* 0x0000000a8408723c */ /* 0x040fe600000018ff */
[----:B------:R-:W-:Y:S03]  /*1e030*/  LDSM.16.M88.4 R164, [R195+0x7000] ;  /* 0x00700000c3a4783b */ /* 0x000fe60000000200 */
[C---:B-1----:R-:W-:Y:S01]  /*1e040*/  HMMA.16816.F32 R12, R132.reuse, R16, RZ ;  /* 0x00000010840c723c */ /* 0x042fe200000018ff */
[----:B------:R-:W-:Y:S04]  /*1e050*/  LDSM.16.M88.4 R168, [R195+0x7800] ;  /* 0x00780000c3a8783b */ /* 0x000fe80000000200 */
[----:B------:R-:W-:Y:S01]  /*1e060*/  LDSM.16.M88.4 R172, [R197] ;  /* 0x00000000c5ac783b */ /* 0x000fe20000000200 */
[C---:B------:R-:W-:Y:S03]  /*1e070*/  HMMA.16816.F32 R16, R132.reuse, R18, RZ ;  /* 0x000000128410723c */ /* 0x040fe600000018ff */
[----:B------:R-:W-:Y:S03]  /*1e080*/  LDSM.16.M88.4 R176, [R188] ;  /* 0x00000000bcb0783b */ /* 0x000fe60000000200 */
[C---:B----4-:R-:W-:Y:S06]  /*1e090*/  HMMA.16816.F32 R20, R132.reuse, R24, RZ ;  /* 0x000000188414723c */ /* 0x050fec00000018ff */
[C---:B------:R-:W-:Y:S06]  /*1e0a0*/  HMMA.16816.F32 R24, R132.reuse, R26, RZ ;  /* 0x0000001a8418723c */ /* 0x040fec00000018ff */
[C---:B-----5:R-:W-:Y:S06]  /*1e0b0*/  HMMA.16816.F32 R28, R132.reuse, R32, RZ ;  /* 0x00000020841c723c */ /* 0x060fec00000018ff */
[----:B------:R-:W-:Y:S01]  /*1e0c0*/  HMMA.16816.F32 R32, R132, R34, RZ ;  /* 0x000000228420723c */ /* 0x000fe200000018ff */
[----:B------:R-:W1:Y:S05]  /*1e0d0*/  LDSM.16.M88.4 R132, [R195+0x6800] ;  /* 0x00680000c384783b */ /* 0x000e6a0000000200 */
        /* <DEDUP_REMOVED lines=24> */
[----:B------:R-:W3:Y:S04]  /*1e260*/  LDSM.16.M88.4 R156, [R201+0x9000] ;  /* 0x00900000c99c783b */ /* 0x000ee80000000200 */
        /* <DEDUP_REMOVED lines=92> */
[C---:B---3--:R-:W-:Y:S06]  /*1e830*/  HMMA.16816.F32 R20, R156.reuse, R148, R20 ;  /* 0x000000949c14723c */ /* 0x048fec0000001814 */
[C---:B------:R-:W-:Y:S06]  /*1e840*/  HMMA.16816.F32 R24, R156.reuse, R150, R24 ;  /* 0x000000969c18723c */ /* 0x040fec0000001818 */
[C---:B------:R-:W-:Y:S06]  /*1e850*/  HMMA.16816.F32 R28, R156.reuse, R152, R28 ;  /* 0x000000989c1c723c */ /* 0x040fec000000181c */
[----:B------:R-:W-:Y:S06]  /*1e860*/  HMMA.16816.F32 R32, R156, R154, R32 ;  /* 0x0000009a9c20723c */ /* 0x000fec0000001820 */
[C---:B------:R-:W-:Y:S05]  /*1e870*/  HMMA.16816.F32 R4, R164.reuse, R168, R4 ;  /* 0x000000a8a404723c */ /* 0x040fea0000001804 */
[----:B------:R-:W-:Y:S01]  /*1e880*/  MOV R156, R224 ;  /* 0x000000e0009c7202 */ /* 0x000fe20000000f00 */
[C---:B------:R-:W-:Y:S05]  /*1e890*/  HMMA.16816.F32 R8, R164.reuse, R170, R8 ;  /* 0x000000aaa408723c */ /* 0x040fea0000001808 */
[----:B------:R-:W-:Y:S01]  /*1e8a0*/  MOV R157, R225 ;  /* 0x000000e1009d7202 */ /* 0x000fe20000000f00 */
        /* <DEDUP_REMOVED lines=32> */
[----:B------:R-:W1:Y:S01]  /*1eab0*/  MUFU.TANH R12, R12 ;  /* 0x0000000c000c7308 */ /* 0x000e620000002400 */
[----:B------:R-:W-:Y:S01]  /*1eac0*/  FMUL.FTZ R19, R23, UR7 ;  /* 0x0000000717137c20 */ /* 0x000fe20008410000 */
[----:B------:R-:W-:Y:S01]  /*1ead0*/  FMUL.FTZ R18, R22, UR7 ;  /* 0x0000000716127c20 */ /* 0x000fe20008410000 */
[----:B------:R-:W-:Y:S01]  /*1eae0*/  FMUL.FTZ R20, R20, UR7 ;  /* 0x0000000714147c20 */ /* 0x000fe20008410000 */
[----:B------:R-:W-:Y:S01]  /*1eaf0*/  FMUL.FTZ R21, R21, UR7 ;  /* 0x0000000715157c20 */ /* 0x000fe20008410000 */
[----:B------:R-:W-:Y:S01]  /*1eb00*/  FMUL.FTZ R23, R25, UR7 ;  /* 0x0000000719177c20 */ /* 0x000fe20008410000 */
[----:B------:R-:W-:Y:S04]  /*1eb10*/  FMUL.FTZ R22, R24, UR7 ;  /* 0x0000000718167c20 */ /* 0x000fe80008410000 */
[----:B------:R-:W1:Y:S10]  /*1eb20*/  MUFU.TANH R143, R143 ;  /* 0x0000008f008f7308 */ /* 0x000e740000002400 */
[----:B------:R-:W1:Y:S10]  /*1eb30*/  MUFU.TANH R14, R14 ;  /* 0x0000000e000e7308 */ /* 0x000e740000002400 */
[----:B------:R-:W1:Y:S01]  /*1eb40*/  MUFU.TANH R13, R13 ;  /* 0x0000000d000d7308 */ /* 0x000e620000002400 */
[C---:B-----5:R-:W-:Y:S06]  /*1eb50*/  HMMA.16816.F32 R28, R164.reuse, R8, R28 ;  /* 0x00000008a41c723c */ /* 0x060fec000000181c */
[----:B------:R-:W-:Y:S03]  /*1eb60*/  HMMA.16816.F32 R32, R164, R10, R32 ;  /* 0x0000000aa420723c */ /* 0x000fe60000001820 */
[----:B------:R-:W1:Y:S02]  /*1eb70*/  MUFU.TANH R144, R144 ;  /* 0x0000009000907308 */ /* 0x000e640000002400 */
[----:B------:R-:W-:Y:S01]  /*1eb80*/  FMUL.FTZ R9, R26, UR7 ;  /* 0x000000071a097c20 */ /* 0x000fe20008410000 */
[----:B------:R-:W-:Y:S07]  /*1eb90*/  FMUL.FTZ R8, R27, UR7 ;  /* 0x000000071b087c20 */ /* 0x000fee0008410000 */
[----:B------:R-:W1:Y:S10]  /*1eba0*/  MUFU.TANH R17, R17 ;  /* 0x0000001100117308 */ /* 0x000e740000002400 */
[----:B------:R-:W1:Y:S01]  /*1ebb0*/  MUFU.TANH R15, R15 ;  /* 0x0000000f000f7308 */ /* 0x000e620000002400 */
        /* <DEDUP_REMOVED lines=29> */
[----:B------:R-:W2:Y:S01]  /*1ed90*/  LDC R26, c[0x0][0x380] ;  /* 0x0000e000ff1a7b82 */ /* 0x000ea20000000800 */
[----:B------:R-:W-:Y:S04]  /*1eda0*/  SHF.L.U32 R7, R209, 0x6, RZ ;  /* 0x00000006d1077819 */ /* 0x000fe800000006ff */
[----:B-1----:R-:W-:Y:S01]  /*1edb0*/  IABS R28, R7 ;  /* 0x00000007001c7213 */ /* 0x002fe20000000000 */
[----:B------:R-:W-:Y:S05]  /*1edc0*/  VIADD R33, R7, 0xffffffc0 ;  /* 0xffffffc007217836 */ /* 0x000fea0000000000 */
[----:B------:R-:W-:Y:S02]  /*1edd0*/  IABS R27, R33 ;  /* 0x00000021001b7213 */ /* 0x000fe40000000000 */
[-C--:B--2---:R-:W-:Y:S02]  /*1ede0*/  IABS R5, R26.reuse ;  /* 0x0000001a00057213 */ /* 0x084fe40000000000 */
        /* <DEDUP_REMOVED lines=56> */
.L_x_6353:
        /* <DEDUP_REMOVED lines=89> */
.L_x_6352:
[----:B------:R-:W-:Y:S04]  /*1f700*/  IMAD R4, R209, 0x40, R220 ;  /* 0x00000040d1047824 */ /* 0x000fe800078e02dc */
[C-C-:B------:R-:W-:Y:S01]  /*1f710*/  IMAD.IADD R5, R217.reuse, 0x1, -R4.reuse ;  /* 0x00000001d9057824 */ /* 0x140fe200078e0a04 */
[C---:B------:R-:W-:Y:S01]  /*1f720*/  IADD3 R6, R4.reuse, 0x1, RZ ;  /* 0x0000000104067810 */ /* 0x040fe20007ffe0ff */
[C---:B------:R-:W-:Y:S01]  /*1f730*/  VIADD R7, R4.reuse, 0x9 ;  /* 0x0000000904077836 */ /* 0x040fe20000000000 */
[----:B--2---:R-:W-:Y:S01]  /*1f740*/  IADD3 R34, R4, 0x18, RZ ;  /* 0x0000001804227810 */ /* 0x004fe20007ffe0ff */
[C---:B------:R-:W-:Y:S01]  /*1f750*/  IMAD.IADD R30, R214.reuse, 0x1, -R4 ;  /* 0x00000001d61e7824 */ /* 0x040fe200078e0a04 */
[----:B------:R-:W-:Y:S01]  /*1f760*/  IABS R5, R5 ;  /* 0x0000000500057213 */ /* 0x000fe20000000000 */
[C-C-:B------:R-:W-:Y:S01]  /*1f770*/  IMAD.IADD R35, R217.reuse, 0x1, -R6.reuse ;  /* 0x00000001d9237824 */ /* 0x140fe200078e0a06 */
[C---:B------:R-:W-:Y:S01]  /*1f780*/  IADD3 R33, R217.reuse, -R7, RZ ;  /* 0x80000007d9217210 */ /* 0x040fe20007ffe0ff */
[----:B------:R-:W-:Y:S01]  /*1f790*/  IMAD.IADD R133, R214, 0x1, -R6 ;  /* 0x00000001d6857824 */ /* 0x000fe200078e0a06 */
[----:B------:R-:W-:Y:S01]  /*1f7a0*/  I2FP.F32.S32 R26, R5 ;  /* 0x00000005001a7245 */ /* 0x000fe20000201400 */
[C---:B------:R-:W-:Y:S01]  /*1f7b0*/  VIADD R32, R4.reuse, 0x20 ;  /* 0x0000002004207836 */ /* 0x040fe20000000000 */
[----:B------:R-:W-:Y:S02]  /*1f7c0*/  IADD3 R5, R4, 0x10, RZ ;  /* 0x0000001004057810 */ /* 0x000fe40007ffe0ff */
[----:B------:R-:W-:Y:S01]  /*1f7d0*/  IABS R33, R33 ;  /* 0x0000002100217213 */ /* 0x000fe20000000000 */
[----:B-1----:R-:W-:Y:S01]  /*1f7e0*/  FFMA.FTZ R3, R26, -UR5, R3 ;  /* 0x800000051a037c23 */ /* 0x002fe20008010003 */
[----:B------:R-:W-:Y:S01]  /*1f7f0*/  VIADD R26, R4, 0x8 ;  /* 0x00000008041a7836 */ /* 0x000fe20000000000 */
[----:B------:R-:W-:Y:S01]  /*1f800*/  IABS R35, R35 ;  /* 0x0000002300237213 */ /* 0x000fe20000000000 */
[C---:B------:R-:W-:Y:S01]  /*1f810*/  IMAD.IADD R27, R217.reuse, 0x1, -R5 ;  /* 0x00000001d91b7824 */ /* 0x040fe200078e0a05 */
[----:B------:R-:W-:Y:S01]  /*1f820*/  I2FP.F32.S32 R33, R33 ;  /* 0x0000002100217245 */ /* 0x000fe20000201400 */
[----:B------:R-:W-:Y:S01]  /*1f830*/  IMAD.IADD R28, R217, 0x1, -R26 ;  /* 0x00000001d91c7824 */ /* 0x000fe200078e0a1a */
[----:B------:R-:W-:Y:S02]  /*1f840*/  IABS R30, R30 ;  /* 0x0000001e001e7213 */ /* 0x000fe40000000000 */
[----:B------:R-:W-:Y:S01]  /*1f850*/  IABS R27, R27 ;  /* 0x0000001b001b7213 */ /* 0x000fe20000000000 */
[----:B------:R-:W-:Y:S01]  /*1f860*/  FFMA.FTZ R140, R33, -UR5, R140 ;  /* 0x80000005218c7c23 */ /* 0x000fe2000801008c */
[-C--:B------:R-:W-:Y:S01]  /*1f870*/  ISETP.GE.AND P6, PT, R6, R216.reuse, PT ;  /* 0x000000d80600720c */ /* 0x080fe20003fc6270 */
[----:B------:R-:W-:Y:S01]  /*1f880*/  VIADD R33, R4, 0x19 ;  /* 0x0000001904217836 */ /* 0x000fe20000000000 */
[----:B------:R-:W-:Y:S02]  /*1f890*/  ISETP.GE.AND P1, PT, R6, R213, PT ;  /* 0x000000d50600720c */ /* 0x000fe40003f26270 */
[----:B------:R-:W-:Y:S02]  /*1f8a0*/  I2FP.F32.S32 R27, R27 ;  /* 0x0000001b001b7245 */ /* 0x000fe40000201400 */
[C---:B------:R-:W-:Y:S02]  /*1f8b0*/  ISETP.GE.AND P2, PT, R26.reuse, R216, PT ;  /* 0x000000d81a00720c */ /* 0x040fe40003f46270 */
[----:B------:R-:W-:Y:S01]  /*1f8c0*/  ISETP.GE.AND P5, PT, R26, R213, PT ;  /* 0x000000d51a00720c */ /* 0x000fe20003fa6270 */
[----:B------:R-:W-:Y:S01]  /*1f8d0*/  FFMA.FTZ R12, R27, -UR5, R12 ;  /* 0x800000051b0c7c23 */ /* 0x000fe2000801000c */
[----:B------:R-:W-:Y:S01]  /*1f8e0*/  IABS R28, R28 ;  /* 0x0000001c001c7213 */ /* 0x000fe20000000000 */
[C---:B------:R-:W-:Y:S01]  /*1f8f0*/  VIADD R27, R4.reuse, 0x11 ;  /* 0x00000011041b7836 */ /* 0x040fe20000000000 */
[----:B------:R-:W-:Y:S02]  /*1f900*/  I2FP.F32.S32 R35, R35 ;  /* 0x0000002300237245 */ /* 0x000fe40000201400 */
[----:B------:R-:W-:Y:S02]  /*1f910*/  I2FP.F32.S32 R30, R30 ;  /* 0x0000001e001e7245 */ /* 0x000fe40000201400 */
[----:B------:R-:W-:Y:S01]  /*1f920*/  ISETP.GE.AND P4, PT, R4, R216, PT ;  /* 0x000000d80400720c */ /* 0x000fe20003f86270 */
[----:B------:R-:W-:Y:S01]  /*1f930*/  FFMA.FTZ R136, R35, -UR5, R136 ;  /* 0x8000000523887c23 */ /* 0x000fe20008010088 */
[-C--:B------:R-:W-:Y:S01]  /*1f940*/  ISETP.GE.OR P6, PT, R6, R215.reuse, !P6 ;  /* 0x000000d70600720c */ /* 0x080fe200077c6670 */
[----:B------:R-:W-:Y:S01]  /*1f950*/  FFMA.FTZ R137, R30, -UR5, R137 ;  /* 0x800000051e897c23 */ /* 0x000fe20008010089 */
[-C--:B------:R-:W-:Y:S01]  /*1f960*/  ISETP.GE.OR P1, PT, R6, R212.reuse, !P1 ;  /* 0x000000d40600720c */ /* 0x080fe20004f26670 */
[----:B------:R-:W-:Y:S01]  /*1f970*/  IMAD.IADD R6, R214, 0x1, -R26 ;  /* 0x00000001d6067824 */ /* 0x000fe200078e0a1a */
[C---:B------:R-:W-:Y:S01]  /*1f980*/  ISETP.GE.OR P2, PT, R26.reuse, R215, !P2 ;  /* 0x000000d71a00720c */ /* 0x040fe20005746670 */
[C---:B------:R-:W-:Y:S01]  /*1f990*/  IMAD.IADD R35, R217.reuse, 0x1, -R34 ;  /* 0x00000001d9237824 */ /* 0x040fe200078e0a22 */
[----:B------:R-:W-:Y:S02]  /*1f9a0*/  ISETP.GE.OR P5, PT, R26, R212, !P5 ;  /* 0x000000d41a00720c */ /* 0x000fe40006fa6670 */
[----:B------:R-:W-:Y:S02]  /*1f9b0*/  I2FP.F32.S32 R28, R28 ;  /* 0x0000001c001c7245 */ /* 0x000fe40000201400 */
[----:B------:R-:W-:Y:S02]  /*1f9c0*/  ISETP.GE.AND P0, PT, R4, R213, PT ;  /* 0x000000d50400720c */ /* 0x000fe40003f06270 */
[----:B------:R-:W-:Y:S01]  /*1f9d0*/  IADD3 R26, R217, -R33, RZ ;  /* 0x80000021d91a7210 */ /* 0x000fe20007ffe0ff */
[----:B------:R-:W-:Y:S01]  /*1f9e0*/  FFMA.FTZ R139, R28, -UR5, R139 ;  /* 0x800000051c8b7c23 */ /* 0x000fe2000801008b */
[C---:B------:R-:W-:Y:S02]  /*1f9f0*/  ISETP.GE.OR P4, PT, R4.reuse, R215, !P4 ;  /* 0x000000d70400720c */ /* 0x040fe40006786670 */
[----:B------:R-:W-:Y:S02]  /*1fa00*/  ISETP.GE.OR P0, PT, R4, R212, !P0 ;  /* 0x000000d40400720c */ /* 0x000fe40004706670 */
[----:B------:R-:W-:Y:S02]  /*1fa10*/  IABS R26, R26 ;  /* 0x0000001a001a7213 */ /* 0x000fe40000000000 */
[----:B------:R-:W-:Y:S02]  /*1fa20*/  FSEL R30, R3, -INF , !P4 ;  /* 0xff800000031e7808 */ /* 0x000fe40006000000 */
[----:B------:R-:W-:Y:S02]  /*1fa30*/  IADD3 R28, R217, -R27, RZ ;  /* 0x8000001bd91c7210 */ /* 0x000fe40007ffe0ff */
[----:B------:R-:W-:Y:S02]  /*1fa40*/  ISETP.GE.AND P4, PT, R7, R216, PT ;  /* 0x000000d80700720c */ /* 0x000fe40003f86270 */
[----:B------:R-:W-:Y:S02]  /*1fa50*/  FSEL R137, R137, -INF , !P0 ;  /* 0xff80000089897808 */ /* 0x000fe40004000000 */
[----:B------:R-:W-:Y:S02]  /*1fa60*/  IABS R35, R35 ;  /* 0x0000002300237213 */ /* 0x000fe40000000000 */
[----:B------:R-:W-:Y:S02]  /*1fa70*/  I2FP.F32.S32 R26, R26 ;  /* 0x0000001a001a7245 */ /* 0x000fe40000201400 */
[----:B------:R-:W-:Y:S02]  /*1fa80*/  ISETP.GE.AND P0, PT, R5, R216, PT ;  /* 0x000000d80500720c */ /* 0x000fe40003f06270 */
[----:B------:R-:W-:Y:S01]  /*1fa90*/  IABS R28, R28 ;  /* 0x0000001c001c7213 */ /* 0x000fe20000000000 */
[----:B------:R-:W-:Y:S01]  /*1faa0*/  FFMA.FTZ R17, R26, -UR5, R17 ;  /* 0x800000051a117c23 */ /* 0x000fe20008010011 */
[----:B------:R-:W-:Y:S02]  /*1fab0*/  ISETP.GE.OR P4, PT, R7, R215, !P4 ;  /* 0x000000d70700720c */ /* 0x000fe40006786670 */
[----:B------:R-:W-:Y:S02]  /*1fac0*/  I2FP.F32.S32 R35, R35 ;  /* 0x0000002300237245 */ /* 0x000fe40000201400 */
[----:B------:R-:W-:Y:S02]  /*1fad0*/  FSEL R136, R136, -INF , !P6 ;  /* 0xff80000088887808 */ /* 0x000fe40007000000 */
[----:B------:R-:W-:Y:S01]  /*1fae0*/  ISETP.GE.OR P0, PT, R5, R215, !P0 ;  /* 0x000000d70500720c */ /* 0x000fe20004706670 */
[----:B------:R-:W-:Y:S01]  /*1faf0*/  FFMA.FTZ R144, R35, -UR5, R144 ;  /* 0x8000000523907c23 */ /* 0x000fe20008010090 */
[----:B------:R-:W-:Y:S01]  /*1fb00*/  I2FP.F32.S32 R28, R28 ;  /* 0x0000001c001c7245 */ /* 0x000fe20000201400 */
[----:B------:R-:W-:Y:S01]  /*1fb10*/  IMAD.IADD R35, R217, 0x1, -R32 ;  /* 0x00000001d9237824 */ /* 0x000fe200078e0a20 */
[----:B------:R-:W-:Y:S02]  /*1fb20*/  IABS R6, R6 ;  /* 0x0000000600067213 */ /* 0x000fe40000000000 */
[-C--:B------:R-:W-:Y:S01]  /*1fb30*/  ISETP.GE.AND P6, PT, R7, R213.reuse, PT ;  /* 0x000000d50700720c */ /* 0x080fe20003fc6270 */
[----:B------:R-:W-:Y:S01]  /*1fb40*/  FFMA.FTZ R143, R28, -UR5, R143 ;  /* 0x800000051c8f7c23 */ /* 0x000fe2000801008f */
[----:B------:R-:W-:Y:S02]  /*1fb50*/  FSEL R26, R140, -INF , !P4 ;  /* 0xff8000008c1a7808 */ /* 0x000fe40006000000 */
[----:B------:R-:W-:Y:S02]  /*1fb60*/  ISETP.GE.AND P4, PT, R27, R216, PT ;  /* 0x000000d81b00720c */ /* 0x000fe40003f86270 */
[----:B------:R-:W-:Y:S02]  /*1fb70*/  FSEL R164, R12, -INF , !P0 ;  /* 0xff8000000ca47808 */ /* 0x000fe40004000000 */
[----:B------:R-:W-:Y:S02]  /*1fb80*/  I2FP.F32.S32 R6, R6 ;  /* 0x0000000600067245 */ /* 0x000fe40000201400 */
[-C--:B------:R-:W-:Y:S02]  /*1fb90*/  ISETP.GE.OR P6, PT, R7, R212.reuse, !P6 ;  /* 0x000000d40700720c */ /* 0x080fe400077c6670 */
[C---:B------:R-:W-:Y:S01]  /*1fba0*/  ISETP.GE.AND P0, PT, R27.reuse, R213, PT ;  /* 0x000000d51b00720c */ /* 0x040fe20003f06270 */
[----:B------:R-:W-:Y:S01]  /*1fbb0*/  FFMA.FTZ R141, R6, -UR5, R141 ;  /* 0x80000005068d7c23 */ /* 0x000fe2000801008d */
[----:B------:R-:W-:Y:S01]  /*1fbc0*/  IADD3 R7, R214, -R7, RZ ;  /* 0x80000007d6077210 */ /* 0x000fe20007ffe0ff */
[----:B------:R-:W-:Y:S01]  /*1fbd0*/  VIADD R6, R4, 0x21 ;  /* 0x0000002104067836 */ /* 0x000fe20000000000 */
[----:B------:R-:W-:Y:S02]  /*1fbe0*/  ISETP.GE.OR P4, PT, R27, R215, !P4 ;  /* 0x000000d71b00720c */ /* 0x000fe40006786670 */
[----:B------:R-:W-:Y:S01]  /*1fbf0*/  FSEL R28, R139, -INF , !P2 ;  /* 0xff8000008b1c7808 */ /* 0x000fe20005000000 */
[----:B------:R-:W-:Y:S01]  /*1fc00*/  IMAD.IADD R12, R217, 0x1, -R6 ;  /* 0x00000001d90c7824 */ /* 0x000fe200078e0a06 */
[----:B------:R-:W-:Y:S02]  /*1fc10*/  ISETP.GE.OR P0, PT, R27, R212, !P0 ;  /* 0x000000d41b00720c */ /* 0x000fe40004706670 */
[----:B------:R-:W-:Y:S02]  /*1fc20*/  ISETP.GE.AND P2, PT, R5, R213, PT ;  /* 0x000000d50500720c */ /* 0x000fe40003f46270 */
[----:B------:R-:W-:Y:S02]  /*1fc30*/  IADD3 R3, R214, -R27, RZ ;  /* 0x8000001bd6037210 */ /* 0x000fe40007ffe0ff */
[----:B------:R-:W-:Y:S01]  /*1fc40*/  IABS R27, R35 ;  /* 0x00000023001b7213 */ /* 0x000fe20000000000 */
[----:B------:R-:W-:Y:S01]  /*1fc50*/  VIADD R35, R4, 0x28 ;  /* 0x0000002804237836 */ /* 0x000fe20000000000 */
[----:B------:R-:W-:Y:S02]  /*1fc60*/  IABS R7, R7 ;  /* 0x0000000700077213 */ /* 0x000fe40000000000 */
[----:B------:R-:W-:Y:S02]  /*1fc70*/  FSEL R162, R143, -INF , !P4 ;  /* 0xff8000008fa27808 */ /* 0x000fe40006000000 */
[----:B------:R-:W-:Y:S02]  /*1fc80*/  ISETP.GE.AND P4, PT, R34, R216, PT ;  /* 0x000000d82200720c */ /* 0x000fe40003f86270 */
[----:B------:R-:W-:Y:S01]  /*1fc90*/  ISETP.GE.OR P2, PT, R5, R212, !P2 ;  /* 0x000000d40500720c */ /* 0x000fe20005746670 */
[----:B------:R-:W-:Y:S01]  /*1fca0*/  IMAD.IADD R5, R214, 0x1, -R5 ;  /* 0x00000001d6057824 */ /* 0x000fe200078e0a05 */
[----:B------:R-:W-:Y:S02]  /*1fcb0*/  I2FP.F32.S32 R27, R27 ;  /* 0x0000001b001b7245 */ /* 0x000fe40000201400 */
[----:B------:R-:W-:Y:S02]  /*1fcc0*/  I2FP.F32.S32 R7, R7 ;  /* 0x0000000700077245 */ /* 0x000fe40000201400 */
[----:B------:R-:W-:Y:S01]  /*1fcd0*/  IABS R133, R133 ;  /* 0x0000008500857213 */ /* 0x000fe20000000000 */
[----:B------:R-:W-:Y:S01]  /*1fce0*/  FFMA.FTZ R20, R27, -UR5, R20 ;  /* 0x800000051b147c23 */ /* 0x000fe20008010014 */
[----:B------:R-:W-:Y:S01]  /*1fcf0*/  ISETP.GE.OR P4, PT, R34, R215, !P4 ;  /* 0x000000d72200720c */ /* 0x000fe20006786670 */
[----:B------:R-:W-:Y:S01]  /*1fd00*/  FFMA.FTZ R7, R7, -UR5, R142 ;  /* 0x8000000507077c23 */ /* 0x000fe2000801008e */
[----:B------:R-:W-:Y:S02]  /*1fd10*/  I2FP.F32.S32 R133, R133 ;  /* 0x0000008500857245 */ /* 0x000fe40000201400 */
[----:B------:R-:W-:Y:S02]  /*1fd20*/  IABS R5, R5 ;  /* 0x0000000500057213 */ /* 0x000fe40000000000 */
[----:B------:R-:W-:Y:S01]  /*1fd30*/  FSEL R142, R144, -INF , !P4 ;  /* 0xff800000908e7808 */ /* 0x000fe20006000000 */
[----:B------:R-:W-:Y:S01]  /*1fd40*/  FFMA.FTZ R138, R133, -UR5, R138 ;  /* 0x80000005858a7c23 */ /* 0x000fe2000801008a */
[----:B------:R-:W-:Y:S02]  /*1fd50*/  FSEL R27, R141, -INF , !P5 ;  /* 0xff8000008d1b7808 */ /* 0x000fe40006800000 */
[----:B------:R-:W-:Y:S02]  /*1fd60*/  IABS R12, R12 ;  /* 0x0000000c000c7213 */ /* 0x000fe40000000000 */
[C---:B------:R-:W-:Y:S02]  /*1fd70*/  ISETP.GE.AND P4, PT, R33.reuse, R216, PT ;  /* 0x000000d82100720c */ /* 0x040fe40003f86270 */
[C---:B------:R-:W-:Y:S02]  /*1fd80*/  ISETP.GE.AND P5, PT, R33.reuse, R213, PT ;  /* 0x000000d52100720c */ /* 0x040fe40003fa6270 */
[----:B------:R-:W-:Y:S02]  /*1fd90*/  IABS R3, R3 ;  /* 0x0000000300037213 */ /* 0x000fe40000000000 */
[----:B------:R-:W-:Y:S02]  /*1fda0*/  I2FP.F32.S32 R5, R5 ;  /* 0x0000000500057245 */ /* 0x000fe40000201400 */
[----:B------:R-:W-:Y:S02]  /*1fdb0*/  I2FP.F32.S32 R12, R12 ;  /* 0x0000000c000c7245 */ /* 0x000fe40000201400 */
[----:B------:R-:W-:Y:S01]  /*1fdc0*/  ISETP.GE.OR P4, PT, R33, R215, !P4 ;  /* 0x000000d72100720c */ /* 0x000fe20006786670 */
[----:B------:R-:W-:Y:S01]  /*1fdd0*/  FFMA.FTZ R14, R5, -UR5, R14 ;  /* 0x80000005050e7c23 */ /* 0x000fe2000801000e */
[----:B------:R-:W-:Y:S01]  /*1fde0*/  ISETP.GE.OR P5, PT, R33, R212, !P5 ;  /* 0x000000d42100720c */ /* 0x000fe20006fa6670 */
[----:B------:R-:W-:Y:S01]  /*1fdf0*/  IMAD.IADD R33, R214, 0x1, -R33 ;  /* 0x00000001d6217824 */ /* 0x000fe200078e0a21 */
[----:B------:R-:W-:Y:S01]  /*1fe00*/  I2FP.F32.S32 R132, R3 ;  /* 0x0000000300847245 */ /* 0x000fe20000201400 */
[----:B------:R-:W-:Y:S01]  /*1fe10*/  VIADD R3, R4, 0x30 ;  /* 0x0000003004037836 */ /* 0x000fe20000000000 */
[----:B------:R-:W-:Y:S01]  /*1fe20*/  IADD3 R135, R217, -R35, RZ ;  /* 0x80000023d9877210 */ /* 0x000fe20007ffe0ff */
[----:B------:R-:W-:Y:S01]  /*1fe30*/  FFMA.FTZ R21, R12, -UR5, R21 ;  /* 0x800000050c157c23 */ /* 0x000fe20008010015 */
[----:B------:R-:W-:Y:S01]  /*1fe40*/  FSEL R7, R7, -INF , !P6 ;  /* 0xff80000007077808 */ /* 0x000fe20007000000 */
[----:B------:R-:W-:Y:S01]  /*1fe50*/  FFMA.FTZ R13, R132, -UR5, R13 ;  /* 0x80000005840d7c23 */ /* 0x000fe2000801000d */
[----:B------:R-:W-:Y:S01]  /*1fe60*/  ISETP.GE.AND P6, PT, R6, R216, PT ;  /* 0x000000d80600720c */ /* 0x000fe20003fc6270 */
[----:B------:R-:W-:Y:S01]  /*1fe70*/  IMAD.IADD R132, R214, 0x1, -R34 ;  /* 0x00000001d6847824 */ /* 0x000fe200078e0a22 */
[----:B------:R-:W-:Y:S02]  /*1fe80*/  FSEL R5, R138, -INF , !P1 ;  /* 0xff8000008a057808 */ /* 0x000fe40004800000 */
[----:B------:R-:W-:Y:S02]  /*1fe90*/  IADD3 R12, R4, 0x29, RZ ;  /* 0x00000029040c7810 */ /* 0x000fe40007ffe0ff */
[----:B------:R-:W-:Y:S02]  /*1fea0*/  ISETP.GE.AND P1, PT, R34, R213, PT ;  /* 0x000000d52200720c */ /* 0x000fe40003f26270 */
[----:B------:R-:W-:Y:S02]  /*1feb0*/  IABS R33, R33 ;  /* 0x0000002100217213 */ /* 0x000fe40000000000 */
[----:B------:R-:W-:Y:S02]  /*1fec0*/  IABS R135, R135 ;  /* 0x0000008700877213 */ /* 0x000fe40000000000 */
[C---:B------:R-:W-:Y:S02]  /*1fed0*/  IADD3 R133, R217.reuse, -R3, RZ ;  /* 0x80000003d9857210 */ /* 0x040fe40007ffe0ff */
[----:B------:R-:W-:Y:S02]  /*1fee0*/  ISETP.GE.OR P6, PT, R6, R215, !P6 ;  /* 0x000000d70600720c */ /* 0x000fe400077c6670 */
[----:B------:R-:W-:Y:S01]  /*1fef0*/  ISETP.GE.OR P1, PT, R34, R212, !P1 ;  /* 0x000000d42200720c */ /* 0x000fe20004f26670 */
[----:B------:R-:W-:Y:S01]  /*1ff00*/  IMAD.IADD R34, R217, 0x1, -R12 ;  /* 0x00000001d9227824 */ /* 0x000fe200078e0a0c */
[----:B------:R-:W-:Y:S01]  /*1ff10*/  FSEL R140, R17, -INF , !P4 ;  /* 0xff800000118c7808 */ /* 0x000fe20006000000 */
[----:B------:R-:W-:Y:S01]  /*1ff20*/  VIADD R17, R4, 0x38 ;  /* 0x0000003804117836 */ /* 0x000fe20000000000 */
[----:B------:R-:W-:Y:S02]  /*1ff30*/  I2FP.F32.S32 R33, R33 ;  /* 0x0000002100217245 */ /* 0x000fe40000201400 */
[----:B------:R-:W-:Y:S02]  /*1ff40*/  I2FP.F32.S32 R135, R135 ;  /* 0x0000008700877245 */ /* 0x000fe40000201400 */
[----:B------:R-:W-:Y:S01]  /*1ff50*/  IABS R133, R133 ;  /* 0x0000008500857213 */ /* 0x000fe20000000000 */
[----:B------:R-:W-:Y:S01]  /*1ff60*/  FFMA.FTZ R16, R33, -UR5, R16 ;  /* 0x8000000521107c23 */ /* 0x000fe20008010010 */
[-C--:B------:R-:W-:Y:S01]  /*1ff70*/  ISETP.GE.AND P4, PT, R32, R216.reuse, PT ;  /* 0x000000d82000720c */ /* 0x080fe20003f86270 */
[----:B------:R-:W-:Y:S01]  /*1ff80*/  FFMA.FTZ R22, R135, -UR5, R22 ;  /* 0x8000000587167c23 */ /* 0x000fe20008010016 */
[----:B------:R-:W-:Y:S01]  /*1ff90*/  FSEL R174, R21, -INF , !P6 ;  /* 0xff80000015ae7808 */ /* 0x000fe20007000000 */
[C---:B------:R-:W-:Y:S01]  /*1ffa0*/  VIADD R33, R4.reuse, 0x31 ;  /* 0x0000003104217836 */ /* 0x040fe20000000000 */
[----:B------:R-:W-:Y:S01]  /*1ffb0*/  ISETP.GE.AND P6, PT, R35, R216, PT ;  /* 0x000000d82300720c */ /* 0x000fe20003fc6270 */
[----:B------:R-:W-:Y:S01]  /*1ffc0*/  VIADD R4, R4, 0x39 ;  /* 0x0000003904047836 */ /* 0x000fe20000000000 */
[----:B------:R-:W-:Y:S02]  /*1ffd0*/  I2FP.F32.S32 R133, R133 ;  /* 0x0000008500857245 */ /* 0x000fe40000201400 */
[-C--:B------:R-:W-:Y:S02]  /*1ffe0*/  ISETP.GE.OR P4, PT, R32, R215.reuse, !P4 ;  /* 0x000000d72000720c */ /* 0x080fe40006786670 */
[----:B------:R-:W-:Y:S01]  /*1fff0*/  IABS R34, R34 ;  /* 0x0000002200227213 */ /* 0x000fe20000000000 */
[----:B------:R-:W-:Y:S01]  /*20000*/  FFMA.FTZ R166, R133, -UR5, R146 ;  /* 0x8000000585a67c23 */ /* 0x000fe20008010092 */
[-C--:B------:R-:W-:Y:S02]  /*20010*/  ISETP.GE.OR P6, PT, R35, R215.reuse, !P6 ;  /* 0x000000d72300720c */ /* 0x080fe400077c6670 */
[----:B------:R-:W-:Y:S02]  /*20020*/  I2FP.F32.S32 R34, R34 ;  /* 0x0000002200227245 */ /* 0x000fe40000201400 */
[----:B------:R-:W-:Y:S01]  /*20030*/  FSEL R172, R20, -INF , !P4 ;  /* 0xff80000014ac7808 */ /* 0x000fe20006000000 */
[----:B------:R-:W-:Y:S01]  /*20040*/  IMAD.IADD R20, R217, 0x1, -R33 ;  /* 0x00000001d9147824 */ /* 0x000fe200078e0a21 */
[----:B------:R-:W-:Y:S01]  /*20050*/  FSEL R146, R22, -INF , !P6 ;  /* 0xff80000016927808 */ /* 0x000fe20007000000 */
[----:B------:R-:W-:Y:S01]  /*20060*/  FFMA.FTZ R23, R34, -UR5, R23 ;  /* 0x8000000522177c23 */ /* 0x000fe20008010017 */
[C---:B------:R-:W-:Y:S02]  /*20070*/  ISETP.GE.AND P6, PT, R12.reuse, R216, PT ;  /* 0x000000d80c00720c */ /* 0x040fe40003fc6270 */
[----:B------:R-:W-:Y:S01]  /*20080*/  FSEL R171, R13, -INF , !P0 ;  /* 0xff8000000dab7808 */ /* 0x000fe20004000000 */
[----:B------:R-:W-:Y:S01]  /*20090*/  IMAD.IADD R13, R217, 0x1, -R17 ;  /* 0x00000001d90d7824 */ /* 0x000fe200078e0a11 */
[C---:B------:R-:W-:Y:S02]  /*200a0*/  ISETP.GE.OR P6, PT, R12.reuse, R215, !P6 ;  /* 0x000000d70c00720c */ /* 0x040fe400077c6670 */
[----:B------:R-:W-:Y:S02]  /*200b0*/  IABS R20, R20 ;  /* 0x0000001400147213 */ /* 0x000fe40000000000 */
[----:B------:R-:W-:Y:S02]  /*200c0*/  IABS R132, R132 ;  /* 0x0000008400847213 */ /* 0x000fe40000000000 */
[----:B------:R-:W-:Y:S02]  /*200d0*/  FSEL R144, R23, -INF , !P6 ;  /* 0xff80000017907808 */ /* 0x000fe40007000000 */
[----:B------:R-:W-:Y:S02]  /*200e0*/  I2FP.F32.S32 R20, R20 ;  /* 0x0000001400147245 */ /* 0x000fe40000201400 */
[----:B------:R-:W-:Y:S02]  /*200f0*/  ISETP.GE.AND P6, PT, R12, R213, PT ;  /* 0x000000d50c00720c */ /* 0x000fe40003fc6270 */
[----:B------:R-:W-:Y:S01]  /*20100*/  IABS R13, R13 ;  /* 0x0000000d000d7213 */ /* 0x000fe20000000000 */
[----:B------:R-:W-:Y:S01]  /*20110*/  FFMA.FTZ R145, R20, -UR5, R145 ;  /* 0x8000000514917c23 */ /* 0x000fe20008010091 */
[----:B------:R-:W-:Y:S02]  /*20120*/  I2FP.F32.S32 R132, R132 ;  /* 0x0000008400847245 */ /* 0x000fe40000201400 */
[----:B------:R-:W-:Y:S02]  /*20130*/  ISETP.GE.OR P6, PT, R12, R212, !P6 ;  /* 0x000000d40c00720c */ /* 0x000fe400077c6670 */
[----:B------:R-:W-:Y:S01]  /*20140*/  I2FP.F32.S32 R20, R13 ;  /* 0x0000000d00147245 */ /* 0x000fe20000201400 */
[----:B------:R-:W-:Y:S01]  /*20150*/  FFMA.FTZ R15, R132, -UR5, R15 ;  /* 0x80000005840f7c23 */ /* 0x000fe2000801000f */
[----:B------:R-:W-:Y:S02]  /*20160*/  IADD3 R12, R214, -R12, RZ ;  /* 0x8000000cd60c7210 */ /* 0x000fe40007ffe0ff */
[----:B------:R-:W-:Y:S01]  /*20170*/  FMNMX.FTZ R13, R30, R0, !PT ;  /* 0x000000001e0d7209 */ /* 0x000fe20007810000 */
[----:B------:R-:W-:Y:S01]  /*20180*/  FFMA.FTZ R31, R20, -UR5, R31 ;  /* 0x80000005141f7c23 */ /* 0x000fe2000801001f */
[----:B------:R-:W-:Y:S01]  /*20190*/  FSEL R173, R14, -INF , !P2 ;  /* 0xff8000000ead7808 */ /* 0x000fe20005000000 */
[----:B------:R-:W-:Y:S01]  /*201a0*/  IMAD.IADD R14, R214, 0x1, -R6 ;  /* 0x00000001d60e7824 */ /* 0x000fe200078e0a06 */
[----:B------:R-:W-:Y:S02]  /*201b0*/  ISETP.GE.AND P2, PT, R6, R213, PT ;  /* 0x000000d50600720c */ /* 0x000fe40003f46270 */
[----:B------:R-:W-:Y:S02]  /*201c0*/  IADD3 R21, R214, -R32, RZ ;  /* 0x80000020d6157210 */ /* 0x000fe40007ffe0ff */
[----:B------:R-:W-:Y:S02]  /*201d0*/  IABS R12, R12 ;  /* 0x0000000c000c7213 */ /* 0x000fe40000000000 */
[----:B------:R-:W-:Y:S02]  /*201e0*/  FMNMX.FTZ R13, R136, R13, !PT ;  /* 0x0000000d880d7209 */ /* 0x000fe40007810000 */
[----:B------:R-:W-:Y:S02]  /*201f0*/  ISETP.GE.OR P2, PT, R6, R212, !P2 ;  /* 0x000000d40600720c */ /* 0x000fe40005746670 */
[----:B------:R-:W-:Y:S02]  /*20200*/  FSEL R143, R15, -INF , !P1 ;  /* 0xff8000000f8f7808 */ /* 0x000fe40004800000 */
[----:B------:R-:W-:Y:S02]  /*20210*/  IADD3 R6, R214, -R35, RZ ;  /* 0x80000023d6067210 */ /* 0x000fe40007ffe0ff */
[----:B------:R-:W-:Y:S02]  /*20220*/  FSEL R141, R16, -INF , !P5 ;  /* 0xff800000108d7808 */ /* 0x000fe40006800000 */
[----:B------:R-:W-:Y:S02]  /*20230*/  I2FP.F32.S32 R15, R12 ;  /* 0x0000000c000f7245 */ /* 0x000fe40000201400 */
[----:B------:R-:W-:Y:S02]  /*20240*/  IABS R21, R21 ;  /* 0x0000001500157213 */ /* 0x000fe40000000000 */
[----:B------:R-:W-:Y:S01]  /*20250*/  FMNMX.FTZ R13, R28, R13, !PT ;  /* 0x0000000d1c0d7209 */ /* 0x000fe20007810000 */
[----:B------:R-:W-:Y:S01]  /*20260*/  FFMA.FTZ R8, R15, -UR5, R8 ;  /* 0x800000050f087c23 */ /* 0x000fe20008010008 */
[----:B------:R-:W-:Y:S02]  /*20270*/  FMNMX.FTZ R12, R137, R2, !PT ;  /* 0x00000002890c7209 */ /* 0x000fe40007810000 */
[C---:B------:R-:W-:Y:S02]  /*20280*/  ISETP.GE.AND P5, PT, R3.reuse, R213, PT ;  /* 0x000000d50300720c */ /* 0x040fe40003fa6270 */
[C---:B------:R-:W-:Y:S02]  /*20290*/  ISETP.GE.AND P1, PT, R3.reuse, R216, PT ;  /* 0x000000d80300720c */ /* 0x040fe40003f26270 */
[----:B------:R-:W-:Y:S02]  /*202a0*/  IABS R14, R14 ;  /* 0x0000000e000e7213 */ /* 0x000fe40000000000 */
[----:B------:R-:W-:Y:S02]  /*202b0*/  IABS R6, R6 ;  /* 0x0000000600067213 */ /* 0x000fe40000000000 */
[----:B------:R-:W-:Y:S02]  /*202c0*/  I2FP.F32.S32 R21, R21 ;  /* 0x0000001500157245 */ /* 0x000fe40000201400 */
[----:B------:R-:W-:Y:S02]  /*202d0*/  FMNMX.FTZ R13, R26, R13, !PT ;  /* 0x0000000d1a0d7209 */ /* 0x000fe40007810000 */
[----:B------:R-:W-:Y:S01]  /*202e0*/  ISETP.GE.OR P5, PT, R3, R212, !P5 ;  /* 0x000000d40300720c */ /* 0x000fe20006fa6670 */
[----:B------:R-:W-:Y:S01]  /*202f0*/  FFMA.FTZ R18, R21, -UR5, R18 ;  /* 0x8000000515127c23 */ /* 0x000fe20008010012 */
[----:B------:R-:W-:Y:S02]  /*20300*/  FMNMX.FTZ R12, R5, R12, !PT ;  /* 0x0000000c050c7209 */ /* 0x000fe40007810000 */
[----:B------:R-:W-:Y:S01]  /*20310*/  ISETP.GE.OR P1, PT, R3, R215, !P1 ;  /* 0x000000d70300720c */ /* 0x000fe20004f26670 */
[----:B------:R-:W-:Y:S01]  /*20320*/  IMAD.IADD R3, R214, 0x1, -R3 ;  /* 0x00000001d6037824 */ /* 0x000fe200078e0a03 */
[----:B------:R-:W-:Y:S02]  /*20330*/  ISETP.GE.AND P4, PT, R32, R213, PT ;  /* 0x000000d52000720c */ /* 0x000fe40003f86270 */
[----:B------:R-:W-:Y:S02]  /*20340*/  I2FP.F32.S32 R14, R14 ;  /* 0x0000000e000e7245 */ /* 0x000fe40000201400 */
[----:B------:R-:W-:Y:S02]  /*20350*/  I2FP.F32.S32 R6, R6 ;  /* 0x0000000600067245 */ /* 0x000fe40000201400 */
[----:B------:R-:W-:Y:S01]  /*20360*/  FMNMX.FTZ R12, R27, R12, !PT ;  /* 0x0000000c1b0c7209 */ /* 0x000fe20007810000 */
[----:B------:R-:W-:Y:S01]  /*20370*/  FFMA.FTZ R19, R14, -UR5, R19 ;  /* 0x800000050e137c23 */ /* 0x000fe20008010013 */
[----:B------:R-:W-:Y:S01]  /*20380*/  FMNMX.FTZ R13, R164, R13, !PT ;  /* 0x0000000da40d7209 */ /* 0x000fe20007810000 */
[----:B------:R-:W-:Y:S01]  /*20390*/  FFMA.FTZ R9, R6, -UR5, R9 ;  /* 0x8000000506097c23 */ /* 0x000fe20008010009 */
[----:B------:R-:W-:Y:S01]  /*203a0*/  ISETP.GE.OR P4, PT, R32, R212, !P4 ;  /* 0x000000d42000720c */ /* 0x000fe20006786670 */
[----:B------:R-:W-:Y:S01]  /*203b0*/  IMAD.IADD R6, R217, 0x1, -R4 ;  /* 0x00000001d9067824 */ /* 0x000fe200078e0a04 */
[----:B------:R-:W-:Y:S02]  /*203c0*/  IABS R3, R3 ;  /* 0x0000000300037213 */ /* 0x000fe40000000000 */
[----:B------:R-:W-:Y:S02]  /*203d0*/  FMNMX.FTZ R13, R162, R13, !PT ;  /* 0x0000000da20d7209 */ /* 0x000fe40007810000 */
[----:B------:R-:W-:Y:S02]  /*203e0*/  FMNMX.FTZ R14, R7, R12, !PT ;  /* 0x0000000c070e7209 */ /* 0x000fe40007810000 */
[----:B------:R-:W-:Y:S02]  /*203f0*/  FSEL R177, R18, -INF , !P4 ;  /* 0xff80000012b17808 */ /* 0x000fe40006000000 */
[----:B------:R-:W-:Y:S02]  /*20400*/  FSEL R166, R166, -INF , !P1 ;  /* 0xff800000a6a67808 */ /* 0x000fe40004800000 */
[----:B------:R-:W-:Y:S02]  /*20410*/  I2FP.F32.S32 R3, R3 ;  /* 0x0000000300037245 */ /* 0x000fe40000201400 */
[C---:B------:R-:W-:Y:S02]  /*20420*/  ISETP.GE.AND P1, PT, R33.reuse, R216, PT ;  /* 0x000000d82100720c */ /* 0x040fe40003f26270 */
[----:B------:R-:W-:Y:S01]  /*20430*/  ISETP.GE.AND P4, PT, R33, R213, PT ;  /* 0x000000d52100720c */ /* 0x000fe20003f86270 */
[----:B------:R-:W-:Y:S01]  /*20440*/  FFMA.FTZ R24, R3, -UR5, R24 ;  /* 0x8000000503187c23 */ /* 0x000fe20008010018 */
[----:B------:R-:W-:Y:S02]  /*20450*/  FMNMX.FTZ R13, R142, R13, !PT ;  /* 0x0000000d8e0d7209 */ /* 0x000fe40007810000 */
[----:B------:R-:W-:Y:S02]  /*20460*/  FMNMX.FTZ R14, R173, R14, !PT ;  /* 0x0000000ead0e7209 */ /* 0x000fe40007810000 */
[----:B------:R-:W-:Y:S02]  /*20470*/  IABS R6, R6 ;  /* 0x0000000600067213 */ /* 0x000fe40000000000 */
[C---:B------:R-:W-:Y:S02]  /*20480*/  ISETP.GE.OR P1, PT, R33.reuse, R215, !P1 ;  /* 0x000000d72100720c */ /* 0x040fe40004f26670 */
[----:B------:R-:W-:Y:S02]  /*20490*/  ISETP.GE.OR P4, PT, R33, R212, !P4 ;  /* 0x000000d42100720c */ /* 0x000fe40006786670 */
[----:B------:R-:W-:Y:S02]  /*204a0*/  IADD3 R33, R214, -R33, RZ ;  /* 0x80000021d6217210 */ /* 0x000fe40007ffe0ff */
[----:B------:R-:W-:Y:S02]  /*204b0*/  FMNMX.FTZ R3, R140, R13, !PT ;  /* 0x0000000d8c037209 */ /* 0x000fe40007810000 */
[----:B------:R-:W-:Y:S02]  /*204c0*/  FMNMX.FTZ R14, R171, R14, !PT ;  /* 0x0000000eab0e7209 */ /* 0x000fe40007810000 */
[----:B------:R-:W-:Y:S02]  /*204d0*/  I2FP.F32.S32 R6, R6 ;  /* 0x0000000600067245 */ /* 0x000fe40000201400 */
[----:B------:R-:W-:Y:S02]  /*204e0*/  IABS R33, R33 ;  /* 0x0000002100217213 */ /* 0x000fe40000000000 */
[----:B------:R-:W-:Y:S01]  /*204f0*/  FMNMX.FTZ R14, R143, R14, !PT ;  /* 0x0000000e8f0e7209 */ /* 0x000fe20007810000 */
[----:B------:R-:W-:Y:S01]  /*20500*/  FFMA.FTZ R29, R6, -UR5, R29 ;  /* 0x80000005061d7c23 */ /* 0x000fe2000801001d */
[----:B------:R-:W-:Y:S02]  /*20510*/  FMNMX.FTZ R3, R172, R3, !PT ;  /* 0x00000003ac037209 */ /* 0x000fe40007810000 */
[----:B------:R-:W-:Y:S02]  /*20520*/  ISETP.GE.AND P0, PT, R35, R213, PT ;  /* 0x000000d52300720c */ /* 0x000fe40003f06270 */
[----:B------:R-:W-:Y:S02]  /*20530*/  I2FP.F32.S32 R6, R33 ;  /* 0x0000002100067245 */ /* 0x000fe40000201400 */
[----:B------:R-:W-:Y:S02]  /*20540*/  FMNMX.FTZ R14, R141, R14, !PT ;  /* 0x0000000e8d0e7209 */ /* 0x000fe40007810000 */
[----:B------:R-:W-:Y:S01]  /*20550*/  FMNMX.FTZ R3, R174, R3, !PT ;  /* 0x00000003ae037209 */ /* 0x000fe20007810000 */
[----:B------:R-:W-:Y:S01]  /*20560*/  FFMA.FTZ R25, R6, -UR5, R25 ;  /* 0x8000000506197c23 */ /* 0x000fe20008010019 */
[----:B------:R-:W-:Y:S01]  /*20570*/  ISETP.GE.OR P0, PT, R35, R212, !P0 ;  /* 0x000000d42300720c */ /* 0x000fe20004706670 */
[----:B------:R-:W-:Y:S01]  /*20580*/  IMAD.IADD R6, R214, 0x1, -R17 ;  /* 0x00000001d6067824 */ /* 0x000fe200078e0a11 */
[----:B------:R-:W-:Y:S02]  /*20590*/  FSEL R175, R19, -INF , !P2 ;  /* 0xff80000013af7808 */ /* 0x000fe40005000000 */
[----:B------:R-:W-:Y:S02]  /*205a0*/  FMNMX.FTZ R3, R146, R3, !PT ;  /* 0x0000000392037209 */ /* 0x000fe40007810000 */
[----:B------:R-:W-:Y:S02]  /*205b0*/  FMNMX.FTZ R14, R177, R14, !PT ;  /* 0x0000000eb10e7209 */ /* 0x000fe40007810000 */
[----:B------:R-:W-:Y:S02]  /*205c0*/  FSEL R147, R9, -INF , !P0 ;  /* 0xff80000009937808 */ /* 0x000fe40004000000 */
[----:B------:R-:W-:Y:S01]  /*205d0*/  FMNMX.FTZ R9, R144, R3, !PT ;  /* 0x0000000390097209 */ /* 0x000fe20007810000 */
[----:B------:R-:W-:Y:S01]  /*205e0*/  IMAD.IADD R3, R214, 0x1, -R4 ;  /* 0x00000001d6037824 */ /* 0x000fe200078e0a04 */
[----:B------:R-:W-:Y:S02]  /*205f0*/  FMNMX.FTZ R14, R175, R14, !PT ;  /* 0x0000000eaf0e7209 */ /* 0x000fe40007810000 */
[----:B------:R-:W-:Y:S02]  /*20600*/  FSEL R154, R145, -INF , !P1 ;  /* 0xff800000919a7808 */ /* 0x000fe40004800000 */
[----:B------:R-:W-:Y:S02]  /*20610*/  IABS R6, R6 ;  /* 0x0000000600067213 */ /* 0x000fe40000000000 */
[----:B------:R-:W-:Y:S02]  /*20620*/  FSEL R145, R8, -INF , !P6 ;  /* 0xff80000008917808 */ /* 0x000fe40007000000 */
[----:B------:R-:W-:Y:S02]  /*20630*/  FMNMX.FTZ R8, R147, R14, !PT ;  /* 0x0000000e93087209 */ /* 0x000fe40007810000 */
[----:B------:R-:W-:Y:S02]  /*20640*/  I2FP.F32.S32 R6, R6 ;  /* 0x0000000600067245 */ /* 0x000fe40000201400 */
[----:B------:R-:W-:Y:S02]  /*20650*/  IABS R3, R3 ;  /* 0x0000000300037213 */ /* 0x000fe40000000000 */
[----:B------:R-:W-:Y:S01]  /*20660*/  ISETP.GE.AND P2, PT, R17, R213, PT ;  /* 0x000000d51100720c */ /* 0x000fe20003f46270 */
[----:B------:R-:W-:Y:S01]  /*20670*/  FFMA.FTZ R11, R6, -UR5, R11 ;  /* 0x80000005060b7c23 */ /* 0x000fe2000801000b */
[----:B------:R-:W-:Y:S02]  /*20680*/  FSEL R153, R24, -INF , !P5 ;  /* 0xff80000018997808 */ /* 0x000fe40006800000 */
[----:B------:R-:W-:Y:S02]  /*20690*/  FMNMX.FTZ R8, R145, R8, !PT ;  /* 0x0000000891087209 */ /* 0x000fe40007810000 */
[----:B------:R-:W-:Y:S02]  /*206a0*/  I2FP.F32.S32 R3, R3 ;  /* 0x0000000300037245 */ /* 0x000fe40000201400 */
[C---:B------:R-:W-:Y:S02]  /*206b0*/  ISETP.GE.AND P1, PT, R17.reuse, R216, PT ;  /* 0x000000d81100720c */ /* 0x040fe40003f26270 */
[----:B------:R-:W-:Y:S01]  /*206c0*/  ISETP.GE.OR P2, PT, R17, R212, !P2 ;  /* 0x000000d41100720c */ /* 0x000fe20005746670 */
[----:B------:R-:W-:Y:S01]  /*206d0*/  FFMA.FTZ R10, R3, -UR5, R10 ;  /* 0x80000005030a7c23 */ /* 0x000fe2000801000a */
[----:B------:R-:W-:Y:S02]  /*206e0*/  FSEL R151, R25, -INF , !P4 ;  /* 0xff80000019977808 */ /* 0x000fe40006000000 */
[----:B------:R-:W-:Y:S02]  /*206f0*/  FMNMX.FTZ R8, R153, R8, !PT ;  /* 0x0000000899087209 */ /* 0x000fe40007810000 */
[C---:B------:R-:W-:Y:S02]  /*20700*/  ISETP.GE.AND P0, PT, R4.reuse, R213, PT ;  /* 0x000000d50400720c */ /* 0x040fe40003f06270 */
[----:B------:R-:W-:Y:S02]  /*20710*/  ISETP.GE.OR P1, PT, R17, R215, !P1 ;  /* 0x000000d71100720c */ /* 0x000fe40004f26670 */
[----:B------:R-:W-:Y:S01]  /*20720*/  FSEL R149, R11, -INF , !P2 ;  /* 0xff8000000b957808 */ /* 0x000fe20005000000 */
[----:B------:R-:W-:Y:S01]  /*20730*/  LDSM.16.MT88.4 R16, [R196+0xc000] ;  /* 0x00c00000c410783b */ /* 0x000fe20000004200 */
[----:B------:R-:W-:Y:S02]  /*20740*/  FMNMX.FTZ R8, R151, R8, !PT ;  /* 0x0000000897087209 */ /* 0x000fe40007810000 */
[----:B------:R-:W-:Y:S02]  /*20750*/  ISETP.GE.OR P0, PT, R4, R212, !P0 ;  /* 0x000000d40400720c */ /* 0x000fe40004706670 */
[----:B------:R-:W-:Y:S02]  /*20760*/  FSEL R152, R31, -INF , !P1 ;  /* 0xff8000001f987808 */ /* 0x000fe40004800000 */
[----:B------:R-:W-:Y:S02]  /*20770*/  FMNMX.FTZ R8, R149, R8, !PT ;  /* 0x0000000895087209 */ /* 0x000fe40007810000 */
[----:B------:R-:W-:Y:S02]  /*20780*/  FMNMX.FTZ R9, R166, R9, !PT ;  /* 0x00000009a6097209 */ /* 0x000fe40007810000 */
[----:B------:R-:W-:Y:S02]  /*20790*/  FSEL R133, R10, -INF , !P0 ;  /* 0xff8000000a857808 */ /* 0x000fe40004000000 */
[----:B------:R-:W-:Y:S02]  /*207a0*/  ISETP.GE.AND P1, PT, R4, R216, PT ;  /* 0x000000d80400720c */ /* 0x000fe40003f26270 */
[----:B------:R-:W-:Y:S02]  /*207b0*/  FMNMX.FTZ R9, R154, R9, !PT ;  /* 0x000000099a097209 */ /* 0x000fe40007810000 */
[----:B------:R-:W-:Y:S02]  /*207c0*/  ISETP.GE.OR P1, PT, R4, R215, !P1 ;  /* 0x000000d70400720c */ /* 0x000fe40004f26670 */
[----:B------:R-:W-:Y:S02]  /*207d0*/  FMNMX.FTZ R6, R133, R8, !PT ;  /* 0x0000000885067209 */ /* 0x000fe40007810000 */
[----:B------:R-:W-:Y:S02]  /*207e0*/  FSEL R150, R29, -INF , !P1 ;  /* 0xff8000001d967808 */ /* 0x000fe40004800000 */
        /* <DEDUP_REMOVED lines=25> */
[----:B------:R-:W1:Y:S01]  /*20980*/  LDSM.16.MT88.4 R24, [R194+0xc000] ;  /* 0x00c00000c218783b */ /* 0x000e620000004200 */
[----:B------:R-:W-:Y:S01]  /*20990*/  FADD.FTZ R0, -R5, R0 ;  /* 0x0000000005007221 */ /* 0x000fe20000010100 */
[----:B------:R-:W-:Y:S01]  /*209a0*/  FSEL R5, R3, RZ, P0 ;  /* 0x000000ff03057208 */ /* 0x000fe20000000000 */
[----:B------:R-:W-:Y:S01]  /*209b0*/  MUFU.EX2 R163, R163 ;  /* 0x000000a300a37308 */ /* 0x000fe20000000800 */
[--C-:B------:R-:W-:Y:S01]  /*209c0*/  FFMA.FTZ R169, R140, UR4, -R155.reuse ;  /* 0x000000048ca97c23 */ /* 0x100fe2000801089b */
[----:B------:R-:W-:Y:S01]  /*209d0*/  FMUL.FTZ R6, R0, UR4 ;  /* 0x0000000400067c20 */ /* 0x000fe20008410000 */
[----:B------:R-:W-:Y:S01]  /*209e0*/  FFMA.FTZ R170, R141, UR4, -R148 ;  /* 0x000000048daa7c23 */ /* 0x000fe20008010894 */
[----:B------:R-:W-:Y:S01]  /*209f0*/  FADD.FTZ R0, -R5, R2 ;  /* 0x0000000205007221 */ /* 0x000fe20000010100 */
[----:B------:R-:W2:Y:S01]  /*20a00*/  LDSM.16.MT88.4 R28, [R193+0xc000] ;  /* 0x00c00000c11c783b */ /* 0x000ea20000004200 */
[--C-:B------:R-:W-:Y:S01]  /*20a10*/  FFMA.FTZ R225, R144, UR4, -R155.reuse ;  /* 0x0000000490e17c23 */ /* 0x100fe2000801089b */
[--C-:B------:R-:W-:Y:S01]  /*20a20*/  FFMA.FTZ R178, R145, UR4, -R148.reuse ;  /* 0x0000000491b27c23 */ /* 0x100fe20008010894 */
[----:B------:R-:W-:Y:S02]  /*20a30*/  FMUL.FTZ R8, R0, UR4 ;  /* 0x0000000400087c20 */ /* 0x000fe40008410000 */
[----:B------:R-:W3:Y:S01]  /*20a40*/  MUFU.EX2 R160, R160 ;  /* 0x000000a000a07308 */ /* 0x000ee20000000800 */
        /* <DEDUP_REMOVED lines=15> */
[----:B------:R-:W4:Y:S01]  /*20b40*/  MUFU.EX2 R158, R158 ;  /* 0x0000009e009e7308 */ /* 0x000f220000000800 */
[----:B---3--:R-:W-:Y:S01]  /*20b50*/  F2FP.F16.F32.PACK_AB R136, R160, R163 ;  /* 0x000000a3a088723e */ /* 0x008fe200000000ff */
[----:B------:R-:W-:Y:S01]  /*20b60*/  LDSM.16.MT88.4 R144, [R192+0xf000] ;  /* 0x00f00000c090783b */ /* 0x000fe20000004200 */
[--C-:B------:R-:W-:Y:S01]  /*20b70*/  FFMA.FTZ R172, R172, UR4, -R155.reuse ;  /* 0x00000004acac7c23 */ /* 0x100fe2000801089b */
[--C-:B------:R-:W-:Y:S01]  /*20b80*/  FFMA.FTZ R175, R175, UR4, -R148.reuse ;  /* 0x00000004afaf7c23 */ /* 0x100fe20008010894 */
[----:B------:R-:W-:Y:S01]  /*20b90*/  FFMA.FTZ R148, R133, UR4, -R148 ;  /* 0x0000000485947c23 */ /* 0x000fe20008010894 */
[--C-:B------:R-:W-:Y:S01]  /*20ba0*/  FFMA.FTZ R166, R166, UR4, -R155.reuse ;  /* 0x00000004a6a67c23 */ /* 0x100fe2000801089b */
[----:B------:R-:W-:Y:S03]  /*20bb0*/  ISETP.GT.AND P0, PT, R209, UR18, PT ;  /* 0x00000012d1007c0c */ /* 0x000fe6000bf04270 */
[----:B------:R-:W-:Y:S10]  /*20bc0*/  MUFU.EX2 R165, R165 ;  /* 0x000000a500a57308 */ /* 0x000ff40000000800 */
[----:B------:R-:W3:Y:S01]  /*20bd0*/  MUFU.EX2 R135, R135 ;  /* 0x0000008700877308 */ /* 0x000ee20000000800 */
[----:B----4-:R-:W-:Y:S09]  /*20be0*/  F2FP.F16.F32.PACK_AB R138, R158, R159 ;  /* 0x0000009f9e8a723e */ /* 0x010ff200000000ff */
[----:B------:R-:W-:Y:S10]  /*20bf0*/  MUFU.EX2 R134, R134 ;  /* 0x0000008600867308 */ /* 0x000ff40000000800 */
[----:B------:R-:W4:Y:S01]  /*20c00*/  MUFU.EX2 R161, R161 ;  /* 0x000000a100a17308 */ /* 0x000f220000000800 */
[----:B---3--:R-:W-:Y:S09]  /*20c10*/  F2FP.F16.F32.PACK_AB R137, R135, R165 ;  /* 0x000000a58789723e */ /* 0x008ff200000000ff */
[----:B------:R-:W3:Y:S10]  /*20c20*/  MUFU.EX2 R2, R6 ;  /* 0x0000000600027308 */ /* 0x000ef40000000800 */
[----:B------:R-:W5:Y:S01]  /*20c30*/  MUFU.EX2 R0, R8 ;  /* 0x0000000800007308 */ /* 0x000f620000000800 */
[----:B----4-:R-:W-:Y:S09]  /*20c40*/  F2FP.F16.F32.PACK_AB R139, R161, R134 ;  /* 0x00000086a18b723e */ /* 0x010ff200000000ff */
[----:B------:R-:W-:Y:S01]  /*20c50*/  MUFU.EX2 R133, R148 ;  /* 0x0000009400857308 */ /* 0x000fe20000000800 */
[C---:B---3--:R-:W-:Y:S01]  /*20c60*/  FMUL.FTZ R4, R2.reuse, R128 ;  /* 0x0000008002047220 */ /* 0x048fe20000410000 */
[C---:B------:R-:W-:Y:S01]  /*20c70*/  FMUL.FTZ R5, R2.reuse, R129 ;  /* 0x0000008102057220 */ /* 0x040fe20000410000 */
[C---:B------:R-:W-:Y:S01]  /*20c80*/  FMUL.FTZ R9, R2.reuse, R125 ;  /* 0x0000007d02097220 */ /* 0x040fe20000410000 */
[C---:B------:R-:W-:Y:S01]  /*20c90*/  FMUL.FTZ R12, R2.reuse, R120 ;  /* 0x00000078020c7220 */ /* 0x040fe20000410000 */
[C---:B------:R-:W-:Y:S01]  /*20ca0*/  FMUL.FTZ R13, R2.reuse, R121 ;  /* 0x00000079020d7220 */ /* 0x040fe20000410000 */
[C---:B------:R-:W-:Y:S01]  /*20cb0*/  FMUL.FTZ R20, R2.reuse, R112 ;  /* 0x0000007002147220 */ /* 0x040fe20000410000 */
[C---:B------:R-:W-:Y:S01]  /*20cc0*/  FMUL.FTZ R21, R2.reuse, R113 ;  /* 0x0000007102157220 */ /* 0x040fe20000410000 */
[----:B------:R-:W-:Y:S01]  /*20cd0*/  FMUL.FTZ R32, R2, R100 ;  /* 0x0000006402207220 */ /* 0x000fe20000410000 */
[C---:B-----5:R-:W-:Y:S01]  /*20ce0*/  FMUL.FTZ R6, R0.reuse, R130 ;  /* 0x0000008200067220 */ /* 0x060fe20000410000 */
        /* <DEDUP_REMOVED lines=9> */
[----:B------:R-:W4:Y:S01]  /*20d80*/  LDSM.16.MT88.4 R120, [R192+0xc000] ;  /* 0x00c00000c078783b */ /* 0x000f220000004200 */
[C---:B------:R-:W-:Y:S05]  /*20d90*/  HMMA.16816.F32 R8, R136.reuse, R18, R8 ;  /* 0x000000128808723c */ /* 0x040fea0000001808 */
[----:B------:R-:W5:Y:S01]  /*20da0*/  MUFU.EX2 R167, R167 ;  /* 0x000000a700a77308 */ /* 0x000f620000000800 */
[C---:B------:R-:W-:Y:S01]  /*20db0*/  FMUL.FTZ R16, R2.reuse, R116 ;  /* 0x0000007402107220 */ /* 0x040fe20000410000 */
[C---:B-1----:R-:W-:Y:S01]  /*20dc0*/  HMMA.16816.F32 R12, R136.reuse, R24, R12 ;  /* 0x00000018880c723c */ /* 0x042fe2000000180c */
[----:B------:R-:W1:Y:S03]  /*20dd0*/  LDSM.16.MT88.4 R124, [R196+0xe000] ;  /* 0x00e00000c47c783b */ /* 0x000e660000004200 */
        /* <DEDUP_REMOVED lines=13> */
[C---:B--2---:R-:W-:Y:S01]  /*20eb0*/  HMMA.16816.F32 R20, R136.reuse, R28, R20 ;  /* 0x0000001c8814723c */ /* 0x044fe20000001814 */
[----:B------:R-:W-:Y:S04]  /*20ec0*/  MUFU.EX2 R168, R168 ;  /* 0x000000a800a87308 */ /* 0x000fe80000000800 */
[C---:B------:R-:W-:Y:S01]  /*20ed0*/  FMUL.FTZ R26, R0.reuse, R110 ;  /* 0x0000006e001a7220 */ /* 0x040fe20000410000 */
[----:B------:R-:W-:Y:S01]  /*20ee0*/  FMUL.FTZ R27, R0, R111 ;  /* 0x0000006f001b7220 */ /* 0x000fe20000410000 */
[C---:B------:R-:W-:Y:S01]  /*20ef0*/  FMUL.FTZ R28, R2.reuse, R104 ;  /* 0x00000068021c7220 */ /* 0x040fe20000410000 */
[----:B------:R-:W2:Y:S03]  /*20f00*/  LDSM.16.MT88.4 R108, [R194+0xe000] ;  /* 0x00e00000c26c783b */ /* 0x000ea60000004200 */
        /* <DEDUP_REMOVED lines=12> */
[--C-:B---3--:R-:W-:Y:S01]  /*20fd0*/  FFMA.FTZ R164, R142, UR4, -R155.reuse ;  /* 0x000000048ea47c23 */ /* 0x108fe2000801089b */
[----:B------:R-:W-:Y:S01]  /*20fe0*/  FFMA.FTZ R155, R150, UR4, -R155 ;  /* 0x00000004969b7c23 */ /* 0x000fe2000801089b */
[C---:B------:R-:W-:Y:S01]  /*20ff0*/  FMUL.FTZ R40, R2.reuse, R40 ;  /* 0x0000002802287220 */ /* 0x040fe20000410000 */
[----:B------:R-:W-:Y:S01]  /*21000*/  FMUL.FTZ R41, R2, R41 ;  /* 0x0000002902297220 */ /* 0x000fe20000410000 */
[C---:B----4-:R-:W-:Y:S02]  /*21010*/  HMMA.16816.F32 R28, R136.reuse, R120, R28 ;  /* 0x00000078881c723c */ /* 0x050fe4000000181c */
[----:B------:R-:W3:Y:S03]  /*21020*/  LDSM.16.MT88.4 R104, [R193+0xe000] ;  /* 0x00e00000c168783b */ /* 0x000ee60000004200 */
[----:B------:R4:W-:Y:S01]  /*21030*/  MUFU.EX2 R229, R155 ;  /* 0x0000009b00e57308 */ /* 0x0009e20000000800 */
[C---:B------:R-:W-:Y:S01]  /*21040*/  FMUL.FTZ R42, R0.reuse, R42 ;  /* 0x0000002a002a7220 */ /* 0x040fe20000410000 */
[----:B------:R-:W-:Y:S01]  /*21050*/  FMUL.FTZ R43, R0, R43 ;  /* 0x0000002b002b7220 */ /* 0x000fe20000410000 */
[C---:B------:R-:W-:Y:S02]  /*21060*/  HMMA.16816.F32 R32, R136.reuse, R122, R32 ;  /* 0x0000007a8820723c */ /* 0x040fe40000001820 */
[----:B------:R-:W-:Y:S01]  /*21070*/  LDSM.16.MT88.4 R120, [R192+0xc800] ;  /* 0x00c80000c078783b */ /* 0x000fe20000004200 */
[C---:B------:R-:W-:Y:S03]  /*21080*/  FMUL.FTZ R44, R2.reuse, R44 ;  /* 0x0000002c022c7220 */ /* 0x040fe60000410000 */
[C---:B-1----:R-:W-:Y:S01]  /*21090*/  HMMA.16816.F32 R36, R136.reuse, R124, R36 ;  /* 0x0000007c8824723c */ /* 0x042fe20000001824 */
[----:B------:R-:W1:Y:S04]  /*210a0*/  MUFU.EX2 R164, R164 ;  /* 0x000000a400a47308 */ /* 0x000e680000000800 */
[----:B------:R-:W-:Y:S01]  /*210b0*/  FMUL.FTZ R45, R2, R45 ;  /* 0x0000002d022d7220 */ /* 0x000fe20000410000 */
[C---:B------:R-:W-:Y:S01]  /*210c0*/  HMMA.16816.F32 R40, R136.reuse, R126, R40 ;  /* 0x0000007e8828723c */ /* 0x040fe20000001828 */
[----:B------:R-:W-:Y:S04]  /*210d0*/  LDSM.16.MT88.4 R124, [R196+0xe800] ;  /* 0x00e80000c47c783b */ /* 0x000fe80000004200 */
[----:B------:R-:W1:Y:S01]  /*210e0*/  MUFU.EX2 R170, R170 ;  /* 0x000000aa00aa7308 */ /* 0x000e620000000800 */
[C---:B------:R-:W-:Y:S01]  /*210f0*/  FMUL.FTZ R46, R0.reuse, R46 ;  /* 0x0000002e002e7220 */ /* 0x040fe20000410000 */
[----:B------:R-:W-:Y:S01]  /*21100*/  FMUL.FTZ R47, R0, R47 ;  /* 0x0000002f002f7220 */ /* 0x000fe20000410000 */
[C---:B------:R-:W-:Y:S03]  /*21110*/  FMUL.FTZ R48, R2.reuse, R48 ;  /* 0x0000003002307220 */ /* 0x040fe60000410000 */
[----:B------:R-:W-:Y:S01]  /*21120*/  FMUL.FTZ R49, R2, R49 ;  /* 0x0000003102317220 */ /* 0x000fe20000410000 */
[----:B------:R-:W-:Y:S01]  /*21130*/  LDSM.16.MT88.4 R140, [R193+0xe800] ;  /* 0x00e80000c18c783b */ /* 0x000fe20000004200 */
[C---:B------:R-:W-:Y:S01]  /*21140*/  FMUL.FTZ R50, R0.reuse, R50 ;  /* 0x0000003200327220 */ /* 0x040fe20000410000 */
[----:B------:R-:W-:Y:S01]  /*21150*/  FMUL.FTZ R51, R0, R51 ;  /* 0x0000003300337220 */ /* 0x000fe20000410000 */
[C---:B--2---:R-:W-:Y:S01]  /*21160*/  HMMA.16816.F32 R44, R136.reuse, R108, R44 ;  /* 0x0000006c882c723c */ /* 0x044fe2000000182c */
[----:B------:R-:W-:Y:S02]  /*21170*/  MUFU.EX2 R172, R172 ;  /* 0x000000ac00ac7308 */ /* 0x000fe40000000800 */
[C---:B------:R-:W-:Y:S02]  /*21180*/  FMUL.FTZ R52, R2.reuse, R52 ;  /* 0x0000003402347220 */ /* 0x040fe40000410000 */
[----:B------:R-:W-:Y:S01]  /*21190*/  LDSM.16.MT88.4 R148, [R196+0xf800] ;  /* 0x00f80000c494783b */ /* 0x000fe20000004200 */
[----:B------:R-:W-:Y:S01]  /*211a0*/  FMUL.FTZ R53, R2, R53 ;  /* 0x0000003502357220 */ /* 0x000fe20000410000 */
[C---:B------:R-:W-:Y:S04]  /*211b0*/  HMMA.16816.F32 R48, R136.reuse, R110, R48 ;  /* 0x0000006e8830723c */ /* 0x040fe80000001830 */
[----:B------:R-:W2:Y:S01]  /*211c0*/  MUFU.EX2 R179, R179 ;  /* 0x000000b300b37308 */ /* 0x000ea20000000800 */
[C---:B------:R-:W-:Y:S01]  /*211d0*/  FMUL.FTZ R54, R0.reuse, R54 ;  /* 0x0000003600367220 */ /* 0x040fe20000410000 */
[----:B------:R-:W5:Y:S01]  /*211e0*/  LDSM.16.MT88.4 R108, [R196+0x10000] ;  /* 0x01000000c46c783b */ /* 0x000f620000004200 */
[----:B------:R-:W-:Y:S01]  /*211f0*/  FMUL.FTZ R55, R0, R55 ;  /* 0x0000003700377220 */ /* 0x000fe20000410000 */
[C---:B------:R-:W-:Y:S03]  /*21200*/  FMUL.FTZ R56, R2.reuse, R56 ;  /* 0x0000003802387220 */ /* 0x040fe60000410000 */
[----:B------:R-:W-:Y:S01]  /*21210*/  FMUL.FTZ R57, R2, R57 ;  /* 0x0000003902397220 */ /* 0x000fe20000410000 */
[C---:B------:R-:W-:Y:S01]  /*21220*/  FMUL.FTZ R58, R0.reuse, R58 ;  /* 0x0000003a003a7220 */ /* 0x040fe20000410000 */
[----:B------:R-:W-:Y:S01]  /*21230*/  FMUL.FTZ R59, R0, R59 ;  /* 0x0000003b003b7220 */ /* 0x000fe20000410000 */
[C---:B---3--:R-:W-:Y:S01]  /*21240*/  HMMA.16816.F32 R52, R136.reuse, R104, R52 ;  /* 0x000000688834723c */ /* 0x048fe20000001834 */
[----:B----4-:R-:W-:Y:S01]  /*21250*/  LDSM.16.MT88.4 R152, [R194+0xf800] ;  /* 0x00f80000c298783b */ /* 0x010fe20000004200 */
[----:B------:R-:W-:Y:S01]  /*21260*/  MUFU.EX2 R174, R174 ;  /* 0x000000ae00ae7308 */ /* 0x000fe20000000800 */
[C---:B------:R-:W-:Y:S01]  /*21270*/  FMUL.FTZ R60, R2.reuse, R60 ;  /* 0x0000003c023c7220 */ /* 0x040fe20000410000 */
[----:B------:R-:W-:Y:S01]  /*21280*/  FMUL.FTZ R61, R2, R61 ;  /* 0x0000003d023d7220 */ /* 0x000fe20000410000 */
[C---:B------:R-:W-:Y:S01]  /*21290*/  FMUL.FTZ R62, R0.reuse, R62 ;  /* 0x0000003e003e7220 */ /* 0x040fe20000410000 */
[C---:B------:R-:W-:Y:S03]  /*212a0*/  HMMA.16816.F32 R56, R136.reuse, R106, R56 ;  /* 0x0000006a8838723c */ /* 0x040fe60000001838 */
[----:B------:R-:W3:Y:S03]  /*212b0*/  LDSM.16.MT88.4 R104, [R193+0x10000] ;  /* 0x01000000c168783b */ /* 0x000ee60000004200 */
[----:B------:R-:W4:Y:S01]  /*212c0*/  MUFU.EX2 R225, R225 ;  /* 0x000000e100e17308 */ /* 0x000f220000000800 */
        /* <DEDUP_REMOVED lines=11> */
[----:B------:R-:W1:Y:S05]  /*21380*/  LDSM.16.MT88.4 R100, [R192+0x10000] ;  /* 0x01000000c064783b */ /* 0x000e6a0000004200 */
[----:B------:R-:W4:Y:S01]  /*21390*/  MUFU.EX2 R175, R175 ;  /* 0x000000af00af7308 */ /* 0x000f220000000800 */
[----:B------:R-:W-:Y:S01]  /*213a0*/  FMUL.FTZ R71, R0, R71 ;  /* 0x0000004700477220 */ /* 0x000fe20000410000 */
[C---:B------:R-:W-:Y:S03]  /*213b0*/  FMUL.FTZ R72, R2.reuse, R72 ;  /* 0x0000004802487220 */ /* 0x040fe60000410000 */
[----:B------:R-:W-:Y:S01]  /*213c0*/  FMUL.FTZ R73, R2, R73 ;  /* 0x0000004902497220 */ /* 0x000fe20000410000 */
[C---:B------:R-:W-:Y:S01]  /*213d0*/  FMUL.FTZ R74, R0.reuse, R74 ;  /* 0x0000004a004a7220 */ /* 0x040fe20000410000 */
[----:B------:R-:W-:Y:S01]  /*213e0*/  FMUL.FTZ R75, R0, R75 ;  /* 0x0000004b004b7220 */ /* 0x000fe20000410000 */
[C---:B-----5:R-:W-:Y:S02]  /*213f0*/  HMMA.16816.F32 R68, R136.reuse, R108, R68 ;  /* 0x0000006c8844723c */ /* 0x060fe40000001844 */
[----:B------:R-:W-:Y:S01]  /*21400*/  MUFU.EX2 R177, R177 ;  /* 0x000000b100b17308 */ /* 0x000fe20000000800 */
[C---:B------:R-:W-:Y:S01]  /*21410*/  FMUL.FTZ R76, R2.reuse, R76 ;  /* 0x0000004c024c7220 */ /* 0x040fe20000410000 */
[----:B------:R-:W-:Y:S01]  /*21420*/  FMUL.FTZ R77, R2, R77 ;  /* 0x0000004d024d7220 */ /* 0x000fe20000410000 */
[C---:B------:R-:W-:Y:S01]  /*21430*/  FMUL.FTZ R78, R0.reuse, R78 ;  /* 0x0000004e004e7220 */ /* 0x040fe20000410000 */
[C---:B------:R-:W-:Y:S01]  /*21440*/  HMMA.16816.F32 R72, R136.reuse, R110, R72 ;  /* 0x0000006e8848723c */ /* 0x040fe20000001848 */
[----:B------:R-:W5:Y:S05]  /*21450*/  LDSM.16.MT88.4 R108, [R196+0xc800] ;  /* 0x00c80000c46c783b */ /* 0x000f6a0000004200 */
        /* <DEDUP_REMOVED lines=12> */
[----:B------:R-:W2:Y:S05]  /*21520*/  LDSM.16.MT88.4 R112, [R194+0xc800] ;  /* 0x00c80000c270783b */ /* 0x000eaa0000004200 */
[----:B------:R-:W4:Y:S01]  /*21530*/  MUFU.EX2 R227, R227 ;  /* 0x000000e300e37308 */ /* 0x000f220000000800 */
[----:B------:R-:W-:Y:S01]  /*21540*/  FMUL.FTZ R87, R0, R87 ;  /* 0x0000005700577220 */ /* 0x000fe20000410000 */
[C---:B------:R-:W-:Y:S03]  /*21550*/  FMUL.FTZ R88, R2.reuse, R88 ;  /* 0x0000005802587220 */ /* 0x040fe60000410000 */
[----:B------:R-:W-:Y:S01]  /*21560*/  FMUL.FTZ R89, R2, R89 ;  /* 0x0000005902597220 */ /* 0x000fe20000410000 */
[C---:B------:R-:W-:Y:S01]  /*21570*/  FMUL.FTZ R90, R0.reuse, R90 ;  /* 0x0000005a005a7220 */ /* 0x040fe20000410000 */
[----:B------:R-:W-:Y:S01]  /*21580*/  FMUL.FTZ R91, R0, R91 ;  /* 0x0000005b005b7220 */ /* 0x000fe20000410000 */
[C---:B---3--:R-:W-:Y:S02]  /*21590*/  HMMA.16816.F32 R84, R136.reuse, R104, R84 ;  /* 0x000000688854723c */ /* 0x048fe40000001854 */
[----:B------:R-:W3:Y:S01]  /*215a0*/  MUFU.EX2 R222, R222 ;  /* 0x000000de00de7308 */ /* 0x000ee20000000800 */
        /* <DEDUP_REMOVED lines=10> */
[C---:B-1----:R-:W-:Y:S02]  /*21650*/  HMMA.16816.F32 R92, R136.reuse, R100, R92 ;  /* 0x00000064885c723c */ /* 0x042fe4000000185c */
[----:B------:R-:W1:Y:S01]  /*21660*/  MUFU.EX2 R231, R231 ;  /* 0x000000e700e77308 */ /* 0x000e620000000800 */
[----:B------:R-:W-:Y:S01]  /*21670*/  F2FP.F16.F32.PACK_AB R104, R167, R162 ;  /* 0x000000a2a768723e */ /* 0x000fe200000000ff */
[----:B------:R-:W-:Y:S01]  /*21680*/  FFMA.FTZ R163, R2, R223, R163 ;  /* 0x000000df02a37223 */ /* 0x000fe200000100a3 */
[----:B------:R-:W-:Y:S01]  /*21690*/  F2FP.F16.F32.PACK_AB R106, R169, R164 ;  /* 0x000000a4a96a723e */ /* 0x000fe200000000ff */
[----:B------:R-:W-:Y:S01]  /*216a0*/  HMMA.16816.F32 R96, R136, R102, R96 ;  /* 0x000000668860723c */ /* 0x000fe20000001860 */
[----:B------:R-:W4:Y:S05]  /*216b0*/  LDSM.16.MT88.4 R100, [R192+0xe800] ;  /* 0x00e80000c064783b */ /* 0x000f2a0000004200 */
[----:B------:R-:W1:Y:S01]  /*216c0*/  MUFU.EX2 R226, R226 ;  /* 0x000000e200e27308 */ /* 0x000e620000000800 */
        /* <DEDUP_REMOVED lines=8> */
[C---:B-----5:R-:W-:Y:S05]  /*21750*/  HMMA.16816.F32 R4, R104.reuse, R108, R4 ;  /* 0x0000006c6804723c */ /* 0x060fea0000001804 */
[----:B------:R-:W-:Y:S01]  /*21760*/  FADD.FTZ R159, R159, R160 ;  /* 0x000000a09f9f7221 */ /* 0x000fe20000010000 */
[C---:B------:R-:W-:Y:S01]  /*21770*/  HMMA.16816.F32 R8, R104.reuse, R110, R8 ;  /* 0x0000006e6808723c */ /* 0x040fe20000001808 */
[----:B------:R-:W5:Y:S04]  /*21780*/  LDSM.16.MT88.4 R108, [R196+0x10800] ;  /* 0x01080000c46c783b */ /* 0x000f680000004200 */
        /* <DEDUP_REMOVED lines=9> */
[----:B------:R-:W3:Y:S04]  /*21820*/  LDSM.16.MT88.4 R116, [R193+0x10800] ;  /* 0x01080000c174783b */ /* 0x000ee80000004200 */
        /* <DEDUP_REMOVED lines=16> */
[C---:B------:R-:W-:Y:S06]  /*21930*/  HMMA.16816.F32 R52, R104.reuse, R140, R52 ;  /* 0x0000008c6834723c */ /* 0x040fec0000001834 */
[C---:B------:R-:W-:Y:S01]  /*21940*/  HMMA.16816.F32 R56, R104.reuse, R142, R56 ;  /* 0x0000008e6838723c */ /* 0x040fe20000001838 */
[----:B------:R-:W-:Y:S05]  /*21950*/  LDSM.16.MT88.4 R140, [R194+0xf000] ;  /* 0x00f00000c28c783b */ /* 0x000fea0000004200 */
[C---:B----4-:R-:W-:Y:S06]  /*21960*/  HMMA.16816.F32 R60, R104.reuse, R100, R60 ;  /* 0x00000064683c723c */ /* 0x050fec000000183c */
[C---:B------:R-:W-:Y:S05]  /*21970*/  HMMA.16816.F32 R64, R104.reuse, R102, R64 ;  /* 0x000000666840723c */ /* 0x040fea0000001840 */
[----:B------:R-:W-:Y:S01]  /*21980*/  F2FP.F16.F32.PACK_AB R100, R179, R172 ;  /* 0x000000acb364723e */ /* 0x000fe200000000ff */
[C---:B-----5:R-:W-:Y:S05]  /*21990*/  HMMA.16816.F32 R68, R104.reuse, R108, R68 ;  /* 0x0000006c6844723c */ /* 0x060fea0000001844 */
[----:B------:R-:W-:Y:S01]  /*219a0*/  F2FP.F16.F32.PACK_AB R102, R225, R174 ;  /* 0x000000aee166723e */ /* 0x000fe200000000ff */
[C---:B------:R-:W-:Y:S01]  /*219b0*/  HMMA.16816.F32 R72, R104.reuse, R110, R72 ;  /* 0x0000006e6848723c */ /* 0x040fe20000001848 */
[----:B------:R-:W4:Y:S04]  /*219c0*/  LDSM.16.MT88.4 R108, [R193+0xd000] ;  /* 0x00d00000c16c783b */ /* 0x000f280000004200 */
[----:B------:R-:W-:Y:S01]  /*219d0*/  F2FP.F16.F32.PACK_AB R101, R175, R176 ;  /* 0x000000b0af65723e */ /* 0x000fe200000000ff */
[C---:B--2---:R-:W-:Y:S05]  /*219e0*/  HMMA.16816.F32 R76, R104.reuse, R112, R76 ;  /* 0x00000070684c723c */ /* 0x044fea000000184c */
[----:B------:R-:W-:Y:S01]  /*219f0*/  F2FP.F16.F32.PACK_AB R103, R178, R177 ;  /* 0x000000b1b267723e */ /* 0x000fe200000000ff */
[C---:B------:R-:W-:Y:S01]  /*21a00*/  HMMA.16816.F32 R80, R104.reuse, R114, R80 ;  /* 0x000000726850723c */ /* 0x040fe20000001850 */
[----:B------:R-:W2:Y:S04]  /*21a10*/  LDSM.16.MT88.4 R112, [R196+0xf000] ;  /* 0x00f00000c470783b */ /* 0x000ea80000004200 */
[----:B------:R-:W-:Y:S01]  /*21a20*/  FADD.FTZ R172, R172, R169 ;  /* 0x000000a9acac7221 */ /* 0x000fe20000010000 */
[C---:B---3--:R-:W-:Y:S05]  /*21a30*/  HMMA.16816.F32 R84, R104.reuse, R116, R84 ;  /* 0x000000746854723c */ /* 0x048fea0000001854 */
[----:B------:R-:W-:Y:S01]  /*21a40*/  FADD.FTZ R176, R176, R173 ;  /* 0x000000adb0b07221 */ /* 0x000fe20000010000 */
[C---:B------:R-:W-:Y:S01]  /*21a50*/  HMMA.16816.F32 R88, R104.reuse, R118, R88 ;  /* 0x000000766858723c */ /* 0x040fe20000001858 */
[----:B------:R-:W3:Y:S04]  /*21a60*/  LDSM.16.MT88.4 R116, [R193+0xf000] ;  /* 0x00f00000c174783b */ /* 0x000ee80000004200 */
[----:B------:R-:W-:Y:S01]  /*21a70*/  FADD.FTZ R179, R179, R172 ;  /* 0x000000acb3b37221 */ /* 0x000fe20000010000 */
[C---:B-1----:R-:W-:Y:S05]  /*21a80*/  HMMA.16816.F32 R92, R104.reuse, R120, R92 ;  /* 0x00000078685c723c */ /* 0x042fea000000185c */
[----:B------:R-:W-:Y:S01]  /*21a90*/  FADD.FTZ R176, R175, R176 ;  /* 0x000000b0afb07221 */ /* 0x000fe20000010000 */
[----:B------:R-:W-:Y:S01]  /*21aa0*/  HMMA.16816.F32 R96, R104, R122, R96 ;  /* 0x0000007a6860723c */ /* 0x000fe20000001860 */
        /* <DEDUP_REMOVED lines=10> */
[C---:B----4-:R-:W-:Y:S06]  /*21b50*/  HMMA.16816.F32 R20, R100.reuse, R108, R20 ;  /* 0x0000006c6414723c */ /* 0x050fec0000001814 */
[C---:B------:R-:W-:Y:S01]  /*21b60*/  HMMA.16816.F32 R24, R100.reuse, R110, R24 ;  /* 0x0000006e6418723c */ /* 0x040fe20000001818 */
[----:B------:R-:W4:Y:S05]  /*21b70*/  LDSM.16.MT88.4 R108, [R194+0x11000] ;  /* 0x01100000c26c783b */ /* 0x000f2a0000004200 */
        /* <DEDUP_REMOVED lines=30> */
[C---:B------:R-:W-:Y:S06]  /*21d60*/  HMMA.16816.F32 R80, R100.reuse, R110, R80 ;  /* 0x0000006e6450723c */ /* 0x040fec0000001850 */
[C---:B--2---:R-:W-:Y:S06]  /*21d70*/  HMMA.16816.F32 R84, R100.reuse, R112, R84 ;  /* 0x000000706454723c */ /* 0x044fec0000001854 */
[C---:B------:R-:W-:Y:S06]  /*21d80*/  HMMA.16816.F32 R88, R100.reuse, R114, R88 ;  /* 0x000000726458723c */ /* 0x040fec0000001858 */
[C---:B---3--:R-:W-:Y:S06]  /*21d90*/  HMMA.16816.F32 R92, R100.reuse, R116, R92 ;  /* 0x00000074645c723c */ /* 0x048fec000000185c */
[----:B------:R-:W-:Y:S06]  /*21da0*/  HMMA.16816.F32 R96, R100, R118, R96 ;  /* 0x000000766460723c */ /* 0x000fec0000001860 */
[C---:B------:R-:W-:Y:S01]  /*21db0*/  HMMA.16816.F32 R128, R136.reuse, R124, R4 ;  /* 0x0000007c8880723c */ /* 0x040fe20000001804 */
[----:B------:R-:W2:Y:S05]  /*21dc0*/  LDSM.16.MT88.4 R4, [R193+0xf800] ;  /* 0x00f80000c104783b */ /* 0x000eaa0000004200 */
[C---:B------:R-:W-:Y:S03]  /*21dd0*/  HMMA.16816.F32 R124, R136.reuse, R126, R8 ;  /* 0x0000007e887c723c */ /* 0x040fe60000001808 */
[----:B------:R-:W3:Y:S03]  /*21de0*/  LDSM.16.MT88.4 R8, [R192+0xf800] ;  /* 0x00f80000c008783b */ /* 0x000ee60000004200 */
[C---:B-1----:R-:W-:Y:S05]  /*21df0*/  HMMA.16816.F32 R120, R136.reuse, R104, R12 ;  /* 0x000000688878723c */ /* 0x042fea000000180c */
[----:B------:R-:W1:Y:S01]  /*21e00*/  LDSM.16.MT88.4 R12, [R196+0x11800] ;  /* 0x01180000c40c783b */ /* 0x000e620000004200 */
        /* <DEDUP_REMOVED lines=12> */
[C---:B--2---:R-:W-:Y:S06]  /*21ed0*/  HMMA.16816.F32 R52, R136.reuse, R4, R52 ;  /* 0x000000048834723c */ /* 0x044fec0000001834 */
[C---:B------:R-:W-:Y:S06]  /*21ee0*/  HMMA.16816.F32 R56, R136.reuse, R6, R56 ;  /* 0x000000068838723c */ /* 0x040fec0000001838 */
[C---:B---3--:R-:W-:Y:S06]  /*21ef0*/  HMMA.16816.F32 R60, R136.reuse, R8, R60 ;  /* 0x00000008883c723c */ /* 0x048fec000000183c */
[C---:B------:R-:W-:Y:S06]  /*21f00*/  HMMA.16816.F32 R64, R136.reuse, R10, R64 ;  /* 0x0000000a8840723c */ /* 0x040fec0000001840 */
[C---:B-1----:R-:W-:Y:S06]  /*21f10*/  HMMA.16816.F32 R68, R136.reuse, R12, R68 ;  /* 0x0000000c8844723c */ /* 0x042fec0000001844 */
        /* <DEDUP_REMOVED lines=10> */
.L_x_6350:
        /* <DEDUP_REMOVED lines=265> */
.L_x_6355:
[----:B------:R-:W1:Y:S01]  /*23050*/  S2R R24, SR_CTAID.Z ;  /* 0x0000000000187919 */ /* 0x000e620000002700 */
[----:B------:R-:W1:Y:S08]  /*23060*/  S2UR UR8, SR_CTAID.Y ;  /* 0x00000000000879c3 */ /* 0x000e700000002600 */
[----:B------:R-:W1:Y:S08]  /*23070*/  LDC R3, c[0x0][0x270] ;  /* 0x00009c00ff037b82 */ /* 0x000e700000000800 */
[----:B------:R-:W2:Y:S01]  /*23080*/  LDC R2, c[0x0][0x2c4] ;  /* 0x0000b100ff027b82 */ /* 0x000ea20000000800 */
[----:B-1----:R-:W-:-:S04]  /*23090*/  IMAD R3, R3, UR8, R24 ;  /* 0x0000000803037c24 */ /* 0x002fc8000f8e0218 */
[----:B--2---:R-:W-:-:S05]  /*230a0*/  IMAD R2, R3, R2, RZ ;  /* 0x0000000203027224 */ /* 0x004fca00078e02ff */
[----:B------:R-:W-:-:S15]  /*230b0*/  R2UR UR10, R2 ;  /* 0x00000000020a72ca */ /* 0x000fde00000e0000 */
.L_x_6356:
        /* <DEDUP_REMOVED lines=46> */
.L_x_6358:
[----:B------:R-:W-:Y:S05]  /*233a0*/  BSYNC B0 ;  /* 0x0000000000007941 */ /* 0x000fea0003800000 */
.L_x_6357:
[----:B------:R-:W2:Y:S01]  /*233b0*/  S2UR UR7, SR_CTAID.X ;  /* 0x00000000000779c3 */ /* 0x000ea20000002500 */
[----:B-1----:R-:W-:Y:S01]  /*233c0*/  LEA.HI R5, R7, R0, RZ, 0x3 ;  /* 0x0000000007057211 */ /* 0x002fe200078f18ff */
[----:B------:R-:W-:Y:S01]  /*233d0*/  IMAD.U32 R7, RZ, RZ, UR4 ;  /* 0x00000004ff077e24 */ /* 0x000fe2000f8e00ff */
[----:B------:R-:W-:Y:S01]  /*233e0*/  LEA.HI R2, R2, R3, RZ, 0x3 ;  /* 0x0000000302027211 */ /* 0x000fe200078f18ff */
[----:B------:R1:W3:Y:S01]  /*233f0*/  LDS.128 R12, [R205+0x1800] ;  /* 0x00180000cd0c7984 */ /* 0x0002e20000000c00 */
[----:B------:R-:W-:Y:S01]  /*23400*/  LOP3.LUT R5, R5, 0xfffffff8, RZ, 0xc0, !PT ;  /* 0xfffffff805057812 */ /* 0x000fe200078ec0ff */
[----:B------:R-:W-:Y:S01]  /*23410*/  BSSY B0, `(.L_x_6359) ;  /* 0x0000034000007945 */ /* 0x000fe20003800000 */
[----:B------:R-:W-:Y:S01]  /*23420*/  LOP3.LUT R4, R2, 0xfffffff8, RZ, 0xc0, !PT ;  /* 0xfffffff802047812 */ /* 0x000fe200078ec0ff */
[----:B------:R1:W4:Y:S01]  /*23430*/  LDS.128 R16, [R205] ;  /* 0x00000000cd107984 */ /* 0x0003220000000c00 */
[----:B------:R-:W-:Y:S01]  /*23440*/  SHF.R.S32.HI R2, RZ, 0x3, R2 ;  /* 0x00000003ff027819 */ /* 0x000fe20000011402 */
[----:B------:R-:W-:Y:S01]  /*23450*/  IMAD.IADD R5, R0, 0x1, -R5 ;  /* 0x0000000100057824 */ /* 0x000fe200078e0a05 */
[----:B------:R-:W-:Y:S01]  /*23460*/  SHF.R.S32.HI R27, RZ, 0x1f, R24 ;  /* 0x0000001fff1b7819 */ /* 0x000fe20000011418 */
[----:B------:R-:W-:Y:S01]  /*23470*/  IMAD.IADD R3, R3, 0x1, -R4 ;  /* 0x0000000103037824 */ /* 0x000fe200078e0a04 */
[C---:B------:R-:W-:Y:S01]  /*23480*/  IADD3 R4, R2.reuse, 0x20, RZ ;  /* 0x0000002002047810 */ /* 0x040fe20007ffe0ff */
[----:B------:R-:W-:Y:S01]  /*23490*/  IMAD.SHL.U32 R22, R5, 0x8, RZ ;  /* 0x0000000805167824 */ /* 0x000fe200078e00ff */
[----:B------:R1:W1:Y:S01]  /*234a0*/  LDS.128 R8, [R205+0x2000] ;  /* 0x00200000cd087984 */ /* 0x0002620000000c00 */
[----:B------:R-:W-:-:S02]  /*234b0*/  VIADD R5, R2, 0x10 ;  /* 0x0000001002057836 */ /* 0x000fc40000000000 */
[----:B------:R-:W-:Y:S01]  /*234c0*/  IMAD.SHL.U32 R3, R3, 0x8, RZ ;  /* 0x0000000803037824 */ /* 0x000fe200078e00ff */
[----:B------:R-:W-:-:S03]  /*234d0*/  SHF.R.S32.HI R23, RZ, 0x1f, R22 ;  /* 0x0000001fff177819 */ /* 0x000fc60000011416 */
[C---:B------:R-:W-:Y:S01]  /*234e0*/  VIADD R20, R3.reuse, 0x80 ;  /* 0x0000008003147836 */ /* 0x040fe20000000000 */
[----:B------:R-:W-:Y:S01]  /*234f0*/  IADD3 R3, R3, 0x40, RZ ;  /* 0x0000004003037810 */ /* 0x000fe20007ffe0ff */
[----:B--2---:R-:W-:-:S04]  /*23500*/  USHF.L.U32 UR7, UR7, 0x6, URZ ;  /* 0x0000000607077899 */ /* 0x004fc8000800063f */
[----:B------:R-:W-:Y:S02]  /*23510*/  USHF.R.S32.HI UR6, URZ, 0x1f, UR7 ;  /* 0x0000001f3f067899 */ /* 0x000fe40008011407 */
        /* <DEDUP_REMOVED lines=35> */
.L_x_6360:
[----:B------:R-:W-:Y:S05]  /*23750*/  BSYNC B0 ;  /* 0x0000000000007941 */ /* 0x000fea0003800000 */
.L_x_6359:
        /* <DEDUP_REMOVED lines=23> */
.L_x_6362:
[----:B------:R-:W-:Y:S05]  /*238d0*/  BSYNC B0 ;  /* 0x0000000000007941 */ /* 0x000fea0003800000 */
.L_x_6361:
        /* <DEDUP_REMOVED lines=23> */
.L_x_6364:
[----:B------:R-:W-:Y:S05]  /*23a50*/  BSYNC B0 ;  /* 0x0000000000007941 */ /* 0x000fea0003800000 */
.L_x_6363:
        /* <DEDUP_REMOVED lines=23> */
.L_x_6365:
        /* <DEDUP_REMOVED lines=11> */
.L_x_7487:


//--------------------- .text._ZN5flash24flash_fwd_splitkv_kernelI23Flash_fwd_kernel_traitsILi192ELi64ELi64ELi4ELb0ELb0EN7cutlass6half_tE19Flash_kernel_traitsILi192ELi64ELi64ELi4ES3_EELb0ELb1ELb0ELb0ELb1ELb0ELb1ELb0EEEvNS_16Flash_fwd_paramsE --------------------------
	.section	.text._ZN5flash24flash_fwd_splitkv_kernelI23Flash_fwd_kernel_traitsILi192ELi64ELi64ELi4ELb0ELb0EN7cutlass6half_tE19Flash_kernel_traitsILi192ELi64ELi64ELi4ES3_EELb0ELb1ELb0ELb0ELb1ELb0ELb1ELb0EEEvNS_16Flash_fwd_paramsE,"ax",@progbits
	.align	128
        .global         _ZN5flash24flash_fwd_splitkv_kernelI23Flash_fwd_kernel_traitsILi192ELi64ELi64ELi4ELb0ELb0EN7cutlass6half_tE19Flash_kernel_traitsILi192ELi64ELi64ELi4ES3_EELb0ELb1ELb0ELb0ELb1ELb0ELb1ELb0EEEvNS_16Flash_fwd_paramsE
        .type           _ZN5flash24flash_fwd_splitkv_kernelI23Flash_fwd_kernel_traitsILi192ELi64ELi64ELi4ELb0ELb0EN7cutlass6half_tE19Flash_kernel_traitsILi192ELi64ELi64ELi4ES3_EELb0ELb1ELb0ELb0ELb1ELb0ELb1ELb0EEEvNS_16Flash_fwd_paramsE,@function
        .size           _ZN5flash24flash_fwd_splitkv_kernelI23Flash_fwd_kernel_traitsILi192ELi64ELi64ELi4ELb0ELb0EN7cutlass6half_tE19Flash_kernel_traitsILi192ELi64ELi64ELi4ES3_EELb0ELb1ELb0ELb0ELb1ELb0ELb1ELb0EEEvNS_16Flash_fwd_paramsE,(.L_x_7488 - _ZN5flash24flash_fwd_splitkv_kernelI23Flash_fwd_kernel_traitsILi192ELi64ELi64ELi4ELb0ELb0EN7cutlass6half_tE19Flash_kernel_traitsILi192ELi64ELi64ELi4ES3_EELb0ELb1ELb0ELb0ELb1ELb0ELb1ELb0EEEvNS_16Flash_fwd_paramsE)
        .other          _ZN5flash24flash_fwd_splitkv_kernelI23Flash_fwd_kernel_traitsILi192ELi64ELi64ELi4ELb0ELb0EN7cutlass6half_tE19Flash_kernel_traitsILi192ELi64ELi64ELi4ES3_EELb0ELb1ELb0ELb0ELb1ELb0ELb1ELb0EEEvNS_16Flash_fwd_paramsE,@"STO_CUDA_ENTRY STV_DEFAULT"
_ZN5flash24flash_fwd_splitkv_kernelI23Flash_fwd_kernel_traitsILi192ELi64ELi64ELi4ELb0ELb0EN7cutlass6half_tE19Flash_kernel_traitsILi192ELi64ELi64ELi4ES3_EELb0ELb1ELb0ELb0ELb1ELb0ELb1ELb0EEEvNS_16Flash_fwd_paramsE:
.text._ZN5flash24flash_fwd_splitkv_kernelI23Flash_fwd_kernel_traitsILi192ELi64ELi64ELi4ELb0ELb0EN7cutlass6half_tE19Flash_kernel_traitsILi192ELi64ELi64ELi4ES3_EELb0ELb1ELb0ELb0ELb1ELb0ELb1ELb0EEEvNS_16Flash_fwd_paramsE:
        /* <DEDUP_REMOVED lines=31> */
[----:B------:R-:W-:Y:S02]  /*01f0*/  @UP3 UIADD3 UR11, UR11, 0x1, URZ ;  /* 0x000000010b0b3890 */ /* 0x000fe4000fffe03f */
[----:B------:R-:W-:Y:S01]  /*0200*/  @!UP2 ULOP3.LUT UR11, URZ, UR6, URZ, 0x33, !UPT ;  /* 0x000000063f0ba292 */ /* 0x000fe2000f8e333f */
[----:B------:R-:W-:Y:S01]  /*0210*/  PLOP3.LUT P0, PT, PT, PT, UP0, 0x80, 0x0 ;  /* 0x000000000000781c */ /* 0x000fe20003f0f008 */
        /* <DEDUP_REMOVED lines=43> */
.L_x_6366:
[----:B------:R-:W-:-:S05]  /*04d0*/  ULDC UR8, c[0x0][0x2c8] ;  /* 0x0000b20000087ab9 */ /* 0x000fca0000000800 */
.L_x_6367:
        /* <DEDUP_REMOVED lines=12> */
[----:B------:R-:W-:-:S03]  /*05a0*/  @!UP2 UISETP.NE.U32.AND UP0, UPT, UR4, URZ, UPT ;  /* 0x0000003f0400a28c */ /* 0x000fc6000bf05070 */
[----:B------:R-:W-:Y:S01]  /*05b0*/  @!UP2 ULDC UR4, c[0x0][0x2cc] ;  /* 0x0000b3000004aab9 */ /* 0x000fe20000000800 */
[----:B------:R-:W-:-:S04]  /*05c0*/  @!UP2 UISETP.NE.AND.EX UP0, UPT, UR5, URZ, UPT, UP0 ;  /* 0x0000003f0500a28c */ /* 0x000fc8000bf05300 */
[----:B------:R-:W-:Y:S01]  /*05d0*/  @!UP2 USEL UR4, UR4, URZ, UP0 ;  /* 0x0000003f0404a287 */ /* 0x000fe20008000000 */
[----:B--2---:R-:W-:Y:S02]  /*05e0*/  @P0 R2UR UR16, R0 ;  /* 0x00000000001002ca */ /* 0x004fe400000e0000 */
[----:B------:R-:W-:-:S11]  /*05f0*/  PLOP3.LUT P0, PT, PT, PT, UP1, 0x80, 0x0 ;  /* 0x000000000000781c */ /* 0x000fd60003f0f018 */
[----:B------:R-:W-:Y:S02]  /*0600*/  @UP2 UIADD3 UR16, UR16, -UR9, URZ ;  /* 0x8000000910102290 */ /* 0x000fe4000fffe03f */
[----:B------:R-:W-:Y:S01]  /*0610*/  @!UP2 UIADD3 UR16, UR4, UR8, -UR9 ;  /* 0x000000080410a290 */ /* 0x000fe2000fffe809 */
[----:B------:R-:W-:Y:S11]  /*0620*/  @!P0 EXIT ;  /* 0x000000000000894d */ /* 0x000ff60003800000 */
[----:B------:R-:W1:Y:S01]  /*0630*/  LDC R5, c[0x0][0x10] ;  /* 0x00000400ff057b82 */ /* 0x000e620000000800 */
[----:B------:R-:W-:Y:S02]  /*0640*/  UIADD3 UR4, UR16, 0x3f, URZ ;  /* 0x0000003f10047890 */ /* 0x000fe4000fffe03f */
[----:B------:R-:W-:Y:S02]  /*0650*/  UIADD3 UR22, UR16, UR13, -UR17 ;  /* 0x0000000d10167290 */ /* 0x000fe4000fffe811 */
[----:B------:R-:W-:Y:S01]  /*0660*/  UIADD3 UR5, -UR17, 0x7f, UR13 ;  /* 0x0000007f11057890 */ /* 0x000fe2000fffe10d */
[----:B------:R-:W-:Y:S02]  /*0670*/  ULDC UR12, c[0x0][0x394] ;  /* 0x0000e500000c7ab9 */ /* 0x000fe40000000800 */
[----:B------:R-:W2:Y:S01]  /*0680*/  LDC R3, c[0x0][0x2c8] ;  /* 0x0000b200ff037b82 */ /* 0x000ea20000000800 */
[----:B------:R-:W-:Y:S01]  /*0690*/  ULDC UR10, c[0x0][0x398] ;  /* 0x0000e600000a7ab9 */ /* 0x000fe20000000800 */
[----:B------:R-:W-:-:S02]  /*06a0*/  USHF.R.S32.HI UR8, URZ, 0x1f, UR4 ;  /* 0x0000001f3f087899 */ /* 0x000fc40008011404 */
[----:B------:R-:W-:Y:S02]  /*06b0*/  UIADD3 UR22, UR22, -UR12, URZ ;  /* 0x8000000c16167290 */ /* 0x000fe4000fffe03f */
[----:B------:R-:W-:Y:S02]  /*06c0*/  UIADD3 UR5, UR5, UR10, UR16 ;  /* 0x0000000a05057290 */ /* 0x000fe4000fffe010 */
[----:B------:R-:W-:Y:S02]  /*06d0*/  ULEA.HI UR8, UR8, UR4, URZ, 0x6 ;  /* 0x0000000408087291 */ /* 0x000fe4000f8f303f */
[----:B------:R-:W-:Y:S02]  /*06e0*/  USHF.R.S32.HI UR21, URZ, 0x1f, UR22 ;  /* 0x0000001f3f157899 */ /* 0x000fe40008011416 */
[----:B------:R-:W-:Y:S02]  /*06f0*/  USHF.R.S32.HI UR4, URZ, 0x1f, UR5 ;  /* 0x0000001f3f047899 */ /* 0x000fe40008011405 */
[----:B------:R-:W-:Y:S01]  /*0700*/  ULEA.HI UR21, UR21, UR22, URZ, 0x6 ;  /* 0x0000001615157291 */ /* 0x000fe2000f8f303f */
[----:B-1----:R-:W-:Y:S01]  /*0710*/  IABS R4, R5 ;  /* 0x0000000500047213 */ /* 0x002fe20000000000 */
[----:B------:R-:W-:-:S02]  /*0720*/  USHF.R.S32.HI UR8, URZ, 0x6, UR8 ;  /* 0x000000063f087899 */ /* 0x000fc40008011408 */
[----:B------:R-:W-:Y:S01]  /*0730*/  ULEA.HI UR4, UR4, UR5, URZ, 0x6 ;  /* 0x0000000504047291 */ /* 0x000fe2000f8f303f */
[----:B------:R-:W1:Y:S01]  /*0740*/  I2F.RP R0, R4 ;  /* 0x0000000400007306 */ /* 0x000e620000209400 */
[----:B------:R-:W-:Y:S02]  /*0750*/  USHF.R.S32.HI UR21, URZ, 0x6, UR21 ;  /* 0x000000063f157899 */ /* 0x000fe40008011415 */
[----:B------:R-:W-:Y:S01]  /*0760*/  USHF.R.S32.HI UR4, URZ, 0x6, UR4 ;  /* 0x000000063f047899 */ /* 0x000fe20008011404 */
[----:B--2---:R-:W-:-:S05]  /*0770*/  VIADD R3, R3, 0x3f ;  /* 0x0000003f03037836 */ /* 0x004fca0000000000 */
[----:B------:R-:W-:-:S04]  /*0780*/  SHF.R.S32.HI R6, RZ, 0x1f, R3 ;  /* 0x0000001fff067819 */ /* 0x000fc80000011403 */
[----:B------:R-:W-:Y:S01]  /*0790*/  LEA.HI R6, R6, R3, RZ, 0x6 ;  /* 0x0000000306067211 */ /* 0x000fe200078f30ff */
[----:B-1----:R-:W1:Y:S03]  /*07a0*/  MUFU.RCP R8, R0 ;  /* 0x0000000000087308 */ /* 0x002e660000001000 */
[----:B------:R-:W-:-:S05]  /*07b0*/  LEA.HI.SX32 R6, R6, R5, 0x1a ;  /* 0x0000000506067211 */ /* 0x000fca00078fd2ff */
[----:B------:R-:W-:-:S05]  /*07c0*/  VIADD R6, R6, 0xffffffff ;  /* 0xffffffff06067836 */ /* 0x000fca0000000000 */
[----:B------:R-:W-:Y:S02]  /*07d0*/  IABS R2, R6 ;  /* 0x0000000600027213 */ /* 0x000fe40000000000 */
[-C--:B------:R-:W-:Y:S01]  /*07e0*/  LOP3.LUT R6, R6, R5.reuse, RZ, 0x3c, !PT ;  /* 0x0000000506067212 */ /* 0x080fe200078e3cff */
[----:B-1----:R-:W-:Y:S01]  /*07f0*/  VIADD R8, R8, 0xffffffe ;  /* 0x0ffffffe08087836 */ /* 0x002fe20000000000 */
[----:B------:R-:W-:Y:S02]  /*0800*/  IABS R0, R5 ;  /* 0x0000000500007213 */ /* 0x000fe40000000000 */
[----:B------:R-:W-:Y:S01]  /*0810*/  ISETP.GE.AND P0, PT, R6, RZ, PT ;  /* 0x000000ff0600720c */ /* 0x000fe20003f06270 */
[----:B------:R-:W1:Y:S02]  /*0820*/  F2I.FTZ.U32.TRUNC.NTZ R9, R8 ;  /* 0x0000000800097305 */ /* 0x000e64000021f000 */
[----:B------:R-:W-:Y:S02]  /*0830*/  IMAD.MOV R0, RZ, RZ, -R0 ;  /* 0x000000ffff007224 */ /* 0x000fe400078e0a00 */
[----:B-1----:R-:W-:-:S02]  /*0840*/  IMAD.MOV R3, RZ, RZ, -R9 ;  /* 0x000000ffff037224 */ /* 0x002fc400078e0a09 */
        /* <DEDUP_REMOVED lines=12> */
[----:B------:R-:W-:-:S05]  /*0910*/  @!P1 LOP3.LUT R3, RZ, R5, RZ, 0x33, !PT ;  /* 0x00000005ff039212 */ /* 0x000fca00078e33ff */
[----:B------:R-:W-:-:S05]  /*0920*/  IMAD R195, R3, UR7, RZ ;  /* 0x0000000703c37c24 */ /* 0x000fca000f8e02ff */
[C---:B------:R-:W-:Y:S02]  /*0930*/  VIADDMNMX R146, R195.reuse, R3, UR8, PT ;  /* 0x00000008c3927e46 */ /* 0x040fe4000b800103 */
[----:B------:R-:W-:Y:S02]  /*0940*/  VIMNMX R195, R195, UR21, !PT ;  /* 0x00000015c3c37c48 */ /* 0x000fe4000ffe0100 */
[----:B------:R-:W-:-:S04]  /*0950*/  VIMNMX R146, R146, UR4, PT ;  /* 0x0000000492927c48 */ /* 0x000fc8000bfe0100 */
[----:B------:R-:W-:-:S13]  /*0960*/  ISETP.GE.AND P0, PT, R195, R146, PT ;  /* 0x00000092c300720c */ /* 0x000fda0003f06270 */
[----:B------:R-:W-:Y:S05]  /*0970*/  @!P0 BRA `(.L_x_6368) ;  /* 0x0000000400748947 */ /* 0x000fea0003800000 */
[----:B------:R-:W-:Y:S01]  /*0980*/  SHF.R.S32.HI R3, RZ, 0x1f, R84 ;  /* 0x0000001fff037819 */ /* 0x000fe20000011454 */
[----:B------:R-:W-:Y:S01]  /*0990*/  ULDC.64 UR4, c[0x0][0x2c0] ;  /* 0x0000b00000047ab9 */ /* 0x000fe20000000a00 */
[----:B------:R-:W-:Y:S01]  /*09a0*/  LOP3.LUT P6, RZ, R84, 0xf, RZ, 0xc0, !PT ;  /* 0x0000000f54ff7812 */ /* 0x000fe200078cc0ff */
        /* <DEDUP_REMOVED lines=11> */
[----:B------:R-:W-:Y:S01]  /*0a60*/  IMAD.SHL.U32 R4, R4, 0x4, RZ ;  /* 0x0000000404047824 */ /* 0x000fe200078e00ff */
[----:B------:R-:W-:Y:S01]  /*0a70*/  USHF.R.S32.HI UR7, URZ, 0x1f, UR6 ;  /* 0x0000001f3f077899 */ /* 0x000fe20008011406 */
[C---:B------:R-:W-:Y:S01]  /*0a80*/  VIADD R7, R0.reuse, 0x18 ;  /* 0x0000001800077836 */ /* 0x040fe20000000000 */
[C---:B------:R-:W-:Y:S01]  /*0a90*/  ISETP.GE.AND P1, PT, R0.reuse, UR13, PT ;  /* 0x0000000d00007c0c */ /* 0x040fe2000bf26270 */
[----:B------:R-:W-:Y:S01]  /*0aa0*/  VIADD R6, R0, 0x20 ;  /* 0x0000002000067836 */ /* 0x000fe20000000000 */
[----:B------:R-:W-:Y:S01]  /*0ab0*/  SHF.R.S32.HI R5, RZ, 0x1f, R4 ;  /* 0x0000001fff057819 */ /* 0x000fe20000011404 */
[----:B------:R-:W-:Y:S01]  /*0ac0*/  IMAD.U32 R2, RZ, RZ, UR4 ;  /* 0x00000004ff027e24 */ /* 0x000fe2000f8e00ff */
[----:B------:R-:W-:-:S02]  /*0ad0*/  ISETP.GE.AND P2, PT, R8, UR13, PT ;  /* 0x0000000d08007c0c */ /* 0x000fc4000bf46270 */
[C---:B------:R-:W-:Y:S01]  /*0ae0*/  ISETP.GE.OR P5, PT, R0.reuse, UR13, P6 ;  /* 0x0000000d00007c0c */ /* 0x040fe2000b7a6670 */
[----:B------:R-:W-:-:S03]  /*0af0*/  IMAD.WIDE R4, R0, 0xc0, R4 ;  /* 0x000000c000047825 */ /* 0x000fc600078e0204 */
        /* <DEDUP_REMOVED lines=9> */
[----:B------:R-:W-:Y:S01]  /*0b90*/  ISETP.GE.AND P0, PT, R7, UR13, PT ;  /* 0x0000000d07007c0c */ /* 0x000fe2000bf06270 */
[----:B------:R-:W-:Y:S01]  /*0ba0*/  ULDC.64 UR4, c[0x0][0x2b8] ;  /* 0x0000ae0000047ab9 */ /* 0x000fe20000000a00 */
[----:B------:R-:W-:Y:S01]  /*0bb0*/  ISETP.GE.OR P4, PT, R4, UR13, P6 ;  /* 0x0000000d04007c0c */ /* 0x000fe2000b786670 */
[----:B------:R1:W-:Y:S01]  /*0bc0*/  @!P1 STG.E.128 desc[UR14][R10.64], RZ ;  /* 0x000000ff0a009986 */ /* 0x0003e2000c101d0e */
[----:B------:R-:W-:-:S03]  /*0bd0*/  VIADD R4, R0, 0x30 ;  /* 0x0000003000047836 */ /* 0x000fc60000000000 */
[----:B------:R1:W-:Y:S04]  /*0be0*/  @!P1 STG.E.128 desc[UR14][R10.64+0x100], RZ ;  /* 0x000100ff0a009986 */ /* 0x0003e8000c101d0e */
[----:B------:R1:W-:Y:S01]  /*0bf0*/  @!P1 STG.E.128 desc[UR14][R10.64+0x200], RZ ;  /* 0x000200ff0a009986 */ /* 0x0003e2000c101d0e */
[----:B------:R-:W-:-:S03]  /*0c00*/  ISETP.GE.AND P1, PT, R6, UR13, PT ;  /* 0x0000000d06007c0c */ /* 0x000fc6000bf26270 */
[----:B------:R1:W-:Y:S01]  /*0c10*/  @!P2 STG.E.128 desc[UR14][R10.64+0x3000], RZ ;  /* 0x003000ff0a00a986 */ /* 0x0003e2000c101d0e */
[----:B------:R-:W-:-:S03]  /*0c20*/  @!P4 IMAD.MOV.U32 R21, RZ, RZ, -0x800000 ;  /* 0xff800000ff15c424 */ /* 0x000fc600078e00ff */
[----:B------:R1:W-:Y:S04]  /*0c30*/  @!P2 STG.E.128 desc[UR14][R10.64+0x3100], RZ ;  /* 0x003100ff0a00a986 */ /* 0x0003e8000c101d0e */
[----:B------:R1:W-:Y:S01]  /*0c40*/  @!P2 STG.E.128 desc[UR14][R10.64+0x3200], RZ ;  /* 0x003200ff0a00a986 */ /* 0x0003e2000c101d0e */
[----:B------:R-:W-:-:S03]  /*0c50*/  ISETP.GE.AND P2, PT, R4, UR13, PT ;  /* 0x0000000d04007c0c */ /* 0x000fc6000bf46270 */
[----:B------:R1:W-:Y:S04]  /*0c60*/  @!P3 STG.E.128 desc[UR14][R10.64+0x1800], RZ ;  /* 0x001800ff0a00b986 */ /* 0x0003e8000c101d0e */
[----:B------:R1:W-:Y:S04]  /*0c70*/  @!P3 STG.E.128 desc[UR14][R10.64+0x1900], RZ ;  /* 0x001900ff0a00b986 */ /* 0x0003e8000c101d0e */
[----:B------:R1:W-:Y:S01]  /*0c80*/  @!P3 STG.E.128 desc[UR14][R10.64+0x1a00], RZ ;  /* 0x001a00ff0a00b986 */ /* 0x0003e2000c101d0e */
[----:B------:R-:W-:-:S03]  /*0c90*/  ISETP.GE.AND P3, PT, R5, UR13, PT ;  /* 0x0000000d05007c0c */ /* 0x000fc6000bf66270 */
[----:B------:R1:W-:Y:S04]  /*0ca0*/  @!P0 STG.E.128 desc[UR14][R10.64+0x4800], RZ ;  /* 0x004800ff0a008986 */ /* 0x0003e8000c101d0e */
[----:B------:R1:W-:Y:S04]  /*0cb0*/  @!P0 STG.E.128 desc[UR14][R10.64+0x4900], RZ ;  /* 0x004900ff0a008986 */ /* 0x0003e8000c101d0e */
[----:B------:R1:W-:Y:S01]  /*0cc0*/  @!P0 STG.E.128 desc[UR14][R10.64+0x4a00], RZ ;  /* 0x004a00ff0a008986 */ /* 0x0003e2000c101d0e */
[----:B------:R-:W-:-:S03]  /*0cd0*/  IADD3 R2, P0, R0, UR6, RZ ;  /* 0x0000000600027c10 */ /* 0x000fc6000ff1e0ff */
[----:B------:R1:W-:Y:S01]  /*0ce0*/  @!P1 STG.E.128 desc[UR14][R10.64+0x6000], RZ ;  /* 0x006000ff0a009986 */ /* 0x0003e2000c101d0e */
[----:B------:R-:W-:Y:S02]  /*0cf0*/  LEA.HI.X.SX32 R9, R0, UR7, 0x1, P0 ;  /* 0x0000000700097c11 */ /* 0x000fe400080f0eff */
[C---:B------:R-:W-:Y:S01]  /*0d00*/  LEA R12, P0, R2.reuse, UR4, 0x2 ;  /* 0x00000004020c7c11 */ /* 0x040fe2000f8010ff */
[----:B------:R1:W-:Y:S03]  /*0d10*/  @!P1 STG.E.128 desc[UR14][R10.64+0x6100], RZ ;  /* 0x006100ff0a009986 */ /* 0x0003e6000c101d0e */
[----:B------:R-:W-:Y:S01]  /*0d20*/  LEA.HI.X R13, R2, UR5, R9, 0x2, P0 ;  /* 0x00000005020d7c11 */ /* 0x000fe200080f1409 */
[----:B------:R1:W-:Y:S01]  /*0d30*/  @!P1 STG.E.128 desc[UR14][R10.64+0x6200], RZ ;  /* 0x006200ff0a009986 */ /* 0x0003e2000c101d0e */
[----:B------:R-:W-:Y:S02]  /*0d40*/  ISETP.GE.AND P1, PT, R3, UR13, PT ;  /* 0x0000000d03007c0c */ /* 0x000fe4000bf26270 */
[----:B------:R-:W-:Y:S01]  /*0d50*/  ISETP.GE.OR P0, PT, R5, UR13, P6 ;  /* 0x0000000d05007c0c */ /* 0x000fe2000b706670 */
[----:B------:R1:W-:Y:S04]  /*0d60*/  @!P2 STG.E.128 desc[UR14][R10.64+0x9000], RZ ;  /* 0x009000ff0a00a986 */ /* 0x0003e8000c101d0e */
[----:B------:R1:W-:Y:S04]  /*0d70*/  @!P2 STG.E.128 desc[UR14][R10.64+0x9100], RZ ;  /* 0x009100ff0a00a986 */ /* 0x0003e8000c101d0e */
[----:B------:R1:W-:Y:S01]  /*0d80*/  @!P2 STG.E.128 desc[UR14][R10.64+0x9200], RZ ;  /* 0x009200ff0a00a986 */ /* 0x0003e2000c101d0e */
[----:B------:R-:W-:Y:S01]  /*0d90*/  ISETP.GE.OR P2, PT, R7, UR13, P6 ;  /* 0x0000000d07007c0c */ /* 0x000fe2000b746670 */
[----:B------:R-:W-:-:S02]  /*0da0*/  @!P5 IMAD.MOV.U32 R7, RZ, RZ, -0x800000 ;  /* 0xff800000ff07d424 */ /* 0x000fc400078e00ff */
[----:B------:R1:W-:Y:S01]  /*0db0*/  @!P3 STG.E.128 desc[UR14][R10.64+0x7800], RZ ;  /* 0x007800ff0a00b986 */ /* 0x0003e2000c101d0e */
[----:B------:R-:W-:-:S03]  /*0dc0*/  @!P0 IMAD.MOV.U32 R9, RZ, RZ, -0x800000 ;  /* 0xff800000ff098424 */ /* 0x000fc600078e00ff */
[----:B------:R1:W-:Y:S04]  /*0dd0*/  @!P3 STG.E.128 desc[UR14][R10.64+0x7900], RZ ;  /* 0x007900ff0a00b986 */ /* 0x0003e8000c101d0e */
[----:B------:R1:W-:Y:S01]  /*0de0*/  @!P3 STG.E.128 desc[UR14][R10.64+0x7a00], RZ ;  /* 0x007a00ff0a00b986 */ /* 0x0003e2000c101d0e */
[----:B------:R-:W-:Y:S01]  /*0df0*/  ISETP.GE.OR P3, PT, R8, UR13, P6 ;  /* 0x0000000d08007c0c */ /* 0x000fe2000b766670 */
[----:B------:R-:W-:Y:S02]  /*0e00*/  @!P2 IMAD.MOV.U32 R17, RZ, RZ, -0x800000 ;  /* 0xff800000ff11a424 */ /* 0x000fe400078e00ff */
[----:B------:R1:W-:Y:S04]  /*0e10*/  @!P1 STG.E.128 desc[UR14][R10.64+0xa800], RZ ;  /* 0x00a800ff0a009986 */ /* 0x0003e8000c101d0e */
[----:B------:R1:W-:Y:S04]  /*0e20*/  @!P1 STG.E.128 desc[UR14][R10.64+0xa900], RZ ;  /* 0x00a900ff0a009986 */ /* 0x0003e8000c101d0e */
[----:B------:R1:W-:Y:S01]  /*0e30*/  @!P1 STG.E.128 desc[UR14][R10.64+0xaa00], RZ ;  /* 0x00aa00ff0a009986 */ /* 0x0003e2000c101d0e */
[----:B------:R-:W-:Y:S01]  /*0e40*/  ISETP.GE.OR P1, PT, R6, UR13, P6 ;  /* 0x0000000d06007c0c */ /* 0x000fe2000b726670 */
[----:B------:R-:W-:-:S02]  /*0e50*/  @!P3 IMAD.MOV.U32 R19, RZ, RZ, -0x800000 ;  /* 0xff800000ff13b424 */ /* 0x000fc400078e00ff */
[----:B------:R1:W-:Y:S01]  /*0e60*/  @!P5 STG.E desc[UR14][R12.64], R7 ;  /* 0x000000070c00d986 */ /* 0x0003e2000c10190e */
[----:B------:R-:W-:Y:S02]  /*0e70*/  ISETP.GE.OR P5, PT, R4, UR13, P6 ;  /* 0x0000000d04007c0c */ /* 0x000fe4000b7a6670 */
[----:B------:R-:W-:Y:S01]  /*0e80*/  ISETP.GE.OR P6, PT, R3, UR13, P6 ;  /* 0x0000000d03007c0c */ /* 0x000fe2000b7c6670 */
[----:B------:R1:W-:Y:S04]  /*0e90*/  @!P4 STG.E desc[UR14][R12.64+0x20], R21 ;  /* 0x000020150c00c986 */ /* 0x0003e8000c10190e */
[----:B------:R1:W-:Y:S02]  /*0ea0*/  @!P3 STG.E desc[UR14][R12.64+0x40], R19 ;  /* 0x000040130c00b986 */ /* 0x0003e4000c10190e */
[----:B------:R-:W-:-:S02]  /*0eb0*/  @!P1 IMAD.MOV.U32 R15, RZ, RZ, -0x800000 ;  /* 0xff800000ff0f9424 */ /* 0x000fc400078e00ff */
[----:B------:R1:W-:Y:S02]  /*0ec0*/  @!P2 STG.E desc[UR14][R12.64+0x60], R17 ;  /* 0x000060110c00a986 */ /* 0x0003e4000c10190e */
[----:B------:R-:W-:Y:S02]  /*0ed0*/  @!P5 IMAD.MOV.U32 R5, RZ, RZ, -0x800000 ;  /* 0xff800000ff05d424 */ /* 0x000fe400078e00ff */
[----:B------:R1:W-:Y:S04]  /*0ee0*/  @!P1 STG.E desc[UR14][R12.64+0x80], R15 ;  /* 0x0000800f0c009986 */ /* 0x0003e8000c10190e */
[----:B------:R1:W-:Y:S04]  /*0ef0*/  @!P0 STG.E desc[UR14][R12.64+0xa0], R9 ;  /* 0x0000a0090c008986 */ /* 0x0003e8000c10190e */
[----:B------:R1:W-:Y:S01]  /*0f00*/  @!P5 STG.E desc[UR14][R12.64+0xc0], R5 ;  /* 0x0000c0050c00d986 */ /* 0x0003e2000c10190e */
[----:B------:R-:W-:Y:S05]  /*0f10*/  @P6 EXIT ;  /* 0x000000000000694d */ /* 0x000fea0003800000 */
[----:B------:R-:W-:-:S05]  /*0f20*/  MOV R3, 0xff800000 ;  /* 0xff80000000037802 */ /* 0x000fca0000000f00 */
[----:B------:R-:W-:Y:S01]  /*0f30*/  STG.E desc[UR14][R12.64+0xe0], R3 ;  /* 0x0000e0030c007986 */ /* 0x000fe2000c10190e */
[----:B------:R-:W-:Y:S05]  /*0f40*/  EXIT ;  /* 0x000000000000794d */ /* 0x000fea0003800000 */
.L_x_6368:
        /* <DEDUP_REMOVED lines=28> */
.L_x_6369:
        /* <DEDUP_REMOVED lines=32> */
[----:B------:R-:W-:Y:S01]  /*1310*/  MOV R2, UR19 ;  /* 0x0000001300027c02 */ /* 0x000fe20008000f00 */
[----:B------:R-:W-:Y:S01]  /*1320*/  IMAD.MOV R7, RZ, RZ, -R7 ;  /* 0x000000ffff077224 */ /* 0x000fe200078e0a07 */
[----:B-1----:R-:W-:Y:S02]  /*1330*/  IABS R5, R0 ;  /* 0x0000000000057213 */ /* 0x002fe40000000000 */
[----:B------:R-:W-:Y:S01]  /*1340*/  IABS R2, R2 ;  /* 0x0000000200027213 */ /* 0x000fe20000000000 */
[----:B------:R-:W-:Y:S01]  /*1350*/  IMAD R11, R6, R7, R11 ;  /* 0x00000007060b7224 */ /* 0x000fe200078e020b */
[----:B------:R-:W1:Y:S04]  /*1360*/  I2F.RP R12, R5 ;  /* 0x00000005000c7306 */ /* 0x000e680000209400 */
[----:B------:R-:W-:-:S04]  /*1370*/  SHF.R.S32.HI R25, RZ, 0x1f, R11 ;  /* 0x0000001fff197819 */ /* 0x000fc8000001140b */
[----:B-1----:R-:W1:Y:S02]  /*1380*/  MUFU.RCP R10, R12 ;  /* 0x0000000c000a7308 */ /* 0x002e640000001000 */
[----:B-1----:R-:W-:-:S06]  /*1390*/  IADD3 R10, R10, 0xffffffe, RZ ;  /* 0x0ffffffe0a0a7810 */ /* 0x002fcc0007ffe0ff */
[----:B------:R-:W1:Y:S02]  /*13a0*/  F2I.FTZ.U32.TRUNC.NTZ R9, R10 ;  /* 0x0000000a00097305 */ /* 0x000e64000021f000 */
[----:B-1----:R-:W-:-:S04]  /*13b0*/  IMAD.MOV R4, RZ, RZ, -R9 ;  /* 0x000000ffff047224 */ /* 0x002fc800078e0a09 */
        /* <DEDUP_REMOVED lines=43> */
.L_x_6370:
[----:B------:R-:W1:Y:S01]  /*1670*/  LDC R0, c[0x0][0x278] ;  /* 0x00009e00ff007b82 */ /* 0x000e620000000800 */
[----:B------:R-:W-:Y:S01]  /*1680*/  IMAD.U32 R2, RZ, RZ, UR19 ;  /* 0x00000013ff027e24 */ /* 0x000fe2000f8e00ff */
[----:B------:R-:W-:Y:S01]  /*1690*/  UISETP.NE.AND UP0, UPT, UR20, -0x1, UPT ;  /* 0xffffffff1400788c */ /* 0x000fe2000bf05270 */
[----:B------:R-:W-:-:S03]  /*16a0*/  LEA R11, R146, 0xffffffc0, 0x6 ;  /* 0xffffffc0920b7811 */ /* 0x000fc600078e30ff */
[----:B------:R-:W-:Y:S02]  /*16b0*/  IABS R2, R2 ;  /* 0x0000000200027213 */ /* 0x000fe40000000000 */
[----:B------:R-:W-:Y:S02]  /*16c0*/  PLOP3.LUT P0, PT, PT, PT, UP0, 0x80, 0x0 ;  /* 0x000000000000781c */ /* 0x000fe40003f0f008 */
[----:B------:R-:W-:-:S03]  /*16d0*/  SHF.R.S32.HI R25, RZ, 0x1f, R11 ;  /* 0x0000001fff197819 */ /* 0x000fc6000001140b */
[----:B------:R-:W-:Y:S01]  /*16e0*/  @UP0 UIADD3 UR4, UR9, UR20, URZ ;  /* 0x0000001409040290 */ /* 0x000fe2000fffe03f */
[----:B------:R-:W-:-:S03]  /*16f0*/  @UP0 ULDC.64 UR6, c[0x0][0x248] ;  /* 0x0000920000060ab9 */ /* 0x000fc60000000a00 */
[----:B------:R-:W-:Y:S02]  /*1700*/  @UP0 UIMAD.WIDE.U32 UR22, UR4, UR6, URZ ;  /* 0x00000006041602a5 */ /* 0x000fe4000f8e003f */
[----:B------:R-:W-:-:S04]  /*1710*/  @UP0 UIMAD UR4, UR4, UR7, URZ ;  /* 0x00000007040402a4 */ /* 0x000fc8000f8e023f */
[----:B------:R-:W-:Y:S01]  /*1720*/  @UP0 UIADD3 UR4, UR23, UR4, URZ ;  /* 0x0000000417040290 */ /* 0x000fe2000fffe03f */
[----:B-1----:R-:W-:-:S04]  /*1730*/  IABS R4, R0 ;  /* 0x0000000000047213 */ /* 0x002fc80000000000 */
[----:B------:R-:W1:Y:S08]  /*1740*/  I2F.RP R5, R4 ;  /* 0x0000000400057306 */ /* 0x000e700000209400 */
        /* <DEDUP_REMOVED lines=33> */
.L_x_6372:
        /* <DEDUP_REMOVED lines=31> */
.L_x_6371:
[----:B------:R-:W-:Y:S01]  /*1b50*/  SHF.R.S32.HI R5, RZ, 0x1f, R84 ;  /* 0x0000001fff057819 */ /* 0x000fe20000011454 */
[----:B------:R-:W-:Y:S01]  /*1b60*/  UIADD3 UR20, -UR13, UR17, URZ ;  /* 0x000000110d147290 */ /* 0x000fe2000fffe13f */
[----:B------:R-:W1:Y:S01]  /*1b70*/  S2R R35, SR_CTAID.X ;  /* 0x0000000000237919 */ /* 0x000e620000002500 */
[----:B------:R-:W-:Y:S01]  /*1b80*/  UISETP.NE.AND UP0, UPT, UR18, -0x1, UPT ;  /* 0xffffffff1200788c */ /* 0x000fe2000bf05270 */
[CC--:B------:R-:W-:Y:S01]  /*1b90*/  LEA.HI R3, R5.reuse, R84.reuse, RZ, 0x3 ;  /* 0x0000005405037211 */ /* 0x0c0fe200078f18ff */
[----:B------:R-:W2:Y:S01]  /*1ba0*/  S2UR UR23, SR_CgaCtaId ;  /* 0x00000000001779c3 */ /* 0x000ea20000008800 */
[----:B------:R-:W-:Y:S01]  /*1bb0*/  VIADD R198, R146, 0xffffffff ;  /* 0xffffffff92c67836 */ /* 0x000fe20000000000 */
[----:B------:R-:W-:Y:S01]  /*1bc0*/  LEA.HI R86, R5, R84, RZ, 0x5 ;  /* 0x0000005405567211 */ /* 0x000fe200078f28ff */
[----:B------:R-:W-:Y:S01]  /*1bd0*/  IMAD.SHL.U32 R207, R84, 0x2, RZ ;  /* 0x0000000254cf7824 */ /* 0x000fe200078e00ff */
[----:B------:R-:W-:Y:S01]  /*1be0*/  SHF.R.S32.HI R14, RZ, 0x3, R3 ;  /* 0x00000003ff0e7819 */ /* 0x000fe20000011403 */
[----:B------:R-:W-:Y:S01]  /*1bf0*/  IMAD.U32 R204, RZ, RZ, UR16 ;  /* 0x00000010ffcc7e24 */ /* 0x000fe2000f8e00ff */
[----:B------:R-:W-:Y:S01]  /*1c00*/  LOP3.LUT R3, R3, 0xfffffff8, RZ, 0xc0, !PT ;  /* 0xfffffff803037812 */ /* 0x000fe200078ec0ff */
[----:B------:R-:W-:Y:S01]  /*1c10*/  UIADD3 UR12, UR16, -UR12, -UR17 ;  /* 0x8000000c100c7290 */ /* 0x000fe2000fffe811 */
[C---:B------:R-:W-:Y:S01]  /*1c20*/  ISETP.GE.AND P5, PT, R14.reuse, UR20, PT ;  /* 0x000000140e007c0c */ /* 0x040fe2000bfa6270 */
[C---:B------:R-:W-:Y:S01]  /*1c30*/  VIADD R19, R14.reuse, 0x20 ;  /* 0x000000200e137836 */ /* 0x040fe20000000000 */
[----:B------:R-:W-:Y:S01]  /*1c40*/  @UP0 ULDC.64 UR4, c[0x0][0x240] ;  /* 0x0000900000040ab9 */ /* 0x000fe20000000a00 */
[C---:B------:R-:W-:Y:S01]  /*1c50*/  VIADD R20, R14.reuse, 0x10 ;  /* 0x000000100e147836 */ /* 0x040fe20000000000 */
[----:B------:R-:W-:Y:S01]  /*1c60*/  @UP0 UIMAD.WIDE.U32 UR8, UR18, UR4, URZ ;  /* 0x00000004120802a5 */ /* 0x000fe2000f8e003f */
[----:B------:R-:W-:Y:S01]  /*1c70*/  VIADD R18, R14, 0x30 ;  /* 0x000000300e127836 */ /* 0x000fe20000000000 */
[----:B------:R-:W-:Y:S01]  /*1c80*/  ISETP.GE.AND P0, PT, R19, UR20, PT ;  /* 0x0000001413007c0c */ /* 0x000fe2000bf06270 */
[----:B------:R-:W-:Y:S01]  /*1c90*/  IMAD.IADD R0, R84, 0x1, -R3 ;  /* 0x0000000154007824 */ /* 0x000fe200078e0a03 */
[----:B------:R-:W-:Y:S01]  /*1ca0*/  @UP0 UIMAD UR18, UR18, UR5, UR9 ;  /* 0x00000005121202a4 */ /* 0x000fe2000f8e0209 */
[----:B------:R-:W-:Y:S01]  /*1cb0*/  ISETP.GE.AND P1, PT, R20, UR20, PT ;  /* 0x0000001414007c0c */ /* 0x000fe2000bf26270 */
[----:B------:R-:W-:Y:S01]  /*1cc0*/  @!UP0 USHF.R.S32.HI UR9, URZ, 0x1f, UR11 ;  /* 0x0000001f3f098899 */ /* 0x000fe2000801140b */
[----:B------:R-:W-:Y:S01]  /*1cd0*/  ISETP.GE.AND P6, PT, R18, UR20, PT ;  /* 0x0000001412007c0c */ /* 0x000fe2000bfc6270 */
[----:B------:R-:W-:Y:S01]  /*1ce0*/  @!UP0 ULDC.64 UR4, c[0x0][0x228] ;  /* 0x00008a0000048ab9 */ /* 0x000fe20000000a00 */
[----:B------:R-:W3:Y:S01]  /*1cf0*/  @!P5 LDC.64 R8, c[0x0][0x240] ;  /* 0x00009000ff08db82 */ /* 0x000ee20000000a00 */
[----:B------:R-:W-:Y:S01]  /*1d00*/  @!UP0 UIMAD UR9, UR9, UR4, URZ ;  /* 0x00000004090982a4 */ /* 0x000fe2000f8e023f */
[----:B------:R-:W-:Y:S01]  /*1d10*/  IMAD.SHL.U32 R12, R14, 0x40, RZ ;  /* 0x000000400e0c7824 */ /* 0x000fe200078e00ff */
[----:B------:R-:W-:Y:S01]  /*1d20*/  @!UP0 UIMAD.WIDE.U32 UR24, UR11, UR4, URZ ;  /* 0x000000040b1882a5 */ /* 0x000fe2000f8e003f */
[----:B------:R-:W-:Y:S01]  /*1d30*/  IMAD.SHL.U32 R21, R0, 0x8, RZ ;  /* 0x0000000800157824 */ /* 0x000fe200078e00ff */
[----:B------:R-:W-:Y:S01]  /*1d40*/  @!UP0 UIMAD UR5, UR11, UR5, UR9 ;  /* 0x000000050b0582a4 */ /* 0x000fe2000f8e0209 */
[----:B------:R-:W4:Y:S01]  /*1d50*/  @!P0 S2R R10, SR_CgaCtaId ;  /* 0x00000000000a8919 */ /* 0x000f220000008800 */
[----:B------:R-:W-:Y:S01]  /*1d60*/  USHF.R.S32.HI UR9, URZ, 0x1f, UR19 ;  /* 0x0000001f3f097899 */ /* 0x000fe20008011413 */
[----:B------:R-:W-:Y:S01]  /*1d70*/  LOP3.LUT R12, R12, 0x1c0, RZ, 0xc0, !PT ;  /* 0x000001c00c0c7812 */ /* 0x000fe200078ec0ff */
[----:B------:R-:W-:Y:S01]  /*1d80*/  @!UP0 UIADD3 UR18, UR25, UR5, URZ ;  /* 0x0000000519128290 */ /* 0x000fe2000fffe03f */
[----:B------:R-:W5:Y:S01]  /*1d90*/  @!P1 S2R R29, SR_CgaCtaId ;  /* 0x00000000001d9919 */ /* 0x000f620000008800 */
[----:B------:R-:W-:Y:S01]  /*1da0*/  @!UP0 UMOV UR8, UR24 ;  /* 0x0000001800088c82 */ /* 0x000fe20008000000 */
[--C-:B------:R-:W-:Y:S01]  /*1db0*/  SHF.R.S32.HI R17, RZ, 0x1f, R21.reuse ;  /* 0x0000001fff117819 */ /* 0x100fe20000011415 */
[----:B------:R-:W-:Y:S01]  /*1dc0*/  ULDC.64 UR4, c[0x0][0x258] ;  /* 0x0000960000047ab9 */ /* 0x000fe20000000a00 */
[----:B------:R-:W-:Y:S01]  /*1dd0*/  IADD3 R30, P2, R21, UR8, RZ ;  /* 0x00000008151e7c10 */ /* 0x000fe2000ff5e0ff */
[----:B------:R-:W5:Y:S01]  /*1de0*/  @!P5 LDC.64 R2, c[0x0][0x210] ;  /* 0x00008400ff02db82 */ /* 0x000f620000000a00 */
[----:B------:R-:W5:Y:S01]  /*1df0*/  @!P6 S2R R27, SR_CgaCtaId ;  /* 0x00000000001be919 */ /* 0x000f620000008800 */
[----:B------:R-:W-:Y:S01]  /*1e00*/  LOP3.LUT R7, R12, 0x38, R21, 0xf8, !PT ;  /* 0x000000380c077812 */ /* 0x000fe200078ef815 */
[----:B------:R-:W-:Y:S01]  /*1e10*/  UIMAD UR9, UR9, UR4, URZ ;  /* 0x00000004090972a4 */ /* 0x000fe2000f8e023f */
[----:B------:R-:W-:Y:S01]  /*1e20*/  SHF.R.S32.HI R15, RZ, 0x1f, R14 ;  /* 0x0000001fff0f7819 */ /* 0x000fe2000001140e */
[----:B------:R-:W-:Y:S01]  /*1e30*/  IMAD.U32 R22, RZ, RZ, UR4 ;  /* 0x00000004ff167e24 */ /* 0x000fe2000f8e00ff */
[----:B------:R-:W-:Y:S01]  /*1e40*/  SHF.R.U32.HI R12, RZ, 0x3, R12 ;  /* 0x00000003ff0c7819 */ /* 0x000fe2000001160c */
[----:B------:R-:W-:Y:S01]  /*1e50*/  UIMAD UR5, UR19, UR5, UR9 ;  /* 0x00000005130572a4 */ /* 0x000fe2000f8e0209 */
[----:B------:R-:W-:Y:S01]  /*1e60*/  IADD3.X R31, R17, UR18, RZ, P2, !PT ;  /* 0x00000012111f7c10 */ /* 0x000fe200097fe4ff */
[----:B-1----:R-:W-:Y:S01]  /*1e70*/  IMAD.WIDE R34, R35, 0x40, R14 ;  /* 0x0000004023227825 */ /* 0x002fe200078e020e */
[----:B------:R-:W-:Y:S01]  /*1e80*/  LOP3.LUT R12, R7, R12, RZ, 0x3c, !PT ;  /* 0x0000000c070c7212 */ /* 0x000fe200078e3cff */
[----:B------:R-:W-:Y:S01]  /*1e90*/  UMOV UR4, 0x400 ;  /* 0x0000040000047882 */ /* 0x000fe20000000000 */
[----:B------:R-:W1:Y:S01]  /*1ea0*/  @!P1 LDC.64 R6, c[0x0][0x240] ;  /* 0x00009000ff069b82 */ /* 0x000e620000000a00 */
[----:B------:R-:W-:Y:S01]  /*1eb0*/  IMAD.WIDE.U32 R22, R22, UR19, R30 ;  /* 0x0000001316167c25 */ /* 0x000fe2000f8e001e */
[----:B------:R-:W-:Y:S01]  /*1ec0*/  @!P0 MOV R31, 0x400 ;  /* 0x00000400001f8802 */ /* 0x000fe20000000f00 */
[----:B--2---:R-:W-:Y:S01]  /*1ed0*/  ULEA UR4, UR23, UR4, 0x18 ;  /* 0x0000000417047291 */ /* 0x004fe2000f8ec03f */
[----:B------:R-:W-:Y:S01]  /*1ee0*/  @!P1 IADD3 R36, P2, R34, 0x10, RZ ;  /* 0x0000001022249810 */ /* 0x000fe20007f5e0ff */
[----:B---3--:R-:W-:Y:S01]  /*1ef0*/  @!P5 IMAD R4, R35, R8, RZ ;  /* 0x000000082304d224 */ /* 0x008fe200078e02ff */
[----:B------:R-:W-:Y:S01]  /*1f00*/  @!P1 MOV R28, 0x400 ;  /* 0x00000400001c9802 */ /* 0x000fe20000000f00 */
[----:B------:R-:W-:Y:S01]  /*1f10*/  VIADD R33, R23, UR5 ;  /* 0x0000000517217c36 */ /* 0x000fe20008000000 */
[----:B------:R-:W-:Y:S01]  /*1f20*/  USHF.L.U32 UR5, UR7, 0x5, URZ ;  /* 0x0000000507057899 */ /* 0x000fe2000800063f */
[----:B------:R-:W-:Y:S01]  /*1f30*/  @!P5 IMAD.MOV.U32 R32, RZ, RZ, R22 ;  /* 0x000000ffff20d224 */ /* 0x000fe200078e0016 */
[----:B------:R-:W-:Y:S01]  /*1f40*/  UIMAD.WIDE.U32 UR8, UR6, 0x20, URZ ;  /* 0x00000020060878a5 */ /* 0x000fe2000f8e003f */
[----:B----4-:R-:W-:Y:S01]  /*1f50*/  @!P0 LEA R23, R10, R31, 0x18 ;  /* 0x0000001f0a178211 */ /* 0x010fe200078ec0ff */
[C---:B------:R-:W-:Y:S01]  /*1f60*/  @!P5 IMAD R4, R34.reuse, R9, R4 ;  /* 0x000000092204d224 */ /* 0x040fe200078e0204 */
[----:B------:R-:W-:Y:S01]  /*1f70*/  LEA.HI R31, R5, R84, RZ, 0x6 ;  /* 0x00000054051f7211 */ /* 0x000fe200078f30ff */
[----:B------:R-:W-:Y:S01]  /*1f80*/  @!P5 IMAD.WIDE.U32 R40, R34, R8, R32 ;  /* 0x000000082228d225 */ /* 0x000fe200078e0020 */
[----:B------:R-:W-:Y:S01]  /*1f90*/  @!P6 MOV R10, 0x400 ;  /* 0x00000400000ae802 */ /* 0x000fe20000000f00 */
[----:B------:R-:W2:Y:S01]  /*1fa0*/  @!P0 LDC.64 R8, c[0x0][0x240] ;  /* 0x00009000ff088b82 */ /* 0x000ea20000000a00 */
[----:B-----5:R-:W-:Y:S01]  /*1fb0*/  @!P1 LEA R29, R29, R28, 0x18 ;  /* 0x0000001c1d1d9211 */ /* 0x020fe200078ec0ff */
[----:B------:R-:W-:Y:S01]  /*1fc0*/  IMAD.SHL.U32 R31, R31, 0x8, RZ ;  /* 0x000000081f1f7824 */ /* 0x000fe200078e00ff */
[----:B------:R-:W-:Y:S01]  /*1fd0*/  @!P5 LEA R38, P4, R40, R2, 0x1 ;  /* 0x000000022826d211 */ /* 0x000fe200078808ff */
[----:B------:R-:W-:Y:S01]  /*1fe0*/  @!P5 IMAD.IADD R4, R41, 0x1, R4 ;  /* 0x000000012904d824 */ /* 0x000fe200078e0204 */
[----:B------:R-:W-:Y:S01]  /*1ff0*/  @!P6 LEA R27, R27, R10, 0x18 ;  /* 0x0000000a1b1be211 */ /* 0x000fe200078ec0ff */
[----:B------:R-:W-:Y:S01]  /*2000*/  @!P1 IMAD.MOV.U32 R32, RZ, RZ, R22 ;  /* 0x000000ffff209224 */ /* 0x000fe200078e0016 */
[----:B------:R-:W-:Y:S01]  /*2010*/  LOP3.LUT R12, R12, 0xfffffe00, R31, 0xf8, !PT ;  /* 0xfffffe000c0c7812 */ /* 0x000fe200078ef81f */
[--C-:B------:R-:W-:Y:S01]  /*2020*/  @!P1 IMAD.X R31, RZ, RZ, R35.reuse, P2 ;  /* 0x000000ffff1f9224 */ /* 0x100fe200010e0623 */
[----:B------:R-:W-:Y:S01]  /*2030*/  @!P5 LEA.HI.X R39, R40, R3, R4, 0x1, P4 ;  /* 0x000000032827d211 */ /* 0x000fe200020f0c04 */
[----:B------:R-:W-:Y:S01]  /*2040*/  IMAD.SHL.U32 R4, R198, 0x40, RZ ;  /* 0x00000040c6047824 */ /* 0x000fe200078e00ff */
[----:B------:R-:W3:Y:S01]  /*2050*/  @!P1 LDC.64 R2, c[0x0][0x210] ;  /* 0x00008400ff029b82 */ /* 0x000ee20000000a00 */
[-C--:B-1----:R-:W-:Y:S01]  /*2060*/  @!P1 IMAD R28, R31, R6.reuse, RZ ;  /* 0x000000061f1c9224 */ /* 0x082fe200078e02ff */
[----:B------:R-:W-:Y:S01]  /*2070*/  @!P0 IADD3 R30, P2, R34, 0x20, RZ ;  /* 0x00000020221e8810 */ /* 0x000fe20007f5e0ff */
[----:B------:R-:W-:Y:S01]  /*2080*/  @!P0 IMAD.MOV.U32 R42, RZ, RZ, R22 ;  /* 0x000000ffff2a8224 */ /* 0x000fe200078e0016 */
[----:B------:R-:W-:Y:S01]  /*2090*/  IADD3 R148, P4, R14, R11, RZ ;  /* 0x0000000b0e947210 */ /* 0x000fe20007f9e0ff */
[----:B------:R-:W-:Y:S01]  /*20a0*/  @!P1 IMAD R28, R36, R7, R28 ;  /* 0x00000007241c9224 */ /* 0x000fe200078e021c */
[----:B------:R-:W-:Y:S01]  /*20b0*/  LEA R199, R12, UR4, 0x1 ;  /* 0x000000040cc77c11 */ /* 0x000fe2000f8e08ff */
[----:B------:R-:W-:Y:S01]  /*20c0*/  @!P0 IMAD.X R7, RZ, RZ, R35, P2 ;  /* 0x000000ffff078224 */ /* 0x000fe200010e0623 */
[----:B------:R-:W1:Y:S01]  /*20d0*/  @!P0 LDC.64 R10, c[0x0][0x210] ;  /* 0x00008400ff0a8b82 */ /* 0x000e620000000a00 */
[----:B------:R-:W-:Y:S01]  /*20e0*/  @!P1 IMAD.WIDE.U32 R36, R36, R6, R32 ;  /* 0x0000000624249225 */ /* 0x000fe200078e0020 */
[----:B------:R-:W-:Y:S01]  /*20f0*/  IADD3 R40, P2, R21, R26, RZ ;  /* 0x0000001a15287210 */ /* 0x000fe20007f5e0ff */
[----:B------:R-:W-:Y:S01]  /*2100*/  @!PT LDS RZ, [RZ] ;  /* 0x00000000fffff984 */ /* 0x000fe20000000800 */
[----:B------:R-:W-:Y:S01]  /*2110*/  @!PT LDS RZ, [RZ] ;  /* 0x00000000fffff984 */ /* 0x000fe20000000800 */
[----:B------:R-:W-:Y:S01]  /*2120*/  @!PT LDS RZ, [RZ] ;  /* 0x00000000fffff984 */ /* 0x000fe20000000800 */
[----:B------:R-:W-:Y:S01]  /*2130*/  @!P5 LDGSTS.E.BYPASS.LTC128B.128 [R199], desc[UR14][R38.64] ;  /* 0x0000000026c7dfae */ /* 0x000fe2000b901d4e */
[----:B------:R-:W-:Y:S01]  /*2140*/  IADD3 R31, -R4, UR16, RZ ;  /* 0x00000010041f7c10 */ /* 0x000fe2000fffe1ff */
[----:B--2---:R-:W-:Y:S01]  /*2150*/  @!P0 IMAD R6, R7, R8, RZ ;  /* 0x0000000807068224 */ /* 0x004fe200078e02ff */
[----:B------:R-:W-:Y:S01]  /*2160*/  SHF.R.S32.HI R85, RZ, 0x5, R86 ;  /* 0x00000005ff557819 */ /* 0x000fe20000011456 */
[----:B------:R-:W-:Y:S01]  /*2170*/  IMAD R7, R15, UR6, RZ ;  /* 0x000000060f077c24 */ /* 0x000fe2000f8e02ff */
[----:B------:R-:W-:Y:S01]  /*2180*/  @!P5 LDGSTS.E.BYPASS.LTC128B.128 [R199+0x2000], desc[UR14][R38.64+0x80] ;  /* 0x0200008026c7dfae */ /* 0x000fe2000b901d4e */
[----:B------:R-:W-:Y:S01]  /*2190*/  IMAD.X R41, R17, 0x1, R24, P2 ;  /* 0x0000000111297824 */ /* 0x000fe200010e0618 */
[----:B------:R-:W2:Y:S01]  /*21a0*/  LDC.64 R134, c[0x0][0x250] ;  /* 0x00009400ff867b82 */ /* 0x000ea20000000a00 */
[----:B------:R-:W-:Y:S01]  /*21b0*/  @!P0 IMAD R9, R30, R9, R6 ;  /* 0x000000091e098224 */ /* 0x000fe200078e0206 */
[----:B------:R3:W-:Y:S01]  /*21c0*/  @!P5 LDGSTS.E.BYPASS.LTC128B.128 [R199+0x4000], desc[UR14][R38.64+0x100] ;  /* 0x0400010026c7dfae */ /* 0x0007e2000b901d4e */
[C---:B------:R-:W-:Y:S01]  /*21d0*/  IMAD R24, R14.reuse, UR7, R7 ;  /* 0x000000070e187c24 */ /* 0x040fe2000f8e0207 */
[C---:B------:R-:W-:Y:S01]  /*21e0*/  ISETP.GE.AND P5, PT, R14.reuse, R31, PT ;  /* 0x0000001f0e00720c */ /* 0x040fe20003fa6270 */
[----:B------:R-:W-:Y:S01]  /*21f0*/  @!P0 IMAD.MOV.U32 R43, RZ, RZ, R33 ;  /* 0x000000ffff2b8224 */ /* 0x000fe200078e0021 */
[----:B------:R-:W-:Y:S01]  /*2200*/  LEA R205, R85, UR13, 0x4 ;  /* 0x0000000d55cd7c11 */ /* 0x000fe2000f8e20ff */
[----:B------:R-:W-:Y:S01]  /*2210*/  IMAD.WIDE.U32 R40, R14, UR6, R40 ;  /* 0x000000060e287c25 */ /* 0x000fe2000f8e0028 */
[----:B------:R-:W4:Y:S01]  /*2220*/  @!P6 LDC.64 R6, c[0x0][0x240] ;  /* 0x00009000ff06eb82 */ /* 0x000f220000000a00 */
[----:B------:R-:W-:-:S02]  /*2230*/  LOP3.LUT R207, R207, 0x6, RZ, 0xc0, !PT ;  /* 0x00000006cfcf7812 */ /* 0x000fc400078ec0ff */
[----:B------:R-:W-:-:S04]  /*2240*/  @!P0 IMAD.WIDE.U32 R42, R30, R8, R42 ;  /* 0x000000081e2a8225 */ /* 0x000fc800078e002a */
[----:B------:R-:W-:Y:S01]  /*2250*/  IMAD.X R25, R15, 0x1, R25, P4 ;  /* 0x000000010f197824 */ /* 0x000fe200020e0619 */
[----:B------:R-:W-:Y:S01]  /*2260*/  @!P6 IADD3 R15, P2, R34, 0x30, RZ ;  /* 0x00000030220fe810 */ /* 0x000fe20007f5e0ff */
[----:B------:R-:W-:Y:S01]  /*2270*/  @!P1 IMAD.IADD R28, R37, 0x1, R28 ;  /* 0x00000001251c9824 */ /* 0x000fe200078e021c */
[----:B------:R-:W-:Y:S01]  /*2280*/  @!P5 MOV R26, 0x400 ;  /* 0x00000400001ad802 */ /* 0x000fe20000000f00 */
[----:B------:R-:W-:Y:S02]  /*2290*/  @!P6 IMAD.MOV.U32 R37, RZ, RZ, R33 ;  /* 0x000000ffff25e224 */ /* 0x000fe400078e0021 */
[----:B------:R-:W-:Y:S01]  /*22a0*/  @!P6 IMAD.X R35, RZ, RZ, R35, P2 ;  /* 0x000000ffff23e224 */ /* 0x000fe200010e0623 */
[----:B-1----:R-:W-:Y:S01]  /*22b0*/  @!P0 LEA R32, P2, R42, R10, 0x1 ;  /* 0x0000000a2a208211 */ /* 0x002fe200078408ff */
[C---:B------:R-:W-:Y:S02]  /*22c0*/  @!P1 IMAD R29, R12.reuse, 0x2, R29 ;  /* 0x000000020c1d9824 */ /* 0x040fe400078e021d */
[----:B------:R-:W-:-:S02]  /*22d0*/  @!P0 IMAD R23, R12, 0x2, R23 ;  /* 0x000000020c178824 */ /* 0x000fc400078e0217 */
[----:B------:R-:W-:Y:S01]  /*22e0*/  IMAD.MOV.U32 R133, RZ, RZ, R40 ;  /* 0x000000ffff857224 */ /* 0x000fe200078e0028 */
[C---:B---3--:R-:W-:Y:S01]  /*22f0*/  @!P1 LEA R38, P4, R36.reuse, R2, 0x1 ;  /* 0x0000000224269211 */ /* 0x048fe200078808ff */
[----:B------:R-:W-:Y:S02]  /*2300*/  IMAD.IADD R2, R41, 0x1, R24 ;  /* 0x0000000129027824 */ /* 0x000fe400078e0218 */
[----:B------:R-:W-:Y:S01]  /*2310*/  @!P0 IMAD.IADD R24, R43, 0x1, R9 ;  /* 0x000000012b188824 */ /* 0x000fe200078e0209 */
[----:B------:R-:W-:Y:S01]  /*2320*/  @!P1 LEA.HI.X R39, R36, R3, R28, 0x1, P4 ;  /* 0x0000000324279211 */ /* 0x000fe200020f0c1c */
[----:B------:R-:W1:Y:S01]  /*2330*/  @!P6 LDC.64 R8, c[0x0][0x210] ;  /* 0x00008400ff08eb82 */ /* 0x000e620000000a00 */
[----:B------:R-:W3:Y:S01]  /*2340*/  @!P5 S2R R3, SR_CgaCtaId ;  /* 0x000000000003d919 */ /* 0x000ee20000008800 */
[----:B------:R-:W-:Y:S01]  /*2350*/  @!P6 IMAD.MOV.U32 R36, RZ, RZ, R22 ;  /* 0x000000ffff24e224 */ /* 0x000fe200078e0016 */
[----:B------:R-:W-:Y:S01]  /*2360*/  @!P0 LEA.HI.X R33, R42, R11, R24, 0x1, P2 ;  /* 0x0000000b2a218211 */ /* 0x000fe200010f0c18 */
[-C--:B----4-:R-:W-:Y:S01]  /*2370*/  @!P6 IMAD R22, R35, R6.reuse, RZ ;  /* 0x000000062316e224 */ /* 0x090fe200078e02ff */
[----:B------:R-:W-:Y:S01]  /*2380*/  ISETP.GE.AND P2, PT, R20, R31, PT ;  /* 0x0000001f1400720c */ /* 0x000fe20003f46270 */
[----:B------:R-:W-:Y:S01]  /*2390*/  @!P1 LDGSTS.E.BYPASS.LTC128B.128 [R29+0x800], desc[UR14][R38.64] ;  /* 0x00800000261d9fae */ /* 0x000fe2000b901d4e */
[C---:B------:R-:W-:Y:S01]  /*23a0*/  @!P6 IMAD.WIDE.U32 R36, R15.reuse, R6, R36 ;  /* 0x000000060f24e225 */ /* 0x040fe200078e0024 */
[----:B------:R-:W4:Y:S02]  /*23b0*/  @!P5 LDC.64 R10, c[0x0][0x218] ;  /* 0x00008600ff0adb82 */ /* 0x000f240000000a00 */
[----:B------:R-:W-:Y:S01]  /*23c0*/  @!P1 LDGSTS.E.BYPASS.LTC128B.128 [R29+0x2800], desc[UR14][R38.64+0x80] ;  /* 0x02800080261d9fae */ /* 0x000fe2000b901d4e */
[----:B------:R-:W-:-:S02]  /*23d0*/  @!P6 IMAD R22, R15, R7, R22 ;  /* 0x000000070f16e224 */ /* 0x000fc400078e0216 */
[----:B------:R-:W-:Y:S01]  /*23e0*/  IMAD.U32 R24, RZ, RZ, UR6 ;  /* 0x00000006ff187e24 */ /* 0x000fe2000f8e00ff */
[----:B------:R5:W-:Y:S01]  /*23f0*/  @!P1 LDGSTS.E.BYPASS.LTC128B.128 [R29+0x4800], desc[UR14][R38.64+0x100] ;  /* 0x04800100261d9fae */ /* 0x000be2000b901d4e */
[----:B------:R-:W-:Y:S02]  /*2400*/  IMAD.U32 R35, RZ, RZ, UR6 ;  /* 0x00000006ff237e24 */ /* 0x000fe4000f8e00ff */
[----:B------:R-:W-:Y:S01]  /*2410*/  @!P6 IMAD.IADD R22, R37, 0x1, R22 ;  /* 0x000000012516e824 */ /* 0x000fe200078e0216 */
[----:B------:R-:W-:Y:S01]  /*2420*/  @!P0 LDGSTS.E.BYPASS.LTC128B.128 [R23+0x1000], desc[UR14][R32.64] ;  /* 0x0100000020178fae */ /* 0x000fe2000b901d4e */
[----:B------:R-:W4:Y:S01]  /*2430*/  @!P2 LDC.64 R6, c[0x0][0x218] ;  /* 0x00008600ff06ab82 */ /* 0x000f220000000a00 */
[----:B------:R-:W-:Y:S01]  /*2440*/  @!P2 LEA R24, P1, R24, R133, 0x4 ;  /* 0x000000851818a211 */ /* 0x000fe200078220ff */
[----:B------:R-:W-:Y:S01]  /*2450*/  @!P6 IMAD R27, R12, 0x2, R27 ;  /* 0x000000020c1be824 */ /* 0x000fe200078e021b */
[----:B------:R-:W-:Y:S01]  /*2460*/  @!P0 LDGSTS.E.BYPASS.LTC128B.128 [R23+0x3000], desc[UR14][R32.64+0x80] ;  /* 0x0300008020178fae */ /* 0x000fe2000b901d4e */
[----:B--2---:R-:W-:Y:S01]  /*2470*/  IMAD R25, R25, R134, RZ ;  /* 0x0000008619197224 */ /* 0x004fe200078e02ff */
[----:B-1----:R-:W-:Y:S01]  /*2480*/  @!P6 LEA R28, P4, R36, R8, 0x1 ;  /* 0x00000008241ce211 */ /* 0x002fe200078808ff */
[----:B------:R-:W-:Y:S01]  /*2490*/  IMAD.U32 R8, RZ, RZ, UR7 ;  /* 0x00000007ff087e24 */ /* 0x000fe2000f8e00ff */
[----:B------:R1:W-:Y:S01]  /*24a0*/  @!P0 LDGSTS.E.BYPASS.LTC128B.128 [R23+0x5000], desc[UR14][R32.64+0x100] ;  /* 0x0500010020178fae */ /* 0x0003e2000b901d4e */
[----:B------:R-:W-:Y:S01]  /*24b0*/  ISETP.GE.AND P0, PT, R19, R31, PT ;  /* 0x0000001f1300720c */ /* 0x000fe20003f06270 */
[----:B------:R-:W-:Y:S01]  /*24c0*/  IMAD R25, R148, R135, R25 ;  /* 0x0000008794197224 */ /* 0x000fe200078e0219 */
[----:B------:R-:W2:Y:S01]  /*24d0*/  @!P2 S2R R15, SR_CgaCtaId ;  /* 0x00000000000fa919 */ /* 0x000ea20000008800 */
[----:B------:R-:W-:-:S02]  /*24e0*/  @!P2 LEA.HI.X R35, R35, R2, R8, 0x4, P1 ;  /* 0x000000022323a211 */ /* 0x000fc400008f2408 */
[----:B---3--:R-:W-:-:S05]  /*24f0*/  @!P5 LEA R3, R3, R26, 0x18 ;  /* 0x0000001a0303d211 */ /* 0x008fca00078ec0ff */
[----:B------:R-:W-:Y:S01]  /*2500*/  @!P5 IMAD R3, R12, 0x2, R3 ;  /* 0x000000020c03d824 */ /* 0x000fe200078e0203 */
[----:B-----5:R-:W-:Y:S02]  /*2510*/  @!P6 LEA.HI.X R29, R36, R9, R22, 0x1, P4 ;  /* 0x00000009241de211 */ /* 0x020fe400020f0c16 */
[----:B------:R-:W3:Y:S01]  /*2520*/  @!P0 LDC.64 R8, c[0x0][0x218] ;  /* 0x00008600ff088b82 */ /* 0x000ee20000000a00 */
[C---:B----4-:R-:W-:Y:S02]  /*2530*/  @!P5 LEA R10, P4, R133.reuse, R10, 0x1 ;  /* 0x0000000a850ad211 */ /* 0x050fe400078808ff */
[----:B------:R-:W-:Y:S01]  /*2540*/  @!P6 LDGSTS.E.BYPASS.LTC128B.128 [R27+0x1800], desc[UR14][R28.64] ;  /* 0x018000001c1befae */ /* 0x000fe2000b901d4e */
[C---:B------:R-:W-:Y:S02]  /*2550*/  @!P2 LEA R6, P1, R24.reuse, R6, 0x1 ;  /* 0x000000061806a211 */ /* 0x040fe400078208ff */
[----:B------:R-:W-:Y:S01]  /*2560*/  @!P5 LEA.HI.X R11, R133, R11, R2, 0x1, P4 ;  /* 0x0000000b850bd211 */ /* 0x000fe200020f0c02 */
[----:B------:R-:W-:Y:S01]  /*2570*/  @!P6 LDGSTS.E.BYPASS.LTC128B.128 [R27+0x3800], desc[UR14][R28.64+0x80] ;  /* 0x038000801c1befae */ /* 0x000fe2000b901d4e */
[----:B------:R-:W-:-:S02]  /*2580*/  @!P2 LEA.HI.X R7, R24, R7, R35, 0x1, P1 ;  /* 0x000000071807a211 */ /* 0x000fc400008f0c23 */
[----:B------:R-:W-:Y:S01]  /*2590*/  @!P2 MOV R22, 0x400 ;  /* 0x000004000016a802 */ /* 0x000fe20000000f00 */
[----:B------:R4:W-:Y:S01]  /*25a0*/  @!P6 LDGSTS.E.BYPASS.LTC128B.128 [R27+0x5800], desc[UR14][R28.64+0x100] ;  /* 0x058001001c1befae */ /* 0x0009e2000b901d4e */
[-C--:B------:R-:W-:Y:S02]  /*25b0*/  ISETP.GE.AND P6, PT, R18, R31.reuse, PT ;  /* 0x0000001f1200720c */ /* 0x080fe40003fc6270 */
[----:B-1----:R-:W-:Y:S01]  /*25c0*/  @!P0 IADD3 R23, P1, R133, UR8, RZ ;  /* 0x0000000885178c10 */ /* 0x002fe2000ff3e0ff */
[----:B------:R-:W-:Y:S01]  /*25d0*/  @!P5 LDGSTS.E.BYPASS.LTC128B.128 [R3+0x6000], desc[UR14][R10.64] ;  /* 0x060000000a03dfae */ /* 0x000fe2000b901d4e */
[----:B------:R-:W-:-:S03]  /*25e0*/  ISETP.GE.AND P4, PT, R20, R31, PT ;  /* 0x0000001f1400720c */ /* 0x000fc60003f86270 */
[----:B------:R-:W-:Y:S01]  /*25f0*/  @!P5 LDGSTS.E.BYPASS.LTC128B.128 [R3+0x8000], desc[UR14][R10.64+0x80] ;  /* 0x080000800a03dfae */ /* 0x000fe2000b901d4e */
[----:B--2---:R-:W-:Y:S02]  /*2600*/  @!P2 LEA R33, R15, R22, 0x18 ;  /* 0x000000160f21a211 */ /* 0x004fe400078ec0ff */
[----:B------:R-:W-:Y:S01]  /*2610*/  LEA.HI R15, R5, R84, RZ, 0x4 ;  /* 0x00000054050f7211 */ /* 0x000fe200078f20ff */
[----:B------:R1:W-:Y:S01]  /*2620*/  @!P5 LDGSTS.E.BYPASS.LTC128B.128 [R3+0xa000], desc[UR14][R10.64+0x100] ;  /* 0x0a0001000a03dfae */ /* 0x0003e2000b901d4e */
[C---:B------:R-:W-:Y:S01]  /*2630*/  ISETP.GE.AND P5, PT, R14.reuse, R31, PT ;  /* 0x0000001f0e00720c */ /* 0x040fe20003fa6270 */
[----:B------:R-:W-:Y:S01]  /*2640*/  VOTEU.ALL UP0, P6 ;  /* 0x00000000003f7886 */ /* 0x000fe20003000000 */
[----:B------:R-:W-:Y:S02]  /*2650*/  IMAD.SHL.U32 R14, R14, 0x8, RZ ;  /* 0x000000080e0e7824 */ /* 0x000fe400078e00ff */
[----:B------:R-:W-:Y:S02]  /*2660*/  IMAD.MOV.U32 R5, RZ, RZ, 0x20 ;  /* 0x00000020ff057424 */ /* 0x000fe400078e00ff */
[----:B----4-:R-:W-:Y:S01]  /*2670*/  IMAD.U32 R27, RZ, RZ, UR5 ;  /* 0x00000005ff1b7e24 */ /* 0x010fe2000f8e00ff */
[----:B------:R-:W-:-:S04]  /*2680*/  @!UP0 UIMAD UR5, UR7, 0x30, URZ ;  /* 0x00000030070588a4 */ /* 0x000fc8000f8e023f */
[----:B------:R-:W-:Y:S01]  /*2690*/  @!P0 IADD3.X R20, R2, UR9, R27, P1, !PT ;  /* 0x0000000902148c10 */ /* 0x000fe20008ffe41b */
[----:B------:R-:W-:Y:S01]  /*26a0*/  ULDC.64 UR8, c[0x0][0x268] ;  /* 0x00009a0000087ab9 */ /* 0x000fe20000000a00 */
[C---:B---3--:R-:W-:Y:S02]  /*26b0*/  @!P0 LEA R22, P1, R23.reuse, R8, 0x1 ;  /* 0x0000000817168211 */ /* 0x048fe400078208ff */
[----:B------:R-:W-:Y:S02]  /*26c0*/  SHF.R.S32.HI R8, RZ, 0x4, R15 ;  /* 0x00000004ff087819 */ /* 0x000fe4000001140f */
[----:B------:R-:W-:Y:S01]  /*26d0*/  @!P0 LEA.HI.X R23, R23, R9, R20, 0x1, P1 ;  /* 0x0000000917178211 */ /* 0x000fe200008f0c14 */
[----:B-1----:R-:W1:Y:S01]  /*26e0*/  @!P0 S2R R10, SR_CgaCtaId ;  /* 0x00000000000a8919 */ /* 0x002e620000008800 */
[----:B------:R-:W-:Y:S01]  /*26f0*/  IMAD R9, R13, UR8, RZ ;  /* 0x000000080d097c24 */ /* 0x000fe2000f8e02ff */
[----:B------:R-:W-:Y:S01]  /*2700*/  LOP3.LUT R13, R15, 0xfffffff0, RZ, 0xc0, !PT ;  /* 0xfffffff00f0d7812 */ /* 0x000fe200078ec0ff */
[----:B------:R-:W-:Y:S01]  /*2710*/  @!P2 IMAD R11, R12, 0x2, R33 ;  /* 0x000000020c0ba824 */ /* 0x000fe200078e0221 */
[----:B------:R-:W2:Y:S01]  /*2720*/  @!P6 S2R R3, SR_CgaCtaId ;  /* 0x000000000003e919 */ /* 0x000ea20000008800 */
[----:B------:R-:W-:Y:S01]  /*2730*/  IADD3 R20, P1, R21, UR22, RZ ;  /* 0x0000001615147c10 */ /* 0x000fe2000ff3e0ff */
[----:B------:R-:W-:-:S02]  /*2740*/  IMAD R15, R16, UR9, R9 ;  /* 0x00000009100f7c24 */ /* 0x000fc4000f8e0209 */
[----:B------:R-:W-:Y:S01]  /*2750*/  IMAD.IADD R13, R84, 0x1, -R13 ;  /* 0x00000001540d7824 */ /* 0x000fe200078e0a0d */
[----:B------:R-:W-:Y:S01]  /*2760*/  @!P2 LDGSTS.E.BYPASS.LTC128B.128 [R11+0x6800], desc[UR14][R6.64] ;  /* 0x06800000060bafae */ /* 0x000fe2000b901d4e */
[----:B------:R-:W-:Y:S02]  /*2770*/  IADD3.X R21, R17, UR21, RZ, P1, !PT ;  /* 0x0000001511157c10 */ /* 0x000fe40008ffe4ff */
[----:B------:R-:W-:Y:S01]  /*2780*/  ISETP.GE.AND P1, PT, R18, R31, PT ;  /* 0x0000001f1200720c */ /* 0x000fe20003f26270 */
[----:B------:R-:W-:Y:S01]  /*2790*/  @!P2 LDGSTS.E.BYPASS.LTC128B.128 [R11+0x8800], desc[UR14][R6.64+0x80] ;  /* 0x08800080060bafae */ /* 0x000fe2000b901d4e */
[----:B------:R-:W-:-:S03]  /*27a0*/  @!P0 MOV R17, 0x400 ;  /* 0x0000040000118802 */ /* 0x000fc60000000f00 */
[----:B------:R3:W-:Y:S01]  /*27b0*/  @!P2 LDGSTS.E.BYPASS.LTC128B.128 [R11+0xa800], desc[UR14][R6.64+0x100] ;  /* 0x0a800100060bafae */ /* 0x0007e2000b901d4e */
[----:B------:R-:W-:Y:S02]  /*27c0*/  ISETP.GE.AND P2, PT, R19, R31, PT ;  /* 0x0000001f1300720c */ /* 0x000fe40003f46270 */
[----:B------:R-:W-:-:S04]  /*27d0*/  LEA.HI R19, R8, R8, RZ, 0x1 ;  /* 0x0000000808137211 */ /* 0x000fc800078f08ff */
[----:B------:R-:W-:Y:S02]  /*27e0*/  LOP3.LUT R19, R19, 0xfffffffe, RZ, 0xc0, !PT ;  /* 0xfffffffe13137812 */ /* 0x000fe400078ec0ff */
[----:B---3--:R-:W-:-:S03]  /*27f0*/  SHF.R.S32.HI R6, RZ, 0x1f, R13 ;  /* 0x0000001fff067819 */ /* 0x008fc6000001140d */
[----:B------:R-:W-:Y:S02]  /*2800*/  IMAD.IADD R11, R8, 0x1, -R19 ;  /* 0x00000001080b7824 */ /* 0x000fe400078e0a13 */
[----:B------:R-:W-:Y:S01]  /*2810*/  IMAD.WIDE.U32 R18, R16, UR8, R20 ;  /* 0x0000000810127c25 */ /* 0x000fe2000f8e0014 */
[----:B------:R-:W-:Y:S01]  /*2820*/  LEA.HI R9, R6, R13, RZ, 0x3 ;  /* 0x0000000d06097211 */ /* 0x000fe200078f18ff */
[----:B------:R-:W-:Y:S01]  /*2830*/  ULDC.64 UR8, c[0x0][0x220] ;  /* 0x0000880000087ab9 */ /* 0x000fe20000000a00 */
[----:B------:R-:W3:Y:S01]  /*2840*/  @!P6 LDC.64 R6, c[0x0][0x218] ;  /* 0x00008600ff06eb82 */ /* 0x000ee20000000a00 */
[----:B------:R-:W-:Y:S01]  /*2850*/  @!P6 MOV R16, 0x400 ;  /* 0x000004000010e802 */ /* 0x000fe20000000f00 */
[----:B------:R-:W-:Y:S01]  /*2860*/  IMAD.IADD R19, R19, 0x1, R15 ;  /* 0x0000000113137824 */ /* 0x000fe200078e020f */
[----:B-1----:R-:W-:Y:S01]  /*2870*/  @!P0 LEA R15, R10, R17, 0x18 ;  /* 0x000000110a0f8211 */ /* 0x002fe200078ec0ff */
[----:B------:R-:W-:Y:S01]  /*2880*/  IMAD.U32 R10, RZ, RZ, UR6 ;  /* 0x00000006ff0a7e24 */ /* 0x000fe2000f8e00ff */
[----:B--2---:R-:W-:Y:S01]  /*2890*/  @!P6 LEA R3, R3, R16, 0x18 ;  /* 0x000000100303e211 */ /* 0x004fe200078ec0ff */
[----:B------:R-:W-:Y:S01]  /*28a0*/  @!P6 IMAD.MOV.U32 R16, RZ, RZ, R133 ;  /* 0x000000ffff10e224 */ /* 0x000fe200078e0085 */
[----:B------:R-:W-:Y:S01]  /*28b0*/  LOP3.LUT R8, R9, 0xfffffff8, RZ, 0xc0, !PT ;  /* 0xfffffff809087812 */ /* 0x000fe200078ec0ff */
[----:B------:R-:W-:-:S02]  /*28c0*/  @!P6 IMAD.MOV.U32 R17, RZ, RZ, R2 ;  /* 0x000000ffff11e224 */ /* 0x000fc400078e0002 */
[----:B------:R-:W-:Y:S02]  /*28d0*/  @!P0 IMAD R15, R12, 0x2, R15 ;  /* 0x000000020c0f8824 */ /* 0x000fe400078e020f */
[----:B------:R-:W-:-:S03]  /*28e0*/  @!P6 IMAD.WIDE.U32 R16, R10, 0x30, R16 ;  /* 0x000000300a10e825 */ /* 0x000fc600078e0010 */
[----:B------:R-:W-:Y:S01]  /*28f0*/  @!P0 LDGSTS.E.BYPASS.LTC128B.128 [R15+0x7000], desc[UR14][R22.64] ;  /* 0x07000000160f8fae */ /* 0x000fe2000b901d4e */
[----:B------:R-:W-:Y:S01]  /*2900*/  @!P6 VIADD R10, R17, UR5 ;  /* 0x00000005110aec36 */ /* 0x000fe20008000000 */
[----:B------:R-:W-:Y:S01]  /*2910*/  UIADD3 UR5, UR16, 0x1, -UR17 ;  /* 0x0000000110057890 */ /* 0x000fe2000fffe811 */
[----:B------:R-:W-:Y:S01]  /*2920*/  @!P6 IMAD R17, R12, 0x2, R3 ;  /* 0x000000020c11e824 */ /* 0x000fe200078e0203 */
[----:B------:R-:W-:Y:S01]  /*2930*/  @!P0 LDGSTS.E.BYPASS.LTC128B.128 [R15+0x9000], desc[UR14][R22.64+0x80] ;  /* 0x09000080160f8fae */ /* 0x000fe2000b901d4e */
[----:B------:R-:W-:Y:S02]  /*2940*/  IMAD.IADD R8, R13, 0x1, -R8 ;  /* 0x000000010d087824 */ /* 0x000fe400078e0a08 */
[----:B------:R-:W-:Y:S01]  /*2950*/  IMAD.SHL.U32 R13, R0, 0x40, RZ ;  /* 0x00000040000d7824 */ /* 0x000fe200078e00ff */
[----:B------:R1:W-:Y:S01]  /*2960*/  @!P0 LDGSTS.E.BYPASS.LTC128B.128 [R15+0xb000], desc[UR14][R22.64+0x100] ;  /* 0x0b000100160f8fae */ /* 0x0003e2000b901d4e */
[----:B---3--:R-:W-:Y:S01]  /*2970*/  @!P6 LEA R6, P0, R16, R6, 0x1 ;  /* 0x000000061006e211 */ /* 0x008fe200078008ff */
[----:B------:R-:W-:-:S02]  /*2980*/  IMAD.WIDE.U32 R148, R148, R134, R18 ;  /* 0x0000008694947225 */ /* 0x000fc400078e0012 */
[----:B------:R-:W-:Y:S02]  /*2990*/  LOP3.LUT R13, R13, 0x1c0, RZ, 0xc0, !PT ;  /* 0x000001c00d0d7812 */ /* 0x000fe400078ec0ff */
[----:B------:R-:W-:Y:S01]  /*29a0*/  @!P6 LEA.HI.X R7, R16, R7, R10, 0x1, P0 ;  /* 0x000000071007e211 */ /* 0x000fe200000f0c0a */
[----:B------:R-:W-:Y:S01]  /*29b0*/  IMAD.SHL.U32 R3, R8, 0x40, RZ ;  /* 0x0000004008037824 */ /* 0x000fe200078e00ff */
[----:B------:R-:W-:Y:S01]  /*29c0*/  LOP3.LUT R14, R13, 0x8, R14, 0xf8, !PT ;  /* 0x000000080d0e7812 */ /* 0x000fe200078ef80e */
[----:B------:R-:W-:Y:S01]  /*29d0*/  IMAD.IADD R144, R149, 0x1, R25 ;  /* 0x0000000195907824 */ /* 0x000fe200078e0219 */
[----:B------:R-:W-:Y:S01]  /*29e0*/  SHF.R.U32.HI R13, RZ, 0x3, R13 ;  /* 0x00000003ff0d7819 */ /* 0x000fe2000001160d */
[----:B------:R-:W-:Y:S01]  /*29f0*/  @!P6 LDGSTS.E.BYPASS.LTC128B.128 [R17+0x7800], desc[UR14][R6.64] ;  /* 0x078000000611efae */ /* 0x000fe2000b901d4e */
[----:B------:R-:W-:Y:S01]  /*2a00*/  LEA R196, P0, R148, UR8, 0x1 ;  /* 0x0000000894c47c11 */ /* 0x000fe2000f8008ff */
[----:B------:R-:W-:Y:S01]  /*2a10*/  IMAD.SHL.U32 R10, R11, 0x8, RZ ;  /* 0x000000080b0a7824 */ /* 0x000fe200078e00ff */
[----:B------:R-:W-:Y:S01]  /*2a20*/  LOP3.LUT R14, R14, R13, RZ, 0x3c, !PT ;  /* 0x0000000d0e0e7212 */ /* 0x000fe200078e3cff */
[----:B------:R-:W-:Y:S01]  /*2a30*/  @!P6 LDGSTS.E.BYPASS.LTC128B.128 [R17+0x9800], desc[UR14][R6.64+0x80] ;  /* 0x098000800611efae */ /* 0x000fe2000b901d4e */
[----:B------:R-:W-:Y:S01]  /*2a40*/  IMAD.WIDE.U32 R12, R134, 0x20, RZ ;  /* 0x00000020860c7825 */ /* 0x000fe200078e00ff */
[----:B------:R-:W-:-:S02]  /*2a50*/  LOP3.LUT R3, R3, 0x1c0, RZ, 0xc0, !PT ;  /* 0x000001c003037812 */ /* 0x000fc400078ec0ff */
[----:B------:R2:W-:Y:S01]  /*2a60*/  @!P6 LDGSTS.E.BYPASS.LTC128B.128 [R17+0xb800], desc[UR14][R6.64+0x100] ;  /* 0x0b8001000611efae */ /* 0x0005e2000b901d4e */
[----:B------:R-:W-:Y:S01]  /*2a70*/  LEA.HI.X R197, R148, UR9, R144, 0x1, P0 ;  /* 0x0000000994c57c11 */ /* 0x000fe200080f0c90 */
[----:B------:R-:W-:Y:S01]  /*2a80*/  IMAD.SHL.U32 R9, R9, 0x40, RZ ;  /* 0x0000004009097824 */ /* 0x000fe200078e00ff */
[----:B------:R-:W-:Y:S01]  /*2a90*/  @!P4 IADD3 R12, P0, R196, R12, RZ ;  /* 0x0000000cc40cc210 */ /* 0x000fe20007f1e0ff */
[----:B------:R-:W0:Y:S01]  /*2aa0*/  LDGDEPBAR ;  /* 0x00000000000079af */ /* 0x000e220000000000 */
[----:B------:R-:W-:Y:S01]  /*2ab0*/  LOP3.LUT R10, R3, 0x8, R10, 0xf8, !PT ;  /* 0x00000008030a7812 */ /* 0x000fe200078ef80a */
[----:B------:R-:W-:Y:S01]  /*2ac0*/  IMAD R193, R11, 0x200, R14 ;  /* 0x000002000bc17824 */ /* 0x000fe200078e020e */
[----:B------:R-:W-:Y:S01]  /*2ad0*/  SHF.R.U32.HI R3, RZ, 0x3, R3 ;  /* 0x00000003ff037819 */ /* 0x000fe20000011603 */
[----:B-1----:R-:W-:-:S03]  /*2ae0*/  @!P1 IMAD.WIDE.U32 R14, R134, 0x60, R196 ;  /* 0x00000060860e9825 */ /* 0x002fc600078e00c4 */
[----:B------:R-:W-:Y:S01]  /*2af0*/  LOP3.LUT R3, R10, R3, RZ, 0x3c, !PT ;  /* 0x000000030a037212 */ /* 0x000fe200078e3cff */
[----:B------:R-:W-:Y:S01]  /*2b00*/  @!P1 IMAD R11, R135, 0x60, RZ ;  /* 0x00000060870b9824 */ /* 0x000fe200078e02ff */
[----:B------:R-:W-:Y:S01]  /*2b10*/  LEA R193, R193, UR4, 0x1 ;  /* 0x00000004c1c17c11 */ /* 0x000fe2000f8e08ff */
[----:B------:R-:W-:Y:S02]  /*2b20*/  @!P1 IMAD.MOV.U32 R10, RZ, RZ, R14 ;  /* 0x000000ffff0a9224 */ /* 0x000fe400078e000e */
[----:B------:R-:W-:Y:S02]  /*2b30*/  @!P1 IMAD.IADD R11, R15, 0x1, R11 ;  /* 0x000000010f0b9824 */ /* 0x000fe400078e020b */
[----:B------:R-:W-:Y:S02]  /*2b40*/  VIADD R191, R193, 0x6020 ;  /* 0x00006020c1bf7836 */ /* 0x000fe40000000000 */
[----:B------:R-:W-:Y:S01]  /*2b50*/  IMAD.U32 R202, RZ, RZ, UR5 ;  /* 0x00000005ffca7e24 */ /* 0x000fe2000f8e00ff */
[----:B------:R-:W-:Y:S01]  /*2b60*/  UIADD3 UR5, UR5, UR10, URZ ;  /* 0x0000000a05057290 */ /* 0x000fe2000fffe03f */
[----:B--2---:R-:W-:Y:S01]  /*2b70*/  IMAD.SHL.U32 R6, R135, 0x20, RZ ;  /* 0x0000002087067824 */ /* 0x004fe200078e00ff */
        /* <DEDUP_REMOVED lines=49> */
[----:B------:R-:W2:Y:S01]  /*2e90*/  LDSM.16.M88.4 R16, [R193+0x6000] ;  /* 0x00600000c110783b */ /* 0x000ea20000000200 */
[----:B------:R-:W-:Y:S02]  /*2ea0*/  SEL R5, R5, 0xffffffe0, !P2 ;  /* 0xffffffe005057807 */ /* 0x000fe40005000000 */
[----:B------:R-:W-:Y:S01]  /*2eb0*/  R2P PR, R0, 0x6 ;  /* 0x0000000600007804 */ /* 0x000fe20000000000 */
[----:B------:R-:W3:Y:S01]  /*2ec0*/  LDSM.16.M88.4 R60, [R193+0x6800] ;  /* 0x00680000c13c783b */ /* 0x000ee20000000200 */
[----:B------:R-:W-:Y:S02]  /*2ed0*/  VIADD R0, R193, 0x6000 ;  /* 0x00006000c1007836 */ /* 0x000fe40000000000 */
[--C-:B------:R-:W-:Y:S01]  /*2ee0*/  IMAD R192, R7, 0x2, R194.reuse ;  /* 0x0000000207c07824 */ /* 0x100fe200078e02c2 */
[----:B------:R-:W4:Y:S01]  /*2ef0*/  LDSM.16.M88.4 R52, [R193+0x7000] ;  /* 0x00700000c134783b */ /* 0x000f220000000200 */
[----:B------:R-:W-:-:S02]  /*2f00*/  IMAD R190, R5, 0x2, R194 ;  /* 0x0000000205be7824 */ /* 0x000fc400078e02c2 */
[----:B------:R-:W-:Y:S01]  /*2f10*/  IMAD R189, R5, 0x2, R192 ;  /* 0x0000000205bd7824 */ /* 0x000fe200078e02c0 */
[----:B------:R-:W-:Y:S04]  /*2f20*/  LDSM.16.M88.4 R32, [R192] ;  /* 0x00000000c020783b */ /* 0x000fe80000000200 */
[----:B------:R-:W-:Y:S01]  /*2f30*/  @P1 VIADD R191, R0, 0xffffffe0 ;  /* 0xffffffe000bf1836 */ /* 0x000fe20000000000 */
[----:B------:R-:W-:Y:S01]  /*2f40*/  LDSM.16.M88.4 R44, [R190] ;  /* 0x00000000be2c783b */ /* 0x000fe20000000200 */
[----:B------:R-:W-:Y:S02]  /*2f50*/  IMAD.MOV.U32 R0, RZ, RZ, 0x40 ;  /* 0x00000040ff007424 */ /* 0x000fe400078e00ff */
[C---:B------:R-:W-:Y:S01]  /*2f60*/  VIADD R183, R191.reuse, 0x800 ;  /* 0x00000800bfb77836 */ /* 0x040fe20000000000 */
[----:B-1----:R-:W1:Y:S01]  /*2f70*/  LDSM.16.M88.4 R8, [R193+0x7800] ;  /* 0x00780000c108783b */ /* 0x002e620000000200 */
[C---:B------:R-:W-:Y:S01]  /*2f80*/  VIADD R182, R191.reuse, 0x1000 ;  /* 0x00001000bfb67836 */ /* 0x040fe20000000000 */
[----:B------:R-:W-:Y:S01]  /*2f90*/  SEL R0, R0, 0xffffffc0, !P2 ;  /* 0xffffffc000007807 */ /* 0x000fe20005000000 */
[C---:B------:R-:W-:Y:S01]  /*2fa0*/  VIADD R181, R191.reuse, 0x1800 ;  /* 0x00001800bfb57836 */ /* 0x040fe20000000000 */
[----:B------:R-:W5:Y:S01]  /*2fb0*/  LDSM.16.M88.4 R36, [R191] ;  /* 0x00000000bf24783b */ /* 0x000f620000000200 */
[----:B------:R-:W-:-:S02]  /*2fc0*/  VIADD R179, R191, 0x2000 ;  /* 0x00002000bfb37836 */ /* 0x000fc40000000000 */
[----:B------:R-:W-:Y:S01]  /*2fd0*/  IMAD.IADD R187, R193, 0x1, R0 ;  /* 0x00000001c1bb7824 */ /* 0x000fe200078e0200 */
[----:B------:R-:W5:Y:S01]  /*2fe0*/  LDSM.16.M88.4 R28, [R191+0x800] ;  /* 0x00080000bf1c783b */ /* 0x000f620000000200 */
[----:B------:R-:W-:Y:S02]  /*2ff0*/  IMAD.IADD R180, R0, 0x1, R191 ;  /* 0x0000000100b47824 */ /* 0x000fe400078e02bf */
[C---:B------:R-:W-:Y:S01]  /*3000*/  VIADD R178, R191.reuse, 0x2800 ;  /* 0x00002800bfb27836 */ /* 0x040fe20000000000 */
[----:B------:R-:W5:Y:S01]  /*3010*/  LDSM.16.M88.4 R12, [R191+0x1000] ;  /* 0x00100000bf0c783b */ /* 0x000f620000000200 */
[C---:B------:R-:W-:Y:S02]  /*3020*/  VIADD R177, R191.reuse, 0x3000 ;  /* 0x00003000bfb17836 */ /* 0x040fe40000000000 */
[C---:B------:R-:W-:Y:S01]  /*3030*/  VIADD R176, R191.reuse, 0x3800 ;  /* 0x00003800bfb07836 */ /* 0x040fe20000000000 */
[----:B------:R-:W5:Y:S01]  /*3040*/  LDSM.16.M88.4 R76, [R191+0x1800] ;  /* 0x00180000bf4c783b */ /* 0x000f620000000200 */
[C---:B------:R-:W-:Y:S01]  /*3050*/  VIADD R175, R191.reuse, 0x4000 ;  /* 0x00004000bfaf7836 */ /* 0x040fe20000000000 */
[----:B--2---:R-:W-:Y:S02]  /*3060*/  HMMA.16816.F32 R20, R68, R16, RZ ;  /* 0x000000104414723c */ /* 0x004fe400000018ff */
[----:B------:R-:W2:Y:S01]  /*3070*/  LDSM.16.M88.4 R40, [R187+0x6000] ;  /* 0x00600000bb28783b */ /* 0x000ea20000000200 */
[----:B------:R-:W-:-:S02]  /*3080*/  VIADD R174, R191, 0x4800 ;  /* 0x00004800bfae7836 */ /* 0x000fc40000000000 */
[C---:B------:R-:W-:Y:S01]  /*3090*/  VIADD R173, R191.reuse, 0x5000 ;  /* 0x00005000bfad7836 */ /* 0x040fe20000000000 */
[----:B------:R-:W2:Y:S01]  /*30a0*/  LDSM.16.M88.4 R24, [R187+0x6800] ;  /* 0x00680000bb18783b */ /* 0x000ea20000000200 */
[C---:B------:R-:W-:Y:S01]  /*30b0*/  HMMA.16816.F32 R16, R68.reuse, R18, RZ ;  /* 0x000000124410723c */ /* 0x040fe200000018ff */
[----:B------:R-:W-:Y:S02]  /*30c0*/  VIADD R172, R191, 0x5800 ;  /* 0x00005800bfac7836 */ /* 0x000fe40000000000 */
[----:B------:R-:W-:Y:S03]  /*30d0*/  LDSM.16.M88.4 R72, [R187+0x7800] ;  /* 0x00780000bb48783b */ /* 0x000fe60000000200 */
[C---:B---3--:R-:W-:Y:S01]  /*30e0*/  HMMA.16816.F32 R64, R68.reuse, R60, RZ ;  /* 0x0000003c4440723c */ /* 0x048fe200000018ff */
        /* <DEDUP_REMOVED lines=26> */
[----:B------:R-:W2:Y:S05]  /*3290*/  LDSM.16.M88.4 R24, [R193+0x8000] ;  /* 0x00800000c118783b */ /* 0x000eaa0000000200 */
[C---:B-1----:R-:W-:Y:S06]  /*32a0*/  HMMA.16816.F32 R56, R44.reuse, R8, R56 ;  /* 0x000000082c38723c */ /* 0x042fec0000001838 */
[C---:B------:R-:W-:Y:S01]  /*32b0*/  HMMA.16816.F32 R52, R44.reuse, R10, R52 ;  /* 0x0000000a2c34723c */ /* 0x040fe20000001834 */
[----:B------:R-:W1:Y:S05]  /*32c0*/  LDSM.16.M88.4 R8, [R193+0x8800] ;  /* 0x00880000c108783b */ /* 0x000e6a0000000200 */
        /* <DEDUP_REMOVED lines=10> */
[C---:B-----5:R-:W-:Y:S06]  /*3370*/  HMMA.16816.F32 R48, R28.reuse, R76, R48 ;  /* 0x0000004c1c30723c */ /* 0x060fec0000001830 */
[C---:B------:R-:W-:Y:S06]  /*3380*/  HMMA.16816.F32 R56, R28.reuse, R32, R56 ;  /* 0x000000201c38723c */ /* 0x040fec0000001838 */
[C---:B------:R-:W-:Y:S01]  /*3390*/  HMMA.16816.F32 R52, R28.reuse, R34, R52 ;  /* 0x000000221c34723c */ /* 0x040fe20000001834 */
[----:B------:R-:W-:Y:S05]  /*33a0*/  LDSM.16.M88.4 R32, [R191+0x2800] ;  /* 0x00280000bf20783b */ /* 0x000fea0000000200 */
[----:B------:R-:W-:Y:S01]  /*33b0*/  HMMA.16816.F32 R44, R28, R78, R44 ;  /* 0x0000004e1c2c723c */ /* 0x000fe2000000182c */
[----:B------:R-:W-:Y:S04]  /*33c0*/  LDSM.16.M88.4 R28, [R191+0x3000] ;  /* 0x00300000bf1c783b */ /* 0x000fe80000000200 */
[----:B------:R-:W-:Y:S01]  /*33d0*/  LDSM.16.M88.4 R76, [R187+0x8800] ;  /* 0x00880000bb4c783b */ /* 0x000fe20000000200 */
[C---:B--2---:R-:W-:Y:S06]  /*33e0*/  HMMA.16816.F32 R20, R40.reuse, R24, R20 ;  /* 0x000000182814723c */ /* 0x044fec0000001814 */
[C---:B------:R-:W-:Y:S01]  /*33f0*/  HMMA.16816.F32 R16, R40.reuse, R26, R16 ;  /* 0x0000001a2810723c */ /* 0x040fe20000001810 */
[----:B------:R-:W2:Y:S05]  /*3400*/  LDSM.16.M88.4 R24, [R191+0x3800] ;  /* 0x00380000bf18783b */ /* 0x000eaa0000000200 */
[C---:B-1----:R-:W-:Y:S06]  /*3410*/  HMMA.16816.F32 R64, R40.reuse, R8, R64 ;  /* 0x000000082840723c */ /* 0x042fec0000001840 */
[C---:B------:R-:W-:Y:S01]  /*3420*/  HMMA.16816.F32 R60, R40.reuse, R10, R60 ;  /* 0x0000000a283c723c */ /* 0x040fe2000000183c */
[----:B------:R-:W1:Y:S05]  /*3430*/  LDSM.16.M88.4 R8, [R187+0x8000] ;  /* 0x00800000bb08783b */ /* 0x000e6a0000000200 */
[C---:B------:R-:W-:Y:S06]  /*3440*/  HMMA.16816.F32 R48, R40.reuse, R68, R48 ;  /* 0x000000442830723c */ /* 0x040fec0000001830 */
[C---:B------:R-:W-:Y:S06]  /*3450*/  HMMA.16816.F32 R56, R40.reuse, R72, R56 ;  /* 0x000000482838723c */ /* 0x040fec0000001838 */
[C---:B------:R-:W-:Y:S01]  /*3460*/  HMMA.16816.F32 R52, R40.reuse, R74, R52 ;  /* 0x0000004a2834723c */ /* 0x040fe20000001834 */
[----:B------:R-:W-:Y:S05]  /*3470*/  LDSM.16.M88.4 R72, [R187+0x9000] ;  /* 0x00900000bb48783b */ /* 0x000fea0000000200 */
[----:B------:R-:W-:Y:S01]  /*3480*/  HMMA.16816.F32 R44, R40, R70, R44 ;  /* 0x00000046282c723c */ /* 0x000fe2000000182c */
[----:B------:R-:W4:Y:S04]  /*3490*/  LDSM.16.M88.4 R68, [R187+0x9800] ;  /* 0x00980000bb44783b */ /* 0x000f280000000200 */
[----:B------:R-:W-:Y:S01]  /*34a0*/  LDSM.16.M88.4 R40, [R189+0x2000] ;  /* 0x00200000bd28783b */ /* 0x000fe20000000200 */
[C---:B---3--:R-:W-:Y:S06]  /*34b0*/  HMMA.16816.F32 R20, R12.reuse, R36, R20 ;  /* 0x000000240c14723c */ /* 0x048fec0000001814 */
[C---:B------:R-:W-:Y:S01]  /*34c0*/  HMMA.16816.F32 R16, R12.reuse, R38, R16 ;  /* 0x000000260c10723c */ /* 0x040fe20000001810 */
[----:B------:R-:W3:Y:S05]  /*34d0*/  LDSM.16.M88.4 R36, [R180+0x2000] ;  /* 0x00200000b424783b */ /* 0x000eea0000000200 */
[C---:B--2---:R-:W-:Y:S06]  /*34e0*/  HMMA.16816.F32 R48, R12.reuse, R24, R48 ;  /* 0x000000180c30723c */ /* 0x044fec0000001830 */
[C---:B------:R-:W-:Y:S06]  /*34f0*/  HMMA.16816.F32 R64, R12.reuse, R32, R64 ;  /* 0x000000200c40723c */ /* 0x040fec0000001840 */
[C---:B------:R-:W-:Y:S01]  /*3500*/  HMMA.16816.F32 R60, R12.reuse, R34, R60 ;  /* 0x000000220c3c723c */ /* 0x040fe2000000183c */
[----:B------:R-:W2:Y:S05]  /*3510*/  LDSM.16.M88.4 R32, [R180+0x2800] ;  /* 0x00280000b420783b */ /* 0x000eaa0000000200 */
[C---:B------:R-:W-:Y:S06]  /*3520*/  HMMA.16816.F32 R56, R12.reuse, R28, R56 ;  /* 0x0000001c0c38723c */ /* 0x040fec0000001838 */
[C---:B------:R-:W-:Y:S01]  /*3530*/  HMMA.16816.F32 R52, R12.reuse, R30, R52 ;  /* 0x0000001e0c34723c */ /* 0x040fe20000001834 */
[----:B------:R-:W5:Y:S05]  /*3540*/  LDSM.16.M88.4 R28, [R180+0x3000] ;  /* 0x00300000b41c783b */ /* 0x000f6a0000000200 */
[----:B------:R-:W-:Y:S01]  /*3550*/  HMMA.16816.F32 R44, R12, R26, R44 ;  /* 0x0000001a0c2c723c */ /* 0x000fe2000000182c */
[----:B------:R-:W5:Y:S04]  /*3560*/  LDSM.16.M88.4 R24, [R180+0x3800] ;  /* 0x00380000b418783b */ /* 0x000f680000000200 */
[----:B------:R-:W-:Y:S01]  /*3570*/  LDSM.16.M88.4 R12, [R194+0x4000] ;  /* 0x00400000c20c783b */ /* 0x000fe20000000200 */
[C---:B-1----:R-:W-:Y:S06]  /*3580*/  HMMA.16816.F32 R20, R80.reuse, R8, R20 ;  /* 0x000000085014723c */ /* 0x042fec0000001814 */
[C---:B------:R-:W-:Y:S01]  /*3590*/  HMMA.16816.F32 R16, R80.reuse, R10, R16 ;  /* 0x0000000a5010723c */ /* 0x040fe20000001810 */
[----:B------:R-:W1:Y:S05]  /*35a0*/  LDSM.16.M88.4 R8, [R193+0xa000] ;  /* 0x00a00000c108783b */ /* 0x000e6a0000000200 */
[C---:B----4-:R-:W-:Y:S06]  /*35b0*/  HMMA.16816.F32 R48, R80.reuse, R68, R48 ;  /* 0x000000445030723c */ /* 0x050fec0000001830 */
[C---:B------:R-:W-:Y:S06]  /*35c0*/  HMMA.16816.F32 R64, R80.reuse, R76, R64 ;  /* 0x0000004c5040723c */ /* 0x040fec0000001840 */
[C---:B------:R-:W-:Y:S01]  /*35d0*/  HMMA.16816.F32 R60, R80.reuse, R78, R60 ;  /* 0x0000004e503c723c */ /* 0x040fe2000000183c */
[----:B------:R-:W-:Y:S05]  /*35e0*/  LDSM.16.M88.4 R76, [R187+0xa800] ;  /* 0x00a80000bb4c783b */ /* 0x000fea0000000200 */
[C---:B------:R-:W-:Y:S06]  /*35f0*/  HMMA.16816.F32 R56, R80.reuse, R72, R56 ;  /* 0x000000485038723c */ /* 0x040fec0000001838 */
[C---:B------:R-:W-:Y:S01]  /*3600*/  HMMA.16816.F32 R52, R80.reuse, R74, R52 ;  /* 0x0000004a5034723c */ /* 0x040fe20000001834 */
[----:B------:R-:W-:Y:S05]  /*3610*/  LDSM.16.M88.4 R72, [R193+0xb800] ;  /* 0x00b80000c148783b */ /* 0x000fea0000000200 */
[----:B------:R-:W-:Y:S01]  /*3620*/  HMMA.16816.F32 R68, R80, R70, R44 ;  /* 0x000000465044723c */ /* 0x000fe2000000182c */
[----:B------:R-:W4:Y:S05]  /*3630*/  LDSM.16.M88.4 R44, [R193+0xa800] ;  /* 0x00a80000c12c783b */ /* 0x000f2a0000000200 */
[C---:B---3--:R-:W-:Y:S06]  /*3640*/  HMMA.16816.F32 R20, R40.reuse, R36, R20 ;  /* 0x000000242814723c */ /* 0x048fec0000001814 */
[C---:B------:R-:W-:Y:S01]  /*3650*/  HMMA.16816.F32 R16, R40.reuse, R38, R16 ;  /* 0x000000262810723c */ /* 0x040fe20000001810 */
[----:B------:R-:W3:Y:S05]  /*3660*/  LDSM.16.M88.4 R36, [R193+0xb000] ;  /* 0x00b00000c124783b */ /* 0x000eea0000000200 */
[C---:B--2---:R-:W-:Y:S06]  /*3670*/  HMMA.16816.F32 R64, R40.reuse, R32, R64 ;  /* 0x000000202840723c */ /* 0x044fec0000001840 */
[C---:B------:R-:W-:Y:S01]  /*3680*/  HMMA.16816.F32 R60, R40.reuse, R34, R60 ;  /* 0x00000022283c723c */ /* 0x040fe2000000183c */
[----:B------:R-:W-:Y:S05]  /*3690*/  LDSM.16.M88.4 R32, [R191+0x4800] ;  /* 0x00480000bf20783b */ /* 0x000fea0000000200 */
[C---:B-----5:R-:W-:Y:S06]  /*36a0*/  HMMA.16816.F32 R56, R40.reuse, R28, R56 ;  /* 0x0000001c2838723c */ /* 0x060fec0000001838 */
[C---:B------:R-:W-:Y:S01]  /*36b0*/  HMMA.16816.F32 R52, R40.reuse, R30, R52 ;  /* 0x0000001e2834723c */ /* 0x040fe20000001834 */
[----:B------:R-:W-:Y:S05]  /*36c0*/  LDSM.16.M88.4 R28, [R192+0x4000] ;  /* 0x00400000c01c783b */ /* 0x000fea0000000200 */
[C---:B------:R-:W-:Y:S06]  /*36d0*/  HMMA.16816.F32 R48, R40.reuse, R24, R48 ;  /* 0x000000182830723c */ /* 0x040fec0000001830 */
[----:B------:R-:W-:Y:S01]  /*36e0*/  HMMA.16816.F32 R68, R40, R26, R68 ;  /* 0x0000001a2844723c */ /* 0x000fe20000001844 */
[----:B------:R-:W2:Y:S04]  /*36f0*/  LDSM.16.M88.4 R24, [R191+0x4000] ;  /* 0x00400000bf18783b */ /* 0x000ea80000000200 */
[----:B------:R-:W-:Y:S01]  /*3700*/  LDSM.16.M88.4 R40, [R191+0x5800] ;  /* 0x00580000bf28783b */ /* 0x000fe20000000200 */
[C---:B-1----:R-:W-:Y:S06]  /*3710*/  HMMA.16816.F32 R20, R12.reuse, R8, R20 ;  /* 0x000000080c14723c */ /* 0x042fec0000001814 */
[C---:B------:R-:W-:Y:S01]  /*3720*/  HMMA.16816.F32 R16, R12.reuse, R10, R16 ;  /* 0x0000000a0c10723c */ /* 0x040fe20000001810 */
[----:B------:R-:W1:Y:S05]  /*3730*/  LDSM.16.M88.4 R8, [R191+0x5000] ;  /* 0x00500000bf08783b */ /* 0x000e6a0000000200 */
[C---:B----4-:R-:W-:Y:S06]  /*3740*/  HMMA.16816.F32 R64, R12.reuse, R44, R64 ;  /* 0x0000002c0c40723c */ /* 0x050fec0000001840 */
[C---:B------:R-:W-:Y:S01]  /*3750*/  HMMA.16816.F32 R60, R12.reuse, R46, R60 ;  /* 0x0000002e0c3c723c */ /* 0x040fe2000000183c */
[----:B------:R-:W-:Y:S05]  /*3760*/  LDSM.16.M88.4 R44, [R190+0x4000] ;  /* 0x00400000be2c783b */ /* 0x000fea0000000200 */
[C---:B---3--:R-:W-:Y:S06]  /*3770*/  HMMA.16816.F32 R56, R12.reuse, R36, R56 ;  /* 0x000000240c38723c */ /* 0x048fec0000001838 */
[C---:B------:R-:W-:Y:S01]  /*3780*/  HMMA.16816.F32 R52, R12.reuse, R38, R52 ;  /* 0x000000260c34723c */ /* 0x040fe20000001834 */
[----:B------:R-:W3:Y:S05]  /*3790*/  LDSM.16.M88.4 R36, [R187+0xa000] ;  /* 0x00a00000bb24783b */ /* 0x000eea0000000200 */
[C---:B------:R-:W-:Y:S01]  /*37a0*/  HMMA.16816.F32 R80, R12.reuse, R72, R48 ;  /* 0x000000480c50723c */ /* 0x040fe20000001830 */
[----:B------:R-:W-:Y:S05]  /*37b0*/  LDSM.16.M88.4 R48, [R187+0xb000] ;  /* 0x00b00000bb30783b */ /* 0x000fea0000000200 */
[----:B------:R-:W-:Y:S01]  /*37c0*/  HMMA.16816.F32 R68, R12, R74, R68 ;  /* 0x0000004a0c44723c */ /* 0x000fe20000001844 */
[----:B------:R-:W4:Y:S05]  /*37d0*/  LDSM.16.M88.4 R12, [R187+0xb800] ;  /* 0x00b80000bb0c783b */ /* 0x000f2a0000000200 */
[C---:B--2---:R-:W-:Y:S06]  /*37e0*/  HMMA.16816.F32 R20, R28.reuse, R24, R20 ;  /* 0x000000181c14723c */ /* 0x044fec0000001814 */
[C---:B------:R-:W-:Y:S01]  /*37f0*/  HMMA.16816.F32 R16, R28.reuse, R26, R16 ;  /* 0x0000001a1c10723c */ /* 0x040fe20000001810 */
[----:B------:R-:W-:Y:S05]  /*3800*/  LDSM.16.M88.4 R24, [R180+0x4000] ;  /* 0x00400000b418783b */ /* 0x000fea0000000200 */
[C---:B------:R-:W-:Y:S06]  /*3810*/  HMMA.16816.F32 R64, R28.reuse, R32, R64 ;  /* 0x000000201c40723c */ /* 0x040fec0000001840 */
[C---:B------:R-:W-:Y:S06]  /*3820*/  HMMA.16816.F32 R60, R28.reuse, R34, R60 ;  /* 0x000000221c3c723c */ /* 0x040fec000000183c */
[C---:B-1----:R-:W-:Y:S06]  /*3830*/  HMMA.16816.F32 R56, R28.reuse, R8, R56 ;  /* 0x000000081c38723c */ /* 0x042fec0000001838 */
[C---:B------:R-:W-:Y:S01]  /*3840*/  HMMA.16816.F32 R52, R28.reuse, R10, R52 ;  /* 0x0000000a1c34723c */ /* 0x040fe20000001834 */
[----:B------:R-:W1:Y:S05]  /*3850*/  LDSM.16.M88.4 R8, [R189+0x4000] ;  /* 0x00400000bd08783b */ /* 0x000e6a0000000200 */
[C---:B------:R-:W-:Y:S06]  /*3860*/  HMMA.16816.F32 R80, R28.reuse, R40, R80 ;  /* 0x000000281c50723c */ /* 0x040fec0000001850 */
[----:B------:R-:W-:Y:S06]  /*3870*/  HMMA.16816.F32 R68, R28, R42, R68 ;  /* 0x0000002a1c44723c */ /* 0x000fec0000001844 */
[----:B---3--:R-:W-:Y:S01]  /*3880*/  HMMA.16816.F32 R20, R44, R36, R20 ;  /* 0x000000242c14723c */ /* 0x008fe20000001814 */
[----:B------:R-:W-:-:S05]  /*3890*/  LOP3.LUT R29, R86, 0xffffffe0, RZ, 0xc0, !PT ;  /* 0xffffffe0561d7812 */ /* 0x000fca00078ec0ff */
[----:B------:R-:W-:Y:S01]  /*38a0*/  IMAD.IADD R0, R84, 0x1, -R29 ;  /* 0x0000000154007824 */ /* 0x000fe200078e0a1d */
[C---:B------:R-:W-:Y:S01]  /*38b0*/  HMMA.16816.F32 R16, R44.reuse, R38, R16 ;  /* 0x000000262c10723c */ /* 0x040fe20000001810 */
[----:B------:R-:W2:Y:S03]  /*38c0*/  LDSM.16.M88.4 R28, [R180+0x4800] ;  /* 0x00480000b41c783b */ /* 0x000ea60000000200 */
[----:B------:R-:W-:Y:S02]  /*38d0*/  SHF.R.S32.HI R33, RZ, 0x1f, R0 ;  /* 0x0000001fff217819 */ /* 0x000fe40000011400 */
[----:B----4-:R-:W-:Y:S02]  /*38e0*/  HMMA.16816.F32 R80, R44, R12, R80 ;  /* 0x0000000c2c50723c */ /* 0x010fe40000001850 */
[----:B------:R-:W-:Y:S01]  /*38f0*/  LEA.HI R0, R33, R0, RZ, 0x2 ;  /* 0x0000000021007211 */ /* 0x000fe200078f10ff */
[----:B------:R-:W-:-:S03]  /*3900*/  IMAD.IADD R33, R4, 0x1, R207 ;  /* 0x0000000104217824 */ /* 0x000fc600078e02cf */
[----:B------:R-:W-:Y:S01]  /*3910*/  SHF.R.S32.HI R0, RZ, 0x2, R0 ;  /* 0x00000002ff007819 */ /* 0x000fe20000011400 */
[----:B------:R-:W-:Y:S01]  /*3920*/  VIADD R12, R33, 0x1 ;  /* 0x00000001210c7836 */ /* 0x000fe20000000000 */
[C---:B------:R-:W-:Y:S03]  /*3930*/  HMMA.16816.F32 R68, R44.reuse, R14, R68 ;  /* 0x0000000e2c44723c */ /* 0x040fe60000001844 */
[----:B------:R-:W-:Y:S01]  /*3940*/  IMAD.IADD R205, R0, 0x1, R205 ;  /* 0x0000000100cd7824 */ /* 0x000fe200078e02cd */
[----:B------:R-:W-:Y:S01]  /*3950*/  LOP3.LUT R0, R3, R6, RZ, 0xfc, !PT ;  /* 0x0000000603007212 */ /* 0x000fe200078efcff */
[----:B------:R-:W-:Y:S01]  /*3960*/  VIADD R6, R33, 0x10 ;  /* 0x0000001021067836 */ /* 0x000fe20000000000 */
[----:B------:R-:W-:Y:S01]  /*3970*/  HMMA.16816.F32 R64, R44, R76, R64 ;  /* 0x0000004c2c40723c */ /* 0x000fe20000001840 */
[C---:B------:R-:W-:Y:S01]  /*3980*/  VIADD R203, R205.reuse, 0x8 ;  /* 0x00000008cdcb7836 */ /* 0x040fe20000000000 */
[----:B------:R-:W-:-:S02]  /*3990*/  VIADDMNMX R204, R205, UR5, R204, PT ;  /* 0x00000005cdcc7c46 */ /* 0x000fc4000b8001cc */
[----:B------:R-:W-:Y:S02]  /*39a0*/  VIADDMNMX R205, R205, UR12, RZ, !PT ;  /* 0x0000000ccdcd7c46 */ /* 0x000fe4000f8001ff */
[C---:B------:R-:W-:Y:S01]  /*39b0*/  IADD3 R202, R203.reuse, UR10, R202 ;  /* 0x0000000acbca7c10 */ /* 0x040fe2000fffe0ca */
[----:B-1----:R-:W-:Y:S01]  /*39c0*/  HMMA.16816.F32 R20, R8, R24, R20 ;  /* 0x000000180814723c */ /* 0x002fe20000001814 */
[----:B------:R-:W-:Y:S02]  /*39d0*/  VIADDMNMX R203, R203, UR12, RZ, !PT ;  /* 0x0000000ccbcb7c46 */ /* 0x000fe4000f8001ff */
[----:B------:R-:W-:Y:S02]  /*39e0*/  VIMNMX R202, R202, UR16, PT ;  /* 0x00000010caca7c48 */ /* 0x000fe4000bfe0100 */
[C---:B------:R-:W-:Y:S01]  /*39f0*/  ISETP.GE.AND P4, PT, R12.reuse, R204, PT ;  /* 0x000000cc0c00720c */ /* 0x040fe20003f86270 */
[----:B------:R-:W-:Y:S01]  /*3a00*/  HMMA.16816.F32 R56, R44, R48, R56 ;  /* 0x000000302c38723c */ /* 0x000fe20000001838 */
[C---:B------:R-:W-:Y:S01]  /*3a10*/  ISETP.GE.AND P0, PT, R12.reuse, R202, PT ;  /* 0x000000ca0c00720c */ /* 0x040fe20003f06270 */
[----:B------:R-:W-:Y:S01]  /*3a20*/  VIADD R24, R33, 0x8 ;  /* 0x0000000821187836 */ /* 0x000fe20000000000 */
[----:B------:R-:W-:-:S02]  /*3a30*/  ISETP.LT.OR P4, PT, R12, R205, P4 ;  /* 0x000000cd0c00720c */ /* 0x000fc40002781670 */
[----:B------:R-:W-:Y:S01]  /*3a40*/  ISETP.LT.OR P0, PT, R12, R203, P0 ;  /* 0x000000cb0c00720c */ /* 0x000fe20000701670 */
[----:B------:R-:W-:Y:S01]  /*3a50*/  HMMA.16816.F32 R60, R44, R78, R60 ;  /* 0x0000004e2c3c723c */ /* 0x000fe2000000183c */
[----:B------:R-:W1:Y:S01]  /*3a60*/  LDSM.16.M88.4 R12, [R180+0x5000] ;  /* 0x00500000b40c783b */ /* 0x000e620000000200 */
[C---:B------:R-:W-:Y:S02]  /*3a70*/  ISETP.GE.AND P5, PT, R33.reuse, R204, PT ;  /* 0x000000cc2100720c */ /* 0x040fe40003fa6270 */
[----:B------:R-:W-:Y:S02]  /*3a80*/  ISETP.GE.AND P1, PT, R33, R202, PT ;  /* 0x000000ca2100720c */ /* 0x000fe40003f26270 */
[----:B------:R-:W-:Y:S01]  /*3a90*/  HMMA.16816.F32 R16, R8, R26, R16 ;  /* 0x0000001a0810723c */ /* 0x000fe20000001810 */
[C---:B------:R-:W-:Y:S02]  /*3aa0*/  ISETP.GE.AND P6, PT, R24.reuse, R204, PT ;  /* 0x000000cc1800720c */ /* 0x040fe40003fc6270 */
[----:B------:R-:W-:-:S02]  /*3ab0*/  ISETP.GE.AND P2, PT, R24, R202, PT ;  /* 0x000000ca1800720c */ /* 0x000fc40003f46270 */
[C---:B------:R-:W-:Y:S01]  /*3ac0*/  ISETP.LT.OR P5, PT, R33.reuse, R205, P5 ;  /* 0x000000cd2100720c */ /* 0x040fe20002fa1670 */
[----:B--2---:R-:W-:Y:S01]  /*3ad0*/  HMMA.16816.F32 R64, R8, R28, R64 ;  /* 0x0000001c0840723c */ /* 0x004fe20000001840 */
[C---:B------:R-:W-:Y:S02]  /*3ae0*/  ISETP.LT.OR P1, PT, R33.reuse, R203, P1 ;  /* 0x000000cb2100720c */ /* 0x040fe40000f21670 */
[C---:B------:R-:W-:Y:S02]  /*3af0*/  ISETP.LT.OR P6, PT, R24.reuse, R205, P6 ;  /* 0x000000cd1800720c */ /* 0x040fe400037c1670 */
[----:B------:R-:W-:Y:S01]  /*3b00*/  ISETP.LT.OR P2, PT, R24, R203, P2 ;  /* 0x000000cb1800720c */ /* 0x000fe20001741670 */
[----:B------:R-:W-:Y:S01]  /*3b10*/  VIADD R24, R33, 0x9 ;  /* 0x0000000921187836 */ /* 0x000fe20000000000 */
[----:B------:R-:W-:Y:S01]  /*3b20*/  FSEL R3, R20, -INF , !P5 ;  /* 0xff80000014037808 */ /* 0x000fe20006800000 */
[----:B------:R-:W-:Y:S01]  /*3b30*/  HMMA.16816.F32 R52, R44, R50, R52 ;  /* 0x000000322c34723c */ /* 0x000fe20000001834 */
[----:B------:R-:W-:-:S02]  /*3b40*/  FSEL R32, R22, -INF , !P1 ;  /* 0xff80000016207808 */ /* 0x000fc40004800000 */
[----:B------:R-:W-:Y:S02]  /*3b50*/  FSEL R25, R21, -INF , !P4 ;  /* 0xff80000015197808 */ /* 0x000fe40006000000 */
[----:B------:R-:W-:Y:S01]  /*3b60*/  FSEL R28, R23, -INF , !P0 ;  /* 0xff800000171c7808 */ /* 0x000fe20004000000 */
[----:B------:R-:W-:Y:S01]  /*3b70*/  HMMA.16816.F32 R60, R8, R30, R60 ;  /* 0x0000001e083c723c */ /* 0x000fe2000000183c */
[----:B------:R-:W2:Y:S01]  /*3b80*/  LDSM.16.M88.4 R20, [R180+0x5800] ;  /* 0x00580000b414783b */ /* 0x000ea20000000200 */
[----:B------:R-:W-:Y:S01]  /*3b90*/  ISETP.GE.AND P5, PT, R6, R204, PT ;  /* 0x000000cc0600720c */ /* 0x000fe20003fa6270 */
[----:B------:R-:W-:-:S04]  /*3ba0*/  DEPBAR.LE SB0, 0x0 ;  /* 0x000080000000791a */ /* 0x000fc80000000000 */
[----:B------:R-:W-:Y:S01]  /*3bb0*/  ISETP.GE.AND P1, PT, R6, R202, PT ;  /* 0x000000ca0600720c */ /* 0x000fe20003f26270 */
[C---:B------:R-:W-:Y:S01]  /*3bc0*/  VIADD R30, R33.reuse, 0x11 ;  /* 0x00000011211e7836 */ /* 0x040fe20000000000 */
[----:B------:R-:W-:Y:S02]  /*3bd0*/  ISETP.GE.AND P4, PT, R24, R204, PT ;  /* 0x000000cc1800720c */ /* 0x000fe40003f86270 */
[C---:B------:R-:W-:Y:S02]  /*3be0*/  ISETP.LT.OR P5, PT, R6.reuse, R205, P5 ;  /* 0x000000cd0600720c */ /* 0x040fe40002fa1670 */
[----:B------:R-:W-:Y:S01]  /*3bf0*/  ISETP.LT.OR P1, PT, R6, R203, P1 ;  /* 0x000000cb0600720c */ /* 0x000fe20000f21670 */
[----:B------:R-:W-:Y:S01]  /*3c00*/  VIADD R6, R33, 0x18 ;  /* 0x0000001821067836 */ /* 0x000fe20000000000 */
[----:B-1----:R-:W-:Y:S01]  /*3c10*/  HMMA.16816.F32 R56, R8, R12, R56 ;  /* 0x0000000c0838723c */ /* 0x002fe20000001838 */
[C---:B------:R-:W-:Y:S02]  /*3c20*/  ISETP.LT.OR P4, PT, R24.reuse, R205, P4 ;  /* 0x000000cd1800720c */ /* 0x040fe40002781670 */
[----:B------:R-:W-:-:S02]  /*3c30*/  ISETP.GE.AND P0, PT, R24, R202, PT ;  /* 0x000000ca1800720c */ /* 0x000fc40003f06270 */
[----:B------:R-:W-:Y:S01]  /*3c40*/  FSEL R29, R16, -INF , !P6 ;  /* 0xff800000101d7808 */ /* 0x000fe20007000000 */
[----:B------:R-:W-:Y:S01]  /*3c50*/  HMMA.16816.F32 R52, R8, R14, R52 ;  /* 0x0000000e0834723c */ /* 0x000fe20000001834 */
[----:B------:R-:W-:Y:S01]  /*3c60*/  FSEL R27, R17, -INF , !P4 ;  /* 0xff800000111b7808 */ /* 0x000fe20006000000 */
[C---:B------:R-:W-:Y:S01]  /*3c70*/  VIADD R13, R33.reuse, 0x19 ;  /* 0x00000019210d7836 */ /* 0x040fe20000000000 */
[C---:B------:R-:W-:Y:S02]  /*3c80*/  ISETP.GE.AND P6, PT, R6.reuse, R204, PT ;  /* 0x000000cc0600720c */ /* 0x040fe40003fc6270 */
[----:B------:R-:W-:Y:S02]  /*3c90*/  ISETP.GE.AND P4, PT, R6, R202, PT ;  /* 0x000000ca0600720c */ /* 0x000fe40003f86270 */
[----:B------:R-:W-:Y:S01]  /*3ca0*/  ISETP.LT.OR P0, PT, R24, R203, P0 ;  /* 0x000000cb1800720c */ /* 0x000fe20000701670 */
[C---:B------:R-:W-:Y:S01]  /*3cb0*/  VIADD R14, R33.reuse, 0x28 ;  /* 0x00000028210e7836 */ /* 0x040fe20000000000 */
[----:B------:R-:W-:Y:S01]  /*3cc0*/  FSEL R26, R18, -INF , !P2 ;  /* 0xff800000121a7808 */ /* 0x000fe20005000000 */
[----:B------:R-:W-:Y:S01]  /*3cd0*/  VIADD R15, R33, 0x21 ;  /* 0x00000021210f7836 */ /* 0x000fe20000000000 */
[----:B------:R-:W-:Y:S01]  /*3ce0*/  BAR.SYNC.DEFER_BLOCKING 0x0 ;  /* 0x0000000000007b1d */ /* 0x000fe20000010000 */
[----:B------:R-:W-:-:S02]  /*3cf0*/  ISETP.LT.OR P6, PT, R6, R205, P6 ;  /* 0x000000cd0600720c */ /* 0x000fc400037c1670 */
[----:B------:R-:W-:Y:S01]  /*3d00*/  ISETP.LT.OR P4, PT, R6, R203, P4 ;  /* 0x000000cb0600720c */ /* 0x000fe20002781670 */
[----:B------:R-:W-:Y:S01]  /*3d10*/  VIADD R6, R33, 0x20 ;  /* 0x0000002021067836 */ /* 0x000fe20000000000 */
[C---:B------:R-:W-:Y:S02]  /*3d20*/  ISETP.GE.AND P2, PT, R30.reuse, R204, PT ;  /* 0x000000cc1e00720c */ /* 0x040fe40003f46270 */
[----:B------:R-:W-:Y:S02]  /*3d30*/  FSEL R24, R19, -INF , !P0 ;  /* 0xff80000013187808 */ /* 0x000fe40004000000 */
[C---:B------:R-:W-:Y:S01]  /*3d40*/  ISETP.GE.AND P0, PT, R30.reuse, R202, PT ;  /* 0x000000ca1e00720c */ /* 0x040fe20003f06270 */
[----:B--2---:R-:W-:Y:S01]  /*3d50*/  HMMA.16816.F32 R80, R8, R20, R80 ;  /* 0x000000140850723c */ /* 0x004fe20000001850 */
[----:B------:R-:W-:Y:S02]  /*3d60*/  ISETP.LT.OR P2, PT, R30, R205, P2 ;  /* 0x000000cd1e00720c */ /* 0x000fe40001741670 */
[----:B------:R-:W-:-:S02]  /*3d70*/  FSEL R18, R66, -INF , !P1 ;  /* 0xff80000042127808 */ /* 0x000fc40004800000 */
[----:B------:R-:W-:Y:S01]  /*3d80*/  ISETP.GE.AND P1, PT, R6, R204, PT ;  /* 0x000000cc0600720c */ /* 0x000fe20003f26270 */
[----:B------:R-:W-:Y:S01]  /*3d90*/  HMMA.16816.F32 R68, R8, R22, R68 ;  /* 0x000000160844723c */ /* 0x000fe20000001844 */
[----:B------:R-:W-:Y:S02]  /*3da0*/  ISETP.LT.OR P0, PT, R30, R203, P0 ;  /* 0x000000cb1e00720c */ /* 0x000fe40000701670 */
[----:B------:R-:W-:Y:S02]  /*3db0*/  FSEL R17, R65, -INF , !P2 ;  /* 0xff80000041117808 */ /* 0x000fe40005000000 */
[----:B------:R-:W-:Y:S02]  /*3dc0*/  ISETP.GE.AND P2, PT, R13, R202, PT ;  /* 0x000000ca0d00720c */ /* 0x000fe40003f46270 */
[----:B------:R-:W-:Y:S01]  /*3dd0*/  ISETP.LT.OR P1, PT, R6, R205, P1 ;  /* 0x000000cd0600720c */ /* 0x000fe20000f21670 */
[----:B------:R-:W-:Y:S01]  /*3de0*/  VIADD R8, R33, 0x38 ;  /* 0x0000003821087836 */ /* 0x000fe20000000000 */
[----:B------:R-:W-:-:S02]  /*3df0*/  FSEL R12, R67, -INF , !P0 ;  /* 0xff800000430c7808 */ /* 0x000fc40004000000 */
[----:B------:R-:W-:Y:S02]  /*3e00*/  FSEL R19, R64, -INF , !P5 ;  /* 0xff80000040137808 */ /* 0x000fe40006800000 */
[----:B------:R-:W-:Y:S02]  /*3e10*/  ISETP.GE.AND P0, PT, R6, R202, PT ;  /* 0x000000ca0600720c */ /* 0x000fe40003f06270 */
[C---:B------:R-:W-:Y:S02]  /*3e20*/  ISETP.GE.AND P5, PT, R13.reuse, R204, PT ;  /* 0x000000cc0d00720c */ /* 0x040fe40003fa6270 */
[----:B------:R-:W-:Y:S02]  /*3e30*/  ISETP.LT.OR P2, PT, R13, R203, P2 ;  /* 0x000000cb0d00720c */ /* 0x000fe40001741670 */
[----:B------:R-:W-:Y:S02]  /*3e40*/  FSEL R163, R56, -INF , !P1 ;  /* 0xff80000038a37808 */ /* 0x000fe40004800000 */
[----:B------:R-:W-:-:S02]  /*3e50*/  ISETP.GT.AND P1, PT, R198, R195, PT ;  /* 0x000000c3c600720c */ /* 0x000fc40003f24270 */
[----:B------:R-:W-:Y:S02]  /*3e60*/  ISETP.LT.OR P0, PT, R6, R203, P0 ;  /* 0x000000cb0600720c */ /* 0x000fe40000701670 */
[----:B------:R-:W-:Y:S02]  /*3e70*/  ISETP.LT.OR P5, PT, R13, R205, P5 ;  /* 0x000000cd0d00720c */ /* 0x000fe40002fa1670 */
[----:B------:R-:W-:Y:S02]  /*3e80*/  FSEL R16, R62, -INF , !P4 ;  /* 0xff8000003e107808 */ /* 0x000fe40006000000 */
[----:B------:R-:W-:Y:S02]  /*3e90*/  FSEL R6, R63, -INF , !P2 ;  /* 0xff8000003f067808 */ /* 0x000fe40005000000 */
[----:B------:R-:W-:Y:S02]  /*3ea0*/  FSEL R13, R60, -INF , !P6 ;  /* 0xff8000003c0d7808 */ /* 0x000fe40007000000 */
[C---:B------:R-:W-:Y:S01]  /*3eb0*/  ISETP.GE.AND P4, PT, R14.reuse, R204, PT ;  /* 0x000000cc0e00720c */ /* 0x040fe20003f86270 */
[----:B------:R-:W1:Y:S01]  /*3ec0*/  @!P1 LDC.64 R210, c[0x0][0x218] ;  /* 0x00008600ffd29b82 */ /* 0x000e620000000a00 */
[----:B------:R-:W-:-:S02]  /*3ed0*/  ISETP.GE.AND P2, PT, R14, R202, PT ;  /* 0x000000ca0e00720c */ /* 0x000fc40003f46270 */
[----:B------:R-:W-:Y:S02]  /*3ee0*/  ISETP.GE.AND P6, PT, R15, R204, PT ;  /* 0x000000cc0f00720c */ /* 0x000fe40003fc6270 */
[C---:B------:R-:W-:Y:S02]  /*3ef0*/  ISETP.LT.OR P4, PT, R14.reuse, R205, P4 ;  /* 0x000000cd0e00720c */ /* 0x040fe40002781670 */
[----:B------:R-:W-:Y:S01]  /*3f00*/  ISETP.LT.OR P2, PT, R14, R203, P2 ;  /* 0x000000cb0e00720c */ /* 0x000fe20001741670 */
[----:B------:R-:W-:Y:S01]  /*3f10*/  VIADD R14, R33, 0x29 ;  /* 0x00000029210e7836 */ /* 0x000fe20000000000 */
[----:B------:R-:W-:Y:S02]  /*3f20*/  ISETP.LT.OR P6, PT, R15, R205, P6 ;  /* 0x000000cd0f00720c */ /* 0x000fe400037c1670 */
[----:B------:R-:W-:Y:S02]  /*3f30*/  FSEL R61, R61, -INF , !P5 ;  /* 0xff8000003d3d7808 */ /* 0x000fe40006800000 */
[----:B------:R-:W-:-:S02]  /*3f40*/  FSEL R222, R58, -INF , !P0 ;  /* 0xff8000003ade7808 */ /* 0x000fc40004000000 */
[----:B------:R-:W-:Y:S02]  /*3f50*/  FSEL R171, R57, -INF , !P6 ;  /* 0xff80000039ab7808 */ /* 0x000fe40007000000 */
[C---:B------:R-:W-:Y:S02]  /*3f60*/  ISETP.GE.AND P5, PT, R15.reuse, R202, PT ;  /* 0x000000ca0f00720c */ /* 0x040fe40003fa6270 */
[C---:B------:R-:W-:Y:S02]  /*3f70*/  ISETP.GE.AND P0, PT, R14.reuse, R204, PT ;  /* 0x000000cc0e00720c */ /* 0x040fe40003f06270 */
[C---:B------:R-:W-:Y:S02]  /*3f80*/  ISETP.GE.AND P6, PT, R14.reuse, R202, PT ;  /* 0x000000ca0e00720c */ /* 0x040fe40003fc6270 */
[----:B------:R-:W-:Y:S01]  /*3f90*/  ISETP.LT.OR P5, PT, R15, R203, P5 ;  /* 0x000000cb0f00720c */ /* 0x000fe20002fa1670 */
[----:B------:R-:W-:Y:S01]  /*3fa0*/  VIADD R15, R33, 0x30 ;  /* 0x00000030210f7836 */ /* 0x000fe20000000000 */
[----:B------:R-:W-:-:S02]  /*3fb0*/  ISETP.LT.OR P0, PT, R14, R205, P0 ;  /* 0x000000cd0e00720c */ /* 0x000fc40000701670 */
[----:B------:R-:W-:Y:S01]  /*3fc0*/  ISETP.LT.OR P6, PT, R14, R203, P6 ;  /* 0x000000cb0e00720c */ /* 0x000fe200037c1670 */
[----:B------:R-:W-:Y:S01]  /*3fd0*/  VIADD R14, R33, 0x31 ;  /* 0x00000031210e7836 */ /* 0x000fe20000000000 */
[----:B------:R-:W-:Y:S01]  /*3fe0*/  FSEL R170, R59, -INF , !P5 ;  /* 0xff8000003baa7808 */ /* 0x000fe20006800000 */
[----:B------:R-:W-:Y:S01]  /*3ff0*/  VIADD R33, R33, 0x39 ;  /* 0x0000003921217836 */ /* 0x000fe20000000000 */
[----:B------:R-:W-:Y:S02]  /*4000*/  FSEL R165, R52, -INF , !P4 ;  /* 0xff80000034a57808 */ /* 0x000fe40006000000 */
[----:B------:R-:W-:Y:S02]  /*4010*/  FSEL R220, R54, -INF , !P2 ;  /* 0xff80000036dc7808 */ /* 0x000fe40005000000 */
[C---:B------:R-:W-:Y:S02]  /*4020*/  ISETP.GE.AND P5, PT, R15.reuse, R204, PT ;  /* 0x000000cc0f00720c */ /* 0x040fe40003fa6270 */
[----:B------:R-:W-:-:S02]  /*4030*/  ISETP.GE.AND P4, PT, R15, R202, PT ;  /* 0x000000ca0f00720c */ /* 0x000fc40003f86270 */
[C---:B------:R-:W-:Y:S02]  /*4040*/  ISETP.GE.AND P2, PT, R14.reuse, R204, PT ;  /* 0x000000cc0e00720c */ /* 0x040fe40003f46270 */
[----:B------:R-:W-:Y:S02]  /*4050*/  FSEL R167, R53, -INF , !P0 ;  /* 0xff80000035a77808 */ /* 0x000fe40004000000 */
[C---:B------:R-:W-:Y:S02]  /*4060*/  ISETP.LT.OR P5, PT, R15.reuse, R205, P5 ;  /* 0x000000cd0f00720c */ /* 0x040fe40002fa1670 */
[----:B------:R-:W-:Y:S02]  /*4070*/  ISETP.LT.OR P4, PT, R15, R203, P4 ;  /* 0x000000cb0f00720c */ /* 0x000fe40002781670 */
[C---:B------:R-:W-:Y:S02]  /*4080*/  ISETP.GE.AND P0, PT, R14.reuse, R202, PT ;  /* 0x000000ca0e00720c */ /* 0x040fe40003f06270 */
[----:B------:R-:W-:-:S02]  /*4090*/  ISETP.LT.OR P2, PT, R14, R205, P2 ;  /* 0x000000cd0e00720c */ /* 0x000fc40001741670 */
[----:B------:R-:W-:Y:S02]  /*40a0*/  ISETP.LT.OR P0, PT, R14, R203, P0 ;  /* 0x000000cb0e00720c */ /* 0x000fe40000701670 */
[----:B------:R-:W-:Y:S02]  /*40b0*/  FSEL R214, R55, -INF , !P6 ;  /* 0xff80000037d67808 */ /* 0x000fe40007000000 */
[----:B------:R-:W-:Y:S02]  /*40c0*/  FSEL R219, R80, -INF , !P5 ;  /* 0xff80000050db7808 */ /* 0x000fe40006800000 */
[----:B------:R-:W-:Y:S02]  /*40d0*/  FSEL R216, R82, -INF , !P4 ;  /* 0xff80000052d87808 */ /* 0x000fe40006000000 */
[----:B------:R-:W-:Y:S02]  /*40e0*/  FSEL R217, R81, -INF , !P2 ;  /* 0xff80000051d97808 */ /* 0x000fe40005000000 */
[----:B------:R-:W-:-:S02]  /*40f0*/  ISETP.GE.AND P6, PT, R8, R204, PT ;  /* 0x000000cc0800720c */ /* 0x000fc40003fc6270 */
[C---:B------:R-:W-:Y:S02]  /*4100*/  ISETP.GE.AND P5, PT, R33.reuse, R204, PT ;  /* 0x000000cc2100720c */ /* 0x040fe40003fa6270 */
[CC--:B------:R-:W-:Y:S02]  /*4110*/  ISETP.GE.AND P4, PT, R8.reuse, R202.reuse, PT ;  /* 0x000000ca0800720c */ /* 0x0c0fe40003f86270 */
[----:B------:R-:W-:Y:S02]  /*4120*/  ISETP.GE.AND P2, PT, R33, R202, PT ;  /* 0x000000ca2100720c */ /* 0x000fe40003f46270 */
[----:B------:R-:W-:Y:S02]  /*4130*/  FSEL R212, R83, -INF , !P0 ;  /* 0xff80000053d47808 */ /* 0x000fe40004000000 */
[C---:B------:R-:W-:Y:S02]  /*4140*/  ISETP.LT.OR P6, PT, R8.reuse, R205, P6 ;  /* 0x000000cd0800720c */ /* 0x040fe400037c1670 */
[----:B------:R-:W-:-:S02]  /*4150*/  ISETP.LT.OR P4, PT, R8, R203, P4 ;  /* 0x000000cb0800720c */ /* 0x000fc40002781670 */
[C---:B------:R-:W-:Y:S02]  /*4160*/  ISETP.LT.OR P5, PT, R33.reuse, R205, P5 ;  /* 0x000000cd2100720c */ /* 0x040fe40002fa1670 */
[----:B------:R-:W-:Y:S02]  /*4170*/  ISETP.LT.OR P2, PT, R33, R203, P2 ;  /* 0x000000cb2100720c */ /* 0x000fe40001741670 */
[----:B-1----:R-:W-:Y:S02]  /*4180*/  @!P1 LEA R208, P0, R133, R210, 0x1 ;  /* 0x000000d285d09211 */ /* 0x002fe400078008ff */
[----:B------:R-:W-:Y:S02]  /*4190*/  FSEL R215, R68, -INF , !P6 ;  /* 0xff80000044d77808 */ /* 0x000fe40007000000 */
[----:B------:R-:W-:Y:S02]  /*41a0*/  FSEL R206, R70, -INF , !P4 ;  /* 0xff80000046ce7808 */ /* 0x000fe40006000000 */
[----:B------:R-:W-:-:S02]  /*41b0*/  FSEL R213, R69, -INF , !P5 ;  /* 0xff80000045d57808 */ /* 0x000fc40006800000 */
[----:B------:R-:W-:Y:S02]  /*41c0*/  FSEL R168, R71, -INF , !P2 ;  /* 0xff80000047a87808 */ /* 0x000fe40005000000 */
        /* <DEDUP_REMOVED lines=62> */
.L_x_6374:
[----:B------:R-:W-:-:S04]  /*45b0*/  ULEA UR5, -UR6, URZ, 0x6 ;  /* 0x0000003f06057291 */ /* 0x000fc8000f8e313f */
[----:B------:R-:W-:Y:S02]  /*45c0*/  USHF.R.S32.HI UR10, URZ, 0x1f, UR5 ;  /* 0x0000001f3f0a7899 */ /* 0x000fe40008011405 */
[----:B------:R-:W-:-:S04]  /*45d0*/  MOV R4, UR5 ;  /* 0x0000000500047c02 */ /* 0x000fc80008000f00 */
[----:B------:R-:W-:-:S07]  /*45e0*/  MOV R9, UR10 ;  /* 0x0000000a00097c02 */ /* 0x000fce0008000f00 */
.L_x_6375:
        /* <DEDUP_REMOVED lines=29> */
.L_x_6373:
        /* <DEDUP_REMOVED lines=33> */
[----:B------:R-:W-:Y:S02]  /*49d0*/  ISETP.GT.AND P4, PT, R198, R195, PT ;  /* 0x000000c3c600720c */ /* 0x000fe40003f84270 */
        /* <DEDUP_REMOVED lines=33> */
[----:B------:R-:W-:Y:S01]  /*4bf0*/  LDSM.16.MT88.4 R8, [R188+0xe800] ;  /* 0x00e80000bc08783b */ /* 0x000fe20000004200 */
[--C-:B------:R-:W-:Y:S01]  /*4c00*/  FFMA.FTZ R153, R19, UR10, -R218.reuse ;  /* 0x0000000a13997c23 */ /* 0x100fe200080108da */
[----:B------:R-:W-:Y:S01]  /*4c10*/  FSEL R169, R169, RZ, P0 ;  /* 0x000000ffa9a97208 */ /* 0x000fe20000000000 */
[--C-:B------:R-:W-:Y:S01]  /*4c20*/  FFMA.FTZ R152, R17, UR10, -R218.reuse ;  /* 0x0000000a11987c23 */ /* 0x100fe200080108da */
[--C-:B------:R-:W-:Y:S01]  /*4c30*/  FFMA.FTZ R0, R61, UR10, -R218.reuse ;  /* 0x0000000a3d007c23 */ /* 0x100fe200080108da */
[----:B------:R-:W-:Y:S01]  /*4c40*/  LDSM.16.MT88.4 R140, [R184+0x10000] ;  /* 0x01000000b88c783b */ /* 0x000fe20000004200 */
        /* <DEDUP_REMOVED lines=15> */
[----:B------:R-:W-:Y:S01]  /*4d40*/  LDSM.16.MT88.4 R32, [R185+0xc800] ;  /* 0x00c80000b920783b */ /* 0x000fe20000004200 */
[----:B------:R-:W5:Y:S01]  /*4d50*/  MUFU.EX2 R155, R155 ;  /* 0x0000009b009b7308 */ /* 0x000f620000000800 */
        /* <DEDUP_REMOVED lines=13> */
[----:B------:R-:W-:Y:S01]  /*4e30*/  FFMA.FTZ R218, R213, UR10, -R218 ;  /* 0x0000000ad5da7c23 */ /* 0x000fe200080108da */
[--C-:B------:R-:W-:Y:S01]  /*4e40*/  FFMA.FTZ R213, R216, UR10, -R169.reuse ;  /* 0x0000000ad8d57c23 */ /* 0x100fe200080108a9 */
[----:B------:R-:W1:Y:S01]  /*4e50*/  MUFU.EX2 R162, R162 ;  /* 0x000000a200a27308 */ /* 0x000e620000000800 */
[----:B-----5:R-:W-:Y:S01]  /*4e60*/  F2FP.F16.F32.PACK_AB R98, R155, R158 ;  /* 0x0000009e9b62723e */ /* 0x020fe200000000ff */
[--C-:B------:R-:W-:Y:S01]  /*4e70*/  FFMA.FTZ R212, R212, UR10, -R169.reuse ;  /* 0x0000000ad4d47c23 */ /* 0x100fe200080108a9 */
[--C-:B------:R-:W-:Y:S01]  /*4e80*/  FFMA.FTZ R206, R206, UR10, -R169.reuse ;  /* 0x0000000acece7c23 */ /* 0x100fe200080108a9 */
[----:B------:R-:W-:Y:S01]  /*4e90*/  FFMA.FTZ R169, R168, UR10, -R169 ;  /* 0x0000000aa8a97c23 */ /* 0x000fe200080108a9 */
[----:B------:R-:W-:-:S03]  /*4ea0*/  FADD.FTZ R159, R160, R159 ;  /* 0x0000009fa09f7221 */ /* 0x000fc60000010000 */
[----:B------:R-:W-:Y:S01]  /*4eb0*/  MUFU.EX2 R157, R157 ;  /* 0x0000009d009d7308 */ /* 0x000fe20000000800 */
[----:B------:R-:W-:-:S04]  /*4ec0*/  FADD.FTZ R158, R158, R159 ;  /* 0x0000009f9e9e7221 */ /* 0x000fc80000010000 */
[----:B------:R-:W-:-:S03]  /*4ed0*/  FADD.FTZ R158, R155, R158 ;  /* 0x0000009e9b9e7221 */ /* 0x000fc60000010000 */
[----:B------:R-:W5:Y:S01]  /*4ee0*/  MUFU.EX2 R156, R156 ;  /* 0x0000009c009c7308 */ /* 0x000f620000000800 */
[----:B-1----:R-:W-:Y:S01]  /*4ef0*/  F2FP.F16.F32.PACK_AB R97, R162, R161 ;  /* 0x000000a1a261723e */ /* 0x002fe200000000ff */
[----:B------:R-:W-:-:S06]  /*4f00*/  FADD.FTZ R162, R161, R162 ;  /* 0x000000a2a1a27221 */ /* 0x000fcc0000010000 */
[----:B------:R-:W-:Y:S08]  /*4f10*/  MUFU.EX2 R153, R153 ;  /* 0x0000009900997308 */ /* 0x000ff00000000800 */
[----:B------:R-:W1:Y:S01]  /*4f20*/  MUFU.EX2 R152, R152 ;  /* 0x0000009800987308 */ /* 0x000e620000000800 */
[----:B-----5:R-:W-:Y:S01]  /*4f30*/  F2FP.F16.F32.PACK_AB R99, R156, R157 ;  /* 0x0000009d9c63723e */ /* 0x020fe200000000ff */
[----:B------:R-:W-:-:S04]  /*4f40*/  FADD.FTZ R157, R157, R162 ;  /* 0x000000a29d9d7221 */ /* 0x000fc80000010000 */
[----:B------:R-:W-:Y:S02]  /*4f50*/  FADD.FTZ R157, R156, R157 ;  /* 0x0000009d9c9d7221 */ /* 0x000fe40000010000 */
[C---:B------:R-:W-:Y:S01]  /*4f60*/  HMMA.16816.F32 R120, R96.reuse, R116, RZ ;  /* 0x000000746078723c */ /* 0x040fe200000018ff */
[----:B------:R-:W-:Y:S05]  /*4f70*/  MUFU.EX2 R151, R151 ;  /* 0x0000009700977308 */ /* 0x000fea0000000800 */
[C---:B------:R-:W-:Y:S03]  /*4f80*/  HMMA.16816.F32 R36, R96.reuse, R40, RZ ;  /* 0x000000286024723c */ /* 0x040fe600000018ff */
[----:B------:R-:W5:Y:S01]  /*4f90*/  MUFU.EX2 R0, R0 ;  /* 0x0000000000007308 */ /* 0x000f620000000800 */
        /* <DEDUP_REMOVED lines=8> */
[----:B-----5:R-:W-:Y:S01]  /*5020*/  F2FP.F16.F32.PACK_AB R6, R0, R151 ;  /* 0x000000970006723e */ /* 0x020fe200000000ff */
[----:B------:R-:W-:-:S03]  /*5030*/  FADD.FTZ R151, R151, R152 ;  /* 0x0000009897977221 */ /* 0x000fc60000010000 */
[C---:B------:R-:W-:Y:S01]  /*5040*/  HMMA.16816.F32 R60, R96.reuse, R64, RZ ;  /* 0x00000040603c723c */ /* 0x040fe200000018ff */
[----:B------:R-:W-:Y:S02]  /*5050*/  FADD.FTZ R0, R0, R151 ;  /* 0x0000009700007221 */ /* 0x000fe40000010000 */
[----:B------:R-:W-:Y:S03]  /*5060*/  MUFU.EX2 R150, R150 ;  /* 0x0000009600967308 */ /* 0x000fe60000000800 */
[C---:B------:R-:W-:Y:S05]  /*5070*/  HMMA.16816.F32 R56, R96.reuse, R58, RZ ;  /* 0x0000003a6038723c */ /* 0x040fea00000018ff */
[----:B------:R-:W5:Y:S01]  /*5080*/  MUFU.EX2 R145, R145 ;  /* 0x0000009100917308 */ /* 0x000f620000000800 */
[----:B-1----:R-:W-:Y:S01]  /*5090*/  F2FP.F16.F32.PACK_AB R5, R147, R154 ;  /* 0x0000009a9305723e */ /* 0x002fe200000000ff */
[----:B------:R-:W-:Y:S01]  /*50a0*/  HMMA.16816.F32 R64, R96, R66, RZ ;  /* 0x000000426040723c */ /* 0x000fe200000018ff */
[----:B------:R-:W-:-:S04]  /*50b0*/  FADD.FTZ R154, R154, R157 ;  /* 0x0000009d9a9a7221 */ /* 0x000fc80000010000 */
[----:B------:R-:W-:Y:S01]  /*50c0*/  FADD.FTZ R147, R147, R154 ;  /* 0x0000009a93937221 */ /* 0x000fe20000010000 */
[C---:B------:R-:W-:Y:S01]  /*50d0*/  HMMA.16816.F32 R68, R96.reuse, R72, RZ ;  /* 0x000000486044723c */ /* 0x040fe200000018ff */
[----:B------:R-:W-:Y:S05]  /*50e0*/  MUFU.EX2 R163, R163 ;  /* 0x000000a300a37308 */ /* 0x000fea0000000800 */
[----:B---3--:R-:W-:Y:S01]  /*50f0*/  HMMA.16816.F32 R76, R96, R80, RZ ;  /* 0x00000050604c723c */ /* 0x008fe200000018ff */
[----:B-----5:R-:W-:Y:S02]  /*5100*/  F2FP.F16.F32.PACK_AB R7, R145, R150 ;  /* 0x000000969107723e */ /* 0x020fe400000000ff */
        /* <DEDUP_REMOVED lines=221> */
.L_x_6377:
[----:B------:R-:W-:-:S04]  /*5ee0*/  LEA R0, -R134, RZ, 0x6 ;  /* 0x000000ff86007211 */ /* 0x000fc800078e31ff */
[----:B------:R-:W-:-:S07]  /*5ef0*/  SHF.R.S32.HI R5, RZ, 0x1f, R0 ;  /* 0x0000001fff057819 */ /* 0x000fce0000011400 */
.L_x_6378:
        /* <DEDUP_REMOVED lines=11> */
[----:B------:R-:W-:Y:S01]  /*5fb0*/  @!PT LDS RZ, [RZ] ;  /* 0x00000000fffff984 */ /* 0x000fe20000000800 */
[----:B------:R-:W-:Y:S01]  /*5fc0*/  @!PT LDS RZ, [RZ] ;  /* 0x00000000fffff984 */ /* 0x000fe20000000800 */
[----:B------:R-:W-:Y:S01]  /*5fd0*/  @!PT LDS RZ, [RZ] ;  /* 0x00000000fffff984 */ /* 0x000fe20000000800 */
[----:B------:R-:W-:Y:S01]  /*5fe0*/  LDGSTS.E.BYPASS.LTC128B.128 [R199+0xc000], desc[UR14][R196.64] ;  /* 0x0c000000c4c77fae */ /* 0x000fe2000b901d4e */
[----:B------:R-:W-:-:S02]  /*5ff0*/  IADD3 R10, P1, R5, R196, RZ ;  /* 0x000000c4050a7210 */ /* 0x000fc40007f3e0ff */
[C---:B------:R-:W-:Y:S02]  /*6000*/  LEA R6, P2, R7.reuse, UR8, 0x1 ;  /* 0x0000000807067c11 */ /* 0x040fe4000f8408ff */
[----:B------:R-:W-:Y:S01]  /*6010*/  LEA.HI.X R9, R148, UR9, R9, 0x1, P0 ;  /* 0x0000000994097c11 */ /* 0x000fe200080f0c09 */
[----:B------:R-:W-:Y:S01]  /*6020*/  IMAD.X R11, R0, 0x1, R197, P1 ;  /* 0x00000001000b7824 */ /* 0x000fe200008e06c5 */
[-C--:B------:R-:W-:Y:S02]  /*6030*/  IADD3 R16, P0, R10, R5.reuse, RZ ;  /* 0x000000050a107210 */ /* 0x080fe40007f1e0ff */
        /* <DEDUP_REMOVED lines=264> */
[----:B------:R-:W-:Y:S01]  /*70c0*/  ISETP.LT.OR P0, PT, R4, R203, P0 ;  /* 0x000000cb0400720c */ /* 0x000fe20000701670 */
[----:B------:R-:W-:Y:S01]  /*70d0*/  VIADD R4, R0, 0x38 ;  /* 0x0000003800047836 */ /* 0x000fe20000000000 */
[----:B------:R-:W-:Y:S01]  /*70e0*/  ISETP.GT.AND P4, PT, R198, R195, PT ;  /* 0x000000c3c600720c */ /* 0x000fe20003f84270 */
        /* <DEDUP_REMOVED lines=85> */
.L_x_6380:
[----:B------:R-:W-:-:S04]  /*7640*/  ULEA UR5, -UR6, URZ, 0x6 ;  /* 0x0000003f06057291 */ /* 0x000fc8000f8e313f */
[----:B------:R-:W-:Y:S02]  /*7650*/  USHF.R.S32.HI UR4, URZ, 0x1f, UR5 ;  /* 0x0000001f3f047899 */ /* 0x000fe40008011405 */
[----:B------:R-:W-:-:S04]  /*7660*/  MOV R6, UR5 ;  /* 0x0000000500067c02 */ /* 0x000fc80008000f00 */
[----:B------:R-:W-:-:S07]  /*7670*/  MOV R5, UR4 ;  /* 0x0000000400057c02 */ /* 0x000fce0008000f00 */
.L_x_6381:
        /* <DEDUP_REMOVED lines=28> */
.L_x_6379:
        /* <DEDUP_REMOVED lines=176> */
[----:B------:R-:W4:Y:S01]  /*8340*/  MUFU.EX2 R221, R221 ;  /* 0x000000dd00dd7308 */ /* 0x000f220000000800 */
        /* <DEDUP_REMOVED lines=26> */
[----:B------:R-:W5:Y:S01]  /*84f0*/  MUFU.EX2 R225, R225 ;  /* 0x000000e100e17308 */ /* 0x000f620000000800 */
        /* <DEDUP_REMOVED lines=24> */
[C---:B--2---:R-:W-:Y:S01]  /*8680*/  HMMA.16816.F32 R72, R4.reuse, R112, R116 ;  /* 0x000000700448723c */ /* 0x044fe20000001874 */
[----:B------:R-:W2:Y:S05]  /*8690*/  LDSM.16.MT88.4 R116, [R186+0xc800] ;  /* 0x00c80000ba74783b */ /* 0x000eaa0000004200 */
[C---:B------:R-:W-:Y:S01]  /*86a0*/  HMMA.16816.F32 R68, R4.reuse, R114, R68 ;  /* 0x000000720444723c */ /* 0x040fe20000001844 */
[-C--:B------:R-:W-:Y:S01]  /*86b0*/  FMUL.FTZ R112, R80, R132.reuse ;  /* 0x0000008450707220 */ /* 0x080fe20000410000 */
[-C--:B------:R-:W-:Y:S01]  /*86c0*/  FMUL.FTZ R113, R81, R132.reuse ;  /* 0x0000008451717220 */ /* 0x080fe20000410000 */
[-C--:B------:R-:W-:Y:S01]  /*86d0*/  FMUL.FTZ R80, R84, R132.reuse ;  /* 0x0000008454507220 */ /* 0x080fe20000410000 */
[-C--:B------:R-:W-:Y:S01]  /*86e0*/  FMUL.FTZ R81, R85, R132.reuse ;  /* 0x0000008455517220 */ /* 0x080fe20000410000 */
[----:B------:R-:W-:Y:S01]  /*86f0*/  MUFU.EX2 R220, R220 ;  /* 0x000000dc00dc7308 */ /* 0x000fe20000000800 */
[C---:B---3--:R-:W-:Y:S01]  /*8700*/  HMMA.16816.F32 R76, R4.reuse, R108, R76 ;  /* 0x0000006c044c723c */ /* 0x048fe2000000184c */
[-C--:B------:R-:W-:Y:S01]  /*8710*/  FMUL.FTZ R114, R82, R3.reuse ;  /* 0x0000000352727220 */ /* 0x080fe20000410000 */
[-C--:B------:R-:W-:Y:S01]  /*8720*/  FMUL.FTZ R115, R83, R3.reuse ;  /* 0x0000000353737220 */ /* 0x080fe20000410000 */
[-C--:B------:R-:W-:Y:S01]  /*8730*/  FMUL.FTZ R82, R86, R3.reuse ;  /* 0x0000000356527220 */ /* 0x080fe20000410000 */
[-C--:B------:R-:W-:Y:S01]  /*8740*/  FMUL.FTZ R83, R87, R3.reuse ;  /* 0x0000000357537220 */ /* 0x080fe20000410000 */
[----:B------:R-:W-:Y:S01]  /*8750*/  FFMA.FTZ R132, R215, R132, R160 ;  /* 0x00000084d7847223 */ /* 0x000fe200000100a0 */
[----:B------:R-:W-:Y:S01]  /*8760*/  FFMA.FTZ R3, R213, R3, R156 ;  /* 0x00000003d5037223 */ /* 0x000fe2000001009c */
[----:B------:R-:W3:Y:S02]  /*8770*/  MUFU.EX2 R229, R229 ;  /* 0x000000e500e57308 */ /* 0x000ee40000000800 */
[----:B------:R-:W-:Y:S01]  /*8780*/  HMMA.16816.F32 R84, R4, R110, R112 ;  /* 0x0000006e0454723c */ /* 0x000fe20000001870 */
[----:B------:R-:W3:Y:S01]  /*8790*/  LDSM.16.MT88.4 R112, [R186+0xe800] ;  /* 0x00e80000ba70783b */ /* 0x000ee20000004200 */
[----:B------:R-:W-:Y:S01]  /*87a0*/  FADD.FTZ R157, R157, R132 ;  /* 0x000000849d9d7221 */ /* 0x000fe20000010000 */
[----:B------:R-:W-:Y:S01]  /*87b0*/  FADD.FTZ R3, R2, R3 ;  /* 0x0000000302037221 */ /* 0x000fe20000010000 */
[----:B------:R-:W-:Y:S01]  /*87c0*/  MOV R132, R161 ;  /* 0x000000a100847202 */ /* 0x000fe20000000f00 */
[----:B------:R-:W3:Y:S01]  /*87d0*/  LDSM.16.MT88.4 R108, [R185+0xe800] ;  /* 0x00e80000b96c783b */ /* 0x000ee20000004200 */
        /* <DEDUP_REMOVED lines=24> */
[----:B--2---:R-:W-:Y:S02]  /*8960*/  HMMA.16816.F32 R20, R104, R116, R20 ;  /* 0x000000746814723c */ /* 0x004fe40000001814 */
        /* <DEDUP_REMOVED lines=134> */
.L_x_6376:
        /* <DEDUP_REMOVED lines=12> */
.L_x_6386:
        /* <DEDUP_REMOVED lines=67> */
.L_x_6383:
[C---:B------:R-:W-:Y:S04]  /*96c0*/  LEA R196, P0, R12.reuse, R196, 0x1 ;  /* 0x000000c40cc47211 */ /* 0x040fe800078008ff */
[----:B------:R-:W-:Y:S02]  /*96d0*/  LEA.HI.X R197, R12, R197, R3, 0x1, P0 ;  /* 0x000000c50cc57211 */ /* 0x000fe400000f0c03 */
[C---:B------:R-:W-:Y:S03]  /*96e0*/  IADD3 R220, P0, R211.reuse, R196, RZ ;  /* 0x000000c4d3dc7210 */ /* 0x040fe60007f1e0ff */
[----:B------:R-:W-:Y:S01]  /*96f0*/  @!PT LDS RZ, [RZ] ;  /* 0x00000000fffff984 */ /* 0x000fe20000000800 */
[----:B------:R-:W-:Y:S01]  /*9700*/  @!PT LDS RZ, [RZ] ;  /* 0x00000000fffff984 */ /* 0x000fe20000000800 */
[----:B------:R-:W-:Y:S01]  /*9710*/  @!PT LDS RZ, [RZ] ;  /* 0x00000000fffff984 */ /* 0x000fe20000000800 */
[----:B------:R1:W-:Y:S02]  /*9720*/  LDGSTS.E.BYPASS.LTC128B.128 [R199+0xc000], desc[UR14][R196.64] ;  /* 0x0c000000c4c77fae */ /* 0x0003e4000b901d4e */
[C---:B------:R-:W-:Y:S01]  /*9730*/  IMAD.X R221, R206.reuse, 0x1, R197, P0 ;  /* 0x00000001cedd7824 */ /* 0x040fe200000e06c5 */
[C---:B------:R-:W-:Y:S01]  /*9740*/  IADD3 R218, P0, R211.reuse, R220, RZ ;  /* 0x000000dcd3da7210 */ /* 0x040fe20007f1e0ff */
[----:B------:R1:W-:Y:S04]  /*9750*/  LDGSTS.E.BYPASS.LTC128B.128 [R199+0xe000], desc[UR14][R196.64+0x80] ;  /* 0x0e000080c4c77fae */ /* 0x0003e8000b901d4e */
[----:B------:R1:W-:Y:S01]  /*9760*/  LDGSTS.E.BYPASS.LTC128B.128 [R199+0x10000], desc[UR14][R196.64+0x100] ;  /* 0x10000100c4c77fae */ /* 0x0003e2000b901d4e */
[C---:B------:R-:W-:Y:S01]  /*9770*/  IMAD.X R219, R206.reuse, 0x1, R221, P0 ;  /* 0x00000001cedb7824 */ /* 0x040fe200000e06dd */
[----:B------:R-:W-:Y:S02]  /*9780*/  IADD3 R216, P0, R211, R218, RZ ;  /* 0x000000dad3d87210 */ /* 0x000fe40007f1e0ff */
[----:B------:R1:W-:Y:S03]  /*9790*/  LDGSTS.E.BYPASS.LTC128B.128 [R199+0xc800], desc[UR14][R220.64] ;  /* 0x0c800000dcc77fae */ /* 0x0003e6000b901d4e */
[----:B------:R-:W-:Y:S01]  /*97a0*/  IMAD.X R217, R206, 0x1, R219, P0 ;  /* 0x00000001ced97824 */ /* 0x000fe200000e06db */
[----:B------:R1:W-:Y:S01]  /*97b0*/  LDGSTS.E.BYPASS.LTC128B.128 [R199+0xe800], desc[UR14][R220.64+0x80] ;  /* 0x0e800080dcc77fae */ /* 0x0003e2000b901d4e */
[----:B------:R-:W-:Y:S03]  /*97c0*/  ISETP.GT.AND P0, PT, R198, R195, PT ;  /* 0x000000c3c600720c */ /* 0x000fe60003f04270 */
        /* <DEDUP_REMOVED lines=233> */
.L_x_6385:
        /* <DEDUP_REMOVED lines=24> */
.L_x_6384:
        /* <DEDUP_REMOVED lines=524> */
.L_x_6382:
        /* <DEDUP_REMOVED lines=8> */
[----:B------:R-:W5:Y:S01]  /*c920*/  S2R R19, SR_CTAID.Y ;  /* 0x0000000000137919 */ /* 0x000f620000002600 */
[----:B------:R-:W5:Y:S01]  /*c930*/  S2R R18, SR_CTAID.X ;  /* 0x0000000000127919 */ /* 0x000f620000002500 */
[----:B-1----:R-:W-:-:S02]  /*c940*/  FADD.FTZ R9, R0, R215 ;  /* 0x000000d700097221 */ /* 0x002fc40000010000 */
[----:B------:R-:W1:Y:S01]  /*c950*/  S2R R0, SR_TID.X ;  /* 0x0000000000007919 */ /* 0x000e620000002100 */
[----:B--2---:R-:W-:Y:S01]  /*c960*/  ULEA UR5, UR5, UR4, 0x18 ;  /* 0x0000000405057291 */ /* 0x004fe2000f8ec03f */
[----:B---3--:R-:W-:Y:S01]  /*c970*/  FADD.FTZ R8, R8, R213 ;  /* 0x000000d508087221 */ /* 0x008fe20000010000 */
[----:B------:R-:W2:Y:S01]  /*c980*/  S2UR UR4, SR_CTAID.Z ;  /* 0x00000000000479c3 */ /* 0x000ea20000002700 */
[----:B------:R-:W3:Y:S04]  /*c990*/  SHFL.BFLY PT, R6, R9, 0x1, 0x1f ;  /* 0x0c201f0009067f89 */ /* 0x000ee800000e0000 */
[----:B------:R-:W2:Y:S01]  /*c9a0*/  SHFL.BFLY PT, R5, R8, 0x1, 0x1f ;  /* 0x0c201f0008057f89 */ /* 0x000ea200000e0000 */
[----:B----4-:R-:W-:-:S04]  /*c9b0*/  SHF.R.S32.HI R10, RZ, 0x1f, R7 ;  /* 0x0000001fff0a7819 */ /* 0x010fc80000011407 */
[CC--:B------:R-:W-:Y:S02]  /*c9c0*/  LEA.HI R2, R10.reuse, R7.reuse, RZ, 0x2 ;  /* 0x000000070a027211 */ /* 0x0c0fe400078f10ff */
[----:B------:R-:W-:Y:S02]  /*c9d0*/  LEA.HI R10, R10, R7, RZ, 0x5 ;  /* 0x000000070a0a7211 */ /* 0x000fe400078f28ff */
[--C-:B------:R-:W-:Y:S02]  /*c9e0*/  SHF.R.S32.HI R13, RZ, 0x2, R2.reuse ;  /* 0x00000002ff0d7819 */ /* 0x100fe40000011402 */
[----:B------:R-:W-:Y:S02]  /*c9f0*/  SHF.R.S32.HI R12, RZ, 0x1f, R2 ;  /* 0x0000001fff0c7819 */ /* 0x000fe40000011402 */
[----:B------:R-:W-:Y:S01]  /*ca00*/  LOP3.LUT R2, R2, 0x1ffffffc, RZ, 0xc0, !PT ;  /* 0x1ffffffc02027812 */ /* 0x000fe200078ec0ff */
[----:B---3--:R-:W-:Y:S01]  /*ca10*/  FADD.FTZ R6, R9, R6 ;  /* 0x0000000609067221 */ /* 0x008fe20000010000 */
[----:B------:R-:W-:-:S02]  /*ca20*/  LEA.HI R12, R12, R13, RZ, 0x3 ;  /* 0x0000000d0c0c7211 */ /* 0x000fc400078f18ff */
[----:B------:R-:W-:Y:S01]  /*ca30*/  MOV R9, 0x3f800000 ;  /* 0x3f80000000097802 */ /* 0x000fe20000000f00 */
[----:B--2---:R-:W-:Y:S01]  /*ca40*/  FADD.FTZ R5, R8, R5 ;  /* 0x0000000508057221 */ /* 0x004fe20000010000 */
[----:B------:R-:W-:Y:S01]  /*ca50*/  BAR.SYNC.DEFER_BLOCKING 0x0 ;  /* 0x0000000000007b1d */ /* 0x000fe20000010000 */
[----:B------:R-:W-:Y:S02]  /*ca60*/  FSETP.NE.FTZ.AND P4, PT, R6, RZ, PT ;  /* 0x000000ff0600720b */ /* 0x000fe40003f95000 */
[----:B------:R-:W-:Y:S02]  /*ca70*/  LOP3.LUT R8, R10, 0xffffffe0, RZ, 0xc0, !PT ;  /* 0xffffffe00a087812 */ /* 0x000fe400078ec0ff */
[----:B------:R-:W-:Y:S02]  /*ca80*/  FSETP.NE.FTZ.AND P3, PT, R5, RZ, PT ;  /* 0x000000ff0500720b */ /* 0x000fe40003f75000 */
[----:B-1----:R-:W-:Y:S02]  /*ca90*/  SHF.R.S32.HI R15, RZ, 0x1f, R0 ;  /* 0x0000001fff0f7819 */ /* 0x002fe40000011400 */
[----:B------:R-:W-:-:S02]  /*caa0*/  IADD3 R8, R7, -R8, RZ ;  /* 0x8000000807087210 */ /* 0x000fc40007ffe0ff */
[----:B------:R-:W-:Y:S02]  /*cab0*/  LOP3.LUT R12, R12, 0xfffffff8, RZ, 0xc0, !PT ;  /* 0xfffffff80c0c7812 */ /* 0x000fe400078ec0ff */
[----:B------:R-:W-:Y:S01]  /*cac0*/  SHF.R.S32.HI R10, RZ, 0x5, R10 ;  /* 0x00000005ff0a7819 */ /* 0x000fe2000001140a */
[----:B------:R-:W1:Y:S01]  /*cad0*/  @P4 MUFU.RCP R11, R6 ;  /* 0x00000006000b4308 */ /* 0x000e620000001000 */
[CC--:B------:R-:W-:Y:S01]  /*cae0*/  LEA.HI R4, R15.reuse, R0.reuse, RZ, 0x4 ;  /* 0x000000000f047211 */ /* 0x0c0fe200078f20ff */
[----:B------:R-:W2:Y:S01]  /*caf0*/  @P4 LDC R21, c[0x0][0x2e8] ;  /* 0x0000ba00ff154b82 */ /* 0x000ea20000000800 */
[----:B------:R-:W-:Y:S02]  /*cb00*/  LEA.HI R15, R15, R0, RZ, 0x5 ;  /* 0x000000000f0f7211 */ /* 0x000fe400078f28ff */
[----:B------:R-:W-:Y:S02]  /*cb10*/  LOP3.LUT P5, RZ, R8, 0x3, RZ, 0xc0, !PT ;  /* 0x0000000308ff7812 */ /* 0x000fe400078ac0ff */
[----:B------:R-:W-:Y:S01]  /*cb20*/  IADD3 R8, R13, -R12, RZ ;  /* 0x8000000c0d087210 */ /* 0x000fe20007ffe0ff */
[----:B------:R-:W3:Y:S01]  /*cb30*/  @P3 MUFU.RCP R9, R5 ;  /* 0x0000000500093308 */ /* 0x000ee20000001000 */
[----:B------:R-:W-:Y:S01]  /*cb40*/  SHF.R.S32.HI R13, RZ, 0x1f, R10 ;  /* 0x0000001fff0d7819 */ /* 0x000fe2000001140a */
[----:B------:R-:W4:Y:S01]  /*cb50*/  @P3 LDC R22, c[0x0][0x2e8] ;  /* 0x0000ba00ff163b82 */ /* 0x000f220000000800 */
[----:B------:R-:W-:-:S02]  /*cb60*/  LOP3.LUT R17, R4, 0xfffffff0, RZ, 0xc0, !PT ;  /* 0xfffffff004117812 */ /* 0x000fc400078ec0ff */
[----:B------:R-:W-:Y:S02]  /*cb70*/  LOP3.LUT R15, R15, 0xffffffe0, RZ, 0xc0, !PT ;  /* 0xffffffe00f0f7812 */ /* 0x000fe400078ec0ff */
[----:B------:R-:W-:Y:S01]  /*cb80*/  IADD3 R7, -R2, R7, RZ ;  /* 0x0000000702077210 */ /* 0x000fe20007ffe1ff */
[----:B------:R-:W-:Y:S01]  /*cb90*/  @P4 MUFU.LG2 R6, R6 ;  /* 0x0000000600064308 */ /* 0x000fe20000000c00 */
[----:B------:R-:W-:Y:S01]  /*cba0*/  LEA.HI R13, R13, R10, RZ, 0x2 ;  /* 0x0000000a0d0d7211 */ /* 0x000fe200078f10ff */
[----:B-1----:R-:W-:Y:S01]  /*cbb0*/  FMUL.FTZ R128, R11, R128 ;  /* 0x000000800b807220 */ /* 0x002fe20000410000 */
[----:B------:R-:W-:Y:S01]  /*cbc0*/  IADD3 R2, -R17, R0, RZ ;  /* 0x0000000011027210 */ /* 0x000fe20007ffe1ff */
[C---:B------:R-:W-:Y:S01]  /*cbd0*/  FMUL.FTZ R129, R11.reuse, R129 ;  /* 0x000000810b817220 */ /* 0x040fe20000410000 */
[----:B------:R-:W-:Y:S01]  /*cbe0*/  IADD3 R0, R0, -R15, RZ ;  /* 0x8000000f00007210 */ /* 0x000fe20007ffe0ff */
[----:B------:R-:W-:Y:S01]  /*cbf0*/  FMUL.FTZ R124, R11, R124 ;  /* 0x0000007c0b7c7220 */ /* 0x000fe20000410000 */
[----:B------:R-:W-:Y:S01]  /*cc00*/  LOP3.LUT R13, R13, 0xffffffc, RZ, 0xc0, !PT ;  /* 0x0ffffffc0d0d7812 */ /* 0x000fe200078ec0ff */
        /* <DEDUP_REMOVED lines=47> */
[C---:B------:R-:W-:Y:S01]  /*cf00*/  LEA R7, R10.reuse, R7, 0x9 ;  /* 0x000000070a077211 */ /* 0x040fe200078e48ff */
[C---:B------:R-:W-:Y:S01]  /*cf10*/  FMUL.FTZ R130, R9.reuse, R130 ;  /* 0x0000008209827220 */ /* 0x040fe20000410000 */
[----:B------:R-:W-:Y:S01]  /*cf20*/  IADD3 R13, R10, -R13, RZ ;  /* 0x8000000d0a0d7210 */ /* 0x000fe20007ffe0ff */
[C---:B------:R-:W-:Y:S01]  /*cf30*/  FMUL.FTZ R127, R9.reuse, R127 ;  /* 0x0000007f097f7220 */ /* 0x040fe20000410000 */
[C---:B------:R-:W-:Y:S01]  /*cf40*/  SHF.L.U32 R10, R8.reuse, 0x6, RZ ;  /* 0x00000006080a7819 */ /* 0x040fe200000006ff */
[----:B------:R-:W-:Y:S01]  /*cf50*/  FMUL.FTZ R126, R9, R126 ;  /* 0x0000007e097e7220 */ /* 0x000fe20000410000 */
[----:B------:R-:W-:Y:S01]  /*cf60*/  LEA.HI R11, R11, R0, RZ, 0x2 ;  /* 0x000000000b0b7211 */ /* 0x000fe200078f10ff */
[C---:B------:R-:W-:Y:S01]  /*cf70*/  FMUL.FTZ R123, R9.reuse, R123 ;  /* 0x0000007b097b7220 */ /* 0x040fe20000410000 */
[----:B------:R-:W-:Y:S01]  /*cf80*/  SHF.R.S32.HI R0, RZ, 0x4, R4 ;  /* 0x00000004ff007819 */ /* 0x000fe20000011404 */
        /* <DEDUP_REMOVED lines=43> */
[----:B------:R-:W-:Y:S01]  /*d240*/  LOP3.LUT R9, R8, 0x1, RZ, 0xc0, !PT ;  /* 0x0000000108097812 */ /* 0x000fe200078ec0ff */
[----:B------:R-:W1:Y:S01]  /*d250*/  @P3 MUFU.LG2 R5, R5 ;  /* 0x0000000500053308 */ /* 0x000e620000000c00 */
[----:B------:R-:W-:-:S02]  /*d260*/  LOP3.LUT R10, R10, 0x1c0, RZ, 0xc0, !PT ;  /* 0x000001c00a0a7812 */ /* 0x000fc400078ec0ff */
[----:B------:R-:W-:Y:S02]  /*d270*/  R2P PR, R8, 0x6 ;  /* 0x0000000608007804 */ /* 0x000fe40000000000 */
[----:B------:R-:W-:Y:S02]  /*d280*/  SHF.L.U32 R4, R0, 0x6, RZ ;  /* 0x0000000600047819 */ /* 0x000fe400000006ff */
[----:B------:R-:W-:Y:S02]  /*d290*/  LEA.HI R8, R2, R2, RZ, 0x1 ;  /* 0x0000000202087211 */ /* 0x000fe400078f08ff */
[----:B------:R-:W-:Y:S02]  /*d2a0*/  ISETP.NE.U32.AND P0, PT, R9, 0x1, PT ;  /* 0x000000010900780c */ /* 0x000fe40003f05070 */
[----:B------:R-:W-:Y:S02]  /*d2b0*/  LEA.HI R10, R10, R10, RZ, 0x1d ;  /* 0x0000000a0a0a7211 */ /* 0x000fe400078fe8ff */
[----:B------:R-:W-:-:S02]  /*d2c0*/  LOP3.LUT R4, R4, 0x1c0, RZ, 0xc0, !PT ;  /* 0x000001c004047812 */ /* 0x000fc400078ec0ff */
[C---:B------:R-:W-:Y:S02]  /*d2d0*/  SHF.L.U32 R9, R8.reuse, 0x2, RZ ;  /* 0x0000000208097819 */ /* 0x040fe400000006ff */
[----:B------:R-:W-:Y:S02]  /*d2e0*/  LOP3.LUT R15, R8, 0xffffffe, RZ, 0xc0, !PT ;  /* 0x0ffffffe080f7812 */ /* 0x000fe400078ec0ff */
[----:B------:R-:W-:Y:S02]  /*d2f0*/  SHF.R.S32.HI R8, RZ, 0x2, R11 ;  /* 0x00000002ff087819 */ /* 0x000fe4000001140b */
[----:B------:R-:W-:Y:S02]  /*d300*/  LEA R7, R7, R10, 0x1 ;  /* 0x0000000a07077211 */ /* 0x000fe400078e08ff */
[----:B------:R-:W-:Y:S02]  /*d310*/  LOP3.LUT R9, R4, 0x38, R9, 0xf8, !PT ;  /* 0x0000003804097812 */ /* 0x000fe400078ef809 */
[----:B------:R-:W-:-:S02]  /*d320*/  SHF.R.U32.HI R4, RZ, 0x3, R4 ;  /* 0x00000003ff047819 */ /* 0x000fc40000011604 */
[----:B------:R-:W-:Y:S02]  /*d330*/  LEA R13, R13, R8, 0x4 ;  /* 0x000000080d0d7211 */ /* 0x000fe400078e20ff */
[----:B------:R-:W-:Y:S02]  /*d340*/  LEA R7, R7, UR5, 0x2 ;  /* 0x0000000507077c11 */ /* 0x000fe4000f8e10ff */
[----:B------:R-:W-:Y:S02]  /*d350*/  MOV R8, 0x40 ;  /* 0x0000004000087802 */ /* 0x000fe40000000f00 */
[----:B------:R-:W-:Y:S01]  /*d360*/  LOP3.LUT R4, R9, R4, RZ, 0x3c, !PT ;  /* 0x0000000409047212 */ /* 0x000fe200078e3cff */
[----:B------:R-:W-:Y:S01]  /*d370*/  STS.64 [R7], R128 ;  /* 0x0000008007007388 */ /* 0x000fe20000000a00 */
[----:B------:R-:W-:Y:S02]  /*d380*/  IADD3 R9, R7, -0x20, RZ ;  /* 0xffffffe007097810 */ /* 0x000fe40007ffe0ff */
[----:B------:R-:W-:Y:S01]  /*d390*/  SEL R8, R8, 0xffffffc0, !P1 ;  /* 0xffffffc008087807 */ /* 0x000fe20004800000 */
[----:B------:R-:W-:Y:S01]  /*d3a0*/  STS.64 [R7+0x800], R130 ;  /* 0x0008008207007388 */ /* 0x000fe20000000a00 */
[----:B------:R-:W-:-:S02]  /*d3b0*/  MOV R10, 0x80 ;  /* 0x00000080000a7802 */ /* 0x000fc40000000f00 */
[C---:B------:R-:W-:Y:S02]  /*d3c0*/  @P0 IADD3 R9, R7.reuse, 0x20, RZ ;  /* 0x0000002007090810 */ /* 0x040fe40007ffe0ff */
[----:B------:R-:W-:Y:S02]  /*d3d0*/  IADD3 R15, R2, -R15, RZ ;  /* 0x8000000f020f7210 */ /* 0x000fe40007ffe0ff */
[----:B------:R-:W-:Y:S01]  /*d3e0*/  IADD3 R12, R7, R8, RZ ;  /* 0x00000008070c7210 */ /* 0x000fe20007ffe0ff */
[----:B------:R-:W-:Y:S01]  /*d3f0*/  STS.64 [R9], R124 ;  /* 0x0000007c09007388 */ /* 0x000fe20000000a00 */
[----:B------:R-:W-:Y:S02]  /*d400*/  SEL R10, R10, 0xffffff80, !P2 ;  /* 0xffffff800a0a7807 */ /* 0x000fe40005000000 */
[----:B------:R-:W-:Y:S01]  /*d410*/  IADD3 R8, R8, R9, RZ ;  /* 0x0000000908087210 */ /* 0x000fe20007ffe0ff */
[----:B------:R-:W-:Y:S01]  /*d420*/  STS.64 [R9+0x800], R126 ;  /* 0x0008007e09007388 */ /* 0x000fe20000000a00 */
[----:B------:R-:W-:-:S02]  /*d430*/  LEA R4, R15, R4, 0x2 ;  /* 0x000000040f047211 */ /* 0x000fc400078e10ff */
[-C--:B------:R-:W-:Y:S01]  /*d440*/  IADD3 R14, R7, R10.reuse, RZ ;  /* 0x0000000a070e7210 */ /* 0x080fe20007ffe0ff */
[----:B------:R-:W-:Y:S01]  /*d450*/  STS.64 [R12], R120 ;  /* 0x000000780c007388 */ /* 0x000fe20000000a00 */
[----:B------:R-:W-:Y:S02]  /*d460*/  IADD3 R15, R10, R9, RZ ;  /* 0x000000090a0f7210 */ /* 0x000fe40007ffe0ff */
[-C--:B------:R-:W-:Y:S01]  /*d470*/  IADD3 R16, R12, R10.reuse, RZ ;  /* 0x0000000a0c107210 */ /* 0x080fe20007ffe0ff */
[----:B------:R-:W-:Y:S01]  /*d480*/  STS.64 [R12+0x800], R122 ;  /* 0x0008007a0c007388 */ /* 0x000fe20000000a00 */
[----:B------:R-:W-:Y:S02]  /*d490*/  IADD3 R17, R8, R10, RZ ;  /* 0x0000000a08117210 */ /* 0x000fe40007ffe0ff */
[----:B------:R-:W3:Y:S01]  /*d4a0*/  LDC.64 R10, c[0x0][0x2c0] ;  /* 0x0000b000ff0a7b82 */ /* 0x000ee20000000a00 */
[----:B------:R-:W-:Y:S01]  /*d4b0*/  STS.64 [R8], R116 ;  /* 0x0000007408007388 */ /* 0x000fe20000000a00 */
[----:B------:R-:W-:Y:S01]  /*d4c0*/  SHF.L.U32 R24, R2, 0x2, RZ ;  /* 0x0000000202187819 */ /* 0x000fe200000006ff */
[----:B-1----:R-:W-:Y:S01]  /*d4d0*/  @P3 FMUL.FTZ R2, R5, 0.69314718246459960938 ;  /* 0x3f31721805023820 */ /* 0x002fe20000410000 */
[----:B-----5:R-:W-:Y:S01]  /*d4e0*/  SHF.L.U32 R18, R18, 0x6, RZ ;  /* 0x0000000612127819 */ /* 0x020fe200000006ff */
[----:B------:R-:W-:Y:S01]  /*d4f0*/  STS.64 [R8+0x800], R118 ;  /* 0x0008007608007388 */ /* 0x000fe20000000a00 */
[----:B------:R-:W-:-:S03]  /*d500*/  SHF.R.S32.HI R25, RZ, 0x1f, R24 ;  /* 0x0000001fff197819 */ /* 0x000fc60000011418 */
[----:B------:R-:W-:Y:S04]  /*d510*/  STS.64 [R14], R112 ;  /* 0x000000700e007388 */ /* 0x000fe80000000a00 */
[----:B------:R-:W-:Y:S04]  /*d520*/  STS.64 [R14+0x800], R114 ;  /* 0x000800720e007388 */ /* 0x000fe80000000a00 */
[----:B------:R-:W-:Y:S04]  /*d530*/  STS.64 [R15], R108 ;  /* 0x0000006c0f007388 */ /* 0x000fe80000000a00 */
[----:B------:R-:W-:Y:S01]  /*d540*/  STS.64 [R15+0x800], R110 ;  /* 0x0008006e0f007388 */ /* 0x000fe20000000a00 */
[----:B---3--:R-:W-:-:S03]  /*d550*/  IMAD R19, R19, R10, UR11 ;  /* 0x0000000b13137e24 */ /* 0x008fc6000f8e020a */
[----:B------:R-:W-:Y:S04]  /*d560*/  STS.64 [R16], R104 ;  /* 0x0000006810007388 */ /* 0x000fe80000000a00 */
[----:B------:R-:W-:Y:S04]  /*d570*/  STS.64 [R16+0x800], R106 ;  /* 0x0008006a10007388 */ /* 0x000fe80000000a00 */
[----:B------:R-:W-:Y:S04]  /*d580*/  STS.64 [R17], R100 ;  /* 0x0000006411007388 */ /* 0x000fe80000000a00 */
[----:B------:R1:W-:Y:S04]  /*d590*/  STS.64 [R17+0x800], R102 ;  /* 0x0008006611007388 */ /* 0x0003e80000000a00 */
[----:B------:R-:W-:Y:S04]  /*d5a0*/  STS.64 [R7+0x4000], R36 ;  /* 0x0040002407007388 */ /* 0x000fe80000000a00 */
[----:B------:R-:W-:Y:S04]  /*d5b0*/  STS.64 [R7+0x4800], R38 ;  /* 0x0048002607007388 */ /* 0x000fe80000000a00 */
[----:B------:R-:W-:Y:S04]  /*d5c0*/  STS.64 [R9+0x4000], R40 ;  /* 0x0040002809007388 */ /* 0x000fe80000000a00 */
[----:B------:R-:W-:Y:S04]  /*d5d0*/  STS.64 [R9+0x4800], R42 ;  /* 0x0048002a09007388 */ /* 0x000fe80000000a00 */
[----:B------:R-:W-:Y:S04]  /*d5e0*/  STS.64 [R12+0x4000], R44 ;  /* 0x0040002c0c007388 */ /* 0x000fe80000000a00 */
[----:B------:R-:W-:Y:S01]  /*d5f0*/  STS.64 [R12+0x4800], R46 ;  /* 0x0048002e0c007388 */ /* 0x000fe20000000a00 */
[----:B-1----:R-:W-:-:S03]  /*d600*/  LEA R102, R4, UR5, 0x2 ;  /* 0x0000000504667c11 */ /* 0x002fc6000f8e10ff */
        /* <DEDUP_REMOVED lines=18> */
[----:B-1----:R-:W-:-:S03]  /*d730*/  IADD3 R7, RZ, -UR11, RZ ;  /* 0x8000000bff077c10 */ /* 0x002fc6000fffe0ff */
[----:B------:R1:W-:Y:S02]  /*d740*/  STS.64 [R14+0x8000], R84 ;  /* 0x008000540e007388 */ /* 0x0003e40000000a00 */
[----:B------:R-:W-:Y:S02]  /*d750*/  IMAD R7, R20, R7, UR4 ;  /* 0x0000000414077e24 */ /* 0x000fe4000f8e0207 */
[----:B------:R1:W-:Y:S01]  /*d760*/  STS.64 [R14+0x8800], R86 ;  /* 0x008800560e007388 */ /* 0x0003e20000000a00 */
[----:B---3--:R-:W-:Y:S01]  /*d770*/  @P4 FMUL.FTZ R9, R6, 0.69314718246459960938 ;  /* 0x3f31721806094820 */ /* 0x008fe20000410000 */
[----:B------:R-:W-:Y:S02]  /*d780*/  IMAD R20, R19, R20, R7 ;  /* 0x0000001413147224 */ /* 0x000fe400078e0207 */
[----:B------:R1:W-:Y:S01]  /*d790*/  STS.64 [R15+0x8000], R88 ;  /* 0x008000580f007388 */ /* 0x0003e20000000a00 */
[----:B------:R-:W-:Y:S01]  /*d7a0*/  MOV R7, 0xff800000 ;  /* 0xff80000000077802 */ /* 0x000fe20000000f00 */
[----:B--2---:R-:W-:Y:S01]  /*d7b0*/  @P4 FFMA.FTZ R7, R132, R21, R9 ;  /* 0x0000001584074223 */ /* 0x004fe20000010009 */
[----:B------:R-:W-:Y:S01]  /*d7c0*/  IMAD R18, R20, R11, R18 ;  /* 0x0000000b14127224 */ /* 0x000fe200078e0212 */
[----:B------:R1:W-:Y:S04]  /*d7d0*/  STS.64 [R15+0x8800], R90 ;  /* 0x0088005a0f007388 */ /* 0x0003e80000000a00 */
[----:B------:R1:W-:Y:S04]  /*d7e0*/  STS.64 [R16+0x8000], R92 ;  /* 0x0080005c10007388 */ /* 0x0003e80000000a00 */
[----:B------:R1:W-:Y:S01]  /*d7f0*/  STS.64 [R16+0x8800], R94 ;  /* 0x0088005e10007388 */ /* 0x0003e20000000a00 */
[----:B-----5:R-:W-:Y:S01]  /*d800*/  MOV R8, 0xff800000 ;  /* 0xff80000000087802 */ /* 0x020fe20000000f00 */
[----:B----4-:R-:W-:-:S02]  /*d810*/  @P3 FFMA.FTZ R8, R3, R22, R2 ;  /* 0x0000001603083223 */ /* 0x010fc40000010002 */
[----:B------:R1:W-:Y:S04]  /*d820*/  STS.64 [R17+0x8000], R96 ;  /* 0x0080006011007388 */ /* 0x0003e80000000a00 */
[----:B------:R1:W-:Y:S01]  /*d830*/  STS.64 [R17+0x8800], R98 ;  /* 0x0088006211007388 */ /* 0x0003e20000000a00 */
[----:B------:R-:W-:Y:S06]  /*d840*/  BAR.SYNC.DEFER_BLOCKING 0x0 ;  /* 0x0000000000007b1d */ /* 0x000fec0000010000 */
[----:B------:R-:W-:Y:S05]  /*d850*/  @P5 BRA `(.L_x_6388) ;  /* 0x00000000002c5947 */ /* 0x000fea0003800000 */
        /* <DEDUP_REMOVED lines=11> */
.L_x_6388:
[----:B------:R-:W-:Y:S05]  /*d910*/  BSYNC B0 ;  /* 0x0000000000007941 */ /* 0x000fea0003800000 */
.L_x_6387:
[----:B-1----:R-:W1:Y:S01]  /*d920*/  LDS.128 R96, [R102] ;  /* 0x0000000066607984 */ /* 0x002e620000000c00 */
[----:B------:R-:W-:Y:S01]  /*d930*/  ULDC UR4, c[0x0][0x2dc] ;  /* 0x0000b70000047ab9 */ /* 0x000fe20000000800 */
[----:B------:R-:W-:Y:S02]  /*d940*/  IMAD.WIDE R24, R0, 0xc0, R24 ;  /* 0x000000c000187825 */ /* 0x000fe400078e0218 */
[----:B------:R-:W3:Y:S02]  /*d950*/  LDS.128 R64, [R102+0x4000] ;  /* 0x0040000066407984 */ /* 0x000ee40000000c00 */
[----:B--2---:R-:W-:Y:S01]  /*d960*/  IMAD R4, R18, UR4, RZ ;  /* 0x0000000412047c24 */ /* 0x004fe2000f8e02ff */
[----:B------:R-:W-:Y:S01]  /*d970*/  ULDC.64 UR4, c[0x0][0x288] ;  /* 0x0000a20000047ab9 */ /* 0x000fe20000000a00 */
[----:B------:R-:W2:Y:S01]  /*d980*/  LDS.128 R32, [R102+0x8000] ;  /* 0x0080000066207984 */ /* 0x000ea20000000c00 */
[----:B------:R-:W-:Y:S02]  /*d990*/  VIADD R3, R0, 0x8 ;  /* 0x0000000800037836 */ /* 0x000fe40000000000 */
[----:B------:R-:W-:Y:S01]  /*d9a0*/  IADD3 R5, P0, R4, R24, RZ ;  /* 0x0000001804057210 */ /* 0x000fe20007f1e0ff */
[----:B------:R-:W4:Y:S01]  /*d9b0*/  LDS.128 R92, [R102+0x800] ;  /* 0x00080000665c7984 */ /* 0x000f220000000c00 */
[C---:B------:R-:W-:Y:S01]  /*d9c0*/  VIADD R2, R0.reuse, 0x10 ;  /* 0x0000001000027836 */ /* 0x040fe20000000000 */
[----:B------:R-:W-:Y:S01]  /*d9d0*/  ISETP.GE.AND P6, PT, R3, UR20, PT ;  /* 0x0000001403007c0c */ /* 0x000fe2000bfc6270 */
[----:B------:R-:W-:Y:S01]  /*d9e0*/  VIADD R101, R0, 0x18 ;  /* 0x0000001800657836 */ /* 0x000fe20000000000 */
[----:B------:R-:W-:Y:S01]  /*d9f0*/  LEA.HI.X.SX32 R4, R4, R25, 0x1, P0 ;  /* 0x0000001904047211 */ /* 0x000fe200000f0eff */
[----:B------:R-:W5:Y:S01]  /*da00*/  LDS.128 R88, [R102+0x1000] ;  /* 0x0010000066587984 */ /* 0x000f620000000c00 */
[C---:B------:R-:W-:Y:S01]  /*da10*/  LEA R104, P0, R5.reuse, UR4, 0x2 ;  /* 0x0000000405687c11 */ /* 0x040fe2000f8010ff */
[----:B------:R-:W-:Y:S01]  /*da20*/  VIADD R100, R0, 0x20 ;  /* 0x0000002000647836 */ /* 0x000fe20000000000 */
[----:B------:R-:W-:Y:S01]  /*da30*/  ISETP.GE.AND P5, PT, R2, UR20, PT ;  /* 0x0000001402007c0c */ /* 0x000fe2000bfa6270 */
[----:B------:R-:W5:Y:S01]  /*da40*/  LDS.128 R84, [R102+0x1800] ;  /* 0x0018000066547984 */ /* 0x000f620000000c00 */
[----:B------:R-:W-:Y:S01]  /*da50*/  LEA.HI.X R105, R5, UR5, R4, 0x2, P0 ;  /* 0x0000000505697c11 */ /* 0x000fe200080f1404 */
[C---:B------:R-:W-:Y:S01]  /*da60*/  VIADD R3, R0.reuse, 0x28 ;  /* 0x0000002800037836 */ /* 0x040fe20000000000 */
[C---:B------:R-:W-:Y:S01]  /*da70*/  ISETP.GE.AND P0, PT, R0.reuse, UR20, PT ;  /* 0x0000001400007c0c */ /* 0x040fe2000bf06270 */
[----:B------:R-:W5:Y:S01]  /*da80*/  LDS.128 R80, [R102+0x2000] ;  /* 0x0020000066507984 */ /* 0x000f620000000c00 */
[C---:B------:R-:W-:Y:S01]  /*da90*/  VIADD R2, R0.reuse, 0x30 ;  /* 0x0000003000027836 */ /* 0x040fe20000000000 */
[----:B------:R-:W-:Y:S01]  /*daa0*/  ISETP.GE.AND P4, PT, R101, UR20, PT ;  /* 0x0000001465007c0c */ /* 0x000fe2000bf86270 */
[----:B------:R-:W-:Y:S01]  /*dab0*/  VIADD R0, R0, 0x38 ;  /* 0x0000003800007836 */ /* 0x000fe20000000000 */
[----:B------:R-:W5:Y:S01]  /*dac0*/  LDS.128 R76, [R102+0x2800] ;  /* 0x00280000664c7984 */ /* 0x000f620000000c00 */
[----:B------:R-:W-:-:S02]  /*dad0*/  ISETP.GE.AND P3, PT, R100, UR20, PT ;  /* 0x0000001464007c0c */ /* 0x000fc4000bf66270 */
[----:B------:R-:W-:Y:S01]  /*dae0*/  ISETP.GE.AND P2, PT, R3, UR20, PT ;  /* 0x0000001403007c0c */ /* 0x000fe2000bf46270 */
[----:B------:R-:W5:Y:S01]  /*daf0*/  LDS.128 R72, [R102+0x3000] ;  /* 0x0030000066487984 */ /* 0x000f620000000c00 */
[----:B------:R-:W-:-:S03]  /*db00*/  ISETP.GE.AND P1, PT, R2, UR20, PT ;  /* 0x0000001402007c0c */ /* 0x000fc6000bf26270 */
        /* <DEDUP_REMOVED lines=15> */
[----:B-1----:R1:W-:Y:S04]  /*dc00*/  @!P0 STG.E.64 desc[UR14][R104.64], R96 ;  /* 0x0000006068008986 */ /* 0x0023e8000c101b0e */
[----:B------:R1:W-:Y:S04]  /*dc10*/  @!P0 STG.E.64 desc[UR14][R104.64+0x8], R98 ;  /* 0x0000086268008986 */ /* 0x0003e8000c101b0e */
[----:B---3--:R1:W-:Y:S04]  /*dc20*/  @!P0 STG.E.128 desc[UR14][R104.64+0x100], R64 ;  /* 0x0001004068008986 */ /* 0x0083e8000c101d0e */
[----:B--2---:R1:W-:Y:S01]  /*dc30*/  @!P0 STG.E.128 desc[UR14][R104.64+0x200], R32 ;  /* 0x0002002068008986 */ /* 0x0043e2000c101d0e */
[----:B------:R-:W-:-:S03]  /*dc40*/  ISETP.GE.AND P0, PT, R0, UR20, PT ;  /* 0x0000001400007c0c */ /* 0x000fc6000bf06270 */
        /* <DEDUP_REMOVED lines=23> */
.L_x_6389:
        /* <DEDUP_REMOVED lines=12> */
.L_x_7488:


//--------------------- .text._ZN5flash24flash_fwd_splitkv_kernelI23Flash_fwd_kernel_traitsILi192ELi64ELi64ELi4ELb0ELb0EN7cutlass6half_tE19Flash_kernel_traitsILi192ELi64ELi64ELi4ES3_EELb0ELb1ELb0ELb0ELb1ELb1ELb1ELb0EEEvNS_16Flash_fwd_paramsE --------------------------
	.section	.text._ZN5flash24flash_fwd_splitkv_kernelI23Flash_fwd_kernel_traitsILi192ELi64ELi64ELi4ELb0ELb0EN7cutlass6half_tE19Flash_kernel_traitsILi192ELi64ELi64ELi4ES3_EELb0ELb1ELb0ELb0ELb1ELb1ELb1ELb0EEEvNS_16Flash_fwd_paramsE,"ax",@progbits
	.align	128
        .global         _ZN5flash24flash_fwd_splitkv_kernelI23Flash_fwd_kernel_traitsILi192ELi64ELi64ELi4ELb0ELb0EN7cutlass6half_tE19Flash_kernel_traitsILi192ELi64ELi64ELi4ES3_EELb0ELb1ELb0ELb0ELb1ELb1ELb1ELb0EEEvNS_16Flash_fwd_paramsE
        .type           _ZN5flash24flash_fwd_splitkv_kernelI23Flash_fwd_kernel_traitsILi192ELi64ELi64ELi4ELb0ELb0EN7cutlass6half_tE19Flash_kernel_traitsILi192ELi64ELi64ELi4ES3_EELb0ELb1ELb0ELb0ELb1ELb1ELb1ELb0EEEvNS_16Flash_fwd_paramsE,@function
        .size           _ZN5flash24flash_fwd_splitkv_kernelI23Flash_fwd_kernel_traitsILi192ELi64ELi64ELi4ELb0ELb0EN7cutlass6half_tE19Flash_kernel_traitsILi192ELi64ELi64ELi4ES3_EELb0ELb1ELb0ELb0ELb1ELb1ELb1ELb0EEEvNS_16Flash_fwd_paramsE,(.L_x_7489 - _ZN5flash24flash_fwd_splitkv_kernelI23Flash_fwd_kernel_traitsILi192ELi64ELi64ELi4ELb0ELb0EN7cutlass6half_tE19Flash_kernel_traitsILi192ELi64ELi64ELi4ES3_EELb0ELb1ELb0ELb0ELb1ELb1ELb1ELb0EEEvNS_16Flash_fwd_paramsE)
        .other          _ZN5flash24flash_fwd_splitkv_kernelI23Flash_fwd_kernel_traitsILi192ELi64ELi64ELi4ELb0ELb0EN7cutlass6half_tE19Flash_kernel_traitsILi192ELi64ELi64ELi4ES3_EELb0ELb1ELb0ELb0ELb1ELb1ELb1ELb0EEEvNS_16Flash_fwd_paramsE,@"STO_CUDA_ENTRY STV_DEFAULT"
_ZN5flash24flash_fwd_splitkv_kernelI23Flash_fwd_kernel_traitsILi192ELi64ELi64ELi4ELb0ELb0EN7cutlass6half_tE19Flash_kernel_traitsILi192ELi64ELi64ELi4ES3_EELb0ELb1ELb0ELb0ELb1ELb1ELb1ELb0EEEvNS_16Flash_fwd_paramsE:
.text._ZN5flash24flash_fwd_splitkv_kernelI23Flash_fwd_kernel_traitsILi192ELi64ELi64ELi4ELb0ELb0EN7cutlass6half_tE19Flash_kernel_traitsILi192ELi64ELi64ELi4ES3_EELb0ELb1ELb0ELb0ELb1ELb1ELb1ELb0EEEvNS_16Flash_fwd_paramsE:
        /* <DEDUP_REMOVED lines=77> */
.L_x_6390:
[----:B------:R-:W-:-:S05]  /*04d0*/  ULDC UR8, c[0x0][0x2c8] ;  /* 0x0000b20000087ab9 */ /* 0x000fca0000000800 */
.L_x_6391:
        /* <DEDUP_REMOVED lines=167> */
.L_x_6392:
        /* <DEDUP_REMOVED lines=28> */
.L_x_6393:
        /* <DEDUP_REMOVED lines=86> */
.L_x_6394:
        /* <DEDUP_REMOVED lines=47> */
.L_x_6396:
        /* <DEDUP_REMOVED lines=31> */
.L_x_6395:
[----:B------:R-:W-:Y:S01]  /*1b50*/  UISETP.NE.AND UP0, UPT, UR18, -0x1, UPT ;  /* 0xffffffff1200788c */ /* 0x000fe2000bf05270 */
[----:B------:R-:W-:Y:S01]  /*1b60*/  SHF.R.S32.HI R5, RZ, 0x1f, R96 ;  /* 0x0000001fff057819 */ /* 0x000fe20000011460 */
[----:B------:R-:W-:Y:S01]  /*1b70*/  UIADD3 UR20, -UR13, UR17, URZ ;  /* 0x000000110d147290 */ /* 0x000fe2000fffe13f */
[----:B------:R-:W1:Y:S01]  /*1b80*/  S2R R31, SR_CTAID.X ;  /* 0x00000000001f7919 */ /* 0x000e620000002500 */
[----:B------:R-:W2:Y:S01]  /*1b90*/  S2UR UR26, SR_CgaCtaId ;  /* 0x00000000001a79c3 */ /* 0x000ea20000008800 */
[CC--:B------:R-:W-:Y:S01]  /*1ba0*/  LEA.HI R3, R5.reuse, R96.reuse, RZ, 0x3 ;  /* 0x0000006005037211 */ /* 0x0c0fe200078f18ff */
[----:B------:R-:W-:Y:S01]  /*1bb0*/  VIADD R206, R146, 0xffffffff ;  /* 0xffffffff92ce7836 */ /* 0x000fe20000000000 */
[----:B------:R-:W-:Y:S01]  /*1bc0*/  LEA.HI R33, R5, R96, RZ, 0x6 ;  /* 0x0000006005217211 */ /* 0x000fe200078f30ff */
[----:B------:R-:W-:Y:S01]  /*1bd0*/  IMAD.SHL.U32 R215, R96, 0x2, RZ ;  /* 0x0000000260d77824 */ /* 0x000fe200078e00ff */
[----:B------:R-:W-:Y:S01]  /*1be0*/  SHF.R.S32.HI R14, RZ, 0x3, R3 ;  /* 0x00000003ff0e7819 */ /* 0x000fe20000011403 */
[----:B------:R-:W-:Y:S01]  /*1bf0*/  IMAD.U32 R212, RZ, RZ, UR16 ;  /* 0x00000010ffd47e24 */ /* 0x000fe2000f8e00ff */
[----:B------:R-:W-:Y:S01]  /*1c00*/  @UP0 ULDC.64 UR4, c[0x0][0x240] ;  /* 0x0000900000040ab9 */ /* 0x000fe20000000a00 */
[----:B------:R-:W-:Y:S01]  /*1c10*/  @!UP0 USHF.R.S32.HI UR23, URZ, 0x1f, UR11 ;  /* 0x0000001f3f178899 */ /* 0x000fe2000801140b */
[C---:B------:R-:W-:Y:S01]  /*1c20*/  ISETP.GE.AND P6, PT, R14.reuse, UR20, PT ;  /* 0x000000140e007c0c */ /* 0x040fe2000bfc6270 */
[----:B------:R-:W-:Y:S01]  /*1c30*/  @UP0 UIMAD.WIDE.U32 UR8, UR18, UR4, URZ ;  /* 0x00000004120802a5 */ /* 0x000fe2000f8e003f */
[C---:B------:R-:W-:Y:S01]  /*1c40*/  VIADD R19, R14.reuse, 0x10 ;  /* 0x000000100e137836 */ /* 0x040fe20000000000 */
[----:B------:R-:W-:Y:S01]  /*1c50*/  LOP3.LUT R3, R3, 0xfffffff8, RZ, 0xc0, !PT ;  /* 0xfffffff803037812 */ /* 0x000fe200078ec0ff */
[C---:B------:R-:W-:Y:S01]  /*1c60*/  IMAD.SHL.U32 R11, R14.reuse, 0x40, RZ ;  /* 0x000000400e0b7824 */ /* 0x040fe200078e00ff */
[----:B------:R-:W-:Y:S01]  /*1c70*/  @UP0 UIMAD UR18, UR18, UR5, UR9 ;  /* 0x00000005121202a4 */ /* 0x000fe2000f8e0209 */
[----:B------:R-:W-:Y:S01]  /*1c80*/  VIADD R17, R14, 0x20 ;  /* 0x000000200e117836 */ /* 0x000fe20000000000 */
[----:B------:R-:W-:Y:S01]  /*1c90*/  ISETP.GE.AND P0, PT, R19, UR20, PT ;  /* 0x0000001413007c0c */ /* 0x000fe2000bf06270 */
[----:B------:R-:W-:Y:S01]  /*1ca0*/  @!UP0 ULDC.64 UR4, c[0x0][0x228] ;  /* 0x00008a0000048ab9 */ /* 0x000fe20000000a00 */
[----:B------:R-:W-:Y:S01]  /*1cb0*/  IMAD.IADD R0, R96, 0x1, -R3 ;  /* 0x0000000160007824 */ /* 0x000fe200078e0a03 */
[----:B------:R-:W-:Y:S01]  /*1cc0*/  @!UP0 UIMAD UR9, UR23, UR4, URZ ;  /* 0x00000004170982a4 */ /* 0x000fe2000f8e023f */
[----:B------:R-:W-:Y:S01]  /*1cd0*/  LOP3.LUT R11, R11, 0x1c0, RZ, 0xc0, !PT ;  /* 0x000001c00b0b7812 */ /* 0x000fe200078ec0ff */
[----:B------:R-:W-:Y:S01]  /*1ce0*/  @!UP0 UIMAD.WIDE.U32 UR24, UR11, UR4, URZ ;  /* 0x000000040b1882a5 */ /* 0x000fe2000f8e003f */
[----:B------:R-:W-:Y:S01]  /*1cf0*/  IMAD.SHL.U32 R24, R0, 0x8, RZ ;  /* 0x0000000800187824 */ /* 0x000fe200078e00ff */
[----:B------:R-:W-:Y:S01]  /*1d00*/  @!UP0 UIMAD UR9, UR11, UR5, UR9 ;  /* 0x000000050b0982a4 */ /* 0x000fe2000f8e0209 */
[----:B------:R-:W3:Y:S01]  /*1d10*/  @!P6 LDC.64 R6, c[0x0][0x240] ;  /* 0x00009000ff06eb82 */ /* 0x000ee20000000a00 */
[----:B------:R-:W-:Y:S01]  /*1d20*/  USHF.R.S32.HI UR23, URZ, 0x1f, UR19 ;  /* 0x0000001f3f177899 */ /* 0x000fe20008011413 */
[----:B------:R-:W-:Y:S01]  /*1d30*/  ISETP.GE.AND P5, PT, R17, UR20, PT ;  /* 0x0000001411007c0c */ /* 0x000fe2000bfa6270 */
[----:B------:R-:W-:Y:S01]  /*1d40*/  @!UP0 UIADD3 UR18, UR25, UR9, URZ ;  /* 0x0000000919128290 */ /* 0x000fe2000fffe03f */
[----:B------:R-:W-:Y:S01]  /*1d50*/  SHF.R.S32.HI R23, RZ, 0x1f, R24 ;  /* 0x0000001fff177819 */ /* 0x000fe20000011418 */
[----:B------:R-:W-:Y:S01]  /*1d60*/  @!UP0 UMOV UR8, UR24 ;  /* 0x0000001800088c82 */ /* 0x000fe20008000000 */
[----:B------:R-:W4:Y:S01]  /*1d70*/  @!P0 S2R R29, SR_CgaCtaId ;  /* 0x00000000001d8919 */ /* 0x000f220000008800 */
[----:B------:R-:W-:Y:S01]  /*1d80*/  IADD3 R8, P1, R24, UR8, RZ ;  /* 0x0000000818087c10 */ /* 0x000fe2000ff3e0ff */
[----:B------:R-:W-:Y:S01]  /*1d90*/  ULDC.64 UR4, c[0x0][0x258] ;  /* 0x0000960000047ab9 */ /* 0x000fe20000000a00 */
[----:B------:R-:W5:Y:S01]  /*1da0*/  @!P6 LDC.64 R2, c[0x0][0x210] ;  /* 0x00008400ff02eb82 */ /* 0x000f620000000a00 */
[----:B------:R-:W-:Y:S01]  /*1db0*/  IMAD.U32 R26, RZ, RZ, UR4 ;  /* 0x00000004ff1a7e24 */ /* 0x000fe2000f8e00ff */
[----:B------:R-:W-:Y:S01]  /*1dc0*/  IADD3.X R9, R23, UR18, RZ, P1, !PT ;  /* 0x0000001217097c10 */ /* 0x000fe20008ffe4ff */
[----:B------:R-:W-:Y:S01]  /*1dd0*/  UIMAD UR23, UR23, UR4, URZ ;  /* 0x00000004171772a4 */ /* 0x000fe2000f8e023f */
[----:B------:R-:W-:Y:S01]  /*1de0*/  SHF.R.U32.HI R12, RZ, 0x3, R11 ;  /* 0x00000003ff0c7819 */ /* 0x000fe2000001160b */
[----:B------:R-:W-:Y:S01]  /*1df0*/  IMAD.SHL.U32 R33, R33, 0x8, RZ ;  /* 0x0000000821217824 */ /* 0x000fe200078e00ff */
[----:B------:R-:W-:Y:S01]  /*1e00*/  SHF.R.S32.HI R15, RZ, 0x1f, R14 ;  /* 0x0000001fff0f7819 */ /* 0x000fe2000001140e */
[----:B------:R-:W-:Y:S01]  /*1e10*/  IMAD.WIDE.U32 R26, R26, UR19, R8 ;  /* 0x000000131a1a7c25 */ /* 0x000fe2000f8e0008 */
[----:B------:R-:W-:Y:S01]  /*1e20*/  LOP3.LUT R9, R11, 0x38, R24, 0xf8, !PT ;  /* 0x000000380b097812 */ /* 0x000fe200078ef818 */
[----:B------:R-:W-:Y:S01]  /*1e30*/  UIMAD UR5, UR19, UR5, UR23 ;  /* 0x00000005130572a4 */ /* 0x000fe2000f8e0217 */
[----:B------:R-:W4:Y:S01]  /*1e40*/  @!P0 LDC.64 R10, c[0x0][0x240] ;  /* 0x00009000ff0a8b82 */ /* 0x000f220000000a00 */
[----:B-1----:R-:W-:Y:S01]  /*1e50*/  IMAD.WIDE R30, R31, 0x40, R14 ;  /* 0x000000401f1e7825 */ /* 0x002fe200078e020e */
[----:B------:R-:W-:Y:S01]  /*1e60*/  LOP3.LUT R12, R9, R12, RZ, 0x3c, !PT ;  /* 0x0000000c090c7212 */ /* 0x000fe200078e3cff */
[----:B------:R-:W-:Y:S01]  /*1e70*/  UMOV UR4, 0x400 ;  /* 0x0000040000047882 */ /* 0x000fe20000000000 */
[----:B------:R-:W-:Y:S01]  /*1e80*/  @!P0 MOV R4, 0x400 ;  /* 0x0000040000048802 */ /* 0x000fe20000000f00 */
[-C--:B---3--:R-:W-:Y:S01]  /*1e90*/  @!P6 IMAD R20, R31, R6.reuse, RZ ;  /* 0x000000061f14e224 */ /* 0x088fe200078e02ff */
[C---:B------:R-:W-:Y:S01]  /*1ea0*/  @!P0 IADD3 R18, P2, R30.reuse, 0x10, RZ ;  /* 0x000000101e128810 */ /* 0x040fe20007f5e0ff */
[----:B------:R-:W-:Y:S01]  /*1eb0*/  VIADD R27, R27, UR5 ;  /* 0x000000051b1b7c36 */ /* 0x000fe20008000000 */
[----:B------:R-:W1:Y:S01]  /*1ec0*/  @!P5 LDC.64 R8, c[0x0][0x240] ;  /* 0x00009000ff08db82 */ /* 0x000e620000000a00 */
[----:B------:R-:W-:Y:S01]  /*1ed0*/  @!P6 IMAD R20, R30, R7, R20 ;  /* 0x000000071e14e224 */ /* 0x000fe200078e0214 */
[----:B------:R-:W-:Y:S01]  /*1ee0*/  LOP3.LUT R12, R12, 0xfffffe00, R33, 0xf8, !PT ;  /* 0xfffffe000c0c7812 */ /* 0x000fe200078ef821 */
[----:B------:R-:W-:Y:S01]  /*1ef0*/  @!P6 IMAD.WIDE.U32 R34, R30, R6, R26 ;  /* 0x000000061e22e225 */ /* 0x000fe200078e001a */
[----:B--2---:R-:W-:Y:S01]  /*1f00*/  ULEA UR4, UR26, UR4, 0x18 ;  /* 0x000000041a047291 */ /* 0x004fe2000f8ec03f */
[----:B------:R-:W-:Y:S01]  /*1f10*/  LEA.HI R98, R5, R96, RZ, 0x5 ;  /* 0x0000006005627211 */ /* 0x000fe200078f28ff */
[----:B------:R-:W-:Y:S01]  /*1f20*/  ULDC.64 UR8, c[0x0][0x268] ;  /* 0x00009a0000087ab9 */ /* 0x000fe20000000a00 */
[----:B------:R-:W-:Y:S01]  /*1f30*/  @!P6 IMAD.IADD R20, R35, 0x1, R20 ;  /* 0x000000012314e824 */ /* 0x000fe200078e0214 */
[----:B------:R-:W2:Y:S01]  /*1f40*/  @!P0 LDC.64 R6, c[0x0][0x210] ;  /* 0x00008400ff068b82 */ /* 0x000ea20000000a00 */
[----:B-----5:R-:W-:Y:S01]  /*1f50*/  @!P6 LEA R36, P4, R34, R2, 0x1 ;  /* 0x000000022224e211 */ /* 0x020fe200078808ff */
[--C-:B------:R-:W-:Y:S01]  /*1f60*/  @!P0 IMAD.X R33, RZ, RZ, R31.reuse, P2 ;  /* 0x000000ffff218224 */ /* 0x100fe200010e061f */
[----:B----4-:R-:W-:Y:S01]  /*1f70*/  @!P0 LEA R29, R29, R4, 0x18 ;  /* 0x000000041d1d8211 */ /* 0x010fe200078ec0ff */
[----:B------:R-:W-:Y:S01]  /*1f80*/  USHF.L.U32 UR5, UR7, 0x5, URZ ;  /* 0x0000000507057899 */ /* 0x000fe2000800063f */
[----:B------:R-:W-:Y:S01]  /*1f90*/  @!P5 IADD3 R4, P1, R30, 0x20, RZ ;  /* 0x000000201e04d810 */ /* 0x000fe20007f3e0ff */
[----:B------:R-:W-:Y:S01]  /*1fa0*/  UIMAD.WIDE.U32 UR18, UR6, 0x20, URZ ;  /* 0x00000020061278a5 */ /* 0x000fe2000f8e003f */
[----:B------:R-:W-:Y:S01]  /*1fb0*/  @!P6 LEA.HI.X R37, R34, R3, R20, 0x1, P4 ;  /* 0x000000032225e211 */ /* 0x000fe200020f0c14 */
[----:B------:R-:W-:Y:S01]  /*1fc0*/  @!P0 IMAD R32, R33, R10, RZ ;  /* 0x0000000a21208224 */ /* 0x000fe200078e02ff */
[----:B------:R-:W3:Y:S01]  /*1fd0*/  @!P5 LDC.64 R2, c[0x0][0x210] ;  /* 0x00008400ff02db82 */ /* 0x000ee20000000a00 */
[----:B------:R-:W-:Y:S01]  /*1fe0*/  @!P5 IMAD.X R35, RZ, RZ, R31, P1 ;  /* 0x000000ffff23d224 */ /* 0x000fe200008e061f */
[----:B------:R-:W-:Y:S01]  /*1ff0*/  LEA R207, R12, UR4, 0x1 ;  /* 0x000000040ccf7c11 */ /* 0x000fe2000f8e08ff */
[----:B------:R-:W-:Y:S01]  /*2000*/  @!P0 IMAD R11, R18, R11, R32 ;  /* 0x0000000b120b8224 */ /* 0x000fe200078e0220 */
[----:B------:R-:W-:Y:S01]  /*2010*/  IADD3 R28, P2, R24, R28, RZ ;  /* 0x0000001c181c7210 */ /* 0x000fe20007f5e0ff */
[----:B------:R-:W-:Y:S01]  /*2020*/  @!P0 IMAD.MOV.U32 R32, RZ, RZ, R26 ;  /* 0x000000ffff208224 */ /* 0x000fe200078e001a */
[----:B------:R-:W-:Y:S01]  /*2030*/  SHF.R.S32.HI R97, RZ, 0x5, R98 ;  /* 0x00000005ff617819 */ /* 0x000fe20000011462 */
[----:B------:R-:W-:Y:S01]  /*2040*/  @!P0 IMAD.MOV.U32 R33, RZ, RZ, R27 ;  /* 0x000000ffff218224 */ /* 0x000fe200078e001b */
[----:B------:R-:W-:Y:S01]  /*2050*/  @!PT LDS RZ, [RZ] ;  /* 0x00000000fffff984 */ /* 0x000fe20000000800 */
[----:B------:R-:W-:Y:S01]  /*2060*/  @!PT LDS RZ, [RZ] ;  /* 0x00000000fffff984 */ /* 0x000fe20000000800 */
[----:B------:R-:W-:Y:S01]  /*2070*/  @!PT LDS RZ, [RZ] ;  /* 0x00000000fffff984 */ /* 0x000fe20000000800 */
[----:B------:R-:W-:Y:S01]  /*2080*/  @!P6 LDGSTS.E.BYPASS.LTC128B.128 [R207], desc[UR14][R36.64] ;  /* 0x0000000024cfefae */ /* 0x000fe2000b901d4e */
[----:B-1----:R-:W-:Y:S01]  /*2090*/  @!P5 IMAD R20, R35, R8, RZ ;  /* 0x000000082314d224 */ /* 0x002fe200078e02ff */
[----:B------:R-:W1:Y:S01]  /*20a0*/  LDC.64 R134, c[0x0][0x250] ;  /* 0x00009400ff867b82 */ /* 0x000e620000000a00 */
[----:B------:R-:W-:Y:S01]  /*20b0*/  @!P0 IMAD.WIDE.U32 R32, R18, R10, R32 ;  /* 0x0000000a12208225 */ /* 0x000fe200078e0020 */
[----:B------:R-:W-:Y:S01]  /*20c0*/  @!P6 LDGSTS.E.BYPASS.LTC128B.128 [R207+0x2000], desc[UR14][R36.64+0x80] ;  /* 0x0200008024cfefae */ /* 0x000fe2000b901d4e */
[----:B------:R-:W-:Y:S01]  /*20d0*/  LEA R213, R97, UR13, 0x4 ;  /* 0x0000000d61d57c11 */ /* 0x000fe2000f8e20ff */
[----:B------:R-:W-:Y:S01]  /*20e0*/  UIADD3 UR13, UR16, 0x1, -UR17 ;  /* 0x00000001100d7890 */ /* 0x000fe2000fffe811 */
[----:B------:R-:W-:Y:S01]  /*20f0*/  @!P5 IMAD R9, R4, R9, R20 ;  /* 0x000000090409d224 */ /* 0x000fe200078e0214 */
[----:B------:R-:W4:Y:S01]  /*2100*/  @!P5 S2R R10, SR_CgaCtaId ;  /* 0x00000000000ad919 */ /* 0x000f220000008800 */
[----:B------:R-:W-:Y:S01]  /*2110*/  @!P0 IMAD.IADD R20, R33, 0x1, R11 ;  /* 0x0000000121148824 */ /* 0x000fe200078e020b */
[----:B--2---:R-:W-:Y:S01]  /*2120*/  @!P0 LEA R34, P1, R32, R6, 0x1 ;  /* 0x0000000620228211 */ /* 0x004fe200078208ff */
[----:B------:R-:W-:Y:S01]  /*2130*/  VIADD R18, R14, 0x30 ;  /* 0x000000300e127836 */ /* 0x000fe20000000000 */
[----:B------:R2:W-:Y:S01]  /*2140*/  @!P6 LDGSTS.E.BYPASS.LTC128B.128 [R207+0x4000], desc[UR14][R36.64+0x100] ;  /* 0x0400010024cfefae */ /* 0x0005e2000b901d4e */
[----:B------:R-:W-:Y:S01]  /*2150*/  @!P0 IMAD R6, R12, 0x2, R29 ;  /* 0x000000020c068824 */ /* 0x000fe200078e021d */
[----:B------:R-:W-:Y:S01]  /*2160*/  @!P0 LEA.HI.X R35, R32, R7, R20, 0x1, P1 ;  /* 0x0000000720238211 */ /* 0x000fe200008f0c14 */
[----:B------:R-:W-:Y:S01]  /*2170*/  IMAD.X R29, R23, 0x1, R22, P2 ;  /* 0x00000001171d7824 */ /* 0x000fe200010e0616 */
[----:B------:R-:W-:Y:S01]  /*2180*/  ISETP.GE.AND P6, PT, R18, UR20, PT ;  /* 0x0000001412007c0c */ /* 0x000fe2000bfc6270 */
[----:B------:R-:W-:Y:S01]  /*2190*/  IMAD R13, R13, UR8, RZ ;  /* 0x000000080d0d7c24 */ /* 0x000fe2000f8e02ff */
[----:B------:R-:W-:Y:S01]  /*21a0*/  LOP3.LUT R215, R215, 0x6, RZ, 0xc0, !PT ;  /* 0x00000006d7d77812 */ /* 0x000fe200078ec0ff */
[----:B------:R-:W-:Y:S01]  /*21b0*/  @!P0 LDGSTS.E.BYPASS.LTC128B.128 [R6+0x800], desc[UR14][R34.64] ;  /* 0x0080000022068fae */ /* 0x000fe2000b901d4e */
[----:B------:R-:W-:Y:S01]  /*21c0*/  IMAD.WIDE.U32 R28, R14, UR6, R28 ;  /* 0x000000060e1c7c25 */ /* 0x000fe2000f8e001c */
[----:B------:R-:W-:-:S02]  /*21d0*/  UIADD3 UR17, UR16, -UR12, -UR17 ;  /* 0x8000000c10117290 */ /* 0x000fc4000fffe811 */
[----:B------:R-:W-:Y:S01]  /*21e0*/  @!P0 LDGSTS.E.BYPASS.LTC128B.128 [R6+0x2800], desc[UR14][R34.64+0x80] ;  /* 0x0280008022068fae */ /* 0x000fe2000b901d4e */
[----:B------:R-:W-:Y:S01]  /*21f0*/  IMAD.MOV.U32 R133, RZ, RZ, R28 ;  /* 0x000000ffff857224 */ /* 0x000fe200078e001c */
[----:B------:R-:W-:Y:S01]  /*2200*/  UIADD3 UR12, UR13, UR10, URZ ;  /* 0x0000000a0d0c7290 */ /* 0x000fe2000fffe03f */
[----:B------:R-:W-:Y:S01]  /*2210*/  IMAD.U32 R28, RZ, RZ, UR6 ;  /* 0x00000006ff1c7e24 */ /* 0x000fe2000f8e00ff */
[----:B------:R5:W-:Y:S01]  /*2220*/  @!P0 LDGSTS.E.BYPASS.LTC128B.128 [R6+0x4800], desc[UR14][R34.64+0x100] ;  /* 0x0480010022068fae */ /* 0x000be2000b901d4e */
[----:B------:R-:W-:Y:S01]  /*2230*/  IADD3 R148, P0, R14, R25, RZ ;  /* 0x000000190e947210 */ /* 0x000fe20007f1e0ff */
[----:B------:R-:W-:Y:S01]  /*2240*/  IMAD.U32 R210, RZ, RZ, UR13 ;  /* 0x0000000dffd27e24 */ /* 0x000fe2000f8e00ff */
[----:B------:R-:W5:Y:S03]  /*2250*/  @!P6 S2R R11, SR_CgaCtaId ;  /* 0x00000000000be919 */ /* 0x000f660000008800 */
[C---:B------:R-:W-:Y:S01]  /*2260*/  IMAD.X R21, R15.reuse, 0x1, R21, P0 ;  /* 0x000000010f157824 */ /* 0x040fe200000e0615 */
[----:B------:R-:W-:Y:S01]  /*2270*/  IADD3 R24, P0, R24, UR22, RZ ;  /* 0x0000001618187c10 */ /* 0x000fe2000ff1e0ff */
[----:B------:R-:W-:-:S02]  /*2280*/  IMAD R15, R15, UR6, RZ ;  /* 0x000000060f0f7c24 */ /* 0x000fc4000f8e02ff */
[----:B-1----:R-:W-:Y:S01]  /*2290*/  IMAD R21, R21, R134, RZ ;  /* 0x0000008615157224 */ /* 0x002fe200078e02ff */
[----:B------:R-:W-:Y:S01]  /*22a0*/  IADD3.X R25, R23, UR21, RZ, P0, !PT ;  /* 0x0000001517197c10 */ /* 0x000fe200087fe4ff */
[----:B--2---:R-:W-:Y:S01]  /*22b0*/  @!P5 IMAD.MOV.U32 R36, RZ, RZ, R26 ;  /* 0x000000ffff24d224 */ /* 0x004fe200078e001a */
[----:B------:R-:W-:Y:S01]  /*22c0*/  @!P5 MOV R23, 0x400 ;  /* 0x000004000017d802 */ /* 0x000fe20000000f00 */
[----:B------:R-:W-:Y:S01]  /*22d0*/  @!P5 IMAD.MOV.U32 R37, RZ, RZ, R27 ;  /* 0x000000ffff25d224 */ /* 0x000fe200078e001b */
[----:B------:R-:W-:Y:S01]  /*22e0*/  @!P6 IADD3 R22, P0, R30, 0x30, RZ ;  /* 0x000000301e16e810 */ /* 0x000fe20007f1e0ff */
[----:B------:R-:W-:Y:S01]  /*22f0*/  IMAD.WIDE.U32 R24, R16, UR8, R24 ;  /* 0x0000000810187c25 */ /* 0x000fe2000f8e0018 */
[----:B----4-:R-:W-:-:S03]  /*2300*/  @!P5 LEA R23, R10, R23, 0x18 ;  /* 0x000000170a17d211 */ /* 0x010fc600078ec0ff */
[----:B------:R-:W-:-:S04]  /*2310*/  @!P5 IMAD.WIDE.U32 R36, R4, R8, R36 ;  /* 0x000000080424d225 */ /* 0x000fc800078e0024 */
[----:B------:R-:W-:Y:S01]  /*2320*/  IMAD.SHL.U32 R4, R206, 0x40, RZ ;  /* 0x00000040ce047824 */ /* 0x000fe200078e00ff */
[----:B---3--:R-:W-:Y:S01]  /*2330*/  @!P5 LEA R32, P1, R36, R2, 0x1 ;  /* 0x000000022420d211 */ /* 0x008fe200078208ff */
[----:B------:R-:W-:Y:S02]  /*2340*/  @!P5 IMAD.IADD R8, R37, 0x1, R9 ;  /* 0x000000012508d824 */ /* 0x000fe400078e0209 */
[----:B-----5:R-:W-:Y:S01]  /*2350*/  @!P6 IMAD.MOV.U32 R35, RZ, RZ, R27 ;  /* 0x000000ffff23e224 */ /* 0x020fe200078e001b */
[----:B------:R-:W-:Y:S01]  /*2360*/  IADD3 R20, -R4, UR16, RZ ;  /* 0x0000001004147c10 */ /* 0x000fe2000fffe1ff */
[----:B------:R-:W-:Y:S01]  /*2370*/  @!P6 IMAD.MOV.U32 R34, RZ, RZ, R26 ;  /* 0x000000ffff22e224 */ /* 0x000fe200078e001a */
[----:B------:R-:W-:Y:S01]  /*2380*/  @!P5 LEA.HI.X R33, R36, R3, R8, 0x1, P1 ;  /* 0x000000032421d211 */ /* 0x000fe200008f0c08 */
[----:B------:R-:W-:Y:S01]  /*2390*/  @!P5 IMAD R27, R12, 0x2, R23 ;  /* 0x000000020c1bd824 */ /* 0x000fe200078e0217 */
[-C--:B------:R-:W-:Y:S01]  /*23a0*/  ISETP.GE.AND P1, PT, R14, R20.reuse, PT ;  /* 0x000000140e00720c */ /* 0x080fe20003f26270 */
[----:B------:R-:W1:Y:S01]  /*23b0*/  @!P6 LDC.64 R8, c[0x0][0x240] ;  /* 0x00009000ff08eb82 */ /* 0x000e620000000a00 */
[-C--:B------:R-:W-:Y:S01]  /*23c0*/  ISETP.GE.AND P4, PT, R19, R20.reuse, PT ;  /* 0x000000141300720c */ /* 0x080fe20003f86270 */
[----:B------:R-:W-:Y:S01]  /*23d0*/  @!P6 IMAD.X R31, RZ, RZ, R31, P0 ;  /* 0x000000ffff1fe224 */ /* 0x000fe200000e061f */
[-C--:B------:R-:W-:Y:S01]  /*23e0*/  ISETP.GE.AND P2, PT, R17, R20.reuse, PT ;  /* 0x000000141100720c */ /* 0x080fe20003f46270 */
[----:B------:R-:W-:Y:S01]  /*23f0*/  @!P5 LDGSTS.E.BYPASS.LTC128B.128 [R27+0x1000], desc[UR14][R32.64] ;  /* 0x01000000201bdfae */ /* 0x000fe2000b901d4e */
[----:B------:R-:W-:-:S03]  /*2400*/  ISETP.GE.AND P0, PT, R18, R20, PT ;  /* 0x000000141200720c */ /* 0x000fc60003f06270 */
[----:B------:R-:W2:Y:S01]  /*2410*/  @!P6 LDC.64 R2, c[0x0][0x210] ;  /* 0x00008400ff02eb82 */ /* 0x000ea20000000a00 */
[----:B------:R-:W-:Y:S03]  /*2420*/  @!P5 LDGSTS.E.BYPASS.LTC128B.128 [R27+0x3000], desc[UR14][R32.64+0x80] ;  /* 0x03000080201bdfae */ /* 0x000fe6000b901d4e */
[----:B------:R-:W3:Y:S04]  /*2430*/  @!P1 S2R R10, SR_CgaCtaId ;  /* 0x00000000000a9919 */ /* 0x000ee80000008800 */
[----:B------:R-:W4:Y:S01]  /*2440*/  @!P1 LDC.64 R6, c[0x0][0x218] ;  /* 0x00008600ff069b82 */ /* 0x000f220000000a00 */
[----:B------:R-:W5:Y:S01]  /*2450*/  @!P4 S2R R26, SR_CgaCtaId ;  /* 0x00000000001ac919 */ /* 0x000f620000008800 */
[----:B------:R-:W-:Y:S01]  /*2460*/  VOTEU.ALL UP0, P0 ;  /* 0x00000000003f7886 */ /* 0x000fe20000000000 */
[----:B------:R-:W5:Y:S01]  /*2470*/  @!P2 S2R R23, SR_CgaCtaId ;  /* 0x000000000017a919 */ /* 0x000f620000008800 */
[-C--:B-1----:R-:W-:Y:S01]  /*2480*/  @!P6 IMAD R31, R31, R8.reuse, RZ ;  /* 0x000000081f1fe224 */ /* 0x082fe200078e02ff */
[----:B------:R3:W-:Y:S01]  /*2490*/  @!P5 LDGSTS.E.BYPASS.LTC128B.128 [R27+0x5000], desc[UR14][R32.64+0x100] ;  /* 0x05000100201bdfae */ /* 0x0007e2000b901d4e */
[----:B------:R-:W-:Y:S01]  /*24a0*/  @!P6 IMAD.WIDE.U32 R34, R22, R8, R34 ;  /* 0x000000081622e225 */ /* 0x000fe200078e0022 */
[----:B------:R-:W-:-:S03]  /*24b0*/  @!P6 MOV R8, 0x400 ;  /* 0x000004000008e802 */ /* 0x000fc60000000f00 */
[----:B------:R-:W-:Y:S01]  /*24c0*/  @!P6 IMAD R9, R22, R9, R31 ;  /* 0x000000091609e224 */ /* 0x000fe200078e021f */
[----:B------:R-:W-:Y:S02]  /*24d0*/  @!P6 LEA R11, R11, R8, 0x18 ;  /* 0x000000080b0be211 */ /* 0x000fe400078ec0ff */
[----:B--2---:R-:W-:Y:S01]  /*24e0*/  @!P6 LEA R30, P5, R34, R2, 0x1 ;  /* 0x00000002221ee211 */ /* 0x004fe200078a08ff */
[----:B------:R-:W-:Y:S01]  /*24f0*/  @!P6 IMAD.IADD R22, R35, 0x1, R9 ;  /* 0x000000012316e824 */ /* 0x000fe200078e0209 */
[----:B------:R-:W-:Y:S01]  /*2500*/  @!P1 MOV R9, 0x400 ;  /* 0x0000040000099802 */ /* 0x000fe20000000f00 */
[----:B------:R-:W-:Y:S01]  /*2510*/  IMAD R2, R14, UR7, R15 ;  /* 0x000000070e027c24 */ /* 0x000fe2000f8e020f */
[----:B------:R-:W-:Y:S01]  /*2520*/  @!P2 MOV R8, 0x400 ;  /* 0x000004000008a802 */ /* 0x000fe20000000f00 */
[----:B------:R-:W1:Y:S01]  /*2530*/  @!P0 S2R R15, SR_CgaCtaId ;  /* 0x00000000000f8919 */ /* 0x000e620000008800 */
[----:B------:R-:W-:Y:S01]  /*2540*/  @!P6 LEA.HI.X R31, R34, R3, R22, 0x1, P5 ;  /* 0x00000003221fe211 */ /* 0x000fe200028f0c16 */
[----:B------:R-:W-:Y:S01]  /*2550*/  @!P6 IMAD R3, R12, 0x2, R11 ;  /* 0x000000020c03e824 */ /* 0x000fe200078e020b */
[----:B----4-:R-:W-:Y:S01]  /*2560*/  @!P1 LEA R6, P5, R133, R6, 0x1 ;  /* 0x0000000685069211 */ /* 0x010fe200078a08ff */
[----:B------:R-:W-:-:S02]  /*2570*/  IMAD.IADD R2, R29, 0x1, R2 ;  /* 0x000000011d027824 */ /* 0x000fc400078e0202 */
[----:B------:R-:W-:Y:S01]  /*2580*/  IMAD.U32 R22, RZ, RZ, UR6 ;  /* 0x00000006ff167e24 */ /* 0x000fe2000f8e00ff */
[----:B------:R-:W-:Y:S02]  /*2590*/  @!P6 LDGSTS.E.BYPASS.LTC128B.128 [R3+0x1800], desc[UR14][R30.64] ;  /* 0x018000001e03efae */ /* 0x000fe4000b901d4e */
[----:B------:R-:W-:Y:S02]  /*25a0*/  @!P1 LEA.HI.X R7, R133, R7, R2, 0x1, P5 ;  /* 0x0000000785079211 */ /* 0x000fe400028f0c02 */
[----:B------:R-:W-:Y:S01]  /*25b0*/  ISETP.GE.AND P5, PT, R17, R20, PT ;  /* 0x000000141100720c */ /* 0x000fe20003fa6270 */
[----:B------:R-:W-:Y:S01]  /*25c0*/  @!P6 LDGSTS.E.BYPASS.LTC128B.128 [R3+0x3800], desc[UR14][R30.64+0x80] ;  /* 0x038000801e03efae */ /* 0x000fe2000b901d4e */
[----:B---3--:R-:W-:Y:S02]  /*25d0*/  @!P1 LEA R27, R10, R9, 0x18 ;  /* 0x000000090a1b9211 */ /* 0x008fe400078ec0ff */
[----:B------:R-:W2:Y:S01]  /*25e0*/  @!P4 LDC.64 R10, c[0x0][0x218] ;  /* 0x00008600ff0acb82 */ /* 0x000ea20000000a00 */
[----:B------:R-:W-:Y:S01]  /*25f0*/  @!P4 MOV R9, 0x400 ;  /* 0x000004000009c802 */ /* 0x000fe20000000f00 */
[----:B------:R3:W-:Y:S01]  /*2600*/  @!P6 LDGSTS.E.BYPASS.LTC128B.128 [R3+0x5800], desc[UR14][R30.64+0x100] ;  /* 0x058001001e03efae */ /* 0x0007e2000b901d4e */
[----:B------:R-:W-:Y:S01]  /*2610*/  @!P1 IMAD R27, R12, 0x2, R27 ;  /* 0x000000020c1b9824 */ /* 0x000fe200078e021b */
[----:B-----5:R-:W-:-:S02]  /*2620*/  @!P2 LEA R23, R23, R8, 0x18 ;  /* 0x000000081717a211 */ /* 0x020fc400078ec0ff */
[----:B------:R-:W-:Y:S02]  /*2630*/  @!P4 LEA R17, R26, R9, 0x18 ;  /* 0x000000091a11c211 */ /* 0x000fe400078ec0ff */
[----:B------:R-:W4:Y:S01]  /*2640*/  @!P2 LDC.64 R8, c[0x0][0x218] ;  /* 0x00008600ff08ab82 */ /* 0x000f220000000a00 */
[----:B------:R-:W-:Y:S01]  /*2650*/  @!P1 LDGSTS.E.BYPASS.LTC128B.128 [R27+0x6000], desc[UR14][R6.64] ;  /* 0x06000000061b9fae */ /* 0x000fe2000b901d4e */
[----:B------:R-:W-:Y:S01]  /*2660*/  ISETP.GE.AND P6, PT, R19, R20, PT ;  /* 0x000000141300720c */ /* 0x000fe20003fc6270 */
[C---:B------:R-:W-:Y:S01]  /*2670*/  @!P4 IMAD R17, R12.reuse, 0x2, R17 ;  /* 0x000000020c11c824 */ /* 0x040fe200078e0211 */
[----:B------:R-:W-:Y:S01]  /*2680*/  @!P0 MOV R26, 0x400 ;  /* 0x00000400001a8802 */ /* 0x000fe20000000f00 */
[----:B------:R-:W-:Y:S01]  /*2690*/  @!P1 LDGSTS.E.BYPASS.LTC128B.128 [R27+0x8000], desc[UR14][R6.64+0x80] ;  /* 0x08000080061b9fae */ /* 0x000fe2000b901d4e */
[----:B------:R-:W-:Y:S02]  /*26a0*/  @!P2 IMAD R23, R12, 0x2, R23 ;  /* 0x000000020c17a824 */ /* 0x000fe400078e0217 */
[----:B-1----:R-:W-:Y:S01]  /*26b0*/  @!P0 LEA R15, R15, R26, 0x18 ;  /* 0x0000001a0f0f8211 */ /* 0x002fe200078ec0ff */
[----:B------:R1:W-:Y:S01]  /*26c0*/  @!P1 LDGSTS.E.BYPASS.LTC128B.128 [R27+0xa000], desc[UR14][R6.64+0x100] ;  /* 0x0a000100061b9fae */ /* 0x0003e2000b901d4e */
[----:B------:R-:W-:Y:S01]  /*26d0*/  @!P4 LEA R19, P1, R28, R133, 0x4 ;  /* 0x000000851c13c211 */ /* 0x000fe200078220ff */
[----:B------:R-:W-:-:S02]  /*26e0*/  @!P0 IMAD.MOV.U32 R26, RZ, RZ, R133 ;  /* 0x000000ffff1a8224 */ /* 0x000fc400078e0085 */
[----:B---3--:R-:W-:-:S05]  /*26f0*/  IMAD.U32 R3, RZ, RZ, UR7 ;  /* 0x00000007ff037e24 */ /* 0x008fca000f8e00ff */
[----:B------:R-:W-:Y:S01]  /*2700*/  @!P4 LEA.HI.X R22, R22, R2, R3, 0x4, P1 ;  /* 0x000000021616c211 */ /* 0x000fe200008f2403 */
[----:B------:R-:W-:Y:S01]  /*2710*/  IMAD R3, R16, UR9, R13 ;  /* 0x0000000910037c24 */ /* 0x000fe2000f8e020d */
[----:B--2---:R-:W-:Y:S01]  /*2720*/  @!P4 LEA R10, P1, R19, R10, 0x1 ;  /* 0x0000000a130ac211 */ /* 0x004fe200078208ff */
[----:B------:R-:W-:Y:S01]  /*2730*/  IMAD.U32 R13, RZ, RZ, UR6 ;  /* 0x00000006ff0d7e24 */ /* 0x000fe2000f8e00ff */
[----:B------:R-:W-:Y:S01]  /*2740*/  ULDC.64 UR8, c[0x0][0x220] ;  /* 0x0000880000087ab9 */ /* 0x000fe20000000a00 */
[----:B------:R-:W-:Y:S01]  /*2750*/  IMAD.IADD R25, R25, 0x1, R3 ;  /* 0x0000000119197824 */ /* 0x000fe200078e0203 */
[----:B------:R-:W-:Y:S01]  /*2760*/  @!P4 LEA.HI.X R11, R19, R11, R22, 0x1, P1 ;  /* 0x0000000b130bc211 */ /* 0x000fe200008f0c16 */
[----:B------:R-:W-:Y:S01]  /*2770*/  IMAD.U32 R19, RZ, RZ, UR5 ;  /* 0x00000005ff137e24 */ /* 0x000fe2000f8e00ff */
[----:B------:R-:W-:Y:S01]  /*2780*/  @!P2 IADD3 R16, P1, R133, UR18, RZ ;  /* 0x000000128510ac10 */ /* 0x000fe2000ff3e0ff */
[----:B------:R-:W-:Y:S01]  /*2790*/  @!UP0 UIMAD UR5, UR7, 0x30, URZ ;  /* 0x00000030070588a4 */ /* 0x000fe2000f8e023f */
[----:B-1----:R-:W1:Y:S01]  /*27a0*/  @!P0 LDC.64 R6, c[0x0][0x218] ;  /* 0x00008600ff068b82 */ /* 0x002e620000000a00 */
[----:B------:R-:W-:Y:S01]  /*27b0*/  @!P0 IMAD.MOV.U32 R27, RZ, RZ, R2 ;  /* 0x000000ffff1b8224 */ /* 0x000fe200078e0002 */
[----:B------:R-:W-:Y:S01]  /*27c0*/  @!P2 IADD3.X R19, R2, UR19, R19, P1, !PT ;  /* 0x000000130213ac10 */ /* 0x000fe20008ffe413 */
[----:B------:R-:W-:Y:S01]  /*27d0*/  @!P4 LDGSTS.E.BYPASS.LTC128B.128 [R17+0x6800], desc[UR14][R10.64] ;  /* 0x068000000a11cfae */ /* 0x000fe2000b901d4e */
[C---:B----4-:R-:W-:Y:S01]  /*27e0*/  @!P2 LEA R8, P1, R16.reuse, R8, 0x1 ;  /* 0x000000081008a211 */ /* 0x050fe200078208ff */
[----:B------:R-:W-:Y:S01]  /*27f0*/  @!P0 IMAD.WIDE.U32 R26, R13, 0x30, R26 ;  /* 0x000000300d1a8825 */ /* 0x000fe200078e001a */
[----:B------:R-:W-:Y:S01]  /*2800*/  LEA.HI R3, R5, R96, RZ, 0x4 ;  /* 0x0000006005037211 */ /* 0x000fe200078f20ff */
[----:B------:R-:W-:Y:S01]  /*2810*/  @!P4 LDGSTS.E.BYPASS.LTC128B.128 [R17+0x8800], desc[UR14][R10.64+0x80] ;  /* 0x088000800a11cfae */ /* 0x000fe2000b901d4e */
[----:B------:R-:W-:Y:S01]  /*2820*/  @!P2 LEA.HI.X R9, R16, R9, R19, 0x1, P1 ;  /* 0x000000091009a211 */ /* 0x000fe200008f0c13 */
[----:B------:R-:W-:Y:S01]  /*2830*/  @!P0 VIADD R13, R27, UR5 ;  /* 0x000000051b0d8c36 */ /* 0x000fe20008000000 */
[----:B------:R-:W-:Y:S01]  /*2840*/  ULDC UR5, c[0x0][0x39c] ;  /* 0x0000e70000057ab9 */ /* 0x000fe20000000800 */
[----:B------:R2:W-:Y:S01]  /*2850*/  @!P4 LDGSTS.E.BYPASS.LTC128B.128 [R17+0xa800], desc[UR14][R10.64+0x100] ;  /* 0x0a8001000a11cfae */ /* 0x0005e2000b901d4e */
[----:B------:R-:W-:-:S03]  /*2860*/  ISETP.GE.AND P4, PT, R18, R20, PT ;  /* 0x000000141200720c */ /* 0x000fc60003f86270 */
[----:B------:R-:W-:Y:S04]  /*2870*/  @!P2 LDGSTS.E.BYPASS.LTC128B.128 [R23+0x7000], desc[UR14][R8.64] ;  /* 0x070000000817afae */ /* 0x000fe8000b901d4e */
[----:B------:R-:W-:Y:S04]  /*2880*/  @!P2 LDGSTS.E.BYPASS.LTC128B.128 [R23+0x9000], desc[UR14][R8.64+0x80] ;  /* 0x090000800817afae */ /* 0x000fe8000b901d4e */
[----:B------:R3:W-:Y:S01]  /*2890*/  @!P2 LDGSTS.E.BYPASS.LTC128B.128 [R23+0xb000], desc[UR14][R8.64+0x100] ;  /* 0x0b0001000817afae */ /* 0x0007e2000b901d4e */
[----:B-1----:R-:W-:Y:S01]  /*28a0*/  @!P0 LEA R28, P1, R26, R6, 0x1 ;  /* 0x000000061a1c8211 */ /* 0x002fe200078208ff */
[----:B------:R-:W-:Y:S01]  /*28b0*/  IMAD.SHL.U32 R6, R135, 0x20, RZ ;  /* 0x0000002087067824 */ /* 0x000fe200078e00ff */
[----:B------:R-:W-:-:S02]  /*28c0*/  ISETP.GE.AND P2, PT, R14, R20, PT ;  /* 0x000000140e00720c */ /* 0x000fc40003f46270 */
[----:B------:R-:W-:Y:S01]  /*28d0*/  @!P0 LEA.HI.X R29, R26, R7, R13, 0x1, P1 ;  /* 0x000000071a1d8211 */ /* 0x000fe200008f0c0d */
[----:B------:R-:W-:Y:S02]  /*28e0*/  @!P0 IMAD R7, R12, 0x2, R15 ;  /* 0x000000020c078824 */ /* 0x000fe400078e020f */
[----:B------:R-:W-:-:S03]  /*28f0*/  IMAD.WIDE.U32 R12, R134, 0x20, RZ ;  /* 0x00000020860c7825 */ /* 0x000fc600078e00ff */
[----:B------:R-:W-:Y:S04]  /*2900*/  @!P0 LDGSTS.E.BYPASS.LTC128B.128 [R7+0x7800], desc[UR14][R28.64] ;  /* 0x078000001c078fae */ /* 0x000fe8000b901d4e */
[----:B------:R-:W-:Y:S01]  /*2910*/  @!P0 LDGSTS.E.BYPASS.LTC128B.128 [R7+0x9800], desc[UR14][R28.64+0x80] ;  /* 0x098000801c078fae */ /* 0x000fe2000b901d4e */
[----:B--2---:R-:W-:Y:S01]  /*2920*/  LOP3.LUT R11, R3, 0xfffffff0, RZ, 0xc0, !PT ;  /* 0xfffffff0030b7812 */ /* 0x004fe200078ec0ff */
[----:B------:R-:W-:Y:S01]  /*2930*/  IMAD.SHL.U32 R10, R14, 0x8, RZ ;  /* 0x000000080e0a7824 */ /* 0x000fe200078e00ff */
[----:B------:R-:W-:Y:S01]  /*2940*/  SHF.R.S32.HI R3, RZ, 0x4, R3 ;  /* 0x00000004ff037819 */ /* 0x000fe20000011403 */
[----:B------:R1:W-:Y:S03]  /*2950*/  @!P0 LDGSTS.E.BYPASS.LTC128B.128 [R7+0xb800], desc[UR14][R28.64+0x100] ;  /* 0x0b8001001c078fae */ /* 0x0003e6000b901d4e */
[----:B------:R-:W-:Y:S01]  /*2960*/  LEA.HI R15, R3, R3, RZ, 0x1 ;  /* 0x00000003030f7211 */ /* 0x000fe200078f08ff */
[----:B------:R-:W0:Y:S03]  /*2970*/  LDGDEPBAR ;  /* 0x00000000000079af */ /* 0x000e260000000000 */
[----:B------:R-:W-:Y:S01]  /*2980*/  LOP3.LUT R14, R15, 0xfffffffe, RZ, 0xc0, !PT ;  /* 0xfffffffe0f0e7812 */ /* 0x000fe200078ec0ff */
[----:B---3--:R-:W-:-:S02]  /*2990*/  IMAD.IADD R8, R96, 0x1, -R11 ;  /* 0x0000000160087824 */ /* 0x008fc400078e0a0b */
[----:B------:R-:W-:Y:S02]  /*29a0*/  IMAD.SHL.U32 R11, R0, 0x40, RZ ;  /* 0x00000040000b7824 */ /* 0x000fe400078e00ff */
[C---:B------:R-:W-:Y:S02]  /*29b0*/  IMAD R9, R148.reuse, R135, R21 ;  /* 0x0000008794097224 */ /* 0x040fe400078e0215 */
[----:B------:R-:W-:Y:S01]  /*29c0*/  IMAD.WIDE.U32 R148, R148, R134, R24 ;  /* 0x0000008694947225 */ /* 0x000fe200078e0018 */
[----:B------:R-:W-:-:S03]  /*29d0*/  LOP3.LUT R11, R11, 0x1c0, RZ, 0xc0, !PT ;  /* 0x000001c00b0b7812 */ /* 0x000fc600078ec0ff */
[----:B------:R-:W-:Y:S01]  /*29e0*/  IMAD.IADD R144, R149, 0x1, R9 ;  /* 0x0000000195907824 */ /* 0x000fe200078e0209 */
[C---:B------:R-:W-:Y:S01]  /*29f0*/  LEA R204, P0, R148.reuse, UR8, 0x1 ;  /* 0x0000000894cc7c11 */ /* 0x040fe2000f8008ff */
[----:B------:R-:W-:Y:S01]  /*2a00*/  IMAD.IADD R3, R3, 0x1, -R14 ;  /* 0x0000000103037824 */ /* 0x000fe200078e0a0e */
[----:B------:R-:W-:Y:S02]  /*2a10*/  LOP3.LUT R10, R11, 0x8, R10, 0xf8, !PT ;  /* 0x000000080b0a7812 */ /* 0x000fe400078ef80a */
[----:B------:R-:W-:Y:S02]  /*2a20*/  SHF.R.U32.HI R9, RZ, 0x3, R11 ;  /* 0x00000003ff097819 */ /* 0x000fe4000001160b */
[----:B------:R-:W-:Y:S02]  /*2a30*/  LEA.HI.X R205, R148, UR9, R144, 0x1, P0 ;  /* 0x0000000994cd7c11 */ /* 0x000fe400080f0c90 */
[----:B-1----:R-:W-:Y:S01]  /*2a40*/  SHF.R.S32.HI R7, RZ, 0x1f, R8 ;  /* 0x0000001fff077819 */ /* 0x002fe20000011408 */
[----:B------:R-:W-:-:S04]  /*2a50*/  DEPBAR.LE SB0, 0x0 ;  /* 0x000080000000791a */ /* 0x000fc80000000000 */
[----:B------:R-:W-:Y:S01]  /*2a60*/  BAR.SYNC.DEFER_BLOCKING 0x0 ;  /* 0x0000000000007b1d */ /* 0x000fe20000010000 */
[----:B------:R-:W-:Y:S02]  /*2a70*/  LEA.HI R7, R7, R8, RZ, 0x3 ;  /* 0x0000000807077211 */ /* 0x000fe400078f18ff */
[----:B------:R-:W-:Y:S02]  /*2a80*/  @!P6 IADD3 R12, P0, R204, R12, RZ ;  /* 0x0000000ccc0ce210 */ /* 0x000fe40007f1e0ff */
[C---:B------:R-:W-:Y:S01]  /*2a90*/  LOP3.LUT R11, R7.reuse, 0xfffffff8, RZ, 0xc0, !PT ;  /* 0xfffffff8070b7812 */ /* 0x040fe200078ec0ff */
[----:B------:R-:W-:Y:S01]  /*2aa0*/  IMAD.SHL.U32 R5, R7, 0x40, RZ ;  /* 0x0000004007057824 */ /* 0x000fe200078e00ff */
[----:B------:R-:W-:Y:S01]  /*2ab0*/  LOP3.LUT R10, R10, R9, RZ, 0x3c, !PT ;  /* 0x000000090a0a7212 */ /* 0x000fe200078e3cff */
[----:B------:R-:W-:Y:S01]  /*2ac0*/  IMAD.MOV.U32 R7, RZ, RZ, 0x10 ;  /* 0x00000010ff077424 */ /* 0x000fe200078e00ff */
[----:B------:R-:W-:Y:S01]  /*2ad0*/  @!P6 IADD3.X R13, R205, R13, R6, P0, !PT ;  /* 0x0000000dcd0de210 */ /* 0x000fe200007fe406 */
[----:B------:R-:W-:-:S02]  /*2ae0*/  IMAD.IADD R11, R8, 0x1, -R11 ;  /* 0x00000001080b7824 */ /* 0x000fc400078e0a0b */
[C---:B------:R-:W-:Y:S02]  /*2af0*/  IMAD R201, R3.reuse, 0x200, R10 ;  /* 0x0000020003c97824 */ /* 0x040fe400078e020a */
[----:B------:R-:W-:Y:S02]  /*2b00*/  IMAD.SHL.U32 R8, R3, 0x8, RZ ;  /* 0x0000000803087824 */ /* 0x000fe400078e00ff */
[----:B------:R-:W-:Y:S01]  /*2b10*/  @!P4 IMAD R6, R135, 0x60, RZ ;  /* 0x000000608706c824 */ /* 0x000fe200078e02ff */
        /* <DEDUP_REMOVED lines=11> */
[C---:B------:R-:W-:Y:S01]  /*2bd0*/  R2P PR, R11.reuse, 0x6 ;  /* 0x000000060b007804 */ /* 0x040fe20000000000 */
[----:B------:R-:W-:Y:S01]  /*2be0*/  IMAD.SHL.U32 R11, R11, 0x40, RZ ;  /* 0x000000400b0b7824 */ /* 0x000fe200078e00ff */
[----:B------:R-:W-:Y:S01]  /*2bf0*/  @!P5 LEA R14, P0, R134, R204, 0x6 ;  /* 0x000000cc860ed211 */ /* 0x000fe200078030ff */
[----:B------:R-:W-:Y:S02]  /*2c00*/  @P6 STS.128 [R207+0xc800], RZ ;  /* 0x00c800ffcf006388 */ /* 0x000fe40000000c00 */
[----:B------:R-:W-:-:S02]  /*2c10*/  SEL R7, R7, 0xfffffff0, !P1 ;  /* 0xfffffff007077807 */ /* 0x000fc40004800000 */
[----:B------:R-:W-:Y:S01]  /*2c20*/  LOP3.LUT R3, R11, 0x1c0, RZ, 0xc0, !PT ;  /* 0x000001c00b037812 */ /* 0x000fe200078ec0ff */
[C---:B------:R-:W-:Y:S01]  /*2c30*/  @!P4 IMAD.WIDE.U32 R10, R134.reuse, 0x60, R204 ;  /* 0x00000060860ac825 */ /* 0x040fe200078e00cc */
[----:B------:R-:W-:Y:S01]  /*2c40*/  @!P5 LEA.HI.X R15, R134, R205, R135, 0x6, P0 ;  /* 0x000000cd860fd211 */ /* 0x000fe200000f3487 */
[----:B------:R-:W-:Y:S01]  /*2c50*/  @P6 STS.128 [R207+0xe800], RZ ;  /* 0x00e800ffcf006388 */ /* 0x000fe20000000c00 */
[----:B------:R-:W-:Y:S01]  /*2c60*/  LOP3.LUT R8, R3, 0x8, R8, 0xf8, !PT ;  /* 0x0000000803087812 */ /* 0x000fe200078ef808 */
[----:B------:R-:W-:Y:S01]  /*2c70*/  @!P4 IMAD.IADD R11, R11, 0x1, R6 ;  /* 0x000000010b0bc824 */ /* 0x000fe200078e0206 */
[----:B------:R-:W-:Y:S01]  /*2c80*/  SHF.R.U32.HI R3, RZ, 0x3, R3 ;  /* 0x00000003ff037819 */ /* 0x000fe20000011603 */
[----:B------:R-:W-:Y:S01]  /*2c90*/  @P6 STS.128 [R207+0x10800], RZ ;  /* 0x010800ffcf006388 */ /* 0x000fe20000000c00 */
[----:B------:R-:W-:Y:S01]  /*2ca0*/  LOP3.LUT R6, R5, 0xfffffe00, RZ, 0xc0, !PT ;  /* 0xfffffe0005067812 */ /* 0x000fe200078ec0ff */
[----:B------:R-:W-:Y:S01]  /*2cb0*/  IMAD.MOV.U32 R5, RZ, RZ, 0x20 ;  /* 0x00000020ff057424 */ /* 0x000fe200078e00ff */
[----:B------:R-:W-:Y:S01]  /*2cc0*/  LOP3.LUT R3, R8, R3, RZ, 0x3c, !PT ;  /* 0x0000000308037212 */ /* 0x000fe200078e3cff */
[----:B------:R-:W-:Y:S01]  /*2cd0*/  @!PT LDS RZ, [RZ] ;  /* 0x00000000fffff984 */ /* 0x000fe20000000800 */
[----:B------:R-:W-:Y:S01]  /*2ce0*/  @!PT LDS RZ, [RZ] ;  /* 0x00000000fffff984 */ /* 0x000fe20000000800 */
[----:B------:R-:W-:Y:S01]  /*2cf0*/  @!PT LDS RZ, [RZ] ;  /* 0x00000000fffff984 */ /* 0x000fe20000000800 */
[----:B------:R-:W-:Y:S02]  /*2d00*/  @!P6 LDGSTS.E.BYPASS.LTC128B.128 [R207+0xc800], desc[UR14][R12.64] ;  /* 0x0c8000000ccfefae */ /* 0x000fe4000b901d4e */
[----:B------:R-:W-:Y:S01]  /*2d10*/  IMAD R202, R97, 0x400, R6 ;  /* 0x0000040061ca7824 */ /* 0x000fe200078e0206 */
[----:B------:R-:W-:Y:S01]  /*2d20*/  SEL R5, R5, 0xffffffe0, !P2 ;  /* 0xffffffe005057807 */ /* 0x000fe20005000000 */
[----:B------:R-:W-:Y:S01]  /*2d30*/  @!P6 LDGSTS.E.BYPASS.LTC128B.128 [R207+0xe800], desc[UR14][R12.64+0x80] ;  /* 0x0e8000800ccfefae */ /* 0x000fe2000b901d4e */
[----:B------:R-:W-:Y:S01]  /*2d40*/  R2P PR, R0, 0x6 ;  /* 0x0000000600007804 */ /* 0x000fe20000000000 */
[----:B------:R-:W-:-:S02]  /*2d50*/  IMAD.IADD R202, R3, 0x1, R202 ;  /* 0x0000000103ca7824 */ /* 0x000fc400078e02ca */
[----:B------:R-:W-:Y:S01]  /*2d60*/  @!P6 LDGSTS.E.BYPASS.LTC128B.128 [R207+0x10800], desc[UR14][R12.64+0x100] ;  /* 0x108001000ccfefae */ /* 0x000fe2000b901d4e */
[----:B------:R-:W-:Y:S02]  /*2d70*/  VIADD R0, R201, 0x6000 ;  /* 0x00006000c9007836 */ /* 0x000fe40000000000 */
[----:B------:R-:W-:Y:S01]  /*2d80*/  LEA R202, R202, UR4, 0x1 ;  /* 0x00000004caca7c11 */ /* 0x000fe2000f8e08ff */
[----:B------:R-:W-:Y:S04]  /*2d90*/  @P5 STS.128 [R207+0xd000], RZ ;  /* 0x00d000ffcf005388 */ /* 0x000fe80000000c00 */
[----:B------:R-:W-:Y:S01]  /*2da0*/  @P5 STS.128 [R207+0xf000], RZ ;  /* 0x00f000ffcf005388 */ /* 0x000fe20000000c00 */
[----:B------:R-:W-:Y:S02]  /*2db0*/  IMAD R200, R7, 0x2, R202 ;  /* 0x0000000207c87824 */ /* 0x000fe400078e02ca */
[----:B------:R-:W-:Y:S01]  /*2dc0*/  @P1 VIADD R199, R0, 0xffffffe0 ;  /* 0xffffffe000c71836 */ /* 0x000fe20000000000 */
[----:B------:R-:W-:Y:S01]  /*2dd0*/  @P5 STS.128 [R207+0x11000], RZ ;  /* 0x011000ffcf005388 */ /* 0x000fe20000000c00 */
[----:B------:R-:W-:-:S02]  /*2de0*/  IMAD.MOV.U32 R0, RZ, RZ, 0x40 ;  /* 0x00000040ff007424 */ /* 0x000fc400078e00ff */
[C---:B------:R-:W-:Y:S01]  /*2df0*/  IMAD R198, R5.reuse, 0x2, R202 ;  /* 0x0000000205c67824 */ /* 0x040fe200078e02ca */
[----:B------:R-:W-:Y:S01]  /*2e00*/  @!PT LDS RZ, [RZ] ;  /* 0x00000000fffff984 */ /* 0x000fe20000000800 */
[----:B------:R-:W-:Y:S01]  /*2e10*/  @!PT LDS RZ, [RZ] ;  /* 0x00000000fffff984 */ /* 0x000fe20000000800 */
[----:B------:R-:W-:Y:S01]  /*2e20*/  @!PT LDS RZ, [RZ] ;  /* 0x00000000fffff984 */ /* 0x000fe20000000800 */
[----:B------:R-:W-:Y:S01]  /*2e30*/  @!P5 LDGSTS.E.BYPASS.LTC128B.128 [R207+0xd000], desc[UR14][R14.64] ;  /* 0x0d0000000ecfdfae */ /* 0x000fe2000b901d4e */
[----:B------:R-:W-:Y:S01]  /*2e40*/  IMAD R197, R5, 0x2, R200 ;  /* 0x0000000205c57824 */ /* 0x000fe200078e02c8 */
[----:B------:R-:W-:Y:S01]  /*2e50*/  SEL R0, R0, 0xffffffc0, !P2 ;  /* 0xffffffc000007807 */ /* 0x000fe20005000000 */
[C---:B------:R-:W-:Y:S01]  /*2e60*/  VIADD R191, R199.reuse, 0x800 ;  /* 0x00000800c7bf7836 */ /* 0x040fe20000000000 */
[----:B------:R-:W-:Y:S01]  /*2e70*/  @!P5 LDGSTS.E.BYPASS.LTC128B.128 [R207+0xf000], desc[UR14][R14.64+0x80] ;  /* 0x0f0000800ecfdfae */ /* 0x000fe2000b901d4e */
[----:B------:R-:W-:Y:S02]  /*2e80*/  VIADD R190, R199, 0x1000 ;  /* 0x00001000c7be7836 */ /* 0x000fe40000000000 */
[----:B------:R-:W-:Y:S01]  /*2e90*/  IMAD.IADD R195, R201, 0x1, R0 ;  /* 0x00000001c9c37824 */ /* 0x000fe200078e0200 */
[----:B------:R-:W-:Y:S01]  /*2ea0*/  @!P5 LDGSTS.E.BYPASS.LTC128B.128 [R207+0x11000], desc[UR14][R14.64+0x100] ;  /* 0x110001000ecfdfae */ /* 0x000fe2000b901d4e */
        /* <DEDUP_REMOVED lines=8> */
[----:B------:R-:W-:Y:S01]  /*2f30*/  @P4 STS.128 [R207+0x11800], RZ ;  /* 0x011800ffcf004388 */ /* 0x000fe20000000c00 */
[----:B------:R-:W-:-:S02]  /*2f40*/  VIADD R183, R199, 0x4000 ;  /* 0x00004000c7b77836 */ /* 0x000fc40000000000 */
[C---:B------:R-:W-:Y:S01]  /*2f50*/  VIADD R182, R199.reuse, 0x4800 ;  /* 0x00004800c7b67836 */ /* 0x040fe20000000000 */
[----:B------:R-:W-:Y:S01]  /*2f60*/  @!PT LDS RZ, [RZ] ;  /* 0x00000000fffff984 */ /* 0x000fe20000000800 */
[----:B------:R-:W-:Y:S01]  /*2f70*/  @!PT LDS RZ, [RZ] ;  /* 0x00000000fffff984 */ /* 0x000fe20000000800 */
[----:B------:R-:W-:Y:S01]  /*2f80*/  @!PT LDS RZ, [RZ] ;  /* 0x00000000fffff984 */ /* 0x000fe20000000800 */
[----:B------:R-:W-:Y:S01]  /*2f90*/  @!P4 LDGSTS.E.BYPASS.LTC128B.128 [R207+0xd800], desc[UR14][R10.64] ;  /* 0x0d8000000acfcfae */ /* 0x000fe2000b901d4e */
[C---:B------:R-:W-:Y:S02]  /*2fa0*/  VIADD R181, R199.reuse, 0x5000 ;  /* 0x00005000c7b57836 */ /* 0x040fe40000000000 */
[----:B------:R-:W-:Y:S01]  /*2fb0*/  VIADD R180, R199, 0x5800 ;  /* 0x00005800c7b47836 */ /* 0x000fe20000000000 */
[----:B------:R-:W-:Y:S04]  /*2fc0*/  @!P4 LDGSTS.E.BYPASS.LTC128B.128 [R207+0xf800], desc[UR14][R10.64+0x80] ;  /* 0x0f8000800acfcfae */ /* 0x000fe8000b901d4e */
[----:B------:R1:W-:Y:S04]  /*2fd0*/  @!P4 LDGSTS.E.BYPASS.LTC128B.128 [R207+0x11800], desc[UR14][R10.64+0x100] ;  /* 0x118001000acfcfae */ /* 0x0003e8000b901d4e */
[----:B------:R-:W-:Y:S04]  /*2fe0*/  LDSM.16.M88.4 R28, [R202] ;  /* 0x00000000ca1c783b */ /* 0x000fe80000000200 */
[----:B------:R-:W2:Y:S04]  /*2ff0*/  LDSM.16.M88.4 R24, [R201+0x6000] ;  /* 0x00600000c918783b */ /* 0x000ea80000000200 */
[----:B------:R-:W-:Y:S04]  /*3000*/  LDSM.16.M88.4 R36, [R200] ;  /* 0x00000000c824783b */ /* 0x000fe80000000200 */
[----:B------:R-:W3:Y:S04]  /*3010*/  LDSM.16.M88.4 R44, [R201+0x6800] ;  /* 0x00680000c92c783b */ /* 0x000ee80000000200 */
[----:B------:R-:W4:Y:S04]  /*3020*/  LDSM.16.M88.4 R68, [R201+0x7000] ;  /* 0x00700000c944783b */ /* 0x000f280000000200 */
[----:B------:R-:W-:Y:S04]  /*3030*/  LDSM.16.M88.4 R40, [R201+0x7800] ;  /* 0x00780000c928783b */ /* 0x000fe80000000200 */
[----:B-1----:R-:W1:Y:S04]  /*3040*/  LDSM.16.M88.4 R8, [R199] ;  /* 0x00000000c708783b */ /* 0x002e680000000200 */
[----:B------:R-:W-:Y:S04]  /*3050*/  LDSM.16.M88.4 R60, [R198] ;  /* 0x00000000c63c783b */ /* 0x000fe80000000200 */
[----:B------:R-:W5:Y:S04]  /*3060*/  LDSM.16.M88.4 R12, [R195+0x6000] ;  /* 0x00600000c30c783b */ /* 0x000f680000000200 */
[----:B------:R-:W5:Y:S04]  /*3070*/  LDSM.16.M88.4 R20, [R199+0x800] ;  /* 0x00080000c714783b */ /* 0x000f680000000200 */
[----:B------:R-:W5:Y:S01]  /*3080*/  LDSM.16.M88.4 R80, [R199+0x1000] ;  /* 0x00100000c750783b */ /* 0x000f620000000200 */
[C---:B--2---:R-:W-:Y:S03]  /*3090*/  HMMA.16816.F32 R16, R28.reuse, R24, RZ ;  /* 0x000000181c10723c */ /* 0x044fe600000018ff */
[----:B------:R-:W2:Y:S04]  /*30a0*/  LDSM.16.M88.4 R76, [R199+0x1800] ;  /* 0x00180000c74c783b */ /* 0x000ea80000000200 */
[----:B------:R-:W-:Y:S01]  /*30b0*/  LDSM.16.M88.4 R52, [R197] ;  /* 0x00000000c534783b */ /* 0x000fe20000000200 */
[C---:B------:R-:W-:Y:S03]  /*30c0*/  HMMA.16816.F32 R24, R28.reuse, R26, RZ ;  /* 0x0000001a1c18723c */ /* 0x040fe600000018ff */
[----:B------:R-:W-:Y:S03]  /*30d0*/  LDSM.16.M88.4 R56, [R195+0x6800] ;  /* 0x00680000c338783b */ /* 0x000fe60000000200 */
[C---:B---3--:R-:W-:Y:S01]  /*30e0*/  HMMA.16816.F32 R32, R28.reuse, R44, RZ ;  /* 0x0000002c1c20723c */ /* 0x048fe200000018ff */
[----:B------:R-:W-:Y:S04]  /*30f0*/  LDSM.16.M88.4 R48, [R195+0x7000] ;  /* 0x00700000c330783b */ /* 0x000fe80000000200 */
[----:B------:R-:W-:Y:S01]  /*3100*/  LDSM.16.M88.4 R84, [R188+0x1800] ;  /* 0x00180000bc54783b */ /* 0x000fe20000000200 */
[----:B----4-:R-:W-:Y:S03]  /*3110*/  HMMA.16816.F32 R72, R28, R68, RZ ;  /* 0x000000441c48723c */ /* 0x010fe600000018ff */
[----:B------:R-:W-:Y:S03]  /*3120*/  LDSM.16.M88.4 R88, [R195+0xa000] ;  /* 0x00a00000c358783b */ /* 0x000fe60000000200 */
[C---:B-1----:R-:W-:Y:S01]  /*3130*/  HMMA.16816.F32 R16, R36.reuse, R8, R16 ;  /* 0x000000082410723c */ /* 0x042fe20000001810 */
[----:B------:R-:W-:Y:S04]  /*3140*/  LDSM.16.M88.4 R92, [R201+0xa800] ;  /* 0x00a80000c95c783b */ /* 0x000fe80000000200 */
[----:B------:R-:W0:Y:S01]  /*3150*/  LDGDEPBAR ;  /* 0x00000000000079af */ /* 0x000e220000000000 */
[----:B------:R-:W-:Y:S03]  /*3160*/  HMMA.16816.F32 R24, R36, R10, R24 ;  /* 0x0000000a2418723c */ /* 0x000fe60000001818 */
[----:B------:R-:W1:Y:S03]  /*3170*/  LDSM.16.M88.4 R8, [R188] ;  /* 0x00000000bc08783b */ /* 0x000e660000000200 */
[C---:B------:R-:W-:Y:S06]  /*3180*/  HMMA.16816.F32 R44, R28.reuse, R46, RZ ;  /* 0x0000002e1c2c723c */ /* 0x040fec00000018ff */
[C---:B------:R-:W-:Y:S06]  /*3190*/  HMMA.16816.F32 R68, R28.reuse, R70, RZ ;  /* 0x000000461c44723c */ /* 0x040fec00000018ff */
[C---:B------:R-:W-:Y:S06]  /*31a0*/  HMMA.16816.F32 R64, R28.reuse, R40, RZ ;  /* 0x000000281c40723c */ /* 0x040fec00000018ff */
[----:B------:R-:W-:Y:S01]  /*31b0*/  HMMA.16816.F32 R28, R28, R42, RZ ;  /* 0x0000002a1c1c723c */ /* 0x000fe200000018ff */
[----:B------:R-:W3:Y:S05]  /*31c0*/  LDSM.16.M88.4 R40, [R195+0x7800] ;  /* 0x00780000c328783b */ /* 0x000eea0000000200 */
[C---:B-----5:R-:W-:Y:S06]  /*31d0*/  HMMA.16816.F32 R16, R60.reuse, R12, R16 ;  /* 0x0000000c3c10723c */ /* 0x060fec0000001810 */
[----:B------:R-:W-:Y:S01]  /*31e0*/  HMMA.16816.F32 R24, R60, R14, R24 ;  /* 0x0000000e3c18723c */ /* 0x000fe20000001818 */
        /* <DEDUP_REMOVED lines=9> */
[----:B------:R-:W-:Y:S04]  /*3280*/  LDSM.16.M88.4 R36, [R202+0x2000] ;  /* 0x00200000ca24783b */ /* 0x000fe80000000200 */
[----:B------:R-:W2:Y:S01]  /*3290*/  LDSM.16.M88.4 R76, [R201+0x8000] ;  /* 0x00800000c94c783b */ /* 0x000ea20000000200 */
        /* <DEDUP_REMOVED lines=11> */
[----:B------:R-:W3:Y:S04]  /*3350*/  LDSM.16.M88.4 R40, [R201+0x8800] ;  /* 0x00880000c928783b */ /* 0x000ee80000000200 */
[----:B------:R-:W4:Y:S01]  /*3360*/  LDSM.16.M88.4 R28, [R201+0x9000] ;  /* 0x00900000c91c783b */ /* 0x000f220000000200 */
[C---:B--2---:R-:W-:Y:S06]  /*3370*/  HMMA.16816.F32 R16, R36.reuse, R76, R16 ;  /* 0x0000004c2410723c */ /* 0x044fec0000001810 */
[----:B------:R-:W-:Y:S01]  /*3380*/  HMMA.16816.F32 R24, R36, R78, R24 ;  /* 0x0000004e2418723c */ /* 0x000fe20000001818 */
[----:B------:R-:W-:Y:S05]  /*3390*/  LDSM.16.M88.4 R76, [R195+0x8800] ;  /* 0x00880000c34c783b */ /* 0x000fea0000000200 */
        /* <DEDUP_REMOVED lines=12> */
[----:B------:R-:W1:Y:S01]  /*3460*/  LDSM.16.M88.4 R52, [R188+0x2000] ;  /* 0x00200000bc34783b */ /* 0x000e620000000200 */
[C---:B---3--:R-:W-:Y:S06]  /*3470*/  HMMA.16816.F32 R32, R36.reuse, R40, R32 ;  /* 0x000000282420723c */ /* 0x048fec0000001820 */
[C---:B------:R-:W-:Y:S01]  /*3480*/  HMMA.16816.F32 R44, R36.reuse, R42, R44 ;  /* 0x0000002a242c723c */ /* 0x040fe2000000182c */
[----:B------:R-:W3:Y:S05]  /*3490*/  LDSM.16.M88.4 R40, [R199+0x3000] ;  /* 0x00300000c728783b */ /* 0x000eea0000000200 */
[C---:B----4-:R-:W-:Y:S06]  /*34a0*/  HMMA.16816.F32 R72, R36.reuse, R28, R72 ;  /* 0x0000001c2448723c */ /* 0x050fec0000001848 */
[----:B------:R-:W-:Y:S01]  /*34b0*/  HMMA.16816.F32 R68, R36, R30, R68 ;  /* 0x0000001e2444723c */ /* 0x000fe20000001844 */
[----:B------:R-:W4:Y:S05]  /*34c0*/  LDSM.16.M88.4 R28, [R199+0x3800] ;  /* 0x00380000c71c783b */ /* 0x000f2a0000000200 */
        /* <DEDUP_REMOVED lines=10> */
[C---:B-1----:R-:W-:Y:S06]  /*3570*/  HMMA.16816.F32 R16, R84.reuse, R52, R16 ;  /* 0x000000345410723c */ /* 0x042fec0000001810 */
[----:B------:R-:W-:Y:S01]  /*3580*/  HMMA.16816.F32 R24, R84, R54, R24 ;  /* 0x000000365418723c */ /* 0x000fe20000001818 */
[----:B------:R-:W-:Y:S05]  /*3590*/  LDSM.16.M88.4 R52, [R201+0xb000] ;  /* 0x00b00000c934783b */ /* 0x000fea0000000200 */
[C---:B---3--:R-:W-:Y:S06]  /*35a0*/  HMMA.16816.F32 R72, R8.reuse, R40, R72 ;  /* 0x000000280848723c */ /* 0x048fec0000001848 */
[C---:B------:R-:W-:Y:S01]  /*35b0*/  HMMA.16816.F32 R68, R8.reuse, R42, R68 ;  /* 0x0000002a0844723c */ /* 0x040fe20000001844 */
[----:B------:R-:W-:Y:S05]  /*35c0*/  LDSM.16.M88.4 R40, [R200+0x4000] ;  /* 0x00400000c828783b */ /* 0x000fea0000000200 */
[C---:B----4-:R-:W-:Y:S06]  /*35d0*/  HMMA.16816.F32 R64, R8.reuse, R28, R64 ;  /* 0x0000001c0840723c */ /* 0x050fec0000001840 */
[----:B------:R-:W-:Y:S01]  /*35e0*/  HMMA.16816.F32 R60, R8, R30, R60 ;  /* 0x0000001e083c723c */ /* 0x000fe2000000183c */
[----:B------:R-:W1:Y:S04]  /*35f0*/  LDSM.16.M88.4 R28, [R199+0x4000] ;  /* 0x00400000c71c783b */ /* 0x000e680000000200 */
[----:B------:R-:W3:Y:S01]  /*3600*/  LDSM.16.M88.4 R8, [R188+0x2800] ;  /* 0x00280000bc08783b */ /* 0x000ee20000000200 */
[C---:B--2---:R-:W-:Y:S06]  /*3610*/  HMMA.16816.F32 R16, R56.reuse, R20, R16 ;  /* 0x000000143810723c */ /* 0x044fec0000001810 */
[----:B------:R-:W-:Y:S01]  /*3620*/  HMMA.16816.F32 R24, R56, R22, R24 ;  /* 0x000000163818723c */ /* 0x000fe20000001818 */
        /* <DEDUP_REMOVED lines=12> */
[----:B------:R-:W-:Y:S01]  /*36f0*/  HMMA.16816.F32 R24, R40, R30, R24 ;  /* 0x0000001e2818723c */ /* 0x000fe20000001818 */
[----:B------:R-:W-:Y:S05]  /*3700*/  LDSM.16.M88.4 R28, [R195+0xa800] ;  /* 0x00a80000c31c783b */ /* 0x000fea0000000200 */
[C---:B---3--:R-:W-:Y:S06]  /*3710*/  HMMA.16816.F32 R32, R84.reuse, R8, R32 ;  /* 0x000000085420723c */ /* 0x048fec0000001820 */
[C---:B------:R-:W-:Y:S01]  /*3720*/  HMMA.16816.F32 R44, R84.reuse, R10, R44 ;  /* 0x0000000a542c723c */ /* 0x040fe2000000182c */
[----:B------:R-:W1:Y:S05]  /*3730*/  LDSM.16.M88.4 R8, [R197+0x4000] ;  /* 0x00400000c508783b */ /* 0x000e6a0000000200 */
[C---:B------:R-:W-:Y:S06]  /*3740*/  HMMA.16816.F32 R72, R84.reuse, R80, R72 ;  /* 0x000000505448723c */ /* 0x040fec0000001848 */
[----:B--2---:R-:W-:Y:S06]  /*3750*/  HMMA.16816.F32 R64, R84, R76, R64 ;  /* 0x0000004c5440723c */ /* 0x004fec0000001840 */
[----:B----4-:R-:W-:Y:S06]  /*3760*/  HMMA.16816.F32 R16, R12, R88, R16 ;  /* 0x000000580c10723c */ /* 0x010fec0000001810 */
[----:B------:R-:W-:Y:S01]  /*3770*/  HMMA.16816.F32 R60, R84, R78, R60 ;  /* 0x0000004e543c723c */ /* 0x000fe2000000183c */
[----:B------:R-:W2:Y:S05]  /*3780*/  LDSM.16.M88.4 R76, [R199+0x5000] ;  /* 0x00500000c74c783b */ /* 0x000eaa0000000200 */
[----:B------:R-:W-:Y:S06]  /*3790*/  HMMA.16816.F32 R24, R12, R90, R24 ;  /* 0x0000005a0c18723c */ /* 0x000fec0000001818 */
[----:B------:R-:W-:Y:S06]  /*37a0*/  HMMA.16816.F32 R44, R56, R94, R44 ;  /* 0x0000005e382c723c */ /* 0x000fec000000182c */
[----:B------:R-:W-:Y:S06]  /*37b0*/  HMMA.16816.F32 R68, R84, R82, R68 ;  /* 0x000000525444723c */ /* 0x000fec0000001844 */
[----:B------:R-:W-:Y:S01]  /*37c0*/  HMMA.16816.F32 R80, R56, R52, R72 ;  /* 0x000000343850723c */ /* 0x000fe20000001848 */
[----:B------:R-:W-:Y:S05]  /*37d0*/  LDSM.16.M88.4 R72, [R188+0x4800] ;  /* 0x00480000bc48783b */ /* 0x000fea0000000200 */
[C---:B-1----:R-:W-:Y:S06]  /*37e0*/  HMMA.16816.F32 R16, R8.reuse, R20, R16 ;  /* 0x000000140810723c */ /* 0x042fec0000001810 */
[----:B------:R-:W-:Y:S01]  /*37f0*/  HMMA.16816.F32 R24, R8, R22, R24 ;  /* 0x000000160818723c */ /* 0x000fe20000001818 */
[----:B------:R-:W1:Y:S05]  /*3800*/  LDSM.16.M88.4 R20, [R195+0xb000] ;  /* 0x00b00000c314783b */ /* 0x000e6a0000000200 */
[----:B------:R-:W-:Y:S06]  /*3810*/  HMMA.16816.F32 R44, R40, R38, R44 ;  /* 0x00000026282c723c */ /* 0x000fec000000182c */
[----:B------:R-:W-:Y:S06]  /*3820*/  HMMA.16816.F32 R32, R56, R92, R32 ;  /* 0x0000005c3820723c */ /* 0x000fec0000001820 */
[----:B--2---:R-:W-:Y:S01]  /*3830*/  HMMA.16816.F32 R80, R40, R76, R80 ;  /* 0x0000004c2850723c */ /* 0x004fe20000001850 */
[----:B------:R-:W-:-:S05]  /*3840*/  FMUL.FTZ R16, R16, UR5 ;  /* 0x0000000510107c20 */ /* 0x000fca0008410000 */
[----:B------:R-:W-:Y:S01]  /*3850*/  HMMA.16816.F32 R68, R56, R54, R68 ;  /* 0x000000363844723c */ /* 0x000fe20000001844 */
[----:B------:R-:W2:Y:S01]  /*3860*/  LDSM.16.M88.4 R52, [R199+0x5800] ;  /* 0x00580000c734783b */ /* 0x000ea20000000200 */
[----:B------:R-:W-:Y:S01]  /*3870*/  FMUL.FTZ R24, R24, UR5 ;  /* 0x0000000518187c20 */ /* 0x000fe20008410000 */
[----:B------:R-:W-:-:S03]  /*3880*/  FMUL.FTZ R25, R25, UR5 ;  /* 0x0000000519197c20 */ /* 0x000fc60008410000 */
[----:B------:R-:W-:Y:S01]  /*3890*/  HMMA.16816.F32 R44, R12, R30, R44 ;  /* 0x0000001e0c2c723c */ /* 0x000fe2000000182c */
[----:B------:R-:W-:Y:S05]  /*38a0*/  MUFU.TANH R38, R24 ;  /* 0x0000001800267308 */ /* 0x000fea0000002400 */
[----:B------:R-:W-:Y:S01]  /*38b0*/  HMMA.16816.F32 R32, R40, R36, R32 ;  /* 0x000000242820723c */ /* 0x000fe20000001820 */
[----:B------:R-:W-:Y:S01]  /*38c0*/  LOP3.LUT R31, R98, 0xffffffe0, RZ, 0xc0, !PT ;  /* 0xffffffe0621f7812 */ /* 0x000fe200078ec0ff */
[----:B------:R-:W-:Y:S01]  /*38d0*/  FMUL.FTZ R30, R26, UR5 ;  /* 0x000000051a1e7c20 */ /* 0x000fe20008410000 */
[----:B------:R-:W-:Y:S03]  /*38e0*/  MUFU.TANH R39, R25 ;  /* 0x0000001900277308 */ /* 0x000fe60000002400 */
[----:B------:R-:W-:Y:S01]  /*38f0*/  IMAD.IADD R0, R96, 0x1, -R31 ;  /* 0x0000000160007824 */ /* 0x000fe200078e0a1f */
[----:B------:R-:W-:Y:S01]  /*3900*/  HMMA.16816.F32 R64, R56, R48, R64 ;  /* 0x000000303840723c */ /* 0x000fe20000001840 */
[----:B------:R-:W-:Y:S01]  /*3910*/  FMUL.FTZ R37, R18, UR5 ;  /* 0x0000000512257c20 */ /* 0x000fe20008410000 */
[----:B------:R-:W-:Y:S01]  /*3920*/  FMUL.FTZ R36, R19, UR5 ;  /* 0x0000000513247c20 */ /* 0x000fe20008410000 */
[----:B------:R-:W-:-:S03]  /*3930*/  IMAD.IADD R31, R4, 0x1, R215 ;  /* 0x00000001041f7824 */ /* 0x000fc600078e02d7 */
[----:B------:R-:W-:Y:S01]  /*3940*/  HMMA.16816.F32 R60, R56, R50, R60 ;  /* 0x00000032383c723c */ /* 0x000fe2000000183c */
[----:B------:R-:W-:Y:S05]  /*3950*/  MUFU.TANH R37, R37 ;  /* 0x0000002500257308 */ /* 0x000fea0000002400 */
[C---:B-1----:R-:W-:Y:S03]  /*3960*/  HMMA.16816.F32 R80, R12.reuse, R20, R80 ;  /* 0x000000140c50723c */ /* 0x042fe60000001850 */
[----:B------:R-:W-:Y:S03]  /*3970*/  MUFU.TANH R36, R36 ;  /* 0x0000002400247308 */ /* 0x000fe60000002400 */
[----:B------:R-:W-:Y:S01]  /*3980*/  HMMA.16816.F32 R32, R12, R28, R32 ;  /* 0x0000001c0c20723c */ /* 0x000fe20000001820 */
[----:B------:R-:W-:Y:S01]  /*3990*/  SHF.R.S32.HI R21, RZ, 0x1f, R0 ;  /* 0x0000001fff157819 */ /* 0x000fe20000011400 */
[----:B------:R-:W-:-:S03]  /*39a0*/  VIADD R20, R31, 0x1 ;  /* 0x000000011f147836 */ /* 0x000fc60000000000 */
[----:B------:R-:W-:Y:S01]  /*39b0*/  LEA.HI R0, R21, R0, RZ, 0x2 ;  /* 0x0000000015007211 */ /* 0x000fe200078f10ff */
[----:B------:R1:W3:Y:S01]  /*39c0*/  MUFU.TANH R29, R16 ;  /* 0x00000010001d7308 */ /* 0x0002e20000002400 */
[----:B------:R-:W-:Y:S01]  /*39d0*/  FMUL.FTZ R28, R17, UR5 ;  /* 0x00000005111c7c20 */ /* 0x000fe20008410000 */
[----:B------:R-:W-:Y:S01]  /*39e0*/  HMMA.16816.F32 R68, R40, R78, R68 ;  /* 0x0000004e2844723c */ /* 0x000fe20000001844 */
[----:B------:R-:W-:Y:S01]  /*39f0*/  SHF.R.S32.HI R0, RZ, 0x2, R0 ;  /* 0x00000002ff007819 */ /* 0x000fe20000011400 */
[----:B------:R-:W-:-:S04]  /*3a00*/  VIADD R21, R31, 0x8 ;  /* 0x000000081f157836 */ /* 0x000fc80000000000 */
[----:B------:R-:W-:Y:S01]  /*3a10*/  IMAD.IADD R213, R0, 0x1, R213 ;  /* 0x0000000100d57824 */ /* 0x000fe200078e02d5 */
[C---:B--2---:R-:W-:Y:S01]  /*3a20*/  HMMA.16816.F32 R64, R40.reuse, R52, R64 ;  /* 0x000000342840723c */ /* 0x044fe20000001840 */
[----:B------:R-:W2:Y:S01]  /*3a30*/  MUFU.TANH R28, R28 ;  /* 0x0000001c001c7308 */ /* 0x000ea20000002400 */
[----:B------:R-:W-:Y:S01]  /*3a40*/  LOP3.LUT R0, R3, R6, RZ, 0xfc, !PT ;  /* 0x0000000603007212 */ /* 0x000fe200078efcff */
[C---:B------:R-:W-:Y:S01]  /*3a50*/  VIADD R211, R213.reuse, 0x8 ;  /* 0x00000008d5d37836 */ /* 0x040fe20000000000 */
[C---:B------:R-:W-:Y:S02]  /*3a60*/  VIADDMNMX R212, R213.reuse, UR12, R212, PT ;  /* 0x0000000cd5d47c46 */ /* 0x040fe4000b8001d4 */
[----:B------:R-:W-:Y:S01]  /*3a70*/  HMMA.16816.F32 R60, R40, R54, R60 ;  /* 0x00000036283c723c */ /* 0x000fe2000000183c */
[----:B------:R-:W-:Y:S01]  /*3a80*/  VIADDMNMX R213, R213, UR17, RZ, !PT ;  /* 0x00000011d5d57c46 */ /* 0x000fe2000f8001ff */
[----:B-1----:R-:W1:Y:S01]  /*3a90*/  LDSM.16.M88.4 R16, [R195+0xb800] ;  /* 0x00b80000c310783b */ /* 0x002e620000000200 */
[C---:B------:R-:W-:Y:S01]  /*3aa0*/  IADD3 R210, R211.reuse, UR10, R210 ;  /* 0x0000000ad3d27c10 */ /* 0x040fe2000fffe0d2 */
[----:B------:R4:W-:Y:S01]  /*3ab0*/  MUFU.TANH R40, R30 ;  /* 0x0000001e00287308 */ /* 0x0009e20000002400 */
[----:B------:R-:W-:Y:S01]  /*3ac0*/  VIADDMNMX R211, R211, UR17, RZ, !PT ;  /* 0x00000011d3d37c46 */ /* 0x000fe2000f8001ff */
[----:B------:R-:W-:Y:S01]  /*3ad0*/  HMMA.16816.F32 R32, R8, R72, R32 ;  /* 0x000000480820723c */ /* 0x000fe20000001820 */
[----:B------:R-:W-:Y:S01]  /*3ae0*/  FMUL.FTZ R41, R27, UR5 ;  /* 0x000000051b297c20 */ /* 0x000fe20008410000 */
[----:B------:R-:W-:Y:S01]  /*3af0*/  VIMNMX R210, R210, UR16, PT ;  /* 0x00000010d2d27c48 */ /* 0x000fe2000bfe0100 */
[----:B------:R-:W5:Y:S01]  /*3b00*/  LDSM.16.M88.4 R24, [R188+0x5000] ;  /* 0x00500000bc18783b */ /* 0x000f620000000200 */
[----:B------:R-:W-:-:S02]  /*3b10*/  ISETP.GE.AND P4, PT, R20, R212, PT ;  /* 0x000000d41400720c */ /* 0x000fc40003f86270 */
[C---:B------:R-:W-:Y:S01]  /*3b20*/  ISETP.GE.AND P2, PT, R20.reuse, R210, PT ;  /* 0x000000d21400720c */ /* 0x040fe20003f46270 */
[----:B------:R-:W-:Y:S01]  /*3b30*/  HMMA.16816.F32 R68, R12, R22, R68 ;  /* 0x000000160c44723c */ /* 0x000fe20000001844 */
[C---:B------:R-:W-:Y:S01]  /*3b40*/  ISETP.GE.AND P6, PT, R31.reuse, R212, PT ;  /* 0x000000d41f00720c */ /* 0x040fe20003fc6270 */
[----:B------:R-:W2:Y:S01]  /*3b50*/  MUFU.TANH R41, R41 ;  /* 0x0000002900297308 */ /* 0x000ea20000002400 */
[C---:B------:R-:W-:Y:S02]  /*3b60*/  ISETP.GE.AND P1, PT, R31.reuse, R210, PT ;  /* 0x000000d21f00720c */ /* 0x040fe40003f26270 */
[C---:B------:R-:W-:Y:S01]  /*3b70*/  ISETP.LT.OR P4, PT, R20.reuse, R213, P4 ;  /* 0x000000d51400720c */ /* 0x040fe20002781670 */
[----:B------:R-:W-:Y:S01]  /*3b80*/  HMMA.16816.F32 R44, R8, R74, R44 ;  /* 0x0000004a082c723c */ /* 0x000fe2000000182c */
[----:B------:R-:W-:Y:S01]  /*3b90*/  ISETP.LT.OR P2, PT, R20, R211, P2 ;  /* 0x000000d31400720c */ /* 0x000fe20001741670 */
[C---:B------:R-:W-:Y:S01]  /*3ba0*/  VIADD R20, R31.reuse, 0x9 ;  /* 0x000000091f147836 */ /* 0x040fe20000000000 */
[----:B------:R-:W-:-:S02]  /*3bb0*/  ISETP.LT.OR P6, PT, R31, R213, P6 ;  /* 0x000000d51f00720c */ /* 0x000fc400037c1670 */
[----:B------:R-:W-:Y:S02]  /*3bc0*/  ISETP.LT.OR P1, PT, R31, R211, P1 ;  /* 0x000000d31f00720c */ /* 0x000fe40000f21670 */
[----:B---3--:R-:W-:Y:S02]  /*3bd0*/  FSEL R29, R29, -INF , !P6 ;  /* 0xff8000001d1d7808 */ /* 0x008fe40007000000 */
[----:B----4-:R-:W-:Y:S01]  /*3be0*/  FSEL R30, R37, -INF , !P1 ;  /* 0xff800000251e7808 */ /* 0x010fe20004800000 */
[----:B------:R-:W-:Y:S01]  /*3bf0*/  VIADD R37, R31, 0x11 ;  /* 0x000000111f257836 */ /* 0x000fe20000000000 */
[-C--:B------:R-:W-:Y:S01]  /*3c00*/  ISETP.GE.AND P0, PT, R21, R212.reuse, PT ;  /* 0x000000d41500720c */ /* 0x080fe20003f06270 */
[----:B------:R-:W-:Y:S01]  /*3c10*/  FMUL.FTZ R32, R32, UR5 ;  /* 0x0000000520207c20 */ /* 0x000fe20008410000 */
[----:B------:R-:W-:Y:S01]  /*3c20*/  ISETP.GE.AND P5, PT, R20, R212, PT ;  /* 0x000000d41400720c */ /* 0x000fe20003fa6270 */
[----:B------:R-:W-:Y:S01]  /*3c30*/  FMUL.FTZ R33, R33, UR5 ;  /* 0x0000000521217c20 */ /* 0x000fe20008410000 */
[----:B------:R-:W-:-:S02]  /*3c40*/  ISETP.GE.AND P6, PT, R21, R210, PT ;  /* 0x000000d21500720c */ /* 0x000fc40003fc6270 */
[C---:B------:R-:W-:Y:S01]  /*3c50*/  ISETP.GE.AND P1, PT, R20.reuse, R210, PT ;  /* 0x000000d21400720c */ /* 0x040fe20003f26270 */
[----:B------:R-:W3:Y:S01]  /*3c60*/  MUFU.TANH R32, R32 ;  /* 0x0000002000207308 */ /* 0x000ee20000002400 */
[C---:B------:R-:W-:Y:S02]  /*3c70*/  ISETP.LT.OR P0, PT, R21.reuse, R213, P0 ;  /* 0x000000d51500720c */ /* 0x040fe40000701670 */
[----:B------:R-:W-:Y:S02]  /*3c80*/  ISETP.LT.OR P6, PT, R21, R211, P6 ;  /* 0x000000d31500720c */ /* 0x000fe400037c1670 */
[C---:B------:R-:W-:Y:S01]  /*3c90*/  ISETP.LT.OR P5, PT, R20.reuse, R213, P5 ;  /* 0x000000d51400720c */ /* 0x040fe20002fa1670 */
[----:B-1----:R-:W-:Y:S01]  /*3ca0*/  HMMA.16816.F32 R64, R12, R16, R64 ;  /* 0x000000100c40723c */ /* 0x002fe20000001840 */
[----:B------:R-:W-:Y:S01]  /*3cb0*/  ISETP.LT.OR P1, PT, R20, R211, P1 ;  /* 0x000000d31400720c */ /* 0x000fe20000f21670 */
[----:B------:R-:W-:Y:S01]  /*3cc0*/  FMUL.FTZ R6, R45, UR5 ;  /* 0x000000052d067c20 */ /* 0x000fe20008410000 */
[----:B------:R-:W1:Y:S01]  /*3cd0*/  LDSM.16.M88.4 R20, [R188+0x5800] ;  /* 0x00580000bc14783b */ /* 0x000e620000000200 */
[----:B------:R-:W-:Y:S01]  /*3ce0*/  FMUL.FTZ R44, R44, UR5 ;  /* 0x000000052c2c7c20 */ /* 0x000fe20008410000 */
[----:B------:R-:W-:Y:S01]  /*3cf0*/  MUFU.TANH R33, R33 ;  /* 0x0000002100217308 */ /* 0x000fe20000002400 */
[----:B-----5:R-:W-:Y:S01]  /*3d00*/  HMMA.16816.F32 R80, R8, R24, R80 ;  /* 0x000000180850723c */ /* 0x020fe20000001850 */
[----:B------:R-:W-:Y:S01]  /*3d10*/  FMUL.FTZ R17, R34, UR5 ;  /* 0x0000000522117c20 */ /* 0x000fe20008410000 */
[----:B------:R-:W-:Y:S01]  /*3d20*/  FMUL.FTZ R16, R35, UR5 ;  /* 0x0000000523107c20 */ /* 0x000fe20008410000 */
[----:B------:R-:W-:Y:S01]  /*3d30*/  FMUL.FTZ R34, R47, UR5 ;  /* 0x000000052f227c20 */ /* 0x000fe20008410000 */
[----:B------:R-:W-:Y:S01]  /*3d40*/  FMUL.FTZ R35, R46, UR5 ;  /* 0x000000052e237c20 */ /* 0x000fe20008410000 */
[----:B------:R-:W-:Y:S01]  /*3d50*/  FSEL R36, R36, -INF , !P2 ;  /* 0xff80000024247808 */ /* 0x000fe20005000000 */
[----:B------:R-:W-:Y:S01]  /*3d60*/  HMMA.16816.F32 R60, R12, R18, R60 ;  /* 0x000000120c3c723c */ /* 0x000fe2000000183c */
[----:B------:R-:W4:Y:S01]  /*3d70*/  MUFU.TANH R17, R17 ;  /* 0x0000001100117308 */ /* 0x000f220000002400 */
[----:B--2---:R-:W-:Y:S01]  /*3d80*/  FSEL R25, R28, -INF , !P4 ;  /* 0xff8000001c197808 */ /* 0x004fe20006000000 */
[----:B------:R-:W-:-:S04]  /*3d90*/  DEPBAR.LE SB0, 0x0 ;  /* 0x000080000000791a */ /* 0x000fc80000000000 */
[----:B------:R-:W-:Y:S01]  /*3da0*/  HMMA.16816.F32 R68, R8, R26, R68 ;  /* 0x0000001a0844723c */ /* 0x000fe20000001844 */
[----:B------:R-:W-:Y:S01]  /*3db0*/  VIADD R13, R31, 0x19 ;  /* 0x000000191f0d7836 */ /* 0x000fe20000000000 */
[----:B------:R-:W2:Y:S01]  /*3dc0*/  MUFU.TANH R6, R6 ;  /* 0x0000000600067308 */ /* 0x000ea20000002400 */
[----:B------:R-:W-:Y:S01]  /*3dd0*/  FSEL R18, R41, -INF , !P1 ;  /* 0xff80000029127808 */ /* 0x000fe20004800000 */
[C---:B------:R-:W-:Y:S01]  /*3de0*/  VIADD R14, R31.reuse, 0x18 ;  /* 0x000000181f0e7836 */ /* 0x040fe20000000000 */
[----:B------:R-:W-:Y:S01]  /*3df0*/  FSEL R24, R40, -INF , !P6 ;  /* 0xff80000028187808 */ /* 0x000fe20007000000 */
[C---:B------:R-:W-:Y:S01]  /*3e00*/  VIADD R19, R31.reuse, 0x21 ;  /* 0x000000211f137836 */ /* 0x040fe20000000000 */
[----:B------:R-:W-:Y:S01]  /*3e10*/  FSEL R27, R38, -INF , !P0 ;  /* 0xff800000261b7808 */ /* 0x000fe20004000000 */
[----:B------:R-:W-:Y:S01]  /*3e20*/  VIADD R26, R31, 0x10 ;  /* 0x000000101f1a7836 */ /* 0x000fe20000000000 */
[-C--:B------:R-:W-:Y:S01]  /*3e30*/  ISETP.GE.AND P1, PT, R13, R212.reuse, PT ;  /* 0x000000d40d00720c */ /* 0x080fe20003f26270 */
[----:B------:R-:W5:Y:S01]  /*3e40*/  MUFU.TANH R16, R16 ;  /* 0x0000001000107308 */ /* 0x000f620000002400 */
[----:B------:R-:W-:Y:S01]  /*3e50*/  FMUL.FTZ R80, R80, UR5 ;  /* 0x0000000550507c20 */ /* 0x000fe20008410000 */
[----:B------:R-:W-:Y:S01]  /*3e60*/  FMUL.FTZ R81, R81, UR5 ;  /* 0x0000000551517c20 */ /* 0x000fe20008410000 */
[----:B------:R-:W-:Y:S01]  /*3e70*/  ISETP.GE.AND P4, PT, R26, R212, PT ;  /* 0x000000d41a00720c */ /* 0x000fe20003f86270 */
[----:B------:R-:W-:Y:S01]  /*3e80*/  FMUL.FTZ R82, R82, UR5 ;  /* 0x0000000552527c20 */ /* 0x000fe20008410000 */
[C---:B------:R-:W-:Y:S01]  /*3e90*/  ISETP.GE.AND P0, PT, R26.reuse, R210, PT ;  /* 0x000000d21a00720c */ /* 0x040fe20003f06270 */
[----:B------:R-:W-:Y:S01]  /*3ea0*/  FMUL.FTZ R83, R83, UR5 ;  /* 0x0000000553537c20 */ /* 0x000fe20008410000 */
[----:B------:R-:W-:Y:S01]  /*3eb0*/  ISETP.LT.OR P4, PT, R26, R213, P4 ;  /* 0x000000d51a00720c */ /* 0x000fe20002781670 */
[----:B------:R-:W5:Y:S01]  /*3ec0*/  MUFU.TANH R3, R44 ;  /* 0x0000002c00037308 */ /* 0x000f620000002400 */
[----:B------:R-:W-:-:S02]  /*3ed0*/  ISETP.GE.AND P2, PT, R37, R212, PT ;  /* 0x000000d42500720c */ /* 0x000fc40003f46270 */
[----:B------:R-:W-:Y:S02]  /*3ee0*/  ISETP.GE.AND P6, PT, R37, R210, PT ;  /* 0x000000d22500720c */ /* 0x000fe40003fc6270 */
[----:B------:R-:W-:Y:S01]  /*3ef0*/  ISETP.LT.OR P0, PT, R26, R211, P0 ;  /* 0x000000d31a00720c */ /* 0x000fe20000701670 */
[C---:B-1----:R-:W-:Y:S01]  /*3f00*/  HMMA.16816.F32 R64, R8.reuse, R20, R64 ;  /* 0x000000140840723c */ /* 0x042fe20000001840 */
[----:B------:R-:W-:Y:S01]  /*3f10*/  FSEL R39, R39, -INF , !P5 ;  /* 0xff80000027277808 */ /* 0x000fe20006800000 */
[----:B------:R-:W1:Y:S01]  /*3f20*/  MUFU.TANH R163, R80 ;  /* 0x0000005000a37308 */ /* 0x000e620000002400 */
[-C--:B------:R-:W-:Y:S01]  /*3f30*/  ISETP.LT.OR P1, PT, R13, R213.reuse, P1 ;  /* 0x000000d50d00720c */ /* 0x080fe20000f21670 */
[----:B------:R-:W-:Y:S01]  /*3f40*/  FMUL.FTZ R68, R68, UR5 ;  /* 0x0000000544447c20 */ /* 0x000fe20008410000 */
[----:B------:R-:W-:Y:S01]  /*3f50*/  ISETP.GE.AND P5, PT, R14, R212, PT ;  /* 0x000000d40e00720c */ /* 0x000fe20003fa6270 */
[----:B------:R-:W-:Y:S01]  /*3f60*/  HMMA.16816.F32 R60, R8, R22, R60 ;  /* 0x00000016083c723c */ /* 0x000fe2000000183c */
[----:B---3--:R-:W-:Y:S01]  /*3f70*/  FSEL R15, R32, -INF , !P4 ;  /* 0xff800000200f7808 */ /* 0x008fe20006000000 */
[----:B------:R-:W-:Y:S01]  /*3f80*/  VIADD R20, R31, 0x20 ;  /* 0x000000201f147836 */ /* 0x000fe20000000000 */
[-C--:B------:R-:W-:Y:S01]  /*3f90*/  ISETP.GE.AND P4, PT, R14, R210.reuse, PT ;  /* 0x000000d20e00720c */ /* 0x080fe20003f86270 */
[----:B------:R-:W3:Y:S01]  /*3fa0*/  MUFU.TANH R171, R81 ;  /* 0x0000005100ab7308 */ /* 0x000ee20000002400 */
[----:B------:R-:W-:Y:S01]  /*3fb0*/  ISETP.LT.OR P2, PT, R37, R213, P2 ;  /* 0x000000d52500720c */ /* 0x000fe20001741670 */
[----:B------:R-:W-:Y:S01]  /*3fc0*/  FMUL.FTZ R69, R69, UR5 ;  /* 0x0000000545457c20 */ /* 0x000fe20008410000 */
[----:B------:R-:W-:Y:S01]  /*3fd0*/  ISETP.LT.OR P6, PT, R37, R211, P6 ;  /* 0x000000d32500720c */ /* 0x000fe200037c1670 */
[----:B------:R-:W-:Y:S01]  /*3fe0*/  FMUL.FTZ R70, R70, UR5 ;  /* 0x0000000546467c20 */ /* 0x000fe20008410000 */
[----:B----4-:R-:W-:Y:S01]  /*3ff0*/  FSEL R12, R17, -INF , !P0 ;  /* 0xff800000110c7808 */ /* 0x010fe20004000000 */
[----:B------:R-:W-:Y:S01]  /*4000*/  VIADD R8, R31, 0x28 ;  /* 0x000000281f087836 */ /* 0x000fe20000000000 */
[----:B------:R-:W-:Y:S01]  /*4010*/  ISETP.GE.AND P0, PT, R13, R210, PT ;  /* 0x000000d20d00720c */ /* 0x000fe20003f06270 */
[----:B------:R-:W4:Y:S01]  /*4020*/  MUFU.TANH R34, R34 ;  /* 0x0000002200227308 */ /* 0x000f220000002400 */
[----:B--2---:R-:W-:Y:S01]  /*4030*/  FSEL R9, R6, -INF , !P1 ;  /* 0xff80000006097808 */ /* 0x004fe20004800000 */
[----:B------:R-:W-:Y:S01]  /*4040*/  FMUL.FTZ R71, R71, UR5 ;  /* 0x0000000547477c20 */ /* 0x000fe20008410000 */
[----:B------:R-:W-:-:S02]  /*4050*/  ISETP.LT.OR P5, PT, R14, R213, P5 ;  /* 0x000000d50e00720c */ /* 0x000fc40002fa1670 */
[----:B------:R-:W-:Y:S01]  /*4060*/  ISETP.GT.AND P1, PT, R206, R203, PT ;  /* 0x000000cbce00720c */ /* 0x000fe20003f24270 */
[----:B------:R-:W-:Y:S01]  /*4070*/  FMUL.FTZ R64, R64, UR5 ;  /* 0x0000000540407c20 */ /* 0x000fe20008410000 */
[-C--:B------:R-:W-:Y:S01]  /*4080*/  ISETP.LT.OR P4, PT, R14, R211.reuse, P4 ;  /* 0x000000d30e00720c */ /* 0x080fe20002781670 */
[----:B------:R-:W2:Y:S01]  /*4090*/  MUFU.TANH R222, R82 ;  /* 0x0000005200de7308 */ /* 0x000ea20000002400 */
[----:B------:R-:W-:Y:S01]  /*40a0*/  FSEL R17, R33, -INF , !P2 ;  /* 0xff80000021117808 */ /* 0x000fe20005000000 */
[----:B------:R-:W-:Y:S01]  /*40b0*/  FMUL.FTZ R66, R66, UR5 ;  /* 0x0000000542427c20 */ /* 0x000fe20008410000 */
[----:B-----5:R-:W-:Y:S01]  /*40c0*/  FSEL R14, R16, -INF , !P6 ;  /* 0xff800000100e7808 */ /* 0x020fe20007000000 */
[----:B------:R-:W-:Y:S01]  /*40d0*/  FMUL.FTZ R67, R67, UR5 ;  /* 0x0000000543437c20 */ /* 0x000fe20008410000 */
[----:B------:R-:W-:Y:S01]  /*40e0*/  ISETP.LT.OR P0, PT, R13, R211, P0 ;  /* 0x000000d30d00720c */ /* 0x000fe20000701670 */
[----:B------:R-:W-:Y:S01]  /*40f0*/  FMUL.FTZ R65, R65, UR5 ;  /* 0x0000000541417c20 */ /* 0x000fe20008410000 */
[CC--:B------:R-:W-:Y:S01]  /*4100*/  ISETP.GE.AND P2, PT, R20.reuse, R212.reuse, PT ;  /* 0x000000d41400720c */ /* 0x0c0fe20003f46270 */
[----:B------:R-:W5:Y:S01]  /*4110*/  MUFU.TANH R35, R35 ;  /* 0x0000002300237308 */ /* 0x000f620000002400 */
[----:B------:R-:W-:Y:S01]  /*4120*/  ISETP.GE.AND P6, PT, R19, R212, PT ;  /* 0x000000d41300720c */ /* 0x000fe20003fc6270 */
[----:B------:R-:W5:Y:S01]  /*4130*/  @!P1 LDC.64 R218, c[0x0][0x218] ;  /* 0x00008600ffda9b82 */ /* 0x000f620000000a00 */
[----:B------:R-:W-:Y:S01]  /*4140*/  FSEL R13, R3, -INF , !P5 ;  /* 0xff800000030d7808 */ /* 0x000fe20006800000 */
[----:B------:R-:W-:Y:S01]  /*4150*/  VIADD R3, R31, 0x29 ;  /* 0x000000291f037836 */ /* 0x000fe20000000000 */
[----:B------:R-:W-:Y:S01]  /*4160*/  ISETP.GE.AND P5, PT, R20, R210, PT ;  /* 0x000000d21400720c */ /* 0x000fe20003fa6270 */
[----:B------:R-:W-:Y:S01]  /*4170*/  FMUL.FTZ R60, R60, UR5 ;  /* 0x000000053c3c7c20 */ /* 0x000fe20008410000 */
[CC--:B------:R-:W-:Y:S01]  /*4180*/  ISETP.LT.OR P2, PT, R20.reuse, R213.reuse, P2 ;  /* 0x000000d51400720c */ /* 0x0c0fe20001741670 */
[----:B------:R-:W5:Y:S01]  /*4190*/  MUFU.TANH R165, R68 ;  /* 0x0000004400a57308 */ /* 0x000f620000002400 */
[----:B------:R-:W-:Y:S01]  /*41a0*/  ISETP.LT.OR P6, PT, R19, R213, P6 ;  /* 0x000000d51300720c */ /* 0x000fe200037c1670 */
[----:B------:R-:W-:Y:S01]  /*41b0*/  FMUL.FTZ R61, R61, UR5 ;  /* 0x000000053d3d7c20 */ /* 0x000fe20008410000 */
[----:B------:R-:W-:Y:S01]  /*41c0*/  ISETP.LT.OR P5, PT, R20, R211, P5 ;  /* 0x000000d31400720c */ /* 0x000fe20002fa1670 */
[----:B------:R-:W-:Y:S01]  /*41d0*/  FMUL.FTZ R62, R62, UR5 ;  /* 0x000000053e3e7c20 */ /* 0x000fe20008410000 */
[----:B-1----:R-:W-:Y:S01]  /*41e0*/  FSEL R163, R163, -INF , !P2 ;  /* 0xff800000a3a37808 */ /* 0x002fe20005000000 */
[----:B------:R-:W-:Y:S01]  /*41f0*/  FMUL.FTZ R63, R63, UR5 ;  /* 0x000000053f3f7c20 */ /* 0x000fe20008410000 */
[----:B---3--:R-:W-:Y:S01]  /*4200*/  FSEL R171, R171, -INF , !P6 ;  /* 0xff800000abab7808 */ /* 0x008fe20007000000 */
[----:B------:R-:W1:Y:S01]  /*4210*/  MUFU.TANH R167, R69 ;  /* 0x0000004500a77308 */ /* 0x000e620000002400 */
[----:B----4-:R-:W-:-:S02]  /*4220*/  FSEL R6, R34, -INF , !P0 ;  /* 0xff80000022067808 */ /* 0x010fc40004000000 */
[C---:B------:R-:W-:Y:S02]  /*4230*/  ISETP.GE.AND P2, PT, R3.reuse, R212, PT ;  /* 0x000000d40300720c */ /* 0x040fe40003f46270 */
[----:B------:R-:W-:Y:S02]  /*4240*/  ISETP.GE.AND P6, PT, R3, R210, PT ;  /* 0x000000d20300720c */ /* 0x000fe40003fc6270 */
[----:B------:R-:W-:Y:S01]  /*4250*/  ISETP.GE.AND P0, PT, R8, R212, PT ;  /* 0x000000d40800720c */ /* 0x000fe20003f06270 */
[----:B------:R-:W3:Y:S01]  /*4260*/  MUFU.TANH R170, R83 ;  /* 0x0000005300aa7308 */ /* 0x000ee20000002400 */
[----:B--2---:R-:W-:Y:S02]  /*4270*/  FSEL R222, R222, -INF , !P5 ;  /* 0xff800000dede7808 */ /* 0x004fe40006800000 */
[----:B-----5:R-:W-:Y:S02]  /*4280*/  FSEL R16, R35, -INF , !P4 ;  /* 0xff80000023107808 */ /* 0x020fe40006000000 */
[----:B------:R-:W-:-:S02]  /*4290*/  ISETP.GE.AND P5, PT, R8, R210, PT ;  /* 0x000000d20800720c */ /* 0x000fc40003fa6270 */
[----:B------:R-:W-:Y:S01]  /*42a0*/  ISETP.GE.AND P4, PT, R19, R210, PT ;  /* 0x000000d21300720c */ /* 0x000fe20003f86270 */
[----:B------:R-:W2:Y:S01]  /*42b0*/  MUFU.TANH R220, R70 ;  /* 0x0000004600dc7308 */ /* 0x000ea20000002400 */
[C---:B------:R-:W-:Y:S02]  /*42c0*/  ISETP.LT.OR P2, PT, R3.reuse, R213, P2 ;  /* 0x000000d50300720c */ /* 0x040fe40001741670 */
[----:B------:R-:W-:Y:S01]  /*42d0*/  ISETP.LT.OR P6, PT, R3, R211, P6 ;  /* 0x000000d30300720c */ /* 0x000fe200037c1670 */
[----:B------:R-:W-:Y:S01]  /*42e0*/  VIADD R3, R31, 0x31 ;  /* 0x000000311f037836 */ /* 0x000fe20000000000 */
[C---:B------:R-:W-:Y:S02]  /*42f0*/  ISETP.LT.OR P0, PT, R8.reuse, R213, P0 ;  /* 0x000000d50800720c */ /* 0x040fe40000701670 */
[-C--:B------:R-:W-:Y:S01]  /*4300*/  ISETP.LT.OR P5, PT, R8, R211.reuse, P5 ;  /* 0x000000d30800720c */ /* 0x080fe20002fa1670 */
[----:B------:R-:W4:Y:S01]  /*4310*/  MUFU.TANH R176, R71 ;  /* 0x0000004700b07308 */ /* 0x000f220000002400 */
[----:B------:R-:W-:Y:S01]  /*4320*/  ISETP.LT.OR P4, PT, R19, R211, P4 ;  /* 0x000000d31300720c */ /* 0x000fe20002781670 */
[----:B------:R-:W-:Y:S01]  /*4330*/  VIADD R8, R31, 0x30 ;  /* 0x000000301f087836 */ /* 0x000fe20000000000 */
[----:B------:R-:W-:-:S02]  /*4340*/  FSEL R165, R165, -INF , !P0 ;  /* 0xff800000a5a57808 */ /* 0x000fc40004000000 */
[----:B-1----:R-:W-:Y:S02]  /*4350*/  FSEL R167, R167, -INF , !P2 ;  /* 0xff800000a7a77808 */ /* 0x002fe40005000000 */
[C---:B------:R-:W-:Y:S01]  /*4360*/  ISETP.GE.AND P0, PT, R3.reuse, R212, PT ;  /* 0x000000d40300720c */ /* 0x040fe20003f06270 */
[----:B------:R-:W1:Y:S01]  /*4370*/  MUFU.TANH R179, R64 ;  /* 0x0000004000b37308 */ /* 0x000e620000002400 */
[----:B------:R-:W-:Y:S02]  /*4380*/  ISETP.GE.AND P2, PT, R3, R210, PT ;  /* 0x000000d20300720c */ /* 0x000fe40003f46270 */
[----:B---3--:R-:W-:Y:S02]  /*4390*/  FSEL R170, R170, -INF , !P4 ;  /* 0xff800000aaaa7808 */ /* 0x008fe40006000000 */
[----:B--2---:R-:W-:Y:S02]  /*43a0*/  FSEL R220, R220, -INF , !P5 ;  /* 0xff800000dcdc7808 */ /* 0x004fe40006800000 */
[C---:B------:R-:W-:Y:S01]  /*43b0*/  ISETP.GE.AND P4, PT, R8.reuse, R212, PT ;  /* 0x000000d40800720c */ /* 0x040fe20003f86270 */
[----:B------:R-:W2:Y:S01]  /*43c0*/  MUFU.TANH R178, R66 ;  /* 0x0000004200b27308 */ /* 0x000ea20000002400 */
[----:B------:R-:W-:-:S02]  /*43d0*/  ISETP.GE.AND P5, PT, R8, R210, PT ;  /* 0x000000d20800720c */ /* 0x000fc40003fa6270 */
[C---:B------:R-:W-:Y:S02]  /*43e0*/  ISETP.LT.OR P0, PT, R3.reuse, R213, P0 ;  /* 0x000000d50300720c */ /* 0x040fe40000701670 */
[----:B------:R-:W-:Y:S01]  /*43f0*/  ISETP.LT.OR P2, PT, R3, R211, P2 ;  /* 0x000000d30300720c */ /* 0x000fe20001741670 */
[C---:B------:R-:W-:Y:S01]  /*4400*/  VIADD R3, R31.reuse, 0x38 ;  /* 0x000000381f037836 */ /* 0x040fe20000000000 */
[C---:B------:R-:W-:Y:S01]  /*4410*/  ISETP.LT.OR P4, PT, R8.reuse, R213, P4 ;  /* 0x000000d50800720c */ /* 0x040fe20002781670 */
[----:B------:R-:W3:Y:S01]  /*4420*/  MUFU.TANH R174, R67 ;  /* 0x0000004300ae7308 */ /* 0x000ee20000002400 */
[----:B------:R-:W-:Y:S01]  /*4430*/  ISETP.LT.OR P5, PT, R8, R211, P5 ;  /* 0x000000d30800720c */ /* 0x000fe20002fa1670 */
[----:B------:R-:W-:Y:S01]  /*4440*/  VIADD R31, R31, 0x39 ;  /* 0x000000391f1f7836 */ /* 0x000fe20000000000 */
[----:B----4-:R-:W-:Y:S02]  /*4450*/  FSEL R176, R176, -INF , !P6 ;  /* 0xff800000b0b07808 */ /* 0x010fe40007000000 */
[----:B-1----:R-:W-:-:S02]  /*4460*/  FSEL R179, R179, -INF , !P4 ;  /* 0xff800000b3b37808 */ /* 0x002fc40006000000 */
[C---:B------:R-:W-:Y:S01]  /*4470*/  ISETP.GE.AND P6, PT, R3.reuse, R212, PT ;  /* 0x000000d40300720c */ /* 0x040fe20003fc6270 */
[----:B------:R-:W1:Y:S01]  /*4480*/  MUFU.TANH R177, R65 ;  /* 0x0000004100b17308 */ /* 0x000e620000002400 */
[----:B--2---:R-:W-:Y:S02]  /*4490*/  FSEL R178, R178, -INF , !P5 ;  /* 0xff800000b2b27808 */ /* 0x004fe40006800000 */
[----:B------:R-:W-:Y:S02]  /*44a0*/  ISETP.GE.AND P4, PT, R3, R210, PT ;  /* 0x000000d20300720c */ /* 0x000fe40003f86270 */
[----:B------:R-:W-:Y:S02]  /*44b0*/  ISETP.GE.AND P5, PT, R31, R212, PT ;  /* 0x000000d41f00720c */ /* 0x000fe40003fa6270 */
[----:B------:R-:W-:Y:S01]  /*44c0*/  ISETP.LT.OR P6, PT, R3, R213, P6 ;  /* 0x000000d50300720c */ /* 0x000fe200037c1670 */
[----:B------:R-:W2:Y:S01]  /*44d0*/  MUFU.TANH R175, R60 ;  /* 0x0000003c00af7308 */ /* 0x000ea20000002400 */
[----:B---3--:R-:W-:-:S02]  /*44e0*/  FSEL R174, R174, -INF , !P2 ;  /* 0xff800000aeae7808 */ /* 0x008fc40005000000 */
[----:B------:R-:W-:Y:S02]  /*44f0*/  ISETP.GE.AND P2, PT, R31, R210, PT ;  /* 0x000000d21f00720c */ /* 0x000fe40003f46270 */
[----:B------:R-:W-:Y:S01]  /*4500*/  ISETP.LT.OR P4, PT, R3, R211, P4 ;  /* 0x000000d30300720c */ /* 0x000fe20002781670 */
[----:B------:R-:W-:Y:S01]  /*4510*/  BAR.SYNC.DEFER_BLOCKING 0x0 ;  /* 0x0000000000007b1d */ /* 0x000fe20000010000 */
[----:B------:R-:W-:Y:S02]  /*4520*/  ISETP.LT.OR P5, PT, R31, R213, P5 ;  /* 0x000000d51f00720c */ /* 0x000fe40002fa1670 */
[----:B-1----:R-:W-:Y:S02]  /*4530*/  FSEL R177, R177, -INF , !P0 ;  /* 0xff800000b1b17808 */ /* 0x002fe40004000000 */
[----:B------:R-:W-:Y:S01]  /*4540*/  @!P1 LEA R216, P0, R133, R218, 0x1 ;  /* 0x000000da85d89211 */ /* 0x000fe200078008ff */
[----:B------:R-:W1:Y:S01]  /*4550*/  MUFU.TANH R173, R61 ;  /* 0x0000003d00ad7308 */ /* 0x000e620000002400 */
[----:B------:R-:W-:-:S02]  /*4560*/  ISETP.LT.OR P2, PT, R31, R211, P2 ;  /* 0x000000d31f00720c */ /* 0x000fc40001741670 */
[----:B------:R-:W-:Y:S02]  /*4570*/  @!P1 LEA.HI.X R217, R133, R219, R2, 0x1, P0 ;  /* 0x000000db85d99211 */ /* 0x000fe400000f0c02 */
[----:B--2---:R-:W-:-:S03]  /*4580*/  FSEL R175, R175, -INF , !P6 ;  /* 0xff800000afaf7808 */ /* 0x004fc60007000000 */
[----:B------:R-:W2:Y:S08]  /*4590*/  MUFU.TANH R172, R62 ;  /* 0x0000003e00ac7308 */ /* 0x000eb00000002400 */
[----:B------:R-:W3:Y:S01]  /*45a0*/  MUFU.TANH R168, R63 ;  /* 0x0000003f00a87308 */ /* 0x000ee20000002400 */
[----:B-1----:R-:W-:Y:S02]  /*45b0*/  FSEL R173, R173, -INF , !P5 ;  /* 0xff800000adad7808 */ /* 0x002fe40006800000 */
[----:B--2---:R-:W-:-:S02]  /*45c0*/  FSEL R172, R172, -INF , !P4 ;  /* 0xff800000acac7808 */ /* 0x004fc40006000000 */
        /* <DEDUP_REMOVED lines=62> */
.L_x_6398:
[----:B------:R-:W-:-:S04]  /*49b0*/  ULEA UR10, -UR6, URZ, 0x6 ;  /* 0x0000003f060a7291 */ /* 0x000fc8000f8e313f */
[----:B------:R-:W-:Y:S02]  /*49c0*/  USHF.R.S32.HI UR12, URZ, 0x1f, UR10 ;  /* 0x0000001f3f0c7899 */ /* 0x000fe4000801140a */
[----:B------:R-:W-:-:S04]  /*49d0*/  MOV R4, UR10 ;  /* 0x0000000a00047c02 */ /* 0x000fc80008000f00 */
[----:B------:R-:W-:-:S07]  /*49e0*/  MOV R11, UR12 ;  /* 0x0000000c000b7c02 */ /* 0x000fce0008000f00 */
.L_x_6399:
        /* <DEDUP_REMOVED lines=29> */
.L_x_6397:
        /* <DEDUP_REMOVED lines=32> */
[----:B-1----:R-:W1:Y:S01]  /*4dc0*/  SHFL.BFLY PT, R11, R8, 0x2, 0x1f ;  /* 0x0c401f00080b7f89 */ /* 0x002e6200000e0000 */
        /* <DEDUP_REMOVED lines=43> */
[----:B------:R-:W-:Y:S01]  /*5080*/  LDSM.16.MT88.4 R8, [R196+0xe800] ;  /* 0x00e80000c408783b */ /* 0x000fe20000004200 */
        /* <DEDUP_REMOVED lines=18> */
[----:B------:R-:W5:Y:S01]  /*51b0*/  MUFU.EX2 R155, R155 ;  /* 0x0000009b009b7308 */ /* 0x000f620000000800 */
        /* <DEDUP_REMOVED lines=13> */
[----:B------:R-:W1:Y:S01]  /*5290*/  MUFU.EX2 R162, R162 ;  /* 0x000000a200a27308 */ /* 0x000e620000000800 */
[----:B-----5:R-:W-:Y:S01]  /*52a0*/  F2FP.F16.F32.PACK_AB R98, R155, R158 ;  /* 0x0000009e9b62723e */ /* 0x020fe200000000ff */
[----:B------:R-:W-:-:S04]  /*52b0*/  FADD.FTZ R158, R158, R159 ;  /* 0x0000009f9e9e7221 */ /* 0x000fc80000010000 */
[----:B------:R-:W-:Y:S02]  /*52c0*/  FADD.FTZ R158, R155, R158 ;  /* 0x0000009e9b9e7221 */ /* 0x000fe40000010000 */
[----:B------:R-:W-:Y:S08]  /*52d0*/  MUFU.EX2 R157, R157 ;  /* 0x0000009d009d7308 */ /* 0x000ff00000000800 */
        /* <DEDUP_REMOVED lines=256> */
.L_x_6401:
[----:B------:R-:W-:-:S04]  /*62e0*/  LEA R0, -R134, RZ, 0x6 ;  /* 0x000000ff86007211 */ /* 0x000fc800078e31ff */
[----:B------:R-:W-:-:S07]  /*62f0*/  SHF.R.S32.HI R5, RZ, 0x1f, R0 ;  /* 0x0000001fff057819 */ /* 0x000fce0000011400 */
.L_x_6402:
        /* <DEDUP_REMOVED lines=347> */
[----:B------:R-:W-:Y:S01]  /*78b0*/  ISETP.GT.AND P4, PT, R206, R203, PT ;  /* 0x000000cbce00720c */ /* 0x000fe20003f84270 */
        /* <DEDUP_REMOVED lines=88> */
.L_x_6404:
[----:B------:R-:W-:-:S04]  /*7e40*/  ULEA UR5, -UR6, URZ, 0x6 ;  /* 0x0000003f06057291 */ /* 0x000fc8000f8e313f */
[----:B------:R-:W-:Y:S02]  /*7e50*/  USHF.R.S32.HI UR4, URZ, 0x1f, UR5 ;  /* 0x0000001f3f047899 */ /* 0x000fe40008011405 */
[----:B------:R-:W-:-:S04]  /*7e60*/  MOV R8, UR5 ;  /* 0x0000000500087c02 */ /* 0x000fc80008000f00 */
[----:B------:R-:W-:-:S07]  /*7e70*/  MOV R7, UR4 ;  /* 0x0000000400077c02 */ /* 0x000fce0008000f00 */
.L_x_6405:
        /* <DEDUP_REMOVED lines=28> */
.L_x_6403:
        /* <DEDUP_REMOVED lines=409> */
.L_x_6400:
        /* <DEDUP_REMOVED lines=13> */
.L_x_6410:
        /* <DEDUP_REMOVED lines=67> */
.L_x_6407:
[C---:B------:R-:W-:Y:S04]  /*9ed0*/  LEA R204, P0, R12.reuse, R204, 0x1 ;  /* 0x000000cc0ccc7211 */ /* 0x040fe800078008ff */
[----:B------:R-:W-:Y:S02]  /*9ee0*/  LEA.HI.X R205, R12, R205, R3, 0x1, P0 ;  /* 0x000000cd0ccd7211 */ /* 0x000fe400000f0c03 */
[C---:B------:R-:W-:Y:S03]  /*9ef0*/  IADD3 R228, P0, R219.reuse, R204, RZ ;  /* 0x000000ccdbe47210 */ /* 0x040fe60007f1e0ff */
[----:B------:R-:W-:Y:S01]  /*9f00*/  @!PT LDS RZ, [RZ] ;  /* 0x00000000fffff984 */ /* 0x000fe20000000800 */
[----:B------:R-:W-:Y:S01]  /*9f10*/  @!PT LDS RZ, [RZ] ;  /* 0x00000000fffff984 */ /* 0x000fe20000000800 */
[----:B------:R-:W-:Y:S01]  /*9f20*/  @!PT LDS RZ, [RZ] ;  /* 0x00000000fffff984 */ /* 0x000fe20000000800 */
[----:B------:R-:W-:Y:S01]  /*9f30*/  LDGSTS.E.BYPASS.LTC128B.128 [R207+0xc000], desc[UR14][R204.64] ;  /* 0x0c000000cccf7fae */ /* 0x000fe2000b901d4e */
[C---:B------:R-:W-:Y:S02]  /*9f40*/  IADD3.X R229, R214.reuse, R205, RZ, P0, !PT ;  /* 0x000000cdd6e57210 */ /* 0x040fe400007fe4ff */
[C---:B------:R-:W-:Y:S02]  /*9f50*/  IADD3 R226, P0, R219.reuse, R228, RZ ;  /* 0x000000e4dbe27210 */ /* 0x040fe40007f1e0ff */
[----:B------:R-:W-:Y:S02]  /*9f60*/  LDGSTS.E.BYPASS.LTC128B.128 [R207+0xe000], desc[UR14][R204.64+0x80] ;  /* 0x0e000080cccf7fae */ /* 0x000fe4000b901d4e */
[C---:B------:R-:W-:Y:S03]  /*9f70*/  IADD3.X R227, R214.reuse, R229, RZ, P0, !PT ;  /* 0x000000e5d6e37210 */ /* 0x040fe600007fe4ff */
[----:B------:R-:W-:Y:S01]  /*9f80*/  LDGSTS.E.BYPASS.LTC128B.128 [R207+0x10000], desc[UR14][R204.64+0x100] ;  /* 0x10000100cccf7fae */ /* 0x000fe2000b901d4e */
[----:B------:R-:W-:Y:S04]  /*9f90*/  IADD3 R224, P0, R219, R226, RZ ;  /* 0x000000e2dbe07210 */ /* 0x000fe80007f1e0ff */
[----:B------:R-:W-:Y:S01]  /*9fa0*/  LDGSTS.E.BYPASS.LTC128B.128 [R207+0xc800], desc[UR14][R228.64] ;  /* 0x0c800000e4cf7fae */ /* 0x000fe2000b901d4e */
[----:B------:R-:W-:Y:S02]  /*9fb0*/  IADD3.X R225, R214, R227, RZ, P0, !PT ;  /* 0x000000e3d6e17210 */ /* 0x000fe400007fe4ff */
[----:B------:R-:W-:Y:S02]  /*9fc0*/  ISETP.GT.AND P0, PT, R206, R203, PT ;  /* 0x000000cbce00720c */ /* 0x000fe40003f04270 */
        /* <DEDUP_REMOVED lines=9> */
[----:B------:R-:W2:Y:S05]  /*a060*/  LDSM.16.M88.4 R136, [R201+0x6000] ;  /* 0x00600000c988783b */ /* 0x000eaa0000000200 */
[----:B------:R-:W3:Y:S05]  /*a070*/  LDSM.16.M88.4 R140, [R201+0x6800] ;  /* 0x00680000c98c783b */ /* 0x000eea0000000200 */
[----:B------:R-:W4:Y:S05]  /*a080*/  LDSM.16.M88.4 R144, [R201+0x7000] ;  /* 0x00700000c990783b */ /* 0x000f2a0000000200 */
[----:B------:R-:W5:Y:S05]  /*a090*/  LDSM.16.M88.4 R148, [R201+0x7800] ;  /* 0x00780000c994783b */ /* 0x000f6a0000000200 */
[----:B------:R-:W0:Y:S05]  /*a0a0*/  LDGDEPBAR ;  /* 0x00000000000079af */ /* 0x000e2a0000000000 */
[----:B------:R-:W-:Y:S05]  /*a0b0*/  LDSM.16.M88.4 R152, [R200] ;  /* 0x00000000c898783b */ /* 0x000fea0000000200 */
[----:B------:R-:W1:Y:S05]  /*a0c0*/  LDSM.16.M88.4 R156, [R199] ;  /* 0x00000000c79c783b */ /* 0x000e6a0000000200 */
[----:B------:R-:W1:Y:S05]  /*a0d0*/  LDSM.16.M88.4 R160, [R191] ;  /* 0x00000000bfa0783b */ /* 0x000e6a0000000200 */
[----:B------:R-:W1:Y:S01]  /*a0e0*/  LDSM.16.M88.4 R164, [R190] ;  /* 0x00000000bea4783b */ /* 0x000e620000000200 */
        /* <DEDUP_REMOVED lines=12> */
[C---:B-----5:R-:W-:Y:S06]  /*a1b0*/  HMMA.16816.F32 R28, R132.reuse, R148, RZ ;  /* 0x00000094841c723c */ /* 0x060fec00000018ff */
[----:B------:R-:W-:Y:S01]  /*a1c0*/  HMMA.16816.F32 R32, R132, R150, RZ ;  /* 0x000000968420723c */ /* 0x000fe200000018ff */
[----:B------:R-:W4:Y:S05]  /*a1d0*/  LDSM.16.M88.4 R132, [R195+0x6800] ;  /* 0x00680000c384783b */ /* 0x000f2a0000000200 */
[C---:B-1----:R-:W-:Y:S01]  /*a1e0*/  HMMA.16816.F32 R4, R152.reuse, R156, R4 ;  /* 0x0000009c9804723c */ /* 0x042fe20000001804 */
[----:B------:R-:W1:Y:S05]  /*a1f0*/  LDSM.16.M88.4 R148, [R188] ;  /* 0x00000000bc94783b */ /* 0x000e6a0000000200 */
        /* <DEDUP_REMOVED lines=14> */
[----:B------:R-:W-:Y:S05]  /*a2e0*/  LDSM.16.M88.4 R176, [R187] ;  /* 0x00000000bbb0783b */ /* 0x000fea0000000200 */
[C---:B----4-:R-:W-:Y:S06]  /*a2f0*/  HMMA.16816.F32 R12, R172.reuse, R132, R12 ;  /* 0x00000084ac0c723c */ /* 0x050fec000000180c */
[C---:B------:R-:W-:Y:S01]  /*a300*/  HMMA.16816.F32 R16, R172.reuse, R134, R16 ;  /* 0x00000086ac10723c */ /* 0x040fe20000001810 */
[----:B------:R-:W4:Y:S05]  /*a310*/  LDSM.16.M88.4 R132, [R201+0x8800] ;  /* 0x00880000c984783b */ /* 0x000f2a0000000200 */
[C---:B------:R-:W-:Y:S06]  /*a320*/  HMMA.16816.F32 R20, R172.reuse, R136, R20 ;  /* 0x00000088ac14723c */ /* 0x040fec0000001814 */
[C---:B------:R-:W-:Y:S01]  /*a330*/  HMMA.16816.F32 R24, R172.reuse, R138, R24 ;  /* 0x0000008aac18723c */ /* 0x040fe20000001818 */
[----:B------:R-:W5:Y:S05]  /*a340*/  LDSM.16.M88.4 R136, [R201+0x9000] ;  /* 0x00900000c988783b */ /* 0x000f6a0000000200 */
[C---:B------:R-:W-:Y:S06]  /*a350*/  HMMA.16816.F32 R28, R172.reuse, R140, R28 ;  /* 0x0000008cac1c723c */ /* 0x040fec000000181c */
[----:B------:R-:W-:Y:S01]  /*a360*/  HMMA.16816.F32 R32, R172, R142, R32 ;  /* 0x0000008eac20723c */ /* 0x000fe20000001820 */
[----:B------:R-:W5:Y:S05]  /*a370*/  LDSM.16.M88.4 R140, [R201+0x9800] ;  /* 0x00980000c98c783b */ /* 0x000f6a0000000200 */
[C---:B-1----:R-:W-:Y:S01]  /*a380*/  HMMA.16816.F32 R4, R144.reuse, R148, R4 ;  /* 0x000000949004723c */ /* 0x042fe20000001804 */
[----:B------:R-:W1:Y:S05]  /*a390*/  LDSM.16.M88.4 R172, [R200+0x2000] ;  /* 0x00200000c8ac783b */ /* 0x000e6a0000000200 */
[C---:B------:R-:W-:Y:S01]  /*a3a0*/  HMMA.16816.F32 R8, R144.reuse, R150, R8 ;  /* 0x000000969008723c */ /* 0x040fe20000001808 */
[----:B------:R-:W-:Y:S05]  /*a3b0*/  LDSM.16.M88.4 R148, [R185] ;  /* 0x00000000b994783b */ /* 0x000fea0000000200 */
[C---:B--2---:R-:W-:Y:S06]  /*a3c0*/  HMMA.16816.F32 R12, R144.reuse, R152, R12 ;  /* 0x00000098900c723c */ /* 0x044fec000000180c */
[C---:B------:R-:W-:Y:S01]  /*a3d0*/  HMMA.16816.F32 R16, R144.reuse, R154, R16 ;  /* 0x0000009a9010723c */ /* 0x040fe20000001810 */
[----:B------:R-:W-:Y:S05]  /*a3e0*/  LDSM.16.M88.4 R152, [R184] ;  /* 0x00000000b898783b */ /* 0x000fea0000000200 */
[C---:B------:R-:W-:Y:S06]  /*a3f0*/  HMMA.16816.F32 R20, R144.reuse, R156, R20 ;  /* 0x0000009c9014723c */ /* 0x040fec0000001814 */
[C---:B------:R-:W-:Y:S01]  /*a400*/  HMMA.16816.F32 R24, R144.reuse, R158, R24 ;  /* 0x0000009e9018723c */ /* 0x040fe20000001818 */
[----:B------:R-:W-:Y:S05]  /*a410*/  LDSM.16.M88.4 R156, [R198+0x2000] ;  /* 0x00200000c69c783b */ /* 0x000fea0000000200 */
[C---:B------:R-:W-:Y:S06]  /*a420*/  HMMA.16816.F32 R28, R144.reuse, R160, R28 ;  /* 0x000000a0901c723c */ /* 0x040fec000000181c */
[----:B------:R-:W-:Y:S01]  /*a430*/  HMMA.16816.F32 R32, R144, R162, R32 ;  /* 0x000000a29020723c */ /* 0x000fe20000001820 */
[----:B------:R-:W2:Y:S05]  /*a440*/  LDSM.16.M88.4 R144, [R186] ;  /* 0x00000000ba90783b */ /* 0x000eaa0000000200 */
[C---:B---3--:R-:W-:Y:S01]  /*a450*/  HMMA.16816.F32 R4, R164.reuse, R168, R4 ;  /* 0x000000a8a404723c */ /* 0x048fe20000001804 */
[----:B------:R-:W3:Y:S05]  /*a460*/  LDSM.16.M88.4 R160, [R195+0x8000] ;  /* 0x00800000c3a0783b */ /* 0x000eea0000000200 */
[C---:B------:R-:W-:Y:S01]  /*a470*/  HMMA.16816.F32 R8, R164.reuse, R170, R8 ;  /* 0x000000aaa408723c */ /* 0x040fe20000001808 */
[----:B------:R-:W-:Y:S05]  /*a480*/  LDSM.16.M88.4 R168, [R188+0x2000] ;  /* 0x00200000bca8783b */ /* 0x000fea0000000200 */
[C---:B----4-:R-:W-:Y:S06]  /*a490*/  HMMA.16816.F32 R12, R164.reuse, R132, R12 ;  /* 0x00000084a40c723c */ /* 0x050fec000000180c */
[C---:B------:R-:W-:Y:S01]  /*a4a0*/  HMMA.16816.F32 R16, R164.reuse, R134, R16 ;  /* 0x00000086a410723c */ /* 0x040fe20000001810 */
[----:B------:R-:W4:Y:S05]  /*a4b0*/  LDSM.16.M88.4 R132, [R195+0x8800] ;  /* 0x00880000c384783b */ /* 0x000f2a0000000200 */
[C---:B-----5:R-:W-:Y:S06]  /*a4c0*/  HMMA.16816.F32 R20, R164.reuse, R136, R20 ;  /* 0x00000088a414723c */ /* 0x060fec0000001814 */
        /* <DEDUP_REMOVED lines=57> */
[----:B------:R-:W5:Y:S01]  /*a860*/  LDSM.16.M88.4 R172, [R197+0x4000] ;  /* 0x00400000c5ac783b */ /* 0x000f620000000200 */
[C---:B-1----:R-:W-:Y:S06]  /*a870*/  HMMA.16816.F32 R4, R156.reuse, R160, R4 ;  /* 0x000000a09c04723c */ /* 0x042fec0000001804 */
        /* <DEDUP_REMOVED lines=9> */
[C---:B----4-:R-:W-:Y:S06]  /*a910*/  HMMA.16816.F32 R12, R164.reuse, R132, R12 ;  /* 0x00000084a40c723c */ /* 0x050fec000000180c */
        /* <DEDUP_REMOVED lines=147> */
.L_x_6409:
        /* <DEDUP_REMOVED lines=24> */
.L_x_6408:
[----:B--2---:R-:W-:Y:S01]  /*b3d0*/  LEA R4, R206, R215, 0x6 ;  /* 0x000000d7ce047211 */ /* 0x004fe200078e30ff */
[----:B------:R-:W-:Y:S03]  /*b3e0*/  LDSM.16.MT88.4 R16, [R196+0xc000] ;  /* 0x00c00000c410783b */ /* 0x000fe60000004200 */
[C---:B------:R-:W-:Y:S02]  /*b3f0*/  IADD3 R5, R4.reuse, 0x1, RZ ;  /* 0x0000000104057810 */ /* 0x040fe40007ffe0ff */
[----:B------:R-:W-:Y:S02]  /*b400*/  IADD3 R6, R4, 0x8, RZ ;  /* 0x0000000804067810 */ /* 0x000fe40007ffe0ff */
[CC--:B------:R-:W-:Y:S01]  /*b410*/  ISETP.GE.AND P5, PT, R5.reuse, R213.reuse, PT ;  /* 0x000000d50500720c */ /* 0x0c0fe20003fa6270 */
[----:B------:R-:W-:Y:S01]  /*b420*/  LDSM.16.MT88.4 R24, [R194+0xc000] ;  /* 0x00c00000c218783b */ /* 0x000fe20000004200 */
[C---:B------:R-:W-:Y:S02]  /*b430*/  ISETP.GE.AND P0, PT, R6.reuse, R213, PT ;  /* 0x000000d50600720c */ /* 0x040fe40003f06270 */
[----:B------:R-:W-:Y:S02]  /*b440*/  ISETP.GE.AND P4, PT, R6, R211, PT ;  /* 0x000000d30600720c */ /* 0x000fe40003f86270 */
[-C--:B------:R-:W-:Y:S02]  /*b450*/  ISETP.GE.AND P6, PT, R4, R213.reuse, PT ;  /* 0x000000d50400720c */ /* 0x080fe40003fc6270 */
[-C--:B------:R-:W-:Y:S01]  /*b460*/  ISETP.GE.OR P5, PT, R5, R212.reuse, !P5 ;  /* 0x000000d40500720c */ /* 0x080fe20006fa6670 */
[----:B------:R-:W-:Y:S01]  /*b470*/  LDSM.16.MT88.4 R28, [R193+0xc000] ;  /* 0x00c00000c11c783b */ /* 0x000fe20000004200 */
[C---:B------:R-:W-:Y:S02]  /*b480*/  ISETP.GE.OR P0, PT, R6.reuse, R212, !P0 ;  /* 0x000000d40600720c */ /* 0x040fe40004706670 */
[----:B------:R-:W-:Y:S02]  /*b490*/  ISETP.GE.OR P4, PT, R6, R210, !P4 ;  /* 0x000000d20600720c */ /* 0x000fe40006786670 */
[CC--:B------:R-:W-:Y:S02]  /*b4a0*/  ISETP.GE.OR P6, PT, R4.reuse, R212.reuse, !P6 ;  /* 0x000000d40400720c */ /* 0x0c0fe400077c6670 */
[C---:B------:R-:W-:Y:S02]  /*b4b0*/  IADD3 R6, R4.reuse, 0x10, RZ ;  /* 0x0000001004067810 */ /* 0x040fe40007ffe0ff */
[----:B------:R-:W-:Y:S02]  /*b4c0*/  IADD3 R7, R4, 0x9, RZ ;  /* 0x0000000904077810 */ /* 0x000fe40007ffe0ff */
[----:B------:R-:W-:Y:S02]  /*b4d0*/  FSEL R222, R222, -INF , !P5 ;  /* 0xff800000dede7808 */ /* 0x000fe40006800000 */
[----:B------:R-:W-:Y:S01]  /*b4e0*/  FSEL R12, R3, -INF , !P6 ;  /* 0xff800000030c7808 */ /* 0x000fe20007000000 */
[----:B------:R-:W-:Y:S01]  /*b4f0*/  VIADD R3, R4, 0x11 ;  /* 0x0000001104037836 */ /* 0x000fe20000000000 */
        /* <DEDUP_REMOVED lines=16> */
[----:B------:R-:W-:Y:S02]  /*b600*/  ISETP.GE.OR P0, PT, R6, R210, !P0 ;  /* 0x000000d20600720c */ /* 0x000fe40004706670 */
[----:B------:R-:W-:Y:S02]  /*b610*/  ISETP.GE.OR P6, PT, R3, R212, !P6 ;  /* 0x000000d40300720c */ /* 0x000fe400077c6670 */
[----:B------:R-:W-:Y:S02]  /*b620*/  IADD3 R6, R4, 0x19, RZ ;  /* 0x0000001904067810 */ /* 0x000fe40007ffe0ff */
[----:B------:R-:W-:Y:S02]  /*b630*/  FSEL R142, R238, -INF , !P5 ;  /* 0xff800000ee8e7808 */ /* 0x000fe40006800000 */
[----:B------:R-:W-:Y:S02]  /*b640*/  FSEL R5, R224, -INF , !P1 ;  /* 0xff800000e0057808 */ /* 0x000fe40004800000 */
[----:B------:R-:W-:Y:S02]  /*b650*/  FSEL R225, R225, -INF , !P2 ;  /* 0xff800000e1e17808 */ /* 0x000fe40005000000 */
[----:B------:R-:W-:Y:S02]  /*b660*/  FSEL R160, R232, -INF , !P6 ;  /* 0xff800000e8a07808 */ /* 0x000fe40007000000 */
[-C--:B------:R-:W-:Y:S02]  /*b670*/  ISETP.GE.AND P5, PT, R8, R211.reuse, PT ;  /* 0x000000d30800720c */ /* 0x080fe40003fa6270 */
[----:B------:R-:W-:Y:S02]  /*b680*/  ISETP.GE.AND P1, PT, R7, R211, PT ;  /* 0x000000d30700720c */ /* 0x000fe40003f26270 */
[----:B------:R-:W-:Y:S02]  /*b690*/  ISETP.GE.AND P2, PT, R6, R213, PT ;  /* 0x000000d50600720c */ /* 0x000fe40003f46270 */
[-C--:B------:R-:W-:Y:S02]  /*b6a0*/  ISETP.GE.AND P6, PT, R3, R211.reuse, PT ;  /* 0x000000d30300720c */ /* 0x080fe40003fc6270 */
[----:B------:R-:W-:Y:S01]  /*b6b0*/  ISETP.GE.OR P5, PT, R8, R210, !P5 ;  /* 0x000000d20800720c */ /* 0x000fe20006fa6670 */
[----:B------:R-:W-:Y:S01]  /*b6c0*/  VIADD R8, R4, 0x21 ;  /* 0x0000002104087836 */ /* 0x000fe20000000000 */
[----:B------:R-:W-:Y:S02]  /*b6d0*/  ISETP.GE.OR P2, PT, R6, R212, !P2 ;  /* 0x000000d40600720c */ /* 0x000fe40005746670 */
[-C--:B------:R-:W-:Y:S02]  /*b6e0*/  ISETP.GE.OR P1, PT, R7, R210.reuse, !P1 ;  /* 0x000000d20700720c */ /* 0x080fe40004f26670 */
[-C--:B------:R-:W-:Y:S02]  /*b6f0*/  ISETP.GE.OR P6, PT, R3, R210.reuse, !P6 ;  /* 0x000000d20300720c */ /* 0x080fe400077c6670 */
[----:B------:R-:W-:Y:S02]  /*b700*/  IADD3 R3, R4, 0x20, RZ ;  /* 0x0000002004037810 */ /* 0x000fe40007ffe0ff */
        /* <DEDUP_REMOVED lines=40> */
[C---:B------:R-:W-:Y:S02]  /*b990*/  ISETP.GE.AND P1, PT, R6.reuse, R213, PT ;  /* 0x000000d50600720c */ /* 0x040fe40003f26270 */
[-C--:B------:R-:W-:Y:S02]  /*b9a0*/  ISETP.GE.OR P5, PT, R3, R210.reuse, !P5 ;  /* 0x000000d20300720c */ /* 0x080fe40006fa6670 */
[----:B------:R-:W-:Y:S02]  /*b9b0*/  ISETP.GE.OR P4, PT, R6, R210, !P4 ;  /* 0x000000d20600720c */ /* 0x000fe40006786670 */
[----:B------:R-:W-:Y:S02]  /*b9c0*/  FMNMX.FTZ R8, R169, R8, !PT ;  /* 0x00000008a9087209 */ /* 0x000fe40007810000 */
        /* <DEDUP_REMOVED lines=428> */
.L_x_6406:
        /* <DEDUP_REMOVED lines=263> */
.L_x_6412:
[----:B------:R-:W-:Y:S05]  /*e500*/  BSYNC B0 ;  /* 0x0000000000007941 */ /* 0x000fea0003800000 */
.L_x_6411:
        /* <DEDUP_REMOVED lines=74> */
.L_x_6413:
        /* <DEDUP_REMOVED lines=13> */
.L_x_7489:


//--------------------- .text._ZN5flash24flash_fwd_splitkv_kernelI23Flash_fwd_kernel_traitsILi192ELi64ELi64ELi4ELb0ELb0EN7cutlass6half_tE19Flash_kernel_traitsILi192ELi64ELi64ELi4ES3_EELb0ELb1ELb1ELb0ELb0ELb0ELb1ELb0EEEvNS_16Flash_fwd_paramsE --------------------------
	.section	.text._ZN5flash24flash_fwd_splitkv_kernelI23Flash_fwd_kernel_traitsILi192ELi64ELi64ELi4ELb0ELb0EN7cutlass6half_tE19Flash_kernel_traitsILi192ELi64ELi64ELi4ES3_EELb0ELb1ELb1ELb0ELb0ELb0ELb1ELb0EEEvNS_16Flash_fwd_paramsE,"ax",@progbits
	.align	128
        .global         _ZN5flash24flash_fwd_splitkv_kernelI23Flash_fwd_kernel_traitsILi192ELi64ELi64ELi4ELb0ELb0EN7cutlass6half_tE19Flash_kernel_traitsILi192ELi64ELi64ELi4ES3_EELb0ELb1ELb1ELb0ELb0ELb0ELb1ELb0EEEvNS_16Flash_fwd_paramsE
        .type           _ZN5flash24flash_fwd_splitkv_kernelI23Flash_fwd_kernel_traitsILi192ELi64ELi64ELi4ELb0ELb0EN7cutlass6half_tE19Flash_kernel_traitsILi192ELi64ELi64ELi4ES3_EELb0ELb1ELb1ELb0ELb0ELb0ELb1ELb0EEEvNS_16Flash_fwd_paramsE,@function
        .size           _ZN5flash24flash_fwd_splitkv_kernelI23Flash_fwd_kernel_traitsILi192ELi64ELi64ELi4ELb0ELb0EN7cutlass6half_tE19Flash_kernel_traitsILi192ELi64ELi64ELi4ES3_EELb0ELb1ELb1ELb0ELb0ELb0ELb1ELb0EEEvNS_16Flash_fwd_paramsE,(.L_x_7490 - _ZN5flash24flash_fwd_splitkv_kernelI23Flash_fwd_kernel_traitsILi192ELi64ELi64ELi4ELb0ELb0EN7cutlass6half_tE19Flash_kernel_traitsILi192ELi64ELi64ELi4ES3_EELb0ELb1ELb1ELb0ELb0ELb0ELb1ELb0EEEvNS_16Flash_fwd_paramsE)
        .other          _ZN5flash24flash_fwd_splitkv_kernelI23Flash_fwd_kernel_traitsILi192ELi64ELi64ELi4ELb0ELb0EN7cutlass6half_tE19Flash_kernel_traitsILi192ELi64ELi64ELi4ES3_EELb0ELb1ELb1ELb0ELb0ELb0ELb1ELb0EEEvNS_16Flash_fwd_paramsE,@"STO_CUDA_ENTRY STV_DEFAULT"
_ZN5flash24flash_fwd_splitkv_kernelI23Flash_fwd_kernel_traitsILi192ELi64ELi64ELi4ELb0ELb0EN7cutlass6half_tE19Flash_kernel_traitsILi192ELi64ELi64ELi4ES3_EELb0ELb1ELb1ELb0ELb0ELb0ELb1ELb0EEEvNS_16Flash_fwd_paramsE:
.text._ZN5flash24flash_fwd_splitkv_kernelI23Flash_fwd_kernel_traitsILi192ELi64ELi64ELi4ELb0ELb0EN7cutlass6half_tE19Flash_kernel_traitsILi192ELi64ELi64ELi4ES3_EELb0ELb1ELb1ELb0ELb0ELb0ELb1ELb0EEEvNS_16Flash_fwd_paramsE:
        /* <DEDUP_REMOVED lines=76> */
.L_x_6414:
[----:B------:R-:W-:-:S04]  /*04c0*/  ULDC UR8, c[0x0][0x2c8] ;  /* 0x0000b20000087ab9 */ /* 0x000fc80000000800 */
.L_x_6415:
        /* <DEDUP_REMOVED lines=122> */
.L_x_6418:
[----:B------:R-:W-:Y:S05]  /*0c70*/  BSYNC B0 ;  /* 0x0000000000007941 */ /* 0x000fea0003800000 */
.L_x_6417:
        /* <DEDUP_REMOVED lines=11> */
.L_x_6420:
[----:B------:R-:W-:Y:S05]  /*0d30*/  BSYNC B0 ;  /* 0x0000000000007941 */ /* 0x000fea0003800000 */
.L_x_6419:
        /* <DEDUP_REMOVED lines=10> */
.L_x_6422:
[----:B------:R-:W-:Y:S05]  /*0de0*/  BSYNC B0 ;  /* 0x0000000000007941 */ /* 0x000fea0003800000 */
.L_x_6421:
        /* <DEDUP_REMOVED lines=10> */
.L_x_6424:
[----:B------:R-:W-:Y:S05]  /*0e90*/  BSYNC B0 ;  /* 0x0000000000007941 */ /* 0x000fea0003800000 */
.L_x_6423:
        /* <DEDUP_REMOVED lines=9> */
.L_x_6426:
[----:B------:R-:W-:Y:S05]  /*0f30*/  BSYNC B0 ;  /* 0x0000000000007941 */ /* 0x000fea0003800000 */
.L_x_6425:
        /* <DEDUP_REMOVED lines=9> */
.L_x_6428:
[----:B------:R-:W-:Y:S05]  /*0fd0*/  BSYNC B0 ;  /* 0x0000000000007941 */ /* 0x000fea0003800000 */
.L_x_6427:
        /* <DEDUP_REMOVED lines=9> */
.L_x_6430:
[----:B------:R-:W-:Y:S05]  /*1070*/  BSYNC B0 ;  /* 0x0000000000007941 */ /* 0x000fea0003800000 */
.L_x_6429:
        /* <DEDUP_REMOVED lines=9> */
.L_x_6432:
[----:B------:R-:W-:Y:S05]  /*1110*/  BSYNC B0 ;  /* 0x0000000000007941 */ /* 0x000fea0003800000 */
.L_x_6431:
        /* <DEDUP_REMOVED lines=31> */
.L_x_6416:
        /* <DEDUP_REMOVED lines=29> */
.L_x_6433:
        /* <DEDUP_REMOVED lines=46> */
[----:B------:R-:W-:Y:S01]  /*17c0*/  ULDC.64 UR8, c[0x0][0x248] ;  /* 0x0000920000087ab9 */ /* 0x000fe20000000a00 */
[----:B------:R-:W-:Y:S01]  /*17d0*/  USHF.R.S32.HI UR23, URZ, 0x1f, UR25 ;  /* 0x0000001f3f177899 */ /* 0x000fe20008011419 */
        /* <DEDUP_REMOVED lines=37> */
[----:B------:R-:W-:Y:S01]  /*1a30*/  IMAD.U32 R5, RZ, RZ, UR29 ;  /* 0x0000001dff057e24 */ /* 0x000fe2000f8e00ff */
[----:B------:R-:W-:Y:S01]  /*1a40*/  UIMAD.WIDE.U32 UR30, UR13, UR4, URZ ;  /* 0x000000040d1e72a5 */ /* 0x000fe2000f8e003f */
[----:B------:R-:W-:Y:S01]  /*1a50*/  IMAD.U32 R4, RZ, RZ, UR28 ;  /* 0x0000001cff047e24 */ /* 0x000fe2000f8e00ff */
[----:B------:R-:W-:Y:S01]  /*1a60*/  MOV R5, UR17 ;  /* 0x0000001100057c02 */ /* 0x000fe20008000f00 */
[C---:B------:R-:W-:Y:S01]  /*1a70*/  IMAD R13, R7.reuse, UR7, R0 ;  /* 0x00000007070d7c24 */ /* 0x040fe2000f8e0200 */
[----:B------:R-:W-:Y:S01]  /*1a80*/  UIMAD UR5, UR13, UR5, UR12 ;  /* 0x000000050d0572a4 */ /* 0x000fe2000f8e020c */
[----:B------:R-:W-:-:S03]  /*1a90*/  IMAD.WIDE.U32 R28, R7, UR6, R4 ;  /* 0x00000006071c7c25 */ /* 0x000fc6000f8e0004 */
[----:B------:R-:W-:Y:S01]  /*1aa0*/  UIADD3 UR28, UR31, UR5, URZ ;  /* 0x000000051f1c7290 */ /* 0x000fe2000fffe03f */
[----:B------:R-:W-:Y:S01]  /*1ab0*/  IMAD.IADD R13, R29, 0x1, R13 ;  /* 0x000000011d0d7824 */ /* 0x000fe200078e020d */
[----:B------:R-:W-:Y:S10]  /*1ac0*/  BRA `(.L_x_6435) ;  /* 0x00000004003c7947 */ /* 0x000ff40003800000 */
.L_x_6434:
        /* <DEDUP_REMOVED lines=46> */
.L_x_6436:
        /* <DEDUP_REMOVED lines=33> */
.L_x_6435:
[----:B------:R-:W-:Y:S01]  /*1fc0*/  SHF.R.S32.HI R15, RZ, 0x1f, R6 ;  /* 0x0000001fff0f7819 */ /* 0x000fe20000011406 */
[----:B------:R-:W-:Y:S01]  /*1fd0*/  UISETP.NE.AND UP0, UPT, UR10, -0x1, UPT ;  /* 0xffffffff0a00788c */ /* 0x000fe2000bf05270 */
[----:B------:R-:W1:Y:S01]  /*1fe0*/  S2R R33, SR_CTAID.X ;  /* 0x0000000000217919 */ /* 0x000e620000002500 */
[----:B------:R-:W-:Y:S01]  /*1ff0*/  USHF.R.S32.HI UR17, URZ, 0x1f, UR24 ;  /* 0x0000001f3f117899 */ /* 0x000fe20008011418 */
[CC--:B------:R-:W-:Y:S01]  /*2000*/  LEA.HI R12, R15.reuse, R6.reuse, RZ, 0x4 ;  /* 0x000000060f0c7211 */ /* 0x0c0fe200078f20ff */
[----:B------:R-:W2:Y:S01]  /*2010*/  S2UR UR12, SR_CgaCtaId ;  /* 0x00000000000c79c3 */ /* 0x000ea20000008800 */
[----:B------:R-:W-:Y:S01]  /*2020*/  LEA.HI R5, R15, R6, RZ, 0x3 ;  /* 0x000000060f057211 */ /* 0x000fe200078f18ff */
[----:B------:R-:W-:Y:S01]  /*2030*/  ULDC.64 UR6, c[0x0][0x268] ;  /* 0x00009a0000067ab9 */ /* 0x000fe20000000a00 */
[----:B------:R-:W-:Y:S01]  /*2040*/  LOP3.LUT R7, R12, 0xfffffff0, RZ, 0xc0, !PT ;  /* 0xfffffff00c077812 */ /* 0x000fe200078ec0ff */
[----:B------:R-:W-:Y:S01]  /*2050*/  IMAD R3, R3, UR6, RZ ;  /* 0x0000000603037c24 */ /* 0x000fe2000f8e02ff */
[----:B------:R-:W-:Y:S01]  /*2060*/  SHF.R.S32.HI R22, RZ, 0x3, R5 ;  /* 0x00000003ff167819 */ /* 0x000fe20000011405 */
[----:B------:R-:W-:Y:S01]  /*2070*/  BSSY B0, `(.L_x_6437) ;  /* 0x0000063000007945 */ /* 0x000fe20003800000 */
[----:B------:R-:W-:Y:S01]  /*2080*/  LOP3.LUT R5, R5, 0xfffffff8, RZ, 0xc0, !PT ;  /* 0xfffffff805057812 */ /* 0x000fe200078ec0ff */
[----:B------:R-:W-:Y:S01]  /*2090*/  @UP0 ULDC.64 UR4, c[0x0][0x240] ;  /* 0x0000900000040ab9 */ /* 0x000fe20000000a00 */
[----:B------:R-:W-:Y:S01]  /*20a0*/  IMAD.IADD R20, R6, 0x1, -R7 ;  /* 0x0000000106147824 */ /* 0x000fe200078e0a07 */
[----:B------:R-:W-:Y:S01]  /*20b0*/  @UP0 UIMAD.WIDE.U32 UR32, UR10, UR4, URZ ;  /* 0x000000040a2002a5 */ /* 0x000fe2000f8e003f */
[----:B------:R-:W-:Y:S01]  /*20c0*/  IMAD.SHL.U32 R196, R22, 0x40, RZ ;  /* 0x0000004016c47824 */ /* 0x000fe200078e00ff */
[----:B------:R-:W-:Y:S01]  /*20d0*/  @!UP0 USHF.R.S32.HI UR13, URZ, 0x1f, UR11 ;  /* 0x0000001f3f0d8899 */ /* 0x000fe2000801140b */
[----:B------:R-:W-:Y:S01]  /*20e0*/  IMAD.IADD R2, R6, 0x1, -R5 ;  /* 0x0000000106027824 */ /* 0x000fe200078e0a05 */
[----:B------:R-:W-:Y:S01]  /*20f0*/  SHF.R.S32.HI R5, RZ, 0x1f, R20 ;  /* 0x0000001fff057819 */ /* 0x000fe20000011414 */
[----:B------:R-:W-:Y:S01]  /*2100*/  @UP0 UIMAD UR10, UR10, UR5, UR33 ;  /* 0x000000050a0a02a4 */ /* 0x000fe2000f8e0221 */
[----:B------:R-:W-:Y:S01]  /*2110*/  LOP3.LUT R196, R196, 0x1c0, RZ, 0xc0, !PT ;  /* 0x000001c0c4c47812 */ /* 0x000fe200078ec0ff */
[----:B------:R-:W-:Y:S01]  /*2120*/  IMAD.SHL.U32 R197, R2, 0x8, RZ ;  /* 0x0000000802c57824 */ /* 0x000fe200078e00ff */
[----:B------:R-:W-:Y:S01]  /*2130*/  @!UP0 ULDC.64 UR4, c[0x0][0x228] ;  /* 0x00008a0000048ab9 */ /* 0x000fe20000000a00 */
[----:B------:R-:W-:Y:S01]  /*2140*/  LEA.HI R14, R5, R20, RZ, 0x3 ;  /* 0x00000014050e7211 */ /* 0x000fe200078f18ff */
[----:B------:R-:W-:Y:S01]  /*2150*/  @!UP0 UIMAD UR13, UR13, UR4, URZ ;  /* 0x000000040d0d82a4 */ /* 0x000fe2000f8e023f */
[----:B------:R-:W-:Y:S01]  /*2160*/  VIADD R21, R22, 0x10 ;  /* 0x0000001016157836 */ /* 0x000fe20000000000 */
[----:B------:R-:W-:Y:S01]  /*2170*/  @!UP0 UIMAD.WIDE.U32 UR34, UR11, UR4, URZ ;  /* 0x000000040b2282a5 */ /* 0x000fe2000f8e003f */
[----:B------:R-:W-:Y:S01]  /*2180*/  LOP3.LUT R5, R14, 0xfffffff8, RZ, 0xc0, !PT ;  /* 0xfffffff80e057812 */ /* 0x000fe200078ec0ff */
[----:B------:R-:W-:Y:S01]  /*2190*/  @!UP0 UIMAD UR13, UR11, UR5, UR13 ;  /* 0x000000050b0d82a4 */ /* 0x000fe2000f8e020d */
[----:B------:R-:W-:Y:S01]  /*21a0*/  LOP3.LUT R7, R196, 0x38, R197, 0xf8, !PT ;  /* 0x00000038c4077812 */ /* 0x000fe200078ef8c5 */
[----:B------:R-:W-:Y:S01]  /*21b0*/  VIADD R17, R22, 0x20 ;  /* 0x0000002016117836 */ /* 0x000fe20000000000 */
[----:B------:R-:W-:Y:S01]  /*21c0*/  ULDC.64 UR4, c[0x0][0x258] ;  /* 0x0000960000047ab9 */ /* 0x000fe20000000a00 */
[----:B------:R-:W-:Y:S01]  /*21d0*/  IMAD.IADD R20, R20, 0x1, -R5 ;  /* 0x0000000114147824 */ /* 0x000fe200078e0a05 */
[----:B------:R-:W-:Y:S01]  /*21e0*/  UIMAD UR29, UR17, UR4, URZ ;  /* 0x00000004111d72a4 */ /* 0x000fe2000f8e023f */
[----:B------:R-:W-:Y:S01]  /*21f0*/  LEA.HI R5, R15, R6, RZ, 0x6 ;  /* 0x000000060f057211 */ /* 0x000fe200078f30ff */
[----:B------:R-:W-:Y:S01]  /*2200*/  @!UP0 UMOV UR32, UR34 ;  /* 0x0000002200208c82 */ /* 0x000fe20008000000 */
[----:B------:R-:W-:Y:S01]  /*2210*/  SHF.R.U32.HI R196, RZ, 0x3, R196 ;  /* 0x00000003ffc47819 */ /* 0x000fe200000116c4 */
[----:B------:R-:W-:Y:S01]  /*2220*/  UIMAD UR29, UR24, UR5, UR29 ;  /* 0x00000005181d72a4 */ /* 0x000fe2000f8e021d */
[----:B------:R-:W-:Y:S01]  /*2230*/  SHF.R.S32.HI R30, RZ, 0x1f, R197 ;  /* 0x0000001fff1e7819 */ /* 0x000fe200000114c5 */
[----:B------:R-:W-:Y:S01]  /*2240*/  UIADD3 UR5, -UR20, UR22, URZ ;  /* 0x0000001614057290 */ /* 0x000fe2000fffe13f */
[----:B------:R-:W-:Y:S01]  /*2250*/  IMAD.SHL.U32 R5, R5, 0x8, RZ ;  /* 0x0000000805057824 */ /* 0x000fe200078e00ff */
[----:B------:R-:W-:Y:S01]  /*2260*/  @!UP0 UIADD3 UR10, UR35, UR13, URZ ;  /* 0x0000000d230a8290 */ /* 0x000fe2000fffe03f */
[----:B------:R-:W-:Y:S01]  /*2270*/  LOP3.LUT R196, R7, R196, RZ, 0x3c, !PT ;  /* 0x000000c407c47212 */ /* 0x000fe200078e3cff */
[----:B------:R-:W-:Y:S01]  /*2280*/  IMAD.U32 R24, RZ, RZ, UR4 ;  /* 0x00000004ff187e24 */ /* 0x000fe2000f8e00ff */
[C---:B------:R-:W-:Y:S01]  /*2290*/  IADD3 R4, P0, R197.reuse, UR32, RZ ;  /* 0x00000020c5047c10 */ /* 0x040fe2000ff1e0ff */
[----:B------:R-:W-:Y:S01]  /*22a0*/  UMOV UR4, 0x400 ;  /* 0x0000040000047882 */ /* 0x000fe20000000000 */
[----:B------:R-:W-:Y:S01]  /*22b0*/  ISETP.GE.AND P6, PT, R22, UR5, PT ;  /* 0x0000000516007c0c */ /* 0x000fe2000bfc6270 */
[----:B--2---:R-:W-:Y:S01]  /*22c0*/  ULEA UR4, UR12, UR4, 0x18 ;  /* 0x000000040c047291 */ /* 0x004fe2000f8ec03f */
[----:B------:R-:W-:Y:S01]  /*22d0*/  LOP3.LUT R196, R196, 0xfffffe00, R5, 0xf8, !PT ;  /* 0xfffffe00c4c47812 */ /* 0x000fe200078ef805 */
[----:B------:R-:W-:Y:S01]  /*22e0*/  IMAD.MOV.U32 R7, RZ, RZ, 0x10 ;  /* 0x00000010ff077424 */ /* 0x000fe200078e00ff */
[C---:B------:R-:W-:Y:S01]  /*22f0*/  IADD3 R8, P1, R197.reuse, UR30, RZ ;  /* 0x0000001ec5087c10 */ /* 0x040fe2000ff3e0ff */
[----:B------:R-:W-:Y:S01]  /*2300*/  IMAD R16, R18, UR7, R3 ;  /* 0x0000000712107c24 */ /* 0x000fe2000f8e0203 */
[----:B------:R-:W-:Y:S01]  /*2310*/  IADD3.X R5, R30, UR10, RZ, P0, !PT ;  /* 0x0000000a1e057c10 */ /* 0x000fe200087fe4ff */
[----:B------:R-:W-:Y:S01]  /*2320*/  UIADD3 UR10, UR14, -0x1, URZ ;  /* 0xffffffff0e0a7890 */ /* 0x000fe2000fffe03f */
[----:B------:R-:W-:Y:S01]  /*2330*/  IADD3 R152, P5, R22, UR25, RZ ;  /* 0x0000001916987c10 */ /* 0x000fe2000ffbe0ff */
[----:B------:R-:W-:Y:S01]  /*2340*/  VIADD R3, R197, 0x80 ;  /* 0x00000080c5037836 */ /* 0x000fe20000000000 */
[----:B------:R-:W-:Y:S01]  /*2350*/  ISETP.GE.AND P4, PT, R21, UR5, PT ;  /* 0x0000000515007c0c */ /* 0x000fe2000bf86270 */
[----:B------:R-:W-:Y:S01]  /*2360*/  IMAD.WIDE.U32 R24, R24, UR24, R4 ;  /* 0x0000001818187c25 */ /* 0x000fe2000f8e0004 */
[----:B------:R-:W-:Y:S01]  /*2370*/  ISETP.GE.AND P0, PT, R17, UR5, PT ;  /* 0x0000000511007c0c */ /* 0x000fe2000bf06270 */
[----:B------:R-:W-:Y:S01]  /*2380*/  USHF.L.U32 UR13, UR10, 0x6, URZ ;  /* 0x000000060a0d7899 */ /* 0x000fe2000800063f */
[----:B------:R-:W-:Y:S01]  /*2390*/  IADD3.X R9, R30, UR28, RZ, P1, !PT ;  /* 0x0000001c1e097c10 */ /* 0x000fe20008ffe4ff */
[----:B------:R-:W-:Y:S01]  /*23a0*/  IMAD.MOV.U32 R5, RZ, RZ, 0x20 ;  /* 0x00000020ff057424 */ /* 0x000fe200078e00ff */
[----:B------:R-:W-:Y:S01]  /*23b0*/  SHF.R.S32.HI R23, RZ, 0x1f, R22 ;  /* 0x0000001fff177819 */ /* 0x000fe20000011416 */
[----:B------:R-:W-:Y:S01]  /*23c0*/  UIADD3 UR12, -UR13, UR21, URZ ;  /* 0x000000150d0c7290 */ /* 0x000fe2000fffe13f */
[----:B------:R-:W-:Y:S01]  /*23d0*/  R2P PR, R20, 0x6 ;  /* 0x0000000614007804 */ /* 0x000fe20000000000 */
[----:B------:R-:W-:Y:S01]  /*23e0*/  IMAD.WIDE.U32 R18, R18, UR6, R8 ;  /* 0x0000000612127c25 */ /* 0x000fe2000f8e0008 */
[----:B------:R-:W-:-:S02]  /*23f0*/  IADD3.X R0, R23, UR23, RZ, P5, !PT ;  /* 0x0000001717007c10 */ /* 0x000fc4000affe4ff */
[----:B------:R-:W-:Y:S01]  /*2400*/  LEA R196, R196, UR4, 0x1 ;  /* 0x00000004c4c47c11 */ /* 0x000fe2000f8e08ff */
[----:B------:R-:W-:Y:S01]  /*2410*/  VIADD R27, R25, UR29 ;  /* 0x0000001d191b7c36 */ /* 0x000fe20008000000 */
[----:B------:R-:W-:Y:S01]  /*2420*/  SEL R7, R7, 0xfffffff0, !P1 ;  /* 0xfffffff007077807 */ /* 0x000fe20004800000 */
[----:B-1----:R-:W-:Y:S01]  /*2430*/  IMAD.WIDE R32, R33, 0x40, R22 ;  /* 0x0000004021207825 */ /* 0x002fe200078e0216 */
[----:B------:R-:W-:-:S03]  /*2440*/  SEL R5, R5, 0xffffffe0, !P2 ;  /* 0xffffffe005057807 */ /* 0x000fc60005000000 */
        /* <DEDUP_REMOVED lines=37> */
.L_x_6438:
[----:B------:R-:W-:Y:S05]  /*26a0*/  BSYNC B0 ;  /* 0x0000000000007941 */ /* 0x000fea0003800000 */
.L_x_6437:
        /* <DEDUP_REMOVED lines=41> */
.L_x_6440:
[----:B------:R-:W-:Y:S05]  /*2940*/  BSYNC B0 ;  /* 0x0000000000007941 */ /* 0x000fea0003800000 */
.L_x_6439:
        /* <DEDUP_REMOVED lines=42> */
.L_x_6442:
[----:B------:R-:W-:Y:S05]  /*2bf0*/  BSYNC B0 ;  /* 0x0000000000007941 */ /* 0x000fea0003800000 */
.L_x_6441:
        /* <DEDUP_REMOVED lines=45> */
.L_x_6444:
[----:B------:R-:W-:Y:S05]  /*2ed0*/  BSYNC B0 ;  /* 0x0000000000007941 */ /* 0x000fea0003800000 */
.L_x_6443:
        /* <DEDUP_REMOVED lines=37> */
.L_x_6446:
[----:B------:R-:W-:Y:S05]  /*3130*/  BSYNC B0 ;  /* 0x0000000000007941 */ /* 0x000fea0003800000 */
.L_x_6445:
        /* <DEDUP_REMOVED lines=33> */
.L_x_6448:
[----:B------:R-:W-:Y:S05]  /*3350*/  BSYNC B0 ;  /* 0x0000000000007941 */ /* 0x000fea0003800000 */
.L_x_6447:
        /* <DEDUP_REMOVED lines=39> */
.L_x_6450:
[----:B------:R-:W-:Y:S05]  /*35d0*/  BSYNC B0 ;  /* 0x0000000000007941 */ /* 0x000fea0003800000 */
.L_x_6449:
        /* <DEDUP_REMOVED lines=42> */
.L_x_6452:
[----:B------:R-:W-:Y:S05]  /*3880*/  BSYNC B0 ;  /* 0x0000000000007941 */ /* 0x000fea0003800000 */
.L_x_6451:
[----:B------:R-:W-:Y:S01]  /*3890*/  USHF.R.S32.HI UR25, URZ, 0x1f, UR11 ;  /* 0x0000001f3f197899 */ /* 0x000fe2000801140b */
[----:B------:R-:W0:Y:S01]  /*38a0*/  LDGDEPBAR ;  /* 0x00000000000079af */ /* 0x000e220000000000 */
[----:B------:R-:W-:Y:S01]  /*38b0*/  ULDC.64 UR6, c[0x0][0x3d0] ;  /* 0x0000f40000067ab9 */ /* 0x000fe20000000a00 */
[----:B------:R-:W-:Y:S01]  /*38c0*/  UMOV UR30, UR24 ;  /* 0x00000018001e7c82 */ /* 0x000fe20008000000 */
[----:B------:R-:W-:Y:S01]  /*38d0*/  UIMAD UR25, UR25, UR6, URZ ;  /* 0x00000006191972a4 */ /* 0x000fe2000f8e023f */
[----:B------:R-:W-:Y:S01]  /*38e0*/  IMAD.IADD R26, R25, 0x1, -R26 ;  /* 0x00000001191a7824 */ /* 0x000fe200078e0a1a */
[----:B------:R-:W-:Y:S01]  /*38f0*/  UMOV UR31, UR17 ;  /* 0x00000011001f7c82 */ /* 0x000fe20008000000 */
[----:B------:R-:W-:Y:S01]  /*3900*/  IMAD.SHL.U32 R20, R20, 0x40, RZ ;  /* 0x0000004014147824 */ /* 0x000fe200078e00ff */
[----:B------:R-:W-:Y:S01]  /*3910*/  UIMAD.WIDE.U32 UR30, UR11, UR6, UR30 ;  /* 0x000000060b1e72a5 */ /* 0x000fe2000f8e001e */
[----:B-1234-:R-:W-:Y:S01]  /*3920*/  IMAD.SHL.U32 R8, R26, 0x8, RZ ;  /* 0x000000081a087824 */ /* 0x01efe200078e00ff */
[----:B------:R-:W-:Y:S01]  /*3930*/  UIMAD UR25, UR11, UR7, UR25 ;  /* 0x000000070b1972a4 */ /* 0x000fe2000f8e0219 */
[----:B------:R-:W-:Y:S01]  /*3940*/  LOP3.LUT R23, R24, 0x8, R23, 0xf8, !PT ;  /* 0x0000000818177812 */ /* 0x000fe200078ef817 */
[----:B------:R-:W-:Y:S01]  /*3950*/  IMAD.IADD R19, R19, 0x1, R16 ;  /* 0x0000000113137824 */ /* 0x000fe200078e0210 */
[----:B------:R-:W-:Y:S01]  /*3960*/  ULDC.64 UR6, c[0x0][0x3c8] ;  /* 0x0000f20000067ab9 */ /* 0x000fe20000000a00 */
[----:B------:R-:W-:Y:S01]  /*3970*/  UIADD3 UR25, UR31, UR25, URZ ;  /* 0x000000191f197290 */ /* 0x000fe2000fffe03f */
[----:B------:R-:W-:Y:S01]  /*3980*/  LOP3.LUT R9, R20, 0x1c0, RZ, 0xc0, !PT ;  /* 0x000001c014097812 */ /* 0x000fe200078ec0ff */
[----:B------:R-:W-:Y:S01]  /*3990*/  ULEA UR17, UP0, UR30, UR6, 0x2 ;  /* 0x000000061e117291 */ /* 0x000fe2000f80103f */
[----:B------:R-:W-:-:S02]  /*39a0*/  SHF.R.U32.HI R24, RZ, 0x3, R24 ;  /* 0x00000003ff187819 */ /* 0x000fc40000011618 */
        /* <DEDUP_REMOVED lines=9> */
[----:B------:R-:W-:Y:S01]  /*3a40*/  IMAD.SHL.U32 R9, R14, 0x40, RZ ;  /* 0x000000400e097824 */ /* 0x000fe200078e00ff */
[----:B------:R-:W-:Y:S01]  /*3a50*/  LOP3.LUT R23, R23, R24, RZ, 0x3c, !PT ;  /* 0x0000001817177212 */ /* 0x000fe200078e3cff */
[----:B------:R-:W-:Y:S01]  /*3a60*/  IMAD R135, R0, UR6, RZ ;  /* 0x0000000600877c24 */ /* 0x000fe2000f8e02ff */
[----:B------:R1:W5:Y:S01]  /*3a70*/  LDG.E R80, desc[UR26][R10.64] ;  /* 0x0000001a0a507981 */ /* 0x000362000c1e1900 */
[----:B------:R-:W-:Y:S01]  /*3a80*/  SHF.R.S32.HI R81, RZ, 0x5, R82 ;  /* 0x00000005ff517819 */ /* 0x000fe20000011452 */
[----:B------:R-:W-:Y:S01]  /*3a90*/  ULDC.64 UR24, c[0x0][0x220] ;  /* 0x0000880000187ab9 */ /* 0x000fe20000000a00 */
[----:B------:R-:W-:Y:S01]  /*3aa0*/  IMAD R135, R152, UR7, R135 ;  /* 0x0000000798877c24 */ /* 0x000fe2000f8e0287 */
[----:B------:R-:W-:Y:S01]  /*3ab0*/  BAR.SYNC.DEFER_BLOCKING 0x0 ;  /* 0x0000000000007b1d */ /* 0x000fe20000010000 */
[----:B------:R-:W-:Y:S01]  /*3ac0*/  LOP3.LUT R0, R8, 0xfffffe00, R9, 0xf8, !PT ;  /* 0xfffffe0008007812 */ /* 0x000fe200078ef809 */
[----:B------:R-:W-:Y:S01]  /*3ad0*/  IMAD.WIDE.U32 R152, R152, UR6, R18 ;  /* 0x0000000698987c25 */ /* 0x000fe2000f8e0012 */
[----:B------:R-:W-:Y:S01]  /*3ae0*/  USHF.L.U64.HI UR29, UR6, 0x4, UR7 ;  /* 0x00000004061d7899 */ /* 0x000fe20008010207 */
[----:B------:R-:W-:-:S02]  /*3af0*/  ISETP.GE.AND P6, PT, R17, UR12, PT ;  /* 0x0000000c11007c0c */ /* 0x000fc4000bfc6270 */
[----:B------:R-:W-:Y:S01]  /*3b00*/  IMAD R193, R26, 0x200, R23 ;  /* 0x000002001ac17824 */ /* 0x000fe200078e0217 */
[----:B------:R-:W-:Y:S01]  /*3b10*/  ULDC UR17, c[0x0][0x2e8] ;  /* 0x0000ba0000117ab9 */ /* 0x000fe20000000800 */
[----:B------:R-:W-:Y:S01]  /*3b20*/  IMAD.IADD R135, R153, 0x1, R135 ;  /* 0x0000000199877824 */ /* 0x000fe200078e0287 */
[----:B------:R-:W-:Y:S01]  /*3b30*/  ISETP.GE.AND P5, PT, R21, UR12, PT ;  /* 0x0000000c15007c0c */ /* 0x000fe2000bfa6270 */
[----:B------:R1:W-:Y:S04]  /*3b40*/  @P0 STS.128 [R196+0xc000], RZ ;  /* 0x00c000ffc4000388 */ /* 0x0003e80000000c00 */
[----:B------:R1:W-:Y:S04]  /*3b50*/  @P0 STS.128 [R196+0xe000], RZ ;  /* 0x00e000ffc4000388 */ /* 0x0003e80000000c00 */
[----:B------:R1:W-:Y:S01]  /*3b60*/  @P0 STS.128 [R196+0x10000], RZ ;  /* 0x010000ffc4000388 */ /* 0x0003e20000000c00 */
[----:B------:R-:W-:Y:S01]  /*3b70*/  IMAD R194, R81, 0x400, R0 ;  /* 0x0000040051c27824 */ /* 0x000fe200078e0200 */
[----:B------:R-:W-:Y:S01]  /*3b80*/  LEA R210, P1, R152, UR24, 0x1 ;  /* 0x0000001898d27c11 */ /* 0x000fe2000f8208ff */
        /* <DEDUP_REMOVED lines=30> */
.L_x_6454:
[----:B------:R-:W-:Y:S05]  /*3d70*/  BSYNC B0 ;  /* 0x0000000000007941 */ /* 0x000fea0003800000 */
.L_x_6453:
        /* <DEDUP_REMOVED lines=38> */
.L_x_6456:
[----:B------:R-:W-:Y:S05]  /*3fe0*/  BSYNC B0 ;  /* 0x0000000000007941 */ /* 0x000fea0003800000 */
.L_x_6455:
        /* <DEDUP_REMOVED lines=36> */
.L_x_6458:
[----:B------:R-:W-:Y:S05]  /*4230*/  BSYNC B0 ;  /* 0x0000000000007941 */ /* 0x000fea0003800000 */
.L_x_6457:
        /* <DEDUP_REMOVED lines=42> */
.L_x_6460:
[----:B------:R-:W-:Y:S05]  /*44e0*/  BSYNC B0 ;  /* 0x0000000000007941 */ /* 0x000fea0003800000 */
.L_x_6459:
[----:B------:R-:W-:Y:S01]  /*44f0*/  LDSM.16.M88.4 R16, [R194] ;  /* 0x00000000c210783b */ /* 0x000fe20000000200 */
[----:B------:R-:W-:Y:S01]  /*4500*/  R2P PR, R2, 0x6 ;  /* 0x0000000602007804 */ /* 0x000fe20000000000 */
[----:B------:R-:W-:Y:S01]  /*4510*/  VIADD R2, R193, 0x6000 ;  /* 0x00006000c1027836 */ /* 0x000fe20000000000 */
[----:B------:R-:W-:Y:S01]  /*4520*/  LEA R203, R81, UR20, 0x4 ;  /* 0x0000001451cb7c11 */ /* 0x000fe2000f8e20ff */
[----:B------:R-:W4:Y:S01]  /*4530*/  LDSM.16.M88.4 R32, [R193+0x6800] ;  /* 0x00680000c120783b */ /* 0x000f220000000200 */
[----:B------:R-:W-:Y:S01]  /*4540*/  VIADD R191, R193, 0x6020 ;  /* 0x00006020c1bf7836 */ /* 0x000fe20000000000 */
[----:B------:R-:W-:Y:S01]  /*4550*/  UIADD3 UR17, UR21, 0x1, -UR22 ;  /* 0x0000000115117890 */ /* 0x000fe2000fffe816 */
[--C-:B------:R-:W-:Y:S01]  /*4560*/  IMAD R192, R7, 0x2, R194.reuse ;  /* 0x0000000207c07824 */ /* 0x100fe200078e02c2 */
[----:B------:R-:W4:Y:S01]  /*4570*/  LDSM.16.M88.4 R40, [R193+0x6000] ;  /* 0x00600000c128783b */ /* 0x000f220000000200 */
[----:B------:R-:W-:Y:S01]  /*4580*/  IMAD R190, R5, 0x2, R194 ;  /* 0x0000000205be7824 */ /* 0x000fe200078e02c2 */
[----:B------:R-:W-:Y:S01]  /*4590*/  ISETP.LT.AND P6, PT, R195, UR10, PT ;  /* 0x0000000ac3007c0c */ /* 0x000fe2000bfc1270 */
[----:B------:R-:W-:Y:S01]  /*45a0*/  UIADD3 UR12, UR17, UR15, URZ ;  /* 0x0000000f110c7290 */ /* 0x000fe2000fffe03f */
[----:B------:R-:W4:Y:S01]  /*45b0*/  LDSM.16.M88.4 R24, [R193+0x7000] ;  /* 0x00700000c118783b */ /* 0x000f220000000200 */
[----:B------:R-:W-:Y:S01]  /*45c0*/  LEA R189, R5, R192, 0x1 ;  /* 0x000000c005bd7211 */ /* 0x000fe200078e08ff */
[----:B------:R-:W-:Y:S01]  /*45d0*/  UIADD3 UR22, UR21, -UR22, URZ ;  /* 0x8000001615167290 */ /* 0x000fe2000fffe03f */
[----:B------:R-:W-:Y:S01]  /*45e0*/  @P1 IADD3 R191, R2, -0x20, RZ ;  /* 0xffffffe002bf1810 */ /* 0x000fe20007ffe0ff */
[----:B------:R-:W4:Y:S01]  /*45f0*/  LDSM.16.M88.4 R72, [R193+0x7800] ;  /* 0x00780000c148783b */ /* 0x000f220000000200 */
[----:B------:R-:W-:-:S02]  /*4600*/  IMAD.MOV.U32 R2, RZ, RZ, 0x40 ;  /* 0x00000040ff027424 */ /* 0x000fc400078e00ff */
[----:B--2--5:R-:W-:Y:S01]  /*4610*/  FMUL.FTZ R80, R80, R83 ;  /* 0x0000005350507220 */ /* 0x024fe20000410000 */
[----:B------:R-:W-:Y:S01]  /*4620*/  SHF.L.U32 R204, R6, 0x1, RZ ;  /* 0x0000000106cc7819 */ /* 0x000fe200000006ff */
[----:B------:R-:W-:Y:S01]  /*4630*/  LDSM.16.M88.4 R56, [R192] ;  /* 0x00000000c038783b */ /* 0x000fe20000000200 */
[C---:B------:R-:W-:Y:S01]  /*4640*/  IADD3 R183, R191.reuse, 0x800, RZ ;  /* 0x00000800bfb77810 */ /* 0x040fe20007ffe0ff */
[C---:B------:R-:W-:Y:S01]  /*4650*/  VIADD R182, R191.reuse, 0x1000 ;  /* 0x00001000bfb67836 */ /* 0x040fe20000000000 */
[----:B------:R-:W-:Y:S01]  /*4660*/  SEL R2, R2, 0xffffffc0, !P2 ;  /* 0xffffffc002027807 */ /* 0x000fe20005000000 */
[----:B-1----:R-:W1:Y:S01]  /*4670*/  LDSM.16.M88.4 R12, [R191+0x800] ;  /* 0x00080000bf0c783b */ /* 0x002e620000000200 */
[----:B------:R-:W-:Y:S01]  /*4680*/  R2UR UR20, R80 ;  /* 0x00000000501472ca */ /* 0x000fe200000e0000 */
[----:B------:R-:W-:Y:S01]  /*4690*/  VIADD R181, R191, 0x1800 ;  /* 0x00001800bfb57836 */ /* 0x000fe20000000000 */
[----:B------:R-:W-:Y:S01]  /*46a0*/  LOP3.LUT R204, R204, 0x6, RZ, 0xc0, !PT ;  /* 0x00000006cccc7812 */ /* 0x000fe200078ec0ff */
[----:B------:R-:W2:Y:S01]  /*46b0*/  LDSM.16.M88.4 R64, [R191] ;  /* 0x00000000bf40783b */ /* 0x000ea20000000200 */
[----:B------:R-:W-:Y:S01]  /*46c0*/  IMAD.IADD R187, R193, 0x1, R2 ;  /* 0x00000001c1bb7824 */ /* 0x000fe200078e0202 */
[C---:B------:R-:W-:Y:S01]  /*46d0*/  IADD3 R179, R191.reuse, 0x2000, RZ ;  /* 0x00002000bfb37810 */ /* 0x040fe20007ffe0ff */
[----:B------:R-:W-:Y:S01]  /*46e0*/  IMAD.IADD R180, R2, 0x1, R191 ;  /* 0x0000000102b47824 */ /* 0x000fe200078e02bf */
[----:B---3--:R-:W3:Y:S01]  /*46f0*/  LDSM.16.M88.4 R8, [R191+0x1000] ;  /* 0x00100000bf08783b */ /* 0x008ee20000000200 */
[C---:B------:R-:W-:Y:S01]  /*4700*/  VIADD R178, R191.reuse, 0x2800 ;  /* 0x00002800bfb27836 */ /* 0x040fe20000000000 */
[C---:B------:R-:W-:Y:S01]  /*4710*/  IADD3 R176, R191.reuse, 0x3800, RZ ;  /* 0x00003800bfb07810 */ /* 0x040fe20007ffe0ff */
[C---:B------:R-:W-:Y:S01]  /*4720*/  VIADD R177, R191.reuse, 0x3000 ;  /* 0x00003000bfb17836 */ /* 0x040fe20000000000 */
[----:B------:R-:W3:Y:S01]  /*4730*/  LDSM.16.M88.4 R60, [R191+0x1800] ;  /* 0x00180000bf3c783b */ /* 0x000ee20000000200 */
[C---:B------:R-:W-:Y:S01]  /*4740*/  VIADD R175, R191.reuse, 0x4000 ;  /* 0x00004000bfaf7836 */ /* 0x040fe20000000000 */
[C---:B------:R-:W-:Y:S01]  /*4750*/  IADD3 R173, R191.reuse, 0x5000, RZ ;  /* 0x00005000bfad7810 */ /* 0x040fe20007ffe0ff */
[C---:B------:R-:W-:Y:S01]  /*4760*/  VIADD R174, R191.reuse, 0x4800 ;  /* 0x00004800bfae7836 */ /* 0x040fe20000000000 */
[----:B------:R-:W-:Y:S01]  /*4770*/  LDSM.16.M88.4 R68, [R190] ;  /* 0x00000000be44783b */ /* 0x000fe20000000200 */
[----:B------:R-:W-:Y:S01]  /*4780*/  VIADD R172, R191, 0x5800 ;  /* 0x00005800bfac7836 */ /* 0x000fe20000000000 */
[C---:B----4-:R-:W-:Y:S02]  /*4790*/  HMMA.16816.F32 R36, R16.reuse, R32, RZ ;  /* 0x000000201024723c */ /* 0x050fe400000018ff */
[----:B------:R-:W4:Y:S04]  /*47a0*/  LDSM.16.M88.4 R52, [R187+0x6000] ;  /* 0x00600000bb34783b */ /* 0x000f280000000200 */
[----:B------:R-:W4:Y:S01]  /*47b0*/  LDSM.16.M88.4 R48, [R187+0x6800] ;  /* 0x00680000bb30783b */ /* 0x000f220000000200 */
[C---:B------:R-:W-:Y:S03]  /*47c0*/  HMMA.16816.F32 R44, R16.reuse, R40, RZ ;  /* 0x00000028102c723c */ /* 0x040fe600000018ff */
[----:B------:R-:W-:Y:S03]  /*47d0*/  LDSM.16.M88.4 R76, [R187+0x7800] ;  /* 0x00780000bb4c783b */ /* 0x000fe60000000200 */
[C---:B------:R-:W-:Y:S01]  /*47e0*/  HMMA.16816.F32 R32, R16.reuse, R34, RZ ;  /* 0x000000221020723c */ /* 0x040fe200000018ff */
[----:B------:R-:W0:Y:S05]  /*47f0*/  LDGDEPBAR ;  /* 0x00000000000079af */ /* 0x000e2a0000000000 */
[C---:B------:R-:W-:Y:S06]  /*4800*/  HMMA.16816.F32 R40, R16.reuse, R42, RZ ;  /* 0x0000002a1028723c */ /* 0x040fec00000018ff */
[C---:B------:R-:W-:Y:S06]  /*4810*/  HMMA.16816.F32 R28, R16.reuse, R24, RZ ;  /* 0x00000018101c723c */ /* 0x040fec00000018ff */
[C---:B------:R-:W-:Y:S06]  /*4820*/  HMMA.16816.F32 R24, R16.reuse, R26, RZ ;  /* 0x0000001a1018723c */ /* 0x040fec00000018ff */
[C---:B------:R-:W-:Y:S06]  /*4830*/  HMMA.16816.F32 R20, R16.reuse, R72, RZ ;  /* 0x000000481014723c */ /* 0x040fec00000018ff */
[----:B------:R-:W-:Y:S01]  /*4840*/  HMMA.16816.F32 R16, R16, R74, RZ ;  /* 0x0000004a1010723c */ /* 0x000fe200000018ff */
[----:B------:R-:W-:Y:S05]  /*4850*/  LDSM.16.M88.4 R72, [R180] ;  /* 0x00000000b448783b */ /* 0x000fea0000000200 */
        /* <DEDUP_REMOVED lines=24> */
[----:B------:R-:W1:Y:S04]  /*49e0*/  LDSM.16.M88.4 R16, [R193+0x9000] ;  /* 0x00900000c110783b */ /* 0x000e680000000200 */
[----:B------:R-:W-:Y:S01]  /*49f0*/  LDSM.16.M88.4 R76, [R187+0x9800] ;  /* 0x00980000bb4c783b */ /* 0x000fe20000000200 */
[C---:B--2---:R-:W-:Y:S06]  /*4a00*/  HMMA.16816.F32 R44, R8.reuse, R72, R44 ;  /* 0x00000048082c723c */ /* 0x044fec000000182c */
[C---:B------:R-:W-:Y:S01]  /*4a10*/  HMMA.16816.F32 R40, R8.reuse, R74, R40 ;  /* 0x0000004a0828723c */ /* 0x040fe20000001828 */
[----:B------:R-:W2:Y:S05]  /*4a20*/  LDSM.16.M88.4 R72, [R193+0x9800] ;  /* 0x00980000c148783b */ /* 0x000eaa0000000200 */
[C---:B------:R-:W-:Y:S06]  /*4a30*/  HMMA.16816.F32 R36, R8.reuse, R64, R36 ;  /* 0x000000400824723c */ /* 0x040fec0000001824 */
[C---:B------:R-:W-:Y:S01]  /*4a40*/  HMMA.16816.F32 R32, R8.reuse, R66, R32 ;  /* 0x000000420820723c */ /* 0x040fe20000001820 */
[----:B------:R-:W-:Y:S05]  /*4a50*/  LDSM.16.M88.4 R64, [R191+0x2800] ;  /* 0x00280000bf40783b */ /* 0x000fea0000000200 */
[C---:B---3--:R-:W-:Y:S06]  /*4a60*/  HMMA.16816.F32 R28, R8.reuse, R60, R28 ;  /* 0x0000003c081c723c */ /* 0x048fec000000181c */
[C---:B------:R-:W-:Y:S01]  /*4a70*/  HMMA.16816.F32 R24, R8.reuse, R62, R24 ;  /* 0x0000003e0818723c */ /* 0x040fe20000001818 */
[----:B------:R-:W-:Y:S05]  /*4a80*/  LDSM.16.M88.4 R60, [R191+0x3800] ;  /* 0x00380000bf3c783b */ /* 0x000fea0000000200 */
[C---:B----4-:R-:W-:Y:S06]  /*4a90*/  HMMA.16816.F32 R20, R8.reuse, R52, R20 ;  /* 0x000000340814723c */ /* 0x050fec0000001814 */
[----:B------:R-:W-:Y:S01]  /*4aa0*/  HMMA.16816.F32 R68, R8, R54, R68 ;  /* 0x000000360844723c */ /* 0x000fe20000001844 */
[----:B------:R-:W-:Y:S04]  /*4ab0*/  LDSM.16.M88.4 R52, [R192+0x2000] ;  /* 0x00200000c034783b */ /* 0x000fe80000000200 */
[----:B------:R-:W3:Y:S01]  /*4ac0*/  LDSM.16.M88.4 R8, [R191+0x2000] ;  /* 0x00200000bf08783b */ /* 0x000ee20000000200 */
[C---:B-1----:R-:W-:Y:S06]  /*4ad0*/  HMMA.16816.F32 R44, R48.reuse, R12, R44 ;  /* 0x0000000c302c723c */ /* 0x042fec000000182c */
[C---:B------:R-:W-:Y:S01]  /*4ae0*/  HMMA.16816.F32 R40, R48.reuse, R14, R40 ;  /* 0x0000000e3028723c */ /* 0x040fe20000001828 */
[----:B------:R-:W1:Y:S05]  /*4af0*/  LDSM.16.M88.4 R12, [R191+0x3000] ;  /* 0x00300000bf0c783b */ /* 0x000e6a0000000200 */
        /* <DEDUP_REMOVED lines=23> */
[C---:B----4-:R-:W-:Y:S06]  /*4c70*/  HMMA.16816.F32 R44, R56.reuse, R16, R44 ;  /* 0x00000010382c723c */ /* 0x050fec000000182c */
[C---:B------:R-:W-:Y:S01]  /*4c80*/  HMMA.16816.F32 R40, R56.reuse, R18, R40 ;  /* 0x000000123828723c */ /* 0x040fe20000001828 */
[----:B------:R-:W4:Y:S05]  /*4c90*/  LDSM.16.M88.4 R16, [R180+0x3000] ;  /* 0x00300000b410783b */ /* 0x000f2a0000000200 */
        /* <DEDUP_REMOVED lines=10> */
[C---:B-1----:R-:W-:Y:S06]  /*4d40*/  HMMA.16816.F32 R44, R12.reuse, R72, R44 ;  /* 0x000000480c2c723c */ /* 0x042fec000000182c */
[C---:B------:R-:W-:Y:S01]  /*4d50*/  HMMA.16816.F32 R40, R12.reuse, R74, R40 ;  /* 0x0000004a0c28723c */ /* 0x040fe20000001828 */
[----:B------:R-:W-:Y:S05]  /*4d60*/  LDSM.16.M88.4 R72, [R192+0x4000] ;  /* 0x00400000c048783b */ /* 0x000fea0000000200 */
[C---:B------:R-:W-:Y:S06]  /*4d70*/  HMMA.16816.F32 R36, R12.reuse, R52, R36 ;  /* 0x000000340c24723c */ /* 0x040fec0000001824 */
        /* <DEDUP_REMOVED lines=16> */
[----:B------:R-:W-:Y:S01]  /*4e80*/  HMMA.16816.F32 R24, R48, R58, R24 ;  /* 0x0000003a3018723c */ /* 0x000fe20000001818 */
[----:B------:R-:W3:Y:S05]  /*4e90*/  LDSM.16.M88.4 R56, [R187+0xa800] ;  /* 0x00a80000bb38783b */ /* 0x000eea0000000200 */
[C---:B-1----:R-:W-:Y:S06]  /*4ea0*/  HMMA.16816.F32 R44, R72.reuse, R16, R44 ;  /* 0x00000010482c723c */ /* 0x042fec000000182c */
[C---:B------:R-:W-:Y:S01]  /*4eb0*/  HMMA.16816.F32 R40, R72.reuse, R18, R40 ;  /* 0x000000124828723c */ /* 0x040fe20000001828 */
[----:B------:R-:W-:Y:S05]  /*4ec0*/  LDSM.16.M88.4 R16, [R189+0x4000] ;  /* 0x00400000bd10783b */ /* 0x000fea0000000200 */
[C---:B----4-:R-:W-:Y:S06]  /*4ed0*/  HMMA.16816.F32 R36, R72.reuse, R12, R36 ;  /* 0x0000000c4824723c */ /* 0x050fec0000001824 */
[----:B------:R-:W-:Y:S01]  /*4ee0*/  HMMA.16816.F32 R32, R72, R14, R32 ;  /* 0x0000000e4820723c */ /* 0x000fe20000001820 */
[----:B------:R-:W1:Y:S05]  /*4ef0*/  LDSM.16.M88.4 R12, [R180+0x4000] ;  /* 0x00400000b40c783b */ /* 0x000e6a0000000200 */
[C---:B------:R-:W-:Y:S06]  /*4f00*/  HMMA.16816.F32 R20, R48.reuse, R52, R20 ;  /* 0x000000343014723c */ /* 0x040fec0000001814 */
[----:B------:R-:W-:Y:S01]  /*4f10*/  HMMA.16816.F32 R68, R48, R54, R68 ;  /* 0x000000363044723c */ /* 0x000fe20000001844 */
[----:B------:R-:W-:Y:S04]  /*4f20*/  LDSM.16.M88.4 R52, [R187+0xb000] ;  /* 0x00b00000bb34783b */ /* 0x000fe80000000200 */
[----:B------:R-:W-:Y:S01]  /*4f30*/  LDSM.16.M88.4 R48, [R187+0xb800] ;  /* 0x00b80000bb30783b */ /* 0x000fe20000000200 */
[C---:B--2---:R-:W-:Y:S06]  /*4f40*/  HMMA.16816.F32 R28, R72.reuse, R8, R28 ;  /* 0x00000008481c723c */ /* 0x044fec000000181c */
[----:B------:R-:W-:Y:S01]  /*4f50*/  HMMA.16816.F32 R24, R72, R10, R24 ;  /* 0x0000000a4818723c */ /* 0x000fe20000001818 */
[----:B------:R-:W2:Y:S05]  /*4f60*/  LDSM.16.M88.4 R8, [R180+0x4800] ;  /* 0x00480000b408783b */ /* 0x000eaa0000000200 */
[C---:B------:R-:W-:Y:S06]  /*4f70*/  HMMA.16816.F32 R44, R64.reuse, R60, R44 ;  /* 0x0000003c402c723c */ /* 0x040fec000000182c */
[----:B---3--:R-:W-:Y:S06]  /*4f80*/  HMMA.16816.F32 R36, R64, R56, R36 ;  /* 0x000000384024723c */ /* 0x008fec0000001824 */
[C---:B------:R-:W-:Y:S06]  /*4f90*/  HMMA.16816.F32 R20, R72.reuse, R76, R20 ;  /* 0x0000004c4814723c */ /* 0x040fec0000001814 */
[----:B------:R-:W-:Y:S01]  /*4fa0*/  HMMA.16816.F32 R68, R72, R78, R68 ;  /* 0x0000004e4844723c */ /* 0x000fe20000001844 */
[----:B------:R-:W3:Y:S05]  /*4fb0*/  LDSM.16.M88.4 R72, [R180+0x5000] ;  /* 0x00500000b448783b */ /* 0x000eea0000000200 */
[----:B------:R-:W-:Y:S01]  /*4fc0*/  HMMA.16816.F32 R32, R64, R58, R32 ;  /* 0x0000003a4020723c */ /* 0x000fe20000001820 */
[----:B------:R-:W4:Y:S01]  /*4fd0*/  LDSM.16.M88.4 R56, [R180+0x5800] ;  /* 0x00580000b438783b */ /* 0x000f220000000200 */
[----:B------:R-:W-:-:S04]  /*4fe0*/  DEPBAR.LE SB0, 0x0 ;  /* 0x000080000000791a */ /* 0x000fc80000000000 */
[C---:B-1----:R-:W-:Y:S06]  /*4ff0*/  HMMA.16816.F32 R44, R16.reuse, R12, R44 ;  /* 0x0000000c102c723c */ /* 0x042fec000000182c */
[----:B--2---:R-:W-:Y:S01]  /*5000*/  HMMA.16816.F32 R36, R16, R8, R36 ;  /* 0x000000081024723c */ /* 0x004fe20000001824 */
[----:B------:R-:W-:-:S05]  /*5010*/  LOP3.LUT R13, R82, 0xffffffe0, RZ, 0xc0, !PT ;  /* 0xffffffe0520d7812 */ /* 0x000fca00078ec0ff */
[----:B------:R-:W-:Y:S01]  /*5020*/  IMAD.IADD R2, R6, 0x1, -R13 ;  /* 0x0000000106027824 */ /* 0x000fe200078e0a0d */
[C---:B------:R-:W-:Y:S04]  /*5030*/  HMMA.16816.F32 R40, R64.reuse, R62, R40 ;  /* 0x0000003e4028723c */ /* 0x040fe80000001828 */
[----:B------:R-:W-:Y:S02]  /*5040*/  SHF.R.S32.HI R9, RZ, 0x1f, R2 ;  /* 0x0000001fff097819 */ /* 0x000fe40000011402 */
[----:B------:R-:W-:Y:S02]  /*5050*/  HMMA.16816.F32 R28, R64, R52, R28 ;  /* 0x00000034401c723c */ /* 0x000fe4000000181c */
[----:B------:R-:W-:-:S04]  /*5060*/  LEA.HI R9, R9, R2, RZ, 0x2 ;  /* 0x0000000209097211 */ /* 0x000fc800078f10ff */
[----:B------:R-:W-:Y:S01]  /*5070*/  HMMA.16816.F32 R24, R64, R54, R24 ;  /* 0x000000364018723c */ /* 0x000fe20000001818 */
[----:B------:R-:W-:Y:S01]  /*5080*/  SHF.R.S32.HI R2, RZ, 0x2, R9 ;  /* 0x00000002ff027819 */ /* 0x000fe20000011409 */
[----:B------:R-:W-:-:S04]  /*5090*/  IMAD.U32 R9, RZ, RZ, UR17 ;  /* 0x00000011ff097e24 */ /* 0x000fc8000f8e00ff */
[C---:B------:R-:W-:Y:S01]  /*50a0*/  HMMA.16816.F32 R20, R64.reuse, R48, R20 ;  /* 0x000000304014723c */ /* 0x040fe20000001814 */
[----:B------:R-:W-:Y:S02]  /*50b0*/  IMAD.IADD R203, R2, 0x1, R203 ;  /* 0x0000000102cb7824 */ /* 0x000fe400078e02cb */
[----:B------:R-:W-:Y:S02]  /*50c0*/  IMAD.U32 R2, RZ, RZ, UR21 ;  /* 0x00000015ff027e24 */ /* 0x000fe4000f8e00ff */
[C---:B------:R-:W-:Y:S01]  /*50d0*/  VIADD R200, R203.reuse, 0x8 ;  /* 0x00000008cbc87836 */ /* 0x040fe20000000000 */
[----:B------:R-:W-:Y:S02]  /*50e0*/  HMMA.16816.F32 R68, R64, R50, R68 ;  /* 0x000000324044723c */ /* 0x000fe40000001844 */
[C---:B------:R-:W-:Y:S02]  /*50f0*/  VIADDMNMX R201, R203.reuse, UR12, R2, PT ;  /* 0x0000000ccbc97c46 */ /* 0x040fe4000b800102 */
[C---:B------:R-:W-:Y:S01]  /*5100*/  IADD3 R198, R200.reuse, UR15, R9 ;  /* 0x0000000fc8c67c10 */ /* 0x040fe2000fffe009 */
[----:B------:R-:W-:Y:S01]  /*5110*/  VIADD R200, R200, UR22 ;  /* 0x00000016c8c87c36 */ /* 0x000fe20008000000 */
[----:B------:R-:W-:Y:S01]  /*5120*/  IADD3 R203, R203, UR22, RZ ;  /* 0x00000016cbcb7c10 */ /* 0x000fe2000fffe0ff */
[----:B------:R-:W-:Y:S01]  /*5130*/  HMMA.16816.F32 R40, R16, R14, R40 ;  /* 0x0000000e1028723c */ /* 0x000fe20000001828 */
[----:B------:R-:W-:-:S02]  /*5140*/  VIMNMX R198, R198, UR21, PT ;  /* 0x00000015c6c67c48 */ /* 0x000fc4000bfe0100 */
[----:B------:R-:W-:Y:S02]  /*5150*/  VIADDMNMX R202, R203, -UR16, RZ, !PT ;  /* 0x80000010cbca7c46 */ /* 0x000fe4000f8001ff */
[----:B------:R-:W-:Y:S01]  /*5160*/  VIADDMNMX R199, R200, -UR16, RZ, !PT ;  /* 0x80000010c8c77c46 */ /* 0x000fe2000f8001ff */
        /* <DEDUP_REMOVED lines=84> */
.L_x_6462:
[----:B------:R-:W-:-:S04]  /*56b0*/  ULEA UR12, -UR8, URZ, 0x6 ;  /* 0x0000003f080c7291 */ /* 0x000fc8000f8e313f */
[----:B------:R-:W-:Y:S02]  /*56c0*/  USHF.R.S32.HI UR15, URZ, 0x1f, UR12 ;  /* 0x0000001f3f0f7899 */ /* 0x000fe4000801140c */
[----:B------:R-:W-:-:S04]  /*56d0*/  MOV R6, UR12 ;  /* 0x0000000c00067c02 */ /* 0x000fc80008000f00 */
[----:B------:R-:W-:-:S07]  /*56e0*/  MOV R15, UR15 ;  /* 0x0000000f000f7c02 */ /* 0x000fce0008000f00 */
.L_x_6463:
        /* <DEDUP_REMOVED lines=132> */
.L_x_6465:
[----:B------:R-:W-:Y:S05]  /*5f30*/  BSYNC B0 ;  /* 0x0000000000007941 */ /* 0x000fea0003800000 */
.L_x_6464:
[----:B------:R-:W0:Y:S01]  /*5f40*/  LDGDEPBAR ;  /* 0x00000000000079af */ /* 0x000e220000000000 */
[----:B------:R-:W-:-:S04]  /*5f50*/  IADD3 R133, P0, R6, R133, RZ ;  /* 0x0000008506857210 */ /* 0x000fc80007f1e0ff */
[----:B------:R-:W-:-:S09]  /*5f60*/  IADD3.X R134, R15, R134, RZ, P0, !PT ;  /* 0x000000860f867210 */ /* 0x000fd200007fe4ff */
.L_x_6461:
[----:B-12---:R-:W-:Y:S01]  /*5f70*/  VIADD R2, R204, UR13 ;  /* 0x0000000dcc027c36 */ /* 0x006fe20008000000 */
[----:B------:R-:W-:Y:S01]  /*5f80*/  ULDC UR16, c[0x0][0x2ec] ;  /* 0x0000bb0000107ab9 */ /* 0x000fe20000000800 */
[----:B------:R-:W-:Y:S01]  /*5f90*/  LEA R188, R0, UR4, 0x1 ;  /* 0x0000000400bc7c11 */ /* 0x000fe2000f8e08ff */
[----:B------:R-:W-:Y:S01]  /*5fa0*/  ULDC.64 UR12, c[0x0][0x218] ;  /* 0x00008600000c7ab9 */ /* 0x000fe20000000a00 */
[--C-:B------:R-:W-:Y:S01]  /*5fb0*/  IMAD.IADD R9, R200, 0x1, -R2.reuse ;  /* 0x00000001c8097824 */ /* 0x100fe200078e0a02 */
[C---:B------:R-:W-:Y:S01]  /*5fc0*/  ISETP.GE.AND P1, PT, R2.reuse, R201, PT ;  /* 0x000000c90200720c */ /* 0x040fe20003f26270 */
[C---:B------:R-:W-:Y:S01]  /*5fd0*/  IMAD.IADD R3, R203.reuse, 0x1, -R2 ;  /* 0x00000001cb037824 */ /* 0x040fe200078e0a02 */
[C---:B------:R-:W-:Y:S01]  /*5fe0*/  ISETP.GE.AND P0, PT, R2.reuse, R198, PT ;  /* 0x000000c60200720c */ /* 0x040fe20003f06270 */
[C---:B------:R-:W-:Y:S01]  /*5ff0*/  VIADD R10, R2.reuse, 0x10 ;  /* 0x00000010020a7836 */ /* 0x040fe20000000000 */
[----:B------:R-:W-:Y:S01]  /*6000*/  IABS R9, R9 ;  /* 0x0000000900097213 */ /* 0x000fe20000000000 */
[C---:B------:R-:W-:Y:S01]  /*6010*/  VIADD R11, R2.reuse, 0x9 ;  /* 0x00000009020b7836 */ /* 0x040fe20000000000 */
[----:B------:R-:W-:Y:S01]  /*6020*/  IABS R3, R3 ;  /* 0x0000000300037213 */ /* 0x000fe20000000000 */
[C---:B------:R-:W-:Y:S01]  /*6030*/  IMAD.IADD R15, R203.reuse, 0x1, -R10 ;  /* 0x00000001cb0f7824 */ /* 0x040fe200078e0a0a */
[----:B------:R-:W-:Y:S01]  /*6040*/  I2FP.F32.S32 R9, R9 ;  /* 0x0000000900097245 */ /* 0x000fe20000201400 */
[C---:B------:R-:W-:Y:S01]  /*6050*/  VIADD R13, R2.reuse, 0x1 ;  /* 0x00000001020d7836 */ /* 0x040fe20000000000 */
[----:B------:R-:W-:Y:S01]  /*6060*/  I2FP.F32.S32 R3, R3 ;  /* 0x0000000300037245 */ /* 0x000fe20000201400 */
[----:B------:R-:W-:Y:S01]  /*6070*/  IMAD.IADD R6, R203, 0x1, -R11 ;  /* 0x00000001cb067824 */ /* 0x000fe200078e0a0b */
[----:B------:R-:W-:Y:S01]  /*6080*/  IABS R15, R15 ;  /* 0x0000000f000f7213 */ /* 0x000fe20000000000 */
[----:B------:R-:W-:Y:S01]  /*6090*/  FFMA.FTZ R46, R9, -UR20, R46 ;  /* 0x80000014092e7c23 */ /* 0x000fe2000801002e */
[----:B------:R-:W-:-:S02]  /*60a0*/  VIADD R9, R2, 0x11 ;  /* 0x0000001102097836 */ /* 0x000fc40000000000 */
[----:B------:R-:W-:Y:S01]  /*60b0*/  FFMA.FTZ R3, R3, -UR20, R44 ;  /* 0x8000001403037c23 */ /* 0x000fe2000801002c */
[C---:B------:R-:W-:Y:S01]  /*60c0*/  VIADD R44, R2.reuse, 0x8 ;  /* 0x00000008022c7836 */ /* 0x040fe20000000000 */
[----:B------:R-:W-:Y:S01]  /*60d0*/  I2FP.F32.S32 R15, R15 ;  /* 0x0000000f000f7245 */ /* 0x000fe20000201400 */
[C---:B------:R-:W-:Y:S01]  /*60e0*/  IMAD.IADD R4, R203.reuse, 0x1, -R9 ;  /* 0x00000001cb047824 */ /* 0x040fe200078e0a09 */
[----:B------:R-:W-:Y:S01]  /*60f0*/  IABS R6, R6 ;  /* 0x0000000600067213 */ /* 0x000fe20000000000 */
[C---:B------:R-:W-:Y:S01]  /*6100*/  IMAD.IADD R49, R203.reuse, 0x1, -R44 ;  /* 0x00000001cb317824 */ /* 0x040fe200078e0a2c */
[C---:B------:R-:W-:Y:S01]  /*6110*/  ISETP.LT.OR P1, PT, R2.reuse, R202, P1 ;  /* 0x000000ca0200720c */ /* 0x040fe20000f21670 */
[----:B------:R-:W-:Y:S01]  /*6120*/  IMAD.IADD R8, R203, 0x1, -R13 ;  /* 0x00000001cb087824 */ /* 0x000fe200078e0a0d */
[----:B------:R-:W-:Y:S01]  /*6130*/  IABS R4, R4 ;  /* 0x0000000400047213 */ /* 0x000fe20000000000 */
[C---:B------:R-:W-:Y:S01]  /*6140*/  VIADD R16, R2.reuse, 0x30 ;  /* 0x0000003002107836 */ /* 0x040fe20000000000 */
[----:B------:R-:W-:Y:S01]  /*6150*/  IABS R49, R49 ;  /* 0x0000003100317213 */ /* 0x000fe20000000000 */
[----:B------:R-:W-:Y:S01]  /*6160*/  VIADD R18, R2, 0x29 ;  /* 0x0000002902127836 */ /* 0x000fe20000000000 */
[----:B------:R-:W-:Y:S01]  /*6170*/  I2FP.F32.S32 R4, R4 ;  /* 0x0000000400047245 */ /* 0x000fe20000201400 */
[----:B------:R-:W-:Y:S01]  /*6180*/  IMAD R186, R7, 0x2, R188 ;  /* 0x0000000207ba7824 */ /* 0x000fe200078e02bc */
[----:B------:R-:W-:Y:S01]  /*6190*/  I2FP.F32.S32 R49, R49 ;  /* 0x0000003100317245 */ /* 0x000fe20000201400 */
[----:B------:R-:W-:Y:S01]  /*61a0*/  IMAD.IADD R50, R203, 0x1, -R18 ;  /* 0x00000001cb327824 */ /* 0x000fe200078e0a12 */
[----:B------:R-:W-:Y:S01]  /*61b0*/  IABS R8, R8 ;  /* 0x0000000800087213 */ /* 0x000fe20000000000 */
[----:B------:R-:W-:Y:S01]  /*61c0*/  FFMA.FTZ R37, R4, -UR20, R37 ;  /* 0x8000001404257c23 */ /* 0x000fe20008010025 */
[----:B------:R-:W-:-:S02]  /*61d0*/  VIADD R4, R2, 0x28 ;  /* 0x0000002802047836 */ /* 0x000fc40000000000 */
[----:B------:R-:W-:Y:S01]  /*61e0*/  FFMA.FTZ R49, R49, -UR20, R40 ;  /* 0x8000001431317c23 */ /* 0x000fe20008010028 */
[----:B------:R-:W-:Y:S01]  /*61f0*/  FFMA.FTZ R40, R15, -UR20, R36 ;  /* 0x800000140f287c23 */ /* 0x000fe20008010024 */
[----:B------:R-:W-:Y:S01]  /*6200*/  VIADD R15, R2, 0x19 ;  /* 0x00000019020f7836 */ /* 0x000fe20000000000 */
[----:B------:R-:W-:Y:S01]  /*6210*/  I2FP.F32.S32 R6, R6 ;  /* 0x0000000600067245 */ /* 0x000fe20000201400 */
[C---:B------:R-:W-:Y:S01]  /*6220*/  IMAD.IADD R51, R203.reuse, 0x1, -R4 ;  /* 0x00000001cb337824 */ /* 0x040fe200078e0a04 */
[----:B------:R-:W-:Y:S01]  /*6230*/  I2FP.F32.S32 R8, R8 ;  /* 0x0000000800087245 */ /* 0x000fe20000201400 */
[----:B------:R-:W-:Y:S01]  /*6240*/  IMAD.IADD R14, R203, 0x1, -R15 ;  /* 0x00000001cb0e7824 */ /* 0x000fe200078e0a0f */
[----:B------:R-:W-:Y:S01]  /*6250*/  ISETP.GE.AND P4, PT, R13, R201, PT ;  /* 0x000000c90d00720c */ /* 0x000fe20003f86270 */
[----:B------:R-:W-:Y:S01]  /*6260*/  FFMA.FTZ R41, R6, -UR20, R41 ;  /* 0x8000001406297c23 */ /* 0x000fe20008010029 */
[----:B------:R-:W-:Y:S01]  /*6270*/  IABS R51, R51 ;  /* 0x0000003300337213 */ /* 0x000fe20000000000 */
[----:B------:R-:W-:Y:S01]  /*6280*/  VIADD R6, R2, 0x21 ;  /* 0x0000002102067836 */ /* 0x000fe20000000000 */
[----:B------:R-:W-:Y:S01]  /*6290*/  IABS R14, R14 ;  /* 0x0000000e000e7213 */ /* 0x000fe20000000000 */
[----:B------:R-:W-:Y:S01]  /*62a0*/  FFMA.FTZ R45, R8, -UR20, R45 ;  /* 0x80000014082d7c23 */ /* 0x000fe2000801002d */
[----:B------:R-:W-:Y:S01]  /*62b0*/  I2FP.F32.S32 R51, R51 ;  /* 0x0000003300337245 */ /* 0x000fe20000201400 */
[C---:B------:R-:W-:Y:S01]  /*62c0*/  VIADD R36, R2.reuse, 0x18 ;  /* 0x0000001802247836 */ /* 0x040fe20000000000 */
[----:B------:R-:W-:Y:S01]  /*62d0*/  I2FP.F32.S32 R14, R14 ;  /* 0x0000000e000e7245 */ /* 0x000fe20000201400 */
[----:B------:R-:W-:Y:S01]  /*62e0*/  VIADD R8, R2, 0x20 ;  /* 0x0000002002087836 */ /* 0x000fe20000000000 */
[----:B------:R-:W-:Y:S01]  /*62f0*/  IABS R50, R50 ;  /* 0x0000003200327213 */ /* 0x000fe20000000000 */
[----:B------:R-:W-:Y:S01]  /*6300*/  FFMA.FTZ R24, R51, -UR20, R24 ;  /* 0x8000001433187c23 */ /* 0x000fe20008010018 */
[----:B------:R-:W-:-:S02]  /*6310*/  IMAD.IADD R51, R203, 0x1, -R16 ;  /* 0x00000001cb337824 */ /* 0x000fc400078e0a10 */
[----:B------:R-:W-:Y:S01]  /*6320*/  FFMA.FTZ R17, R14, -UR20, R33 ;  /* 0x800000140e117c23 */ /* 0x000fe20008010021 */
[----:B------:R-:W-:Y:S01]  /*6330*/  VIADD R14, R2, 0x31 ;  /* 0x00000031020e7836 */ /* 0x000fe20000000000 */
[----:B------:R-:W-:Y:S01]  /*6340*/  ISETP.GE.AND P2, PT, R44, R201, PT ;  /* 0x000000c92c00720c */ /* 0x000fe20003f46270 */
[C---:B------:R-:W-:Y:S01]  /*6350*/  IMAD.IADD R12, R203.reuse, 0x1, -R6 ;  /* 0x00000001cb0c7824 */ /* 0x040fe200078e0a06 */
[----:B------:R-:W-:Y:S01]  /*6360*/  IABS R51, R51 ;  /* 0x0000003300337213 */ /* 0x000fe20000000000 */
[----:B------:R-:W-:Y:S01]  /*6370*/  IMAD.IADD R19, R203, 0x1, -R36 ;  /* 0x00000001cb137824 */ /* 0x000fe200078e0a24 */
[----:B------:R-:W-:Y:S01]  /*6380*/  ISETP.LT.OR P4, PT, R13, R202, P4 ;  /* 0x000000ca0d00720c */ /* 0x000fe20002781670 */
[C---:B------:R-:W-:Y:S01]  /*6390*/  IMAD.IADD R48, R203.reuse, 0x1, -R14 ;  /* 0x00000001cb307824 */ /* 0x040fe200078e0a0e */
[----:B------:R-:W-:Y:S01]  /*63a0*/  I2FP.F32.S32 R51, R51 ;  /* 0x0000003300337245 */ /* 0x000fe20000201400 */
[----:B------:R-:W-:Y:S01]  /*63b0*/  IMAD.IADD R53, R203, 0x1, -R8 ;  /* 0x00000001cb357824 */ /* 0x000fe200078e0a08 */
[----:B------:R-:W-:Y:S01]  /*63c0*/  FSEL R3, R3, -INF , !P1 ;  /* 0xff80000003037808 */ /* 0x000fe20004800000 */
[----:B------:R-:W-:Y:S01]  /*63d0*/  LDSM.16.MT88.4 R124, [R188+0xc000] ;  /* 0x00c00000bc7c783b */ /* 0x000fe20000004200 */
[----:B------:R-:W-:Y:S01]  /*63e0*/  ISETP.GE.AND P1, PT, R10, R201, PT ;  /* 0x000000c90a00720c */ /* 0x000fe20003f26270 */
[----:B------:R-:W-:Y:S01]  /*63f0*/  FFMA.FTZ R20, R51, -UR20, R20 ;  /* 0x8000001433147c23 */ /* 0x000fe20008010014 */
[----:B------:R-:W-:Y:S01]  /*6400*/  IABS R12, R12 ;  /* 0x0000000c000c7213 */ /* 0x000fe20000000000 */
[----:B------:R-:W-:Y:S01]  /*6410*/  LDSM.16.MT88.4 R116, [R186+0xc000] ;  /* 0x00c00000ba74783b */ /* 0x000fe20000004200 */
[----:B------:R-:W-:Y:S01]  /*6420*/  IABS R19, R19 ;  /* 0x0000001300137213 */ /* 0x000fe20000000000 */
[C---:B------:R-:W-:Y:S01]  /*6430*/  IMAD R184, R5.reuse, 0x2, R186 ;  /* 0x0000000205b87824 */ /* 0x040fe200078e02ba */
[----:B------:R-:W-:Y:S01]  /*6440*/  IABS R48, R48 ;  /* 0x0000003000307213 */ /* 0x000fe20000000000 */
[----:B------:R-:W-:Y:S01]  /*6450*/  LDSM.16.MT88.4 R72, [R188+0x10000] ;  /* 0x01000000bc48783b */ /* 0x000fe20000004200 */
[----:B------:R-:W-:Y:S01]  /*6460*/  I2FP.F32.S32 R50, R50 ;  /* 0x0000003200327245 */ /* 0x000fe20000201400 */
[----:B------:R-:W-:Y:S01]  /*6470*/  IMAD R185, R5, 0x2, R188 ;  /* 0x0000000205b97824 */ /* 0x000fe200078e02bc */
[----:B------:R-:W-:Y:S01]  /*6480*/  IABS R53, R53 ;  /* 0x0000003500357213 */ /* 0x000fe20000000000 */
[----:B------:R-:W-:Y:S01]  /*6490*/  LDSM.16.MT88.4 R64, [R184+0xe000] ;  /* 0x00e00000b840783b */ /* 0x000fe20000004200 */
[----:B------:R-:W-:Y:S01]  /*64a0*/  ISETP.GE.AND P5, PT, R11, R201, PT ;  /* 0x000000c90b00720c */ /* 0x000fe20003fa6270 */
[----:B------:R-:W-:Y:S01]  /*64b0*/  FFMA.FTZ R205, R50, -UR20, R25 ;  /* 0x8000001432cd7c23 */ /* 0x000fe20008010019 */
[----:B------:R-:W-:Y:S01]  /*64c0*/  ISETP.LT.OR P2, PT, R44, R202, P2 ;  /* 0x000000ca2c00720c */ /* 0x000fe20001741670 */
[----:B------:R-:W-:Y:S01]  /*64d0*/  LDSM.16.MT88.4 R80, [R186+0x10000] ;  /* 0x01000000ba50783b */ /* 0x000fe20000004200 */
[----:B------:R-:W-:-:S02]  /*64e0*/  FSEL R51, R45, -INF , !P4 ;  /* 0xff8000002d337808 */ /* 0x000fc40006000000 */
[----:B------:R-:W-:Y:S01]  /*64f0*/  ISETP.GE.AND P4, PT, R9, R201, PT ;  /* 0x000000c90900720c */ /* 0x000fe20003f86270 */
[----:B------:R-:W-:Y:S01]  /*6500*/  LDSM.16.MT88.4 R88, [R185+0x10000] ;  /* 0x01000000b958783b */ /* 0x000fe20000004200 */
[----:B------:R-:W-:Y:S02]  /*6510*/  ISETP.LT.OR P1, PT, R10, R202, P1 ;  /* 0x000000ca0a00720c */ /* 0x000fe40000f21670 */
[----:B------:R-:W-:Y:S01]  /*6520*/  I2FP.F32.S32 R12, R12 ;  /* 0x0000000c000c7245 */ /* 0x000fe20000201400 */
[----:B------:R-:W-:Y:S01]  /*6530*/  LDSM.16.MT88.4 R108, [R185+0xc000] ;  /* 0x00c00000b96c783b */ /* 0x000fe20000004200 */
[----:B------:R-:W-:Y:S02]  /*6540*/  I2FP.F32.S32 R19, R19 ;  /* 0x0000001300137245 */ /* 0x000fe40000201400 */
[----:B------:R-:W-:Y:S01]  /*6550*/  I2FP.F32.S32 R48, R48 ;  /* 0x0000003000307245 */ /* 0x000fe20000201400 */
[----:B------:R-:W-:Y:S01]  /*6560*/  FFMA.FTZ R29, R12, -UR20, R29 ;  /* 0x800000140c1d7c23 */ /* 0x000fe2000801001d */
[----:B------:R-:W-:Y:S01]  /*6570*/  I2FP.F32.S32 R53, R53 ;  /* 0x0000003500357245 */ /* 0x000fe20000201400 */
[----:B------:R-:W-:Y:S01]  /*6580*/  FFMA.FTZ R19, R19, -UR20, R32 ;  /* 0x8000001413137c23 */ /* 0x000fe20008010020 */
[-C--:B------:R-:W-:Y:S01]  /*6590*/  ISETP.LT.OR P5, PT, R11, R202.reuse, P5 ;  /* 0x000000ca0b00720c */ /* 0x080fe20002fa1670 */
[----:B------:R-:W-:Y:S01]  /*65a0*/  VIADD R12, R2, 0x38 ;  /* 0x00000038020c7836 */ /* 0x000fe20000000000 */
[----:B------:R-:W-:Y:S01]  /*65b0*/  FSEL R49, R49, -INF , !P2 ;  /* 0xff80000031317808 */ /* 0x000fe20005000000 */
[----:B------:R-:W-:Y:S01]  /*65c0*/  FFMA.FTZ R217, R48, -UR20, R21 ;  /* 0x8000001430d97c23 */ /* 0x000fe20008010015 */
[-C--:B------:R-:W-:Y:S01]  /*65d0*/  ISETP.GE.AND P2, PT, R36, R201.reuse, PT ;  /* 0x000000c92400720c */ /* 0x080fe20003f46270 */
[----:B------:R-:W-:Y:S01]  /*65e0*/  FFMA.FTZ R28, R53, -UR20, R28 ;  /* 0x80000014351c7c23 */ /* 0x000fe2000801001c */
[----:B------:R-:W-:Y:S01]  /*65f0*/  ISETP.LT.OR P4, PT, R9, R202, P4 ;  /* 0x000000ca0900720c */ /* 0x000fe20002781670 */
[----:B------:R-:W-:Y:S01]  /*6600*/  IMAD.IADD R33, R203, 0x1, -R12 ;  /* 0x00000001cb217824 */ /* 0x000fe200078e0a0c */
[----:B------:R-:W-:Y:S01]  /*6610*/  FSEL R25, R40, -INF , !P1 ;  /* 0xff80000028197808 */ /* 0x000fe20004800000 */
[----:B------:R-:W-:Y:S01]  /*6620*/  LDSM.16.MT88.4 R100, [R184+0xc000] ;  /* 0x00c00000b864783b */ /* 0x000fe20000004200 */
[----:B------:R-:W-:-:S02]  /*6630*/  ISETP.GE.AND P1, PT, R8, R201, PT ;  /* 0x000000c90800720c */ /* 0x000fc40003f26270 */
[C---:B------:R-:W-:Y:S01]  /*6640*/  ISETP.LT.OR P0, PT, R2.reuse, R199, P0 ;  /* 0x000000c70200720c */ /* 0x040fe20000701670 */
[----:B------:R-:W-:Y:S01]  /*6650*/  VIADD R2, R2, 0x39 ;  /* 0x0000003902027836 */ /* 0x000fe20000000000 */
[----:B------:R-:W-:Y:S01]  /*6660*/  FSEL R45, R41, -INF , !P5 ;  /* 0xff800000292d7808 */ /* 0x000fe20006800000 */
[----:B------:R-:W-:Y:S01]  /*6670*/  LDSM.16.MT88.4 R56, [R185+0xe000] ;  /* 0x00e00000b938783b */ /* 0x000fe20000004200 */
[-C--:B------:R-:W-:Y:S01]  /*6680*/  ISETP.GE.AND P5, PT, R15, R201.reuse, PT ;  /* 0x000000c90f00720c */ /* 0x080fe20003fa6270 */
[----:B------:R-:W-:Y:S01]  /*6690*/  IMAD.IADD R32, R203, 0x1, -R2 ;  /* 0x00000001cb207824 */ /* 0x000fe200078e0a02 */
[----:B------:R-:W-:Y:S01]  /*66a0*/  ISETP.LT.OR P2, PT, R36, R202, P2 ;  /* 0x000000ca2400720c */ /* 0x000fe20001741670 */
[----:B------:R-:W-:Y:S01]  /*66b0*/  LDSM.16.MT88.4 R136, [R184+0x10000] ;  /* 0x01000000b888783b */ /* 0x000fe20000004200 */
[----:B------:R-:W-:Y:S02]  /*66c0*/  FSEL R21, R37, -INF , !P4 ;  /* 0xff80000025157808 */ /* 0x000fe40006000000 */
[----:B------:R-:W-:-:S02]  /*66d0*/  ISETP.GE.AND P4, PT, R6, R201, PT ;  /* 0x000000c90600720c */ /* 0x000fc40003f86270 */
[-C--:B------:R-:W-:Y:S02]  /*66e0*/  ISETP.LT.OR P1, PT, R8, R202.reuse, P1 ;  /* 0x000000ca0800720c */ /* 0x080fe40000f21670 */
[-C--:B------:R-:W-:Y:S02]  /*66f0*/  ISETP.LT.OR P5, PT, R15, R202.reuse, P5 ;  /* 0x000000ca0f00720c */ /* 0x080fe40002fa1670 */
[----:B------:R-:W-:Y:S02]  /*6700*/  FSEL R19, R19, -INF , !P2 ;  /* 0xff80000013137808 */ /* 0x000fe40005000000 */
[----:B------:R-:W-:Y:S02]  /*6710*/  ISETP.GE.AND P2, PT, R4, R201, PT ;  /* 0x000000c90400720c */ /* 0x000fe40003f46270 */
[----:B------:R-:W-:Y:S02]  /*6720*/  ISETP.LT.OR P4, PT, R6, R202, P4 ;  /* 0x000000ca0600720c */ /* 0x000fe40002781670 */
[----:B------:R-:W-:-:S02]  /*6730*/  FSEL R223, R28, -INF , !P1 ;  /* 0xff8000001cdf7808 */ /* 0x000fc40004800000 */
[----:B------:R-:W-:Y:S02]  /*6740*/  ISETP.GE.AND P1, PT, R16, R201, PT ;  /* 0x000000c91000720c */ /* 0x000fe40003f26270 */
[----:B------:R-:W-:Y:S02]  /*6750*/  IABS R33, R33 ;  /* 0x0000002100217213 */ /* 0x000fe40000000000 */
[----:B------:R-:W-:Y:S02]  /*6760*/  FSEL R17, R17, -INF , !P5 ;  /* 0xff80000011117808 */ /* 0x000fe40006800000 */
[----:B------:R-:W-:Y:S02]  /*6770*/  IABS R32, R32 ;  /* 0x0000002000207213 */ /* 0x000fe40000000000 */
[----:B------:R-:W-:Y:S02]  /*6780*/  ISETP.GE.AND P5, PT, R18, R201, PT ;  /* 0x000000c91200720c */ /* 0x000fe40003fa6270 */
[----:B------:R-:W-:-:S02]  /*6790*/  ISETP.LT.OR P2, PT, R4, R202, P2 ;  /* 0x000000ca0400720c */ /* 0x000fc40001741670 */
[----:B------:R-:W-:Y:S02]  /*67a0*/  FSEL R171, R29, -INF , !P4 ;  /* 0xff8000001dab7808 */ /* 0x000fe40006000000 */
[----:B------:R-:W-:Y:S02]  /*67b0*/  ISETP.GE.AND P4, PT, R14, R201, PT ;  /* 0x000000c90e00720c */ /* 0x000fe40003f86270 */
[----:B------:R-:W-:Y:S02]  /*67c0*/  ISETP.LT.OR P1, PT, R16, R202, P1 ;  /* 0x000000ca1000720c */ /* 0x000fe40000f21670 */
[----:B------:R-:W-:Y:S02]  /*67d0*/  I2FP.F32.S32 R33, R33 ;  /* 0x0000002100217245 */ /* 0x000fe40000201400 */
[----:B------:R-:W-:Y:S02]  /*67e0*/  I2FP.F32.S32 R32, R32 ;  /* 0x0000002000207245 */ /* 0x000fe40000201400 */
[----:B------:R-:W-:Y:S01]  /*67f0*/  ISETP.LT.OR P5, PT, R18, R202, P5 ;  /* 0x000000ca1200720c */ /* 0x000fe20002fa1670 */
[----:B------:R-:W-:Y:S01]  /*6800*/  FFMA.FTZ R68, R33, -UR20, R68 ;  /* 0x8000001421447c23 */ /* 0x000fe20008010044 */
[----:B------:R-:W-:Y:S01]  /*6810*/  FSEL R221, R24, -INF , !P2 ;  /* 0xff80000018dd7808 */ /* 0x000fe20005000000 */
[----:B------:R-:W-:Y:S01]  /*6820*/  FFMA.FTZ R69, R32, -UR20, R69 ;  /* 0x8000001420457c23 */ /* 0x000fe20008010045 */
[----:B------:R-:W-:-:S02]  /*6830*/  ISETP.GE.AND P2, PT, R12, R201, PT ;  /* 0x000000c90c00720c */ /* 0x000fc40003f46270 */
[----:B------:R-:W-:Y:S02]  /*6840*/  ISETP.LT.OR P4, PT, R14, R202, P4 ;  /* 0x000000ca0e00720c */ /* 0x000fe40002781670 */
[----:B------:R-:W-:Y:S02]  /*6850*/  FSEL R219, R20, -INF , !P1 ;  /* 0xff80000014db7808 */ /* 0x000fe40004800000 */
[----:B------:R-:W-:Y:S02]  /*6860*/  ISETP.GE.AND P1, PT, R2, R201, PT ;  /* 0x000000c90200720c */ /* 0x000fe40003f26270 */
[----:B------:R-:W-:Y:S02]  /*6870*/  FSEL R205, R205, -INF , !P5 ;  /* 0xff800000cdcd7808 */ /* 0x000fe40006800000 */
[----:B------:R-:W-:Y:S02]  /*6880*/  ISETP.GE.AND P5, PT, R13, R198, PT ;  /* 0x000000c60d00720c */ /* 0x000fe40003fa6270 */
[----:B------:R-:W-:-:S02]  /*6890*/  FSEL R217, R217, -INF , !P4 ;  /* 0xff800000d9d97808 */ /* 0x000fc40006000000 */
[----:B------:R-:W-:Y:S02]  /*68a0*/  ISETP.LT.OR P2, PT, R12, R202, P2 ;  /* 0x000000ca0c00720c */ /* 0x000fe40001741670 */
[----:B------:R-:W-:Y:S02]  /*68b0*/  ISETP.GE.AND P4, PT, R44, R198, PT ;  /* 0x000000c62c00720c */ /* 0x000fe40003f86270 */
[----:B------:R-:W-:Y:S02]  /*68c0*/  ISETP.LT.OR P1, PT, R2, R202, P1 ;  /* 0x000000ca0200720c */ /* 0x000fe40000f21670 */
[-C--:B------:R-:W-:Y:S01]  /*68d0*/  ISETP.LT.OR P5, PT, R13, R199.reuse, P5 ;  /* 0x000000c70d00720c */ /* 0x080fe20002fa1670 */
[----:B------:R-:W-:Y:S01]  /*68e0*/  IMAD.IADD R13, R200, 0x1, -R13 ;  /* 0x00000001c80d7824 */ /* 0x000fe200078e0a0d */
[----:B------:R-:W-:Y:S02]  /*68f0*/  FSEL R151, R68, -INF , !P2 ;  /* 0xff80000044977808 */ /* 0x000fe40005000000 */
[----:B------:R-:W-:Y:S01]  /*6900*/  ISETP.LT.OR P4, PT, R44, R199, P4 ;  /* 0x000000c72c00720c */ /* 0x000fe20002781670 */
[----:B------:R-:W-:Y:S01]  /*6910*/  IMAD.IADD R44, R200, 0x1, -R44 ;  /* 0x00000001c82c7824 */ /* 0x000fe200078e0a2c */
[----:B------:R-:W-:-:S02]  /*6920*/  ISETP.GE.AND P2, PT, R11, R198, PT ;  /* 0x000000c60b00720c */ /* 0x000fc40003f46270 */
[----:B------:R-:W-:Y:S02]  /*6930*/  FSEL R149, R69, -INF , !P1 ;  /* 0xff80000045957808 */ /* 0x000fe40004800000 */
[-C--:B------:R-:W-:Y:S02]  /*6940*/  ISETP.GE.AND P1, PT, R10, R198.reuse, PT ;  /* 0x000000c60a00720c */ /* 0x080fe40003f26270 */
[----:B------:R-:W-:Y:S02]  /*6950*/  FSEL R41, R46, -INF , !P0 ;  /* 0xff8000002e297808 */ /* 0x000fe40004000000 */
[----:B------:R-:W-:Y:S02]  /*6960*/  ISETP.GE.AND P0, PT, R9, R198, PT ;  /* 0x000000c60900720c */ /* 0x000fe40003f06270 */
[-C--:B------:R-:W-:Y:S01]  /*6970*/  ISETP.LT.OR P2, PT, R11, R199.reuse, P2 ;  /* 0x000000c70b00720c */ /* 0x080fe20001741670 */
[----:B------:R-:W-:Y:S01]  /*6980*/  IMAD.IADD R11, R200, 0x1, -R11 ;  /* 0x00000001c80b7824 */ /* 0x000fe200078e0a0b */
[----:B------:R-:W-:Y:S01]  /*6990*/  ISETP.LT.OR P1, PT, R10, R199, P1 ;  /* 0x000000c70a00720c */ /* 0x000fe20000f21670 */
[----:B------:R-:W-:Y:S01]  /*69a0*/  IMAD.IADD R10, R200, 0x1, -R10 ;  /* 0x00000001c80a7824 */ /* 0x000fe200078e0a0a */
[----:B------:R-:W-:-:S02]  /*69b0*/  IABS R13, R13 ;  /* 0x0000000d000d7213 */ /* 0x000fc40000000000 */
[----:B------:R-:W-:Y:S01]  /*69c0*/  ISETP.LT.OR P0, PT, R9, R199, P0 ;  /* 0x000000c70900720c */ /* 0x000fe20000701670 */
[----:B------:R-:W-:Y:S01]  /*69d0*/  IMAD.IADD R9, R200, 0x1, -R9 ;  /* 0x00000001c8097824 */ /* 0x000fe200078e0a09 */
[----:B------:R-:W-:Y:S02]  /*69e0*/  IABS R44, R44 ;  /* 0x0000002c002c7213 */ /* 0x000fe40000000000 */
[----:B------:R-:W-:Y:S02]  /*69f0*/  I2FP.F32.S32 R20, R13 ;  /* 0x0000000d00147245 */ /* 0x000fe40000201400 */
[----:B------:R-:W-:Y:S02]  /*6a00*/  IABS R11, R11 ;  /* 0x0000000b000b7213 */ /* 0x000fe40000000000 */
[----:B------:R-:W-:Y:S01]  /*6a10*/  I2FP.F32.S32 R13, R44 ;  /* 0x0000002c000d7245 */ /* 0x000fe20000201400 */
[----:B------:R-:W-:Y:S01]  /*6a20*/  FFMA.FTZ R20, R20, -UR20, R47 ;  /* 0x8000001414147c23 */ /* 0x000fe2000801002f */
[----:B------:R-:W-:-:S02]  /*6a30*/  IABS R10, R10 ;  /* 0x0000000a000a7213 */ /* 0x000fc40000000000 */
[----:B------:R-:W-:Y:S01]  /*6a40*/  IABS R9, R9 ;  /* 0x0000000900097213 */ /* 0x000fe20000000000 */
[----:B------:R-:W-:Y:S01]  /*6a50*/  FFMA.FTZ R13, R13, -UR20, R42 ;  /* 0x800000140d0d7c23 */ /* 0x000fe2000801002a */
[----:B------:R-:W-:Y:S02]  /*6a60*/  I2FP.F32.S32 R24, R11 ;  /* 0x0000000b00187245 */ /* 0x000fe40000201400 */
[----:B------:R-:W-:Y:S02]  /*6a70*/  I2FP.F32.S32 R11, R10 ;  /* 0x0000000a000b7245 */ /* 0x000fe40000201400 */
        /* <DEDUP_REMOVED lines=8> */
[----:B------:R-:W-:-:S02]  /*6b00*/  ISETP.GE.AND P2, PT, R8, R198, PT ;  /* 0x000000c60800720c */ /* 0x000fc40003f46270 */
[----:B------:R-:W-:Y:S02]  /*6b10*/  FSEL R13, R13, -INF , !P0 ;  /* 0xff8000000d0d7808 */ /* 0x000fe40004000000 */
        /* <DEDUP_REMOVED lines=23> */
[----:B------:R-:W-:-:S02]  /*6c90*/  FSEL R15, R11, -INF , !P1 ;  /* 0xff8000000b0f7808 */ /* 0x000fc40004800000 */
[----:B------:R-:W-:Y:S01]  /*6ca0*/  FMNMX.FTZ R4, R21, R4, !PT ;  /* 0x0000000415047209 */ /* 0x000fe20007810000 */
[----:B------:R-:W-:Y:S01]  /*6cb0*/  FFMA.FTZ R30, R9, -UR20, R30 ;  /* 0x80000014091e7c23 */ /* 0x000fe2000801001e */
[----:B------:R-:W-:Y:S02]  /*6cc0*/  FMNMX.FTZ R8, R41, R37, !PT ;  /* 0x0000002529087209 */ /* 0x000fe40007810000 */
[----:B------:R-:W-:Y:S02]  /*6cd0*/  I2FP.F32.S32 R11, R36 ;  /* 0x00000024000b7245 */ /* 0x000fe40000201400 */
[----:B------:R-:W-:Y:S02]  /*6ce0*/  ISETP.GE.AND P1, PT, R6, R198, PT ;  /* 0x000000c60600720c */ /* 0x000fe40003f26270 */
[----:B------:R-:W-:Y:S01]  /*6cf0*/  FMNMX.FTZ R4, R19, R4, !PT ;  /* 0x0000000413047209 */ /* 0x000fe20007810000 */
[----:B------:R-:W-:Y:S01]  /*6d00*/  FFMA.FTZ R11, R11, -UR20, R34 ;  /* 0x800000140b0b7c23 */ /* 0x000fe20008010022 */
[----:B------:R-:W-:-:S02]  /*6d10*/  FMNMX.FTZ R8, R33, R8, !PT ;  /* 0x0000000821087209 */ /* 0x000fc40007810000 */
[----:B------:R-:W-:Y:S01]  /*6d20*/  ISETP.LT.OR P1, PT, R6, R199, P1 ;  /* 0x000000c70600720c */ /* 0x000fe20000f21670 */
[----:B------:R-:W-:Y:S01]  /*6d30*/  IMAD.IADD R6, R200, 0x1, -R6 ;  /* 0x00000001c8067824 */ /* 0x000fe200078e0a06 */
[----:B------:R-:W-:Y:S02]  /*6d40*/  FSEL R9, R10, -INF , !P4 ;  /* 0xff8000000a097808 */ /* 0x000fe40006000000 */
[----:B------:R-:W-:Y:S02]  /*6d50*/  FMNMX.FTZ R4, R17, R4, !PT ;  /* 0x0000000411047209 */ /* 0x000fe40007810000 */
[----:B------:R-:W-:Y:S02]  /*6d60*/  FMNMX.FTZ R8, R29, R8, !PT ;  /* 0x000000081d087209 */ /* 0x000fe40007810000 */
[----:B------:R-:W-:Y:S02]  /*6d70*/  ISETP.GE.AND P4, PT, R16, R198, PT ;  /* 0x000000c61000720c */ /* 0x000fe40003f86270 */
[----:B------:R-:W-:-:S02]  /*6d80*/  FSEL R11, R11, -INF , !P5 ;  /* 0xff8000000b0b7808 */ /* 0x000fc40006800000 */
[----:B------:R-:W-:Y:S02]  /*6d90*/  ISETP.GE.AND P5, PT, R18, R198, PT ;  /* 0x000000c61200720c */ /* 0x000fe40003fa6270 */
[----:B------:R-:W-:Y:S02]  /*6da0*/  FMNMX.FTZ R4, R223, R4, !PT ;  /* 0x00000004df047209 */ /* 0x000fe40007810000 */
[----:B------:R-:W-:Y:S02]  /*6db0*/  FMNMX.FTZ R8, R15, R8, !PT ;  /* 0x000000080f087209 */ /* 0x000fe40007810000 */
[----:B------:R-:W-:Y:S02]  /*6dc0*/  IABS R6, R6 ;  /* 0x0000000600067213 */ /* 0x000fe40000000000 */
[-C--:B------:R-:W-:Y:S01]  /*6dd0*/  ISETP.LT.OR P4, PT, R16, R199.reuse, P4 ;  /* 0x000000c71000720c */ /* 0x080fe20002781670 */
[----:B------:R-:W-:Y:S01]  /*6de0*/  IMAD.IADD R16, R200, 0x1, -R16 ;  /* 0x00000001c8107824 */ /* 0x000fe200078e0a10 */
[----:B------:R-:W-:Y:S01]  /*6df0*/  ISETP.LT.OR P5, PT, R18, R199, P5 ;  /* 0x000000c71200720c */ /* 0x000fe20002fa1670 */
[----:B------:R-:W-:Y:S01]  /*6e00*/  IMAD.IADD R18, R200, 0x1, -R18 ;  /* 0x00000001c8127824 */ /* 0x000fe200078e0a12 */
[----:B------:R-:W-:-:S02]  /*6e10*/  FMNMX.FTZ R4, R171, R4, !PT ;  /* 0x00000004ab047209 */ /* 0x000fc40007810000 */
[----:B------:R-:W-:Y:S02]  /*6e20*/  FMNMX.FTZ R8, R13, R8, !PT ;  /* 0x000000080d087209 */ /* 0x000fe40007810000 */
[----:B------:R-:W-:Y:S02]  /*6e30*/  I2FP.F32.S32 R6, R6 ;  /* 0x0000000600067245 */ /* 0x000fe40000201400 */
[----:B------:R-:W-:Y:S02]  /*6e40*/  FSEL R211, R30, -INF , !P2 ;  /* 0xff8000001ed37808 */ /* 0x000fe40005000000 */
[----:B------:R-:W-:Y:S01]  /*6e50*/  IABS R16, R16 ;  /* 0x0000001000107213 */ /* 0x000fe20000000000 */
[----:B------:R-:W-:Y:S01]  /*6e60*/  FFMA.FTZ R6, R6, -UR20, R31 ;  /* 0x8000001406067c23 */ /* 0x000fe2000801001f */
[----:B------:R-:W-:Y:S02]  /*6e70*/  ISETP.GE.AND P2, PT, R14, R198, PT ;  /* 0x000000c60e00720c */ /* 0x000fe40003f46270 */
[----:B------:R-:W-:-:S02]  /*6e80*/  FMNMX.FTZ R4, R221, R4, !PT ;  /* 0x00000004dd047209 */ /* 0x000fc40007810000 */
[----:B------:R-:W-:Y:S02]  /*6e90*/  FMNMX.FTZ R8, R11, R8, !PT ;  /* 0x000000080b087209 */ /* 0x000fe40007810000 */
[----:B------:R-:W-:Y:S02]  /*6ea0*/  IABS R18, R18 ;  /* 0x0000001200127213 */ /* 0x000fe40000000000 */
[----:B------:R-:W-:Y:S02]  /*6eb0*/  I2FP.F32.S32 R31, R16 ;  /* 0x00000010001f7245 */ /* 0x000fe40000201400 */
[----:B------:R-:W-:Y:S01]  /*6ec0*/  ISETP.LT.OR P2, PT, R14, R199, P2 ;  /* 0x000000c70e00720c */ /* 0x000fe20001741670 */
[C---:B------:R-:W-:Y:S01]  /*6ed0*/  IMAD.IADD R14, R200.reuse, 0x1, -R14 ;  /* 0x00000001c80e7824 */ /* 0x040fe200078e0a0e */
[----:B------:R-:W-:Y:S01]  /*6ee0*/  FMNMX.FTZ R4, R205, R4, !PT ;  /* 0x00000004cd047209 */ /* 0x000fe20007810000 */
[----:B------:R-:W-:Y:S01]  /*6ef0*/  FFMA.FTZ R22, R31, -UR20, R22 ;  /* 0x800000141f167c23 */ /* 0x000fe20008010016 */
[----:B------:R-:W-:Y:S01]  /*6f00*/  FMNMX.FTZ R8, R9, R8, !PT ;  /* 0x0000000809087209 */ /* 0x000fe20007810000 */
[----:B------:R-:W-:Y:S01]  /*6f10*/  IMAD.IADD R31, R200, 0x1, -R12 ;  /* 0x00000001c81f7824 */ /* 0x000fe200078e0a0c */
[----:B------:R-:W-:-:S02]  /*6f20*/  I2FP.F32.S32 R18, R18 ;  /* 0x0000001200127245 */ /* 0x000fc40000201400 */
[----:B------:R-:W-:Y:S01]  /*6f30*/  FSEL R207, R6, -INF , !P1 ;  /* 0xff80000006cf7808 */ /* 0x000fe20004800000 */
[----:B------:R-:W-:Y:S01]  /*6f40*/  IMAD.IADD R6, R200, 0x1, -R2 ;  /* 0x00000001c8067824 */ /* 0x000fe200078e0a02 */
[----:B------:R-:W-:Y:S01]  /*6f50*/  FMNMX.FTZ R4, R219, R4, !PT ;  /* 0x00000004db047209 */ /* 0x000fe20007810000 */
[----:B------:R-:W-:Y:S01]  /*6f60*/  FFMA.FTZ R18, R18, -UR20, R27 ;  /* 0x8000001412127c23 */ /* 0x000fe2000801001b */
[----:B------:R-:W-:Y:S02]  /*6f70*/  FMNMX.FTZ R8, R211, R8, !PT ;  /* 0x00000008d3087209 */ /* 0x000fe40007810000 */
[----:B------:R-:W-:Y:S02]  /*6f80*/  IABS R14, R14 ;  /* 0x0000000e000e7213 */ /* 0x000fe40000000000 */
[----:B------:R-:W-:Y:S02]  /*6f90*/  FSEL R147, R26, -INF , !P0 ;  /* 0xff8000001a937808 */ /* 0x000fe40004000000 */
[----:B------:R-:W-:-:S02]  /*6fa0*/  FMNMX.FTZ R4, R217, R4, !PT ;  /* 0x00000004d9047209 */ /* 0x000fc40007810000 */
[----:B------:R-:W-:Y:S02]  /*6fb0*/  FMNMX.FTZ R8, R207, R8, !PT ;  /* 0x00000008cf087209 */ /* 0x000fe40007810000 */
[----:B------:R-:W-:Y:S02]  /*6fc0*/  I2FP.F32.S32 R14, R14 ;  /* 0x0000000e000e7245 */ /* 0x000fe40000201400 */
[----:B------:R-:W-:Y:S02]  /*6fd0*/  IABS R31, R31 ;  /* 0x0000001f001f7213 */ /* 0x000fe40000000000 */
[----:B------:R-:W-:Y:S01]  /*6fe0*/  FMNMX.FTZ R4, R151, R4, !PT ;  /* 0x0000000497047209 */ /* 0x000fe20007810000 */
[----:B------:R-:W-:Y:S01]  /*6ff0*/  FFMA.FTZ R23, R14, -UR20, R23 ;  /* 0x800000140e177c23 */ /* 0x000fe20008010017 */
[----:B------:R-:W-:Y:S02]  /*7000*/  FSEL R145, R18, -INF , !P5 ;  /* 0xff80000012917808 */ /* 0x000fe40006800000 */
[----:B------:R-:W-:-:S02]  /*7010*/  FMNMX.FTZ R8, R147, R8, !PT ;  /* 0x0000000893087209 */ /* 0x000fc40007810000 */
[----:B------:R-:W-:Y:S02]  /*7020*/  IABS R6, R6 ;  /* 0x0000000600067213 */ /* 0x000fe40000000000 */
[----:B------:R-:W-:Y:S02]  /*7030*/  I2FP.F32.S32 R31, R31 ;  /* 0x0000001f001f7245 */ /* 0x000fe40000201400 */
[----:B------:R-:W-:Y:S02]  /*7040*/  ISETP.GE.AND P1, PT, R12, R198, PT ;  /* 0x000000c60c00720c */ /* 0x000fe40003f26270 */
[----:B------:R-:W-:Y:S01]  /*7050*/  FMNMX.FTZ R4, R149, R4, !PT ;  /* 0x0000000495047209 */ /* 0x000fe20007810000 */
[----:B------:R-:W-:Y:S01]  /*7060*/  FFMA.FTZ R31, R31, -UR20, R70 ;  /* 0x800000141f1f7c23 */ /* 0x000fe20008010046 */
[----:B------:R-:W-:Y:S02]  /*7070*/  FSEL R143, R22, -INF , !P4 ;  /* 0xff800000168f7808 */ /* 0x000fe40006000000 */
[----:B------:R-:W-:Y:S01]  /*7080*/  FMNMX.FTZ R8, R145, R8, !PT ;  /* 0x0000000891087209 */ /* 0x000fe20007810000 */
[----:B------:R-:W1:Y:S01]  /*7090*/  SHFL.BFLY PT, R27, R4, 0x2, 0x1f ;  /* 0x0c401f00041b7f89 */ /* 0x000e6200000e0000 */
[----:B------:R-:W-:-:S02]  /*70a0*/  I2FP.F32.S32 R6, R6 ;  /* 0x0000000600067245 */ /* 0x000fc40000201400 */
[----:B------:R-:W-:Y:S02]  /*70b0*/  ISETP.GE.AND P0, PT, R2, R198, PT ;  /* 0x000000c60200720c */ /* 0x000fe40003f06270 */
[-C--:B------:R-:W-:Y:S01]  /*70c0*/  ISETP.LT.OR P1, PT, R12, R199.reuse, P1 ;  /* 0x000000c70c00720c */ /* 0x080fe20000f21670 */
[----:B------:R-:W-:Y:S01]  /*70d0*/  FFMA.FTZ R6, R6, -UR20, R71 ;  /* 0x8000001406067c23 */ /* 0x000fe20008010047 */
[----:B------:R-:W-:Y:S02]  /*70e0*/  FSEL R141, R23, -INF , !P2 ;  /* 0xff800000178d7808 */ /* 0x000fe40005000000 */
[----:B------:R-:W-:Y:S02]  /*70f0*/  FMNMX.FTZ R8, R143, R8, !PT ;  /* 0x000000088f087209 */ /* 0x000fe40007810000 */
[----:B------:R-:W-:Y:S02]  /*7100*/  ISETP.LT.OR P0, PT, R2, R199, P0 ;  /* 0x000000c70200720c */ /* 0x000fe40000701670 */
[----:B------:R-:W-:-:S02]  /*7110*/  FSEL R215, R31, -INF , !P1 ;  /* 0xff8000001fd77808 */ /* 0x000fc40004800000 */
        /* <DEDUP_REMOVED lines=26> */
[----:B------:R-:W-:Y:S01]  /*72c0*/  LDSM.16.MT88.4 R48, [R186+0xe000] ;  /* 0x00e00000ba30783b */ /* 0x000fe20000004200 */
[--C-:B------:R-:W-:Y:S01]  /*72d0*/  FFMA.FTZ R171, R171, UR16, -R140.reuse ;  /* 0x00000010abab7c23 */ /* 0x100fe2000801088c */
[----:B------:R-:W1:Y:S01]  /*72e0*/  MUFU.EX2 R162, R162 ;  /* 0x000000a200a27308 */ /* 0x000e620000000800 */
[C---:B------:R-:W-:Y:S01]  /*72f0*/  FSETP.NEU.FTZ.AND P0, PT, R3.reuse, -INF , PT ;  /* 0xff8000000300780b */ /* 0x040fe20003f1d000 */
[----:B------:R-:W-:Y:S01]  /*7300*/  FMUL.FTZ R208, R3, UR16 ;  /* 0x0000001003d07c20 */ /* 0x000fe20008410000 */
[--C-:B------:R-:W-:Y:S01]  /*7310*/  FFMA.FTZ R168, R221, UR16, -R140.reuse ;  /* 0x00000010dda87c23 */ /* 0x100fe2000801088c */
[--C-:B------:R-:W-:Y:S01]  /*7320*/  FFMA.FTZ R205, R205, UR16, -R140.reuse ;  /* 0x00000010cdcd7c23 */ /* 0x100fe2000801088c */
[----:B------:R-:W-:Y:S01]  /*7330*/  LDSM.16.MT88.4 R24, [R184+0xc800] ;  /* 0x00c80000b818783b */ /* 0x000fe20000004200 */
        /* <DEDUP_REMOVED lines=23> */
[----:B------:R-:W-:Y:S01]  /*74b0*/  FFMA.FTZ R211, R145, UR16, -R208 ;  /* 0x0000001091d37c23 */ /* 0x000fe200080108d0 */
[----:B------:R-:W-:Y:S01]  /*74c0*/  LDSM.16.MT88.4 R28, [R185+0xc800] ;  /* 0x00c80000b91c783b */ /* 0x000fe20000004200 */
[----:B------:R-:W-:Y:S01]  /*74d0*/  FFMA.FTZ R219, R149, UR16, -R140 ;  /* 0x0000001095db7c23 */ /* 0x000fe2000801088c */
[--C-:B------:R-:W-:Y:S01]  /*74e0*/  FFMA.FTZ R216, R143, UR16, -R208.reuse ;  /* 0x000000108fd87c23 */ /* 0x100fe200080108d0 */
[----:B------:R-:W5:Y:S01]  /*74f0*/  MUFU.EX2 R169, R169 ;  /* 0x000000a900a97308 */ /* 0x000f620000000800 */
[----:B---3--:R-:W-:Y:S01]  /*7500*/  F2FP.F16.F32.PACK_AB R98, R158, R165 ;  /* 0x000000a59e62723e */ /* 0x008fe200000000ff */
[--C-:B------:R-:W-:Y:S01]  /*7510*/  FFMA.FTZ R221, R141, UR16, -R208.reuse ;  /* 0x000000108ddd7c23 */ /* 0x100fe200080108d0 */
[--C-:B------:R-:W-:Y:S01]  /*7520*/  FFMA.FTZ R215, R215, UR16, -R208.reuse ;  /* 0x00000010d7d77c23 */ /* 0x100fe200080108d0 */
[----:B------:R-:W-:Y:S01]  /*7530*/  FFMA.FTZ R218, R209, UR16, -R208 ;  /* 0x00000010d1da7c23 */ /* 0x000fe200080108d0 */
[----:B------:R-:W-:Y:S01]  /*7540*/  LDSM.16.MT88.4 R148, [R184+0x11000] ;  /* 0x01100000b894783b */ /* 0x000fe20000004200 */
[----:B------:R-:W-:Y:S01]  /*7550*/  FADD.FTZ R162, R167, R162 ;  /* 0x000000a2a7a27221 */ /* 0x000fe20000010000 */
[----:B------:R-:W-:Y:S01]  /*7560*/  LEA R208, P0, R133, UR12, 0x1 ;  /* 0x0000000c85d07c11 */ /* 0x000fe2000f8008ff */
[----:B------:R-:W-:Y:S01]  /*7570*/  MUFU.EX2 R163, R163 ;  /* 0x000000a300a37308 */ /* 0x000fe20000000800 */
[----:B------:R-:W-:Y:S01]  /*7580*/  LDSM.16.MT88.4 R140, [R188+0xd800] ;  /* 0x00d80000bc8c783b */ /* 0x000fe20000004200 */
[----:B------:R-:W-:-:S04]  /*7590*/  FADD.FTZ R165, R165, R162 ;  /* 0x000000a2a5a57221 */ /* 0x000fc80000010000 */
[----:B------:R-:W-:Y:S02]  /*75a0*/  FADD.FTZ R158, R158, R165 ;  /* 0x000000a59e9e7221 */ /* 0x000fe40000010000 */
        /* <DEDUP_REMOVED lines=247> */
[----:B------:R-:W-:Y:S02]  /*8520*/  IMAD.U32 R4, RZ, RZ, UR32 ;  /* 0x00000020ff047e24 */ /* 0x000fe4000f8e00ff */
[----:B------:R-:W-:Y:S02]  /*8530*/  IMAD.U32 R6, RZ, RZ, UR36 ;  /* 0x00000024ff067e24 */ /* 0x000fe4000f8e00ff */
[----:B------:R-:W-:Y:S01]  /*8540*/  IMAD.U32 R7, RZ, RZ, UR37 ;  /* 0x00000025ff077e24 */ /* 0x000fe2000f8e00ff */
[----:B------:R1:W2:Y:S04]  /*8550*/  LDG.E R5, desc[UR26][R4.64] ;  /* 0x0000001a04057981 */ /* 0x0002a8000c1e1900 */
        /* <DEDUP_REMOVED lines=9> */
[----:B-1----:R-:W-:-:S05]  /*85f0*/  IMAD.U32 R4, RZ, RZ, UR32 ;  /* 0x00000020ff047e24 */ /* 0x002fca000f8e00ff */
[----:B---3--:R-:W-:Y:S01]  /*8600*/  MOV R6, R4 ;  /* 0x0000000400067202 */ /* 0x008fe20000000f00 */
[----:B------:R-:W-:Y:S01]  /*8610*/  IMAD.U32 R7, RZ, RZ, UR4 ;  /* 0x00000004ff077e24 */ /* 0x000fe2000f8e00ff */
[----:B--2---:R-:W-:Y:S02]  /*8620*/  IADD3 R0, -R5, R0, RZ ;  /* 0x0000000005007210 */ /* 0x004fe40007ffe1ff */
        /* <DEDUP_REMOVED lines=8> */
.L_x_6467:
[----:B------:R-:W-:-:S04]  /*86b0*/  ULEA UR4, -UR6, URZ, 0x6 ;  /* 0x0000003f06047291 */ /* 0x000fc8000f8e313f */
[----:B------:R-:W-:Y:S02]  /*86c0*/  USHF.R.S32.HI UR7, URZ, 0x1f, UR4 ;  /* 0x0000001f3f077899 */ /* 0x000fe40008011404 */
[----:B------:R-:W-:-:S04]  /*86d0*/  MOV R5, UR4 ;  /* 0x0000000400057c02 */ /* 0x000fc80008000f00 */
[----:B------:R-:W-:-:S07]  /*86e0*/  MOV R2, UR7 ;  /* 0x0000000700027c02 */ /* 0x000fce0008000f00 */
.L_x_6468:
        /* <DEDUP_REMOVED lines=12> */
[C---:B------:R-:W-:Y:S02]  /*87b0*/  IADD3 R7, P1, R5.reuse, UR30, RZ ;  /* 0x0000001e05077c10 */ /* 0x040fe4000ff3e0ff */
[C---:B------:R-:W-:Y:S02]  /*87c0*/  LEA.HI.X R221, R5.reuse, R213, R2, 0x1, P0 ;  /* 0x000000d505dd7211 */ /* 0x040fe400000f0c02 */
[----:B------:R-:W-:Y:S02]  /*87d0*/  IADD3.X R0, R2, UR29, RZ, P1, !PT ;  /* 0x0000001d02007c10 */ /* 0x000fe40008ffe4ff */
[-C--:B------:R-:W-:Y:S01]  /*87e0*/  @!P2 IADD3 R5, P0, R5, R152.reuse, RZ ;  /* 0x000000980505a210 */ /* 0x080fe20007f1e0ff */
[----:B------:R-:W-:Y:S01]  /*87f0*/  @!PT LDS RZ, [RZ] ;  /* 0x00000000fffff984 */ /* 0x000fe20000000800 */
[----:B------:R-:W-:Y:S01]  /*8800*/  @!PT LDS RZ, [RZ] ;  /* 0x00000000fffff984 */ /* 0x000fe20000000800 */
[----:B------:R-:W-:Y:S01]  /*8810*/  @!PT LDS RZ, [RZ] ;  /* 0x00000000fffff984 */ /* 0x000fe20000000800 */
[----:B------:R-:W-:Y:S01]  /*8820*/  @!P5 LDGSTS.E.BYPASS.LTC128B.128 [R196+0xc000], desc[UR26][R220.64] ;  /* 0x0c000000dcc4dfae */ /* 0x000fe2000b901d5a */
[----:B------:R-:W-:-:S02]  /*8830*/  @!P4 IADD3 R9, P1, R7, R152, RZ ;  /* 0x000000980709c210 */ /* 0x000fc40007f3e0ff */
[----:B------:R-:W-:Y:S01]  /*8840*/  @!P5 LEA R18, P6, R7, R210, 0x1 ;  /* 0x000000d20712d211 */ /* 0x000fe200078c08ff */
[--C-:B------:R-:W-:Y:S01]  /*8850*/  @!P2 IMAD.X R2, R2, 0x1, R135.reuse, P0 ;  /* 0x000000010202a824 */ /* 0x100fe200000e0687 */
        /* <DEDUP_REMOVED lines=9> */
[----:B------:R1:W-:Y:S01]  /*88f0*/  @!P4 LDGSTS.E.BYPASS.LTC128B.128 [R196+0xe000], desc[UR26][R20.64+0x80] ;  /* 0x0e00008014c4cfae */ /* 0x0003e2000b901d5a */
[----:B------:R-:W-:-:S02]  /*8900*/  IADD3 R9, P1, R7, UR30, RZ ;  /* 0x0000001e07097c10 */ /* 0x000fc4000ff3e0ff */
[CC--:B------:R-:W-:Y:S01]  /*8910*/  @!P2 IADD3 R5, P0, R7.reuse, R152.reuse, RZ ;  /* 0x000000980705a210 */ /* 0x0c0fe20007f1e0ff */
[----:B------:R-:W-:Y:S01]  /*8920*/  @P2 STS.128 [R196+0x10000], RZ ;  /* 0x010000ffc4002388 */ /* 0x000fe20000000c00 */
[C---:B------:R-:W-:Y:S02]  /*8930*/  IADD3.X R2, R0.reuse, UR29, RZ, P1, !PT ;  /* 0x0000001d00027c10 */ /* 0x040fe40008ffe4ff */
[----:B------:R-:W-:Y:S01]  /*8940*/  @!P5 LEA.HI.X R19, R7, R213, R0, 0x1, P6 ;  /* 0x000000d50713d211 */ /* 0x000fe200030f0c00 */
[--C-:B------:R-:W-:Y:S01]  /*8950*/  @!P2 IMAD.X R0, R0, 0x1, R135.reuse, P0 ;  /* 0x000000010000a824 */ /* 0x100fe200000e0687 */
[----:B------:R-:W-:Y:S01]  /*8960*/  @!P2 LEA R10, P0, R5, UR24, 0x1 ;  /* 0x00000018050aac11 */ /* 0x000fe2000f8008ff */
[----:B------:R-:W-:Y:S01]  /*8970*/  @!PT LDS RZ, [RZ] ;  /* 0x00000000fffff984 */ /* 0x000fe20000000800 */
[----:B------:R-:W-:Y:S01]  /*8980*/  @!PT LDS RZ, [RZ] ;  /* 0x00000000fffff984 */ /* 0x000fe20000000800 */
[----:B------:R-:W-:Y:S01]  /*8990*/  @!PT LDS RZ, [RZ] ;  /* 0x00000000fffff984 */ /* 0x000fe20000000800 */
[----:B------:R-:W-:Y:S01]  /*89a0*/  @!P2 LDGSTS.E.BYPASS.LTC128B.128 [R196+0x10000], desc[UR26][R12.64+0x100] ;  /* 0x100001000cc4afae */ /* 0x000fe2000b901d5a */
[-C--:B------:R-:W-:Y:S02]  /*89b0*/  @!P4 IADD3 R7, P1, R9, R152.reuse, RZ ;  /* 0x000000980907c210 */ /* 0x080fe40007f3e0ff */
[----:B------:R-:W-:Y:S01]  /*89c0*/  @!P2 LEA.HI.X R11, R5, UR25, R0, 0x1, P0 ;  /* 0x00000019050bac11 */ /* 0x000fe200080f0c00 */
[----:B------:R-:W-:Y:S01]  /*89d0*/  @P5 STS.128 [R196+0xc800], RZ ;  /* 0x00c800ffc4005388 */ /* 0x000fe20000000c00 */
        /* <DEDUP_REMOVED lines=9> */
[C---:B------:R-:W-:Y:S01]  /*8a70*/  @!P2 IMAD.X R0, R2.reuse, 0x1, R135, P0 ;  /* 0x000000010200a824 */ /* 0x040fe200000e0687 */
[----:B------:R-:W-:Y:S01]  /*8a80*/  @!P2 LEA R4, P0, R5, UR24, 0x1 ;  /* 0x000000180504ac11 */ /* 0x000fe2000f8008ff */
[----:B------:R-:W-:Y:S01]  /*8a90*/  @P4 STS.128 [R196+0xe800], RZ ;  /* 0x00e800ffc4004388 */ /* 0x000fe20000000c00 */
[C---:B------:R-:W-:Y:S02]  /*8aa0*/  IADD3 R7, P1, R9.reuse, UR30, RZ ;  /* 0x0000001e09077c10 */ /* 0x040fe4000ff3e0ff */
[----:B------:R-:W-:Y:S01]  /*8ab0*/  @!P5 LEA.HI.X R9, R9, R213, R2, 0x1, P6 ;  /* 0x000000d50909d211 */ /* 0x000fe200030f0c02 */
[----:B------:R-:W-:Y:S01]  /*8ac0*/  @!PT LDS RZ, [RZ] ;  /* 0x00000000fffff984 */ /* 0x000fe20000000800 */
[----:B------:R-:W-:Y:S01]  /*8ad0*/  @!PT LDS RZ, [RZ] ;  /* 0x00000000fffff984 */ /* 0x000fe20000000800 */
[----:B------:R-:W-:Y:S01]  /*8ae0*/  @!PT LDS RZ, [RZ] ;  /* 0x00000000fffff984 */ /* 0x000fe20000000800 */
[----:B------:R-:W-:Y:S01]  /*8af0*/  @!P4 LDGSTS.E.BYPASS.LTC128B.128 [R196+0xe800], desc[UR26][R16.64+0x80] ;  /* 0x0e80008010c4cfae */ /* 0x000fe2000b901d5a */
[----:B------:R-:W-:Y:S02]  /*8b00*/  @!P2 LEA.HI.X R5, R5, UR25, R0, 0x1, P0 ;  /* 0x000000190505ac11 */ /* 0x000fe400080f0c00 */
[----:B------:R-:W-:Y:S01]  /*8b10*/  IADD3.X R2, R2, UR29, RZ, P1, !PT ;  /* 0x0000001d02027c10 */ /* 0x000fe20008ffe4ff */
[----:B------:R-:W-:Y:S01]  /*8b20*/  @P2 STS.128 [R196+0x10800], RZ ;  /* 0x010800ffc4002388 */ /* 0x000fe20000000c00 */
[C---:B------:R-:W-:Y:S01]  /*8b30*/  @!P5 LEA R24, P6, R7.reuse, R210, 0x1 ;  /* 0x000000d20718d211 */ /* 0x040fe200078c08ff */
[----:B------:R-:W-:Y:S01]  /*8b40*/  IMAD.MOV.U32 R210, RZ, RZ, R220 ;  /* 0x000000ffffd27224 */ /* 0x000fe200078e00dc */
[CC--:B------:R-:W-:Y:S01]  /*8b50*/  @!P4 IADD3 R0, P1, R7.reuse, R152.reuse, RZ ;  /* 0x000000980700c210 */ /* 0x0c0fe20007f3e0ff */
[----:B------:R-:W-:Y:S01]  /*8b60*/  @!PT LDS RZ, [RZ] ;  /* 0x00000000fffff984 */ /* 0x000fe20000000800 */
[----:B------:R-:W-:Y:S01]  /*8b70*/  @!PT LDS RZ, [RZ] ;  /* 0x00000000fffff984 */ /* 0x000fe20000000800 */
[----:B------:R-:W-:Y:S01]  /*8b80*/  @!PT LDS RZ, [RZ] ;  /* 0x00000000fffff984 */ /* 0x000fe20000000800 */
[----:B------:R-:W-:Y:S01]  /*8b90*/  @!P2 LDGSTS.E.BYPASS.LTC128B.128 [R196+0x10800], desc[UR26][R10.64+0x100] ;  /* 0x108001000ac4afae */ /* 0x000fe2000b901d5a */
[----:B------:R-:W-:-:S02]  /*8ba0*/  @!P2 IADD3 R152, P0, R7, R152, RZ ;  /* 0x000000980798a210 */ /* 0x000fc40007f1e0ff */
[----:B------:R-:W-:Y:S01]  /*8bb0*/  @!P5 LEA.HI.X R25, R7, R213, R2, 0x1, P6 ;  /* 0x000000d50719d211 */ /* 0x000fe200030f0c02 */
[--C-:B------:R-:W-:Y:S01]  /*8bc0*/  @!P4 IMAD.X R7, R2, 0x1, R135.reuse, P1 ;  /* 0x000000010207c824 */ /* 0x100fe200008e0687 */
[----:B------:R-:W-:Y:S01]  /*8bd0*/  @!P4 LEA R6, P1, R0, UR24, 0x1 ;  /* 0x000000180006cc11 */ /* 0x000fe2000f8208ff */
[----:B------:R-:W-:Y:S01]  /*8be0*/  @P5 STS.128 [R196+0xd000], RZ ;  /* 0x00d000ffc4005388 */ /* 0x000fe20000000c00 */
[----:B------:R-:W-:Y:S01]  /*8bf0*/  @!P2 IMAD.X R135, R2, 0x1, R135, P0 ;  /* 0x000000010287a824 */ /* 0x000fe200000e0687 */
[----:B------:R-:W-:Y:S02]  /*8c00*/  @!P2 LEA R28, P0, R152, UR24, 0x1 ;  /* 0x00000018981cac11 */ /* 0x000fe4000f8008ff */
[----:B------:R-:W-:Y:S01]  /*8c10*/  @!PT LDS RZ, [RZ] ;  /* 0x00000000fffff984 */ /* 0x000fe20000000800 */
[----:B------:R-:W-:Y:S01]  /*8c20*/  @!PT LDS RZ, [RZ] ;  /* 0x00000000fffff984 */ /* 0x000fe20000000800 */
[----:B------:R-:W-:Y:S01]  /*8c30*/  @!PT LDS RZ, [RZ] ;  /* 0x00000000fffff984 */ /* 0x000fe20000000800 */
[----:B------:R-:W-:Y:S01]  /*8c40*/  @!P5 LDGSTS.E.BYPASS.LTC128B.128 [R196+0xd000], desc[UR26][R8.64] ;  /* 0x0d00000008c4dfae */ /* 0x000fe2000b901d5a */
[----:B------:R-:W-:Y:S02]  /*8c50*/  @!P4 LEA.HI.X R7, R0, UR25, R7, 0x1, P1 ;  /* 0x000000190007cc11 */ /* 0x000fe400088f0c07 */
[----:B------:R-:W-:Y:S01]  /*8c60*/  @!P2 LEA.HI.X R29, R152, UR25, R135, 0x1, P0 ;  /* 0x00000019981dac11 */ /* 0x000fe200080f0c87 */
        /* <DEDUP_REMOVED lines=27> */
[----:B--2---:R-:W2:Y:S04]  /*8e20*/  LDSM.16.M88.4 R12, [R193+0x6800] ;  /* 0x00680000c10c783b */ /* 0x004ea80000000200 */
[----:B------:R-:W5:Y:S04]  /*8e30*/  LDSM.16.M88.4 R156, [R193+0x7000] ;  /* 0x00700000c19c783b */ /* 0x000f680000000200 */
[----:B------:R-:W5:Y:S04]  /*8e40*/  LDSM.16.M88.4 R8, [R193+0x7800] ;  /* 0x00780000c108783b */ /* 0x000f680000000200 */
[----:B------:R-:W-:Y:S04]  /*8e50*/  LDSM.16.M88.4 R32, [R192] ;  /* 0x00000000c020783b */ /* 0x000fe80000000200 */
[----:B------:R-:W5:Y:S04]  /*8e60*/  LDSM.16.M88.4 R144, [R191] ;  /* 0x00000000bf90783b */ /* 0x000f680000000200 */
[----:B------:R-:W5:Y:S04]  /*8e70*/  LDSM.16.M88.4 R140, [R183] ;  /* 0x00000000b78c783b */ /* 0x000f680000000200 */
[----:B---3--:R-:W3:Y:S04]  /*8e80*/  LDSM.16.M88.4 R4, [R182] ;  /* 0x00000000b604783b */ /* 0x008ee80000000200 */
[----:B------:R-:W3:Y:S04]  /*8e90*/  LDSM.16.M88.4 R168, [R181] ;  /* 0x00000000b5a8783b */ /* 0x000ee80000000200 */
[----:B------:R-:W-:Y:S01]  /*8ea0*/  LDSM.16.M88.4 R164, [R190] ;  /* 0x00000000bea4783b */ /* 0x000fe20000000200 */
[C---:B-1----:R-:W-:Y:S03]  /*8eb0*/  HMMA.16816.F32 R24, R148.reuse, R20, RZ ;  /* 0x000000149418723c */ /* 0x042fe600000018ff */
[----:B------:R-:W1:Y:S04]  /*8ec0*/  LDSM.16.M88.4 R136, [R187+0x6000] ;  /* 0x00600000bb88783b */ /* 0x000e680000000200 */
[----:B----4-:R-:W4:Y:S01]  /*8ed0*/  LDSM.16.M88.4 R28, [R187+0x6800] ;  /* 0x00680000bb1c783b */ /* 0x010f220000000200 */
[C---:B------:R-:W-:Y:S03]  /*8ee0*/  HMMA.16816.F32 R20, R148.reuse, R22, RZ ;  /* 0x000000169414723c */ /* 0x040fe600000018ff */
[----:B------:R-:W-:Y:S03]  /*8ef0*/  LDSM.16.M88.4 R212, [R187+0x7800] ;  /* 0x00780000bbd4783b */ /* 0x000fe60000000200 */
[C---:B--2---:R-:W-:Y:S01]  /*8f00*/  HMMA.16816.F32 R16, R148.reuse, R12, RZ ;  /* 0x0000000c9410723c */ /* 0x044fe200000018ff */
[----:B------:R-:W-:Y:S04]  /*8f10*/  LDSM.16.M88.4 R216, [R193+0x9000] ;  /* 0x00900000c1d8783b */ /* 0x000fe80000000200 */
[----:B------:R-:W0:Y:S01]  /*8f20*/  LDGDEPBAR ;  /* 0x00000000000079af */ /* 0x000e220000000000 */
[C---:B-----5:R-:W-:Y:S06]  /*8f30*/  HMMA.16816.F32 R160, R148.reuse, R156, RZ ;  /* 0x0000009c94a0723c */ /* 0x060fec00000018ff */
[C---:B------:R-:W-:Y:S06]  /*8f40*/  HMMA.16816.F32 R12, R148.reuse, R14, RZ ;  /* 0x0000000e940c723c */ /* 0x040fec00000018ff */
[C---:B------:R-:W-:Y:S06]  /*8f50*/  HMMA.16816.F32 R156, R148.reuse, R158, RZ ;  /* 0x0000009e949c723c */ /* 0x040fec00000018ff */
[C---:B------:R-:W-:Y:S06]  /*8f60*/  HMMA.16816.F32 R152, R148.reuse, R8, RZ ;  /* 0x000000089498723c */ /* 0x040fec00000018ff */
[----:B------:R-:W-:Y:S01]  /*8f70*/  HMMA.16816.F32 R148, R148, R10, RZ ;  /* 0x0000000a9494723c */ /* 0x000fe200000018ff */
[----:B------:R-:W2:Y:S05]  /*8f80*/  LDSM.16.M88.4 R8, [R187+0x7000] ;  /* 0x00700000bb08783b */ /* 0x000eaa0000000200 */
        /* <DEDUP_REMOVED lines=8> */
[----:B------:R-:W3:Y:S05]  /*9010*/  LDSM.16.M88.4 R4, [R189] ;  /* 0x00000000bd04783b */ /* 0x000eea0000000200 */
[C---:B------:R-:W-:Y:S06]  /*9020*/  HMMA.16816.F32 R152, R32.reuse, R168, R152 ;  /* 0x000000a82098723c */ /* 0x040fec0000001898 */
[----:B------:R-:W-:Y:S01]  /*9030*/  HMMA.16816.F32 R148, R32, R170, R148 ;  /* 0x000000aa2094723c */ /* 0x000fe20000001894 */
[----:B------:R-:W5:Y:S04]  /*9040*/  LDSM.16.M88.4 R32, [R180+0x1000] ;  /* 0x00100000b420783b */ /* 0x000f680000000200 */
[----:B------:R-:W-:Y:S01]  /*9050*/  LDSM.16.M88.4 R168, [R194+0x2000] ;  /* 0x00200000c2a8783b */ /* 0x000fe20000000200 */
[C---:B-1----:R-:W-:Y:S06]  /*9060*/  HMMA.16816.F32 R24, R164.reuse, R136, R24 ;  /* 0x00000088a418723c */ /* 0x042fec0000001818 */
[C---:B------:R-:W-:Y:S01]  /*9070*/  HMMA.16816.F32 R20, R164.reuse, R138, R20 ;  /* 0x0000008aa414723c */ /* 0x040fe20000001814 */
[----:B------:R-:W-:Y:S05]  /*9080*/  LDSM.16.M88.4 R136, [R180+0x1800] ;  /* 0x00180000b488783b */ /* 0x000fea0000000200 */
[C---:B----4-:R-:W-:Y:S06]  /*9090*/  HMMA.16816.F32 R16, R164.reuse, R28, R16 ;  /* 0x0000001ca410723c */ /* 0x050fec0000001810 */
[C---:B------:R-:W-:Y:S01]  /*90a0*/  HMMA.16816.F32 R12, R164.reuse, R30, R12 ;  /* 0x0000001ea40c723c */ /* 0x040fe2000000180c */
[----:B------:R-:W1:Y:S05]  /*90b0*/  LDSM.16.M88.4 R28, [R193+0x8000] ;  /* 0x00800000c11c783b */ /* 0x000e6a0000000200 */
[C---:B--2---:R-:W-:Y:S06]  /*90c0*/  HMMA.16816.F32 R160, R164.reuse, R8, R160 ;  /* 0x00000008a4a0723c */ /* 0x044fec00000018a0 */
[----:B------:R-:W-:Y:S01]  /*90d0*/  HMMA.16816.F32 R156, R164, R10, R156 ;  /* 0x0000000aa49c723c */ /* 0x000fe2000000189c */
[----:B------:R-:W2:Y:S05]  /*90e0*/  LDSM.16.M88.4 R8, [R193+0x8800] ;  /* 0x00880000c108783b */ /* 0x000eaa0000000200 */
[C---:B---3--:R-:W-:Y:S06]  /*90f0*/  HMMA.16816.F32 R24, R4.reuse, R144, R24 ;  /* 0x000000900418723c */ /* 0x048fec0000001818 */
        /* <DEDUP_REMOVED lines=8> */
[----:B------:R-:W3:Y:S05]  /*9180*/  LDSM.16.M88.4 R140, [R192+0x2000] ;  /* 0x00200000c08c783b */ /* 0x000eea0000000200 */
[C---:B-----5:R-:W-:Y:S06]  /*9190*/  HMMA.16816.F32 R160, R4.reuse, R32, R160 ;  /* 0x0000002004a0723c */ /* 0x060fec00000018a0 */
[----:B------:R-:W-:Y:S01]  /*91a0*/  HMMA.16816.F32 R156, R4, R34, R156 ;  /* 0x00000022049c723c */ /* 0x000fe2000000189c */
[----:B------:R-:W4:Y:S05]  /*91b0*/  LDSM.16.M88.4 R32, [R178] ;  /* 0x00000000b220783b */ /* 0x000f2a0000000200 */
[C---:B-1----:R-:W-:Y:S06]  /*91c0*/  HMMA.16816.F32 R24, R168.reuse, R28, R24 ;  /* 0x0000001ca818723c */ /* 0x042fec0000001818 */
[----:B------:R-:W-:Y:S01]  /*91d0*/  HMMA.16816.F32 R20, R168, R30, R20 ;  /* 0x0000001ea814723c */ /* 0x000fe20000001814 */
[----:B------:R-:W-:Y:S05]  /*91e0*/  LDSM.16.M88.4 R28, [R187+0x8000] ;  /* 0x00800000bb1c783b */ /* 0x000fea0000000200 */
[C---:B------:R-:W-:Y:S06]  /*91f0*/  HMMA.16816.F32 R152, R4.reuse, R136, R152 ;  /* 0x000000880498723c */ /* 0x040fec0000001898 */
[----:B------:R-:W-:Y:S01]  /*9200*/  HMMA.16816.F32 R148, R4, R138, R148 ;  /* 0x0000008a0494723c */ /* 0x000fe20000001894 */
[----:B------:R-:W1:Y:S04]  /*9210*/  LDSM.16.M88.4 R4, [R177] ;  /* 0x00000000b104783b */ /* 0x000e680000000200 */
[----:B------:R-:W5:Y:S01]  /*9220*/  LDSM.16.M88.4 R136, [R190+0x2000] ;  /* 0x00200000be88783b */ /* 0x000f620000000200 */
[C---:B--2---:R-:W-:Y:S06]  /*9230*/  HMMA.16816.F32 R16, R168.reuse, R8, R16 ;  /* 0x00000008a810723c */ /* 0x044fec0000001810 */
[C---:B------:R-:W-:Y:S01]  /*9240*/  HMMA.16816.F32 R12, R168.reuse, R10, R12 ;  /* 0x0000000aa80c723c */ /* 0x040fe2000000180c */
[----:B------:R-:W2:Y:S05]  /*9250*/  LDSM.16.M88.4 R8, [R187+0x8800] ;  /* 0x00880000bb08783b */ /* 0x000eaa0000000200 */
        /* <DEDUP_REMOVED lines=13> */
[C---:B-1----:R-:W-:Y:S06]  /*9330*/  HMMA.16816.F32 R160, R140.reuse, R4, R160 ;  /* 0x000000048ca0723c */ /* 0x042fec00000018a0 */
[----:B------:R-:W-:Y:S01]  /*9340*/  HMMA.16816.F32 R156, R140, R6, R156 ;  /* 0x000000068c9c723c */ /* 0x000fe2000000189c */
[----:B------:R-:W1:Y:S05]  /*9350*/  LDSM.16.M88.4 R4, [R180+0x2800] ;  /* 0x00280000b404783b */ /* 0x000e6a0000000200 */
[C---:B-----5:R-:W-:Y:S06]  /*9360*/  HMMA.16816.F32 R24, R136.reuse, R28, R24 ;  /* 0x0000001c8818723c */ /* 0x060fec0000001818 */
        /* <DEDUP_REMOVED lines=9> */
[----:B------:R-:W-:Y:S06]  /*9400*/  HMMA.16816.F32 R160, R136, R216, R160 ;  /* 0x000000d888a0723c */ /* 0x000fec00000018a0 */
[C---:B---3--:R-:W-:Y:S06]  /*9410*/  HMMA.16816.F32 R24, R144.reuse, R32, R24 ;  /* 0x000000209018723c */ /* 0x048fec0000001818 */
[----:B------:R-:W-:Y:S01]  /*9420*/  HMMA.16816.F32 R20, R144, R34, R20 ;  /* 0x000000229014723c */ /* 0x000fe20000001814 */
[----:B------:R-:W-:Y:S05]  /*9430*/  LDSM.16.M88.4 R32, [R193+0xb800] ;  /* 0x00b80000c120783b */ /* 0x000fea0000000200 */
[C---:B------:R-:W-:Y:S06]  /*9440*/  HMMA.16816.F32 R156, R136.reuse, R218, R156 ;  /* 0x000000da889c723c */ /* 0x040fec000000189c */
[C---:B------:R-:W-:Y:S06]  /*9450*/  HMMA.16816.F32 R152, R136.reuse, R212, R152 ;  /* 0x000000d48898723c */ /* 0x040fec0000001898 */
[----:B------:R-:W-:Y:S01]  /*9460*/  HMMA.16816.F32 R148, R136, R214, R148 ;  /* 0x000000d68894723c */ /* 0x000fe20000001894 */
[----:B------:R-:W3:Y:S04]  /*9470*/  LDSM.16.M88.4 R136, [R193+0xb000] ;  /* 0x00b00000c188783b */ /* 0x000ee80000000200 */
[----:B------:R-:W-:Y:S01]  /*9480*/  LDSM.16.M88.4 R212, [R192+0x4000] ;  /* 0x00400000c0d4783b */ /* 0x000fe20000000200 */
[C---:B-1----:R-:W-:Y:S06]  /*9490*/  HMMA.16816.F32 R16, R144.reuse, R4, R16 ;  /* 0x000000049010723c */ /* 0x042fec0000001810 */
[C---:B------:R-:W-:Y:S01]  /*94a0*/  HMMA.16816.F32 R12, R144.reuse, R6, R12 ;  /* 0x00000006900c723c */ /* 0x040fe2000000180c */
[----:B------:R-:W1:Y:S05]  /*94b0*/  LDSM.16.M88.4 R4, [R175] ;  /* 0x00000000af04783b */ /* 0x000e6a0000000200 */
[----:B------:R-:W-:Y:S06]  /*94c0*/  HMMA.16816.F32 R160, R144, R168, R160 ;  /* 0x000000a890a0723c */ /* 0x000fec00000018a0 */
[C---:B--2---:R-:W-:Y:S06]  /*94d0*/  HMMA.16816.F32 R24, R8.reuse, R28, R24 ;  /* 0x0000001c0818723c */ /* 0x044fec0000001818 */
[----:B------:R-:W-:Y:S01]  /*94e0*/  HMMA.16816.F32 R20, R8, R30, R20 ;  /* 0x0000001e0814723c */ /* 0x000fe20000001814 */
[----:B------:R-:W2:Y:S05]  /*94f0*/  LDSM.16.M88.4 R28, [R174] ;  /* 0x00000000ae1c783b */ /* 0x000eaa0000000200 */
        /* <DEDUP_REMOVED lines=9> */
[C---:B---3--:R-:W-:Y:S06]  /*9590*/  HMMA.16816.F32 R160, R8.reuse, R136, R160 ;  /* 0x0000008808a0723c */ /* 0x048fec00000018a0 */
[C---:B------:R-:W-:Y:S06]  /*95a0*/  HMMA.16816.F32 R152, R8.reuse, R32, R152 ;  /* 0x000000200898723c */ /* 0x040fec0000001898 */
[----:B------:R-:W-:Y:S01]  /*95b0*/  HMMA.16816.F32 R148, R8, R34, R148 ;  /* 0x000000220894723c */ /* 0x000fe20000001894 */
[----:B------:R-:W3:Y:S05]  /*95c0*/  LDSM.16.M88.4 R32, [R187+0xb000] ;  /* 0x00b00000bb20783b */ /* 0x000eea0000000200 */
[----:B-1----:R-:W-:Y:S06]  /*95d0*/  HMMA.16816.F32 R24, R212, R4, R24 ;  /* 0x00000004d418723c */ /* 0x002fec0000001818 */
[----:B------:R-:W-:Y:S01]  /*95e0*/  HMMA.16816.F32 R156, R8, R138, R156 ;  /* 0x0000008a089c723c */ /* 0x000fe2000000189c */
[----:B------:R-:W-:Y:S04]  /*95f0*/  LDSM.16.M88.4 R8, [R189+0x4000] ;  /* 0x00400000bd08783b */ /* 0x000fe80000000200 */
[----:B------:R-:W-:Y:S01]  /*9600*/  LDSM.16.M88.4 R136, [R187+0xa800] ;  /* 0x00a80000bb88783b */ /* 0x000fe20000000200 */
[C---:B------:R-:W-:Y:S03]  /*9610*/  HMMA.16816.F32 R20, R212.reuse, R6, R20 ;  /* 0x00000006d414723c */ /* 0x040fe60000001814 */
[----:B------:R-:W1:Y:S03]  /*9620*/  LDSM.16.M88.4 R4, [R180+0x4000] ;  /* 0x00400000b404783b */ /* 0x000e660000000200 */
[C---:B--2---:R-:W-:Y:S06]  /*9630*/  HMMA.16816.F32 R16, R212.reuse, R28, R16 ;  /* 0x0000001cd410723c */ /* 0x044fec0000001810 */
[C---:B------:R-:W-:Y:S01]  /*9640*/  HMMA.16816.F32 R12, R212.reuse, R30, R12 ;  /* 0x0000001ed40c723c */ /* 0x040fe2000000180c */
[----:B------:R-:W2:Y:S05]  /*9650*/  LDSM.16.M88.4 R28, [R187+0xb800] ;  /* 0x00b80000bb1c783b */ /* 0x000eaa0000000200 */
[----:B----4-:R-:W-:Y:S06]  /*9660*/  HMMA.16816.F32 R160, R212, R168, R160 ;  /* 0x000000a8d4a0723c */ /* 0x010fec00000018a0 */
[----:B-----5:R-:W-:Y:S06]  /*9670*/  HMMA.16816.F32 R24, R144, R140, R24 ;  /* 0x0000008c9018723c */ /* 0x020fec0000001818 */
[C---:B------:R-:W-:Y:S06]  /*9680*/  HMMA.16816.F32 R152, R212.reuse, R164, R152 ;  /* 0x000000a4d498723c */ /* 0x040fec0000001898 */
[----:B------:R-:W-:Y:S06]  /*9690*/  HMMA.16816.F32 R148, R212, R166, R148 ;  /* 0x000000a6d494723c */ /* 0x000fec0000001894 */
[----:B---3--:R-:W-:Y:S06]  /*96a0*/  HMMA.16816.F32 R160, R144, R32, R160 ;  /* 0x0000002090a0723c */ /* 0x008fec00000018a0 */
[----:B-1----:R-:W-:Y:S01]  /*96b0*/  HMMA.16816.F32 R24, R8, R4, R24 ;  /* 0x000000040818723c */ /* 0x002fe20000001818 */
[----:B------:R-:W-:-:S04]  /*96c0*/  IMAD.U32 R33, RZ, RZ, UR10 ;  /* 0x0000000aff217e24 */ /* 0x000fc8000f8e00ff */
[----:B------:R-:W-:Y:S01]  /*96d0*/  IMAD R0, R33, 0x40, R204 ;  /* 0x0000004021007824 */ /* 0x000fe200078e02cc */
[C---:B--2---:R-:W-:Y:S03]  /*96e0*/  HMMA.16816.F32 R152, R144.reuse, R28, R152 ;  /* 0x0000001c9098723c */ /* 0x044fe60000001898 */
[C-C-:B------:R-:W-:Y:S01]  /*96f0*/  IMAD.IADD R5, R203.reuse, 0x1, -R0.reuse ;  /* 0x00000001cb057824 */ /* 0x140fe200078e0a00 */
[C---:B------:R-:W-:Y:S01]  /*9700*/  ISETP.GE.AND P1, PT, R0.reuse, R201, PT ;  /* 0x000000c90000720c */ /* 0x040fe20003f26270 */
[----:B------:R-:W-:Y:S01]  /*9710*/  VIADD R2, R0, 0x1 ;  /* 0x0000000100027836 */ /* 0x000fe20000000000 */
[C---:B------:R-:W-:Y:S01]  /*9720*/  HMMA.16816.F32 R20, R144.reuse, R142, R20 ;  /* 0x0000008e9014723c */ /* 0x040fe20000001814 */
[----:B------:R-:W-:Y:S01]  /*9730*/  IMAD.IADD R4, R200, 0x1, -R0 ;  /* 0x00000001c8047824 */ /* 0x000fe200078e0a00 */
[----:B------:R-:W-:Y:S01]  /*9740*/  IABS R28, R5 ;  /* 0x00000005001c7213 */ /* 0x000fe20000000000 */
[----:B------:R-:W-:Y:S01]  /*9750*/  IMAD.IADD R29, R203, 0x1, -R2 ;  /* 0x00000001cb1d7824 */ /* 0x000fe200078e0a02 */
[C---:B------:R-:W-:Y:S01]  /*9760*/  ISETP.LT.OR P1, PT, R0.reuse, R202, P1 ;  /* 0x000000ca0000720c */ /* 0x040fe20000f21670 */
[----:B------:R-:W-:Y:S01]  /*9770*/  VIADD R32, R0, 0x10 ;  /* 0x0000001000207836 */ /* 0x000fe20000000000 */
[----:B------:R-:W-:Y:S01]  /*9780*/  IABS R5, R4 ;  /* 0x0000000400057213 */ /* 0x000fe20000000000 */
[----:B------:R-:W-:Y:S01]  /*9790*/  HMMA.16816.F32 R148, R144, R30, R148 ;  /* 0x0000001e9094723c */ /* 0x000fe20000001894 */
[----:B------:R-:W-:-:S02]  /*97a0*/  IABS R4, R29 ;  /* 0x0000001d00047213 */ /* 0x000fc40000000000 */
[----:B------:R-:W-:Y:S02]  /*97b0*/  I2FP.F32.S32 R33, R28 ;  /* 0x0000001c00217245 */ /* 0x000fe40000201400 */
[----:B------:R-:W1:Y:S01]  /*97c0*/  LDSM.16.M88.4 R28, [R180+0x4800] ;  /* 0x00480000b41c783b */ /* 0x000e620000000200 */
[----:B------:R-:W-:Y:S01]  /*97d0*/  HMMA.16816.F32 R16, R144, R136, R16 ;  /* 0x000000889010723c */ /* 0x000fe20000001810 */
[----:B------:R-:W-:Y:S01]  /*97e0*/  I2FP.F32.S32 R5, R5 ;  /* 0x0000000500057245 */ /* 0x000fe20000201400 */
[----:B------:R-:W-:Y:S01]  /*97f0*/  FFMA.FTZ R33, R33, -UR20, R24 ;  /* 0x8000001421217c23 */ /* 0x000fe20008010018 */
[----:B------:R-:W-:Y:S01]  /*9800*/  I2FP.F32.S32 R4, R4 ;  /* 0x0000000400047245 */ /* 0x000fe20000201400 */
[----:B------:R-:W-:Y:S01]  /*9810*/  IMAD.IADD R24, R200, 0x1, -R2 ;  /* 0x00000001c8187824 */ /* 0x000fe200078e0a02 */
[-C--:B------:R-:W-:Y:S01]  /*9820*/  ISETP.GE.AND P0, PT, R0, R198.reuse, PT ;  /* 0x000000c60000720c */ /* 0x080fe20003f06270 */
[----:B------:R-:W-:Y:S01]  /*9830*/  FFMA.FTZ R5, R5, -UR20, R26 ;  /* 0x8000001405057c23 */ /* 0x000fe2000801001a */
[----:B------:R-:W-:Y:S01]  /*9840*/  ISETP.GE.AND P6, PT, R2, R201, PT ;  /* 0x000000c90200720c */ /* 0x000fe20003fc6270 */
[----:B------:R-:W-:Y:S01]  /*9850*/  FFMA.FTZ R25, R4, -UR20, R25 ;  /* 0x8000001404197c23 */ /* 0x000fe20008010019 */
[----:B------:R-:W-:Y:S01]  /*9860*/  FSEL R33, R33, -INF , !P1 ;  /* 0xff80000021217808 */ /* 0x000fe20004800000 */
[----:B------:R-:W-:Y:S01]  /*9870*/  HMMA.16816.F32 R156, R212, R170, R156 ;  /* 0x000000aad49c723c */ /* 0x000fe2000000189c */
[----:B------:R-:W-:Y:S01]  /*9880*/  ISETP.GE.AND P1, PT, R2, R198, PT ;  /* 0x000000c60200720c */ /* 0x000fe20003f26270 */
[C---:B------:R-:W-:Y:S01]  /*9890*/  VIADD R4, R0.reuse, 0x9 ;  /* 0x0000000900047836 */ /* 0x040fe20000000000 */
[----:B------:R-:W-:-:S02]  /*98a0*/  ISETP.LT.OR P0, PT, R0, R199, P0 ;  /* 0x000000c70000720c */ /* 0x000fc40000701670 */
[C---:B------:R-:W-:Y:S01]  /*98b0*/  ISETP.LT.OR P6, PT, R2.reuse, R202, P6 ;  /* 0x000000ca0200720c */ /* 0x040fe200037c1670 */
[----:B------:R-:W-:Y:S01]  /*98c0*/  HMMA.16816.F32 R20, R8, R6, R20 ;  /* 0x000000060814723c */ /* 0x000fe20000001814 */
[----:B------:R-:W-:Y:S01]  /*98d0*/  ISETP.LT.OR P1, PT, R2, R199, P1 ;  /* 0x000000c70200720c */ /* 0x000fe20000f21670 */
[----:B------:R-:W-:Y:S01]  /*98e0*/  IMAD.MOV.U32 R213, RZ, RZ, R221 ;  /* 0x000000ffffd57224 */ /* 0x000fe200078e00dd */
[----:B------:R-:W-:Y:S02]  /*98f0*/  FSEL R2, R5, -INF , !P0 ;  /* 0xff80000005027808 */ /* 0x000fe40004000000 */
[----:B------:R-:W-:Y:S01]  /*9900*/  FSEL R25, R25, -INF , !P6 ;  /* 0xff80000019197808 */ /* 0x000fe20007000000 */
[----:B------:R-:W-:Y:S01]  /*9910*/  HMMA.16816.F32 R12, R144, R138, R12 ;  /* 0x0000008a900c723c */ /* 0x000fe2000000180c */
[----:B------:R-:W-:Y:S01]  /*9920*/  VIADD R7, R0, 0x8 ;  /* 0x0000000800077836 */ /* 0x000fe20000000000 */
[----:B------:R-:W-:Y:S01]  /*9930*/  IABS R24, R24 ;  /* 0x0000001800187213 */ /* 0x000fe20000000000 */
[----:B------:R-:W-:-:S02]  /*9940*/  IMAD.IADD R6, R203, 0x1, -R4 ;  /* 0x00000001cb067824 */ /* 0x000fc400078e0a04 */
[--C-:B------:R-:W-:Y:S01]  /*9950*/  IMAD.IADD R26, R203, 0x1, -R7.reuse ;  /* 0x00000001cb1a7824 */ /* 0x100fe200078e0a07 */
[C---:B------:R-:W-:Y:S01]  /*9960*/  ISETP.GE.AND P0, PT, R7.reuse, R201, PT ;  /* 0x000000c90700720c */ /* 0x040fe20003f06270 */
[----:B------:R-:W-:Y:S01]  /*9970*/  IMAD.IADD R5, R200, 0x1, -R7 ;  /* 0x00000001c8057824 */ /* 0x000fe200078e0a07 */
[C---:B------:R-:W-:Y:S02]  /*9980*/  ISETP.GE.AND P6, PT, R7.reuse, R198, PT ;  /* 0x000000c60700720c */ /* 0x040fe40003fc6270 */
[----:B------:R-:W-:Y:S02]  /*9990*/  IABS R26, R26 ;  /* 0x0000001a001a7213 */ /* 0x000fe40000000000 */
[----:B------:R-:W-:Y:S01]  /*99a0*/  ISETP.LT.OR P0, PT, R7, R202, P0 ;  /* 0x000000ca0700720c */ /* 0x000fe20000701670 */
[----:B------:R-:W-:Y:S01]  /*99b0*/  HMMA.16816.F32 R156, R144, R34, R156 ;  /* 0x00000022909c723c */ /* 0x000fe2000000189c */
[----:B------:R-:W-:Y:S02]  /*99c0*/  IABS R5, R5 ;  /* 0x0000000500057213 */ /* 0x000fe40000000000 */
[----:B------:R-:W-:-:S02]  /*99d0*/  I2FP.F32.S32 R24, R24 ;  /* 0x0000001800187245 */ /* 0x000fc40000201400 */
[----:B------:R-:W-:Y:S01]  /*99e0*/  ISETP.LT.OR P6, PT, R7, R199, P6 ;  /* 0x000000c70700720c */ /* 0x000fe200037c1670 */
[C---:B-1----:R-:W-:Y:S01]  /*99f0*/  HMMA.16816.F32 R16, R8.reuse, R28, R16 ;  /* 0x0000001c0810723c */ /* 0x042fe20000001810 */
[----:B------:R-:W-:Y:S01]  /*9a00*/  I2FP.F32.S32 R7, R26 ;  /* 0x0000001a00077245 */ /* 0x000fe20000201400 */
[----:B------:R-:W-:Y:S01]  /*9a10*/  FFMA.FTZ R27, R24, -UR20, R27 ;  /* 0x80000014181b7c23 */ /* 0x000fe2000801001b */
[----:B------:R-:W-:Y:S01]  /*9a20*/  I2FP.F32.S32 R5, R5 ;  /* 0x0000000500057245 */ /* 0x000fe20000201400 */
[----:B------:R-:W-:Y:S01]  /*9a30*/  VIADD R26, R0, 0x11 ;  /* 0x00000011001a7836 */ /* 0x000fe20000000000 */
[----:B------:R-:W-:Y:S01]  /*9a40*/  IABS R6, R6 ;  /* 0x0000000600067213 */ /* 0x000fe20000000000 */
[----:B------:R-:W-:Y:S01]  /*9a50*/  FFMA.FTZ R7, R7, -UR20, R20 ;  /* 0x8000001407077c23 */ /* 0x000fe20008010014 */
[C---:B------:R-:W-:Y:S02]  /*9a60*/  IMAD.IADD R29, R200.reuse, 0x1, -R32 ;  /* 0x00000001c81d7824 */ /* 0x040fe400078e0a20 */
[----:B------:R-:W-:Y:S01]  /*9a70*/  FFMA.FTZ R5, R5, -UR20, R22 ;  /* 0x8000001405057c23 */ /* 0x000fe20008010016 */
[----:B------:R-:W-:Y:S01]  /*9a80*/  FSEL R22, R27, -INF , !P1 ;  /* 0xff8000001b167808 */ /* 0x000fe20004800000 */
[----:B------:R-:W-:Y:S01]  /*9a90*/  IMAD.IADD R24, R203, 0x1, -R26 ;  /* 0x00000001cb187824 */ /* 0x000fe200078e0a1a */
[----:B------:R-:W-:Y:S01]  /*9aa0*/  I2FP.F32.S32 R6, R6 ;  /* 0x0000000600067245 */ /* 0x000fe20000201400 */
[----:B------:R-:W-:Y:S01]  /*9ab0*/  IMAD.IADD R28, R200, 0x1, -R4 ;  /* 0x00000001c81c7824 */ /* 0x000fe200078e0a04 */
[----:B------:R-:W-:Y:S01]  /*9ac0*/  FSEL R27, R7, -INF , !P0 ;  /* 0xff800000071b7808 */ /* 0x000fe20004000000 */
[----:B------:R-:W-:Y:S01]  /*9ad0*/  IMAD.IADD R35, R203, 0x1, -R32 ;  /* 0x00000001cb237824 */ /* 0x000fe200078e0a20 */
[----:B------:R-:W-:Y:S01]  /*9ae0*/  ISETP.GE.AND P1, PT, R4, R201, PT ;  /* 0x000000c90400720c */ /* 0x000fe20003f26270 */
[----:B------:R-:W-:Y:S01]  /*9af0*/  FFMA.FTZ R21, R6, -UR20, R21 ;  /* 0x8000001406157c23 */ /* 0x000fe20008010015 */
[C---:B------:R-:W-:Y:S01]  /*9b00*/  ISETP.GE.AND P0, PT, R4.reuse, R198, PT ;  /* 0x000000c60400720c */ /* 0x040fe20003f06270 */
[----:B------:R-:W-:Y:S01]  /*9b10*/  HMMA.16816.F32 R12, R8, R30, R12 ;  /* 0x0000001e080c723c */ /* 0x000fe2000000180c */
[----:B------:R-:W-:-:S02]  /*9b20*/  ISETP.LT.OR P1, PT, R4, R202, P1 ;  /* 0x000000ca0400720c */ /* 0x000fc40000f21670 */
[----:B------:R-:W-:Y:S02]  /*9b30*/  ISETP.LT.OR P0, PT, R4, R199, P0 ;  /* 0x000000c70400720c */ /* 0x000fe40000701670 */
[----:B------:R-:W-:Y:S02]  /*9b40*/  FSEL R20, R5, -INF , !P6 ;  /* 0xff80000005147808 */ /* 0x000fe40007000000 */
[----:B------:R-:W1:Y:S01]  /*9b50*/  LDSM.16.M88.4 R4, [R180+0x5000] ;  /* 0x00500000b404783b */ /* 0x000e620000000200 */
[----:B------:R-:W-:Y:S02]  /*9b60*/  IABS R29, R29 ;  /* 0x0000001d001d7213 */ /* 0x000fe40000000000 */
[----:B------:R-:W-:Y:S02]  /*9b70*/  IABS R24, R24 ;  /* 0x0000001800187213 */ /* 0x000fe40000000000 */
[----:B------:R-:W-:Y:S02]  /*9b80*/  IABS R28, R28 ;  /* 0x0000001c001c7213 */ /* 0x000fe40000000000 */
[----:B------:R-:W-:-:S02]  /*9b90*/  IABS R35, R35 ;  /* 0x0000002300237213 */ /* 0x000fc40000000000 */
[----:B------:R-:W-:Y:S02]  /*9ba0*/  I2FP.F32.S32 R29, R29 ;  /* 0x0000001d001d7245 */ /* 0x000fe40000201400 */
[----:B------:R-:W-:Y:S02]  /*9bb0*/  FSEL R21, R21, -INF , !P1 ;  /* 0xff80000015157808 */ /* 0x000fe40004800000 */
        /* <DEDUP_REMOVED lines=36> */
[----:B------:R-:W-:Y:S01]  /*9e00*/  I2FP.F32.S32 R23, R23 ;  /* 0x0000001700177245 */ /* 0x000fe20000201400 */
[----:B------:R-:W-:Y:S01]  /*9e10*/  VIADD R6, R0, 0x28 ;  /* 0x0000002800067836 */ /* 0x000fe20000000000 */
[----:B------:R-:W-:Y:S02]  /*9e20*/  ISETP.GE.AND P0, PT, R17, R198, PT ;  /* 0x000000c61100720c */ /* 0x000fe40003f06270 */
[----:B------:R-:W-:Y:S01]  /*9e30*/  IABS R26, R26 ;  /* 0x0000001a001a7213 */ /* 0x000fe20000000000 */
[----:B------:R-:W-:Y:S01]  /*9e40*/  FFMA.FTZ R14, R23, -UR20, R14 ;  /* 0x80000014170e7c23 */ /* 0x000fe2000801000e */
[C---:B------:R-:W-:Y:S01]  /*9e50*/  ISETP.LT.OR P1, PT, R17.reuse, R202, P1 ;  /* 0x000000ca1100720c */ /* 0x040fe20000f21670 */
[----:B------:R-:W-:Y:S01]  /*9e60*/  IMAD.IADD R7, R200, 0x1, -R6 ;  /* 0x00000001c8077824 */ /* 0x000fe200078e0a06 */
[----:B------:R-:W-:Y:S01]  /*9e70*/  ISETP.LT.OR P0, PT, R17, R199, P0 ;  /* 0x000000c71100720c */ /* 0x000fe20000701670 */
[----:B------:R-:W-:Y:S01]  /*9e80*/  IMAD.MOV.U32 R17, RZ, RZ, R26 ;  /* 0x000000ffff117224 */ /* 0x000fe200078e001a */
[----:B------:R-:W-:-:S02]  /*9e90*/  FSEL R218, R19, -INF , !P6 ;  /* 0xff80000013da7808 */ /* 0x000fc40007000000 */
[----:B------:R-:W-:Y:S02]  /*9ea0*/  FSEL R139, R12, -INF , !P1 ;  /* 0xff8000000c8b7808 */ /* 0x000fe40004800000 */
[C---:B------:R-:W-:Y:S02]  /*9eb0*/  ISETP.GE.AND P6, PT, R16.reuse, R201, PT ;  /* 0x000000c91000720c */ /* 0x040fe40003fc6270 */
[----:B------:R-:W-:Y:S02]  /*9ec0*/  ISETP.GE.AND P1, PT, R16, R198, PT ;  /* 0x000000c61000720c */ /* 0x000fe40003f26270 */
[----:B------:R-:W-:Y:S01]  /*9ed0*/  FSEL R214, R14, -INF , !P0 ;  /* 0xff8000000ed67808 */ /* 0x000fe20004000000 */
[----:B------:R-:W-:Y:S01]  /*9ee0*/  IMAD.IADD R14, R200, 0x1, -R16 ;  /* 0x00000001c80e7824 */ /* 0x000fe200078e0a10 */
[----:B------:R-:W-:Y:S02]  /*9ef0*/  I2FP.F32.S32 R4, R17 ;  /* 0x0000001100047245 */ /* 0x000fe40000201400 */
[----:B------:R-:W-:-:S02]  /*9f00*/  ISETP.LT.OR P6, PT, R16, R202, P6 ;  /* 0x000000ca1000720c */ /* 0x000fc400037c1670 */
[----:B------:R-:W-:Y:S01]  /*9f10*/  ISETP.LT.OR P1, PT, R16, R199, P1 ;  /* 0x000000c71000720c */ /* 0x000fe20000f21670 */
[----:B------:R-:W-:Y:S01]  /*9f20*/  FFMA.FTZ R13, R4, -UR20, R13 ;  /* 0x80000014040d7c23 */ /* 0x000fe2000801000d */
[----:B------:R-:W1:Y:S01]  /*9f30*/  LDSM.16.M88.4 R16, [R180+0x5800] ;  /* 0x00580000b410783b */ /* 0x000e620000000200 */
[----:B------:R-:W-:Y:S01]  /*9f40*/  ISETP.GE.AND P0, PT, R5, R201, PT ;  /* 0x000000c90500720c */ /* 0x000fe20003f06270 */
[----:B------:R-:W-:Y:S01]  /*9f50*/  VIADD R4, R0, 0x21 ;  /* 0x0000002100047836 */ /* 0x000fe20000000000 */
[----:B------:R-:W-:Y:S01]  /*9f60*/  IABS R14, R14 ;  /* 0x0000000e000e7213 */ /* 0x000fe20000000000 */
        /* <DEDUP_REMOVED lines=9> */
[----:B------:R-:W-:Y:S02]  /*a000*/  I2FP.F32.S32 R14, R14 ;  /* 0x0000000e000e7245 */ /* 0x000fe40000201400 */
[----:B------:R-:W-:-:S02]  /*a010*/  IABS R13, R13 ;  /* 0x0000000d000d7213 */ /* 0x000fc40000000000 */
[----:B------:R-:W-:Y:S01]  /*a020*/  IABS R5, R5 ;  /* 0x0000000500057213 */ /* 0x000fe20000000000 */
[----:B------:R-:W-:Y:S01]  /*a030*/  FFMA.FTZ R15, R14, -UR20, R15 ;  /* 0x800000140e0f7c23 */ /* 0x000fe2000801000f */
[----:B------:R-:W-:Y:S02]  /*a040*/  IABS R12, R12 ;  /* 0x0000000c000c7213 */ /* 0x000fe40000000000 */
[----:B------:R-:W-:Y:S02]  /*a050*/  I2FP.F32.S32 R13, R13 ;  /* 0x0000000d000d7245 */ /* 0x000fe40000201400 */
[----:B------:R-:W-:Y:S02]  /*a060*/  I2FP.F32.S32 R5, R5 ;  /* 0x0000000500057245 */ /* 0x000fe40000201400 */
[----:B------:R-:W-:Y:S01]  /*a070*/  I2FP.F32.S32 R12, R12 ;  /* 0x0000000c000c7245 */ /* 0x000fe20000201400 */
[----:B------:R-:W-:Y:S01]  /*a080*/  FFMA.FTZ R13, R13, -UR20, R160 ;  /* 0x800000140d0d7c23 */ /* 0x000fe200080100a0 */
[----:B------:R-:W-:Y:S01]  /*a090*/  FSEL R216, R15, -INF , !P1 ;  /* 0xff8000000fd87808 */ /* 0x000fe20004800000 */
[----:B------:R-:W-:Y:S01]  /*a0a0*/  FFMA.FTZ R144, R5, -UR20, R162 ;  /* 0x8000001405907c23 */ /* 0x000fe200080100a2 */
[----:B------:R-:W-:Y:S01]  /*a0b0*/  ISETP.GE.AND P1, PT, R4, R201, PT ;  /* 0x000000c90400720c */ /* 0x000fe20003f26270 */
[----:B------:R-:W-:Y:S01]  /*a0c0*/  FFMA.FTZ R12, R12, -UR20, R161 ;  /* 0x800000140c0c7c23 */ /* 0x000fe200080100a1 */
[----:B------:R-:W-:Y:S01]  /*a0d0*/  IABS R7, R7 ;  /* 0x0000000700077213 */ /* 0x000fe20000000000 */
[----:B------:R-:W-:Y:S01]  /*a0e0*/  VIADD R5, R0, 0x29 ;  /* 0x0000002900057836 */ /* 0x000fe20000000000 */
[----:B------:R-:W-:-:S02]  /*a0f0*/  ISETP.LT.OR P1, PT, R4, R202, P1 ;  /* 0x000000ca0400720c */ /* 0x000fc40000f21670 */
[----:B------:R-:W-:Y:S01]  /*a100*/  FSEL R147, R13, -INF , !P0 ;  /* 0xff8000000d937808 */ /* 0x000fe20004000000 */
[----:B------:R-:W-:Y:S01]  /*a110*/  IMAD.IADD R13, R203, 0x1, -R6 ;  /* 0x00000001cb0d7824 */ /* 0x000fe200078e0a06 */
[----:B------:R-:W-:Y:S01]  /*a120*/  ISETP.GE.AND P0, PT, R4, R198, PT ;  /* 0x000000c60400720c */ /* 0x000fe20003f06270 */
[C---:B-1----:R-:W-:Y:S01]  /*a130*/  HMMA.16816.F32 R152, R8.reuse, R16, R152 ;  /* 0x000000100898723c */ /* 0x042fe20000001898 */
[----:B------:R-:W-:Y:S01]  /*a140*/  I2FP.F32.S32 R7, R7 ;  /* 0x0000000700077245 */ /* 0x000fe20000201400 */
[----:B------:R-:W-:Y:S01]  /*a150*/  IMAD.IADD R142, R200, 0x1, -R5 ;  /* 0x00000001c88e7824 */ /* 0x000fe200078e0a05 */
[----:B------:R-:W-:Y:S02]  /*a160*/  FSEL R144, R144, -INF , !P6 ;  /* 0xff80000090907808 */ /* 0x000fe40007000000 */
[----:B------:R-:W-:Y:S01]  /*a170*/  FSEL R143, R12, -INF , !P1 ;  /* 0xff8000000c8f7808 */ /* 0x000fe20004800000 */
[----:B------:R-:W-:Y:S01]  /*a180*/  FFMA.FTZ R7, R7, -UR20, R158 ;  /* 0x8000001407077c23 */ /* 0x000fe2000801009e */
[----:B------:R-:W-:Y:S01]  /*a190*/  IABS R146, R146 ;  /* 0x0000009200927213 */ /* 0x000fe20000000000 */
[----:B------:R-:W-:Y:S01]  /*a1a0*/  HMMA.16816.F32 R148, R8, R18, R148 ;  /* 0x000000120894723c */ /* 0x000fe20000001894 */
[----:B------:R-:W-:Y:S01]  /*a1b0*/  BAR.SYNC.DEFER_BLOCKING 0x0 ;  /* 0x0000000000007b1d */ /* 0x000fe20000010000 */
[----:B------:R-:W-:-:S02]  /*a1c0*/  ISETP.GE.AND P6, PT, R6, R201, PT ;  /* 0x000000c90600720c */ /* 0x000fc40003fc6270 */
[----:B------:R-:W-:Y:S02]  /*a1d0*/  ISETP.GE.AND P1, PT, R6, R198, PT ;  /* 0x000000c60600720c */ /* 0x000fe40003f26270 */
[-C--:B------:R-:W-:Y:S01]  /*a1e0*/  ISETP.LT.OR P0, PT, R4, R199.reuse, P0 ;  /* 0x000000c70400720c */ /* 0x080fe20000701670 */
[----:B------:R-:W-:Y:S01]  /*a1f0*/  IMAD.IADD R4, R203, 0x1, -R5 ;  /* 0x00000001cb047824 */ /* 0x000fe200078e0a05 */
[----:B------:R-:W-:Y:S02]  /*a200*/  I2FP.F32.S32 R146, R146 ;  /* 0x0000009200927245 */ /* 0x000fe40000201400 */
[C---:B------:R-:W-:Y:S02]  /*a210*/  ISETP.LT.OR P6, PT, R6.reuse, R202, P6 ;  /* 0x000000ca0600720c */ /* 0x040fe400037c1670 */
[----:B------:R-:W-:Y:S01]  /*a220*/  ISETP.LT.OR P1, PT, R6, R199, P1 ;  /* 0x000000c70600720c */ /* 0x000fe20000f21670 */
[----:B------:R-:W-:Y:S01]  /*a230*/  VIADD R6, R0, 0x30 ;  /* 0x0000003000067836 */ /* 0x000fe20000000000 */
[----:B------:R-:W-:Y:S01]  /*a240*/  IABS R13, R13 ;  /* 0x0000000d000d7213 */ /* 0x000fe20000000000 */
[----:B------:R-:W-:Y:S01]  /*a250*/  FFMA.FTZ R146, R146, -UR20, R163 ;  /* 0x8000001492927c23 */ /* 0x000fe200080100a3 */
[----:B------:R-:W-:-:S02]  /*a260*/  IABS R4, R4 ;  /* 0x0000000400047213 */ /* 0x000fc40000000000 */
[----:B------:R-:W-:Y:S01]  /*a270*/  FSEL R140, R7, -INF , !P1 ;  /* 0xff800000078c7808 */ /* 0x000fe20004800000 */
[----:B------:R-:W-:Y:S01]  /*a280*/  IMAD.IADD R7, R203, 0x1, -R6 ;  /* 0x00000001cb077824 */ /* 0x000fe200078e0a06 */
[----:B------:R-:W-:Y:S02]  /*a290*/  I2FP.F32.S32 R13, R13 ;  /* 0x0000000d000d7245 */ /* 0x000fe40000201400 */
[----:B------:R-:W-:Y:S02]  /*a2a0*/  I2FP.F32.S32 R4, R4 ;  /* 0x0000000400047245 */ /* 0x000fe40000201400 */
[----:B------:R-:W-:Y:S01]  /*a2b0*/  FSEL R146, R146, -INF , !P0 ;  /* 0xff80000092927808 */ /* 0x000fe20004000000 */
[----:B------:R-:W-:Y:S01]  /*a2c0*/  FFMA.FTZ R13, R13, -UR20, R156 ;  /* 0x800000140d0d7c23 */ /* 0x000fe2000801009c */
[----:B------:R-:W-:Y:S01]  /*a2d0*/  ISETP.GE.AND P0, PT, R5, R201, PT ;  /* 0x000000c90500720c */ /* 0x000fe20003f06270 */
[----:B------:R-:W-:Y:S01]  /*a2e0*/  FFMA.FTZ R141, R4, -UR20, R157 ;  /* 0x80000014048d7c23 */ /* 0x000fe2000801009d */
[----:B------:R-:W-:Y:S01]  /*a2f0*/  IABS R142, R142 ;  /* 0x0000008e008e7213 */ /* 0x000fe20000000000 */
[----:B------:R-:W-:Y:S01]  /*a300*/  VIADD R4, R0, 0x31 ;  /* 0x0000003100047836 */ /* 0x000fe20000000000 */
[----:B------:R-:W-:-:S02]  /*a310*/  IABS R7, R7 ;  /* 0x0000000700077213 */ /* 0x000fc40000000000 */
[----:B------:R-:W-:Y:S02]  /*a320*/  ISETP.LT.OR P0, PT, R5, R202, P0 ;  /* 0x000000ca0500720c */ /* 0x000fe40000701670 */
[----:B------:R-:W-:Y:S02]  /*a330*/  I2FP.F32.S32 R142, R142 ;  /* 0x0000008e008e7245 */ /* 0x000fe40000201400 */
[----:B------:R-:W-:Y:S02]  /*a340*/  I2FP.F32.S32 R7, R7 ;  /* 0x0000000700077245 */ /* 0x000fe40000201400 */
[----:B------:R-:W-:Y:S01]  /*a350*/  FSEL R145, R13, -INF , !P6 ;  /* 0xff8000000d917808 */ /* 0x000fe20007000000 */
[----:B------:R-:W-:Y:S01]  /*a360*/  FFMA.FTZ R142, R142, -UR20, R159 ;  /* 0x800000148e8e7c23 */ /* 0x000fe2000801009f */
[----:B------:R-:W-:Y:S01]  /*a370*/  ISETP.GE.AND P6, PT, R5, R198, PT ;  /* 0x000000c60500720c */ /* 0x000fe20003fc6270 */
[----:B------:R-:W-:Y:S01]  /*a380*/  FFMA.FTZ R7, R7, -UR20, R152 ;  /* 0x8000001407077c23 */ /* 0x000fe20008010098 */
[----:B------:R-:W-:-:S02]  /*a390*/  ISETP.GE.AND P1, PT, R6, R201, PT ;  /* 0x000000c90600720c */ /* 0x000fc40003f26270 */
[----:B------:R-:W-:Y:S02]  /*a3a0*/  FSEL R141, R141, -INF , !P0 ;  /* 0xff8000008d8d7808 */ /* 0x000fe40004000000 */
[----:B------:R-:W-:Y:S02]  /*a3b0*/  ISETP.GE.AND P0, PT, R6, R198, PT ;  /* 0x000000c60600720c */ /* 0x000fe40003f06270 */
[-C--:B------:R-:W-:Y:S01]  /*a3c0*/  ISETP.LT.OR P6, PT, R5, R199.reuse, P6 ;  /* 0x000000c70500720c */ /* 0x080fe200037c1670 */
[----:B------:R-:W-:Y:S01]  /*a3d0*/  IMAD.IADD R5, R200, 0x1, -R6 ;  /* 0x00000001c8057824 */ /* 0x000fe200078e0a06 */
[C---:B------:R-:W-:Y:S02]  /*a3e0*/  ISETP.LT.OR P1, PT, R6.reuse, R202, P1 ;  /* 0x000000ca0600720c */ /* 0x040fe40000f21670 */
[----:B------:R-:W-:Y:S01]  /*a3f0*/  ISETP.LT.OR P0, PT, R6, R199, P0 ;  /* 0x000000c70600720c */ /* 0x000fe20000701670 */
[----:B------:R-:W-:Y:S01]  /*a400*/  IMAD.IADD R6, R203, 0x1, -R4 ;  /* 0x00000001cb067824 */ /* 0x000fe200078e0a04 */
[----:B------:R-:W-:-:S02]  /*a410*/  FSEL R142, R142, -INF , !P6 ;  /* 0xff8000008e8e7808 */ /* 0x000fc40007000000 */
[----:B------:R-:W-:Y:S02]  /*a420*/  FSEL R171, R7, -INF , !P1 ;  /* 0xff80000007ab7808 */ /* 0x000fe40004800000 */
[C---:B------:R-:W-:Y:S02]  /*a430*/  ISETP.GE.AND P6, PT, R4.reuse, R201, PT ;  /* 0x000000c90400720c */ /* 0x040fe40003fc6270 */
[C---:B------:R-:W-:Y:S02]  /*a440*/  ISETP.GE.AND P1, PT, R4.reuse, R198, PT ;  /* 0x000000c60400720c */ /* 0x040fe40003f26270 */
[----:B------:R-:W-:Y:S02]  /*a450*/  IABS R6, R6 ;  /* 0x0000000600067213 */ /* 0x000fe40000000000 */
[C---:B------:R-:W-:Y:S02]  /*a460*/  ISETP.LT.OR P6, PT, R4.reuse, R202, P6 ;  /* 0x000000ca0400720c */ /* 0x040fe400037c1670 */
[----:B------:R-:W-:Y:S01]  /*a470*/  ISETP.LT.OR P1, PT, R4, R199, P1 ;  /* 0x000000c70400720c */ /* 0x000fe20000f21670 */
[----:B------:R-:W-:Y:S01]  /*a480*/  IMAD.IADD R4, R200, 0x1, -R4 ;  /* 0x00000001c8047824 */ /* 0x000fe200078e0a04 */
[----:B------:R-:W-:Y:S01]  /*a490*/  I2FP.F32.S32 R8, R6 ;  /* 0x0000000600087245 */ /* 0x000fe20000201400 */
[C---:B------:R-:W-:Y:S01]  /*a4a0*/  VIADD R6, R0.reuse, 0x38 ;  /* 0x0000003800067836 */ /* 0x040fe20000000000 */
[----:B------:R-:W-:Y:S01]  /*a4b0*/  IABS R5, R5 ;  /* 0x0000000500057213 */ /* 0x000fe20000000000 */
[----:B------:R-:W-:Y:S01]  /*a4c0*/  VIADD R0, R0, 0x39 ;  /* 0x0000003900007836 */ /* 0x000fe20000000000 */
[----:B------:R-:W-:Y:S01]  /*a4d0*/  IABS R4, R4 ;  /* 0x0000000400047213 */ /* 0x000fe20000000000 */
[----:B------:R-:W-:Y:S01]  /*a4e0*/  FFMA.FTZ R153, R8, -UR20, R153 ;  /* 0x8000001408997c23 */ /* 0x000fe20008010099 */
[----:B------:R-:W-:Y:S01]  /*a4f0*/  I2FP.F32.S32 R5, R5 ;  /* 0x0000000500057245 */ /* 0x000fe20000201400 */
[--C-:B------:R-:W-:Y:S01]  /*a500*/  IMAD.IADD R7, R203, 0x1, -R6.reuse ;  /* 0x00000001cb077824 */ /* 0x100fe200078e0a06 */
[----:B------:R-:W-:Y:S01]  /*a510*/  I2FP.F32.S32 R8, R4 ;  /* 0x0000000400087245 */ /* 0x000fe20000201400 */
[----:B------:R-:W-:Y:S01]  /*a520*/  IMAD.IADD R4, R200, 0x1, -R6 ;  /* 0x00000001c8047824 */ /* 0x000fe200078e0a06 */
[----:B------:R-:W-:Y:S01]  /*a530*/  FSEL R169, R153, -INF , !P6 ;  /* 0xff80000099a97808 */ /* 0x000fe20007000000 */
[----:B------:R-:W-:Y:S01]  /*a540*/  FFMA.FTZ R5, R5, -UR20, R154 ;  /* 0x8000001405057c23 */ /* 0x000fe2000801009a */
[----:B------:R-:W-:Y:S01]  /*a550*/  ISETP.GE.AND P6, PT, R6, R198, PT ;  /* 0x000000c60600720c */ /* 0x000fe20003fc6270 */
[----:B------:R-:W-:Y:S01]  /*a560*/  FFMA.FTZ R8, R8, -UR20, R155 ;  /* 0x8000001408087c23 */ /* 0x000fe2000801009b */
[----:B------:R-:W-:-:S02]  /*a570*/  IABS R4, R4 ;  /* 0x0000000400047213 */ /* 0x000fc40000000000 */
[----:B------:R-:W-:Y:S01]  /*a580*/  FSEL R166, R5, -INF , !P0 ;  /* 0xff80000005a67808 */ /* 0x000fe20004000000 */
[----:B------:R-:W-:Y:S01]  /*a590*/  IMAD.IADD R5, R203, 0x1, -R0 ;  /* 0x00000001cb057824 */ /* 0x000fe200078e0a00 */
[----:B------:R-:W-:Y:S02]  /*a5a0*/  I2FP.F32.S32 R9, R4 ;  /* 0x0000000400097245 */ /* 0x000fe40000201400 */
[C---:B------:R-:W-:Y:S02]  /*a5b0*/  ISETP.GE.AND P0, PT, R6.reuse, R201, PT ;  /* 0x000000c90600720c */ /* 0x040fe40003f06270 */
[----:B------:R-:W-:Y:S01]  /*a5c0*/  IABS R7, R7 ;  /* 0x0000000700077213 */ /* 0x000fe20000000000 */
[----:B------:R-:W-:Y:S01]  /*a5d0*/  FFMA.FTZ R9, R9, -UR20, R150 ;  /* 0x8000001409097c23 */ /* 0x000fe20008010096 */
[C---:B------:R-:W-:Y:S02]  /*a5e0*/  ISETP.LT.OR P0, PT, R6.reuse, R202, P0 ;  /* 0x000000ca0600720c */ /* 0x040fe40000701670 */
[----:B------:R-:W-:Y:S01]  /*a5f0*/  ISETP.LT.OR P6, PT, R6, R199, P6 ;  /* 0x000000c70600720c */ /* 0x000fe200037c1670 */
[----:B------:R-:W-:Y:S01]  /*a600*/  IMAD.IADD R6, R200, 0x1, -R0 ;  /* 0x00000001c8067824 */ /* 0x000fe200078e0a00 */
[----:B------:R-:W-:-:S02]  /*a610*/  I2FP.F32.S32 R7, R7 ;  /* 0x0000000700077245 */ /* 0x000fc40000201400 */
[----:B------:R-:W-:Y:S02]  /*a620*/  FSEL R162, R9, -INF , !P6 ;  /* 0xff80000009a27808 */ /* 0x000fe40007000000 */
[----:B------:R-:W-:Y:S01]  /*a630*/  ISETP.LT.AND P6, PT, R195, UR10, PT ;  /* 0x0000000ac3007c0c */ /* 0x000fe2000bfc1270 */
[----:B------:R-:W-:Y:S01]  /*a640*/  FFMA.FTZ R7, R7, -UR20, R148 ;  /* 0x8000001407077c23 */ /* 0x000fe20008010094 */
[----:B------:R-:W-:Y:S02]  /*a650*/  IABS R5, R5 ;  /* 0x0000000500057213 */ /* 0x000fe40000000000 */
[----:B------:R-:W-:Y:S02]  /*a660*/  IABS R6, R6 ;  /* 0x0000000600067213 */ /* 0x000fe40000000000 */
[----:B------:R-:W-:Y:S02]  /*a670*/  I2FP.F32.S32 R4, R5 ;  /* 0x0000000500047245 */ /* 0x000fe40000201400 */
[----:B------:R-:W-:-:S02]  /*a680*/  I2FP.F32.S32 R6, R6 ;  /* 0x0000000600067245 */ /* 0x000fc40000201400 */
[----:B------:R-:W-:Y:S01]  /*a690*/  FSEL R164, R8, -INF , !P1 ;  /* 0xff80000008a47808 */ /* 0x000fe20004800000 */
[----:B------:R-:W-:Y:S01]  /*a6a0*/  FFMA.FTZ R4, R4, -UR20, R149 ;  /* 0x8000001404047c23 */ /* 0x000fe20008010095 */
[----:B------:R-:W-:Y:S01]  /*a6b0*/  FSEL R167, R7, -INF , !P0 ;  /* 0xff80000007a77808 */ /* 0x000fe20004000000 */
[----:B------:R-:W-:Y:S01]  /*a6c0*/  FFMA.FTZ R6, R6, -UR20, R151 ;  /* 0x8000001406067c23 */ /* 0x000fe20008010097 */
[C---:B------:R-:W-:Y:S02]  /*a6d0*/  ISETP.GE.AND P1, PT, R0.reuse, R201, PT ;  /* 0x000000c90000720c */ /* 0x040fe40003f26270 */
[C---:B------:R-:W-:Y:S02]  /*a6e0*/  ISETP.GE.AND P0, PT, R0.reuse, R198, PT ;  /* 0x000000c60000720c */ /* 0x040fe40003f06270 */
[C---:B------:R-:W-:Y:S02]  /*a6f0*/  ISETP.LT.OR P1, PT, R0.reuse, R202, P1 ;  /* 0x000000ca0000720c */ /* 0x040fe40000f21670 */
[----:B------:R-:W-:-:S02]  /*a700*/  ISETP.LT.OR P0, PT, R0, R199, P0 ;  /* 0x000000c70000720c */ /* 0x000fc40000701670 */
        /* <DEDUP_REMOVED lines=76> */
.L_x_6470:
[----:B------:R-:W-:-:S04]  /*abd0*/  ULEA UR14, -UR8, URZ, 0x6 ;  /* 0x0000003f080e7291 */ /* 0x000fc8000f8e313f */
[----:B------:R-:W-:-:S12]  /*abe0*/  USHF.R.S32.HI UR9, URZ, 0x1f, UR14 ;  /* 0x0000001f3f097899 */ /* 0x000fd8000801140e */
.L_x_6471:
        /* <DEDUP_REMOVED lines=122> */
.L_x_6473:
[----:B------:R-:W-:Y:S05]  /*b390*/  BSYNC B0 ;  /* 0x0000000000007941 */ /* 0x000fea0003800000 */
.L_x_6472:
[----:B------:R-:W0:Y:S01]  /*b3a0*/  LDGDEPBAR ;  /* 0x00000000000079af */ /* 0x000e220000000000 */
[----:B-12---:R-:W-:Y:S01]  /*b3b0*/  IMAD.U32 R5, RZ, RZ, UR14 ;  /* 0x0000000eff057e24 */ /* 0x006fe2000f8e00ff */
[----:B------:R-:W-:Y:S01]  /*b3c0*/  MOV R0, UR9 ;  /* 0x0000000900007c02 */ /* 0x000fe20008000f00 */
[----:B------:R-:W-:-:S03]  /*b3d0*/  IMAD.U32 R4, RZ, RZ, UR14 ;  /* 0x0000000eff047e24 */ /* 0x000fc6000f8e00ff */
[----:B------:R-:W-:-:S04]  /*b3e0*/  LEA R208, P0, R5, R208, 0x1 ;  /* 0x000000d005d07211 */ /* 0x000fc800078008ff */
[----:B------:R-:W-:-:S09]  /*b3f0*/  LEA.HI.X R207, R4, R207, R0, 0x1, P0 ;  /* 0x000000cf04cf7211 */ /* 0x000fd200000f0c00 */
.L_x_6469:
        /* <DEDUP_REMOVED lines=409> */
.L_x_6466:
        /* <DEDUP_REMOVED lines=41> */
.L_x_6478:
        /* <DEDUP_REMOVED lines=53> */
[----:B------:R-:W-:Y:S02]  /*d370*/  R2UR UR24, R4 ;  /* 0x00000000041872ca */ /* 0x000fe400000e0000 */
[----:B------:R-:W-:Y:S01]  /*d380*/  LEA.HI.X.SX32 R7, R5, UR19, 0x2, P1 ;  /* 0x0000001305077c11 */ /* 0x000fe200088f16ff */
[----:B------:R-:W-:Y:S01]  /*d390*/  USHF.R.S32.HI UR8, URZ, 0x1f, UR22 ;  /* 0x0000001f3f087899 */ /* 0x000fe20008011416 */
[----:B------:R-:W-:Y:S02]  /*d3a0*/  LEA.HI.X.SX32 R5, R3, UR19, 0x2, P0 ;  /* 0x0000001303057c11 */ /* 0x000fe400080f16ff */
[----:B------:R-:W-:Y:S02]  /*d3b0*/  R2UR UR36, R6 ;  /* 0x00000000062472ca */ /* 0x000fe400000e0000 */
[----:B------:R-:W-:Y:S02]  /*d3c0*/  R2UR UR37, R7 ;  /* 0x00000000072572ca */ /* 0x000fe400000e0000 */
[----:B------:R-:W-:Y:S01]  /*d3d0*/  R2UR UR25, R5 ;  /* 0x00000000051972ca */ /* 0x000fe200000e0000 */
[----:B------:R-:W1:Y:S02]  /*d3e0*/  LDC.64 R6, c[0x0][0x250] ;  /* 0x00009400ff067b82 */ /* 0x000e640000000a00 */
[----:B------:R-:W-:Y:S06]  /*d3f0*/  MOV R12, UR24 ;  /* 0x00000018000c7c02 */ /* 0x000fec0008000f00 */
[----:B------:R-:W2:Y:S01]  /*d400*/  LDC.64 R4, c[0x0][0x238] ;  /* 0x00008e00ff047b82 */ /* 0x000ea20000000a00 */
[----:B------:R-:W-:Y:S02]  /*d410*/  IMAD.U32 R14, RZ, RZ, UR36 ;  /* 0x00000024ff0e7e24 */ /* 0x000fe4000f8e00ff */
[----:B------:R-:W-:Y:S02]  /*d420*/  IMAD.U32 R15, RZ, RZ, UR37 ;  /* 0x00000025ff0f7e24 */ /* 0x000fe4000f8e00ff */
        /* <DEDUP_REMOVED lines=14> */
.L_x_6475:
[CC--:B------:R-:W-:Y:S01]  /*d510*/  LEA R214, P0, R215.reuse, R210.reuse, 0x1 ;  /* 0x000000d2d7d67211 */ /* 0x0c0fe200078008ff */
[----:B------:R-:W-:Y:S01]  /*d520*/  @P5 STS.128 [R196+0xc000], RZ ;  /* 0x00c000ffc4005388 */ /* 0x000fe20000000c00 */
        /* <DEDUP_REMOVED lines=285> */
[----:B------:R-:W-:Y:S01]  /*e700*/  LEA R134, P0, R134, UR18, 0x2 ;  /* 0x0000001286867c11 */ /* 0x000fe2000f8010ff */
[----:B------:R-:W-:Y:S01]  /*e710*/  UIADD3 UR22, UR35, -UR33, URZ ;  /* 0x8000002123167290 */ /* 0x000fe2000fffe03f */
[----:B------:R-:W-:Y:S01]  /*e720*/  IMAD.U32 R133, RZ, RZ, UR33 ;  /* 0x00000021ff857e24 */ /* 0x000fe2000f8e00ff */
[----:B------:R-:W-:Y:S02]  /*e730*/  MOV R132, UR33 ;  /* 0x0000002100847c02 */ /* 0x000fe40008000f00 */
[----:B------:R-:W-:Y:S01]  /*e740*/  LEA.HI.X.SX32 R135, R3, UR19, 0x2, P0 ;  /* 0x0000001303877c11 */ /* 0x000fe200080f16ff */
[----:B------:R-:W-:Y:S01]  /*e750*/  UIMAD UR22, UR22, UR12, -0x40 ;  /* 0xffffffc0161674a4 */ /* 0x000fe2000f8e020c */
[----:B------:R-:W-:Y:S02]  /*e760*/  LEA R136, P1, R133, UR18, 0x2 ;  /* 0x0000001285887c11 */ /* 0x000fe4000f8210ff */
[----:B------:R-:W-:Y:S01]  /*e770*/  R2UR UR24, R134 ;  /* 0x00000000861872ca */ /* 0x000fe200000e0000 */
[----:B------:R-:W-:Y:S01]  /*e780*/  USHF.R.S32.HI UR8, URZ, 0x1f, UR22 ;  /* 0x0000001f3f087899 */ /* 0x000fe20008011416 */
[----:B------:R-:W-:Y:S02]  /*e790*/  LEA.HI.X.SX32 R137, R132, UR19, 0x2, P1 ;  /* 0x0000001384897c11 */ /* 0x000fe400088f16ff */
[----:B------:R-:W-:Y:S01]  /*e7a0*/  R2UR UR25, R135 ;  /* 0x00000000871972ca */ /* 0x000fe200000e0000 */
[----:B------:R-:W1:Y:S01]  /*e7b0*/  LDC.64 R132, c[0x0][0x230] ;  /* 0x00008c00ff847b82 */ /* 0x000e620000000a00 */
[----:B------:R-:W-:Y:S02]  /*e7c0*/  R2UR UR36, R136 ;  /* 0x00000000882472ca */ /* 0x000fe400000e0000 */
[----:B------:R-:W-:Y:S05]  /*e7d0*/  R2UR UR37, R137 ;  /* 0x00000000892572ca */ /* 0x000fea00000e0000 */
[----:B------:R-:W2:Y:S01]  /*e7e0*/  LDC.64 R134, c[0x0][0x248] ;  /* 0x00009200ff867b82 */ /* 0x000ea20000000a00 */
[----:B------:R-:W-:Y:S03]  /*e7f0*/  IMAD.U32 R142, RZ, RZ, UR24 ;  /* 0x00000018ff8e7e24 */ /* 0x000fe6000f8e00ff */
        /* <DEDUP_REMOVED lines=16> */
.L_x_6477:
        /* <DEDUP_REMOVED lines=89> */
.L_x_6476:
[----:B------:R-:W-:Y:S04]  /*ee90*/  IMAD.U32 R3, RZ, RZ, UR10 ;  /* 0x0000000aff037e24 */ /* 0x000fe8000f8e00ff */
        /* <DEDUP_REMOVED lines=9> */
[C---:B------:R-:W-:Y:S01]  /*ef30*/  VIADD R142, R3.reuse, 0x11 ;  /* 0x00000011038e7836 */ /* 0x040fe20000000000 */
[----:B------:R-:W-:Y:S01]  /*ef40*/  I2FP.F32.S32 R133, R132 ;  /* 0x0000008400857245 */ /* 0x000fe20000201400 */
[----:B------:R-:W-:Y:S01]  /*ef50*/  VIADD R132, R3, 0x1 ;  /* 0x0000000103847836 */ /* 0x000fe20000000000 */
[----:B------:R-:W-:Y:S02]  /*ef60*/  IABS R134, R134 ;  /* 0x0000008600867213 */ /* 0x000fe40000000000 */
[----:B------:R-:W-:Y:S01]  /*ef70*/  IABS R135, R135 ;  /* 0x0000008700877213 */ /* 0x000fe20000000000 */
[----:B------:R-:W-:Y:S01]  /*ef80*/  FFMA.FTZ R4, R133, -UR20, R4 ;  /* 0x8000001485047c23 */ /* 0x000fe20008010004 */
[----:B------:R-:W-:Y:S01]  /*ef90*/  VIADD R133, R3, 0x8 ;  /* 0x0000000803857836 */ /* 0x000fe20000000000 */
[----:B------:R-:W-:Y:S01]  /*efa0*/  I2FP.F32.S32 R134, R134 ;  /* 0x0000008600867245 */ /* 0x000fe20000201400 */
[C-C-:B------:R-:W-:Y:S01]  /*efb0*/  IMAD.IADD R136, R203.reuse, 0x1, -R132.reuse ;  /* 0x00000001cb887824 */ /* 0x140fe200078e0a84 */
[C---:B------:R-:W-:Y:S01]  /*efc0*/  ISETP.GE.AND P6, PT, R132.reuse, R202, PT ;  /* 0x000000ca8400720c */ /* 0x040fe20003fc6270 */
[C---:B------:R-:W-:Y:S01]  /*efd0*/  IMAD.IADD R141, R203.reuse, 0x1, -R133 ;  /* 0x00000001cb8d7824 */ /* 0x040fe200078e0a85 */
[----:B------:R-:W-:Y:S01]  /*efe0*/  ISETP.GE.AND P1, PT, R132, R199, PT ;  /* 0x000000c78400720c */ /* 0x000fe20003f26270 */
[----:B------:R-:W-:Y:S01]  /*eff0*/  FFMA.FTZ R9, R134, -UR20, R9 ;  /* 0x8000001486097c23 */ /* 0x000fe20008010009 */
[----:B------:R-:W-:Y:S01]  /*f000*/  ISETP.GE.OR P6, PT, R132, R201, !P6 ;  /* 0x000000c98400720c */ /* 0x000fe200077c6670 */
[----:B------:R-:W-:Y:S01]  /*f010*/  IMAD.IADD R134, R200, 0x1, -R132 ;  /* 0x00000001c8867824 */ /* 0x000fe200078e0a84 */
[----:B------:R-:W-:Y:S02]  /*f020*/  ISETP.GE.OR P1, PT, R132, R198, !P1 ;  /* 0x000000c68400720c */ /* 0x000fe40004f26670 */
[----:B------:R-:W-:Y:S02]  /*f030*/  IADD3 R132, R203, -R140, RZ ;  /* 0x8000008ccb847210 */ /* 0x000fe40007ffe0ff */
[----:B------:R-:W-:Y:S02]  /*f040*/  IABS R141, R141 ;  /* 0x0000008d008d7213 */ /* 0x000fe40000000000 */
[----:B------:R-:W-:Y:S02]  /*f050*/  IABS R132, R132 ;  /* 0x0000008400847213 */ /* 0x000fe40000000000 */
[----:B------:R-:W-:Y:S02]  /*f060*/  I2FP.F32.S32 R141, R141 ;  /* 0x0000008d008d7245 */ /* 0x000fe40000201400 */
[----:B------:R-:W-:Y:S02]  /*f070*/  I2FP.F32.S32 R132, R132 ;  /* 0x0000008400847245 */ /* 0x000fe40000201400 */
[----:B------:R-:W-:Y:S01]  /*f080*/  ISETP.GE.OR P4, PT, R3, R201, !P4 ;  /* 0x000000c90300720c */ /* 0x000fe20006786670 */
[----:B------:R-:W-:Y:S01]  /*f090*/  FFMA.FTZ R8, R141, -UR20, R8 ;  /* 0x800000148d087c23 */ /* 0x000fe20008010008 */
        /* <DEDUP_REMOVED lines=11> */
[----:B------:R-:W-:Y:S02]  /*f150*/  IADD3 R143, R200, -R3, RZ ;  /* 0x80000003c88f7210 */ /* 0x000fe40007ffe0ff */
        /* <DEDUP_REMOVED lines=608> */
.L_x_6474:
        /* <DEDUP_REMOVED lines=267> */
.L_x_6480:
[----:B------:R-:W-:Y:S05]  /*12810*/  BSYNC B0 ;  /* 0x0000000000007941 */ /* 0x000fea0003800000 */
.L_x_6479:
        /* <DEDUP_REMOVED lines=37> */
.L_x_6482:
[----:B------:R-:W-:Y:S05]  /*12a70*/  BSYNC B0 ;  /* 0x0000000000007941 */ /* 0x000fea0003800000 */
.L_x_6481:
        /* <DEDUP_REMOVED lines=14> */
.L_x_6484:
[----:B------:R-:W-:Y:S05]  /*12b60*/  BSYNC B0 ;  /* 0x0000000000007941 */ /* 0x000fea0003800000 */
.L_x_6483:
        /* <DEDUP_REMOVED lines=13> */
.L_x_6486:
[----:B------:R-:W-:Y:S05]  /*12c40*/  BSYNC B0 ;  /* 0x0000000000007941 */ /* 0x000fea0003800000 */
.L_x_6485:
        /* <DEDUP_REMOVED lines=13> */
.L_x_6488:
[----:B------:R-:W-:Y:S05]  /*12d20*/  BSYNC B0 ;  /* 0x0000000000007941 */ /* 0x000fea0003800000 */
.L_x_6487:
        /* <DEDUP_REMOVED lines=13> */
.L_x_6490:
[----:B------:R-:W-:Y:S05]  /*12e00*/  BSYNC B0 ;  /* 0x0000000000007941 */ /* 0x000fea0003800000 */
.L_x_6489:
        /* <DEDUP_REMOVED lines=13> */
.L_x_6492:
[----:B------:R-:W-:Y:S05]  /*12ee0*/  BSYNC B0 ;  /* 0x0000000000007941 */ /* 0x000fea0003800000 */
.L_x_6491:
        /* <DEDUP_REMOVED lines=13> */
.L_x_6494:
[----:B------:R-:W-:Y:S05]  /*12fc0*/  BSYNC B0 ;  /* 0x0000000000007941 */ /* 0x000fea0003800000 */
.L_x_6493:
        /* <DEDUP_REMOVED lines=11> */
.L_x_6495:
        /* <DEDUP_REMOVED lines=16> */
.L_x_7490:


//--------------------- .text._ZN5flash24flash_fwd_splitkv_kernelI23Flash_fwd_kernel_traitsILi192ELi64ELi64ELi4ELb0ELb0EN7cutlass6half_tE19Flash_kernel_traitsILi192ELi64ELi64ELi4ES3_EELb0ELb1ELb1ELb0ELb0ELb1ELb1ELb0EEEvNS_16Flash_fwd_paramsE --------------------------
	.section	.text._ZN5flash24flash_fwd_splitkv_kernelI23Flash_fwd_kernel_traitsILi192ELi64ELi64ELi4ELb0ELb0EN7cutlass6half_tE19Flash_kernel_traitsILi192ELi64ELi64ELi4ES3_EELb0ELb1ELb1ELb0ELb0ELb1ELb1ELb0EEEvNS_16Flash_fwd_paramsE,"ax",@progbits
	.align	128
        .global         _ZN5flash24flash_fwd_splitkv_kernelI23Flash_fwd_kernel_traitsILi192ELi64ELi64ELi4ELb0ELb0EN7cutlass6half_tE19Flash_kernel_traitsILi192ELi64ELi64ELi4ES3_EELb0ELb1ELb1ELb0ELb0ELb1ELb1ELb0EEEvNS_16Flash_fwd_paramsE
        .type           _ZN5flash24flash_fwd_splitkv_kernelI23Flash_fwd_kernel_traitsILi192ELi64ELi64ELi4ELb0ELb0EN7cutlass6half_tE19Flash_kernel_traitsILi192ELi64ELi64ELi4ES3_EELb0ELb1ELb1ELb0ELb0ELb1ELb1ELb0EEEvNS_16Flash_fwd_paramsE,@function
        .size           _ZN5flash24flash_fwd_splitkv_kernelI23Flash_fwd_kernel_traitsILi192ELi64ELi64ELi4ELb0ELb0EN7cutlass6half_tE19Flash_kernel_traitsILi192ELi64ELi64ELi4ES3_EELb0ELb1ELb1ELb0ELb0ELb1ELb1ELb0EEEvNS_16Flash_fwd_paramsE,(.L_x_7491 - _ZN5flash24flash_fwd_splitkv_kernelI23Flash_fwd_kernel_traitsILi192ELi64ELi64ELi4ELb0ELb0EN7cutlass6half_tE19Flash_kernel_traitsILi192ELi64ELi64ELi4ES3_EELb0ELb1ELb1ELb0ELb0ELb1ELb1ELb0EEEvNS_16Flash_fwd_paramsE)
        .other          _ZN5flash24flash_fwd_splitkv_kernelI23Flash_fwd_kernel_traitsILi192ELi64ELi64ELi4ELb0ELb0EN7cutlass6half_tE19Flash_kernel_traitsILi192ELi64ELi64ELi4ES3_EELb0ELb1ELb1ELb0ELb0ELb1ELb1ELb0EEEvNS_16Flash_fwd_paramsE,@"STO_CUDA_ENTRY STV_DEFAULT"
_ZN5flash24flash_fwd_splitkv_kernelI23Flash_fwd_kernel_traitsILi192ELi64ELi64ELi4ELb0ELb0EN7cutlass6half_tE19Flash_kernel_traitsILi192ELi64ELi64ELi4ES3_EELb0ELb1ELb1ELb0ELb0ELb1ELb1ELb0EEEvNS_16Flash_fwd_paramsE:
.text._ZN5flash24flash_fwd_splitkv_kernelI23Flash_fwd_kernel_traitsILi192ELi64ELi64ELi4ELb0ELb0EN7cutlass6half_tE19Flash_kernel_traitsILi192ELi64ELi64ELi4ES3_EELb0ELb1ELb1ELb0ELb0ELb1ELb1ELb0EEEvNS_16Flash_fwd_paramsE:
        /* <DEDUP_REMOVED lines=76> */
.L_x_6496:
[----:B------:R-:W-:-:S04]  /*04c0*/  ULDC UR8, c[0x0][0x2c8] ;  /* 0x0000b20000087ab9 */ /* 0x000fc80000000800 */
.L_x_6497:
        /* <DEDUP_REMOVED lines=122> */
.L_x_6500:
[----:B------:R-:W-:Y:S05]  /*0c70*/  BSYNC B0 ;  /* 0x0000000000007941 */ /* 0x000fea0003800000 */
.L_x_6499:
        /* <DEDUP_REMOVED lines=11> */
.L_x_6502:
[----:B------:R-:W-:Y:S05]  /*0d30*/  BSYNC B0 ;  /* 0x0000000000007941 */ /* 0x000fea0003800000 */
.L_x_6501:
        /* <DEDUP_REMOVED lines=10> */
.L_x_6504:
[----:B------:R-:W-:Y:S05]  /*0de0*/  BSYNC B0 ;  /* 0x0000000000007941 */ /* 0x000fea0003800000 */
.L_x_6503:
        /* <DEDUP_REMOVED lines=10> */
.L_x_6506:
[----:B------:R-:W-:Y:S05]  /*0e90*/  BSYNC B0 ;  /* 0x0000000000007941 */ /* 0x000fea0003800000 */
.L_x_6505:
        /* <DEDUP_REMOVED lines=9> */
.L_x_6508:
[----:B------:R-:W-:Y:S05]  /*0f30*/  BSYNC B0 ;  /* 0x0000000000007941 */ /* 0x000fea0003800000 */
.L_x_6507:
        /* <DEDUP_REMOVED lines=9> */
.L_x_6510:
[----:B------:R-:W-:Y:S05]  /*0fd0*/  BSYNC B0 ;  /* 0x0000000000007941 */ /* 0x000fea0003800000 */
.L_x_6509:
        /* <DEDUP_REMOVED lines=9> */
.L_x_6512:
[----:B------:R-:W-:Y:S05]  /*1070*/  BSYNC B0 ;  /* 0x0000000000007941 */ /* 0x000fea0003800000 */
.L_x_6511:
        /* <DEDUP_REMOVED lines=9> */
.L_x_6514:
[----:B------:R-:W-:Y:S05]  /*1110*/  BSYNC B0 ;  /* 0x0000000000007941 */ /* 0x000fea0003800000 */
.L_x_6513:
        /* <DEDUP_REMOVED lines=31> */
.L_x_6498:
        /* <DEDUP_REMOVED lines=29> */
.L_x_6515:
        /* <DEDUP_REMOVED lines=95> */
.L_x_6516:
        /* <DEDUP_REMOVED lines=46> */
.L_x_6518:
        /* <DEDUP_REMOVED lines=33> */
.L_x_6517:
        /* <DEDUP_REMOVED lines=110> */
.L_x_6520:
[----:B------:R-:W-:Y:S05]  /*26a0*/  BSYNC B0 ;  /* 0x0000000000007941 */ /* 0x000fea0003800000 */
.L_x_6519:
        /* <DEDUP_REMOVED lines=41> */
.L_x_6522:
[----:B------:R-:W-:Y:S05]  /*2940*/  BSYNC B0 ;  /* 0x0000000000007941 */ /* 0x000fea0003800000 */
.L_x_6521:
        /* <DEDUP_REMOVED lines=42> */
.L_x_6524:
[----:B------:R-:W-:Y:S05]  /*2bf0*/  BSYNC B0 ;  /* 0x0000000000007941 */ /* 0x000fea0003800000 */
.L_x_6523:
        /* <DEDUP_REMOVED lines=45> */
.L_x_6526:
[----:B------:R-:W-:Y:S05]  /*2ed0*/  BSYNC B0 ;  /* 0x0000000000007941 */ /* 0x000fea0003800000 */
.L_x_6525:
        /* <DEDUP_REMOVED lines=37> */
.L_x_6528:
[----:B------:R-:W-:Y:S05]  /*3130*/  BSYNC B0 ;  /* 0x0000000000007941 */ /* 0x000fea0003800000 */
.L_x_6527:
        /* <DEDUP_REMOVED lines=33> */
.L_x_6530:
[----:B------:R-:W-:Y:S05]  /*3350*/  BSYNC B0 ;  /* 0x0000000000007941 */ /* 0x000fea0003800000 */
.L_x_6529:
        /* <DEDUP_REMOVED lines=39> */
.L_x_6532:
[----:B------:R-:W-:Y:S05]  /*35d0*/  BSYNC B0 ;  /* 0x0000000000007941 */ /* 0x000fea0003800000 */
.L_x_6531:
        /* <DEDUP_REMOVED lines=42> */
.L_x_6534:
[----:B------:R-:W-:Y:S05]  /*3880*/  BSYNC B0 ;  /* 0x0000000000007941 */ /* 0x000fea0003800000 */
.L_x_6533:
        /* <DEDUP_REMOVED lines=78> */
.L_x_6536:
[----:B------:R-:W-:Y:S05]  /*3d70*/  BSYNC B0 ;  /* 0x0000000000007941 */ /* 0x000fea0003800000 */
.L_x_6535:
        /* <DEDUP_REMOVED lines=38> */
.L_x_6538:
[----:B------:R-:W-:Y:S05]  /*3fe0*/  BSYNC B0 ;  /* 0x0000000000007941 */ /* 0x000fea0003800000 */
.L_x_6537:
        /* <DEDUP_REMOVED lines=36> */
.L_x_6540:
[----:B------:R-:W-:Y:S05]  /*4230*/  BSYNC B0 ;  /* 0x0000000000007941 */ /* 0x000fea0003800000 */
.L_x_6539:
        /* <DEDUP_REMOVED lines=42> */
.L_x_6542:
[----:B------:R-:W-:Y:S05]  /*44e0*/  BSYNC B0 ;  /* 0x0000000000007941 */ /* 0x000fea0003800000 */
.L_x_6541:
        /* <DEDUP_REMOVED lines=8> */
[----:B------:R-:W3:Y:S01]  /*4570*/  LDSM.16.M88.4 R52, [R201+0x7000] ;  /* 0x00700000c934783b */ /* 0x000ee20000000200 */
[C---:B------:R-:W-:Y:S01]  /*4580*/  LEA R198, R5.reuse, R202, 0x1 ;  /* 0x000000ca05c67211 */ /* 0x040fe200078e08ff */
[----:B------:R-:W-:Y:S01]  /*4590*/  UIADD3 UR12, UR17, UR15, URZ ;  /* 0x0000000f110c7290 */ /* 0x000fe2000fffe03f */
[----:B------:R-:W-:Y:S01]  /*45a0*/  LEA R197, R5, R200, 0x1 ;  /* 0x000000c805c57211 */ /* 0x000fe200078e08ff */
[----:B------:R-:W-:Y:S01]  /*45b0*/  LDSM.16.M88.4 R72, [R200] ;  /* 0x00000000c848783b */ /* 0x000fe20000000200 */
[----:B------:R-:W-:Y:S01]  /*45c0*/  LEA R211, R105, UR20, 0x4 ;  /* 0x0000001469d37c11 */ /* 0x000fe2000f8e20ff */
[----:B------:R-:W-:Y:S01]  /*45d0*/  UIADD3 UR22, UR21, -UR22, URZ ;  /* 0x8000001615167290 */ /* 0x000fe2000fffe03f */
[----:B------:R-:W-:Y:S01]  /*45e0*/  @P1 IADD3 R199, R2, -0x20, RZ ;  /* 0xffffffe002c71810 */ /* 0x000fe20007ffe0ff */
[----:B------:R-:W-:Y:S01]  /*45f0*/  IMAD.MOV.U32 R2, RZ, RZ, 0x40 ;  /* 0x00000040ff027424 */ /* 0x000fe200078e00ff */
[----:B------:R-:W-:Y:S01]  /*4600*/  LDSM.16.M88.4 R60, [R201+0x6800] ;  /* 0x00680000c93c783b */ /* 0x000fe20000000200 */
[----:B------:R-:W-:Y:S01]  /*4610*/  SHF.L.U32 R212, R6, 0x1, RZ ;  /* 0x0000000106d47819 */ /* 0x000fe200000006ff */
[----:B--2--5:R-:W-:Y:S01]  /*4620*/  FMUL.FTZ R104, R104, R107 ;  /* 0x0000006b68687220 */ /* 0x024fe20000410000 */
[----:B------:R-:W-:Y:S01]  /*4630*/  ISETP.LT.AND P6, PT, R203, UR10, PT ;  /* 0x0000000acb007c0c */ /* 0x000fe2000bfc1270 */
[----:B------:R-:W2:Y:S01]  /*4640*/  LDSM.16.M88.4 R68, [R199] ;  /* 0x00000000c744783b */ /* 0x000ea20000000200 */
[----:B------:R-:W-:Y:S01]  /*4650*/  SEL R2, R2, 0xffffffc0, !P2 ;  /* 0xffffffc002027807 */ /* 0x000fe20005000000 */
[----:B------:R-:W-:Y:S01]  /*4660*/  VIADD R190, R199, 0x1000 ;  /* 0x00001000c7be7836 */ /* 0x000fe20000000000 */
[----:B------:R-:W-:Y:S01]  /*4670*/  R2UR UR20, R104 ;  /* 0x00000000681472ca */ /* 0x000fe200000e0000 */
[----:B------:R-:W-:Y:S01]  /*4680*/  LDSM.16.M88.4 R76, [R198] ;  /* 0x00000000c64c783b */ /* 0x000fe20000000200 */
[----:B------:R-:W-:Y:S01]  /*4690*/  IADD3 R195, R201, R2, RZ ;  /* 0x00000002c9c37210 */ /* 0x000fe20007ffe0ff */
[----:B------:R-:W-:Y:S01]  /*46a0*/  IMAD.IADD R188, R2, 0x1, R199 ;  /* 0x0000000102bc7824 */ /* 0x000fe200078e02c7 */
[----:B------:R-:W-:Y:S01]  /*46b0*/  LOP3.LUT R212, R212, 0x6, RZ, 0xc0, !PT ;  /* 0x00000006d4d47812 */ /* 0x000fe200078ec0ff */
[----:B------:R-:W2:Y:S01]  /*46c0*/  LDSM.16.M88.4 R44, [R201+0x7800] ;  /* 0x00780000c92c783b */ /* 0x000ea20000000200 */
[C---:B------:R-:W-:Y:S01]  /*46d0*/  IADD3 R191, R199.reuse, 0x800, RZ ;  /* 0x00000800c7bf7810 */ /* 0x040fe20007ffe0ff */
[C---:B------:R-:W-:Y:S01]  /*46e0*/  VIADD R184, R199.reuse, 0x3800 ;  /* 0x00003800c7b87836 */ /* 0x040fe20000000000 */
[C---:B------:R-:W-:Y:S01]  /*46f0*/  IADD3 R189, R199.reuse, 0x1800, RZ ;  /* 0x00001800c7bd7810 */ /* 0x040fe20007ffe0ff */
[----:B------:R-:W2:Y:S01]  /*4700*/  LDSM.16.M88.4 R64, [R195+0x6000] ;  /* 0x00600000c340783b */ /* 0x000ea20000000200 */
[----:B------:R-:W-:-:S02]  /*4710*/  IADD3 R187, R199, 0x2000, RZ ;  /* 0x00002000c7bb7810 */ /* 0x000fc40007ffe0ff */
[C---:B------:R-:W-:Y:S01]  /*4720*/  IADD3 R186, R199.reuse, 0x2800, RZ ;  /* 0x00002800c7ba7810 */ /* 0x040fe20007ffe0ff */
[----:B------:R-:W2:Y:S01]  /*4730*/  LDSM.16.M88.4 R32, [R199+0x1000] ;  /* 0x00100000c720783b */ /* 0x000ea20000000200 */
[C---:B------:R-:W-:Y:S02]  /*4740*/  IADD3 R185, R199.reuse, 0x3000, RZ ;  /* 0x00003000c7b97810 */ /* 0x040fe40007ffe0ff */
[C---:B------:R-:W-:Y:S01]  /*4750*/  IADD3 R183, R199.reuse, 0x4000, RZ ;  /* 0x00004000c7b77810 */ /* 0x040fe20007ffe0ff */
[----:B------:R-:W2:Y:S01]  /*4760*/  LDSM.16.M88.4 R36, [R199+0x800] ;  /* 0x00080000c724783b */ /* 0x000ea20000000200 */
[C---:B------:R-:W-:Y:S01]  /*4770*/  IADD3 R182, R199.reuse, 0x4800, RZ ;  /* 0x00004800c7b67810 */ /* 0x040fe20007ffe0ff */
[----:B----4-:R-:W-:Y:S02]  /*4780*/  HMMA.16816.F32 R16, R20, R28, RZ ;  /* 0x0000001c1410723c */ /* 0x010fe400000018ff */
[----:B------:R-:W-:Y:S01]  /*4790*/  LDSM.16.M88.4 R24, [R197] ;  /* 0x00000000c518783b */ /* 0x000fe20000000200 */
[----:B------:R-:W-:-:S02]  /*47a0*/  IADD3 R181, R199, 0x5000, RZ ;  /* 0x00005000c7b57810 */ /* 0x000fc40007ffe0ff */
[----:B------:R-:W-:Y:S01]  /*47b0*/  IADD3 R180, R199, 0x5800, RZ ;  /* 0x00005800c7b47810 */ /* 0x000fe20007ffe0ff */
[----:B------:R-:W4:Y:S01]  /*47c0*/  LDSM.16.M88.4 R88, [R188] ;  /* 0x00000000bc58783b */ /* 0x000f220000000200 */
[C---:B---3--:R-:W-:Y:S03]  /*47d0*/  HMMA.16816.F32 R56, R20.reuse, R52, RZ ;  /* 0x000000341438723c */ /* 0x048fe600000018ff */
[----:B------:R-:W3:Y:S03]  /*47e0*/  LDSM.16.M88.4 R48, [R199+0x1800] ;  /* 0x00180000c730783b */ /* 0x000ee60000000200 */
[C---:B------:R-:W-:Y:S01]  /*47f0*/  HMMA.16816.F32 R28, R20.reuse, R30, RZ ;  /* 0x0000001e141c723c */ /* 0x040fe200000018ff */
[----:B-1----:R-:W1:Y:S04]  /*4800*/  LDSM.16.M88.4 R8, [R195+0x7000] ;  /* 0x00700000c308783b */ /* 0x002e680000000200 */
[----:B------:R-:W1:Y:S01]  /*4810*/  LDSM.16.M88.4 R12, [R195+0x6800] ;  /* 0x00680000c30c783b */ /* 0x000e620000000200 */
[----:B------:R-:W-:Y:S03]  /*4820*/  HMMA.16816.F32 R52, R20, R54, RZ ;  /* 0x000000361434723c */ /* 0x000fe600000018ff */
[----:B------:R-:W-:Y:S03]  /*4830*/  LDSM.16.M88.4 R84, [R195+0x7800] ;  /* 0x00780000c354783b */ /* 0x000fe60000000200 */
[----:B--2---:R-:W-:Y:S01]  /*4840*/  HMMA.16816.F32 R16, R72, R68, R16 ;  /* 0x000000444810723c */ /* 0x004fe20000001810 */
        /* <DEDUP_REMOVED lines=17> */
[----:B------:R-:W2:Y:S05]  /*4960*/  LDSM.16.M88.4 R36, [R188+0x1000] ;  /* 0x00100000bc24783b */ /* 0x000eaa0000000200 */
[----:B----4-:R-:W-:Y:S06]  /*4970*/  HMMA.16816.F32 R16, R24, R88, R16 ;  /* 0x000000581810723c */ /* 0x010fec0000001810 */
        /* <DEDUP_REMOVED lines=121> */
[C---:B------:R-:W-:Y:S06]  /*5110*/  HMMA.16816.F32 R40, R12.reuse, R44, R40 ;  /* 0x0000002c0c28723c */ /* 0x040fec0000001828 */
        /* <DEDUP_REMOVED lines=30> */
[----:B------:R-:W-:Y:S01]  /*5300*/  MOV R6, UR21 ;  /* 0x0000001500067c02 */ /* 0x000fe20008000f00 */
[----:B------:R-:W-:Y:S01]  /*5310*/  FMUL.FTZ R52, R52, UR31 ;  /* 0x0000001f34347c20 */ /* 0x000fe20008410000 */
[----:B------:R-:W-:Y:S01]  /*5320*/  SHF.R.S32.HI R8, RZ, 0x2, R9 ;  /* 0x00000002ff087819 */ /* 0x000fe20000011409 */
[----:B------:R-:W-:Y:S01]  /*5330*/  FMUL.FTZ R35, R80, UR31 ;  /* 0x0000001f50237c20 */ /* 0x000fe20008410000 */
        /* <DEDUP_REMOVED lines=8> */
[C---:B------:R-:W-:Y:S01]  /*53c0*/  VIADDMNMX R209, R211.reuse, UR12, R6, PT ;  /* 0x0000000cd3d17c46 */ /* 0x040fe2000b800106 */
[----:B------:R-:W4:Y:S01]  /*53d0*/  MUFU.TANH R31, R31 ;  /* 0x0000001f001f7308 */ /* 0x000f220000002400 */
[----:B------:R-:W-:Y:S01]  /*53e0*/  VIADD R208, R211, 0x8 ;  /* 0x00000008d3d07836 */ /* 0x000fe20000000000 */
[----:B------:R-:W-:-:S02]  /*53f0*/  MOV R9, UR17 ;  /* 0x0000001100097c02 */ /* 0x000fc40008000f00 */
[----:B------:R-:W-:Y:S02]  /*5400*/  IADD3 R211, R211, UR22, RZ ;  /* 0x00000016d3d37c10 */ /* 0x000fe4000fffe0ff */
[C---:B------:R-:W-:Y:S02]  /*5410*/  IADD3 R206, R208.reuse, UR15, R9 ;  /* 0x0000000fd0ce7c10 */ /* 0x040fe4000fffe009 */
[----:B------:R-:W1:Y:S01]  /*5420*/  MUFU.TANH R40, R40 ;  /* 0x0000002800287308 */ /* 0x000e620000002400 */
[----:B------:R-:W-:Y:S02]  /*5430*/  IADD3 R208, R208, UR22, RZ ;  /* 0x00000016d0d07c10 */ /* 0x000fe4000fffe0ff */
[----:B------:R-:W-:Y:S02]  /*5440*/  VIADDMNMX R210, R211, -UR16, RZ, !PT ;  /* 0x80000010d3d27c46 */ /* 0x000fe4000f8001ff */
[----:B------:R-:W-:Y:S02]  /*5450*/  VIADDMNMX R207, R208, -UR16, RZ, !PT ;  /* 0x80000010d0cf7c46 */ /* 0x000fe4000f8001ff */
[----:B------:R-:W-:Y:S01]  /*5460*/  VIMNMX R206, R206, UR21, PT ;  /* 0x00000015cece7c48 */ /* 0x000fe2000bfe0100 */
        /* <DEDUP_REMOVED lines=99> */
.L_x_6544:
[----:B------:R-:W-:-:S04]  /*5aa0*/  ULEA UR12, -UR8, URZ, 0x6 ;  /* 0x0000003f080c7291 */ /* 0x000fc8000f8e313f */
[----:B------:R-:W-:Y:S02]  /*5ab0*/  USHF.R.S32.HI UR15, URZ, 0x1f, UR12 ;  /* 0x0000001f3f0f7899 */ /* 0x000fe4000801140c */
[----:B------:R-:W-:-:S04]  /*5ac0*/  MOV R42, UR12 ;  /* 0x0000000c002a7c02 */ /* 0x000fc80008000f00 */
[----:B------:R-:W-:-:S07]  /*5ad0*/  MOV R43, UR15 ;  /* 0x0000000f002b7c02 */ /* 0x000fce0008000f00 */
.L_x_6545:
        /* <DEDUP_REMOVED lines=9> */
[C-C-:B------:R-:W-:Y:S02]  /*5b70*/  @!P2 IMAD.X R46, R43.reuse, 0x1, R134.reuse, P0 ;  /* 0x000000012b2ea824 */ /* 0x140fe400000e0686 */
[----:B------:R-:W1:Y:S01]  /*5b80*/  @!P4 LDC.64 R10, c[0x0][0x218] ;  /* 0x00008600ff0acb82 */ /* 0x000e620000000a00 */
[----:B------:R-:W-:-:S07]  /*5b90*/  @!P4 IMAD.X R45, R43, 0x1, R134, P5 ;  /* 0x000000012b2dc824 */ /* 0x000fce00028e0686 */
[----:B------:R-:W4:Y:S01]  /*5ba0*/  @!P1 LDC.64 R8, c[0x0][0x218] ;  /* 0x00008600ff089b82 */ /* 0x000f220000000a00 */
[----:B--2---:R-:W-:-:S07]  /*5bb0*/  @!P2 LEA R48, P0, R3, R12, 0x1 ;  /* 0x0000000c0330a211 */ /* 0x004fce00078008ff */
[----:B------:R-:W2:Y:S01]  /*5bc0*/  @!P4 LDC.64 R14, c[0x0][0x218] ;  /* 0x00008600ff0ecb82 */ /* 0x000ea20000000a00 */
[----:B------:R-:W-:Y:S02]  /*5bd0*/  @!P2 LEA.HI.X R49, R3, R13, R46, 0x1, P0 ;  /* 0x0000000d0331a211 */ /* 0x000fe400000f0c2e */
[----:B------:R-:W-:Y:S02]  /*5be0*/  @!P1 IADD3 R3, P0, R42, R133, RZ ;  /* 0x000000852a039210 */ /* 0x000fe40007f1e0ff */
[----:B-1----:R-:W-:-:S03]  /*5bf0*/  @!P4 LEA R52, P5, R4, R10, 0x1 ;  /* 0x0000000a0434c211 */ /* 0x002fc600078a08ff */
[----:B------:R-:W1:Y:S01]  /*5c00*/  @!P2 LDC.64 R12, c[0x0][0x218] ;  /* 0x00008600ff0cab82 */ /* 0x000e620000000a00 */
[----:B------:R-:W-:Y:S01]  /*5c10*/  @!P1 IMAD.X R50, R43, 0x1, R134, P0 ;  /* 0x000000012b329824 */ /* 0x000fe200000e0686 */
[----:B------:R-:W-:Y:S02]  /*5c20*/  @!P4 LEA.HI.X R53, R4, R11, R45, 0x1, P5 ;  /* 0x0000000b0435c211 */ /* 0x000fe400028f0c2d */
[----:B------:R-:W-:Y:S02]  /*5c30*/  IADD3 R4, P5, R42, UR28, RZ ;  /* 0x0000001c2a047c10 */ /* 0x000fe4000ffbe0ff */
[C---:B----4-:R-:W-:Y:S02]  /*5c40*/  @!P1 LEA R46, P0, R3.reuse, R8, 0x1 ;  /* 0x00000008032e9211 */ /* 0x050fe400078008ff */
[----:B------:R-:W4:Y:S01]  /*5c50*/  @!P1 LDC.64 R10, c[0x0][0x218] ;  /* 0x00008600ff0a9b82 */ /* 0x000f220000000a00 */
[----:B------:R-:W-:Y:S01]  /*5c60*/  @!PT LDS RZ, [RZ] ;  /* 0x00000000fffff984 */ /* 0x000fe20000000800 */
[----:B------:R-:W-:Y:S01]  /*5c70*/  @!PT LDS RZ, [RZ] ;  /* 0x00000000fffff984 */ /* 0x000fe20000000800 */
[----:B------:R-:W-:Y:S01]  /*5c80*/  @!PT LDS RZ, [RZ] ;  /* 0x00000000fffff984 */ /* 0x000fe20000000800 */
[----:B------:R5:W-:Y:S01]  /*5c90*/  @!P4 LDGSTS.E.BYPASS.LTC128B.128 [R204+0x6000], desc[UR26][R52.64] ;  /* 0x0600000034cccfae */ /* 0x000be2000b901d5a */
[----:B------:R-:W-:-:S02]  /*5ca0*/  @!P1 LEA.HI.X R47, R3, R9, R50, 0x1, P0 ;  /* 0x00000009032f9211 */ /* 0x000fc400000f0c32 */
[----:B------:R-:W-:Y:S01]  /*5cb0*/  IADD3.X R3, R43, UR23, RZ, P5, !PT ;  /* 0x000000172b037c10 */ /* 0x000fe2000affe4ff */
[----:B------:R3:W-:Y:S01]  /*5cc0*/  @P2 STS.128 [R204+0x8000], RZ ;  /* 0x008000ffcc002388 */ /* 0x0007e20000000c00 */
[CC--:B------:R-:W-:Y:S02]  /*5cd0*/  @!P4 IADD3 R51, P5, R4.reuse, R133.reuse, RZ ;  /* 0x000000850433c210 */ /* 0x0c0fe40007fbe0ff */
[----:B------:R-:W3:Y:S01]  /*5ce0*/  @!P4 LDC.64 R8, c[0x0][0x218] ;  /* 0x00008600ff08cb82 */ /* 0x000ee20000000a00 */
[----:B------:R-:W-:Y:S01]  /*5cf0*/  @!P2 IADD3 R45, P0, R4, R133, RZ ;  /* 0x00000085042da210 */ /* 0x000fe20007f1e0ff */
[----:B------:R-:W-:Y:S01]  /*5d00*/  @!PT LDS RZ, [RZ] ;  /* 0x00000000fffff984 */ /* 0x000fe20000000800 */
[----:B------:R-:W-:Y:S01]  /*5d10*/  @!PT LDS RZ, [RZ] ;  /* 0x00000000fffff984 */ /* 0x000fe20000000800 */
[----:B------:R-:W-:Y:S01]  /*5d20*/  @!PT LDS RZ, [RZ] ;  /* 0x00000000fffff984 */ /* 0x000fe20000000800 */
[----:B------:R1:W-:Y:S01]  /*5d30*/  @!P2 LDGSTS.E.BYPASS.LTC128B.128 [R204+0x8000], desc[UR26][R48.64+0x80] ;  /* 0x0800008030ccafae */ /* 0x0003e2000b901d5a */
[--C-:B------:R-:W-:Y:S01]  /*5d40*/  @!P4 IMAD.X R54, R3, 0x1, R134.reuse, P5 ;  /* 0x000000010336c824 */ /* 0x100fe200028e0686 */
[----:B--2---:R-:W-:Y:S02]  /*5d50*/  @!P4 LEA R50, P5, R51, R14, 0x1 ;  /* 0x0000000e3332c211 */ /* 0x004fe400078a08ff */
[----:B------:R-:W-:Y:S01]  /*5d60*/  @!P2 IMAD.X R14, R3, 0x1, R134, P0 ;  /* 0x00000001030ea824 */ /* 0x000fe200000e0686 */
[----:B------:R2:W-:Y:S01]  /*5d70*/  @P1 STS.128 [R204+0xa000], RZ ;  /* 0x00a000ffcc001388 */ /* 0x0005e20000000c00 */
[----:B------:R-:W-:-:S02]  /*5d80*/  @!P4 LEA.HI.X R51, R51, R15, R54, 0x1, P5 ;  /* 0x0000000f3333c211 */ /* 0x000fc400028f0c36 */
[C---:B-1----:R-:W-:Y:S01]  /*5d90*/  @!P2 LEA R54, P5, R45.reuse, R12, 0x1 ;  /* 0x0000000c2d36a211 */ /* 0x042fe200078a08ff */
[----:B------:R-:W-:Y:S01]  /*5da0*/  @!PT LDS RZ, [RZ] ;  /* 0x00000000fffff984 */ /* 0x000fe20000000800 */
[----:B------:R-:W-:Y:S01]  /*5db0*/  @!PT LDS RZ, [RZ] ;  /* 0x00000000fffff984 */ /* 0x000fe20000000800 */
[----:B------:R-:W-:Y:S01]  /*5dc0*/  @!PT LDS RZ, [RZ] ;  /* 0x00000000fffff984 */ /* 0x000fe20000000800 */
[----:B------:R2:W-:Y:S01]  /*5dd0*/  @!P1 LDGSTS.E.BYPASS.LTC128B.128 [R204+0xa000], desc[UR26][R46.64+0x100] ;  /* 0x0a0001002ecc9fae */ /* 0x0005e2000b901d5a */
[----:B------:R-:W-:Y:S02]  /*5de0*/  @!P1 IADD3 R12, P0, R4, R133, RZ ;  /* 0x00000085040c9210 */ /* 0x000fe40007f1e0ff */
[----:B------:R-:W-:Y:S01]  /*5df0*/  @!P2 LEA.HI.X R55, R45, R13, R14, 0x1, P5 ;  /* 0x0000000d2d37a211 */ /* 0x000fe200028f0c0e */
[----:B------:R2:W-:Y:S01]  /*5e00*/  @P4 STS.128 [R204+0x6800], RZ ;  /* 0x006800ffcc004388 */ /* 0x0005e20000000c00 */
[----:B------:R-:W5:Y:S01]  /*5e10*/  @!P2 LDC.64 R14, c[0x0][0x218] ;  /* 0x00008600ff0eab82 */ /* 0x000f620000000a00 */
[----:B------:R-:W-:Y:S01]  /*5e20*/  @!P1 IMAD.X R13, R3, 0x1, R134, P0 ;  /* 0x00000001030d9824 */ /* 0x000fe200000e0686 */
[----:B----4-:R-:W-:Y:S01]  /*5e30*/  @!P1 LEA R56, P0, R12, R10, 0x1 ;  /* 0x0000000a0c389211 */ /* 0x010fe200078008ff */
[----:B------:R-:W-:Y:S01]  /*5e40*/  @!PT LDS RZ, [RZ] ;  /* 0x00000000fffff984 */ /* 0x000fe20000000800 */
[----:B------:R-:W-:Y:S01]  /*5e50*/  @!PT LDS RZ, [RZ] ;  /* 0x00000000fffff984 */ /* 0x000fe20000000800 */
[----:B------:R-:W-:Y:S01]  /*5e60*/  @!PT LDS RZ, [RZ] ;  /* 0x00000000fffff984 */ /* 0x000fe20000000800 */
[----:B------:R2:W-:Y:S01]  /*5e70*/  @!P4 LDGSTS.E.BYPASS.LTC128B.128 [R204+0x6800], desc[UR26][R50.64] ;  /* 0x0680000032cccfae */ /* 0x0005e2000b901d5a */
[----:B------:R-:W-:-:S02]  /*5e80*/  IADD3 R4, P5, R4, UR28, RZ ;  /* 0x0000001c04047c10 */ /* 0x000fc4000ffbe0ff */
[----:B------:R-:W-:Y:S01]  /*5e90*/  @!P1 LEA.HI.X R57, R12, R11, R13, 0x1, P0 ;  /* 0x0000000b0c399211 */ /* 0x000fe200000f0c0d */
[----:B------:R2:W-:Y:S01]  /*5ea0*/  @P2 STS.128 [R204+0x8800], RZ ;  /* 0x008800ffcc002388 */ /* 0x0005e20000000c00 */
[----:B------:R-:W1:Y:S01]  /*5eb0*/  @!P1 LDC.64 R12, c[0x0][0x218] ;  /* 0x00008600ff0c9b82 */ /* 0x000e620000000a00 */
[----:B------:R-:W-:Y:S02]  /*5ec0*/  IADD3.X R3, R3, UR23, RZ, P5, !PT ;  /* 0x0000001703037c10 */ /* 0x000fe4000affe4ff */
[CC--:B------:R-:W-:Y:S01]  /*5ed0*/  @!P4 IADD3 R45, P0, R4.reuse, R133.reuse, RZ ;  /* 0x00000085042dc210 */ /* 0x0c0fe20007f1e0ff */
[----:B------:R-:W-:Y:S01]  /*5ee0*/  @!PT LDS RZ, [RZ] ;  /* 0x00000000fffff984 */ /* 0x000fe20000000800 */
[----:B------:R-:W-:Y:S01]  /*5ef0*/  @!PT LDS RZ, [RZ] ;  /* 0x00000000fffff984 */ /* 0x000fe20000000800 */
[----:B------:R-:W-:Y:S01]  /*5f00*/  @!PT LDS RZ, [RZ] ;  /* 0x00000000fffff984 */ /* 0x000fe20000000800 */
[----:B------:R2:W-:Y:S01]  /*5f10*/  @!P2 LDGSTS.E.BYPASS.LTC128B.128 [R204+0x8800], desc[UR26][R54.64+0x80] ;  /* 0x0880008036ccafae */ /* 0x0005e2000b901d5a */
[----:B------:R-:W-:-:S03]  /*5f20*/  @!P2 IADD3 R59, P5, R4, R133, RZ ;  /* 0x00000085043ba210 */ /* 0x000fc60007fbe0ff */
[----:B------:R-:W-:Y:S01]  /*5f30*/  @!P4 IMAD.X R58, R3, 0x1, R134, P0 ;  /* 0x00000001033ac824 */ /* 0x000fe200000e0686 */
[C---:B---3--:R-:W-:Y:S01]  /*5f40*/  @!P4 LEA R60, P0, R45.reuse, R8, 0x1 ;  /* 0x000000082d3cc211 */ /* 0x048fe200078008ff */
[----:B------:R-:W3:Y:S01]  /*5f50*/  @!P4 LDC.64 R10, c[0x0][0x218] ;  /* 0x00008600ff0acb82 */ /* 0x000ee20000000a00 */
[----:B------:R2:W-:Y:S02]  /*5f60*/  @P1 STS.128 [R204+0xa800], RZ ;  /* 0x00a800ffcc001388 */ /* 0x0005e40000000c00 */
[----:B------:R-:W-:Y:S01]  /*5f70*/  @!P4 LEA.HI.X R61, R45, R9, R58, 0x1, P0 ;  /* 0x000000092d3dc211 */ /* 0x000fe200000f0c3a */
[----:B------:R-:W-:Y:S01]  /*5f80*/  @!P2 IMAD.X R58, R3, 0x1, R134, P5 ;  /* 0x00000001033aa824 */ /* 0x000fe200028e0686 */
[----:B------:R-:W-:Y:S01]  /*5f90*/  @!P1 IADD3 R45, P0, R4, R133, RZ ;  /* 0x00000085042d9210 */ /* 0x000fe20007f1e0ff */
[----:B------:R-:W-:Y:S01]  /*5fa0*/  @!PT LDS RZ, [RZ] ;  /* 0x00000000fffff984 */ /* 0x000fe20000000800 */
[----:B------:R-:W-:Y:S01]  /*5fb0*/  @!PT LDS RZ, [RZ] ;  /* 0x00000000fffff984 */ /* 0x000fe20000000800 */
[----:B------:R-:W-:Y:S01]  /*5fc0*/  @!PT LDS RZ, [RZ] ;  /* 0x00000000fffff984 */ /* 0x000fe20000000800 */
[----:B------:R2:W-:Y:S01]  /*5fd0*/  @!P1 LDGSTS.E.BYPASS.LTC128B.128 [R204+0xa800], desc[UR26][R56.64+0x100] ;  /* 0x0a80010038cc9fae */ /* 0x0005e2000b901d5a */
[C---:B-----5:R-:W-:Y:S01]  /*5fe0*/  @!P2 LEA R52, P5, R59.reuse, R14, 0x1 ;  /* 0x0000000e3b34a211 */ /* 0x060fe200078a08ff */
[----:B------:R-:W4:Y:S02]  /*5ff0*/  @!P2 LDC.64 R8, c[0x0][0x218] ;  /* 0x00008600ff08ab82 */ /* 0x000f240000000a00 */
[----:B------:R2:W-:Y:S01]  /*6000*/  @P4 STS.128 [R204+0x7000], RZ ;  /* 0x007000ffcc004388 */ /* 0x0005e20000000c00 */
[----:B------:R-:W-:-:S02]  /*6010*/  @!P2 LEA.HI.X R53, R59, R15, R58, 0x1, P5 ;  /* 0x0000000f3b35a211 */ /* 0x000fc400028f0c3a */
[----:B------:R-:W-:Y:S01]  /*6020*/  IADD3 R14, P5, R4, UR28, RZ ;  /* 0x0000001c040e7c10 */ /* 0x000fe2000ffbe0ff */
[----:B------:R-:W-:Y:S01]  /*6030*/  @!P1 IMAD.X R4, R3, 0x1, R134, P0 ;  /* 0x0000000103049824 */ /* 0x000fe200000e0686 */
[----:B-1----:R-:W-:Y:S01]  /*6040*/  @!P1 LEA R12, P0, R45, R12, 0x1 ;  /* 0x0000000c2d0c9211 */ /* 0x002fe200078008ff */
[----:B------:R-:W-:Y:S01]  /*6050*/  @!PT LDS RZ, [RZ] ;  /* 0x00000000fffff984 */ /* 0x000fe20000000800 */
[----:B------:R-:W-:Y:S01]  /*6060*/  @!PT LDS RZ, [RZ] ;  /* 0x00000000fffff984 */ /* 0x000fe20000000800 */
[----:B------:R-:W-:Y:S01]  /*6070*/  @!PT LDS RZ, [RZ] ;  /* 0x00000000fffff984 */ /* 0x000fe20000000800 */
[----:B------:R2:W-:Y:S01]  /*6080*/  @!P4 LDGSTS.E.BYPASS.LTC128B.128 [R204+0x7000], desc[UR26][R60.64] ;  /* 0x070000003ccccfae */ /* 0x0005e2000b901d5a */
[----:B------:R-:W-:Y:S02]  /*6090*/  IADD3.X R3, R3, UR23, RZ, P5, !PT ;  /* 0x0000001703037c10 */ /* 0x000fe4000affe4ff */
[----:B------:R-:W-:Y:S01]  /*60a0*/  @!P1 LEA.HI.X R13, R45, R13, R4, 0x1, P0 ;  /* 0x0000000d2d0d9211 */ /* 0x000fe200000f0c04 */
[----:B------:R2:W-:Y:S01]  /*60b0*/  @P2 STS.128 [R204+0x9000], RZ ;  /* 0x009000ffcc002388 */ /* 0x0005e20000000c00 */
[CC--:B------:R-:W-:Y:S02]  /*60c0*/  @!P4 IADD3 R4, P5, R14.reuse, R133.reuse, RZ ;  /* 0x000000850e04c210 */ /* 0x0c0fe40007fbe0ff */
[----:B------:R-:W-:Y:S01]  /*60d0*/  @!P2 IADD3 R15, P0, R14, R133, RZ ;  /* 0x000000850e0fa210 */ /* 0x000fe20007f1e0ff */
[----:B------:R-:W-:Y:S01]  /*60e0*/  @!PT LDS RZ, [RZ] ;  /* 0x00000000fffff984 */ /* 0x000fe20000000800 */
[----:B------:R-:W-:Y:S01]  /*60f0*/  @!PT LDS RZ, [RZ] ;  /* 0x00000000fffff984 */ /* 0x000fe20000000800 */
[----:B------:R-:W-:Y:S01]  /*6100*/  @!PT LDS RZ, [RZ] ;  /* 0x00000000fffff984 */ /* 0x000fe20000000800 */
[----:B------:R2:W-:Y:S02]  /*6110*/  @!P2 LDGSTS.E.BYPASS.LTC128B.128 [R204+0x9000], desc[UR26][R52.64+0x80] ;  /* 0x0900008034ccafae */ /* 0x0005e4000b901d5a */
[C-C-:B------:R-:W-:Y:S01]  /*6120*/  @!P4 IMAD.X R45, R3.reuse, 0x1, R134.reuse, P5 ;  /* 0x00000001032dc824 */ /* 0x140fe200028e0686 */
        /* <DEDUP_REMOVED lines=31> */
.L_x_6547:
[----:B------:R-:W-:Y:S05]  /*6320*/  BSYNC B0 ;  /* 0x0000000000007941 */ /* 0x000fea0003800000 */
.L_x_6546:
[----:B------:R-:W0:Y:S01]  /*6330*/  LDGDEPBAR ;  /* 0x00000000000079af */ /* 0x000e220000000000 */
[----:B------:R-:W-:-:S04]  /*6340*/  IADD3 R133, P0, R42, R133, RZ ;  /* 0x000000852a857210 */ /* 0x000fc80007f1e0ff */
[----:B------:R-:W-:-:S09]  /*6350*/  IADD3.X R134, R43, R134, RZ, P0, !PT ;  /* 0x000000862b867210 */ /* 0x000fd200007fe4ff */
.L_x_6543:
[----:B--2---:R-:W-:Y:S01]  /*6360*/  VIADD R50, R212, UR13 ;  /* 0x0000000dd4327c36 */ /* 0x004fe20008000000 */
[----:B------:R-:W-:Y:S01]  /*6370*/  ULDC UR16, c[0x0][0x2ec] ;  /* 0x0000bb0000107ab9 */ /* 0x000fe20000000800 */
[----:B------:R-:W-:Y:S01]  /*6380*/  LEA R196, R0, UR4, 0x1 ;  /* 0x0000000400c47c11 */ /* 0x000fe2000f8e08ff */
[----:B------:R-:W-:Y:S01]  /*6390*/  ULDC.64 UR12, c[0x0][0x218] ;  /* 0x00008600000c7ab9 */ /* 0x000fe20000000a00 */
[--C-:B-1----:R-:W-:Y:S01]  /*63a0*/  IMAD.IADD R9, R208, 0x1, -R50.reuse ;  /* 0x00000001d0097824 */ /* 0x102fe200078e0a32 */
        /* <DEDUP_REMOVED lines=9> */
[----:B------:R-:W-:Y:S01]  /*6440*/  IMAD.IADD R15, R211, 0x1, -R12 ;  /* 0x00000001d30f7824 */ /* 0x000fe200078e0a0c */
[----:B------:R-:W-:Y:S01]  /*6450*/  I2FP.F32.S32 R3, R3 ;  /* 0x0000000300037245 */ /* 0x000fe20000201400 */
[C---:B------:R-:W-:Y:S01]  /*6460*/  VIADD R45, R50.reuse, 0x8 ;  /* 0x00000008322d7836 */ /* 0x040fe20000000000 */
[----:B------:R-:W-:Y:S01]  /*6470*/  ISETP.LT.OR P1, PT, R50, R210, P1 ;  /* 0x000000d23200720c */ /* 0x000fe20000f21670 */
[----:B------:R-:W-:Y:S01]  /*6480*/  FFMA.FTZ R70, R9, -UR20, R70 ;  /* 0x8000001409467c23 */ /* 0x000fe20008010046 */
[----:B------:R-:W-:-:S02]  /*6490*/  IMAD.IADD R9, R211, 0x1, -R10 ;  /* 0x00000001d3097824 */ /* 0x000fc400078e0a0a */
[----:B------:R-:W-:Y:S01]  /*64a0*/  FFMA.FTZ R3, R3, -UR20, R2 ;  /* 0x8000001403037c23 */ /* 0x000fe20008010002 */
[C---:B------:R-:W-:Y:S01]  /*64b0*/  IMAD.IADD R2, R211.reuse, 0x1, -R11 ;  /* 0x00000001d3027824 */ /* 0x040fe200078e0a0b */
[----:B------:R-:W-:Y:S01]  /*64c0*/  IABS R15, R15 ;  /* 0x0000000f000f7213 */ /* 0x000fe20000000000 */
[C---:B------:R-:W-:Y:S01]  /*64d0*/  IMAD.IADD R49, R211.reuse, 0x1, -R45 ;  /* 0x00000001d3317824 */ /* 0x040fe200078e0a2d */
[----:B------:R-:W-:Y:S01]  /*64e0*/  IABS R9, R9 ;  /* 0x0000000900097213 */ /* 0x000fe20000000000 */
[C---:B------:R-:W-:Y:S01]  /*64f0*/  VIADD R4, R50.reuse, 0x28 ;  /* 0x0000002832047836 */ /* 0x040fe20000000000 */
        /* <DEDUP_REMOVED lines=14> */
[C---:B------:R-:W-:Y:S02]  /*65e0*/  VIADD R9, R50.reuse, 0x20 ;  /* 0x0000002032097836 */ /* 0x040fe40000000000 */
[----:B------:R-:W-:Y:S01]  /*65f0*/  FFMA.FTZ R49, R49, -UR20, R28 ;  /* 0x8000001431317c23 */ /* 0x000fe2000801001c */
[C---:B------:R-:W-:Y:S01]  /*6600*/  IMAD.IADD R2, R211.reuse, 0x1, -R4 ;  /* 0x00000001d3027824 */ /* 0x040fe200078e0a04 */
[----:B------:R-:W-:Y:S01]  /*6610*/  IABS R14, R14 ;  /* 0x0000000e000e7213 */ /* 0x000fe20000000000 */
[C---:B------:R-:W-:Y:S01]  /*6620*/  IMAD.IADD R42, R211.reuse, 0x1, -R44 ;  /* 0x00000001d32a7824 */ /* 0x040fe200078e0a2c */
[----:B------:R-:W-:Y:S01]  /*6630*/  ISETP.LT.OR P0, PT, R50, R207, P0 ;  /* 0x000000cf3200720c */ /* 0x000fe20000701670 */
        /* <DEDUP_REMOVED lines=9> */
[----:B------:R-:W-:Y:S01]  /*66d0*/  I2FP.F32.S32 R2, R2 ;  /* 0x0000000200027245 */ /* 0x000fe20000201400 */
[----:B------:R-:W-:Y:S01]  /*66e0*/  IMAD R192, R5, 0x2, R194 ;  /* 0x0000000205c07824 */ /* 0x000fe200078e02c2 */
[----:B------:R-:W-:Y:S01]  /*66f0*/  I2FP.F32.S32 R42, R42 ;  /* 0x0000002a002a7245 */ /* 0x000fe20000201400 */
[----:B------:R-:W-:Y:S01]  /*6700*/  LDSM.16.MT88.4 R116, [R194+0xc000] ;  /* 0x00c00000c274783b */ /* 0x000fe20000004200 */
[----:B------:R-:W-:Y:S01]  /*6710*/  I2FP.F32.S32 R40, R40 ;  /* 0x0000002800287245 */ /* 0x000fe20000201400 */
[----:B------:R-:W-:Y:S01]  /*6720*/  FFMA.FTZ R219, R2, -UR20, R23 ;  /* 0x8000001402db7c23 */ /* 0x000fe20008010017 */
[----:B------:R-:W-:Y:S01]  /*6730*/  I2FP.F32.S32 R28, R28 ;  /* 0x0000001c001c7245 */ /* 0x000fe20000201400 */
[----:B------:R-:W-:Y:S01]  /*6740*/  VIADD R2, R50, 0x39 ;  /* 0x0000003932027836 */ /* 0x000fe20000000000 */
[----:B------:R-:W-:Y:S01]  /*6750*/  I2FP.F32.S32 R14, R14 ;  /* 0x0000000e000e7245 */ /* 0x000fe20000201400 */
[----:B------:R-:W-:Y:S01]  /*6760*/  FFMA.FTZ R31, R42, -UR20, R17 ;  /* 0x800000142a1f7c23 */ /* 0x000fe20008010011 */
[----:B------:R-:W-:Y:S01]  /*6770*/  FFMA.FTZ R17, R40, -UR20, R33 ;  /* 0x8000001428117c23 */ /* 0x000fe20008010021 */
[----:B------:R-:W-:Y:S01]  /*6780*/  FFMA.FTZ R223, R28, -UR20, R19 ;  /* 0x800000141cdf7c23 */ /* 0x000fe20008010013 */
[----:B------:R-:W-:-:S02]  /*6790*/  VIADD R42, R50, 0x29 ;  /* 0x00000029322a7836 */ /* 0x000fc40000000000 */
[----:B------:R-:W-:Y:S01]  /*67a0*/  FFMA.FTZ R171, R14, -UR20, R21 ;  /* 0x800000140eab7c23 */ /* 0x000fe20008010015 */
[C---:B------:R-:W-:Y:S01]  /*67b0*/  VIADD R40, R50.reuse, 0x30 ;  /* 0x0000003032287836 */ /* 0x040fe20000000000 */
[----:B------:R-:W-:Y:S01]  /*67c0*/  IABS R43, R43 ;  /* 0x0000002b002b7213 */ /* 0x000fe20000000000 */
[C---:B------:R-:W-:Y:S01]  /*67d0*/  VIADD R28, R50.reuse, 0x31 ;  /* 0x00000031321c7836 */ /* 0x040fe20000000000 */
[----:B------:R-:W-:Y:S01]  /*67e0*/  ISETP.GE.AND P4, PT, R13, R209, PT ;  /* 0x000000d10d00720c */ /* 0x000fe20003f86270 */
[----:B------:R-:W-:Y:S01]  /*67f0*/  VIADD R14, R50, 0x38 ;  /* 0x00000038320e7836 */ /* 0x000fe20000000000 */
[----:B------:R-:W-:Y:S01]  /*6800*/  I2FP.F32.S32 R43, R43 ;  /* 0x0000002b002b7245 */ /* 0x000fe20000201400 */
[----:B------:R-:W-:Y:S01]  /*6810*/  IMAD.IADD R50, R211, 0x1, -R2 ;  /* 0x00000001d3327824 */ /* 0x000fe200078e0a02 */
[----:B------:R-:W-:Y:S01]  /*6820*/  ISETP.GE.AND P2, PT, R45, R209, PT ;  /* 0x000000d12d00720c */ /* 0x000fe20003f46270 */
[----:B------:R-:W-:Y:S01]  /*6830*/  IMAD.IADD R21, R211, 0x1, -R42 ;  /* 0x00000001d3157824 */ /* 0x000fe200078e0a2a */
[----:B------:R-:W-:Y:S01]  /*6840*/  ISETP.LT.OR P4, PT, R13, R210, P4 ;  /* 0x000000d20d00720c */ /* 0x000fe20002781670 */
[----:B------:R-:W-:Y:S01]  /*6850*/  IMAD.IADD R52, R211, 0x1, -R28 ;  /* 0x00000001d3347824 */ /* 0x000fe200078e0a1c */
[----:B------:R-:W-:Y:S01]  /*6860*/  IABS R50, R50 ;  /* 0x0000003200327213 */ /* 0x000fe20000000000 */
[----:B------:R-:W-:Y:S01]  /*6870*/  FFMA.FTZ R43, R43, -UR20, R68 ;  /* 0x800000142b2b7c23 */ /* 0x000fe20008010044 */
[----:B------:R-:W-:Y:S01]  /*6880*/  IMAD.IADD R19, R211, 0x1, -R14 ;  /* 0x00000001d3137824 */ /* 0x000fe200078e0a0e */
[----:B------:R-:W-:Y:S01]  /*6890*/  ISETP.LT.OR P2, PT, R45, R210, P2 ;  /* 0x000000d22d00720c */ /* 0x000fe20001741670 */
[----:B------:R-:W-:Y:S01]  /*68a0*/  IMAD.IADD R54, R211, 0x1, -R40 ;  /* 0x00000001d3367824 */ /* 0x000fe200078e0a28 */
[----:B------:R-:W-:Y:S01]  /*68b0*/  I2FP.F32.S32 R50, R50 ;  /* 0x0000003200327245 */ /* 0x000fe20000201400 */
[----:B------:R-:W-:Y:S01]  /*68c0*/  LDSM.16.MT88.4 R64, [R192+0xe000] ;  /* 0x00e00000c040783b */ /* 0x000fe20000004200 */
[----:B------:R-:W-:Y:S01]  /*68d0*/  IABS R21, R21 ;  /* 0x0000001500157213 */ /* 0x000fe20000000000 */
[----:B------:R-:W-:Y:S01]  /*68e0*/  IMAD R193, R5, 0x2, R196 ;  /* 0x0000000205c17824 */ /* 0x000fe200078e02c4 */
[----:B------:R-:W-:Y:S01]  /*68f0*/  IABS R52, R52 ;  /* 0x0000003400347213 */ /* 0x000fe20000000000 */
[----:B------:R-:W-:Y:S01]  /*6900*/  FFMA.FTZ R149, R50, -UR20, R39 ;  /* 0x8000001432957c23 */ /* 0x000fe20008010027 */
[----:B------:R-:W-:Y:S01]  /*6910*/  IABS R19, R19 ;  /* 0x0000001300137213 */ /* 0x000fe20000000000 */
[----:B------:R-:W-:Y:S01]  /*6920*/  LDSM.16.MT88.4 R72, [R196+0x10000] ;  /* 0x01000000c448783b */ /* 0x000fe20000004200 */
[----:B------:R-:W-:-:S02]  /*6930*/  FSEL R43, R43, -INF , !P4 ;  /* 0xff8000002b2b7808 */ /* 0x000fc40006000000 */
[-C--:B------:R-:W-:Y:S01]  /*6940*/  ISETP.GE.AND P5, PT, R12, R209.reuse, PT ;  /* 0x000000d10c00720c */ /* 0x080fe20003fa6270 */
[----:B------:R-:W-:Y:S01]  /*6950*/  LDSM.16.MT88.4 R80, [R194+0x10000] ;  /* 0x01000000c250783b */ /* 0x000fe20000004200 */
[----:B------:R-:W-:Y:S02]  /*6960*/  FSEL R3, R3, -INF , !P1 ;  /* 0xff80000003037808 */ /* 0x000fe40004800000 */
[-C--:B------:R-:W-:Y:S01]  /*6970*/  ISETP.GE.AND P4, PT, R10, R209.reuse, PT ;  /* 0x000000d10a00720c */ /* 0x080fe20003f86270 */
[----:B------:R-:W-:Y:S01]  /*6980*/  LDSM.16.MT88.4 R88, [R193+0x10000] ;  /* 0x01000000c158783b */ /* 0x000fe20000004200 */
[----:B------:R-:W-:Y:S02]  /*6990*/  FSEL R39, R49, -INF , !P2 ;  /* 0xff80000031277808 */ /* 0x000fe40005000000 */
[-C--:B------:R-:W-:Y:S01]  /*69a0*/  ISETP.GE.AND P1, PT, R11, R209.reuse, PT ;  /* 0x000000d10b00720c */ /* 0x080fe20003f26270 */
[----:B------:R-:W-:Y:S01]  /*69b0*/  LDSM.16.MT88.4 R108, [R193+0xc000] ;  /* 0x00c00000c16c783b */ /* 0x000fe20000004200 */
[----:B------:R-:W-:-:S02]  /*69c0*/  ISETP.GE.AND P2, PT, R44, R209, PT ;  /* 0x000000d12c00720c */ /* 0x000fc40003f46270 */
[----:B------:R-:W-:Y:S01]  /*69d0*/  I2FP.F32.S32 R21, R21 ;  /* 0x0000001500157245 */ /* 0x000fe20000201400 */
[----:B------:R-:W-:Y:S01]  /*69e0*/  LDSM.16.MT88.4 R100, [R192+0xc000] ;  /* 0x00c00000c064783b */ /* 0x000fe20000004200 */
[----:B------:R-:W-:Y:S02]  /*69f0*/  I2FP.F32.S32 R52, R52 ;  /* 0x0000003400347245 */ /* 0x000fe40000201400 */
[----:B------:R-:W-:Y:S01]  /*6a00*/  I2FP.F32.S32 R19, R19 ;  /* 0x0000001300137245 */ /* 0x000fe20000201400 */
[----:B------:R-:W-:Y:S01]  /*6a10*/  FFMA.FTZ R26, R21, -UR20, R26 ;  /* 0x80000014151a7c23 */ /* 0x000fe2000801001a */
[-C--:B------:R-:W-:Y:S01]  /*6a20*/  ISETP.LT.OR P5, PT, R12, R210.reuse, P5 ;  /* 0x000000d20c00720c */ /* 0x080fe20002fa1670 */
[----:B------:R-:W-:Y:S01]  /*6a30*/  FFMA.FTZ R215, R52, -UR20, R37 ;  /* 0x8000001434d77c23 */ /* 0x000fe20008010025 */
[-C--:B------:R-:W-:Y:S01]  /*6a40*/  ISETP.LT.OR P4, PT, R10, R210.reuse, P4 ;  /* 0x000000d20a00720c */ /* 0x080fe20002781670 */
[----:B------:R-:W-:Y:S01]  /*6a50*/  FFMA.FTZ R38, R19, -UR20, R38 ;  /* 0x8000001413267c23 */ /* 0x000fe20008010026 */
[-C--:B------:R-:W-:Y:S01]  /*6a60*/  ISETP.LT.OR P1, PT, R11, R210.reuse, P1 ;  /* 0x000000d20b00720c */ /* 0x080fe20000f21670 */
[----:B------:R-:W-:Y:S01]  /*6a70*/  LDSM.16.MT88.4 R56, [R193+0xe000] ;  /* 0x00e00000c138783b */ /* 0x000fe20000004200 */
[----:B------:R-:W-:-:S02]  /*6a80*/  ISETP.LT.OR P2, PT, R44, R210, P2 ;  /* 0x000000d22c00720c */ /* 0x000fc40001741670 */
[----:B------:R-:W-:Y:S01]  /*6a90*/  FSEL R37, R48, -INF , !P5 ;  /* 0xff80000030257808 */ /* 0x000fe20006800000 */
[----:B------:R-:W-:Y:S01]  /*6aa0*/  LDSM.16.MT88.4 R136, [R192+0x10000] ;  /* 0x01000000c088783b */ /* 0x000fe20000004200 */
[----:B------:R-:W-:Y:S02]  /*6ab0*/  FSEL R21, R46, -INF , !P4 ;  /* 0xff8000002e157808 */ /* 0x000fe40006000000 */
[-C--:B------:R-:W-:Y:S01]  /*6ac0*/  ISETP.GE.AND P5, PT, R15, R209.reuse, PT ;  /* 0x000000d10f00720c */ /* 0x080fe20003fa6270 */
[----:B------:R-:W-:Y:S01]  /*6ad0*/  LDSM.16.MT88.4 R48, [R194+0xe000] ;  /* 0x00e00000c230783b */ /* 0x000fe20000004200 */
[----:B------:R-:W-:Y:S02]  /*6ae0*/  FSEL R23, R47, -INF , !P1 ;  /* 0xff8000002f177808 */ /* 0x000fe40004800000 */
[----:B------:R-:W-:Y:S02]  /*6af0*/  ISETP.GE.AND P4, PT, R8, R209, PT ;  /* 0x000000d10800720c */ /* 0x000fe40003f86270 */
[----:B------:R-:W-:-:S02]  /*6b00*/  FSEL R19, R31, -INF , !P2 ;  /* 0xff8000001f137808 */ /* 0x000fc40005000000 */
[-C--:B------:R-:W-:Y:S02]  /*6b10*/  ISETP.GE.AND P1, PT, R9, R209.reuse, PT ;  /* 0x000000d10900720c */ /* 0x080fe40003f26270 */
[----:B------:R-:W-:Y:S02]  /*6b20*/  ISETP.GE.AND P2, PT, R4, R209, PT ;  /* 0x000000d10400720c */ /* 0x000fe40003f46270 */
[----:B------:R-:W-:Y:S02]  /*6b30*/  IABS R54, R54 ;  /* 0x0000003600367213 */ /* 0x000fe40000000000 */
[-C--:B------:R-:W-:Y:S02]  /*6b40*/  ISETP.LT.OR P5, PT, R15, R210.reuse, P5 ;  /* 0x000000d20f00720c */ /* 0x080fe40002fa1670 */
[-C--:B------:R-:W-:Y:S02]  /*6b50*/  ISETP.LT.OR P4, PT, R8, R210.reuse, P4 ;  /* 0x000000d20800720c */ /* 0x080fe40002781670 */
[----:B------:R-:W-:-:S02]  /*6b60*/  ISETP.LT.OR P1, PT, R9, R210, P1 ;  /* 0x000000d20900720c */ /* 0x000fc40000f21670 */
[----:B------:R-:W-:Y:S02]  /*6b70*/  ISETP.LT.OR P2, PT, R4, R210, P2 ;  /* 0x000000d20400720c */ /* 0x000fe40001741670 */
[----:B------:R-:W-:Y:S02]  /*6b80*/  I2FP.F32.S32 R54, R54 ;  /* 0x0000003600367245 */ /* 0x000fe40000201400 */
[----:B------:R-:W-:Y:S02]  /*6b90*/  FSEL R17, R17, -INF , !P5 ;  /* 0xff80000011117808 */ /* 0x000fe40006800000 */
[----:B------:R-:W-:Y:S01]  /*6ba0*/  FSEL R171, R171, -INF , !P4 ;  /* 0xff800000abab7808 */ /* 0x000fe20006000000 */
[----:B------:R-:W-:Y:S01]  /*6bb0*/  FFMA.FTZ R35, R54, -UR20, R35 ;  /* 0x8000001436237c23 */ /* 0x000fe20008010023 */
[----:B------:R-:W-:Y:S02]  /*6bc0*/  ISETP.GE.AND P5, PT, R42, R209, PT ;  /* 0x000000d12a00720c */ /* 0x000fe40003fa6270 */
[----:B------:R-:W-:-:S02]  /*6bd0*/  FSEL R223, R223, -INF , !P1 ;  /* 0xff800000dfdf7808 */ /* 0x000fc40004800000 */
[-C--:B------:R-:W-:Y:S02]  /*6be0*/  ISETP.GE.AND P4, PT, R28, R209.reuse, PT ;  /* 0x000000d11c00720c */ /* 0x080fe40003f86270 */
[----:B------:R-:W-:Y:S02]  /*6bf0*/  FSEL R219, R219, -INF , !P2 ;  /* 0xff800000dbdb7808 */ /* 0x000fe40005000000 */
[-C--:B------:R-:W-:Y:S02]  /*6c00*/  ISETP.GE.AND P1, PT, R40, R209.reuse, PT ;  /* 0x000000d12800720c */ /* 0x080fe40003f26270 */
[----:B------:R-:W-:Y:S02]  /*6c10*/  ISETP.GE.AND P2, PT, R14, R209, PT ;  /* 0x000000d10e00720c */ /* 0x000fe40003f46270 */
[-C--:B------:R-:W-:Y:S02]  /*6c20*/  ISETP.LT.OR P5, PT, R42, R210.reuse, P5 ;  /* 0x000000d22a00720c */ /* 0x080fe40002fa1670 */
[----:B------:R-:W-:-:S02]  /*6c30*/  ISETP.LT.OR P4, PT, R28, R210, P4 ;  /* 0x000000d21c00720c */ /* 0x000fc40002781670 */
[-C--:B------:R-:W-:Y:S02]  /*6c40*/  ISETP.LT.OR P1, PT, R40, R210.reuse, P1 ;  /* 0x000000d22800720c */ /* 0x080fe40000f21670 */
[----:B------:R-:W-:Y:S02]  /*6c50*/  ISETP.LT.OR P2, PT, R14, R210, P2 ;  /* 0x000000d20e00720c */ /* 0x000fe40001741670 */
[----:B------:R-:W-:Y:S02]  /*6c60*/  FSEL R173, R26, -INF , !P5 ;  /* 0xff8000001aad7808 */ /* 0x000fe40006800000 */
[----:B------:R-:W-:Y:S02]  /*6c70*/  FSEL R215, R215, -INF , !P4 ;  /* 0xff800000d7d77808 */ /* 0x000fe40006000000 */
[----:B------:R-:W-:Y:S02]  /*6c80*/  ISETP.GE.AND P5, PT, R13, R206, PT ;  /* 0x000000ce0d00720c */ /* 0x000fe40003fa6270 */
[----:B------:R-:W-:-:S02]  /*6c90*/  FSEL R217, R35, -INF , !P1 ;  /* 0xff80000023d97808 */ /* 0x000fc40004800000 */
[-C--:B------:R-:W-:Y:S02]  /*6ca0*/  ISETP.GE.AND P4, PT, R45, R206.reuse, PT ;  /* 0x000000ce2d00720c */ /* 0x080fe40003f86270 */
[----:B------:R-:W-:Y:S02]  /*6cb0*/  FSEL R151, R38, -INF , !P2 ;  /* 0xff80000026977808 */ /* 0x000fe40005000000 */
[-C--:B------:R-:W-:Y:S02]  /*6cc0*/  ISETP.GE.AND P2, PT, R12, R206.reuse, PT ;  /* 0x000000ce0c00720c */ /* 0x080fe40003f46270 */
[----:B------:R-:W-:Y:S02]  /*6cd0*/  FSEL R35, R70, -INF , !P0 ;  /* 0xff80000046237808 */ /* 0x000fe40004000000 */
[----:B------:R-:W-:Y:S02]  /*6ce0*/  ISETP.GE.AND P0, PT, R10, R206, PT ;  /* 0x000000ce0a00720c */ /* 0x000fe40003f06270 */
[-C--:B------:R-:W-:Y:S01]  /*6cf0*/  ISETP.LT.OR P5, PT, R13, R207.reuse, P5 ;  /* 0x000000cf0d00720c */ /* 0x080fe20002fa1670 */
[C---:B------:R-:W-:Y:S01]  /*6d00*/  IMAD.IADD R13, R208.reuse, 0x1, -R13 ;  /* 0x00000001d00d7824 */ /* 0x040fe200078e0a0d */
[-C--:B------:R-:W-:Y:S01]  /*6d10*/  ISETP.LT.OR P4, PT, R45, R207.reuse, P4 ;  /* 0x000000cf2d00720c */ /* 0x080fe20002781670 */
[----:B------:R-:W-:Y:S01]  /*6d20*/  IMAD.IADD R45, R208, 0x1, -R45 ;  /* 0x00000001d02d7824 */ /* 0x000fe200078e0a2d */
[-C--:B------:R-:W-:Y:S01]  /*6d30*/  ISETP.LT.OR P2, PT, R12, R207.reuse, P2 ;  /* 0x000000cf0c00720c */ /* 0x080fe20001741670 */
[----:B------:R-:W-:Y:S01]  /*6d40*/  IMAD.IADD R12, R208, 0x1, -R12 ;  /* 0x00000001d00c7824 */ /* 0x000fe200078e0a0c */
[----:B------:R-:W-:Y:S01]  /*6d50*/  ISETP.LT.OR P0, PT, R10, R207, P0 ;  /* 0x000000cf0a00720c */ /* 0x000fe20000701670 */
[----:B------:R-:W-:Y:S01]  /*6d60*/  IMAD.IADD R10, R208, 0x1, -R10 ;  /* 0x00000001d00a7824 */ /* 0x000fe200078e0a0a */
[----:B------:R-:W-:-:S02]  /*6d70*/  ISETP.GE.AND P1, PT, R2, R209, PT ;  /* 0x000000d10200720c */ /* 0x000fc40003f26270 */
[----:B------:R-:W-:Y:S02]  /*6d80*/  IABS R13, R13 ;  /* 0x0000000d000d7213 */ /* 0x000fe40000000000 */
[----:B------:R-:W-:Y:S02]  /*6d90*/  IABS R45, R45 ;  /* 0x0000002d002d7213 */ /* 0x000fe40000000000 */
[----:B------:R-:W-:Y:S02]  /*6da0*/  IABS R12, R12 ;  /* 0x0000000c000c7213 */ /* 0x000fe40000000000 */
[----:B------:R-:W-:Y:S02]  /*6db0*/  IABS R10, R10 ;  /* 0x0000000a000a7213 */ /* 0x000fe40000000000 */
[----:B------:R-:W-:Y:S02]  /*6dc0*/  ISETP.LT.OR P1, PT, R2, R210, P1 ;  /* 0x000000d20200720c */ /* 0x000fe40000f21670 */
        /* <DEDUP_REMOVED lines=8> */
[----:B------:R-:W-:Y:S01]  /*6e50*/  ISETP.GE.AND P1, PT, R11, R206, PT ;  /* 0x000000ce0b00720c */ /* 0x000fe20003f26270 */
[----:B------:R-:W-:Y:S01]  /*6e60*/  FFMA.FTZ R41, R10, -UR20, R41 ;  /* 0x800000140a297c23 */ /* 0x000fe20008010029 */
[----:B------:R-:W-:Y:S01]  /*6e70*/  FSEL R31, R29, -INF , !P4 ;  /* 0xff8000001d1f7808 */ /* 0x000fe20006000000 */
[C---:B------:R-:W-:Y:S01]  /*6e80*/  IMAD.IADD R10, R208.reuse, 0x1, -R15 ;  /* 0x00000001d00a7824 */ /* 0x040fe200078e0a0f */
[----:B------:R-:W-:Y:S01]  /*6e90*/  ISETP.LT.OR P1, PT, R11, R207, P1 ;  /* 0x000000cf0b00720c */ /* 0x000fe20000f21670 */
[----:B------:R-:W-:Y:S01]  /*6ea0*/  IMAD.IADD R11, R208, 0x1, -R11 ;  /* 0x00000001d00b7824 */ /* 0x000fe200078e0a0b */
[----:B------:R-:W-:-:S02]  /*6eb0*/  FSEL R29, R13, -INF , !P2 ;  /* 0xff8000000d1d7808 */ /* 0x000fc40005000000 */
[----:B------:R-:W-:Y:S02]  /*6ec0*/  FSEL R13, R41, -INF , !P0 ;  /* 0xff800000290d7808 */ /* 0x000fe40004000000 */
[CC--:B------:R-:W-:Y:S02]  /*6ed0*/  ISETP.GE.AND P0, PT, R4.reuse, R206.reuse, PT ;  /* 0x000000ce0400720c */ /* 0x0c0fe40003f06270 */
[----:B------:R-:W-:Y:S02]  /*6ee0*/  IABS R11, R11 ;  /* 0x0000000b000b7213 */ /* 0x000fe40000000000 */
[----:B------:R-:W-:Y:S01]  /*6ef0*/  ISETP.LT.OR P0, PT, R4, R207, P0 ;  /* 0x000000cf0400720c */ /* 0x000fe20000701670 */
[----:B------:R-:W-:Y:S01]  /*6f00*/  IMAD.IADD R4, R208, 0x1, -R4 ;  /* 0x00000001d0047824 */ /* 0x000fe200078e0a04 */
[----:B------:R-:W-:Y:S02]  /*6f10*/  I2FP.F32.S32 R11, R11 ;  /* 0x0000000b000b7245 */ /* 0x000fe40000201400 */
[----:B------:R-:W-:-:S02]  /*6f20*/  ISETP.GE.AND P4, PT, R15, R206, PT ;  /* 0x000000ce0f00720c */ /* 0x000fc40003f86270 */
[----:B------:R-:W-:Y:S01]  /*6f30*/  IABS R4, R4 ;  /* 0x0000000400047213 */ /* 0x000fe20000000000 */
[----:B------:R-:W-:Y:S01]  /*6f40*/  FFMA.FTZ R11, R11, -UR20, R16 ;  /* 0x800000140b0b7c23 */ /* 0x000fe20008010010 */
[----:B------:R-:W-:Y:S02]  /*6f50*/  ISETP.LT.OR P4, PT, R15, R207, P4 ;  /* 0x000000cf0f00720c */ /* 0x000fe40002781670 */
[----:B------:R-:W-:Y:S02]  /*6f60*/  I2FP.F32.S32 R47, R4 ;  /* 0x00000004002f7245 */ /* 0x000fe40000201400 */
[----:B------:R-:W-:Y:S02]  /*6f70*/  FSEL R15, R11, -INF , !P1 ;  /* 0xff8000000b0f7808 */ /* 0x000fe40004800000 */
[----:B------:R-:W-:Y:S01]  /*6f80*/  FMNMX.FTZ R4, R3, R43, !PT ;  /* 0x0000002b03047209 */ /* 0x000fe20007810000 */
[----:B------:R-:W-:Y:S01]  /*6f90*/  FFMA.FTZ R24, R47, -UR20, R24 ;  /* 0x800000142f187c23 */ /* 0x000fe20008010018 */
[----:B------:R-:W-:-:S02]  /*6fa0*/  ISETP.GE.AND P1, PT, R8, R206, PT ;  /* 0x000000ce0800720c */ /* 0x000fc40003f26270 */
[----:B------:R-:W-:Y:S02]  /*6fb0*/  FSEL R33, R26, -INF , !P5 ;  /* 0xff8000001a217808 */ /* 0x000fe40006800000 */
[----:B------:R-:W-:Y:S02]  /*6fc0*/  ISETP.GE.AND P5, PT, R44, R206, PT ;  /* 0x000000ce2c00720c */ /* 0x000fe40003fa6270 */
[----:B------:R-:W-:Y:S02]  /*6fd0*/  FMNMX.FTZ R4, R39, R4, !PT ;  /* 0x0000000427047209 */ /* 0x000fe40007810000 */
[-C--:B------:R-:W-:Y:S01]  /*6fe0*/  ISETP.LT.OR P1, PT, R8, R207.reuse, P1 ;  /* 0x000000cf0800720c */ /* 0x080fe20000f21670 */
[----:B------:R-:W-:Y:S01]  /*6ff0*/  IMAD.IADD R8, R208, 0x1, -R8 ;  /* 0x00000001d0087824 */ /* 0x000fe200078e0a08 */
[----:B------:R-:W-:Y:S01]  /*7000*/  ISETP.LT.OR P5, PT, R44, R207, P5 ;  /* 0x000000cf2c00720c */ /* 0x000fe20002fa1670 */
[----:B------:R-:W-:Y:S01]  /*7010*/  IMAD.IADD R44, R208, 0x1, -R44 ;  /* 0x00000001d02c7824 */ /* 0x000fe200078e0a2c */
[----:B------:R-:W-:-:S02]  /*7020*/  FMNMX.FTZ R4, R37, R4, !PT ;  /* 0x0000000425047209 */ /* 0x000fc40007810000 */
[----:B------:R-:W-:Y:S02]  /*7030*/  ISETP.GE.AND P2, PT, R9, R206, PT ;  /* 0x000000ce0900720c */ /* 0x000fe40003f46270 */
[----:B------:R-:W-:Y:S02]  /*7040*/  IABS R8, R8 ;  /* 0x0000000800087213 */ /* 0x000fe40000000000 */
[----:B------:R-:W-:Y:S02]  /*7050*/  FMNMX.FTZ R4, R23, R4, !PT ;  /* 0x0000000417047209 */ /* 0x000fe40007810000 */
[----:B------:R-:W-:Y:S02]  /*7060*/  IABS R44, R44 ;  /* 0x0000002c002c7213 */ /* 0x000fe40000000000 */
[----:B------:R-:W-:Y:S01]  /*7070*/  ISETP.LT.OR P2, PT, R9, R207, P2 ;  /* 0x000000cf0900720c */ /* 0x000fe20001741670 */
[----:B------:R-:W-:Y:S01]  /*7080*/  IMAD.IADD R9, R208, 0x1, -R9 ;  /* 0x00000001d0097824 */ /* 0x000fe200078e0a09 */
[----:B------:R-:W-:-:S02]  /*7090*/  I2FP.F32.S32 R45, R8 ;  /* 0x00000008002d7245 */ /* 0x000fc40000201400 */
[----:B------:R-:W-:Y:S02]  /*70a0*/  FMNMX.FTZ R4, R21, R4, !PT ;  /* 0x0000000415047209 */ /* 0x000fe40007810000 */
[----:B------:R-:W-:Y:S01]  /*70b0*/  FMNMX.FTZ R8, R35, R33, !PT ;  /* 0x0000002123087209 */ /* 0x000fe20007810000 */
[----:B------:R-:W-:Y:S01]  /*70c0*/  FFMA.FTZ R34, R45, -UR20, R34 ;  /* 0x800000142d227c23 */ /* 0x000fe20008010022 */
[----:B------:R-:W-:Y:S01]  /*70d0*/  IABS R10, R10 ;  /* 0x0000000a000a7213 */ /* 0x000fe20000000000 */
[----:B------:R-:W-:Y:S01]  /*70e0*/  IMAD.IADD R45, R208, 0x1, -R14 ;  /* 0x00000001d02d7824 */ /* 0x000fe200078e0a0e */
[----:B------:R-:W-:Y:S02]  /*70f0*/  I2FP.F32.S32 R11, R44 ;  /* 0x0000002c000b7245 */ /* 0x000fe40000201400 */
[----:B------:R-:W-:Y:S02]  /*7100*/  FMNMX.FTZ R4, R19, R4, !PT ;  /* 0x0000000413047209 */ /* 0x000fe40007810000 */
[----:B------:R-:W-:Y:S01]  /*7110*/  FMNMX.FTZ R8, R31, R8, !PT ;  /* 0x000000081f087209 */ /* 0x000fe20007810000 */
[----:B------:R-:W-:Y:S01]  /*7120*/  FFMA.FTZ R11, R11, -UR20, R20 ;  /* 0x800000140b0b7c23 */ /* 0x000fe20008010014 */
[----:B------:R-:W-:-:S02]  /*7130*/  IABS R9, R9 ;  /* 0x0000000900097213 */ /* 0x000fc40000000000 */
[----:B------:R-:W-:Y:S02]  /*7140*/  I2FP.F32.S32 R41, R10 ;  /* 0x0000000a00297245 */ /* 0x000fe40000201400 */
[----:B------:R-:W-:Y:S02]  /*7150*/  FMNMX.FTZ R4, R17, R4, !PT ;  /* 0x0000000411047209 */ /* 0x000fe40007810000 */
[----:B------:R-:W-:Y:S01]  /*7160*/  FMNMX.FTZ R8, R29, R8, !PT ;  /* 0x000000081d087209 */ /* 0x000fe20007810000 */
[----:B------:R-:W-:Y:S01]  /*7170*/  FFMA.FTZ R32, R41, -UR20, R32 ;  /* 0x8000001429207c23 */ /* 0x000fe20008010020 */
[----:B------:R-:W-:Y:S02]  /*7180*/  I2FP.F32.S32 R9, R9 ;  /* 0x0000000900097245 */ /* 0x000fe40000201400 */
[----:B------:R-:W-:Y:S02]  /*7190*/  FSEL R11, R11, -INF , !P5 ;  /* 0xff8000000b0b7808 */ /* 0x000fe40006800000 */
[----:B------:R-:W-:Y:S01]  /*71a0*/  ISETP.GE.AND P5, PT, R42, R206, PT ;  /* 0x000000ce2a00720c */ /* 0x000fe20003fa6270 */
[----:B------:R-:W-:Y:S01]  /*71b0*/  FFMA.FTZ R18, R9, -UR20, R18 ;  /* 0x8000001409127c23 */ /* 0x000fe20008010012 */
[----:B------:R-:W-:-:S02]  /*71c0*/  FMNMX.FTZ R4, R223, R4, !PT ;  /* 0x00000004df047209 */ /* 0x000fc40007810000 */
[----:B------:R-:W-:Y:S02]  /*71d0*/  FMNMX.FTZ R8, R15, R8, !PT ;  /* 0x000000080f087209 */ /* 0x000fe40007810000 */
[----:B------:R-:W-:Y:S02]  /*71e0*/  FSEL R9, R32, -INF , !P4 ;  /* 0xff80000020097808 */ /* 0x000fe40006000000 */
[----:B------:R-:W-:Y:S02]  /*71f0*/  ISETP.GE.AND P4, PT, R40, R206, PT ;  /* 0x000000ce2800720c */ /* 0x000fe40003f86270 */
[----:B------:R-:W-:Y:S01]  /*7200*/  ISETP.LT.OR P5, PT, R42, R207, P5 ;  /* 0x000000cf2a00720c */ /* 0x000fe20002fa1670 */
[----:B------:R-:W-:Y:S01]  /*7210*/  IMAD.IADD R42, R208, 0x1, -R42 ;  /* 0x00000001d02a7824 */ /* 0x000fe200078e0a2a */
[----:B------:R-:W-:Y:S02]  /*7220*/  FMNMX.FTZ R4, R171, R4, !PT ;  /* 0x00000004ab047209 */ /* 0x000fe40007810000 */
[----:B------:R-:W-:-:S02]  /*7230*/  FMNMX.FTZ R8, R13, R8, !PT ;  /* 0x000000080d087209 */ /* 0x000fc40007810000 */
[----:B------:R-:W-:Y:S02]  /*7240*/  FSEL R179, R18, -INF , !P2 ;  /* 0xff80000012b37808 */ /* 0x000fe40005000000 */
[----:B------:R-:W-:Y:S01]  /*7250*/  ISETP.LT.OR P4, PT, R40, R207, P4 ;  /* 0x000000cf2800720c */ /* 0x000fe20002781670 */
[----:B------:R-:W-:Y:S01]  /*7260*/  IMAD.IADD R40, R208, 0x1, -R40 ;  /* 0x00000001d0287824 */ /* 0x000fe200078e0a28 */
[----:B------:R-:W-:Y:S02]  /*7270*/  ISETP.GE.AND P2, PT, R28, R206, PT ;  /* 0x000000ce1c00720c */ /* 0x000fe40003f46270 */
        /* <DEDUP_REMOVED lines=12> */
[----:B------:R-:W-:Y:S01]  /*7340*/  FMNMX.FTZ R8, R179, R8, !PT ;  /* 0x00000008b3087209 */ /* 0x000fe20007810000 */
[----:B------:R-:W-:Y:S01]  /*7350*/  IMAD.IADD R41, R208, 0x1, -R2 ;  /* 0x00000001d0297824 */ /* 0x000fe200078e0a02 */
[----:B------:R-:W-:Y:S02]  /*7360*/  IABS R28, R28 ;  /* 0x0000001c001c7213 */ /* 0x000fe40000000000 */
[----:B------:R-:W-:Y:S02]  /*7370*/  I2FP.F32.S32 R40, R40 ;  /* 0x0000002800287245 */ /* 0x000fe40000201400 */
[----:B------:R-:W-:Y:S02]  /*7380*/  FSEL R147, R24, -INF , !P0 ;  /* 0xff80000018937808 */ /* 0x000fe40004000000 */
[----:B------:R-:W-:Y:S01]  /*7390*/  FMNMX.FTZ R4, R215, R4, !PT ;  /* 0x00000004d7047209 */ /* 0x000fe20007810000 */
[----:B------:R-:W-:Y:S01]  /*73a0*/  FFMA.FTZ R25, R40, -UR20, R25 ;  /* 0x8000001428197c23 */ /* 0x000fe20008010019 */
[----:B------:R-:W-:-:S02]  /*73b0*/  FMNMX.FTZ R8, R175, R8, !PT ;  /* 0x00000008af087209 */ /* 0x000fc40007810000 */
[----:B------:R-:W-:Y:S02]  /*73c0*/  I2FP.F32.S32 R28, R28 ;  /* 0x0000001c001c7245 */ /* 0x000fe40000201400 */
[----:B------:R-:W-:Y:S02]  /*73d0*/  IABS R45, R45 ;  /* 0x0000002d002d7213 */ /* 0x000fe40000000000 */
[----:B------:R-:W-:Y:S01]  /*73e0*/  FMNMX.FTZ R4, R151, R4, !PT ;  /* 0x0000000497047209 */ /* 0x000fe20007810000 */
[----:B------:R-:W-:Y:S01]  /*73f0*/  FFMA.FTZ R27, R28, -UR20, R27 ;  /* 0x800000141c1b7c23 */ /* 0x000fe2000801001b */
[----:B------:R-:W-:Y:S02]  /*7400*/  FSEL R145, R22, -INF , !P5 ;  /* 0xff80000016917808 */ /* 0x000fe40006800000 */
[----:B------:R-:W-:Y:S02]  /*7410*/  FMNMX.FTZ R8, R147, R8, !PT ;  /* 0x0000000893087209 */ /* 0x000fe40007810000 */
[----:B------:R-:W-:-:S02]  /*7420*/  IABS R41, R41 ;  /* 0x0000002900297213 */ /* 0x000fc40000000000 */
        /* <DEDUP_REMOVED lines=8> */
[-C--:B------:R-:W-:Y:S02]  /*74b0*/  ISETP.LT.OR P1, PT, R14, R207.reuse, P1 ;  /* 0x000000cf0e00720c */ /* 0x080fe40000f21670 */
[C---:B------:R-:W-:Y:S01]  /*74c0*/  ISETP.GE.AND P0, PT, R2.reuse, R206, PT ;  /* 0x000000ce0200720c */ /* 0x040fe20003f06270 */
        /* <DEDUP_REMOVED lines=22> */
[----:B------:R-:W2:Y:S01]  /*7630*/  LDSM.16.MT88.4 R40, [R196+0xe000] ;  /* 0x00e00000c428783b */ /* 0x000ea20000004200 */
[--C-:B------:R-:W-:Y:S01]  /*7640*/  FFMA.FTZ R158, R37, UR16, -R140.reuse ;  /* 0x00000010259e7c23 */ /* 0x100fe2000801088c */
[--C-:B------:R-:W-:Y:S01]  /*7650*/  FFMA.FTZ R157, R19, UR16, -R140.reuse ;  /* 0x00000010139d7c23 */ /* 0x100fe2000801088c */
[----:B------:R-:W-:Y:S01]  /*7660*/  MUFU.EX2 R167, R167 ;  /* 0x000000a700a77308 */ /* 0x000fe20000000800 */
[--C-:B------:R-:W-:Y:S01]  /*7670*/  FFMA.FTZ R0, R17, UR16, -R140.reuse ;  /* 0x0000001011007c23 */ /* 0x100fe2000801088c */
[--C-:B------:R-:W-:Y:S01]  /*7680*/  FFMA.FTZ R161, R23, UR16, -R140.reuse ;  /* 0x0000001017a17c23 */ /* 0x100fe2000801088c */
[----:B------:R-:W3:Y:S01]  /*7690*/  LDSM.16.MT88.4 R16, [R196+0xc800] ;  /* 0x00c80000c410783b */ /* 0x000ee20000004200 */
[----:B-1----:R-:W-:Y:S01]  /*76a0*/  FMNMX.FTZ R3, R25, R2, !PT ;  /* 0x0000000219037209 */ /* 0x002fe20007810000 */
[--C-:B------:R-:W-:Y:S01]  /*76b0*/  FFMA.FTZ R156, R21, UR16, -R140.reuse ;  /* 0x00000010159c7c23 */ /* 0x100fe2000801088c */
        /* <DEDUP_REMOVED lines=21> */
[--C-:B------:R-:W-:Y:S01]  /*7810*/  FFMA.FTZ R2, R9, UR16, -R174.reuse ;  /* 0x0000001009027c23 */ /* 0x100fe200080108ae */
[----:B------:R-:W5:Y:S01]  /*7820*/  LDSM.16.MT88.4 R12, [R194+0xc800] ;  /* 0x00c80000c20c783b */ /* 0x000f620000004200 */
[----:B-1----:R-:W-:Y:S01]  /*7830*/  F2FP.F16.F32.PACK_AB R96, R162, R167 ;  /* 0x000000a7a260723e */ /* 0x002fe200000000ff */
[--C-:B------:R-:W-:Y:S01]  /*7840*/  FFMA.FTZ R170, R179, UR16, -R174.reuse ;  /* 0x00000010b3aa7c23 */ /* 0x100fe200080108ae */
[--C-:B------:R-:W-:Y:S01]  /*7850*/  FFMA.FTZ R175, R175, UR16, -R174.reuse ;  /* 0x00000010afaf7c23 */ /* 0x100fe200080108ae */
[----:B------:R-:W1:Y:S01]  /*7860*/  LDSM.16.MT88.4 R8, [R196+0xe800] ;  /* 0x00e80000c408783b */ /* 0x000e620000004200 */
[--C-:B------:R-:W-:Y:S01]  /*7870*/  FFMA.FTZ R172, R147, UR16, -R174.reuse ;  /* 0x0000001093ac7c23 */ /* 0x100fe200080108ae */
[----:B------:R-:W-:Y:S01]  /*7880*/  MUFU.EX2 R164, R164 ;  /* 0x000000a400a47308 */ /* 0x000fe20000000800 */
[--C-:B------:R-:W-:Y:S01]  /*7890*/  FFMA.FTZ R179, R145, UR16, -R174.reuse ;  /* 0x0000001091b37c23 */ /* 0x100fe200080108ae */
[----:B------:R-:W-:Y:S01]  /*78a0*/  LDSM.16.MT88.4 R28, [R193+0xc800] ;  /* 0x00c80000c11c783b */ /* 0x000fe20000004200 */
[--C-:B------:R-:W-:Y:S01]  /*78b0*/  FFMA.FTZ R214, R143, UR16, -R174.reuse ;  /* 0x000000108fd67c23 */ /* 0x100fe200080108ae */
[--C-:B------:R-:W-:Y:S01]  /*78c0*/  FFMA.FTZ R217, R141, UR16, -R174.reuse ;  /* 0x000000108dd97c23 */ /* 0x100fe200080108ae */
[----:B------:R-:W-:Y:S01]  /*78d0*/  FFMA.FTZ R213, R213, UR16, -R174 ;  /* 0x00000010d5d57c23 */ /* 0x000fe200080108ae */
[--C-:B------:R-:W-:Y:S01]  /*78e0*/  FFMA.FTZ R178, R151, UR16, -R140.reuse ;  /* 0x0000001097b27c23 */ /* 0x100fe2000801088c */
[----:B------:R-:W-:Y:S01]  /*78f0*/  FFMA.FTZ R219, R149, UR16, -R140 ;  /* 0x0000001095db7c23 */ /* 0x000fe2000801088c */
[----:B------:R-:W2:Y:S01]  /*7900*/  MUFU.EX2 R169, R169 ;  /* 0x000000a900a97308 */ /* 0x000ea20000000800 */
[----:B----4-:R-:W-:Y:S01]  /*7910*/  F2FP.F16.F32.PACK_AB R98, R158, R165 ;  /* 0x000000a59e62723e */ /* 0x010fe200000000ff */
[----:B------:R-:W-:Y:S01]  /*7920*/  FFMA.FTZ R174, R177, UR16, -R174 ;  /* 0x00000010b1ae7c23 */ /* 0x000fe200080108ae */
[----:B------:R-:W-:Y:S01]  /*7930*/  LDSM.16.MT88.4 R148, [R192+0x11000] ;  /* 0x01100000c094783b */ /* 0x000fe20000004200 */
[----:B------:R-:W-:Y:S01]  /*7940*/  FADD.FTZ R162, R167, R162 ;  /* 0x000000a2a7a27221 */ /* 0x000fe20000010000 */
[----:B------:R-:W-:-:S02]  /*7950*/  LEA R216, P0, R133, UR12, 0x1 ;  /* 0x0000000c85d87c11 */ /* 0x000fc4000f8008ff */
[----:B------:R-:W-:Y:S01]  /*7960*/  LDSM.16.MT88.4 R140, [R196+0xd800] ;  /* 0x00d80000c48c783b */ /* 0x000fe20000004200 */
[----:B------:R-:W-:Y:S01]  /*7970*/  MUFU.EX2 R163, R163 ;  /* 0x000000a300a37308 */ /* 0x000fe20000000800 */
[----:B------:R-:W-:-:S04]  /*7980*/  FADD.FTZ R165, R165, R162 ;  /* 0x000000a2a5a57221 */ /* 0x000fc80000010000 */
[----:B------:R-:W-:-:S03]  /*7990*/  FADD.FTZ R158, R158, R165 ;  /* 0x000000a59e9e7221 */ /* 0x000fc60000010000 */
        /* <DEDUP_REMOVED lines=22> */
[C---:B------:R-:W-:Y:S01]  /*7b00*/  HMMA.16816.F32 R40, R96.reuse, R42, RZ ;  /* 0x0000002a6028723c */ /* 0x040fe200000018ff */
[----:B------:R-:W-:Y:S02]  /*7b10*/  FADD.FTZ R157, R0, R157 ;  /* 0x0000009d009d7221 */ /* 0x000fe40000010000 */
[----:B------:R-:W-:Y:S03]  /*7b20*/  MUFU.EX2 R155, R155 ;  /* 0x0000009b009b7308 */ /* 0x000fe60000000800 */
[C---:B------:R-:W-:Y:S05]  /*7b30*/  HMMA.16816.F32 R44, R96.reuse, R48, RZ ;  /* 0x00000030602c723c */ /* 0x040fea00000018ff */
[----:B------:R-:W4:Y:S01]  /*7b40*/  MUFU.EX2 R2, R2 ;  /* 0x0000000200027308 */ /* 0x000f220000000800 */
[----:B--2---:R-:W-:Y:S01]  /*7b50*/  F2FP.F16.F32.PACK_AB R33, R154, R159 ;  /* 0x0000009f9a21723e */ /* 0x004fe200000000ff */
[----:B------:R-:W-:Y:S01]  /*7b60*/  HMMA.16816.F32 R48, R96, R50, RZ ;  /* 0x000000326030723c */ /* 0x000fe200000018ff */
[----:B------:R-:W-:-:S04]  /*7b70*/  FADD.FTZ R159, R159, R160 ;  /* 0x000000a09f9f7221 */ /* 0x000fc80000010000 */
[----:B------:R-:W-:Y:S01]  /*7b80*/  FADD.FTZ R154, R154, R159 ;  /* 0x0000009f9a9a7221 */ /* 0x000fe20000010000 */
[C---:B------:R-:W-:Y:S01]  /*7b90*/  HMMA.16816.F32 R60, R96.reuse, R64, RZ ;  /* 0x00000040603c723c */ /* 0x040fe200000018ff */
[----:B------:R-:W-:Y:S05]  /*7ba0*/  MUFU.EX2 R166, R166 ;  /* 0x000000a600a67308 */ /* 0x000fea0000000800 */
[----:B------:R-:W-:Y:S01]  /*7bb0*/  HMMA.16816.F32 R68, R96, R72, RZ ;  /* 0x000000486044723c */ /* 0x000fe200000018ff */
[----:B----4-:R-:W-:Y:S02]  /*7bc0*/  F2FP.F16.F32.PACK_AB R35, R2, R155 ;  /* 0x0000009b0223723e */ /* 0x010fe400000000ff */
[----:B------:R-:W2:Y:S01]  /*7bd0*/  MUFU.EX2 R171, R171 ;  /* 0x000000ab00ab7308 */ /* 0x000ea20000000800 */
[----:B------:R-:W-:-:S02]  /*7be0*/  FADD.FTZ R155, R155, R154 ;  /* 0x0000009a9b9b7221 */ /* 0x000fc40000010000 */
[----:B------:R-:W-:Y:S02]  /*7bf0*/  HMMA.16816.F32 R76, R96, R80, RZ ;  /* 0x00000050604c723c */ /* 0x000fe400000018ff */
[----:B------:R-:W-:-:S04]  /*7c00*/  FADD.FTZ R155, R2, R155 ;  /* 0x0000009b029b7221 */ /* 0x000fc80000010000 */
[C---:B---3--:R-:W-:Y:S01]  /*7c10*/  HMMA.16816.F32 R128, R32.reuse, R16, R128 ;  /* 0x000000102080723c */ /* 0x048fe20000001880 */
[----:B------:R-:W-:Y:S05]  /*7c20*/  MUFU.EX2 R168, R168 ;  /* 0x000000a800a87308 */ /* 0x000fea0000000800 */
[C---:B------:R-:W-:Y:S01]  /*7c30*/  HMMA.16816.F32 R124, R32.reuse, R18, R124 ;  /* 0x00000012207c723c */ /* 0x040fe2000000187c */
[----:B------:R-:W3:Y:S02]  /*7c40*/  LDSM.16.MT88.4 R16, [R192+0xe800] ;  /* 0x00e80000c010783b */ /* 0x000ee40000004200 */
[----:B------:R-:W4:Y:S01]  /*7c50*/  MUFU.EX2 R173, R173 ;  /* 0x000000ad00ad7308 */ /* 0x000f220000000800 */
[C---:B--2---:R-:W-:Y:S01]  /*7c60*/  F2FP.F16.F32.PACK_AB R144, R171.reuse, R166 ;  /* 0x000000a6ab90723e */ /* 0x044fe200000000ff */
[----:B------:R-:W-:Y:S01]  /*7c70*/  FADD.FTZ R166, R166, R157 ;  /* 0x0000009da6a67221 */ /* 0x000fe20000010000 */
[----:B-----5:R-:W-:Y:S03]  /*7c80*/  HMMA.16816.F32 R120, R32, R12, R120 ;  /* 0x0000000c2078723c */ /* 0x020fe60000001878 */
[----:B------:R-:W-:-:S02]  /*7c90*/  FADD.FTZ R171, R171, R166 ;  /* 0x000000a6abab7221 */ /* 0x000fc40000010000 */
[----:B------:R-:W-:Y:S01]  /*7ca0*/  MUFU.EX2 R170, R170 ;  /* 0x000000aa00aa7308 */ /* 0x000fe20000000800 */
[C---:B------:R-:W-:Y:S01]  /*7cb0*/  HMMA.16816.F32 R116, R32.reuse, R14, R116 ;  /* 0x0000000e2074723c */ /* 0x040fe20000001874 */
[----:B------:R-:W2:Y:S05]  /*7cc0*/  LDSM.16.MT88.4 R12, [R196+0x10800] ;  /* 0x01080000c40c783b */ /* 0x000eaa0000004200 */
[----:B-1----:R-:W-:Y:S01]  /*7cd0*/  HMMA.16816.F32 R36, R32, R8, R36 ;  /* 0x000000082024723c */ /* 0x002fe20000001824 */
[----:B------:R-:W1:Y:S01]  /*7ce0*/  MUFU.EX2 R175, R175 ;  /* 0x000000af00af7308 */ /* 0x000e620000000800 */
[----:B----4-:R-:W-:Y:S01]  /*7cf0*/  F2FP.F16.F32.PACK_AB R146, R173, R168 ;  /* 0x000000a8ad92723e */ /* 0x010fe200000000ff */
        /* <DEDUP_REMOVED lines=219> */
.L_x_6549:
[----:B------:R-:W-:-:S04]  /*8ab0*/  ULEA UR4, -UR6, URZ, 0x6 ;  /* 0x0000003f06047291 */ /* 0x000fc8000f8e313f */
[----:B------:R-:W-:Y:S02]  /*8ac0*/  USHF.R.S32.HI UR7, URZ, 0x1f, UR4 ;  /* 0x0000001f3f077899 */ /* 0x000fe40008011404 */
[----:B------:R-:W-:-:S04]  /*8ad0*/  MOV R5, UR4 ;  /* 0x0000000400057c02 */ /* 0x000fc80008000f00 */
[----:B------:R-:W-:-:S07]  /*8ae0*/  MOV R2, UR7 ;  /* 0x0000000700027c02 */ /* 0x000fce0008000f00 */
.L_x_6550:
        /* <DEDUP_REMOVED lines=32> */
[----:B------:R-:W-:Y:S01]  /*8cf0*/  @!P4 LDGSTS.E.BYPASS.LTC128B.128 [R204+0xe000], desc[UR26][R20.64+0x80] ;  /* 0x0e00008014cccfae */ /* 0x000fe2000b901d5a */
        /* <DEDUP_REMOVED lines=52> */
[----:B------:R1:W-:Y:S01]  /*9040*/  @!P5 LDGSTS.E.BYPASS.LTC128B.128 [R204+0xd000], desc[UR26][R8.64] ;  /* 0x0d00000008ccdfae */ /* 0x0003e2000b901d5a */
[----:B------:R-:W-:Y:S02]  /*9050*/  @!P4 LEA.HI.X R27, R0, UR25, R7, 0x1, P1 ;  /* 0x00000019001bcc11 */ /* 0x000fe400088f0c07 */
[----:B------:R-:W-:Y:S01]  /*9060*/  @!P2 LEA.HI.X R7, R152, UR25, R135, 0x1, P0 ;  /* 0x000000199807ac11 */ /* 0x000fe200080f0c87 */
        /* <DEDUP_REMOVED lines=31> */
[----:B------:R-:W5:Y:S04]  /*9260*/  LDSM.16.M88.4 R20, [R201+0x7800] ;  /* 0x00780000c914783b */ /* 0x000f680000000200 */
[----:B--2---:R-:W-:Y:S04]  /*9270*/  LDSM.16.M88.4 R24, [R198] ;  /* 0x00000000c618783b */ /* 0x004fe80000000200 */
[----:B---3--:R-:W2:Y:S04]  /*9280*/  LDSM.16.M88.4 R4, [R195+0x6000] ;  /* 0x00600000c304783b */ /* 0x008ea80000000200 */
[----:B------:R-:W3:Y:S04]  /*9290*/  LDSM.16.M88.4 R176, [R191] ;  /* 0x00000000bfb0783b */ /* 0x000ee80000000200 */
[----:B------:R-:W3:Y:S01]  /*92a0*/  LDSM.16.M88.4 R156, [R190] ;  /* 0x00000000be9c783b */ /* 0x000ee20000000200 */
[C---:B----4-:R-:W-:Y:S03]  /*92b0*/  HMMA.16816.F32 R12, R172.reuse, R152, RZ ;  /* 0x00000098ac0c723c */ /* 0x050fe600000018ff */
[----:B------:R-:W4:Y:S04]  /*92c0*/  LDSM.16.M88.4 R28, [R189] ;  /* 0x00000000bd1c783b */ /* 0x000f280000000200 */
        /* <DEDUP_REMOVED lines=10> */
[C---:B-----5:R-:W-:Y:S06]  /*9370*/  HMMA.16816.F32 R140, R172.reuse, R136, RZ ;  /* 0x00000088ac8c723c */ /* 0x060fec00000018ff */
[C---:B------:R-:W-:Y:S06]  /*9380*/  HMMA.16816.F32 R136, R172.reuse, R138, RZ ;  /* 0x0000008aac88723c */ /* 0x040fec00000018ff */
[C---:B------:R-:W-:Y:S06]  /*9390*/  HMMA.16816.F32 R32, R172.reuse, R20, RZ ;  /* 0x00000014ac20723c */ /* 0x040fec00000018ff */
[----:B------:R-:W-:Y:S01]  /*93a0*/  HMMA.16816.F32 R172, R172, R22, RZ ;  /* 0x00000016acac723c */ /* 0x000fe200000018ff */
[----:B------:R-:W-:Y:S05]  /*93b0*/  LDSM.16.M88.4 R20, [R188] ;  /* 0x00000000bc14783b */ /* 0x000fea0000000200 */
[----:B------:R-:W-:Y:S01]  /*93c0*/  HMMA.16816.F32 R152, R8, R18, R152 ;  /* 0x000000120898723c */ /* 0x000fe20000001898 */
[----:B------:R-:W1:Y:S05]  /*93d0*/  LDSM.16.M88.4 R16, [R197] ;  /* 0x00000000c510783b */ /* 0x000e6a0000000200 */
[----:B--2---:R-:W-:Y:S06]  /*93e0*/  HMMA.16816.F32 R12, R24, R4, R12 ;  /* 0x00000004180c723c */ /* 0x004fec000000180c */
[C---:B---3--:R-:W-:Y:S06]  /*93f0*/  HMMA.16816.F32 R148, R8.reuse, R176, R148 ;  /* 0x000000b00894723c */ /* 0x048fec0000001894 */
[C---:B------:R-:W-:Y:S01]  /*9400*/  HMMA.16816.F32 R144, R8.reuse, R178, R144 ;  /* 0x000000b20890723c */ /* 0x040fe20000001890 */
[----:B------:R-:W-:Y:S05]  /*9410*/  LDSM.16.M88.4 R176, [R188+0x800] ;  /* 0x00080000bcb0783b */ /* 0x000fea0000000200 */
[C---:B------:R-:W-:Y:S06]  /*9420*/  HMMA.16816.F32 R140, R8.reuse, R156, R140 ;  /* 0x0000009c088c723c */ /* 0x040fec000000188c */
[C---:B------:R-:W-:Y:S01]  /*9430*/  HMMA.16816.F32 R136, R8.reuse, R158, R136 ;  /* 0x0000009e0888723c */ /* 0x040fe20000001888 */
[----:B------:R-:W-:Y:S05]  /*9440*/  LDSM.16.M88.4 R156, [R188+0x1000] ;  /* 0x00100000bc9c783b */ /* 0x000fea0000000200 */
[C---:B----4-:R-:W-:Y:S06]  /*9450*/  HMMA.16816.F32 R32, R8.reuse, R28, R32 ;  /* 0x0000001c0820723c */ /* 0x050fec0000001820 */
        /* <DEDUP_REMOVED lines=88> */
[C---:B------:R-:W-:Y:S01]  /*99e0*/  HMMA.16816.F32 R136, R176.reuse, R6, R136 ;  /* 0x00000006b088723c */ /* 0x040fe20000001888 */
[----:B------:R-:W1:Y:S05]  /*99f0*/  LDSM.16.M88.4 R4, [R188+0x4000] ;  /* 0x00400000bc04783b */ /* 0x000e6a0000000200 */
[C---:B------:R-:W-:Y:S06]  /*9a00*/  HMMA.16816.F32 R32, R176.reuse, R220, R32 ;  /* 0x000000dcb020723c */ /* 0x040fec0000001820 */
[----:B------:R-:W-:Y:S01]  /*9a10*/  HMMA.16816.F32 R172, R176, R222, R172 ;  /* 0x000000deb0ac723c */ /* 0x000fe200000018ac */
[----:B------:R-:W-:-:S05]  /*9a20*/  IMAD.MOV.U32 R221, RZ, RZ, R229 ;  /* 0x000000ffffdd7224 */ /* 0x000fca00078e00e5 */
[----:B--2---:R-:W-:Y:S06]  /*9a30*/  HMMA.16816.F32 R12, R28, R24, R12 ;  /* 0x000000181c0c723c */ /* 0x004fec000000180c */
[C---:B------:R-:W-:Y:S06]  /*9a40*/  HMMA.16816.F32 R152, R168.reuse, R226, R152 ;  /* 0x000000e2a898723c */ /* 0x040fec0000001898 */
[C---:B------:R-:W-:Y:S06]  /*9a50*/  HMMA.16816.F32 R148, R168.reuse, R164, R148 ;  /* 0x000000a4a894723c */ /* 0x040fec0000001894 */
[C---:B------:R-:W-:Y:S01]  /*9a60*/  HMMA.16816.F32 R144, R168.reuse, R166, R144 ;  /* 0x000000a6a890723c */ /* 0x040fe20000001890 */
[----:B------:R-:W2:Y:S05]  /*9a70*/  LDSM.16.M88.4 R164, [R195+0xb800] ;  /* 0x00b80000c3a4783b */ /* 0x000eaa0000000200 */
[C---:B------:R-:W-:Y:S01]  /*9a80*/  HMMA.16816.F32 R176, R168.reuse, R160, R140 ;  /* 0x000000a0a8b0723c */ /* 0x040fe2000000188c */
[----:B------:R-:W3:Y:S05]  /*9a90*/  LDSM.16.M88.4 R140, [R188+0x4800] ;  /* 0x00480000bc8c783b */ /* 0x000eea0000000200 */
[C---:B------:R-:W-:Y:S06]  /*9aa0*/  HMMA.16816.F32 R136, R168.reuse, R162, R136 ;  /* 0x000000a2a888723c */ /* 0x040fec0000001888 */
[C---:B------:R-:W-:Y:S01]  /*9ab0*/  HMMA.16816.F32 R160, R168.reuse, R156, R32 ;  /* 0x0000009ca8a0723c */ /* 0x040fe20000001820 */
[----:B------:R-:W4:Y:S05]  /*9ac0*/  LDSM.16.M88.4 R32, [R188+0x5000] ;  /* 0x00500000bc20783b */ /* 0x000f2a0000000200 */
[----:B------:R-:W-:Y:S06]  /*9ad0*/  HMMA.16816.F32 R172, R168, R158, R172 ;  /* 0x0000009ea8ac723c */ /* 0x000fec00000018ac */
[----:B-1----:R-:W-:Y:S06]  /*9ae0*/  HMMA.16816.F32 R12, R8, R4, R12 ;  /* 0x00000004080c723c */ /* 0x002fec000000180c */
[----:B------:R-:W-:Y:S01]  /*9af0*/  HMMA.16816.F32 R152, R28, R26, R152 ;  /* 0x0000001a1c98723c */ /* 0x000fe20000001898 */
[----:B------:R-:W-:-:S04]  /*9b00*/  IMAD.U32 R5, RZ, RZ, UR10 ;  /* 0x0000000aff057e24 */ /* 0x000fc8000f8e00ff */
[----:B------:R-:W-:Y:S01]  /*9b10*/  IMAD R0, R5, 0x40, R212 ;  /* 0x0000004005007824 */ /* 0x000fe200078e02d4 */
[C---:B------:R-:W-:Y:S03]  /*9b20*/  HMMA.16816.F32 R148, R28.reuse, R20, R148 ;  /* 0x000000141c94723c */ /* 0x040fe60000001894 */
[C---:B------:R-:W-:Y:S01]  /*9b30*/  VIADD R5, R0.reuse, 0x1 ;  /* 0x0000000100057836 */ /* 0x040fe20000000000 */
[C---:B------:R-:W-:Y:S02]  /*9b40*/  ISETP.GE.AND P1, PT, R0.reuse, R209, PT ;  /* 0x000000d10000720c */ /* 0x040fe40003f26270 */
[----:B------:R-:W-:Y:S01]  /*9b50*/  HMMA.16816.F32 R144, R28, R22, R144 ;  /* 0x000000161c90723c */ /* 0x000fe20000001890 */
[----:B------:R-:W1:Y:S01]  /*9b60*/  LDSM.16.M88.4 R20, [R188+0x5800] ;  /* 0x00580000bc14783b */ /* 0x000e620000000200 */
[----:B------:R-:W-:Y:S01]  /*9b70*/  ISETP.LT.OR P1, PT, R0, R210, P1 ;  /* 0x000000d20000720c */ /* 0x000fe20000f21670 */
[----:B------:R-:W-:-:S04]  /*9b80*/  DEPBAR.LE SB0, 0x0 ;  /* 0x000080000000791a */ /* 0x000fc80000000000 */
[C---:B------:R-:W-:Y:S01]  /*9b90*/  HMMA.16816.F32 R176, R28.reuse, R16, R176 ;  /* 0x000000101cb0723c */ /* 0x040fe200000018b0 */
[----:B------:R-:W-:Y:S01]  /*9ba0*/  FMUL.FTZ R2, R12, UR31 ;  /* 0x0000001f0c027c20 */ /* 0x000fe20008410000 */
[----:B------:R-:W-:Y:S01]  /*9bb0*/  FMUL.FTZ R4, R14, UR31 ;  /* 0x0000001f0e047c20 */ /* 0x000fe20008410000 */
[----:B------:R-:W-:Y:S01]  /*9bc0*/  IMAD.IADD R12, R211, 0x1, -R5 ;  /* 0x00000001d30c7824 */ /* 0x000fe200078e0a05 */
[C---:B------:R-:W-:Y:S01]  /*9bd0*/  ISETP.GE.AND P0, PT, R0.reuse, R206, PT ;  /* 0x000000ce0000720c */ /* 0x040fe20003f06270 */
[----:B------:R-:W-:Y:S01]  /*9be0*/  FMUL.FTZ R15, R15, UR31 ;  /* 0x0000001f0f0f7c20 */ /* 0x000fe20008410000 */
[----:B------:R-:W-:Y:S01]  /*9bf0*/  HMMA.16816.F32 R136, R28, R18, R136 ;  /* 0x000000121c88723c */ /* 0x000fe20000001888 */
[----:B------:R-:W5:Y:S01]  /*9c00*/  MUFU.TANH R2, R2 ;  /* 0x0000000200027308 */ /* 0x000f620000002400 */
[----:B------:R-:W-:Y:S01]  /*9c10*/  IABS R12, R12 ;  /* 0x0000000c000c7213 */ /* 0x000fe20000000000 */
[----:B------:R-:W-:Y:S01]  /*9c20*/  VIADD R16, R0, 0x30 ;  /* 0x0000003000107836 */ /* 0x000fe20000000000 */
[----:B------:R-:W-:-:S02]  /*9c30*/  ISETP.GE.AND P6, PT, R5, R209, PT ;  /* 0x000000d10500720c */ /* 0x000fc40003fc6270 */
[C---:B--2---:R-:W-:Y:S01]  /*9c40*/  HMMA.16816.F32 R160, R28.reuse, R164, R160 ;  /* 0x000000a41ca0723c */ /* 0x044fe200000018a0 */
[C---:B------:R-:W-:Y:S01]  /*9c50*/  ISETP.LT.OR P0, PT, R0.reuse, R207, P0 ;  /* 0x000000cf0000720c */ /* 0x040fe20000701670 */
[----:B------:R-:W-:Y:S01]  /*9c60*/  VIADD R19, R0, 0x29 ;  /* 0x0000002900137836 */ /* 0x000fe20000000000 */
[----:B------:R-:W2:Y:S01]  /*9c70*/  MUFU.TANH R4, R4 ;  /* 0x0000000400047308 */ /* 0x000ea20000002400 */
[----:B------:R-:W-:Y:S02]  /*9c80*/  ISETP.LT.OR P6, PT, R5, R210, P6 ;  /* 0x000000d20500720c */ /* 0x000fe400037c1670 */
[----:B------:R-:W-:Y:S06]  /*9c90*/  HMMA.16816.F32 R172, R28, R166, R172 ;  /* 0x000000a61cac723c */ /* 0x000fec00000018ac */
[C---:B------:R-:W-:Y:S06]  /*9ca0*/  HMMA.16816.F32 R152, R8.reuse, R6, R152 ;  /* 0x000000060898723c */ /* 0x040fec0000001898 */
[----:B---3--:R-:W-:Y:S01]  /*9cb0*/  HMMA.16816.F32 R148, R8, R140, R148 ;  /* 0x0000008c0894723c */ /* 0x008fe20000001894 */
[----:B------:R-:W-:Y:S01]  /*9cc0*/  FMUL.FTZ R6, R13, UR31 ;  /* 0x0000001f0d067c20 */ /* 0x000fe20008410000 */
[----:B------:R-:W-:-:S02]  /*9cd0*/  IMAD.IADD R13, R211, 0x1, -R0 ;  /* 0x00000001d30d7824 */ /* 0x000fc400078e0a00 */
[----:B------:R-:W-:Y:S02]  /*9ce0*/  IMAD.IADD R7, R208, 0x1, -R0 ;  /* 0x00000001d0077824 */ /* 0x000fe400078e0a00 */
[C---:B------:R-:W-:Y:S01]  /*9cf0*/  HMMA.16816.F32 R144, R8.reuse, R142, R144 ;  /* 0x0000008e0890723c */ /* 0x040fe20000001890 */
[----:B------:R-:W3:Y:S01]  /*9d00*/  MUFU.TANH R6, R6 ;  /* 0x0000000600067308 */ /* 0x000ee20000002400 */
[----:B------:R-:W-:Y:S01]  /*9d10*/  IABS R13, R13 ;  /* 0x0000000d000d7213 */ /* 0x000fe20000000000 */
[----:B------:R-:W-:Y:S01]  /*9d20*/  IMAD.IADD R141, R211, 0x1, -R19 ;  /* 0x00000001d38d7824 */ /* 0x000fe200078e0a13 */
[----:B------:R-:W-:Y:S02]  /*9d30*/  IABS R7, R7 ;  /* 0x0000000700077213 */ /* 0x000fe40000000000 */
[----:B------:R-:W-:Y:S01]  /*9d40*/  I2FP.F32.S32 R17, R13 ;  /* 0x0000000d00117245 */ /* 0x000fe20000201400 */
[----:B----4-:R-:W-:Y:S01]  /*9d50*/  HMMA.16816.F32 R176, R8, R32, R176 ;  /* 0x0000002008b0723c */ /* 0x010fe200000018b0 */
[----:B------:R-:W-:-:S02]  /*9d60*/  I2FP.F32.S32 R7, R7 ;  /* 0x0000000700077245 */ /* 0x000fc40000201400 */
[----:B------:R-:W-:Y:S02]  /*9d70*/  I2FP.F32.S32 R13, R12 ;  /* 0x0000000c000d7245 */ /* 0x000fe40000201400 */
[----:B------:R-:W-:Y:S01]  /*9d80*/  IABS R141, R141 ;  /* 0x0000008d008d7213 */ /* 0x000fe20000000000 */
[C---:B------:R-:W-:Y:S03]  /*9d90*/  HMMA.16816.F32 R136, R8.reuse, R34, R136 ;  /* 0x000000220888723c */ /* 0x040fe60000001888 */
[----:B------:R-:W-:Y:S02]  /*9da0*/  I2FP.F32.S32 R141, R141 ;  /* 0x0000008d008d7245 */ /* 0x000fe40000201400 */
[----:B------:R-:W-:Y:S01]  /*9db0*/  FMUL.FTZ R148, R148, UR31 ;  /* 0x0000001f94947c20 */ /* 0x000fe20008410000 */
[C---:B-1----:R-:W-:Y:S01]  /*9dc0*/  HMMA.16816.F32 R160, R8.reuse, R20, R160 ;  /* 0x0000001408a0723c */ /* 0x042fe200000018a0 */
[----:B------:R-:W-:Y:S01]  /*9dd0*/  FMUL.FTZ R150, R150, UR31 ;  /* 0x0000001f96967c20 */ /* 0x000fe20008410000 */
[----:B------:R-:W-:Y:S01]  /*9de0*/  FMUL.FTZ R214, R151, UR31 ;  /* 0x0000001f97d67c20 */ /* 0x000fe20008410000 */
[----:B------:R1:W-:Y:S02]  /*9df0*/  MUFU.TANH R213, R148 ;  /* 0x0000009400d57308 */ /* 0x0003e40000002400 */
[----:B------:R-:W-:Y:S01]  /*9e00*/  FMUL.FTZ R144, R144, UR31 ;  /* 0x0000001f90907c20 */ /* 0x000fe20008410000 */
[----:B------:R-:W-:Y:S01]  /*9e10*/  HMMA.16816.F32 R172, R8, R22, R172 ;  /* 0x0000001608ac723c */ /* 0x000fe200000018ac */
[----:B------:R-:W-:-:S04]  /*9e20*/  FMUL.FTZ R146, R146, UR31 ;  /* 0x0000001f92927c20 */ /* 0x000fc80008410000 */
[----:B------:R-:W-:Y:S02]  /*9e30*/  MUFU.TANH R220, R150 ;  /* 0x0000009600dc7308 */ /* 0x000fe40000002400 */
[----:B-----5:R-:W-:Y:S01]  /*9e40*/  FFMA.FTZ R9, R17, -UR20, R2 ;  /* 0x8000001411097c23 */ /* 0x020fe20008010002 */
[----:B------:R-:W-:Y:S01]  /*9e50*/  FMUL.FTZ R11, R152, UR31 ;  /* 0x0000001f980b7c20 */ /* 0x000fe20008410000 */
[----:B--2---:R-:W-:Y:S01]  /*9e60*/  FFMA.FTZ R2, R7, -UR20, R4 ;  /* 0x8000001407027c23 */ /* 0x004fe20008010004 */
[----:B---3--:R-:W-:Y:S01]  /*9e70*/  FFMA.FTZ R4, R13, -UR20, R6 ;  /* 0x800000140d047c23 */ /* 0x008fe20008010006 */
[----:B------:R-:W-:Y:S01]  /*9e80*/  VIADD R13, R0, 0x8 ;  /* 0x00000008000d7836 */ /* 0x000fe20000000000 */
[----:B------:R-:W-:Y:S01]  /*9e90*/  FSEL R9, R9, -INF , !P1 ;  /* 0xff80000009097808 */ /* 0x000fe20004800000 */
[----:B------:R2:W-:Y:S01]  /*9ea0*/  MUFU.TANH R6, R15 ;  /* 0x0000000f00067308 */ /* 0x0005e20000002400 */
[----:B------:R-:W-:Y:S01]  /*9eb0*/  ISETP.GE.AND P1, PT, R5, R206, PT ;  /* 0x000000ce0500720c */ /* 0x000fe20003f26270 */
[----:B------:R-:W-:Y:S01]  /*9ec0*/  FMUL.FTZ R8, R154, UR31 ;  /* 0x0000001f9a087c20 */ /* 0x000fe20008410000 */
[----:B------:R-:W-:Y:S01]  /*9ed0*/  FSEL R2, R2, -INF , !P0 ;  /* 0xff80000002027808 */ /* 0x000fe20004000000 */
[----:B------:R-:W-:Y:S01]  /*9ee0*/  IMAD.IADD R12, R211, 0x1, -R13 ;  /* 0x00000001d30c7824 */ /* 0x000fe200078e0a0d */
[----:B------:R-:W-:Y:S01]  /*9ef0*/  ISETP.LT.OR P1, PT, R5, R207, P1 ;  /* 0x000000cf0500720c */ /* 0x000fe20000f21670 */
[----:B------:R-:W-:Y:S01]  /*9f00*/  FMUL.FTZ R10, R153, UR31 ;  /* 0x0000001f990a7c20 */ /* 0x000fe20008410000 */
[----:B------:R-:W-:Y:S01]  /*9f10*/  ISETP.GE.AND P0, PT, R13, R209, PT ;  /* 0x000000d10d00720c */ /* 0x000fe20003f06270 */
[----:B------:R-:W3:Y:S01]  /*9f20*/  MUFU.TANH R11, R11 ;  /* 0x0000000b000b7308 */ /* 0x000ee20000002400 */
[----:B------:R-:W-:Y:S01]  /*9f30*/  VIADD R17, R0, 0x9 ;  /* 0x0000000900117836 */ /* 0x000fe20000000000 */
[----:B------:R-:W-:Y:S01]  /*9f40*/  IABS R12, R12 ;  /* 0x0000000c000c7213 */ /* 0x000fe20000000000 */
[----:B-1----:R-:W-:Y:S01]  /*9f50*/  FMUL.FTZ R148, R147, UR31 ;  /* 0x0000001f93947c20 */ /* 0x002fe20008410000 */
[----:B------:R-:W-:Y:S01]  /*9f60*/  ISETP.LT.OR P0, PT, R13, R210, P0 ;  /* 0x000000d20d00720c */ /* 0x000fe20000701670 */
[----:B------:R-:W-:Y:S01]  /*9f70*/  IMAD.IADD R7, R211, 0x1, -R17 ;  /* 0x00000001d3077824 */ /* 0x000fe200078e0a11 */
[----:B------:R-:W-:Y:S01]  /*9f80*/  I2FP.F32.S32 R12, R12 ;  /* 0x0000000c000c7245 */ /* 0x000fe20000201400 */
[----:B------:R-:W-:Y:S01]  /*9f90*/  FMUL.FTZ R147, R176, UR31 ;  /* 0x0000001fb0937c20 */ /* 0x000fe20008410000 */
[----:B------:R-:W1:Y:S01]  /*9fa0*/  MUFU.TANH R8, R8 ;  /* 0x0000000800087308 */ /* 0x000e620000002400 */
[----:B--2---:R-:W-:Y:S01]  /*9fb0*/  IMAD.IADD R15, R208, 0x1, -R5 ;  /* 0x00000001d00f7824 */ /* 0x004fe200078e0a05 */
[----:B------:R-:W-:Y:S01]  /*9fc0*/  FSEL R5, R4, -INF , !P6 ;  /* 0xff80000004057808 */ /* 0x000fe20007000000 */
[----:B------:R-:W-:Y:S01]  /*9fd0*/  FMUL.FTZ R4, R155, UR31 ;  /* 0x0000001f9b047c20 */ /* 0x000fe20008410000 */
[CC--:B------:R-:W-:Y:S01]  /*9fe0*/  ISETP.GE.AND P6, PT, R13.reuse, R206.reuse, PT ;  /* 0x000000ce0d00720c */ /* 0x0c0fe20003fc6270 */
[----:B------:R-:W-:Y:S01]  /*9ff0*/  FMUL.FTZ R136, R136, UR31 ;  /* 0x0000001f88887c20 */ /* 0x000fe20008410000 */
[----:B------:R-:W-:Y:S01]  /*a000*/  IABS R15, R15 ;  /* 0x0000000f000f7213 */ /* 0x000fe20000000000 */
[----:B------:R-:W-:Y:S01]  /*a010*/  FMUL.FTZ R138, R138, UR31 ;  /* 0x0000001f8a8a7c20 */ /* 0x000fe20008410000 */
[----:B------:R-:W-:Y:S01]  /*a020*/  ISETP.LT.OR P6, PT, R13, R207, P6 ;  /* 0x000000cf0d00720c */ /* 0x000fe200037c1670 */
[----:B------:R-:W-:Y:S01]  /*a030*/  IMAD.IADD R13, R208, 0x1, -R13 ;  /* 0x00000001d00d7824 */ /* 0x000fe200078e0a0d */
[----:B------:R-:W2:Y:S01]  /*a040*/  MUFU.TANH R10, R10 ;  /* 0x0000000a000a7308 */ /* 0x000ea20000002400 */
[----:B------:R-:W-:Y:S01]  /*a050*/  I2FP.F32.S32 R15, R15 ;  /* 0x0000000f000f7245 */ /* 0x000fe20000201400 */
[----:B---3--:R-:W-:Y:S01]  /*a060*/  FFMA.FTZ R11, R12, -UR20, R11 ;  /* 0x800000140c0b7c23 */ /* 0x008fe2000801000b */
[----:B------:R-:W-:Y:S01]  /*a070*/  IABS R7, R7 ;  /* 0x0000000700077213 */ /* 0x000fe20000000000 */
[----:B------:R-:W-:Y:S01]  /*a080*/  FMUL.FTZ R139, R139, UR31 ;  /* 0x0000001f8b8b7c20 */ /* 0x000fe20008410000 */
[----:B------:R-:W-:Y:S01]  /*a090*/  IABS R13, R13 ;  /* 0x0000000d000d7213 */ /* 0x000fe20000000000 */
[----:B------:R-:W-:Y:S01]  /*a0a0*/  FFMA.FTZ R6, R15, -UR20, R6 ;  /* 0x800000140f067c23 */ /* 0x000fe20008010006 */
[----:B------:R-:W-:Y:S01]  /*a0b0*/  I2FP.F32.S32 R7, R7 ;  /* 0x0000000700077245 */ /* 0x000fe20000201400 */
[----:B------:R-:W3:Y:S01]  /*a0c0*/  MUFU.TANH R4, R4 ;  /* 0x0000000400047308 */ /* 0x000ee20000002400 */
[----:B------:R-:W-:Y:S01]  /*a0d0*/  I2FP.F32.S32 R13, R13 ;  /* 0x0000000d000d7245 */ /* 0x000fe20000201400 */
[----:B------:R-:W-:Y:S01]  /*a0e0*/  VIADD R15, R0, 0x11 ;  /* 0x00000011000f7836 */ /* 0x000fe20000000000 */
[----:B------:R-:W-:Y:S01]  /*a0f0*/  FSEL R6, R6, -INF , !P1 ;  /* 0xff80000006067808 */ /* 0x000fe20004800000 */
[----:B------:R-:W-:Y:S01]  /*a100*/  FMUL.FTZ R174, R174, UR31 ;  /* 0x0000001faeae7c20 */ /* 0x000fe20008410000 */
[----:B------:R-:W-:Y:S01]  /*a110*/  FSEL R11, R11, -INF , !P0 ;  /* 0xff8000000b0b7808 */ /* 0x000fe20004000000 */
[----:B-1----:R-:W-:Y:S01]  /*a120*/  FFMA.FTZ R8, R13, -UR20, R8 ;  /* 0x800000140d087c23 */ /* 0x002fe20008010008 */
[C---:B------:R-:W-:Y:S01]  /*a130*/  ISETP.GE.AND P1, PT, R17.reuse, R209, PT ;  /* 0x000000d11100720c */ /* 0x040fe20003f26270 */
[----:B------:R-:W-:Y:S01]  /*a140*/  VIADD R13, R0, 0x10 ;  /* 0x00000010000d7836 */ /* 0x000fe20000000000 */
[----:B------:R-:W-:Y:S01]  /*a150*/  ISETP.GE.AND P0, PT, R17, R206, PT ;  /* 0x000000ce1100720c */ /* 0x000fe20003f06270 */
[----:B--2---:R-:W-:Y:S01]  /*a160*/  FFMA.FTZ R7, R7, -UR20, R10 ;  /* 0x8000001407077c23 */ /* 0x004fe2000801000a */
[----:B------:R-:W-:Y:S01]  /*a170*/  ISETP.LT.OR P1, PT, R17, R210, P1 ;  /* 0x000000d21100720c */ /* 0x000fe20000f21670 */
[----:B------:R-:W-:Y:S01]  /*a180*/  IMAD.IADD R12, R211, 0x1, -R13 ;  /* 0x00000001d30c7824 */ /* 0x000fe200078e0a0d */
[----:B------:R-:W-:Y:S01]  /*a190*/  ISETP.LT.OR P0, PT, R17, R207, P0 ;  /* 0x000000cf1100720c */ /* 0x000fe20000701670 */
[----:B------:R-:W-:-:S02]  /*a1a0*/  IMAD.IADD R17, R208, 0x1, -R17 ;  /* 0x00000001d0117824 */ /* 0x000fc400078e0a11 */
[----:B------:R-:W-:Y:S01]  /*a1b0*/  FMUL.FTZ R10, R149, UR31 ;  /* 0x0000001f950a7c20 */ /* 0x000fe20008410000 */
[----:B------:R-:W-:Y:S01]  /*a1c0*/  FSEL R8, R8, -INF , !P6 ;  /* 0xff80000008087808 */ /* 0x000fe20007000000 */
[----:B------:R-:W-:Y:S01]  /*a1d0*/  IMAD.IADD R14, R211, 0x1, -R15 ;  /* 0x00000001d30e7824 */ /* 0x000fe200078e0a0f */
[----:B------:R-:W-:Y:S01]  /*a1e0*/  FSEL R7, R7, -INF , !P1 ;  /* 0xff80000007077808 */ /* 0x000fe20004800000 */
[----:B------:R-:W-:Y:S01]  /*a1f0*/  MUFU.TANH R214, R214 ;  /* 0x000000d600d67308 */ /* 0x000fe20000002400 */
[----:B------:R-:W-:Y:S01]  /*a200*/  ISETP.GE.AND P6, PT, R13, R209, PT ;  /* 0x000000d10d00720c */ /* 0x000fe20003fc6270 */
[----:B------:R-:W-:Y:S01]  /*a210*/  FMUL.FTZ R163, R163, UR31 ;  /* 0x0000001fa3a37c20 */ /* 0x000fe20008410000 */
[----:B------:R-:W-:Y:S01]  /*a220*/  ISETP.GE.AND P1, PT, R13, R206, PT ;  /* 0x000000ce0d00720c */ /* 0x000fe20003f26270 */
[----:B------:R-:W-:Y:S01]  /*a230*/  FMUL.FTZ R172, R172, UR31 ;  /* 0x0000001facac7c20 */ /* 0x000fe20008410000 */
[----:B------:R-:W-:Y:S01]  /*a240*/  IABS R17, R17 ;  /* 0x0000001100117213 */ /* 0x000fe20000000000 */
[----:B------:R-:W-:Y:S01]  /*a250*/  FMUL.FTZ R173, R173, UR31 ;  /* 0x0000001fadad7c20 */ /* 0x000fe20008410000 */
[----:B------:R-:W-:Y:S01]  /*a260*/  IABS R12, R12 ;  /* 0x0000000c000c7213 */ /* 0x000fe20000000000 */
[----:B------:R-:W1:Y:S01]  /*a270*/  MUFU.TANH R10, R10 ;  /* 0x0000000a000a7308 */ /* 0x000e620000002400 */
[----:B------:R-:W-:Y:S01]  /*a280*/  ISETP.LT.OR P6, PT, R13, R210, P6 ;  /* 0x000000d20d00720c */ /* 0x000fe200037c1670 */
[----:B------:R-:W-:Y:S01]  /*a290*/  FMUL.FTZ R175, R175, UR31 ;  /* 0x0000001fafaf7c20 */ /* 0x000fe20008410000 */
[----:B------:R-:W-:Y:S01]  /*a2a0*/  ISETP.LT.OR P1, PT, R13, R207, P1 ;  /* 0x000000cf0d00720c */ /* 0x000fe20000f21670 */
[----:B------:R-:W-:Y:S01]  /*a2b0*/  IMAD.IADD R13, R208, 0x1, -R13 ;  /* 0x00000001d00d7824 */ /* 0x000fe200078e0a0d */
[----:B------:R-:W-:-:S02]  /*a2c0*/  I2FP.F32.S32 R17, R17 ;  /* 0x0000001100117245 */ /* 0x000fc40000201400 */
[----:B------:R-:W-:Y:S01]  /*a2d0*/  I2FP.F32.S32 R12, R12 ;  /* 0x0000000c000c7245 */ /* 0x000fe20000201400 */
[----:B------:R-:W2:Y:S01]  /*a2e0*/  MUFU.TANH R149, R144 ;  /* 0x0000009000957308 */ /* 0x000ea20000002400 */
[----:B------:R-:W-:Y:S01]  /*a2f0*/  IABS R13, R13 ;  /* 0x0000000d000d7213 */ /* 0x000fe20000000000 */
[----:B---3--:R-:W-:Y:S01]  /*a300*/  FFMA.FTZ R4, R17, -UR20, R4 ;  /* 0x8000001411047c23 */ /* 0x008fe20008010004 */
[----:B------:R-:W-:Y:S01]  /*a310*/  IABS R14, R14 ;  /* 0x0000000e000e7213 */ /* 0x000fe20000000000 */
[----:B------:R-:W-:Y:S01]  /*a320*/  FFMA.FTZ R213, R12, -UR20, R213 ;  /* 0x800000140cd57c23 */ /* 0x000fe200080100d5 */
[----:B------:R-:W-:Y:S01]  /*a330*/  I2FP.F32.S32 R13, R13 ;  /* 0x0000000d000d7245 */ /* 0x000fe20000201400 */
[----:B------:R-:W-:Y:S01]  /*a340*/  VIADD R17, R0, 0x19 ;  /* 0x0000001900117836 */ /* 0x000fe20000000000 */
[----:B------:R-:W-:Y:S01]  /*a350*/  I2FP.F32.S32 R151, R14 ;  /* 0x0000000e00977245 */ /* 0x000fe20000201400 */
[----:B------:R3:W4:Y:S01]  /*a360*/  MUFU.TANH R150, R146 ;  /* 0x0000009200967308 */ /* 0x0007220000002400 */
[----:B------:R-:W-:Y:S01]  /*a370*/  FSEL R4, R4, -INF , !P0 ;  /* 0xff80000004047808 */ /* 0x000fe20004000000 */
[----:B------:R-:W-:Y:S01]  /*a380*/  FFMA.FTZ R220, R13, -UR20, R220 ;  /* 0x800000140ddc7c23 */ /* 0x000fe200080100dc */
[----:B------:R-:W-:Y:S01]  /*a390*/  FSEL R213, R213, -INF , !P6 ;  /* 0xff800000d5d57808 */ /* 0x000fe20007000000 */
[----:B-1----:R-:W-:Y:S01]  /*a3a0*/  FFMA.FTZ R151, R151, -UR20, R10 ;  /* 0x8000001497977c23 */ /* 0x002fe2000801000a */
[C---:B------:R-:W-:Y:S01]  /*a3b0*/  ISETP.GE.AND P0, PT, R15.reuse, R209, PT ;  /* 0x000000d10f00720c */ /* 0x040fe20003f06270 */
[----:B------:R-:W-:Y:S01]  /*a3c0*/  VIADD R13, R0, 0x18 ;  /* 0x00000018000d7836 */ /* 0x000fe20000000000 */
[----:B------:R-:W-:Y:S01]  /*a3d0*/  ISETP.GE.AND P6, PT, R15, R206, PT ;  /* 0x000000ce0f00720c */ /* 0x000fe20003fc6270 */
[----:B------:R-:W-:Y:S01]  /*a3e0*/  FMUL.FTZ R10, R145, UR31 ;  /* 0x0000001f910a7c20 */ /* 0x000fe20008410000 */
[----:B------:R-:W-:Y:S01]  /*a3f0*/  ISETP.LT.OR P0, PT, R15, R210, P0 ;  /* 0x000000d20f00720c */ /* 0x000fe20000701670 */
        /* <DEDUP_REMOVED lines=8> */
[----:B---3--:R-:W-:Y:S01]  /*a480*/  FMUL.FTZ R146, R178, UR31 ;  /* 0x0000001fb2927c20 */ /* 0x008fe20008410000 */
[----:B------:R-:W-:Y:S01]  /*a490*/  ISETP.GE.AND P0, PT, R13, R206, PT ;  /* 0x000000ce0d00720c */ /* 0x000fe20003f06270 */
[----:B------:R-:W-:Y:S01]  /*a4a0*/  FMUL.FTZ R145, R177, UR31 ;  /* 0x0000001fb1917c20 */ /* 0x000fe20008410000 */
[----:B------:R-:W-:Y:S01]  /*a4b0*/  IABS R15, R15 ;  /* 0x0000000f000f7213 */ /* 0x000fe20000000000 */
[----:B------:R-:W3:Y:S01]  /*a4c0*/  MUFU.TANH R148, R148 ;  /* 0x0000009400947308 */ /* 0x000ee20000002400 */
[----:B------:R-:W-:Y:S01]  /*a4d0*/  ISETP.LT.OR P1, PT, R13, R210, P1 ;  /* 0x000000d20d00720c */ /* 0x000fe20000f21670 */
[----:B------:R-:W-:Y:S01]  /*a4e0*/  FMUL.FTZ R144, R179, UR31 ;  /* 0x0000001fb3907c20 */ /* 0x000fe20008410000 */
[----:B------:R-:W-:Y:S01]  /*a4f0*/  ISETP.LT.OR P0, PT, R13, R207, P0 ;  /* 0x000000cf0d00720c */ /* 0x000fe20000701670 */
[----:B------:R-:W-:Y:S01]  /*a500*/  IMAD.IADD R13, R208, 0x1, -R13 ;  /* 0x00000001d00d7824 */ /* 0x000fe200078e0a0d */
[----:B------:R-:W-:Y:S01]  /*a510*/  IABS R12, R12 ;  /* 0x0000000c000c7213 */ /* 0x000fe20000000000 */
[----:B------:R-:W-:Y:S01]  /*a520*/  FMUL.FTZ R14, R161, UR31 ;  /* 0x0000001fa10e7c20 */ /* 0x000fe20008410000 */
[----:B------:R-:W-:Y:S01]  /*a530*/  I2FP.F32.S32 R15, R15 ;  /* 0x0000000f000f7245 */ /* 0x000fe20000201400 */
[----:B------:R-:W5:Y:S01]  /*a540*/  MUFU.TANH R147, R147 ;  /* 0x0000009300937308 */ /* 0x000f620000002400 */
[----:B------:R-:W-:-:S02]  /*a550*/  I2FP.F32.S32 R12, R12 ;  /* 0x0000000c000c7245 */ /* 0x000fc40000201400 */
[----:B------:R-:W-:Y:S01]  /*a560*/  IABS R13, R13 ;  /* 0x0000000d000d7213 */ /* 0x000fe20000000000 */
[----:B------:R-:W-:Y:S01]  /*a570*/  FFMA.FTZ R214, R15, -UR20, R214 ;  /* 0x800000140fd67c23 */ /* 0x000fe200080100d6 */
[----:B------:R-:W-:Y:S01]  /*a580*/  IABS R135, R135 ;  /* 0x0000008700877213 */ /* 0x000fe20000000000 */
[----:B--2---:R-:W-:Y:S01]  /*a590*/  FFMA.FTZ R149, R12, -UR20, R149 ;  /* 0x800000140c957c23 */ /* 0x004fe20008010095 */
[----:B------:R-:W-:Y:S01]  /*a5a0*/  I2FP.F32.S32 R13, R13 ;  /* 0x0000000d000d7245 */ /* 0x000fe20000201400 */
[----:B------:R-:W2:Y:S01]  /*a5b0*/  MUFU.TANH R146, R146 ;  /* 0x0000009200927308 */ /* 0x000ea20000002400 */
[----:B------:R-:W-:Y:S01]  /*a5c0*/  I2FP.F32.S32 R135, R135 ;  /* 0x0000008700877245 */ /* 0x000fe20000201400 */
[----:B------:R-:W-:Y:S01]  /*a5d0*/  VIADD R15, R0, 0x21 ;  /* 0x00000021000f7836 */ /* 0x000fe20000000000 */
[----:B------:R-:W-:Y:S01]  /*a5e0*/  FSEL R214, R214, -INF , !P6 ;  /* 0xff800000d6d67808 */ /* 0x000fe20007000000 */
[----:B----4-:R-:W-:Y:S01]  /*a5f0*/  FFMA.FTZ R150, R13, -UR20, R150 ;  /* 0x800000140d967c23 */ /* 0x010fe20008010096 */
[----:B------:R-:W-:Y:S01]  /*a600*/  ISETP.GE.AND P6, PT, R17, R209, PT ;  /* 0x000000d11100720c */ /* 0x000fe20003fc6270 */
[----:B-1----:R-:W-:Y:S01]  /*a610*/  FFMA.FTZ R135, R135, -UR20, R10 ;  /* 0x8000001487877c23 */ /* 0x002fe2000801000a */
[----:B------:R-:W-:Y:S01]  /*a620*/  FSEL R149, R149, -INF , !P1 ;  /* 0xff80000095957808 */ /* 0x000fe20004800000 */
[----:B------:R-:W-:Y:S01]  /*a630*/  VIADD R13, R0, 0x20 ;  /* 0x00000020000d7836 */ /* 0x000fe20000000000 */
[C---:B------:R-:W-:Y:S01]  /*a640*/  ISETP.GE.AND P1, PT, R17.reuse, R206, PT ;  /* 0x000000ce1100720c */ /* 0x040fe20003f26270 */
[----:B------:R-:W1:Y:S01]  /*a650*/  MUFU.TANH R145, R145 ;  /* 0x0000009100917308 */ /* 0x000e620000002400 */
[----:B------:R-:W-:Y:S01]  /*a660*/  ISETP.LT.OR P6, PT, R17, R210, P6 ;  /* 0x000000d21100720c */ /* 0x000fe200037c1670 */
[----:B------:R-:W-:Y:S01]  /*a670*/  IMAD.IADD R12, R211, 0x1, -R13 ;  /* 0x00000001d30c7824 */ /* 0x000fe200078e0a0d */
[----:B------:R-:W-:Y:S01]  /*a680*/  ISETP.LT.OR P1, PT, R17, R207, P1 ;  /* 0x000000cf1100720c */ /* 0x000fe20000f21670 */
[----:B------:R-:W-:Y:S01]  /*a690*/  IMAD.IADD R17, R208, 0x1, -R17 ;  /* 0x00000001d0117824 */ /* 0x000fe200078e0a11 */
[----:B------:R-:W-:Y:S01]  /*a6a0*/  FSEL R150, R150, -INF , !P0 ;  /* 0xff80000096967808 */ /* 0x000fe20004000000 */
[----:B------:R-:W-:Y:S01]  /*a6b0*/  IMAD.IADD R10, R211, 0x1, -R15 ;  /* 0x00000001d30a7824 */ /* 0x000fe200078e0a0f */
[----:B------:R-:W-:Y:S01]  /*a6c0*/  FSEL R135, R135, -INF , !P6 ;  /* 0xff80000087877808 */ /* 0x000fe20007000000 */
[----:B------:R-:W4:Y:S01]  /*a6d0*/  MUFU.TANH R144, R144 ;  /* 0x0000009000907308 */ /* 0x000f220000002400 */
[----:B------:R-:W-:-:S02]  /*a6e0*/  ISETP.GE.AND P0, PT, R13, R209, PT ;  /* 0x000000d10d00720c */ /* 0x000fc40003f06270 */
[C---:B------:R-:W-:Y:S02]  /*a6f0*/  ISETP.GE.AND P6, PT, R13.reuse, R206, PT ;  /* 0x000000ce0d00720c */ /* 0x040fe40003fc6270 */
[C---:B------:R-:W-:Y:S02]  /*a700*/  ISETP.LT.OR P0, PT, R13.reuse, R210, P0 ;  /* 0x000000d20d00720c */ /* 0x040fe40000701670 */
[----:B------:R-:W-:Y:S01]  /*a710*/  ISETP.LT.OR P6, PT, R13, R207, P6 ;  /* 0x000000cf0d00720c */ /* 0x000fe200037c1670 */
[----:B------:R-:W-:Y:S01]  /*a720*/  IMAD.IADD R13, R208, 0x1, -R13 ;  /* 0x00000001d00d7824 */ /* 0x000fe200078e0a0d */
[----:B------:R-:W-:Y:S01]  /*a730*/  IABS R17, R17 ;  /* 0x0000001100117213 */ /* 0x000fe20000000000 */
[----:B------:R-:W4:Y:S01]  /*a740*/  MUFU.TANH R143, R136 ;  /* 0x00000088008f7308 */ /* 0x000f220000002400 */
[----:B------:R-:W-:Y:S02]  /*a750*/  IABS R12, R12 ;  /* 0x0000000c000c7213 */ /* 0x000fe40000000000 */
[----:B------:R-:W-:-:S02]  /*a760*/  I2FP.F32.S32 R17, R17 ;  /* 0x0000001100117245 */ /* 0x000fc40000201400 */
[----:B------:R-:W-:Y:S02]  /*a770*/  I2FP.F32.S32 R12, R12 ;  /* 0x0000000c000c7245 */ /* 0x000fe40000201400 */
[----:B------:R-:W-:Y:S01]  /*a780*/  IABS R13, R13 ;  /* 0x0000000d000d7213 */ /* 0x000fe20000000000 */
[----:B---3--:R-:W-:Y:S01]  /*a790*/  FFMA.FTZ R148, R17, -UR20, R148 ;  /* 0x8000001411947c23 */ /* 0x008fe20008010094 */
[----:B------:R-:W-:Y:S01]  /*a7a0*/  IABS R10, R10 ;  /* 0x0000000a000a7213 */ /* 0x000fe20000000000 */
[----:B-----5:R-:W-:Y:S01]  /*a7b0*/  FFMA.FTZ R147, R12, -UR20, R147 ;  /* 0x800000140c937c23 */ /* 0x020fe20008010093 */
[----:B------:R-:W-:Y:S01]  /*a7c0*/  I2FP.F32.S32 R13, R13 ;  /* 0x0000000d000d7245 */ /* 0x000fe20000201400 */
[----:B------:R-:W-:Y:S01]  /*a7d0*/  MUFU.TANH R142, R138 ;  /* 0x0000008a008e7308 */ /* 0x000fe20000002400 */
[----:B------:R-:W-:Y:S01]  /*a7e0*/  I2FP.F32.S32 R10, R10 ;  /* 0x0000000a000a7245 */ /* 0x000fe20000201400 */
[----:B------:R-:W-:Y:S01]  /*a7f0*/  IMAD.IADD R17, R211, 0x1, -R16 ;  /* 0x00000001d3117824 */ /* 0x000fe200078e0a10 */
[----:B------:R-:W-:Y:S01]  /*a800*/  FSEL R148, R148, -INF , !P1 ;  /* 0xff80000094947808 */ /* 0x000fe20004800000 */
[----:B--2---:R-:W-:Y:S01]  /*a810*/  FFMA.FTZ R146, R13, -UR20, R146 ;  /* 0x800000140d927c23 */ /* 0x004fe20008010092 */
[----:B------:R-:W-:Y:S01]  /*a820*/  FSEL R147, R147, -INF , !P0 ;  /* 0xff80000093937808 */ /* 0x000fe20004000000 */
[----:B------:R-:W-:Y:S01]  /*a830*/  VIADD R13, R0, 0x28 ;  /* 0x00000028000d7836 */ /* 0x000fe20000000000 */
[C---:B------:R-:W-:Y:S01]  /*a840*/  ISETP.GE.AND P1, PT, R15.reuse, R209, PT ;  /* 0x000000d10f00720c */ /* 0x040fe20003f26270 */
[----:B-1----:R-:W-:Y:S01]  /*a850*/  FFMA.FTZ R145, R10, -UR20, R145 ;  /* 0x800000140a917c23 */ /* 0x002fe20008010091 */
[----:B------:R-:W-:Y:S01]  /*a860*/  ISETP.GE.AND P0, PT, R15, R206, PT ;  /* 0x000000ce0f00720c */ /* 0x000fe20003f06270 */
[----:B------:R-:W-:Y:S01]  /*a870*/  IMAD.IADD R12, R211, 0x1, -R13 ;  /* 0x00000001d30c7824 */ /* 0x000fe200078e0a0d */
[----:B------:R-:W-:Y:S01]  /*a880*/  ISETP.LT.OR P1, PT, R15, R210, P1 ;  /* 0x000000d20f00720c */ /* 0x000fe20000f21670 */
[----:B------:R-:W-:Y:S01]  /*a890*/  FMUL.FTZ R10, R137, UR31 ;  /* 0x0000001f890a7c20 */ /* 0x000fe20008410000 */
[----:B------:R-:W-:Y:S01]  /*a8a0*/  ISETP.LT.OR P0, PT, R15, R207, P0 ;  /* 0x000000cf0f00720c */ /* 0x000fe20000701670 */
[----:B------:R-:W-:Y:S01]  /*a8b0*/  IMAD.IADD R15, R208, 0x1, -R15 ;  /* 0x00000001d00f7824 */ /* 0x000fe200078e0a0f */
[----:B------:R-:W-:Y:S01]  /*a8c0*/  FSEL R146, R146, -INF , !P6 ;  /* 0xff80000092927808 */ /* 0x000fe20007000000 */
[----:B------:R-:W-:Y:S01]  /*a8d0*/  MUFU.TANH R140, R139 ;  /* 0x0000008b008c7308 */ /* 0x000fe20000002400 */
[----:B------:R-:W-:-:S02]  /*a8e0*/  FSEL R145, R145, -INF , !P1 ;  /* 0xff80000091917808 */ /* 0x000fc40004800000 */
[C---:B------:R-:W-:Y:S02]  /*a8f0*/  ISETP.GE.AND P6, PT, R13.reuse, R209, PT ;  /* 0x000000d10d00720c */ /* 0x040fe40003fc6270 */
[C---:B------:R-:W-:Y:S02]  /*a900*/  ISETP.GE.AND P1, PT, R13.reuse, R206, PT ;  /* 0x000000ce0d00720c */ /* 0x040fe40003f26270 */
[----:B------:R-:W-:Y:S01]  /*a910*/  IABS R15, R15 ;  /* 0x0000000f000f7213 */ /* 0x000fe20000000000 */
[----:B------:R-:W1:Y:S01]  /*a920*/  MUFU.TANH R10, R10 ;  /* 0x0000000a000a7308 */ /* 0x000e620000002400 */
[----:B------:R-:W-:Y:S02]  /*a930*/  IABS R12, R12 ;  /* 0x0000000c000c7213 */ /* 0x000fe40000000000 */
[C---:B------:R-:W-:Y:S02]  /*a940*/  ISETP.LT.OR P6, PT, R13.reuse, R210, P6 ;  /* 0x000000d20d00720c */ /* 0x040fe400037c1670 */
[----:B------:R-:W-:Y:S01]  /*a950*/  ISETP.LT.OR P1, PT, R13, R207, P1 ;  /* 0x000000cf0d00720c */ /* 0x000fe20000f21670 */
[----:B------:R-:W-:Y:S01]  /*a960*/  IMAD.IADD R13, R208, 0x1, -R13 ;  /* 0x00000001d00d7824 */ /* 0x000fe200078e0a0d */
[----:B------:R-:W-:Y:S01]  /*a970*/  I2FP.F32.S32 R15, R15 ;  /* 0x0000000f000f7245 */ /* 0x000fe20000201400 */
[----:B------:R-:W-:Y:S01]  /*a980*/  MUFU.TANH R14, R14 ;  /* 0x0000000e000e7308 */ /* 0x000fe20000002400 */
[----:B------:R-:W-:-:S02]  /*a990*/  I2FP.F32.S32 R12, R12 ;  /* 0x0000000c000c7245 */ /* 0x000fc40000201400 */
[----:B------:R-:W-:Y:S01]  /*a9a0*/  IABS R13, R13 ;  /* 0x0000000d000d7213 */ /* 0x000fe20000000000 */
[----:B----4-:R-:W-:Y:S01]  /*a9b0*/  FFMA.FTZ R144, R15, -UR20, R144 ;  /* 0x800000140f907c23 */ /* 0x010fe20008010090 */
[----:B------:R-:W-:Y:S01]  /*a9c0*/  IABS R17, R17 ;  /* 0x0000001100117213 */ /* 0x000fe20000000000 */
[----:B------:R-:W-:Y:S01]  /*a9d0*/  FFMA.FTZ R143, R12, -UR20, R143 ;  /* 0x800000140c8f7c23 */ /* 0x000fe2000801008f */
[----:B------:R-:W-:Y:S01]  /*a9e0*/  I2FP.F32.S32 R13, R13 ;  /* 0x0000000d000d7245 */ /* 0x000fe20000201400 */
[----:B------:R-:W-:Y:S01]  /*a9f0*/  FMUL.FTZ R12, R160, UR31 ;  /* 0x0000001fa00c7c20 */ /* 0x000fe20008410000 */
[----:B------:R-:W-:Y:S01]  /*aa00*/  FSEL R144, R144, -INF , !P0 ;  /* 0xff80000090907808 */ /* 0x000fe20004000000 */
[----:B-1----:R-:W-:Y:S01]  /*aa10*/  FFMA.FTZ R141, R141, -UR20, R10 ;  /* 0x800000148d8d7c23 */ /* 0x002fe2000801000a */
[----:B------:R-:W-:Y:S01]  /*aa20*/  FSEL R143, R143, -INF , !P6 ;  /* 0xff8000008f8f7808 */ /* 0x000fe20007000000 */
[----:B------:R-:W-:Y:S01]  /*aa30*/  FFMA.FTZ R142, R13, -UR20, R142 ;  /* 0x800000140d8e7c23 */ /* 0x000fe2000801008e */
[C---:B------:R-:W-:Y:S01]  /*aa40*/  ISETP.GE.AND P0, PT, R19.reuse, R209, PT ;  /* 0x000000d11300720c */ /* 0x040fe20003f06270 */
[----:B------:R-:W-:Y:S01]  /*aa50*/  FMUL.FTZ R13, R162, UR31 ;  /* 0x0000001fa20d7c20 */ /* 0x000fe20008410000 */
[C---:B------:R-:W-:Y:S01]  /*aa60*/  ISETP.GE.AND P6, PT, R19.reuse, R206, PT ;  /* 0x000000ce1300720c */ /* 0x040fe20003fc6270 */
[----:B------:R-:W1:Y:S01]  /*aa70*/  MUFU.TANH R12, R12 ;  /* 0x0000000c000c7308 */ /* 0x000e620000002400 */
[C---:B------:R-:W-:Y:S01]  /*aa80*/  ISETP.LT.OR P0, PT, R19.reuse, R210, P0 ;  /* 0x000000d21300720c */ /* 0x040fe20000701670 */
[----:B------:R-:W-:Y:S01]  /*aa90*/  VIADD R10, R0, 0x31 ;  /* 0x00000031000a7836 */ /* 0x000fe20000000000 */
[----:B------:R-:W-:Y:S01]  /*aaa0*/  ISETP.LT.OR P6, PT, R19, R207, P6 ;  /* 0x000000cf1300720c */ /* 0x000fe200037c1670 */
[----:B------:R-:W-:Y:S01]  /*aab0*/  IMAD.IADD R19, R208, 0x1, -R19 ;  /* 0x00000001d0137824 */ /* 0x000fe200078e0a13 */
[----:B------:R-:W-:Y:S01]  /*aac0*/  FSEL R142, R142, -INF , !P1 ;  /* 0xff8000008e8e7808 */ /* 0x000fe20004800000 */
[----:B------:R-:W-:Y:S01]  /*aad0*/  IMAD.IADD R15, R211, 0x1, -R10 ;  /* 0x00000001d30f7824 */ /* 0x000fe200078e0a0a */
[----:B------:R-:W-:Y:S01]  /*aae0*/  FSEL R141, R141, -INF , !P0 ;  /* 0xff8000008d8d7808 */ /* 0x000fe20004000000 */
[----:B------:R-:W2:Y:S01]  /*aaf0*/  MUFU.TANH R13, R13 ;  /* 0x0000000d000d7308 */ /* 0x000ea20000002400 */
[----:B------:R-:W-:-:S02]  /*ab00*/  ISETP.GE.AND P1, PT, R16, R209, PT ;  /* 0x000000d11000720c */ /* 0x000fc40003f26270 */
[C---:B------:R-:W-:Y:S02]  /*ab10*/  ISETP.GE.AND P0, PT, R16.reuse, R206, PT ;  /* 0x000000ce1000720c */ /* 0x040fe40003f06270 */
[----:B------:R-:W-:Y:S02]  /*ab20*/  IABS R19, R19 ;  /* 0x0000001300137213 */ /* 0x000fe40000000000 */
[C---:B------:R-:W-:Y:S01]  /*ab30*/  ISETP.LT.OR P1, PT, R16.reuse, R210, P1 ;  /* 0x000000d21000720c */ /* 0x040fe20000f21670 */
[----:B------:R-:W-:Y:S01]  /*ab40*/  MUFU.TANH R174, R174 ;  /* 0x000000ae00ae7308 */ /* 0x000fe20000002400 */
[----:B------:R-:W-:Y:S01]  /*ab50*/  ISETP.LT.OR P0, PT, R16, R207, P0 ;  /* 0x000000cf1000720c */ /* 0x000fe20000701670 */
[----:B------:R-:W-:Y:S01]  /*ab60*/  IMAD.IADD R16, R208, 0x1, -R16 ;  /* 0x00000001d0107824 */ /* 0x000fe200078e0a10 */
[----:B------:R-:W-:Y:S02]  /*ab70*/  I2FP.F32.S32 R19, R19 ;  /* 0x0000001300137245 */ /* 0x000fe40000201400 */
[----:B------:R-:W-:-:S02]  /*ab80*/  I2FP.F32.S32 R17, R17 ;  /* 0x0000001100117245 */ /* 0x000fc40000201400 */
[----:B------:R-:W-:Y:S01]  /*ab90*/  IABS R16, R16 ;  /* 0x0000001000107213 */ /* 0x000fe20000000000 */
[----:B------:R-:W-:Y:S01]  /*aba0*/  FFMA.FTZ R140, R19, -UR20, R140 ;  /* 0x80000014138c7c23 */ /* 0x000fe2000801008c */
[----:B------:R-:W-:Y:S01]  /*abb0*/  IABS R15, R15 ;  /* 0x0000000f000f7213 */ /* 0x000fe20000000000 */
[----:B-1----:R-:W-:Y:S01]  /*abc0*/  FFMA.FTZ R12, R17, -UR20, R12 ;  /* 0x80000014110c7c23 */ /* 0x002fe2000801000c */
[----:B------:R-:W-:Y:S01]  /*abd0*/  I2FP.F32.S32 R16, R16 ;  /* 0x0000001000107245 */ /* 0x000fe20000201400 */
[----:B------:R-:W-:Y:S01]  /*abe0*/  MUFU.TANH R163, R163 ;  /* 0x000000a300a37308 */ /* 0x000fe20000002400 */
[----:B------:R-:W-:Y:S02]  /*abf0*/  I2FP.F32.S32 R15, R15 ;  /* 0x0000000f000f7245 */ /* 0x000fe40000201400 */
[----:B------:R-:W-:Y:S01]  /*ac00*/  FSEL R140, R140, -INF , !P6 ;  /* 0xff8000008c8c7808 */ /* 0x000fe20007000000 */
[----:B--2---:R-:W-:Y:S01]  /*ac10*/  FFMA.FTZ R13, R16, -UR20, R13 ;  /* 0x80000014100d7c23 */ /* 0x004fe2000801000d */
[----:B------:R-:W-:Y:S01]  /*ac20*/  BAR.SYNC.DEFER_BLOCKING 0x0 ;  /* 0x0000000000007b1d */ /* 0x000fe20000010000 */
[-C--:B------:R-:W-:Y:S01]  /*ac30*/  ISETP.GE.AND P6, PT, R10, R209.reuse, PT ;  /* 0x000000d10a00720c */ /* 0x080fe20003fc6270 */
[----:B------:R-:W-:Y:S01]  /*ac40*/  FFMA.FTZ R14, R15, -UR20, R14 ;  /* 0x800000140f0e7c23 */ /* 0x000fe2000801000e */
[----:B------:R-:W-:Y:S01]  /*ac50*/  FSEL R171, R12, -INF , !P1 ;  /* 0xff8000000cab7808 */ /* 0x000fe20004800000 */
[----:B------:R-:W-:Y:S01]  /*ac60*/  VIADD R12, R0, 0x38 ;  /* 0x00000038000c7836 */ /* 0x000fe20000000000 */
[----:B------:R-:W-:Y:S01]  /*ac70*/  ISETP.LT.OR P6, PT, R10, R210, P6 ;  /* 0x000000d20a00720c */ /* 0x000fe200037c1670 */
[----:B------:R-:W1:Y:S01]  /*ac80*/  MUFU.TANH R172, R172 ;  /* 0x000000ac00ac7308 */ /* 0x000e620000002400 */
[----:B------:R-:W-:Y:S01]  /*ac90*/  FSEL R166, R13, -INF , !P0 ;  /* 0xff8000000da67808 */ /* 0x000fe20004000000 */
[----:B------:R-:W-:Y:S01]  /*aca0*/  IMAD.IADD R15, R211, 0x1, -R12 ;  /* 0x00000001d30f7824 */ /* 0x000fe200078e0a0c */
[----:B------:R-:W-:Y:S01]  /*acb0*/  FSEL R169, R14, -INF , !P6 ;  /* 0xff8000000ea97808 */ /* 0x000fe20007000000 */
[----:B------:R-:W-:Y:S01]  /*acc0*/  VIADD R0, R0, 0x39 ;  /* 0x0000003900007836 */ /* 0x000fe20000000000 */
[----:B------:R-:W-:-:S02]  /*acd0*/  ISETP.GE.AND P0, PT, R12, R209, PT ;  /* 0x000000d10c00720c */ /* 0x000fc40003f06270 */
[C---:B------:R-:W-:Y:S01]  /*ace0*/  ISETP.GE.AND P6, PT, R12.reuse, R206, PT ;  /* 0x000000ce0c00720c */ /* 0x040fe20003fc6270 */
[----:B------:R-:W2:Y:S01]  /*acf0*/  MUFU.TANH R173, R173 ;  /* 0x000000ad00ad7308 */ /* 0x000ea20000002400 */
[C---:B------:R-:W-:Y:S01]  /*ad00*/  ISETP.LT.OR P0, PT, R12.reuse, R210, P0 ;  /* 0x000000d20c00720c */ /* 0x040fe20000701670 */
[----:B------:R-:W-:Y:S01]  /*ad10*/  IMAD.IADD R14, R211, 0x1, -R0 ;  /* 0x00000001d30e7824 */ /* 0x000fe200078e0a00 */
[----:B------:R-:W-:Y:S01]  /*ad20*/  ISETP.LT.OR P6, PT, R12, R207, P6 ;  /* 0x000000cf0c00720c */ /* 0x000fe200037c1670 */
[----:B------:R-:W-:Y:S01]  /*ad30*/  IMAD.IADD R12, R208, 0x1, -R12 ;  /* 0x00000001d00c7824 */ /* 0x000fe200078e0a0c */
[----:B------:R-:W-:Y:S02]  /*ad40*/  IABS R15, R15 ;  /* 0x0000000f000f7213 */ /* 0x000fe40000000000 */
[----:B------:R-:W-:Y:S01]  /*ad50*/  ISETP.GE.AND P1, PT, R10, R206, PT ;  /* 0x000000ce0a00720c */ /* 0x000fe20003f26270 */
[----:B------:R-:W3:Y:S01]  /*ad60*/  MUFU.TANH R175, R175 ;  /* 0x000000af00af7308 */ /* 0x000ee20000002400 */
[----:B------:R-:W-:-:S02]  /*ad70*/  I2FP.F32.S32 R13, R15 ;  /* 0x0000000f000d7245 */ /* 0x000fc40000201400 */
[----:B------:R-:W-:Y:S01]  /*ad80*/  IABS R15, R12 ;  /* 0x0000000c000f7213 */ /* 0x000fe20000000000 */
[----:B------:R-:W-:Y:S01]  /*ad90*/  IMAD.IADD R12, R208, 0x1, -R0 ;  /* 0x00000001d00c7824 */ /* 0x000fe200078e0a00 */
[----:B------:R-:W-:Y:S01]  /*ada0*/  ISETP.LT.OR P1, PT, R10, R207, P1 ;  /* 0x000000cf0a00720c */ /* 0x000fe20000f21670 */
[----:B------:R-:W-:Y:S01]  /*adb0*/  IMAD.IADD R10, R208, 0x1, -R10 ;  /* 0x00000001d00a7824 */ /* 0x000fe200078e0a0a */
[----:B------:R-:W-:Y:S01]  /*adc0*/  I2FP.F32.S32 R15, R15 ;  /* 0x0000000f000f7245 */ /* 0x000fe20000201400 */
[----:B-1----:R-:W-:Y:S01]  /*add0*/  FFMA.FTZ R13, R13, -UR20, R172 ;  /* 0x800000140d0d7c23 */ /* 0x002fe200080100ac */
[----:B------:R-:W-:Y:S02]  /*ade0*/  IABS R14, R14 ;  /* 0x0000000e000e7213 */ /* 0x000fe40000000000 */
[----:B------:R-:W-:Y:S01]  /*adf0*/  IABS R10, R10 ;  /* 0x0000000a000a7213 */ /* 0x000fe20000000000 */
[----:B------:R-:W-:Y:S01]  /*ae00*/  FFMA.FTZ R15, R15, -UR20, R174 ;  /* 0x800000140f0f7c23 */ /* 0x000fe200080100ae */
[----:B------:R-:W-:-:S02]  /*ae10*/  IABS R12, R12 ;  /* 0x0000000c000c7213 */ /* 0x000fc40000000000 */
[----:B------:R-:W-:Y:S02]  /*ae20*/  I2FP.F32.S32 R10, R10 ;  /* 0x0000000a000a7245 */ /* 0x000fe40000201400 */
[----:B------:R-:W-:Y:S02]  /*ae30*/  FSEL R162, R15, -INF , !P6 ;  /* 0xff8000000fa27808 */ /* 0x000fe40007000000 */
[----:B------:R-:W-:Y:S01]  /*ae40*/  ISETP.LT.AND P6, PT, R203, UR10, PT ;  /* 0x0000000acb007c0c */ /* 0x000fe2000bfc1270 */
[----:B------:R-:W-:Y:S01]  /*ae50*/  FFMA.FTZ R10, R10, -UR20, R163 ;  /* 0x800000140a0a7c23 */ /* 0x000fe200080100a3 */
[----:B------:R-:W-:Y:S02]  /*ae60*/  I2FP.F32.S32 R14, R14 ;  /* 0x0000000e000e7245 */ /* 0x000fe40000201400 */
[----:B------:R-:W-:Y:S02]  /*ae70*/  I2FP.F32.S32 R12, R12 ;  /* 0x0000000c000c7245 */ /* 0x000fe40000201400 */
[----:B------:R-:W-:Y:S01]  /*ae80*/  FSEL R164, R10, -INF , !P1 ;  /* 0xff8000000aa47808 */ /* 0x000fe20004800000 */
[----:B--2---:R-:W-:Y:S01]  /*ae90*/  FFMA.FTZ R14, R14, -UR20, R173 ;  /* 0x800000140e0e7c23 */ /* 0x004fe200080100ad */
[----:B------:R-:W-:Y:S01]  /*aea0*/  FSEL R167, R13, -INF , !P0 ;  /* 0xff8000000da77808 */ /* 0x000fe20004000000 */
[----:B---3--:R-:W-:Y:S01]  /*aeb0*/  FFMA.FTZ R12, R12, -UR20, R175 ;  /* 0x800000140c0c7c23 */ /* 0x008fe200080100af */
[----:B------:R-:W-:-:S02]  /*aec0*/  ISETP.GE.AND P1, PT, R0, R209, PT ;  /* 0x000000d10000720c */ /* 0x000fc40003f26270 */
        /* <DEDUP_REMOVED lines=79> */
.L_x_6552:
[----:B------:R-:W-:-:S04]  /*b3c0*/  ULEA UR14, -UR8, URZ, 0x6 ;  /* 0x0000003f080e7291 */ /* 0x000fc8000f8e313f */
[----:B------:R-:W-:-:S12]  /*b3d0*/  USHF.R.S32.HI UR9, URZ, 0x1f, UR14 ;  /* 0x0000001f3f097899 */ /* 0x000fd8000801140e */
.L_x_6553:
        /* <DEDUP_REMOVED lines=122> */
.L_x_6555:
[----:B------:R-:W-:Y:S05]  /*bb80*/  BSYNC B0 ;  /* 0x0000000000007941 */ /* 0x000fea0003800000 */
.L_x_6554:
[----:B------:R-:W0:Y:S01]  /*bb90*/  LDGDEPBAR ;  /* 0x00000000000079af */ /* 0x000e220000000000 */
[----:B--2---:R-:W-:Y:S01]  /*bba0*/  IMAD.U32 R13, RZ, RZ, UR14 ;  /* 0x0000000eff0d7e24 */ /* 0x004fe2000f8e00ff */
[----:B------:R-:W-:Y:S01]  /*bbb0*/  MOV R0, UR9 ;  /* 0x0000000900007c02 */ /* 0x000fe20008000f00 */
[----:B------:R-:W-:-:S03]  /*bbc0*/  IMAD.U32 R10, RZ, RZ, UR14 ;  /* 0x0000000eff0a7e24 */ /* 0x000fc6000f8e00ff */
[----:B------:R-:W-:-:S04]  /*bbd0*/  LEA R216, P0, R13, R216, 0x1 ;  /* 0x000000d80dd87211 */ /* 0x000fc800078008ff */
[----:B------:R-:W-:-:S09]  /*bbe0*/  LEA.HI.X R215, R10, R215, R0, 0x1, P0 ;  /* 0x000000d70ad77211 */ /* 0x000fd200000f0c00 */
.L_x_6551:
        /* <DEDUP_REMOVED lines=409> */
.L_x_6548:
        /* <DEDUP_REMOVED lines=42> */
.L_x_6560:
        /* <DEDUP_REMOVED lines=52> */
[----:B------:R-:W-:Y:S02]  /*db60*/  LEA.HI.X.SX32 R7, R5, UR19, 0x2, P1 ;  /* 0x0000001305077c11 */ /* 0x000fe400088f16ff */
[----:B------:R-:W-:Y:S02]  /*db70*/  LEA.HI.X.SX32 R5, R3, UR19, 0x2, P0 ;  /* 0x0000001303057c11 */ /* 0x000fe400080f16ff */
        /* <DEDUP_REMOVED lines=8> */
[----:B------:R-:W-:Y:S01]  /*dc00*/  MOV R12, UR24 ;  /* 0x00000018000c7c02 */ /* 0x000fe20008000f00 */
[----:B------:R-:W-:Y:S01]  /*dc10*/  UIADD3 UR24, UR35, -UR33, URZ ;  /* 0x8000002123187290 */ /* 0x000fe2000fffe03f */
[----:B------:R-:W-:Y:S02]  /*dc20*/  IMAD.U32 R13, RZ, RZ, UR25 ;  /* 0x00000019ff0d7e24 */ /* 0x000fe4000f8e00ff */
[----:B------:R-:W3:Y:S01]  /*dc30*/  LDG.E R3, desc[UR26][R14.64] ;  /* 0x0000001a0e037981 */ /* 0x000ee2000c1e1900 */
[----:B------:R-:W-:Y:S03]  /*dc40*/  UIMAD UR24, UR24, UR12, -0x40 ;  /* 0xffffffc0181874a4 */ /* 0x000fe6000f8e020c */
[----:B------:R-:W3:Y:S01]  /*dc50*/  LDG.E R10, desc[UR26][R12.64] ;  /* 0x0000001a0c0a7981 */ /* 0x000ee2000c1e1900 */
[----:B------:R-:W-:Y:S06]  /*dc60*/  USHF.R.S32.HI UR8, URZ, 0x1f, UR24 ;  /* 0x0000001f3f087899 */ /* 0x000fec0008011418 */
        /* <DEDUP_REMOVED lines=11> */
.L_x_6557:
        /* <DEDUP_REMOVED lines=57> */
[----:B------:R-:W-:Y:S02]  /*e0b0*/  ISETP.LT.AND P0, PT, R203, UR10, PT ;  /* 0x0000000acb007c0c */ /* 0x000fe4000bf01270 */
[----:B------:R-:W-:Y:S01]  /*e0c0*/  MOV R221, R223 ;  /* 0x000000df00dd7202 */ /* 0x000fe20000000f00 */
        /* <DEDUP_REMOVED lines=289> */
[----:B------:R-:W-:Y:S02]  /*f2e0*/  IMAD.U32 R8, RZ, RZ, UR35 ;  /* 0x00000023ff087e24 */ /* 0x000fe4000f8e00ff */
[----:B------:R-:W-:Y:S01]  /*f2f0*/  IMAD.U32 R6, RZ, RZ, UR33 ;  /* 0x00000021ff067e24 */ /* 0x000fe2000f8e00ff */
[----:B------:R-:W-:Y:S01]  /*f300*/  MOV R5, UR33 ;  /* 0x0000002100057c02 */ /* 0x000fe20008000f00 */
[----:B------:R-:W-:Y:S01]  /*f310*/  IMAD.U32 R4, RZ, RZ, UR35 ;  /* 0x00000023ff047e24 */ /* 0x000fe2000f8e00ff */
[----:B------:R-:W-:Y:S02]  /*f320*/  LEA R8, P0, R8, UR18, 0x2 ;  /* 0x0000001208087c11 */ /* 0x000fe4000f8010ff */
[----:B------:R-:W-:Y:S02]  /*f330*/  LEA R6, P1, R6, UR18, 0x2 ;  /* 0x0000001206067c11 */ /* 0x000fe4000f8210ff */
[----:B------:R-:W-:Y:S02]  /*f340*/  LEA.HI.X.SX32 R9, R4, UR19, 0x2, P0 ;  /* 0x0000001304097c11 */ /* 0x000fe400080f16ff */
        /* <DEDUP_REMOVED lines=27> */
.L_x_6559:
        /* <DEDUP_REMOVED lines=89> */
.L_x_6558:
[----:B------:R-:W-:Y:S01]  /*fa90*/  IMAD.U32 R5, RZ, RZ, UR10 ;  /* 0x0000000aff057e24 */ /* 0x000fe2000f8e00ff */
[----:B--2---:R-:W-:Y:S03]  /*faa0*/  LDSM.16.MT88.4 R24, [R194+0xc000] ;  /* 0x00c00000c218783b */ /* 0x004fe60000004200 */
        /* <DEDUP_REMOVED lines=9> */
[----:B------:R-:W-:Y:S01]  /*fb40*/  LDSM.16.MT88.4 R28, [R193+0xc000] ;  /* 0x00c00000c11c783b */ /* 0x000fe20000004200 */
[----:B------:R-:W-:Y:S01]  /*fb50*/  I2FP.F32.S32 R6, R5 ;  /* 0x0000000500067245 */ /* 0x000fe20000201400 */
[----:B------:R-:W-:Y:S01]  /*fb60*/  VIADD R5, R4, 0x1 ;  /* 0x0000000104057836 */ /* 0x000fe20000000000 */
[----:B------:R-:W-:Y:S02]  /*fb70*/  IABS R8, R8 ;  /* 0x0000000800087213 */ /* 0x000fe40000000000 */
[----:B------:R-:W-:Y:S01]  /*fb80*/  IADD3 R19, R208, -R4, RZ ;  /* 0x80000004d0137210 */ /* 0x000fe20007ffe0ff */
[----:B------:R-:W-:Y:S01]  /*fb90*/  FFMA.FTZ R3, R6, -UR20, R3 ;  /* 0x8000001406037c23 */ /* 0x000fe20008010003 */
[----:B------:R-:W-:Y:S01]  /*fba0*/  VIADD R6, R4, 0x8 ;  /* 0x0000000804067836 */ /* 0x000fe20000000000 */
[----:B------:R-:W-:Y:S01]  /*fbb0*/  I2FP.F32.S32 R8, R8 ;  /* 0x0000000800087245 */ /* 0x000fe20000201400 */
[----:B------:R-:W-:Y:S01]  /*fbc0*/  IMAD.IADD R15, R211, 0x1, -R5 ;  /* 0x00000001d30f7824 */ /* 0x000fe200078e0a05 */
[----:B------:R-:W-:Y:S01]  /*fbd0*/  ISETP.GE.AND P6, PT, R5, R210, PT ;  /* 0x000000d20500720c */ /* 0x000fe20003fc6270 */
[--C-:B------:R-:W-:Y:S01]  /*fbe0*/  IMAD.IADD R13, R211, 0x1, -R6.reuse ;  /* 0x00000001d30d7824 */ /* 0x100fe200078e0a06 */
[----:B------:R-:W-:Y:S01]  /*fbf0*/  ISETP.GE.AND P1, PT, R5, R207, PT ;  /* 0x000000cf0500720c */ /* 0x000fe20003f26270 */
[----:B-1----:R-:W-:Y:S01]  /*fc00*/  FFMA.FTZ R227, R8, -UR20, R227 ;  /* 0x8000001408e37c23 */ /* 0x002fe200080100e3 */
[----:B------:R-:W-:Y:S01]  /*fc10*/  IADD3 R10, R211, -R14, RZ ;  /* 0x8000000ed30a7210 */ /* 0x000fe20007ffe0ff */
[----:B------:R-:W-:Y:S01]  /*fc20*/  IMAD.IADD R8, R208, 0x1, -R5 ;  /* 0x00000001d0087824 */ /* 0x000fe200078e0a05 */
[----:B------:R-:W-:Y:S02]  /*fc30*/  IABS R13, R13 ;  /* 0x0000000d000d7213 */ /* 0x000fe40000000000 */
[-C--:B------:R-:W-:Y:S02]  /*fc40*/  ISETP.GE.OR P4, PT, R4, R209.reuse, !P4 ;  /* 0x000000d10400720c */ /* 0x080fe40006786670 */
[C---:B------:R-:W-:Y:S02]  /*fc50*/  ISETP.GE.OR P6, PT, R5.reuse, R209, !P6 ;  /* 0x000000d10500720c */ /* 0x040fe400077c6670 */
[----:B------:R-:W-:Y:S01]  /*fc60*/  ISETP.GE.OR P1, PT, R5, R206, !P1 ;  /* 0x000000ce0500720c */ /* 0x000fe20004f26670 */
[----:B------:R-:W-:Y:S01]  /*fc70*/  IMAD.IADD R5, R208, 0x1, -R6 ;  /* 0x00000001d0057824 */ /* 0x000fe200078e0a06 */
[----:B------:R-:W-:Y:S02]  /*fc80*/  I2FP.F32.S32 R13, R13 ;  /* 0x0000000d000d7245 */ /* 0x000fe40000201400 */
[----:B------:R-:W-:Y:S02]  /*fc90*/  IABS R15, R15 ;  /* 0x0000000f000f7213 */ /* 0x000fe40000000000 */
[----:B------:R-:W-:Y:S01]  /*fca0*/  IABS R19, R19 ;  /* 0x0000001300137213 */ /* 0x000fe20000000000 */
[----:B------:R-:W-:Y:S01]  /*fcb0*/  FFMA.FTZ R226, R13, -UR20, R226 ;  /* 0x800000140de27c23 */ /* 0x000fe200080100e2 */
[----:B------:R-:W-:Y:S02]  /*fcc0*/  IABS R10, R10 ;  /* 0x0000000a000a7213 */ /* 0x000fe40000000000 */
[----:B------:R-:W-:Y:S02]  /*fcd0*/  FSEL R12, R3, -INF , !P4 ;  /* 0xff800000030c7808 */ /* 0x000fe40006000000 */
[----:B------:R-:W-:Y:S02]  /*fce0*/  ISETP.GE.AND P4, PT, R9, R210, PT ;  /* 0x000000d20900720c */ /* 0x000fe40003f86270 */
[----:B------:R-:W-:Y:S02]  /*fcf0*/  IABS R11, R11 ;  /* 0x0000000b000b7213 */ /* 0x000fe40000000000 */
[----:B------:R-:W-:Y:S02]  /*fd00*/  I2FP.F32.S32 R15, R15 ;  /* 0x0000000f000f7245 */ /* 0x000fe40000201400 */
[----:B------:R-:W-:Y:S02]  /*fd10*/  I2FP.F32.S32 R19, R19 ;  /* 0x0000001300137245 */ /* 0x000fe40000201400 */
[----:B------:R-:W-:Y:S01]  /*fd20*/  IADD3 R13, R4, 0x18, RZ ;  /* 0x00000018040d7810 */ /* 0x000fe20007ffe0ff */
[----:B------:R-:W-:Y:S01]  /*fd30*/  FFMA.FTZ R220, R15, -UR20, R220 ;  /* 0x800000140fdc7c23 */ /* 0x000fe200080100dc */
[----:B------:R-:W-:Y:S01]  /*fd40*/  I2FP.F32.S32 R10, R10 ;  /* 0x0000000a000a7245 */ /* 0x000fe20000201400 */
[----:B------:R-:W-:Y:S01]  /*fd50*/  FFMA.FTZ R224, R19, -UR20, R224 ;  /* 0x8000001413e07c23 */ /* 0x000fe200080100e0 */
[----:B------:R-:W-:Y:S01]  /*fd60*/  IABS R5, R5 ;  /* 0x0000000500057213 */ /* 0x000fe20000000000 */
[----:B------:R-:W-:Y:S01]  /*fd70*/  IMAD.IADD R15, R211, 0x1, -R13 ;  /* 0x00000001d30f7824 */ /* 0x000fe200078e0a0d */
[----:B------:R-:W-:Y:S01]  /*fd80*/  ISETP.GE.OR P4, PT, R9, R209, !P4 ;  /* 0x000000d10900720c */ /* 0x000fe20006786670 */
[----:B------:R-:W-:Y:S01]  /*fd90*/  FFMA.FTZ R233, R10, -UR20, R233 ;  /* 0x800000140ae97c23 */ /* 0x000fe200080100e9 */
[----:B------:R-:W-:Y:S02]  /*fda0*/  I2FP.F32.S32 R11, R11 ;  /* 0x0000000b000b7245 */ /* 0x000fe40000201400 */
[C---:B------:R-:W-:Y:S02]  /*fdb0*/  ISETP.GE.AND P0, PT, R4.reuse, R207, PT ;  /* 0x000000cf0400720c */ /* 0x040fe40003f06270 */
[----:B------:R-:W-:Y:S01]  /*fdc0*/  I2FP.F32.S32 R5, R5 ;  /* 0x0000000500057245 */ /* 0x000fe20000201400 */
[----:B------:R-:W-:Y:S01]  /*fdd0*/  FFMA.FTZ R230, R11, -UR20, R230 ;  /* 0x800000140be67c23 */ /* 0x000fe200080100e6 */
[----:B------:R-:W-:Y:S01]  /*fde0*/  FSEL R10, R227, -INF , !P4 ;  /* 0xff800000e30a7808 */ /* 0x000fe20006000000 */
[C---:B------:R-:W-:Y:S01]  /*fdf0*/  VIADD R11, R4.reuse, 0x19 ;  /* 0x00000019040b7836 */ /* 0x040fe20000000000 */
[----:B------:R-:W-:Y:S01]  /*fe00*/  ISETP.GE.OR P0, PT, R4, R206, !P0 ;  /* 0x000000ce0400720c */ /* 0x000fe20004706670 */
[----:B------:R-:W-:Y:S01]  /*fe10*/  FFMA.FTZ R228, R5, -UR20, R228 ;  /* 0x8000001405e47c23 */ /* 0x000fe200080100e4 */
[----:B------:R-:W-:Y:S02]  /*fe20*/  IABS R8, R8 ;  /* 0x0000000800087213 */ /* 0x000fe40000000000 */
[-C--:B------:R-:W-:Y:S02]  /*fe30*/  ISETP.GE.AND P4, PT, R14, R210.reuse, PT ;  /* 0x000000d20e00720c */ /* 0x080fe40003f86270 */
[C---:B------:R-:W-:Y:S02]  /*fe40*/  ISETP.GE.AND P5, PT, R6.reuse, R207, PT ;  /* 0x000000cf0600720c */ /* 0x040fe40003fa6270 */
[----:B------:R-:W-:Y:S02]  /*fe50*/  ISETP.GE.AND P2, PT, R6, R210, PT ;  /* 0x000000d20600720c */ /* 0x000fe40003f46270 */
[----:B------:R-:W-:Y:S02]  /*fe60*/  FSEL R5, R224, -INF , !P0 ;  /* 0xff800000e0057808 */ /* 0x000fe40004000000 */
[----:B------:R-:W-:Y:S02]  /*fe70*/  IABS R15, R15 ;  /* 0x0000000f000f7213 */ /* 0x000fe40000000000 */
[----:B------:R-:W-:Y:S02]  /*fe80*/  I2FP.F32.S32 R8, R8 ;  /* 0x0000000800087245 */ /* 0x000fe40000201400 */
[-C--:B------:R-:W-:Y:S02]  /*fe90*/  ISETP.GE.OR P4, PT, R14, R209.reuse, !P4 ;  /* 0x000000d10e00720c */ /* 0x080fe40006786670 */
[----:B------:R-:W-:Y:S01]  /*fea0*/  ISETP.GE.AND P0, PT, R7, R210, PT ;  /* 0x000000d20700720c */ /* 0x000fe20003f06270 */
[----:B------:R-:W-:Y:S01]  /*feb0*/  FFMA.FTZ R225, R8, -UR20, R225 ;  /* 0x8000001408e17c23 */ /* 0x000fe200080100e1 */
[----:B------:R-:W-:Y:S01]  /*fec0*/  ISETP.GE.OR P5, PT, R6, R206, !P5 ;  /* 0x000000ce0600720c */ /* 0x000fe20006fa6670 */
[----:B------:R-:W-:Y:S01]  /*fed0*/  VIADD R8, R4, 0x20 ;  /* 0x0000002004087836 */ /* 0x000fe20000000000 */
[----:B------:R-:W-:Y:S02]  /*fee0*/  ISETP.GE.OR P2, PT, R6, R209, !P2 ;  /* 0x000000d10600720c */ /* 0x000fe40005746670 */
[----:B------:R-:W-:Y:S02]  /*fef0*/  IADD3 R6, R211, -R11, RZ ;  /* 0x8000000bd3067210 */ /* 0x000fe40007ffe0ff */
[----:B------:R-:W-:Y:S02]  /*ff00*/  I2FP.F32.S32 R15, R15 ;  /* 0x0000000f000f7245 */ /* 0x000fe40000201400 */
[----:B------:R-:W-:Y:S02]  /*ff10*/  FSEL R160, R233, -INF , !P4 ;  /* 0xff800000e9a07808 */ /* 0x000fe40006000000 */
[----:B------:R-:W-:Y:S01]  /*ff20*/  ISETP.GE.OR P0, PT, R7, R209, !P0 ;  /* 0x000000d10700720c */ /* 0x000fe20004706670 */
[----:B------:R-:W-:Y:S01]  /*ff30*/  FFMA.FTZ R236, R15, -UR20, R236 ;  /* 0x800000140fec7c23 */ /* 0x000fe200080100ec */
[----:B------:R-:W-:Y:S01]  /*ff40*/  ISETP.GE.AND P4, PT, R13, R210, PT ;  /* 0x000000d20d00720c */ /* 0x000fe20003f86270 */
[----:B------:R-:W-:Y:S01]  /*ff50*/  IMAD.IADD R15, R211, 0x1, -R8 ;  /* 0x00000001d30f7824 */ /* 0x000fe200078e0a08 */
[----:B------:R-:W-:Y:S02]  /*ff60*/  FSEL R220, R220, -INF , !P6 ;  /* 0xff800000dcdc7808 */ /* 0x000fe40007000000 */
[----:B------:R-:W-:Y:S02]  /*ff70*/  IABS R6, R6 ;  /* 0x0000000600067213 */ /* 0x000fe40000000000 */
[----:B------:R-:W-:Y:S02]  /*ff80*/  FSEL R226, R226, -INF , !P2 ;  /* 0xff800000e2e27808 */ /* 0x000fe40005000000 */
[-C--:B------:R-:W-:Y:S02]  /*ff90*/  ISETP.GE.AND P6, PT, R9, R207.reuse, PT ;  /* 0x000000cf0900720c */ /* 0x080fe40003fc6270 */
[----:B------:R-:W-:Y:S02]  /*ffa0*/  FSEL R162, R230, -INF , !P0 ;  /* 0xff800000e6a27808 */ /* 0x000fe40004000000 */
[----:B------:R-:W-:Y:S02]  /*ffb0*/  ISETP.GE.AND P2, PT, R7, R207, PT ;  /* 0x000000cf0700720c */ /* 0x000fe40003f46270 */
[----:B------:R-:W-:Y:S02]  /*ffc0*/  ISETP.GE.OR P4, PT, R13, R209, !P4 ;  /* 0x000000d10d00720c */ /* 0x000fe40006786670 */
[----:B------:R-:W-:Y:S02]  /*ffd0*/  ISETP.GE.AND P0, PT, R14, R207, PT ;  /* 0x000000cf0e00720c */ /* 0x000fe40003f06270 */
[----:B------:R-:W-:Y:S02]  /*ffe0*/  I2FP.F32.S32 R6, R6 ;  /* 0x0000000600067245 */ /* 0x000fe40000201400 */
[-C--:B------:R-:W-:Y:S02]  /*fff0*/  ISETP.GE.OR P6, PT, R9, R206.reuse, !P6 ;  /* 0x000000ce0900720c */ /* 0x080fe400077c6670 */
[C---:B------:R-:W-:Y:S01]  /*10000*/  IADD3 R16, R208.reuse, -R9, RZ ;  /* 0x80000009d0107210 */ /* 0x040fe20007ffe0ff */
[----:B------:R-:W-:Y:S01]  /*10010*/  IMAD.IADD R9, R208, 0x1, -R7 ;  /* 0x00000001d0097824 */ /* 0x000fe200078e0a07 */
[-C--:B------:R-:W-:Y:S01]  /*10020*/  ISETP.GE.OR P2, PT, R7, R206.reuse, !P2 ;  /* 0x000000ce0700720c */ /* 0x080fe20005746670 */
[----:B------:R-:W-:Y:S01]  /*10030*/  FFMA.FTZ R237, R6, -UR20, R237 ;  /* 0x8000001406ed7c23 */ /* 0x000fe200080100ed */
[----:B------:R-:W-:Y:S01]  /*10040*/  FSEL R142, R236, -INF , !P4 ;  /* 0xff800000ec8e7808 */ /* 0x000fe20006000000 */
[----:B------:R-:W-:Y:S01]  /*10050*/  VIADD R6, R4, 0x21 ;  /* 0x0000002104067836 */ /* 0x000fe20000000000 */
[----:B------:R-:W-:Y:S02]  /*10060*/  ISETP.GE.OR P0, PT, R14, R206, !P0 ;  /* 0x000000ce0e00720c */ /* 0x000fe40004706670 */
[C---:B------:R-:W-:Y:S01]  /*10070*/  IADD3 R7, R208.reuse, -R14, RZ ;  /* 0x8000000ed0077210 */ /* 0x040fe20007ffe0ff */
[----:B------:R-:W-:Y:S01]  /*10080*/  IMAD.IADD R3, R211, 0x1, -R6 ;  /* 0x00000001d3037824 */ /* 0x000fe200078e0a06 */
[C---:B------:R-:W-:Y:S02]  /*10090*/  ISETP.GE.AND P4, PT, R11.reuse, R210, PT ;  /* 0x000000d20b00720c */ /* 0x040fe40003f86270 */
[----:B------:R-:W-:Y:S01]  /*100a0*/  IABS R14, R15 ;  /* 0x0000000f000e7213 */ /* 0x000fe20000000000 */
[----:B------:R-:W-:Y:S01]  /*100b0*/  IMAD.IADD R15, R208, 0x1, -R13 ;  /* 0x00000001d00f7824 */ /* 0x000fe200078e0a0d */
[----:B------:R-:W-:Y:S02]  /*100c0*/  IABS R16, R16 ;  /* 0x0000001000107213 */ /* 0x000fe40000000000 */
[----:B------:R-:W-:Y:S02]  /*100d0*/  ISETP.GE.OR P4, PT, R11, R209, !P4 ;  /* 0x000000d10b00720c */ /* 0x000fe40006786670 */
[----:B------:R-:W-:Y:S02]  /*100e0*/  I2FP.F32.S32 R14, R14 ;  /* 0x0000000e000e7245 */ /* 0x000fe40000201400 */
[----:B------:R-:W-:Y:S02]  /*100f0*/  IABS R7, R7 ;  /* 0x0000000700077213 */ /* 0x000fe40000000000 */
[----:B------:R-:W-:Y:S01]  /*10100*/  I2FP.F32.S32 R16, R16 ;  /* 0x0000001000107245 */ /* 0x000fe20000201400 */
[----:B------:R-:W-:Y:S01]  /*10110*/  FFMA.FTZ R241, R14, -UR20, R241 ;  /* 0x800000140ef17c23 */ /* 0x000fe200080100f1 */
[----:B------:R-:W-:Y:S02]  /*10120*/  FSEL R140, R237, -INF , !P4 ;  /* 0xff800000ed8c7808 */ /* 0x000fe40006000000 */
[----:B------:R-:W-:Y:S01]  /*10130*/  ISETP.GE.AND P4, PT, R8, R210, PT ;  /* 0x000000d20800720c */ /* 0x000fe20003f86270 */
[----:B------:R-:W-:Y:S01]  /*10140*/  FFMA.FTZ R229, R16, -UR20, R229 ;  /* 0x8000001410e57c23 */ /* 0x000fe200080100e5 */
[----:B------:R-:W-:Y:S01]  /*10150*/  I2FP.F32.S32 R14, R7 ;  /* 0x00000007000e7245 */ /* 0x000fe20000201400 */
[----:B------:R-:W-:Y:S01]  /*10160*/  IMAD.IADD R16, R208, 0x1, -R11 ;  /* 0x00000001d0107824 */ /* 0x000fe200078e0a0b */
[----:B------:R-:W-:Y:S02]  /*10170*/  IABS R9, R9 ;  /* 0x0000000900097213 */ /* 0x000fe40000000000 */
[----:B------:R-:W-:Y:S01]  /*10180*/  FSEL R7, R228, -INF , !P5 ;  /* 0xff800000e4077808 */ /* 0x000fe20006800000 */
[----:B------:R-:W-:Y:S01]  /*10190*/  FFMA.FTZ R231, R14, -UR20, R231 ;  /* 0x800000140ee77c23 */ /* 0x000fe200080100e7 */
[----:B------:R-:W-:Y:S01]  /*101a0*/  IABS R3, R3 ;  /* 0x0000000300037213 */ /* 0x000fe20000000000 */
[----:B------:R-:W-:Y:S01]  /*101b0*/  VIADD R14, R4, 0x28 ;  /* 0x00000028040e7836 */ /* 0x000fe20000000000 */
[C---:B------:R-:W-:Y:S02]  /*101c0*/  ISETP.GE.AND P5, PT, R11.reuse, R207, PT ;  /* 0x000000cf0b00720c */ /* 0x040fe40003fa6270 */
[----:B------:R-:W-:Y:S02]  /*101d0*/  ISETP.GE.OR P4, PT, R8, R209, !P4 ;  /* 0x000000d10800720c */ /* 0x000fe40006786670 */
[----:B------:R-:W-:Y:S02]  /*101e0*/  I2FP.F32.S32 R9, R9 ;  /* 0x0000000900097245 */ /* 0x000fe40000201400 */
[----:B------:R-:W-:Y:S02]  /*101f0*/  I2FP.F32.S32 R3, R3 ;  /* 0x0000000300037245 */ /* 0x000fe40000201400 */
[----:B------:R-:W-:Y:S01]  /*10200*/  ISETP.GE.OR P5, PT, R11, R206, !P5 ;  /* 0x000000ce0b00720c */ /* 0x000fe20006fa6670 */
[----:B------:R-:W-:Y:S01]  /*10210*/  FFMA.FTZ R232, R9, -UR20, R232 ;  /* 0x8000001409e87c23 */ /* 0x000fe200080100e8 */
[----:B------:R-:W-:Y:S01]  /*10220*/  FSEL R229, R229, -INF , !P6 ;  /* 0xff800000e5e57808 */ /* 0x000fe20007000000 */
[----:B------:R-:W-:Y:S01]  /*10230*/  FFMA.FTZ R242, R3, -UR20, R242 ;  /* 0x8000001403f27c23 */ /* 0x000fe200080100f2 */
[----:B------:R-:W-:Y:S01]  /*10240*/  FSEL R170, R241, -INF , !P4 ;  /* 0xff800000f1aa7808 */ /* 0x000fe20006000000 */
[----:B------:R-:W-:Y:S01]  /*10250*/  VIADD R3, R4, 0x30 ;  /* 0x0000003004037836 */ /* 0x000fe20000000000 */
[----:B------:R-:W-:Y:S02]  /*10260*/  IABS R11, R15 ;  /* 0x0000000f000b7213 */ /* 0x000fe40000000000 */
[----:B------:R-:W-:Y:S02]  /*10270*/  ISETP.GE.AND P6, PT, R6, R210, PT ;  /* 0x000000d20600720c */ /* 0x000fe40003fc6270 */
[----:B------:R-:W-:Y:S02]  /*10280*/  ISETP.GE.AND P4, PT, R8, R207, PT ;  /* 0x000000cf0800720c */ /* 0x000fe40003f86270 */
[----:B------:R-:W-:Y:S02]  /*10290*/  FSEL R225, R225, -INF , !P1 ;  /* 0xff800000e1e17808 */ /* 0x000fe40004800000 */
[----:B------:R-:W-:Y:S02]  /*102a0*/  I2FP.F32.S32 R11, R11 ;  /* 0x0000000b000b7245 */ /* 0x000fe40000201400 */
[----:B------:R-:W-:Y:S02]  /*102b0*/  ISETP.GE.OR P6, PT, R6, R209, !P6 ;  /* 0x000000d10600720c */ /* 0x000fe400077c6670 */
[-C--:B------:R-:W-:Y:S01]  /*102c0*/  ISETP.GE.AND P1, PT, R13, R207.reuse, PT ;  /* 0x000000cf0d00720c */ /* 0x080fe20003f26270 */
[----:B------:R-:W-:Y:S01]  /*102d0*/  FFMA.FTZ R234, R11, -UR20, R234 ;  /* 0x800000140bea7c23 */ /* 0x000fe200080100ea */
[----:B------:R-:W-:Y:S01]  /*102e0*/  ISETP.GE.OR P4, PT, R8, R206, !P4 ;  /* 0x000000ce0800720c */ /* 0x000fe20006786670 */
[----:B------:R-:W-:Y:S01]  /*102f0*/  VIADD R11, R4, 0x38 ;  /* 0x00000038040b7836 */ /* 0x000fe20000000000 */
[C---:B------:R-:W-:Y:S01]  /*10300*/  IADD3 R15, R208.reuse, -R8, RZ ;  /* 0x80000008d00f7210 */ /* 0x040fe20007ffe0ff */
[----:B------:R-:W-:Y:S01]  /*10310*/  IMAD.IADD R8, R208, 0x1, -R6 ;  /* 0x00000001d0087824 */ /* 0x000fe200078e0a06 */
[----:B------:R-:W-:Y:S02]  /*10320*/  FSEL R171, R232, -INF , !P2 ;  /* 0xff800000e8ab7808 */ /* 0x000fe40005000000 */
[----:B------:R-:W-:Y:S02]  /*10330*/  FSEL R172, R242, -INF , !P6 ;  /* 0xff800000f2ac7808 */ /* 0x000fe40007000000 */
[----:B------:R-:W-:Y:S02]  /*10340*/  FSEL R169, R231, -INF , !P0 ;  /* 0xff800000e7a97808 */ /* 0x000fe40004000000 */
[-C--:B------:R-:W-:Y:S02]  /*10350*/  ISETP.GE.AND P2, PT, R6, R207.reuse, PT ;  /* 0x000000cf0600720c */ /* 0x080fe40003f46270 */
[----:B------:R-:W-:Y:S02]  /*10360*/  ISETP.GE.OR P1, PT, R13, R206, !P1 ;  /* 0x000000ce0d00720c */ /* 0x000fe40004f26670 */
[C---:B------:R-:W-:Y:S02]  /*10370*/  ISETP.GE.AND P6, PT, R14.reuse, R210, PT ;  /* 0x000000d20e00720c */ /* 0x040fe40003fc6270 */
[----:B------:R-:W-:Y:S02]  /*10380*/  ISETP.GE.AND P0, PT, R14, R207, PT ;  /* 0x000000cf0e00720c */ /* 0x000fe40003f06270 */
[C---:B------:R-:W-:Y:S02]  /*10390*/  IADD3 R13, R211.reuse, -R14, RZ ;  /* 0x8000000ed30d7210 */ /* 0x040fe40007ffe0ff */
[----:B------:R-:W-:Y:S02]  /*103a0*/  IABS R8, R8 ;  /* 0x0000000800087213 */ /* 0x000fe40000000000 */
[-C--:B------:R-:W-:Y:S02]  /*103b0*/  ISETP.GE.OR P2, PT, R6, R206.reuse, !P2 ;  /* 0x000000ce0600720c */ /* 0x080fe40005746670 */
[C---:B------:R-:W-:Y:S02]  /*103c0*/  ISETP.GE.OR P6, PT, R14.reuse, R209, !P6 ;  /* 0x000000d10e00720c */ /* 0x040fe400077c6670 */
[----:B------:R-:W-:Y:S02]  /*103d0*/  ISETP.GE.OR P0, PT, R14, R206, !P0 ;  /* 0x000000ce0e00720c */ /* 0x000fe40004706670 */
[----:B------:R-:W-:Y:S02]  /*103e0*/  IADD3 R9, R4, 0x29, RZ ;  /* 0x0000002904097810 */ /* 0x000fe40007ffe0ff */
[----:B------:R-:W-:Y:S01]  /*103f0*/  IADD3 R6, R208, -R14, RZ ;  /* 0x8000000ed0067210 */ /* 0x000fe20007ffe0ff */
[C---:B------:R-:W-:Y:S01]  /*10400*/  IMAD.IADD R14, R211.reuse, 0x1, -R11 ;  /* 0x00000001d30e7824 */ /* 0x040fe200078e0a0b */
[----:B------:R-:W-:Y:S01]  /*10410*/  IABS R15, R15 ;  /* 0x0000000f000f7213 */ /* 0x000fe20000000000 */
[C---:B------:R-:W-:Y:S01]  /*10420*/  IMAD.IADD R20, R211.reuse, 0x1, -R9 ;  /* 0x00000001d3147824 */ /* 0x040fe200078e0a09 */
[----:B------:R-:W-:Y:S02]  /*10430*/  IABS R13, R13 ;  /* 0x0000000d000d7213 */ /* 0x000fe40000000000 */
[----:B------:R-:W-:Y:S02]  /*10440*/  I2FP.F32.S32 R8, R8 ;  /* 0x0000000800087245 */ /* 0x000fe40000201400 */
[----:B------:R-:W-:Y:S02]  /*10450*/  IADD3 R18, R211, -R3, RZ ;  /* 0x80000003d3127210 */ /* 0x000fe40007ffe0ff */
[----:B------:R-:W-:Y:S01]  /*10460*/  I2FP.F32.S32 R15, R15 ;  /* 0x0000000f000f7245 */ /* 0x000fe20000201400 */
[----:B------:R-:W-:Y:S01]  /*10470*/  FFMA.FTZ R239, R8, -UR20, R239 ;  /* 0x8000001408ef7c23 */ /* 0x000fe200080100ef */
[----:B------:R-:W-:Y:S02]  /*10480*/  I2FP.F32.S32 R13, R13 ;  /* 0x0000000d000d7245 */ /* 0x000fe40000201400 */
[----:B------:R-:W-:Y:S01]  /*10490*/  IABS R14, R14 ;  /* 0x0000000e000e7213 */ /* 0x000fe20000000000 */
[----:B------:R-:W-:Y:S01]  /*104a0*/  FFMA.FTZ R238, R15, -UR20, R238 ;  /* 0x800000140fee7c23 */ /* 0x000fe200080100ee */
[----:B------:R-:W-:Y:S01]  /*104b0*/  IABS R18, R18 ;  /* 0x0000001200127213 */ /* 0x000fe20000000000 */
[----:B------:R-:W-:Y:S01]  /*104c0*/  FFMA.FTZ R244, R13, -UR20, R244 ;  /* 0x800000140df47c23 */ /* 0x000fe200080100f4 */
[----:B------:R-:W-:Y:S01]  /*104d0*/  FMNMX.FTZ R8, R5, R2, !PT ;  /* 0x0000000205087209 */ /* 0x000fe20007810000 */
[C---:B------:R-:W-:Y:S01]  /*104e0*/  VIADD R13, R4.reuse, 0x31 ;  /* 0x00000031040d7836 */ /* 0x040fe20000000000 */
[----:B------:R-:W-:Y:S01]  /*104f0*/  I2FP.F32.S32 R15, R14 ;  /* 0x0000000e000f7245 */ /* 0x000fe20000201400 */
[----:B------:R-:W-:Y:S01]  /*10500*/  VIADD R4, R4, 0x39 ;  /* 0x0000003904047836 */ /* 0x000fe20000000000 */
[----:B------:R-:W-:Y:S02]  /*10510*/  IABS R20, R20 ;  /* 0x0000001400147213 */ /* 0x000fe40000000000 */
[----:B------:R-:W-:Y:S01]  /*10520*/  IABS R16, R16 ;  /* 0x0000001000107213 */ /* 0x000fe20000000000 */
[----:B------:R-:W-:Y:S01]  /*10530*/  FFMA.FTZ R252, R15, -UR20, R252 ;  /* 0x800000140ffc7c23 */ /* 0x000fe200080100fc */
[----:B------:R-:W-:Y:S02]  /*10540*/  I2FP.F32.S32 R18, R18 ;  /* 0x0000001200127245 */ /* 0x000fe40000201400 */
[----:B------:R-:W-:Y:S02]  /*10550*/  FSEL R143, R234, -INF , !P1 ;  /* 0xff800000ea8f7808 */ /* 0x000fe40004800000 */
[----:B------:R-:W-:Y:S01]  /*10560*/  FMNMX.FTZ R8, R225, R8, !PT ;  /* 0x00000008e1087209 */ /* 0x000fe20007810000 */
[----:B------:R-:W-:Y:S01]  /*10570*/  FFMA.FTZ R17, R18, -UR20, R17 ;  /* 0x8000001412117c23 */ /* 0x000fe20008010011 */
[----:B------:R-:W-:Y:S02]  /*10580*/  ISETP.GE.AND P1, PT, R3, R210, PT ;  /* 0x000000d20300720c */ /* 0x000fe40003f26270 */
[----:B------:R-:W-:Y:S02]  /*10590*/  I2FP.F32.S32 R20, R20 ;  /* 0x0000001400147245 */ /* 0x000fe40000201400 */
[----:B------:R-:W-:Y:S02]  /*105a0*/  I2FP.F32.S32 R16, R16 ;  /* 0x0000001000107245 */ /* 0x000fe40000201400 */
[----:B------:R-:W-:Y:S01]  /*105b0*/  FSEL R146, R244, -INF , !P6 ;  /* 0xff800000f4927808 */ /* 0x000fe20007000000 */
[----:B------:R-:W-:Y:S01]  /*105c0*/  FFMA.FTZ R245, R20, -UR20, R245 ;  /* 0x8000001414f57c23 */ /* 0x000fe200080100f5 */
[----:B------:R-:W-:Y:S01]  /*105d0*/  IABS R6, R6 ;  /* 0x0000000600067213 */ /* 0x000fe20000000000 */
[----:B------:R-:W-:Y:S01]  /*105e0*/  FFMA.FTZ R235, R16, -UR20, R235 ;  /* 0x8000001410eb7c23 */ /* 0x000fe200080100eb */
[----:B------:R-:W-:Y:S01]  /*105f0*/  FMNMX.FTZ R15, R12, R0, !PT ;  /* 0x000000000c0f7209 */ /* 0x000fe20007810000 */
[----:B------:R-:W-:Y:S01]  /*10600*/  IMAD.IADD R16, R211, 0x1, -R13 ;  /* 0x00000001d3107824 */ /* 0x000fe200078e0a0d */
[----:B------:R-:W-:Y:S02]  /*10610*/  FMNMX.FTZ R8, R7, R8, !PT ;  /* 0x0000000807087209 */ /* 0x000fe40007810000 */
[----:B------:R-:W-:Y:S02]  /*10620*/  ISETP.GE.AND P6, PT, R9, R210, PT ;  /* 0x000000d20900720c */ /* 0x000fe40003fc6270 */
[-C--:B------:R-:W-:Y:S02]  /*10630*/  ISETP.GE.OR P1, PT, R3, R209.reuse, !P1 ;  /* 0x000000d10300720c */ /* 0x080fe40004f26670 */
[----:B------:R-:W-:Y:S02]  /*10640*/  I2FP.F32.S32 R6, R6 ;  /* 0x0000000600067245 */ /* 0x000fe40000201400 */
[----:B------:R-:W-:Y:S02]  /*10650*/  ISETP.GE.OR P6, PT, R9, R209, !P6 ;  /* 0x000000d10900720c */ /* 0x000fe400077c6670 */
[----:B------:R-:W-:Y:S01]  /*10660*/  FMNMX.FTZ R15, R220, R15, !PT ;  /* 0x0000000fdc0f7209 */ /* 0x000fe20007810000 */
[----:B------:R-:W-:Y:S01]  /*10670*/  FFMA.FTZ R243, R6, -UR20, R243 ;  /* 0x8000001406f37c23 */ /* 0x000fe200080100f3 */
[----:B------:R-:W-:Y:S01]  /*10680*/  FMNMX.FTZ R8, R229, R8, !PT ;  /* 0x00000008e5087209 */ /* 0x000fe20007810000 */
[----:B------:R-:W-:Y:S01]  /*10690*/  IMAD.IADD R6, R211, 0x1, -R4 ;  /* 0x00000001d3067824 */ /* 0x000fe200078e0a04 */
[----:B------:R-:W-:Y:S02]  /*106a0*/  FSEL R164, R17, -INF , !P1 ;  /* 0xff80000011a47808 */ /* 0x000fe40004800000 */
[----:B------:R-:W-:Y:S02]  /*106b0*/  FSEL R175, R238, -INF , !P4 ;  /* 0xff800000eeaf7808 */ /* 0x000fe40006000000 */
[C---:B------:R-:W-:Y:S02]  /*106c0*/  ISETP.GE.AND P1, PT, R13.reuse, R210, PT ;  /* 0x000000d20d00720c */ /* 0x040fe40003f26270 */
[----:B------:R-:W-:Y:S02]  /*106d0*/  ISETP.GE.AND P4, PT, R13, R207, PT ;  /* 0x000000cf0d00720c */ /* 0x000fe40003f86270 */
[----:B------:R-:W-:Y:S02]  /*106e0*/  FSEL R144, R245, -INF , !P6 ;  /* 0xff800000f5907808 */ /* 0x000fe40007000000 */
[----:B------:R-:W-:Y:S02]  /*106f0*/  FSEL R141, R235, -INF , !P5 ;  /* 0xff800000eb8d7808 */ /* 0x000fe40006800000 */
[----:B------:R-:W-:Y:S02]  /*10700*/  FMNMX.FTZ R8, R171, R8, !PT ;  /* 0x00000008ab087209 */ /* 0x000fe40007810000 */
[----:B------:R-:W-:Y:S02]  /*10710*/  FMNMX.FTZ R15, R226, R15, !PT ;  /* 0x0000000fe20f7209 */ /* 0x000fe40007810000 */
[-C--:B------:R-:W-:Y:S02]  /*10720*/  ISETP.GE.AND P6, PT, R9, R207.reuse, PT ;  /* 0x000000cf0900720c */ /* 0x080fe40003fc6270 */
[----:B------:R-:W-:Y:S02]  /*10730*/  ISETP.GE.AND P5, PT, R3, R207, PT ;  /* 0x000000cf0300720c */ /* 0x000fe40003fa6270 */
[C---:B------:R-:W-:Y:S02]  /*10740*/  ISETP.GE.OR P1, PT, R13.reuse, R209, !P1 ;  /* 0x000000d10d00720c */ /* 0x040fe40004f26670 */
[----:B------:R-:W-:Y:S02]  /*10750*/  ISETP.GE.OR P4, PT, R13, R206, !P4 ;  /* 0x000000ce0d00720c */ /* 0x000fe40006786670 */
[----:B------:R-:W-:Y:S02]  /*10760*/  IADD3 R13, R208, -R13, RZ ;  /* 0x8000000dd00d7210 */ /* 0x000fe40007ffe0ff */
[----:B------:R-:W-:Y:S02]  /*10770*/  FMNMX.FTZ R15, R10, R15, !PT ;  /* 0x0000000f0a0f7209 */ /* 0x000fe40007810000 */
[----:B------:R-:W-:Y:S02]  /*10780*/  FMNMX.FTZ R8, R169, R8, !PT ;  /* 0x00000008a9087209 */ /* 0x000fe40007810000 */
[-C--:B------:R-:W-:Y:S02]  /*10790*/  ISETP.GE.OR P6, PT, R9, R206.reuse, !P6 ;  /* 0x000000ce0900720c */ /* 0x080fe400077c6670 */
[----:B------:R-:W-:Y:S01]  /*107a0*/  ISETP.GE.OR P5, PT, R3, R206, !P5 ;  /* 0x000000ce0300720c */ /* 0x000fe20006fa6670 */
[C---:B------:R-:W-:Y:S01]  /*107b0*/  IMAD.IADD R3, R208.reuse, 0x1, -R3 ;  /* 0x00000001d0037824 */ /* 0x040fe200078e0a03 */
[----:B------:R-:W-:Y:S02]  /*107c0*/  IABS R6, R6 ;  /* 0x0000000600067213 */ /* 0x000fe40000000000 */
[----:B------:R-:W-:Y:S02]  /*107d0*/  IADD3 R9, R208, -R9, RZ ;  /* 0x80000009d0097210 */ /* 0x000fe40007ffe0ff */
[----:B------:R-:W-:Y:S02]  /*107e0*/  IABS R13, R13 ;  /* 0x0000000d000d7213 */ /* 0x000fe40000000000 */
[----:B------:R-:W-:Y:S02]  /*107f0*/  FMNMX.FTZ R8, R143, R8, !PT ;  /* 0x000000088f087209 */ /* 0x000fe40007810000 */
[----:B------:R-:W-:Y:S02]  /*10800*/  FMNMX.FTZ R15, R162, R15, !PT ;  /* 0x0000000fa20f7209 */ /* 0x000fe40007810000 */
[----:B------:R-:W-:Y:S02]  /*10810*/  I2FP.F32.S32 R17, R6 ;  /* 0x0000000600117245 */ /* 0x000fe40000201400 */
[----:B------:R-:W-:Y:S02]  /*10820*/  IABS R9, R9 ;  /* 0x0000000900097213 */ /* 0x000fe40000000000 */
[----:B------:R-:W-:Y:S01]  /*10830*/  I2FP.F32.S32 R6, R13 ;  /* 0x0000000d00067245 */ /* 0x000fe20000201400 */
[----:B------:R-:W-:Y:S01]  /*10840*/  FFMA.FTZ R250, R17, -UR20, R250 ;  /* 0x8000001411fa7c23 */ /* 0x000fe200080100fa */
[----:B------:R-:W-:Y:S02]  /*10850*/  IABS R3, R3 ;  /* 0x0000000300037213 */ /* 0x000fe40000000000 */
[----:B------:R-:W-:Y:S01]  /*10860*/  FMNMX.FTZ R8, R141, R8, !PT ;  /* 0x000000088d087209 */ /* 0x000fe20007810000 */
[----:B------:R-:W-:Y:S01]  /*10870*/  FFMA.FTZ R249, R6, -UR20, R249 ;  /* 0x8000001406f97c23 */ /* 0x000fe200080100f9 */
[----:B------:R-:W-:Y:S01]  /*10880*/  FMNMX.FTZ R15, R160, R15, !PT ;  /* 0x0000000fa00f7209 */ /* 0x000fe20007810000 */
[----:B------:R-:W-:Y:S01]  /*10890*/  IMAD.IADD R6, R208, 0x1, -R11 ;  /* 0x00000001d0067824 */ /* 0x000fe200078e0a0b */
[----:B------:R-:W-:Y:S02]  /*108a0*/  I2FP.F32.S32 R9, R9 ;  /* 0x0000000900097245 */ /* 0x000fe40000201400 */
[----:B------:R-:W-:Y:S02]  /*108b0*/  I2FP.F32.S32 R3, R3 ;  /* 0x0000000300037245 */ /* 0x000fe40000201400 */
[----:B------:R-:W-:Y:S01]  /*108c0*/  FMNMX.FTZ R15, R142, R15, !PT ;  /* 0x0000000f8e0f7209 */ /* 0x000fe20007810000 */
[----:B------:R-:W-:Y:S01]  /*108d0*/  FFMA.FTZ R240, R9, -UR20, R240 ;  /* 0x8000001409f07c23 */ /* 0x000fe200080100f0 */
[----:B------:R-:W-:Y:S01]  /*108e0*/  IABS R16, R16 ;  /* 0x0000001000107213 */ /* 0x000fe20000000000 */
[----:B------:R-:W-:Y:S01]  /*108f0*/  FFMA.FTZ R248, R3, -UR20, R248 ;  /* 0x8000001403f87c23 */ /* 0x000fe200080100f8 */
[----:B------:R-:W-:Y:S01]  /*10900*/  FMNMX.FTZ R8, R175, R8, !PT ;  /* 0x00000008af087209 */ /* 0x000fe20007810000 */
[----:B------:R-:W-:Y:S01]  /*10910*/  IMAD.IADD R3, R208, 0x1, -R4 ;  /* 0x00000001d0037824 */ /* 0x000fe200078e0a04 */
[----:B------:R-:W-:Y:S02]  /*10920*/  FSEL R173, R239, -INF , !P2 ;  /* 0xff800000efad7808 */ /* 0x000fe40005000000 */
[----:B------:R-:W-:Y:S02]  /*10930*/  I2FP.F32.S32 R16, R16 ;  /* 0x0000001000107245 */ /* 0x000fe40000201400 */
[----:B------:R-:W-:Y:S02]  /*10940*/  FMNMX.FTZ R9, R140, R15, !PT ;  /* 0x0000000f8c097209 */ /* 0x000fe40007810000 */
[----:B------:R-:W-:Y:S01]  /*10950*/  FSEL R147, R243, -INF , !P0 ;  /* 0xff800000f3937808 */ /* 0x000fe20004000000 */
[----:B------:R-:W-:Y:S01]  /*10960*/  FFMA.FTZ R251, R16, -UR20, R251 ;  /* 0x8000001410fb7c23 */ /* 0x000fe200080100fb */
[----:B------:R-:W-:Y:S01]  /*10970*/  FMNMX.FTZ R8, R173, R8, !PT ;  /* 0x00000008ad087209 */ /* 0x000fe20007810000 */
[----:B------:R-:W-:Y:S01]  /*10980*/  LDSM.16.MT88.4 R16, [R196+0xc000] ;  /* 0x00c00000c410783b */ /* 0x000fe20000004200 */
[----:B------:R-:W-:Y:S02]  /*10990*/  IABS R6, R6 ;  /* 0x0000000600067213 */ /* 0x000fe40000000000 */
[----:B------:R-:W-:Y:S02]  /*109a0*/  FSEL R145, R240, -INF , !P6 ;  /* 0xff800000f0917808 */ /* 0x000fe40007000000 */
[----:B------:R-:W-:Y:S02]  /*109b0*/  FMNMX.FTZ R8, R147, R8, !PT ;  /* 0x0000000893087209 */ /* 0x000fe40007810000 */
[----:B------:R-:W-:Y:S02]  /*109c0*/  FMNMX.FTZ R9, R170, R9, !PT ;  /* 0x00000009aa097209 */ /* 0x000fe40007810000 */
[----:B------:R-:W-:Y:S02]  /*109d0*/  I2FP.F32.S32 R6, R6 ;  /* 0x0000000600067245 */ /* 0x000fe40000201400 */
[----:B------:R-:W-:Y:S02]  /*109e0*/  IABS R3, R3 ;  /* 0x0000000300037213 */ /* 0x000fe40000000000 */
[----:B------:R-:W-:Y:S01]  /*109f0*/  FSEL R153, R248, -INF , !P5 ;  /* 0xff800000f8997808 */ /* 0x000fe20006800000 */
[----:B------:R-:W-:Y:S01]  /*10a00*/  FFMA.FTZ R247, R6, -UR20, R247 ;  /* 0x8000001406f77c23 */ /* 0x000fe200080100f7 */
[----:B------:R-:W-:Y:S02]  /*10a10*/  FMNMX.FTZ R8, R145, R8, !PT ;  /* 0x0000000891087209 */ /* 0x000fe40007810000 */
[----:B------:R-:W-:Y:S02]  /*10a20*/  ISETP.GE.AND P2, PT, R11, R207, PT ;  /* 0x000000cf0b00720c */ /* 0x000fe40003f46270 */
[----:B------:R-:W-:Y:S02]  /*10a30*/  FMNMX.FTZ R9, R172, R9, !PT ;  /* 0x00000009ac097209 */ /* 0x000fe40007810000 */
[----:B------:R-:W-:Y:S02]  /*10a40*/  FSEL R154, R251, -INF , !P1 ;  /* 0xff800000fb9a7808 */ /* 0x000fe40004800000 */
[----:B------:R-:W-:Y:S02]  /*10a50*/  I2FP.F32.S32 R3, R3 ;  /* 0x0000000300037245 */ /* 0x000fe40000201400 */
[----:B------:R-:W-:Y:S02]  /*10a60*/  ISETP.GE.AND P1, PT, R11, R210, PT ;  /* 0x000000d20b00720c */ /* 0x000fe40003f26270 */
[----:B------:R-:W-:Y:S01]  /*10a70*/  FMNMX.FTZ R9, R146, R9, !PT ;  /* 0x0000000992097209 */ /* 0x000fe20007810000 */
[----:B------:R-:W-:Y:S01]  /*10a80*/  FFMA.FTZ R246, R3, -UR20, R246 ;  /* 0x8000001403f67c23 */ /* 0x000fe200080100f6 */
[----:B------:R-:W-:Y:S02]  /*10a90*/  FSEL R151, R249, -INF , !P4 ;  /* 0xff800000f9977808 */ /* 0x000fe40006000000 */
[----:B------:R-:W-:Y:S02]  /*10aa0*/  FMNMX.FTZ R8, R153, R8, !PT ;  /* 0x0000000899087209 */ /* 0x000fe40007810000 */
[C---:B------:R-:W-:Y:S02]  /*10ab0*/  ISETP.GE.OR P2, PT, R11.reuse, R206, !P2 ;  /* 0x000000ce0b00720c */ /* 0x040fe40005746670 */
[----:B------:R-:W-:Y:S02]  /*10ac0*/  ISETP.GE.AND P0, PT, R4, R207, PT ;  /* 0x000000cf0400720c */ /* 0x000fe40003f06270 */
[----:B------:R-:W-:Y:S02]  /*10ad0*/  ISETP.GE.OR P1, PT, R11, R209, !P1 ;  /* 0x000000d10b00720c */ /* 0x000fe40004f26670 */
[----:B------:R-:W-:Y:S02]  /*10ae0*/  FMNMX.FTZ R9, R144, R9, !PT ;  /* 0x0000000990097209 */ /* 0x000fe40007810000 */
[----:B------:R-:W-:Y:S02]  /*10af0*/  FSEL R149, R247, -INF , !P2 ;  /* 0xff800000f7957808 */ /* 0x000fe40005000000 */
        /* <DEDUP_REMOVED lines=390> */
.L_x_6556:
        /* <DEDUP_REMOVED lines=267> */
.L_x_6562:
[----:B------:R-:W-:Y:S05]  /*13410*/  BSYNC B0 ;  /* 0x0000000000007941 */ /* 0x000fea0003800000 */
.L_x_6561:
        /* <DEDUP_REMOVED lines=37> */
.L_x_6564:
[----:B------:R-:W-:Y:S05]  /*13670*/  BSYNC B0 ;  /* 0x0000000000007941 */ /* 0x000fea0003800000 */
.L_x_6563:
        /* <DEDUP_REMOVED lines=14> */
.L_x_6566:
[----:B------:R-:W-:Y:S05]  /*13760*/  BSYNC B0 ;  /* 0x0000000000007941 */ /* 0x000fea0003800000 */
.L_x_6565:
        /* <DEDUP_REMOVED lines=13> */
.L_x_6568:
[----:B------:R-:W-:Y:S05]  /*13840*/  BSYNC B0 ;  /* 0x0000000000007941 */ /* 0x000fea0003800000 */
.L_x_6567:
        /* <DEDUP_REMOVED lines=13> */
.L_x_6570:
[----:B------:R-:W-:Y:S05]  /*13920*/  BSYNC B0 ;  /* 0x0000000000007941 */ /* 0x000fea0003800000 */
.L_x_6569:
        /* <DEDUP_REMOVED lines=13> */
.L_x_6572:
[----:B------:R-:W-:Y:S05]  /*13a00*/  BSYNC B0 ;  /* 0x0000000000007941 */ /* 0x000fea0003800000 */
.L_x_6571:
        /* <DEDUP_REMOVED lines=13> */
.L_x_6574:
[----:B------:R-:W-:Y:S05]  /*13ae0*/  BSYNC B0 ;  /* 0x0000000000007941 */ /* 0x000fea0003800000 */
.L_x_6573:
        /* <DEDUP_REMOVED lines=13> */
.L_x_6576:
[----:B------:R-:W-:Y:S05]  /*13bc0*/  BSYNC B0 ;  /* 0x0000000000007941 */ /* 0x000fea0003800000 */
.L_x_6575:
        /* <DEDUP_REMOVED lines=11> */
.L_x_6577:
        /* <DEDUP_REMOVED lines=16> */
.L_x_7491:


//--------------------- .text._ZN5flash24flash_fwd_splitkv_kernelI23Flash_fwd_kernel_traitsILi192ELi64ELi64ELi4ELb0ELb0EN7cutlass6half_tE19Flash_kernel_traitsILi192ELi64ELi64ELi4ES3_EELb0ELb1ELb0ELb0ELb1ELb0ELb1ELb1EEEvNS_16Flash_fwd_paramsE --------------------------
	.section	.text._ZN5flash24flash_fwd_splitkv_kernelI23Flash_fwd_kernel_traitsILi192ELi64ELi64ELi4ELb0ELb0EN7cutlass6half_tE19Flash_kernel_traitsILi192ELi64ELi64ELi4ES3_EELb0ELb1ELb0ELb0ELb1ELb0ELb1ELb1EEEvNS_16Flash_fwd_paramsE,"ax",@progbits
	.align	128
        .global         _ZN5flash24flash_fwd_splitkv_kernelI23Flash_fwd_kernel_traitsILi192ELi64ELi64ELi4ELb0ELb0EN7cutlass6half_tE19Flash_kernel_traitsILi192ELi64ELi64ELi4ES3_EELb0ELb1ELb0ELb0ELb1ELb0ELb1ELb1EEEvNS_16Flash_fwd_paramsE
        .type           _ZN5flash24flash_fwd_splitkv_kernelI23Flash_fwd_kernel_traitsILi192ELi64ELi64ELi4ELb0ELb0EN7cutlass6half_tE19Flash_kernel_traitsILi192ELi64ELi64ELi4ES3_EELb0ELb1ELb0ELb0ELb1ELb0ELb1ELb1EEEvNS_16Flash_fwd_paramsE,@function
        .size           _ZN5flash24flash_fwd_splitkv_kernelI23Flash_fwd_kernel_traitsILi192ELi64ELi64ELi4ELb0ELb0EN7cutlass6half_tE19Flash_kernel_traitsILi192ELi64ELi64ELi4ES3_EELb0ELb1ELb0ELb0ELb1ELb0ELb1ELb1EEEvNS_16Flash_fwd_paramsE,(.L_x_7492 - _ZN5flash24flash_fwd_splitkv_kernelI23Flash_fwd_kernel_traitsILi192ELi64ELi64ELi4ELb0ELb0EN7cutlass6half_tE19Flash_kernel_traitsILi192ELi64ELi64ELi4ES3_EELb0ELb1ELb0ELb0ELb1ELb0ELb1ELb1EEEvNS_16Flash_fwd_paramsE)
        .other          _ZN5flash24flash_fwd_splitkv_kernelI23Flash_fwd_kernel_traitsILi192ELi64ELi64ELi4ELb0ELb0EN7cutlass6half_tE19Flash_kernel_traitsILi192ELi64ELi64ELi4ES3_EELb0ELb1ELb0ELb0ELb1ELb0ELb1ELb1EEEvNS_16Flash_fwd_paramsE,@"STO_CUDA_ENTRY STV_DEFAULT"
_ZN5flash24flash_fwd_splitkv_kernelI23Flash_fwd_kernel_traitsILi192ELi64ELi64ELi4ELb0ELb0EN7cutlass6half_tE19Flash_kernel_traitsILi192ELi64ELi64ELi4ES3_EELb0ELb1ELb0ELb0ELb1ELb0ELb1ELb1EEEvNS_16Flash_fwd_paramsE:
.text._ZN5flash24flash_fwd_splitkv_kernelI23Flash_fwd_kernel_traitsILi192ELi64ELi64ELi4ELb0ELb0EN7cutlass6half_tE19Flash_kernel_traitsILi192ELi64ELi64ELi4ES3_EELb0ELb1ELb0ELb0ELb1ELb0ELb1ELb1EEEvNS_16Flash_fwd_paramsE:
[----:B------:R-:W-:Y:S08]  /*0000*/  LDC R1, c[0x0][0x28] ;  /* 0x00000a00ff017b82 */ /* 0x000ff00000000800 */
[----:B------:R-:W1:Y:S01]  /*0010*/  LDC R5, c[0x0][0x270] ;  /* 0x00009c00ff057b82 */ /* 0x000e620000000800 */
[----:B------:R-:W2:Y:S01]  /*0020*/  S2R R142, SR_CTAID.Z ;  /* 0x00000000008e7919 */ /* 0x000ea20000002700 */
[----:B------:R-:W-:Y:S01]  /*0030*/  MOV R2, RZ ;  /* 0x000000ff00027202 */ /* 0x000fe20000000f00 */
[----:B------:R-:W-:Y:S01]  /*0040*/  ULDC.64 UR6, c[0x0][0x208] ;  /* 0x0000820000067ab9 */ /* 0x000fe20000000a00 */
[----:B------:R-:W-:Y:S01]  /*0050*/  MOV R8, 0xffffffff ;  /* 0xffffffff00087802 */ /* 0x000fe20000000f00 */
[----:B------:R-:W-:-:S03]  /*0060*/  ULDC.64 UR8, c[0x0][0x300] ;  /* 0x0000c00000087ab9 */ /* 0x000fc60000000a00 */
        /* <DEDUP_REMOVED lines=10> */
[----:B--2---:R-:W-:-:S04]  /*0110*/  IMAD.HI.U32 R197, R7, R142, RZ ;  /* 0x0000008e07c57227 */ /* 0x004fc800078e00ff */
[----:B------:R-:W-:Y:S01]  /*0120*/  IMAD.MOV R0, RZ, RZ, -R197 ;  /* 0x000000ffff007224 */ /* 0x000fe200078e0ac5 */
[----:B------:R-:W2:Y:S03]  /*0130*/  LDC.64 R6, c[0x0][0x2f0] ;  /* 0x0000bc00ff067b82 */ /* 0x000ea60000000a00 */
        /* <DEDUP_REMOVED lines=10> */
[----:B------:R-:W-:-:S05]  /*01e0*/  @!P1 LOP3.LUT R197, RZ, R5, RZ, 0x33, !PT ;  /* 0x00000005ffc59212 */ /* 0x000fca00078e33ff */
[C---:B--2---:R-:W-:Y:S02]  /*01f0*/  IMAD.WIDE R10, R197.reuse, 0x4, R6 ;  /* 0x00000004c50a7825 */ /* 0x044fe400078e0206 */
[----:B------:R-:W2:Y:S03]  /*0200*/  LDC.64 R6, c[0x0][0x2f8] ;  /* 0x0000be00ff067b82 */ /* 0x000ea60000000a00 */
[----:B------:R-:W2:Y:S04]  /*0210*/  @P0 LDG.E R8, desc[UR6][R10.64] ;  /* 0x000000060a080981 */ /* 0x000ea8000c1e1900 */
[----:B------:R-:W2:Y:S01]  /*0220*/  @P0 LDG.E R9, desc[UR6][R10.64+0x4] ;  /* 0x000004060a090981 */ /* 0x000ea2000c1e1900 */
[----:B----4-:R-:W-:Y:S01]  /*0230*/  ISETP.NE.AND P1, PT, R0, RZ, PT ;  /* 0x000000ff0000720c */ /* 0x010fe20003f25270 */
[----:B------:R-:W-:Y:S01]  /*0240*/  IMAD.MOV.U32 R13, RZ, RZ, -0x1 ;  /* 0xffffffffff0d7424 */ /* 0x000fe200078e00ff */
[----:B-1----:R-:W-:Y:S01]  /*0250*/  ISETP.EQ.U32.AND P2, PT, R2, RZ, PT ;  /* 0x000000ff0200720c */ /* 0x002fe20003f42070 */
[----:B---3--:R-:W-:Y:S01]  /*0260*/  IMAD.WIDE R144, R197, 0x4, R144 ;  /* 0x00000004c5907825 */ /* 0x008fe200078e0290 */
[----:B------:R-:W-:-:S02]  /*0270*/  ISETP.NE.U32.AND P5, PT, RZ, UR8, PT ;  /* 0x00000008ff007c0c */ /* 0x000fc4000bfa5070 */
[----:B------:R-:W-:Y:S02]  /*0280*/  ISETP.EQ.OR.EX P2, PT, R3, RZ, !P1, P2 ;  /* 0x000000ff0300720c */ /* 0x000fe40004f42720 */
[----:B------:R-:W-:Y:S02]  /*0290*/  ISETP.NE.AND.EX P5, PT, RZ, UR9, PT, P5 ;  /* 0x00000009ff007c0c */ /* 0x000fe4000bfa5350 */
[----:B------:R-:W-:Y:S01]  /*02a0*/  MOV R14, RZ ;  /* 0x000000ff000e7202 */ /* 0x000fe20000000f00 */
[----:B--2---:R-:W-:-:S08]  /*02b0*/  IMAD.WIDE R6, R197, 0x4, R6 ;  /* 0x00000004c5067825 */ /* 0x004fd000078e0206 */
[----:B------:R1:W5:Y:S04]  /*02c0*/  @!P2 LDG.E R13, desc[UR6][R6.64] ;  /* 0x00000006060da981 */ /* 0x000368000c1e1900 */
[----:B------:R1:W5:Y:S01]  /*02d0*/  @P5 LDG.E R14, desc[UR6][R144.64] ;  /* 0x00000006900e5981 */ /* 0x000362000c1e1900 */
[----:B------:R-:W2:Y:S01]  /*02e0*/  S2R R19, SR_CTAID.X ;  /* 0x0000000000137919 */ /* 0x000ea20000002500 */
[----:B------:R-:W3:Y:S01]  /*02f0*/  S2R R0, SR_CTAID.Y ;  /* 0x0000000000007919 */ /* 0x000ee20000002600 */
[----:B------:R-:W4:Y:S01]  /*0300*/  S2R R55, SR_TID.X ;  /* 0x0000000000377919 */ /* 0x000f220000002100 */
[----:B------:R-:W-:-:S06]  /*0310*/  @P0 IMAD.IADD R196, R9, 0x1, -R8 ;  /* 0x0000000109c40824 */ /* 0x000fcc00078e0a08 */
[----:B------:R-:W1:Y:S01]  /*0320*/  @!P0 LDC R196, c[0x0][0x2c4] ;  /* 0x0000b100ffc48b82 */ /* 0x000e620000000800 */
[----:B------:R-:W-:Y:S02]  /*0330*/  ISETP.NE.U32.AND P0, PT, R2, RZ, PT ;  /* 0x000000ff0200720c */ /* 0x000fe40003f05070 */
[----:B------:R-:W-:Y:S02]  /*0340*/  IADD3 R2, -R197, RZ, RZ ;  /* 0x000000ffc5027210 */ /* 0x000fe40007ffe1ff */
[----:B------:R-:W-:-:S03]  /*0350*/  ISETP.NE.AND.EX P0, PT, R3, RZ, PT, P0 ;  /* 0x000000ff0300720c */ /* 0x000fc60003f05300 */
[----:B------:R-:W-:-:S10]  /*0360*/  IMAD R142, R5, R2, R142 ;  /* 0x00000002058e7224 */ /* 0x000fd400078e028e */
[----:B--234-:R-:W-:Y:S05]  /*0370*/  @!P0 BRA `(.L_x_6578) ;  /* 0x0000000000108947 */ /* 0x01cfea0003800000 */
[----:B------:R-:W2:Y:S02]  /*0380*/  @P1 LDG.E R2, desc[UR6][R6.64+0x4] ;  /* 0x0000040606021981 */ /* 0x000ea4000c1e1900 */
[----:B--2--5:R-:W-:-:S06]  /*0390*/  @P1 IADD3 R11, R2, -R13, RZ ;  /* 0x8000000d020b1210 */ /* 0x024fcc0007ffe0ff */
[----:B------:R3:W5:Y:S01]  /*03a0*/  @!P1 LDG.E R11, desc[UR6][R6.64] ;  /* 0x00000006060b9981 */ /* 0x000762000c1e1900 */
[----:B------:R-:W-:Y:S05]  /*03b0*/  BRA `(.L_x_6579) ;  /* 0x0000000000047947 */ /* 0x000fea0003800000 */
.L_x_6578:
[----:B------:R-:W2:Y:S02]  /*03c0*/  LDC R11, c[0x0][0x2c8] ;  /* 0x0000b200ff0b7b82 */ /* 0x000ea40000000800 */
.L_x_6579:
[----:B------:R-:W4:Y:S02]  /*03d0*/  LDC.64 R2, c[0x0][0x308] ;  /* 0x0000c200ff027b82 */ /* 0x000f240000000a00 */
[----:B----4-:R-:W-:-:S04]  /*03e0*/  ISETP.NE.U32.AND P3, PT, R2, RZ, PT ;  /* 0x000000ff0200720c */ /* 0x010fc80003f65070 */
[----:B------:R-:W-:-:S13]  /*03f0*/  ISETP.NE.AND.EX P3, PT, R3, RZ, PT, P3 ;  /* 0x000000ff0300720c */ /* 0x000fda0003f65330 */
[----:B------:R-:W4:Y:S02]  /*0400*/  @P3 LDC.64 R2, c[0x0][0x308] ;  /* 0x0000c200ff023b82 */ /* 0x000f240000000a00 */
[----:B----4-:R-:W-:-:S05]  /*0410*/  @P3 IMAD.WIDE R2, R197, 0x4, R2 ;  /* 0x00000004c5023825 */ /* 0x010fca00078e0202 */
[----:B------:R4:W5:Y:S01]  /*0420*/  @P3 LDG.E R59, desc[UR6][R2.64] ;  /* 0x00000006023b3981 */ /* 0x000962000c1e1900 */
[----:B------:R-:W-:-:S05]  /*0430*/  IMAD.SHL.U32 R57, R19, 0x40, RZ ;  /* 0x0000004013397824 */ /* 0x000fca00078e00ff */
[----:B-1----:R-:W-:-:S13]  /*0440*/  ISETP.GT.AND P0, PT, R196, R57, PT ;  /* 0x00000039c400720c */ /* 0x002fda0003f04270 */
[----:B------:R-:W-:Y:S05]  /*0450*/  @!P0 EXIT ;  /* 0x000000000000894d */ /* 0x000fea0003800000 */
[----:B---3--:R-:W1:Y:S01]  /*0460*/  LDC R7, c[0x0][0x10] ;  /* 0x00000400ff077b82 */ /* 0x008e620000000800 */
[--C-:B--2--5:R-:W-:Y:S01]  /*0470*/  IMAD.IADD R62, R11, 0x1, -R14.reuse ;  /* 0x000000010b3e7824 */ /* 0x124fe200078e0a0e */
[----:B------:R-:W-:Y:S01]  /*0480*/  ULDC UR4, c[0x0][0x394] ;  /* 0x0000e50000047ab9 */ /* 0x000fe20000000800 */
[----:B------:R-:W-:-:S05]  /*0490*/  @P3 IMAD.IADD R59, R59, 0x1, -R14 ;  /* 0x000000013b3b3824 */ /* 0x000fca00078e0a0e */
[----:B----4-:R-:W2:Y:S01]  /*04a0*/  LDC R3, c[0x0][0x2c8] ;  /* 0x0000b200ff037b82 */ /* 0x010ea20000000800 */
[----:B-1----:R-:W-:-:S04]  /*04b0*/  IABS R4, R7 ;  /* 0x0000000700047213 */ /* 0x002fc80000000000 */
[----:B------:R-:W1:Y:S01]  /*04c0*/  I2F.RP R2, R4 ;  /* 0x0000000400027306 */ /* 0x000e620000209400 */
        /* <DEDUP_REMOVED lines=17> */
[----:B------:R-:W-:Y:S02]  /*05e0*/  IMAD.HI.U32 R9, R6, R15, RZ ;  /* 0x0000000f06097227 */ /* 0x000fe400078e00ff */
[----:B------:R-:W1:Y:S02]  /*05f0*/  @!P3 LDC R6, c[0x0][0x2cc] ;  /* 0x0000b300ff06bb82 */ /* 0x000e640000000800 */
[----:B------:R-:W-:-:S05]  /*0600*/  IMAD R15, R9, R2, R15 ;  /* 0x00000002090f7224 */ /* 0x000fca00078e020f */
[----:B------:R-:W-:Y:S01]  /*0610*/  ISETP.GT.U32.AND P1, PT, R4, R15, PT ;  /* 0x0000000f0400720c */ /* 0x000fe20003f24070 */
[----:B------:R-:W2:-:S12]  /*0620*/  @!P3 LDC.64 R2, c[0x0][0x318] ;  /* 0x0000c600ff02bb82 */ /* 0x000e980000000a00 */
[----:B------:R-:W-:Y:S02]  /*0630*/  @!P1 IMAD.IADD R15, R15, 0x1, -R4 ;  /* 0x000000010f0f9824 */ /* 0x000fe400078e0a04 */
[----:B------:R-:W-:Y:S01]  /*0640*/  @!P1 VIADD R9, R9, 0x1 ;  /* 0x0000000109099836 */ /* 0x000fe20000000000 */
[----:B------:R-:W-:Y:S02]  /*0650*/  ISETP.NE.AND P1, PT, R7, RZ, PT ;  /* 0x000000ff0700720c */ /* 0x000fe40003f25270 */
[----:B------:R-:W-:Y:S02]  /*0660*/  ISETP.GE.U32.AND P4, PT, R15, R4, PT ;  /* 0x000000040f00720c */ /* 0x000fe40003f86070 */
[----:B------:R-:W3:Y:S01]  /*0670*/  LDC R4, c[0x0][0x398] ;  /* 0x0000e600ff047b82 */ /* 0x000ee20000000800 */
[----:B--2---:R-:W-:-:S04]  /*0680*/  @!P3 ISETP.NE.U32.AND P2, PT, R2, RZ, PT ;  /* 0x000000ff0200b20c */ /* 0x004fc80003f45070 */
[----:B------:R-:W-:-:S06]  /*0690*/  @!P3 ISETP.NE.AND.EX P2, PT, R3, RZ, PT, P2 ;  /* 0x000000ff0300b20c */ /* 0x000fcc0003f45320 */
[----:B------:R-:W-:Y:S01]  /*06a0*/  @P4 VIADD R9, R9, 0x1 ;  /* 0x0000000109094836 */ /* 0x000fe20000000000 */
[----:B-1----:R-:W-:Y:S02]  /*06b0*/  @!P3 SEL R3, R6, RZ, P2 ;  /* 0x000000ff0603b207 */ /* 0x002fe40001000000 */
[----:B------:R-:W-:Y:S01]  /*06c0*/  IADD3 R6, -R196, 0x7f, R57 ;  /* 0x0000007fc4067810 */ /* 0x000fe20007ffe139 */
[----:B------:R-:W-:Y:S01]  /*06d0*/  @!P0 IMAD.MOV R9, RZ, RZ, -R9 ;  /* 0x000000ffff098224 */ /* 0x000fe200078e0a09 */
[----:B------:R-:W-:Y:S01]  /*06e0*/  @!P1 LOP3.LUT R9, RZ, R7, RZ, 0x33, !PT ;  /* 0x00000007ff099212 */ /* 0x000fe200078e33ff */
[----:B------:R-:W-:-:S04]  /*06f0*/  @!P3 IMAD.IADD R59, R62, 0x1, R3 ;  /* 0x000000013e3bb824 */ /* 0x000fc800078e0203 */
[C---:B------:R-:W-:Y:S01]  /*0700*/  VIADD R2, R59.reuse, 0x3f ;  /* 0x0000003f3b027836 */ /* 0x040fe20000000000 */
[----:B------:R-:W-:Y:S02]  /*0710*/  IADD3 R3, R59, R57, -R196 ;  /* 0x000000393b037210 */ /* 0x000fe40007ffe8c4 */
[----:B---3--:R-:W-:Y:S02]  /*0720*/  IADD3 R4, R6, R4, R59 ;  /* 0x0000000406047210 */ /* 0x008fe40007ffe03b */
[----:B------:R-:W-:Y:S01]  /*0730*/  SHF.R.S32.HI R11, RZ, 0x1f, R2 ;  /* 0x0000001fff0b7819 */ /* 0x000fe20000011402 */
[----:B------:R-:W-:Y:S01]  /*0740*/  VIADD R3, R3, -UR4 ;  /* 0x8000000403037c36 */ /* 0x000fe20008000000 */
[----:B------:R-:W-:Y:S02]  /*0750*/  SHF.R.S32.HI R7, RZ, 0x1f, R4 ;  /* 0x0000001fff077819 */ /* 0x000fe40000011404 */
[----:B------:R-:W-:Y:S01]  /*0760*/  LEA.HI R11, R11, R2, RZ, 0x6 ;  /* 0x000000020b0b7211 */ /* 0x000fe200078f30ff */
[----:B------:R-:W-:Y:S01]  /*0770*/  IMAD R2, R9, R0, RZ ;  /* 0x0000000009027224 */ /* 0x000fe200078e02ff */
[----:B------:R-:W-:-:S02]  /*0780*/  SHF.R.S32.HI R6, RZ, 0x1f, R3 ;  /* 0x0000001fff067819 */ /* 0x000fc40000011403 */
[----:B------:R-:W-:Y:S02]  /*0790*/  LEA.HI R7, R7, R4, RZ, 0x6 ;  /* 0x0000000407077211 */ /* 0x000fe400078f30ff */
[----:B------:R-:W-:Y:S02]  /*07a0*/  LEA.HI R6, R6, R3, RZ, 0x6 ;  /* 0x0000000306067211 */ /* 0x000fe400078f30ff */
[----:B------:R-:W-:Y:S02]  /*07b0*/  SHF.R.S32.HI R11, RZ, 0x6, R11 ;  /* 0x00000006ff0b7819 */ /* 0x000fe4000001140b */
[----:B------:R-:W-:Y:S02]  /*07c0*/  SHF.R.S32.HI R134, RZ, 0x6, R7 ;  /* 0x00000006ff867819 */ /* 0x000fe40000011407 */
[----:B------:R-:W-:Y:S02]  /*07d0*/  SHF.R.S32.HI R195, RZ, 0x6, R6 ;  /* 0x00000006ffc37819 */ /* 0x000fe40000011406 */
[----:B------:R-:W-:-:S02]  /*07e0*/  VIADDMNMX R11, R2, R9, R11, PT ;  /* 0x00000009020b7246 */ /* 0x000fc4000380010b */
[----:B------:R-:W-:Y:S02]  /*07f0*/  VIMNMX R195, R2, R195, !PT ;  /* 0x000000c302c37248 */ /* 0x000fe40007fe0100 */
[----:B------:R-:W-:-:S04]  /*0800*/  VIMNMX R134, R11, R134, PT ;  /* 0x000000860b867248 */ /* 0x000fc80003fe0100 */
        /* <DEDUP_REMOVED lines=9> */
[----:B------:R-:W-:-:S05]  /*08a0*/  IMAD.SHL.U32 R6, R6, 0x4, RZ ;  /* 0x0000000406067824 */ /* 0x000fca00078e00ff */
[----:B------:R-:W-:Y:S01]  /*08b0*/  SHF.R.S32.HI R7, RZ, 0x1f, R6 ;  /* 0x0000001fff077819 */ /* 0x000fe20000011406 */
[----:B-1----:R-:W-:Y:S01]  /*08c0*/  IMAD R2, R0, R2, R197 ;  /* 0x0000000200027224 */ /* 0x002fe200078e02c5 */
[----:B------:R-:W-:-:S03]  /*08d0*/  SHF.R.S32.HI R0, RZ, 0x4, R4 ;  /* 0x00000004ff007819 */ /* 0x000fc60000011404 */
[----:B------:R-:W-:Y:S02]  /*08e0*/  IMAD R2, R2, R5, R142 ;  /* 0x0000000502027224 */ /* 0x000fe400078e028e */
[----:B------:R-:W-:-:S04]  /*08f0*/  IMAD.WIDE R6, R0, 0xc0, R6 ;  /* 0x000000c000067825 */ /* 0x000fc800078e0206 */
[--C-:B------:R-:W-:Y:S02]  /*0900*/  IMAD R3, R2, R3, R57.reuse ;  /* 0x0000000302037224 */ /* 0x100fe400078e0239 */
[----:B------:R-:W-:Y:S02]  /*0910*/  IMAD.IADD R57, R196, 0x1, -R57 ;  /* 0x00000001c4397824 */ /* 0x000fe400078e0a39 */
[----:B------:R-:W-:Y:S01]  /*0920*/  IMAD R5, R3, UR4, RZ ;  /* 0x0000000403057c24 */ /* 0x000fe2000f8e02ff */
[----:B------:R-:W-:Y:S01]  /*0930*/  ULDC.64 UR4, c[0x0][0x288] ;  /* 0x0000a20000047ab9 */ /* 0x000fe20000000a00 */
[C---:B------:R-:W-:Y:S01]  /*0940*/  VIADD R10, R0.reuse, 0x18 ;  /* 0x00000018000a7836 */ /* 0x040fe20000000000 */
[C---:B------:R-:W-:Y:S01]  /*0950*/  ISETP.GE.AND P3, PT, R0.reuse, R57, PT ;  /* 0x000000390000720c */ /* 0x040fe20003f66270 */
[C---:B------:R-:W-:Y:S01]  /*0960*/  VIADD R4, R0.reuse, 0x10 ;  /* 0x0000001000047836 */ /* 0x040fe20000000000 */
[----:B------:R-:W-:Y:S01]  /*0970*/  IADD3 R2, P0, R5, R6, RZ ;  /* 0x0000000605027210 */ /* 0x000fe20007f1e0ff */
[----:B------:R-:W-:-:S02]  /*0980*/  VIADD R6, R0, 0x8 ;  /* 0x0000000800067836 */ /* 0x000fc40000000000 */
[----:B------:R-:W-:Y:S01]  /*0990*/  VIADD R8, R0, 0x20 ;  /* 0x0000002000087836 */ /* 0x000fe20000000000 */
[----:B------:R-:W-:Y:S02]  /*09a0*/  LEA.HI.X.SX32 R5, R5, R7, 0x1, P0 ;  /* 0x0000000705057211 */ /* 0x000fe400000f0eff */
        /* <DEDUP_REMOVED lines=68> */
.L_x_6580:
        /* <DEDUP_REMOVED lines=24> */
.L_x_6581:
        /* <DEDUP_REMOVED lines=31> */
[----:B-1----:R-:W-:Y:S02]  /*1160*/  IABS R2, R5 ;  /* 0x0000000500027213 */ /* 0x002fe40000000000 */
[----:B------:R-:W-:Y:S02]  /*1170*/  MOV R6, RZ ;  /* 0x000000ff00067202 */ /* 0x000fe40000000f00 */
[----:B-----5:R-:W1:Y:S08]  /*1180*/  I2F.RP R12, R2 ;  /* 0x00000002000c7306 */ /* 0x020e700000209400 */
[----:B-1----:R-:W1:Y:S02]  /*1190*/  MUFU.RCP R7, R12 ;  /* 0x0000000c00077308 */ /* 0x002e640000001000 */
[----:B-1----:R-:W-:-:S06]  /*11a0*/  IADD3 R7, R7, 0xffffffe, RZ ;  /* 0x0ffffffe07077810 */ /* 0x002fcc0007ffe0ff */
[----:B------:R-:W1:Y:S02]  /*11b0*/  F2I.FTZ.U32.TRUNC.NTZ R7, R7 ;  /* 0x0000000700077305 */ /* 0x000e64000021f000 */
[----:B-1----:R-:W-:-:S04]  /*11c0*/  IMAD.MOV R0, RZ, RZ, -R7 ;  /* 0x000000ffff007224 */ /* 0x002fc800078e0a07 */
        /* <DEDUP_REMOVED lines=44> */
.L_x_6582:
        /* <DEDUP_REMOVED lines=49> */
.L_x_6584:
        /* <DEDUP_REMOVED lines=32> */
.L_x_6583:
[----:B------:R1:W5:Y:S01]  /*19a0*/  @P5 LDG.E R44, desc[UR6][R144.64] ;  /* 0x00000006902c5981 */ /* 0x000362000c1e1900 */
[----:B------:R-:W-:Y:S01]  /*19b0*/  ISETP.NE.AND P0, PT, R8, -0x1, PT ;  /* 0xffffffff0800780c */ /* 0x000fe20003f05270 */
[----:B------:R-:W2:Y:S01]  /*19c0*/  LDC.64 R2, c[0x0][0x240] ;  /* 0x00009000ff027b82 */ /* 0x000ea20000000a00 */
[----:B------:R-:W-:Y:S01]  /*19d0*/  SHF.R.S32.HI R60, RZ, 0x1f, R55 ;  /* 0x0000001fff3c7819 */ /* 0x000fe20000011437 */
[----:B------:R-:W-:Y:S01]  /*19e0*/  ULDC.64 UR4, c[0x0][0x268] ;  /* 0x00009a0000047ab9 */ /* 0x000fe20000000a00 */
[----:B------:R-:W-:Y:S02]  /*19f0*/  SHF.L.U64.HI R53, R148, 0x4, R149 ;  /* 0x0000000494357819 */ /* 0x000fe40000010295 */
[CC--:B-----5:R-:W-:Y:S02]  /*1a00*/  LEA.HI R12, R60.reuse, R55.reuse, RZ, 0x3 ;  /* 0x000000373c0c7211 */ /* 0x0e0fe400078f18ff */
[----:B------:R-:W-:Y:S01]  /*1a10*/  LEA.HI R56, R60, R55, RZ, 0x5 ;  /* 0x000000373c387211 */ /* 0x000fe200078f28ff */
[----:B------:R-:W3:Y:S01]  /*1a20*/  LDC R126, c[0x0][0x2e0] ;  /* 0x0000b800ff7e7b82 */ /* 0x000ee20000000800 */
[----:B------:R-:W-:-:S02]  /*1a30*/  LOP3.LUT R58, R12, 0xfffffff8, RZ, 0xc0, !PT ;  /* 0xfffffff80c3a7812 */ /* 0x000fc400078ec0ff */
[----:B------:R-:W-:Y:S02]  /*1a40*/  SHF.R.S32.HI R140, RZ, 0x3, R12 ;  /* 0x00000003ff8c7819 */ /* 0x000fe4000001140c */
[----:B------:R-:W-:Y:S01]  /*1a50*/  SHF.L.U32 R54, R148, 0x4, RZ ;  /* 0x0000000494367819 */ /* 0x000fe200000006ff */
[----:B------:R-:W-:Y:S01]  /*1a60*/  IMAD.IADD R58, R55, 0x1, -R58 ;  /* 0x00000001373a7824 */ /* 0x000fe200078e0a3a */
[----:B------:R-:W-:Y:S01]  /*1a70*/  SHF.R.S32.HI R141, RZ, 0x1f, R140 ;  /* 0x0000001fff8d7819 */ /* 0x000fe2000001148c */
[----:B------:R-:W4:Y:S01]  /*1a80*/  @!P0 LDC.64 R6, c[0x0][0x228] ;  /* 0x00008a00ff068b82 */ /* 0x000f220000000a00 */
[----:B------:R-:W-:Y:S01]  /*1a90*/  SHF.R.S32.HI R56, RZ, 0x5, R56 ;  /* 0x00000005ff387819 */ /* 0x000fe20000011438 */
[C---:B------:R-:W-:Y:S01]  /*1aa0*/  IMAD.SHL.U32 R18, R58.reuse, 0x8, RZ ;  /* 0x000000083a127824 */ /* 0x040fe200078e00ff */
[----:B------:R-:W-:Y:S01]  /*1ab0*/  SHF.L.U32 R122, R58, 0x2, RZ ;  /* 0x000000023a7a7819 */ /* 0x000fe200000006ff */
[----:B------:R-:W-:-:S03]  /*1ac0*/  IMAD.WIDE R24, R19, 0x40, R140 ;  /* 0x0000004013187825 */ /* 0x000fc600078e028c */
[----:B------:R-:W-:Y:S01]  /*1ad0*/  SHF.R.S32.HI R19, RZ, 0x1f, R18 ;  /* 0x0000001fff137819 */ /* 0x000fe20000011412 */
[C---:B--2---:R-:W-:Y:S01]  /*1ae0*/  @P0 IMAD.WIDE.U32 R22, R8.reuse, R2, RZ ;  /* 0x0000000208160225 */ /* 0x044fe200078e00ff */
[----:B------:R-:W2:Y:S03]  /*1af0*/  LDC.64 R146, c[0x0][0x250] ;  /* 0x00009400ff927b82 */ /* 0x000ea60000000a00 */
[----:B------:R-:W-:Y:S02]  /*1b00*/  @P0 IMAD R23, R8, R3, R23 ;  /* 0x0000000308170224 */ /* 0x000fe400078e0217 */
[----:B------:R-:W-:Y:S01]  /*1b10*/  @P0 IMAD.MOV.U32 R8, RZ, RZ, R22 ;  /* 0x000000ffff080224 */ /* 0x000fe200078e0016 */
[----:B---3--:R-:W-:-:S04]  /*1b20*/  LEA.HI R126, R126, R126, RZ, 0x1 ;  /* 0x0000007e7e7e7211 */ /* 0x008fc800078f08ff */
[----:B------:R-:W-:Y:S01]  /*1b30*/  SHF.R.S32.HI R125, RZ, 0x1, R126 ;  /* 0x00000001ff7d7819 */ /* 0x000fe2000001147e */
[----:B----4-:R-:W-:-:S04]  /*1b40*/  @!P0 IMAD.WIDE.U32 R26, R197, R6, RZ ;  /* 0x00000006c51a8225 */ /* 0x010fc800078e00ff */
[----:B------:R-:W-:Y:S01]  /*1b50*/  @!P0 IMAD R14, R11, R6, RZ ;  /* 0x000000060b0e8224 */ /* 0x000fe200078e02ff */
[----:B------:R-:W-:Y:S01]  /*1b60*/  @!P0 MOV R8, R26 ;  /* 0x0000001a00088202 */ /* 0x000fe20000000f00 */
[----:B------:R-:W-:Y:S02]  /*1b70*/  IMAD.SHL.U32 R6, R140, 0x40, RZ ;  /* 0x000000408c067824 */ /* 0x000fe400078e00ff */
[----:B------:R-:W-:Y:S01]  /*1b80*/  @!P0 IMAD R7, R197, R7, R14 ;  /* 0x00000007c5078224 */ /* 0x000fe200078e020e */
[----:B------:R-:W-:Y:S01]  /*1b90*/  IADD3 R22, P1, R18, R8, RZ ;  /* 0x0000000812167210 */ /* 0x000fe20007f3e0ff */
[----:B------:R-:W-:Y:S01]  /*1ba0*/  IMAD R8, R25, R2, RZ ;  /* 0x0000000219087224 */ /* 0x000fe200078e02ff */
[----:B--2---:R-:W-:Y:S01]  /*1bb0*/  SHF.L.U64.HI R136, R146, 0x4, R147 ;  /* 0x0000000492887819 */ /* 0x004fe20000010293 */
[----:B------:R-:W-:Y:S01]  /*1bc0*/  @!P0 IMAD.IADD R23, R27, 0x1, R7 ;  /* 0x000000011b178824 */ /* 0x000fe200078e0207 */
[----:B------:R-:W-:Y:S01]  /*1bd0*/  LOP3.LUT R7, R6, 0x1c0, RZ, 0xc0, !PT ;  /* 0x000001c006077812 */ /* 0x000fe200078ec0ff */
[----:B------:R-:W-:Y:S01]  /*1be0*/  IMAD R8, R24, R3, R8 ;  /* 0x0000000318087224 */ /* 0x000fe200078e0208 */
[----:B------:R-:W-:Y:S01]  /*1bf0*/  LEA.HI R3, R60, R55, RZ, 0x6 ;  /* 0x000000373c037211 */ /* 0x000fe200078f30ff */
[----:B------:R-:W-:Y:S01]  /*1c00*/  IMAD.X R23, R19, 0x1, R23, P1 ;  /* 0x0000000113177824 */ /* 0x000fe200008e0617 */
[----:B------:R-:W-:Y:S01]  /*1c10*/  LOP3.LUT R6, R7, 0x38, R18, 0xf8, !PT ;  /* 0x0000003807067812 */ /* 0x000fe200078ef812 */
[----:B------:R-:W-:Y:S01]  /*1c20*/  IMAD R123, R140, R125, R122 ;  /* 0x0000007d8c7b7224 */ /* 0x000fe200078e027a */
[----:B------:R-:W-:Y:S01]  /*1c30*/  SHF.R.U32.HI R7, RZ, 0x3, R7 ;  /* 0x00000003ff077819 */ /* 0x000fe20000011607 */
[----:B------:R-:W-:Y:S01]  /*1c40*/  IMAD.SHL.U32 R3, R3, 0x8, RZ ;  /* 0x0000000803037824 */ /* 0x000fe200078e00ff */
[----:B------:R-:W-:Y:S01]  /*1c50*/  IADD3 R20, P0, R18, R10, RZ ;  /* 0x0000000a12147210 */ /* 0x000fe20007f1e0ff */
[----:B------:R-:W-:Y:S01]  /*1c60*/  IMAD.WIDE.U32 R22, R24, R2, R22 ;  /* 0x0000000218167225 */ /* 0x000fe200078e0016 */
[----:B------:R-:W-:-:S02]  /*1c70*/  LOP3.LUT R6, R6, R7, RZ, 0x3c, !PT ;  /* 0x0000000706067212 */ /* 0x000fc400078e3cff */
[----:B------:R-:W-:Y:S01]  /*1c80*/  IADD3.X R21, R19, R21, RZ, P0, !PT ;  /* 0x0000001513157210 */ /* 0x000fe200007fe4ff */
[----:B------:R-:W-:Y:S01]  /*1c90*/  IMAD R7, R5, UR4, RZ ;  /* 0x0000000405077c24 */ /* 0x000fe2000f8e02ff */
[----:B------:R-:W-:Y:S01]  /*1ca0*/  SHF.R.S32.HI R2, RZ, 0x1f, R142 ;  /* 0x0000001fff027819 */ /* 0x000fe2000001148e */
[----:B------:R-:W-:Y:S01]  /*1cb0*/  IMAD.IADD R23, R23, 0x1, R8 ;  /* 0x0000000117177824 */ /* 0x000fe200078e0208 */
[----:B------:R-:W-:Y:S01]  /*1cc0*/  LOP3.LUT R128, R6, 0xfffffe00, R3, 0xf8, !PT ;  /* 0xfffffe0006807812 */ /* 0x000fe200078ef803 */
[C---:B------:R-:W-:Y:S01]  /*1cd0*/  IMAD R7, R0.reuse, UR5, R7 ;  /* 0x0000000500077c24 */ /* 0x040fe2000f8e0207 */
[----:B------:R-:W-:Y:S01]  /*1ce0*/  SHF.R.S32.HI R3, RZ, 0x1f, R62 ;  /* 0x0000001fff037819 */ /* 0x000fe2000001143e */
[----:B------:R-:W-:Y:S01]  /*1cf0*/  IMAD.WIDE.U32 R20, R0, UR4, R20 ;  /* 0x0000000400147c25 */ /* 0x000fe2000f8e0014 */
[----:B------:R-:W-:Y:S01]  /*1d00*/  ULDC.64 UR4, c[0x0][0x258] ;  /* 0x0000960000047ab9 */ /* 0x000fe20000000a00 */
[----:B------:R-:W-:Y:S02]  /*1d10*/  IADD3 R138, P0, R140, R17, RZ ;  /* 0x000000118c8a7210 */ /* 0x000fe40007f1e0ff */
[----:B------:R-:W-:Y:S01]  /*1d20*/  IMAD R129, R2, UR4, RZ ;  /* 0x0000000402817c24 */ /* 0x000fe2000f8e02ff */
[----:B------:R-:W-:Y:S01]  /*1d30*/  LEA.HI R2, R3, R62, RZ, 0x6 ;  /* 0x0000003e03027211 */ /* 0x000fe200078f30ff */
[----:B------:R-:W-:Y:S01]  /*1d40*/  IMAD.IADD R7, R21, 0x1, R7 ;  /* 0x0000000115077824 */ /* 0x000fe200078e0207 */
[C---:B------:R-:W-:Y:S01]  /*1d50*/  IADD3.X R15, R141.reuse, R15, RZ, P0, !PT ;  /* 0x0000000f8d0f7210 */ /* 0x040fe200007fe4ff */
[----:B------:R-:W-:Y:S01]  /*1d60*/  IMAD.MOV.U32 R6, RZ, RZ, R20 ;  /* 0x000000ffff067224 */ /* 0x000fe200078e0014 */
[----:B------:R-:W-:Y:S01]  /*1d70*/  SHF.R.S32.HI R2, RZ, 0x6, R2 ;  /* 0x00000006ff027819 */ /* 0x000fe20000011402 */
[----:B------:R-:W-:Y:S01]  /*1d80*/  IMAD R3, R141, R148, RZ ;  /* 0x000000948d037224 */ /* 0x000fe200078e02ff */
[----:B------:R-:W-:Y:S01]  /*1d90*/  IADD3 R130, P0, R18, R4, RZ ;  /* 0x0000000412827210 */ /* 0x000fe20007f1e0ff */
[----:B------:R-:W-:Y:S01]  /*1da0*/  IMAD R15, R15, R146, RZ ;  /* 0x000000920f0f7224 */ /* 0x000fe200078e02ff */
[----:B------:R-:W-:Y:S01]  /*1db0*/  VIMNMX R61, R195, R2, !PT ;  /* 0x00000002c33d7248 */ /* 0x000fe20007fe0100 */
[----:B------:R-:W-:Y:S01]  /*1dc0*/  IMAD R129, R142, UR5, R129 ;  /* 0x000000058e817c24 */ /* 0x000fe2000f8e0281 */
[----:B------:R-:W-:Y:S01]  /*1dd0*/  LEA.HI R60, R60, R55, RZ, 0x4 ;  /* 0x000000373c3c7211 */ /* 0x000fe200078f20ff */
[----:B------:R-:W-:Y:S01]  /*1de0*/  IMAD.X R131, R19, 0x1, R13, P0 ;  /* 0x0000000113837824 */ /* 0x000fe200000e060d */
[----:B------:R-:W-:Y:S01]  /*1df0*/  ISETP.GT.AND P0, PT, R134, R61, PT ;  /* 0x0000003d8600720c */ /* 0x000fe20003f04270 */
[----:B------:R-:W-:Y:S01]  /*1e00*/  IMAD R133, R138, R147, R15 ;  /* 0x000000938a857224 */ /* 0x000fe200078e020f */
[----:B------:R-:W-:Y:S01]  /*1e10*/  IADD3 R122, R122, R123, RZ ;  /* 0x0000007b7a7a7210 */ /* 0x000fe20007ffe0ff */
[----:B------:R-:W-:Y:S01]  /*1e20*/  IMAD.WIDE.U32 R138, R138, R146, R6 ;  /* 0x000000928a8a7225 */ /* 0x000fe200078e0006 */
[----:B------:R-:W-:-:S02]  /*1e30*/  LOP3.LUT R6, R60, 0xfffffff0, RZ, 0xc0, !PT ;  /* 0xfffffff03c067812 */ /* 0x000fc400078ec0ff */
[----:B------:R-:W-:Y:S01]  /*1e40*/  SHF.R.S32.HI R60, RZ, 0x4, R60 ;  /* 0x00000004ff3c7819 */ /* 0x000fe2000001143c */
[----:B------:R-:W-:Y:S01]  /*1e50*/  IMAD.WIDE.U32 R142, R142, UR4, R22 ;  /* 0x000000048e8e7c25 */ /* 0x000fe2000f8e0016 */
[----:B------:R-:W-:Y:S02]  /*1e60*/  SHF.R.S32.HI R110, RZ, 0x1f, R123 ;  /* 0x0000001fff6e7819 */ /* 0x000fe4000001147b */
[----:B------:R-:W-:Y:S01]  /*1e70*/  SHF.R.S32.HI R109, RZ, 0x1f, R122 ;  /* 0x0000001fff6d7819 */ /* 0x000fe2000001147a */
[C---:B------:R-:W-:Y:S01]  /*1e80*/  IMAD R3, R140.reuse, R149, R3 ;  /* 0x000000958c037224 */ /* 0x040fe200078e0203 */
[----:B------:R-:W-:Y:S01]  /*1e90*/  IADD3 R129, R143, R129, RZ ;  /* 0x000000818f817210 */ /* 0x000fe20007ffe0ff */
[----:B------:R-:W-:-:S04]  /*1ea0*/  IMAD.WIDE.U32 R130, R140, R148, R130 ;  /* 0x000000948c827225 */ /* 0x000fc800078e0082 */
[----:B------:R-:W-:Y:S02]  /*1eb0*/  IMAD.SHL.U32 R135, R146, 0x10, RZ ;  /* 0x0000001092877824 */ /* 0x000fe400078e00ff */
[----:B------:R-:W-:Y:S02]  /*1ec0*/  IMAD.IADD R127, R55, 0x1, -R6 ;  /* 0x00000001377f7824 */ /* 0x000fe400078e0a06 */
[----:B------:R-:W-:Y:S02]  /*1ed0*/  IMAD.SHL.U32 R124, R125, 0x10, RZ ;  /* 0x000000107d7c7824 */ /* 0x000fe400078e00ff */
[----:B------:R-:W-:Y:S02]  /*1ee0*/  IMAD.IADD R52, R131, 0x1, R3 ;  /* 0x0000000183347824 */ /* 0x000fe400078e0203 */
[----:B------:R-:W-:Y:S02]  /*1ef0*/  IMAD.IADD R133, R139, 0x1, R133 ;  /* 0x000000018b857824 */ /* 0x000fe400078e0285 */
[----:B------:R-:W-:Y:S01]  /*1f00*/  @!P5 IMAD.MOV.U32 R44, RZ, RZ, RZ ;  /* 0x000000ffff2cd224 */ /* 0x000fe200078e00ff */
[----:B-1----:R-:W-:Y:S06]  /*1f10*/  @!P0 BRA `(.L_x_6585) ;  /* 0x00000088008c8947 */ /* 0x002fec0003800000 */
        /* <DEDUP_REMOVED lines=10> */
[----:B------:R-:W-:Y:S01]  /*1fc0*/  IADD3 R44, R44, R9, RZ ;  /* 0x000000092c2c7210 */ /* 0x000fe20007ffe0ff */
[----:B------:R-:W2:Y:S01]  /*1fd0*/  LDC R63, c[0x0][0x340] ;  /* 0x0000d000ff3f7b82 */ /* 0x000ea20000000800 */
[----:B------:R-:W-:Y:S01]  /*1fe0*/  IADD3.X R7, R7, R141, ~R10, P1, P0 ;  /* 0x0000008d07077210 */ /* 0x000fe20000fe0c0a */
[C---:B------:R-:W-:Y:S01]  /*1ff0*/  IMAD R4, R197.reuse, UR5, R4 ;  /* 0x00000005c5047c24 */ /* 0x040fe2000f8e0204 */
[----:B------:R-:W-:Y:S01]  /*2000*/  ULDC.64 UR4, c[0x0][0x340] ;  /* 0x0000d00000047ab9 */ /* 0x000fe20000000a00 */
[C---:B------:R-:W-:Y:S01]  /*2010*/  IMAD.WIDE.U32 R12, R197.reuse, UR10, R18 ;  /* 0x0000000ac50c7c25 */ /* 0x040fe2000f8e0012 */
[----:B------:R-:W-:Y:S01]  /*2020*/  USHF.L.U32 UR14, UR4, 0x5, URZ ;  /* 0x00000005040e7899 */ /* 0x000fe2000800063f */
[----:B------:R-:W-:Y:S01]  /*2030*/  IADD3 R117, R124, 0x40, RZ ;  /* 0x000000407c757810 */ /* 0x000fe20007ffe0ff */
        /* <DEDUP_REMOVED lines=11> */
[----:B------:R-:W-:Y:S01]  /*20f0*/  IMAD R11, R8, UR5, R11 ;  /* 0x00000005080b7c24 */ /* 0x000fe2000f8e020b */
[----:B------:R-:W-:Y:S01]  /*2100*/  SHF.L.U64.HI R66, R2, 0x5, R3 ;  /* 0x0000000502427819 */ /* 0x000fe20000010203 */
[----:B------:R-:W-:Y:S01]  /*2110*/  IMAD.WIDE.U32 R12, R8, UR4, R12 ;  /* 0x00000004080c7c25 */ /* 0x000fe2000f8e000c */
[----:B------:R-:W-:Y:S01]  /*2120*/  IADD3 R119, R140, 0x30, RZ ;  /* 0x000000308c777810 */ /* 0x000fe20007ffe0ff */
[----:B------:R-:W-:Y:S01]  /*2130*/  USHF.L.U64.HI UR23, UR20, 0x1, UR15 ;  /* 0x0000000114177899 */ /* 0x000fe2000801020f */
[----:B------:R-:W-:Y:S01]  /*2140*/  SHF.R.S32.HI R108, RZ, 0x1f, R124 ;  /* 0x0000001fff6c7819 */ /* 0x000fe2000001147c */
[C---:B------:R-:W-:Y:S01]  /*2150*/  IMAD R4, R8.reuse, R3, R4 ;  /* 0x0000000308047224 */ /* 0x040fe200078e0204 */
[----:B------:R-:W-:Y:S01]  /*2160*/  SHF.R.S32.HI R106, RZ, 0x1f, R117 ;  /* 0x0000001fff6a7819 */ /* 0x000fe20000011475 */
[----:B------:R-:W-:Y:S01]  /*2170*/  IMAD.WIDE.U32 R6, R8, R2, R14 ;  /* 0x0000000208067225 */ /* 0x000fe200078e000e */
[----:B--2---:R-:W-:Y:S01]  /*2180*/  LEA R63, -R63, RZ, 0x6 ;  /* 0x000000ff3f3f7211 */ /* 0x004fe200078e31ff */
[----:B------:R-:W-:-:S02]  /*2190*/  USHF.L.U32 UR25, UR14, 0x1, URZ ;  /* 0x000000010e197899 */ /* 0x000fc4000800063f */
[----:B------:R-:W-:Y:S01]  /*21a0*/  IMAD.IADD R13, R13, 0x1, R11 ;  /* 0x000000010d0d7824 */ /* 0x000fe200078e020b */
[----:B------:R-:W-:Y:S01]  /*21b0*/  ULDC.U8 UR22, c[0x0][0x3c3] ;  /* 0x0000f0c000167ab9 */ /* 0x000fe20000000000 */
[----:B------:R-:W-:Y:S01]  /*21c0*/  IMAD.IADD R7, R7, 0x1, R4 ;  /* 0x0000000107077824 */ /* 0x000fe200078e0204 */
[----:B------:R-:W-:Y:S01]  /*21d0*/  ULDC UR21, c[0x0][0x2e0] ;  /* 0x0000b80000157ab9 */ /* 0x000fe20000000800 */
[C---:B------:R-:W-:Y:S01]  /*21e0*/  IMAD R93, R5.reuse, UR12, RZ ;  /* 0x0000000c055d7c24 */ /* 0x040fe2000f8e02ff */
[----:B------:R-:W-:Y:S01]  /*21f0*/  ULDC.64 UR16, c[0x0][0x250] ;  /* 0x0000940000107ab9 */ /* 0x000fe20000000a00 */
[----:B------:R-:W-:Y:S01]  /*2200*/  IMAD R95, R5, UR10, RZ ;  /* 0x0000000a055f7c24 */ /* 0x000fe2000f8e02ff */
[----:B------:R-:W-:Y:S01]  /*2210*/  USHF.L.U32 UR20, UR20, 0x1, URZ ;  /* 0x0000000114147899 */ /* 0x000fe2000800063f */
[C---:B------:R-:W-:Y:S02]  /*2220*/  IMAD R93, R0.reuse, UR13, R93 ;  /* 0x0000000d005d7c24 */ /* 0x040fe4000f8e025d */
[----:B------:R-:W-:Y:S01]  /*2230*/  IMAD.WIDE.U32 R4, R0, UR12, R12 ;  /* 0x0000000c00047c25 */ /* 0x000fe2000f8e000c */
[----:B------:R-:W-:-:S03]  /*2240*/  ULDC.64 UR12, c[0x0][0x320] ;  /* 0x0000c800000c7ab9 */ /* 0x000fc60000000a00 */
[C---:B------:R-:W-:Y:S01]  /*2250*/  IMAD R95, R0.reuse, UR11, R95 ;  /* 0x0000000b005f7c24 */ /* 0x040fe2000f8e025f */
[----:B------:R-:W-:Y:S01]  /*2260*/  IADD3 R93, R5, R93, RZ ;  /* 0x0000005d055d7210 */ /* 0x000fe20007ffe0ff */
[----:B------:R-:W-:Y:S01]  /*2270*/  IMAD.WIDE.U32 R6, R0, UR10, R6 ;  /* 0x0000000a00067c25 */ /* 0x000fe2000f8e0006 */
[----:B------:R-:W-:Y:S01]  /*2280*/  ULDC.64 UR10, c[0x0][0x318] ;  /* 0x0000c600000a7ab9 */ /* 0x000fe20000000a00 */
[----:B------:R-:W-:Y:S01]  /*2290*/  LEA R92, P1, R4, UR12, 0x1 ;  /* 0x0000000c045c7c11 */ /* 0x000fe2000f8208ff */
[----:B------:R-:W-:Y:S01]  /*22a0*/  UIMAD UR12, UR5, 0x60, URZ ;  /* 0x00000060050c78a4 */ /* 0x000fe2000f8e023f */
[----:B------:R-:W-:Y:S01]  /*22b0*/  IMAD R44, R125, R44, RZ ;  /* 0x0000002c7d2c7224 */ /* 0x000fe200078e02ff */
[----:B------:R-:W-:Y:S01]  /*22c0*/  LEA R94, P0, R6, UR10, 0x1 ;  /* 0x0000000a065e7c11 */ /* 0x000fe2000f8008ff */
[----:B------:R-:W-:Y:S01]  /*22d0*/  IMAD.IADD R95, R7, 0x1, R95 ;  /* 0x00000001075f7824 */ /* 0x000fe200078e025f */
[----:B------:R-:W-:Y:S01]  /*22e0*/  LEA.HI.X R93, R4, UR13, R93, 0x1, P1 ;  /* 0x0000000d045d7c11 */ /* 0x000fe200088f0c5d */
[----:B------:R-:W-:Y:S01]  /*22f0*/  USHF.L.U64.HI UR13, UR4, 0x5, UR5 ;  /* 0x00000005040d7899 */ /* 0x000fe20008010205 */
[----:B------:R-:W-:Y:S01]  /*2300*/  SHF.R.S32.HI R45, RZ, 0x1f, R44 ;  /* 0x0000001fff2d7819 */ /* 0x000fe2000001142c */
[----:B------:R-:W-:Y:S01]  /*2310*/  VIADD R115, R124, 0x80 ;  /* 0x000000807c737836 */ /* 0x000fe20000000000 */
[-C--:B------:R-:W-:Y:S01]  /*2320*/  IADD3 R98, P2, R122, R44.reuse, RZ ;  /* 0x0000002c7a627210 */ /* 0x080fe20007f5e0ff */
[----:B------:R-:W-:Y:S01]  /*2330*/  ULDC.64 UR4, c[0x0][0x220] ;  /* 0x0000880000047ab9 */ /* 0x000fe20000000a00 */
[----:B------:R-:W-:Y:S01]  /*2340*/  IADD3 R44, P4, R123, R44, RZ ;  /* 0x0000002c7b2c7210 */ /* 0x000fe20007f9e0ff */
[----:B------:R-:W-:Y:S01]  /*2350*/  IMAD.SHL.U32 R85, R147, 0x20, RZ ;  /* 0x0000002093557824 */ /* 0x000fe200078e00ff */
[----:B------:R-:W-:Y:S01]  /*2360*/  LEA.HI.X R95, R6, UR11, R95, 0x1, P0 ;  /* 0x0000000b065f7c11 */ /* 0x000fe200080f0c5f */
[----:B------:R-:W-:Y:S01]  /*2370*/  ULDC.64 UR10, c[0x0][0x218] ;  /* 0x00008600000a7ab9 */ /* 0x000fe20000000a00 */
[----:B------:R-:W-:Y:S01]  /*2380*/  IADD3.X R99, R109, R45, RZ, P2, !PT ;  /* 0x0000002d6d637210 */ /* 0x000fe200017fe4ff */
[----:B------:R-:W-:Y:S01]  /*2390*/  IMAD.X R45, R110, 0x1, R45, P4 ;  /* 0x000000016e2d7824 */ /* 0x000fe200020e062d */
[----:B------:R-:W-:Y:S01]  /*23a0*/  LEA R88, P1, R130, UR10, 0x1 ;  /* 0x0000000a82587c11 */ /* 0x000fe2000f8208ff */
[----:B------:R-:W-:Y:S01]  /*23b0*/  IMAD.WIDE.U32 R8, R146, 0x20, RZ ;  /* 0x0000002092087825 */ /* 0x000fe200078e00ff */
[----:B------:R-:W-:Y:S01]  /*23c0*/  LEA R91, P0, R138, UR4, 0x1 ;  /* 0x000000048a5b7c11 */ /* 0x000fe2000f8008ff */
[----:B------:R-:W-:Y:S01]  /*23d0*/  USHF.L.U64.HI UR24, UR14, 0x1, UR13 ;  /* 0x000000010e187899 */ /* 0x000fe2000801020d */
[C---:B------:R-:W-:Y:S01]  /*23e0*/  SHF.L.U64.HI R99, R98.reuse, 0x1, R99 ;  /* 0x0000000162637819 */ /* 0x040fe20000010263 */
[----:B------:R-:W-:Y:S01]  /*23f0*/  IMAD.SHL.U32 R98, R98, 0x2, RZ ;  /* 0x0000000262627824 */ /* 0x000fe200078e00ff */
[----:B------:R-:W-:Y:S01]  /*2400*/  LEA.HI.X R89, R130, UR11, R52, 0x1, P1 ;  /* 0x0000000b82597c11 */ /* 0x000fe200088f0c34 */
[----:B------:R-:W-:Y:S01]  /*2410*/  ULDC.64 UR10, c[0x0][0x360] ;  /* 0x0000d800000a7ab9 */ /* 0x000fe20000000a00 */
[----:B------:R-:W-:Y:S01]  /*2420*/  LEA.HI.X R90, R138, UR5, R133, 0x1, P0 ;  /* 0x000000058a5a7c11 */ /* 0x000fe200080f0c85 */
[----:B------:R-:W-:Y:S01]  /*2430*/  ULDC.64 UR4, c[0x0][0x358] ;  /* 0x0000d60000047ab9 */ /* 0x000fe20000000a00 */
[C---:B------:R-:W-:Y:S01]  /*2440*/  SHF.L.U64.HI R45, R44.reuse, 0x1, R45 ;  /* 0x000000012c2d7819 */ /* 0x040fe2000001022d */
[----:B------:R-:W-:Y:S01]  /*2450*/  IMAD.SHL.U32 R44, R44, 0x2, RZ ;  /* 0x000000022c2c7824 */ /* 0x000fe200078e00ff */
[----:B------:R-:W-:Y:S01]  /*2460*/  IADD3 R96, P4, R98, UR10, RZ ;  /* 0x0000000a62607c10 */ /* 0x000fe2000ff9e0ff */
[----:B------:R-:W-:Y:S01]  /*2470*/  IMAD.IADD R114, R124, 0x1, R117 ;  /* 0x000000017c727824 */ /* 0x000fe200078e0275 */
[----:B------:R-:W-:Y:S01]  /*2480*/  IADD3 R98, P2, R98, UR4, RZ ;  /* 0x0000000462627c10 */ /* 0x000fe2000ff5e0ff */
[----:B------:R-:W-:Y:S01]  /*2490*/  IMAD.IADD R113, R124, 0x1, R115 ;  /* 0x000000017c717824 */ /* 0x000fe200078e0273 */
[----:B------:R-:W-:Y:S01]  /*24a0*/  IADD3.X R97, R99, UR11, RZ, P4, !PT ;  /* 0x0000000b63617c10 */ /* 0x000fe2000a7fe4ff */
[----:B------:R-:W-:Y:S01]  /*24b0*/  IMAD R87, R147, 0x60, RZ ;  /* 0x0000006093577824 */ /* 0x000fe200078e02ff */
[----:B------:R-:W-:Y:S01]  /*24c0*/  IADD3 R20, P1, R44, UR10, RZ ;  /* 0x0000000a2c147c10 */ /* 0x000fe2000ff3e0ff */
[----:B------:R-:W-:Y:S01]  /*24d0*/  IMAD.IADD R85, R9, 0x1, R85 ;  /* 0x0000000109557824 */ /* 0x000fe200078e0255 */
[----:B------:R-:W-:Y:S01]  /*24e0*/  IADD3.X R99, R99, UR5, RZ, P2, !PT ;  /* 0x0000000563637c10 */ /* 0x000fe200097fe4ff */
[----:B------:R-:W-:Y:S01]  /*24f0*/  IMAD.SHL.U32 R5, R149, 0x20, RZ ;  /* 0x0000002095057824 */ /* 0x000fe200078e00ff */
[----:B------:R-:W-:Y:S01]  /*2500*/  IADD3 R75, P2, R54, R54, RZ ;  /* 0x00000036364b7210 */ /* 0x000fe20007f5e0ff */
[----:B------:R-:W-:Y:S01]  /*2510*/  IMAD.WIDE.U32 R146, R146, 0x60, RZ ;  /* 0x0000006092927825 */ /* 0x000fe200078e00ff */
[----:B------:R-:W-:Y:S01]  /*2520*/  IADD3 R44, P0, R44, UR4, RZ ;  /* 0x000000042c2c7c10 */ /* 0x000fe2000ff1e0ff */
[----:B------:R-:W-:Y:S01]  /*2530*/  UIADD3 UR27, UR19, UR12, URZ ;  /* 0x0000000c131b7290 */ /* 0x000fe2000fffe03f */
[----:B------:R-:W-:Y:S01]  /*2540*/  IADD3.X R21, R45, UR11, RZ, P1, !PT ;  /* 0x0000000b2d157c10 */ /* 0x000fe20008ffe4ff */
[----:B------:R-:W-:Y:S01]  /*2550*/  IMAD.X R76, R53, 0x1, R53, P2 ;  /* 0x00000001354c7824 */ /* 0x000fe200010e0635 */
[----:B------:R-:W-:Y:S01]  /*2560*/  IADD3 R71, P1, R75, 0x40, RZ ;  /* 0x000000404b477810 */ /* 0x000fe20007f3e0ff */
[----:B------:R-:W-:Y:S01]  /*2570*/  IMAD.SHL.U32 R118, R125, 0x20, RZ ;  /* 0x000000207d767824 */ /* 0x000fe200078e00ff */
[----:B------:R-:W-:Y:S01]  /*2580*/  IADD3.X R45, R45, UR5, RZ, P0, !PT ;  /* 0x000000052d2d7c10 */ /* 0x000fe200087fe4ff */
[----:B------:R-:W-:Y:S01]  /*2590*/  IMAD R116, R125, 0x30, RZ ;  /* 0x000000307d747824 */ /* 0x000fe200078e02ff */
[----:B------:R-:W-:Y:S01]  /*25a0*/  IADD3 R75, P0, R75, 0x80, RZ ;  /* 0x000000804b4b7810 */ /* 0x000fe20007f1e0ff */
[----:B------:R-:W-:Y:S01]  /*25b0*/  IMAD.X R72, RZ, RZ, R76, P1 ;  /* 0x000000ffff487224 */ /* 0x000fe200008e064c */
[----:B------:R-:W-:Y:S01]  /*25c0*/  IADD3 R80, P2, R54, R71, RZ ;  /* 0x0000004736507210 */ /* 0x000fe20007f5e0ff */
[----:B------:R-:W-:Y:S01]  /*25d0*/  IMAD.IADD R112, R124, 0x1, R114 ;  /* 0x000000017c707824 */ /* 0x000fe200078e0272 */
[----:B------:R-:W-:Y:S01]  /*25e0*/  IADD3 R74, P1, R65, R65, RZ ;  /* 0x00000041414a7210 */ /* 0x000fe20007f3e0ff */
[----:B------:R-:W-:Y:S01]  /*25f0*/  IMAD.X R76, RZ, RZ, R76, P0 ;  /* 0x000000ffff4c7224 */ /* 0x000fe200000e064c */
[----:B------:R-:W-:Y:S01]  /*2600*/  IADD3 R84, P0, R54, R75, RZ ;  /* 0x0000004b36547210 */ /* 0x000fe20007f1e0ff */
[C---:B------:R-:W-:Y:S01]  /*2610*/  IMAD.X R79, R53.reuse, 0x1, R72, P2 ;  /* 0x00000001354f7824 */ /* 0x040fe200010e0648 */
[----:B------:R-:W-:Y:S01]  /*2620*/  IADD3 R70, P4, R74, 0x40, RZ ;  /* 0x000000404a467810 */ /* 0x000fe20007f9e0ff */
[----:B------:R-:W-:Y:S01]  /*2630*/  IMAD.X R73, R64, 0x1, R64, P1 ;  /* 0x0000000140497824 */ /* 0x000fe200008e0640 */
[----:B------:R-:W-:Y:S01]  /*2640*/  IADD3 R74, P2, R74, 0x80, RZ ;  /* 0x000000804a4a7810 */ /* 0x000fe20007f5e0ff */
[----:B------:R-:W-:Y:S01]  /*2650*/  IMAD.WIDE.U32 R148, R148, 0x20, RZ ;  /* 0x0000002094947825 */ /* 0x000fe200078e00ff */
[----:B------:R-:W-:Y:S01]  /*2660*/  IADD3.X R83, R53, R76, RZ, P0, !PT ;  /* 0x0000004c35537210 */ /* 0x000fe200007fe4ff */
[----:B------:R-:W-:Y:S01]  /*2670*/  ULDC UR4, c[0x0][0x2e0] ;  /* 0x0000b80000047ab9 */ /* 0x000fe20000000800 */
[----:B------:R-:W-:Y:S01]  /*2680*/  IADD3 R82, P0, R74, R65, RZ ;  /* 0x000000414a527210 */ /* 0x000fe20007f1e0ff */
[--C-:B------:R-:W-:Y:S01]  /*2690*/  IMAD.X R69, RZ, RZ, R73.reuse, P4 ;  /* 0x000000ffff457224 */ /* 0x100fe200020e0649 */
[----:B------:R-:W-:Y:S01]  /*26a0*/  IADD3 R111, R124, R113, RZ ;  /* 0x000000717c6f7210 */ /* 0x000fe20007ffe0ff */
[----:B------:R-:W-:Y:S01]  /*26b0*/  IMAD.X R73, RZ, RZ, R73, P2 ;  /* 0x000000ffff497224 */ /* 0x000fe200010e0649 */
[----:B------:R-:W-:Y:S01]  /*26c0*/  IADD3 R78, P1, R70, R65, RZ ;  /* 0x00000041464e7210 */ /* 0x000fe20007f3e0ff */
[C---:B------:R-:W-:Y:S01]  /*26d0*/  IMAD.SHL.U32 R86, R8.reuse, 0x2, RZ ;  /* 0x0000000208567824 */ /* 0x040fe200078e00ff */
[----:B------:R-:W-:Y:S01]  /*26e0*/  SHF.L.U64.HI R85, R8, 0x1, R85 ;  /* 0x0000000108557819 */ /* 0x000fe20000010255 */
[----:B------:R-:W-:Y:S01]  /*26f0*/  IMAD.SHL.U32 R67, R2, 0x20, RZ ;  /* 0x0000002002437824 */ /* 0x000fe200078e00ff */
[----:B------:R-:W-:Y:S01]  /*2700*/  IADD3 R87, R147, R87, RZ ;  /* 0x0000005793577210 */ /* 0x000fe20007ffe0ff */
[C---:B------:R-:W-:Y:S01]  /*2710*/  VIADD R121, R140.reuse, 0x10 ;  /* 0x000000108c797836 */ /* 0x040fe20000000000 */
[----:B------:R-:W-:Y:S01]  /*2720*/  SHF.R.S32.HI R107, RZ, 0x1f, R118 ;  /* 0x0000001fff6b7819 */ /* 0x000fe20000011476 */
[----:B------:R-:W-:Y:S01]  /*2730*/  VIADD R120, R140, 0x20 ;  /* 0x000000208c787836 */ /* 0x000fe20000000000 */
[----:B------:R-:W-:Y:S01]  /*2740*/  SHF.R.S32.HI R105, RZ, 0x1f, R116 ;  /* 0x0000001fff697819 */ /* 0x000fe20000011474 */
[C---:B------:R-:W-:Y:S01]  /*2750*/  VIADD R15, R18.reuse, 0x40 ;  /* 0x00000040120f7836 */ /* 0x040fe20000000000 */
[----:B------:R-:W-:Y:S01]  /*2760*/  SHF.R.S32.HI R104, RZ, 0x1f, R115 ;  /* 0x0000001fff687819 */ /* 0x000fe20000011473 */
[----:B------:R-:W-:Y:S01]  /*2770*/  VIADD R14, R18, 0x80 ;  /* 0x00000080120e7836 */ /* 0x000fe20000000000 */
[----:B------:R-:W-:Y:S01]  /*2780*/  SHF.R.S32.HI R103, RZ, 0x1f, R114 ;  /* 0x0000001fff677819 */ /* 0x000fe20000011472 */
[----:B------:R-:W-:Y:S01]  /*2790*/  IMAD.MOV.U32 R13, RZ, RZ, R134 ;  /* 0x000000ffff0d7224 */ /* 0x000fe200078e0086 */
[----:B------:R-:W-:Y:S01]  /*27a0*/  SHF.R.S32.HI R102, RZ, 0x1f, R113 ;  /* 0x0000001fff667819 */ /* 0x000fe20000011471 */
[----:B------:R-:W-:Y:S01]  /*27b0*/  IMAD.IADD R68, R149, 0x1, R5 ;  /* 0x0000000195447824 */ /* 0x000fe200078e0205 */
[----:B------:R-:W-:Y:S01]  /*27c0*/  SHF.R.S32.HI R101, RZ, 0x1f, R112 ;  /* 0x0000001fff657819 */ /* 0x000fe20000011470 */
[----:B------:R-:W-:Y:S01]  /*27d0*/  IMAD.X R81, R73, 0x1, R64, P0 ;  /* 0x0000000149517824 */ /* 0x000fe200000e0640 */
[----:B------:R-:W-:Y:S01]  /*27e0*/  SHF.R.S32.HI R100, RZ, 0x1f, R111 ;  /* 0x0000001fff647819 */ /* 0x000fe2000001146f */
[----:B------:R-:W-:Y:S01]  /*27f0*/  ULDC UR5, c[0x0][0x2e0] ;  /* 0x0000b80000057ab9 */ /* 0x000fe20000000800 */
[----:B------:R-:W-:Y:S01]  /*2800*/  IADD3.X R77, R69, R64, RZ, P1, !PT ;  /* 0x00000040454d7210 */ /* 0x000fe20000ffe4ff */
[----:B------:R-:W-:Y:S01]  /*2810*/  ULDC.64 UR10, c[0x0][0x248] ;  /* 0x00009200000a7ab9 */ /* 0x000fe20000000a00 */
[----:B------:R-:W-:Y:S01]  /*2820*/  ULDC.64 UR12, c[0x0][0x230] ;  /* 0x00008c00000c7ab9 */ /* 0x000fe20000000a00 */
[----:B------:R-:W-:-:S05]  /*2830*/  ULDC.64 UR14, c[0x0][0x238] ;  /* 0x00008e00000e7ab9 */ /* 0x000fca0000000a00 */
.L_x_6631:
[----:B------:R-:W-:Y:S04]  /*2840*/  IMAD.SHL.U32 R17, R13, 0x40, RZ ;  /* 0x000000400d117824 */ /* 0x000fe800078e00ff */
[----:B------:R-:W-:Y:S04]  /*2850*/  VIADD R16, R17, 0xffffffc0 ;  /* 0xffffffc011107836 */ /* 0x000fe80000000000 */
[--C-:B------:R-:W-:Y:S02]  /*2860*/  IMAD.IADD R137, R59, 0x1, -R16.reuse ;  /* 0x000000013b897824 */ /* 0x100fe400078e0a10 */
[----:B------:R-:W-:Y:S03]  /*2870*/  IMAD.IADD R132, R62, 0x1, -R16 ;  /* 0x000000013e847824 */ /* 0x000fe600078e0a10 */
[CC--:B------:R-:W-:Y:S02]  /*2880*/  ISETP.GE.AND P6, PT, R140.reuse, R137.reuse, PT ;  /* 0x000000898c00720c */ /* 0x0c0fe40003fc6270 */
[CC--:B------:R-:W-:Y:S02]  /*2890*/  ISETP.GE.AND P5, PT, R121.reuse, R137.reuse, PT ;  /* 0x000000897900720c */ /* 0x0c0fe40003fa6270 */
[-C--:B------:R-:W-:Y:S02]  /*28a0*/  ISETP.GE.AND P6, PT, R140, R132.reuse, !P6 ;  /* 0x000000848c00720c */ /* 0x080fe400077c6270 */
[-C--:B------:R-:W-:Y:S02]  /*28b0*/  ISETP.GE.AND P5, PT, R121, R132.reuse, !P5 ;  /* 0x000000847900720c */ /* 0x080fe40006fa6270 */
        /* <DEDUP_REMOVED lines=208> */
.L_x_6589:
[----:B------:R-:W-:Y:S05]  /*35c0*/  BSYNC B0 ;  /* 0x0000000000007941 */ /* 0x000fea0003800000 */
.L_x_6588:
        /* <DEDUP_REMOVED lines=159> */
.L_x_6591:
[----:B------:R-:W-:Y:S05]  /*3fc0*/  BSYNC B0 ;  /* 0x0000000000007941 */ /* 0x000fea0003800000 */
.L_x_6590:
        /* <DEDUP_REMOVED lines=167> */
.L_x_6593:
[----:B------:R-:W-:Y:S05]  /*4a40*/  BSYNC B0 ;  /* 0x0000000000007941 */ /* 0x000fea0003800000 */
.L_x_6592:
        /* <DEDUP_REMOVED lines=171> */
.L_x_6595:
[----:B------:R-:W-:Y:S05]  /*5500*/  BSYNC B0 ;  /* 0x0000000000007941 */ /* 0x000fea0003800000 */
.L_x_6594:
[----:B----4-:R-:W-:Y:S01]  /*5510*/  MOV R20, R49 ;  /* 0x0000003100147202 */ /* 0x010fe20000000f00 */
[----:B------:R-:W-:Y:S01]  /*5520*/  IMAD.MOV.U32 R44, RZ, RZ, R51 ;  /* 0x000000ffff2c7224 */ /* 0x000fe200078e0033 */
[----:B------:R-:W-:Y:S01]  /*5530*/  MOV R21, R48 ;  /* 0x0000003000157202 */ /* 0x000fe20000000f00 */
[----:B------:R-:W-:Y:S01]  /*5540*/  IMAD.MOV.U32 R45, RZ, RZ, R50 ;  /* 0x000000ffff2d7224 */ /* 0x000fe200078e0032 */
[----:B------:R-:W-:Y:S01]  /*5550*/  UMOV UR4, UR21 ;  /* 0x0000001500047c82 */ /* 0x000fe20008000000 */
[----:B------:R-:W-:Y:S05]  /*5560*/  BRA `(.L_x_6596) ;  /* 0x0000004c00787947 */ /* 0x000fea0003800000 */
.L_x_6587:
        /* <DEDUP_REMOVED lines=93> */
.L_x_6600:
[----:B------:R-:W-:Y:S05]  /*5b40*/  BSYNC B0 ;  /* 0x0000000000007941 */ /* 0x000fea0003800000 */
.L_x_6599:
        /* <DEDUP_REMOVED lines=88> */
.L_x_6602:
[----:B------:R-:W-:Y:S05]  /*60d0*/  BSYNC B0 ;  /* 0x0000000000007941 */ /* 0x000fea0003800000 */
.L_x_6601:
        /* <DEDUP_REMOVED lines=91> */
.L_x_6604:
[----:B------:R-:W-:Y:S05]  /*6690*/  BSYNC B0 ;  /* 0x0000000000007941 */ /* 0x000fea0003800000 */
.L_x_6603:
[----:B-----5:R1:W-:Y:S02]  /*66a0*/  STG.E.128 desc[UR6][R88.64+0x100], R48 ;  /* 0x0001003058007986 */ /* 0x0203e4000c101d06 */
.L_x_6598:
[----:B------:R-:W-:Y:S05]  /*66b0*/  BSYNC B1 ;  /* 0x0000000000017941 */ /* 0x000fea0003800000 */
.L_x_6597:
        /* <DEDUP_REMOVED lines=28> */
[----:B------:R-:W-:Y:S02]  /*6880*/  LEA.HI.X.SX32 R152, R161, R108, 0x1, P4 ;  /* 0x0000006ca1987211 */ /* 0x000fe400020f0eff */
[C---:B------:R-:W-:Y:S01]  /*6890*/  LEA R164, P1, R153.reuse, R96, 0x1 ;  /* 0x0000006099a47211 */ /* 0x040fe200078208ff */
        /* <DEDUP_REMOVED lines=71> */
.L_x_6608:
[----:B------:R-:W-:Y:S05]  /*6d10*/  BSYNC B0 ;  /* 0x0000000000007941 */ /* 0x000fea0003800000 */
.L_x_6607:
        /* <DEDUP_REMOVED lines=18> */
[----:B------:R-:W-:Y:S02]  /*6e40*/  LEA.HI.X.SX32 R153, R153, R106, 0x1, P2 ;  /* 0x0000006a99997211 */ /* 0x000fe400010f0eff */
[C---:B------:R-:W-:Y:S01]  /*6e50*/  LEA R160, P0, R152.reuse, R96, 0x1 ;  /* 0x0000006098a07211 */ /* 0x040fe200078008ff */
[----:B------:R-:W4:Y:S01]  /*6e60*/  LDG.E.128 R28, desc[UR6][R10.64] ;  /* 0x000000060a1c7981 */ /* 0x000f22000c1e1d00 */
[----:B------:R-:W-:Y:S02]  /*6e70*/  MOV R158, RZ ;  /* 0x000000ff009e7202 */ /* 0x000fe40000000f00 */
[----:B------:R-:W-:Y:S02]  /*6e80*/  @P1 IADD3 R158, RZ, -UR26, RZ ;  /* 0x8000001aff9e1c10 */ /* 0x000fe4000fffe0ff */
[----:B------:R-:W-:Y:S02]  /*6e90*/  LEA.HI.X R161, R152, R97, R153, 0x1, P0 ;  /* 0x0000006198a17211 */ /* 0x000fe400000f0c99 */
[----:B------:R-:W-:Y:S03]  /*6ea0*/  IADD3 R159, P0, R117, R158, RZ ;  /* 0x0000009e759f7210 */ /* 0x000fe60007f1e0ff */
[----:B------:R-:W3:Y:S01]  /*6eb0*/  LDG.E.128 R152, desc[UR6][R160.64] ;  /* 0x00000006a0987981 */ /* 0x000ee2000c1e1d00 */
        /* <DEDUP_REMOVED lines=66> */
.L_x_6610:
[----:B------:R-:W-:Y:S05]  /*72e0*/  BSYNC B0 ;  /* 0x0000000000007941 */ /* 0x000fea0003800000 */
.L_x_6609:
        /* <DEDUP_REMOVED lines=97> */
.L_x_6612:
[----:B------:R-:W-:Y:S05]  /*7900*/  BSYNC B0 ;  /* 0x0000000000007941 */ /* 0x000fea0003800000 */
.L_x_6611:
[----:B-----5:R4:W-:Y:S02]  /*7910*/  STG.E.128 desc[UR6][R150.64+0x100], R24 ;  /* 0x0001001896007986 */ /* 0x0209e4000c101d06 */
.L_x_6606:
[----:B------:R-:W-:Y:S05]  /*7920*/  BSYNC B1 ;  /* 0x0000000000017941 */ /* 0x000fea0003800000 */
.L_x_6605:
        /* <DEDUP_REMOVED lines=104> */
.L_x_6616:
[----:B------:R-:W-:Y:S05]  /*7fb0*/  BSYNC B0 ;  /* 0x0000000000007941 */ /* 0x000fea0003800000 */
.L_x_6615:
        /* <DEDUP_REMOVED lines=101> */
.L_x_6618:
[----:B------:R-:W-:Y:S05]  /*8610*/  BSYNC B0 ;  /* 0x0000000000007941 */ /* 0x000fea0003800000 */
.L_x_6617:
        /* <DEDUP_REMOVED lines=98> */
.L_x_6620:
[----:B------:R-:W-:Y:S05]  /*8c40*/  BSYNC B0 ;  /* 0x0000000000007941 */ /* 0x000fea0003800000 */
.L_x_6619:
[----:B-----5:R4:W-:Y:S02]  /*8c50*/  STG.E.128 desc[UR6][R46.64], R8 ;  /* 0x000000082e007986 */ /* 0x0209e4000c101d06 */
.L_x_6614:
[----:B------:R-:W-:Y:S05]  /*8c60*/  BSYNC B1 ;  /* 0x0000000000017941 */ /* 0x000fea0003800000 */
.L_x_6613:
        /* <DEDUP_REMOVED lines=107> */
.L_x_6624:
[----:B------:R-:W-:Y:S05]  /*9320*/  BSYNC B0 ;  /* 0x0000000000007941 */ /* 0x000fea0003800000 */
.L_x_6623:
        /* <DEDUP_REMOVED lines=102> */
.L_x_6626:
[----:B------:R-:W-:Y:S05]  /*9990*/  BSYNC B0 ;  /* 0x0000000000007941 */ /* 0x000fea0003800000 */
.L_x_6625:
        /* <DEDUP_REMOVED lines=98> */
.L_x_6628:
[----:B------:R-:W-:Y:S05]  /*9fc0*/  BSYNC B0 ;  /* 0x0000000000007941 */ /* 0x000fea0003800000 */
.L_x_6627:
[----:B-----5:R4:W-:Y:S02]  /*9fd0*/  STG.E.128 desc[UR6][R46.64], R8 ;  /* 0x000000082e007986 */ /* 0x0209e4000c101d06 */
.L_x_6622:
[----:B------:R-:W-:Y:S05]  /*9fe0*/  BSYNC B1 ;  /* 0x0000000000017941 */ /* 0x000fea0003800000 */
.L_x_6621:
        /* <DEDUP_REMOVED lines=8> */
.L_x_6586:
        /* <DEDUP_REMOVED lines=46> */
.L_x_6596:
        /* <DEDUP_REMOVED lines=82> */
.L_x_6629:
        /* <DEDUP_REMOVED lines=10> */
.L_x_6630:
[----:B------:R-:W-:Y:S04]  /*a910*/  IADD3 R13, R13, -0x1, RZ ;  /* 0xffffffff0d0d7810 */ /* 0x000fe80007ffe0ff */
[----:B------:R-:W-:Y:S11]  /*a920*/  ISETP.GT.AND P0, PT, R13, R61, PT ;  /* 0x0000003d0d00720c */ /* 0x000ff60003f04270 */
[----:B------:R-:W-:Y:S02]  /*a930*/  @!UPT UIADD3 URZ, URZ, URZ, URZ ;  /* 0x0000003f3f3ff290 */ /* 0x000fe4000fffe03f */
[----:B------:R-:W-:Y:S05]  /*a940*/  @P0 BRA `(.L_x_6631) ;  /* 0xffffff7c00bc0947 */ /* 0x000fea000383ffff */
.L_x_6585:
        /* <DEDUP_REMOVED lines=102> */
.L_x_6638:
[----:B------:R-:W-:Y:S05]  /*afb0*/  BSYNC B0 ;  /* 0x0000000000007941 */ /* 0x000fea0003800000 */
.L_x_6637:
        /* <DEDUP_REMOVED lines=45> */
.L_x_6640:
[----:B------:R-:W-:Y:S05]  /*b290*/  BSYNC B0 ;  /* 0x0000000000007941 */ /* 0x000fea0003800000 */
.L_x_6639:
        /* <DEDUP_REMOVED lines=46> */
.L_x_6642:
[----:B------:R-:W-:Y:S05]  /*b580*/  BSYNC B0 ;  /* 0x0000000000007941 */ /* 0x000fea0003800000 */
.L_x_6641:
[----:B------:R4:W-:Y:S02]  /*b590*/  STS.128 [R200+0x4000], R8 ;  /* 0x00400008c8007388 */ /* 0x0009e40000000c00 */
.L_x_6636:
[----:B------:R-:W-:Y:S05]  /*b5a0*/  BSYNC B1 ;  /* 0x0000000000017941 */ /* 0x000fea0003800000 */
.L_x_6635:
        /* <DEDUP_REMOVED lines=61> */
.L_x_6646:
[----:B------:R-:W-:Y:S05]  /*b980*/  BSYNC B0 ;  /* 0x0000000000007941 */ /* 0x000fea0003800000 */
.L_x_6645:
        /* <DEDUP_REMOVED lines=44> */
.L_x_6648:
[----:B------:R-:W-:Y:S05]  /*bc50*/  BSYNC B0 ;  /* 0x0000000000007941 */ /* 0x000fea0003800000 */
.L_x_6647:
        /* <DEDUP_REMOVED lines=46> */
.L_x_6650:
[----:B------:R-:W-:Y:S05]  /*bf40*/  BSYNC B0 ;  /* 0x0000000000007941 */ /* 0x000fea0003800000 */
.L_x_6649:
[----:B------:R1:W-:Y:S02]  /*bf50*/  STS.128 [R200+0x4800], R8 ;  /* 0x00480008c8007388 */ /* 0x0003e40000000c00 */
.L_x_6644:
[----:B------:R-:W-:Y:S05]  /*bf60*/  BSYNC B1 ;  /* 0x0000000000017941 */ /* 0x000fea0003800000 */
.L_x_6643:
        /* <DEDUP_REMOVED lines=64> */
.L_x_6654:
[----:B------:R-:W-:Y:S05]  /*c370*/  BSYNC B0 ;  /* 0x0000000000007941 */ /* 0x000fea0003800000 */
.L_x_6653:
        /* <DEDUP_REMOVED lines=44> */
.L_x_6656:
[----:B------:R-:W-:Y:S05]  /*c640*/  BSYNC B0 ;  /* 0x0000000000007941 */ /* 0x000fea0003800000 */
.L_x_6655:
        /* <DEDUP_REMOVED lines=46> */
.L_x_6658:
[----:B------:R-:W-:Y:S05]  /*c930*/  BSYNC B0 ;  /* 0x0000000000007941 */ /* 0x000fea0003800000 */
.L_x_6657:
[----:B------:R3:W-:Y:S02]  /*c940*/  STS.128 [R200+0x5000], R8 ;  /* 0x00500008c8007388 */ /* 0x0007e40000000c00 */
.L_x_6652:
[----:B------:R-:W-:Y:S05]  /*c950*/  BSYNC B1 ;  /* 0x0000000000017941 */ /* 0x000fea0003800000 */
.L_x_6651:
        /* <DEDUP_REMOVED lines=63> */
.L_x_6661:
[----:B------:R-:W-:Y:S05]  /*cd50*/  BSYNC B0 ;  /* 0x0000000000007941 */ /* 0x000fea0003800000 */
.L_x_6660:
        /* <DEDUP_REMOVED lines=47> */
.L_x_6663:
[----:B------:R-:W-:Y:S05]  /*d050*/  BSYNC B0 ;  /* 0x0000000000007941 */ /* 0x000fea0003800000 */
.L_x_6662:
        /* <DEDUP_REMOVED lines=44> */
.L_x_6665:
[----:B------:R-:W-:Y:S05]  /*d320*/  BSYNC B0 ;  /* 0x0000000000007941 */ /* 0x000fea0003800000 */
.L_x_6664:
[----:B------:R3:W-:Y:S01]  /*d330*/  STS.128 [R200+0x5800], R8 ;  /* 0x00580008c8007388 */ /* 0x0007e20000000c00 */
[----:B------:R-:W-:Y:S05]  /*d340*/  BRA `(.L_x_6659) ;  /* 0x00000048002c7947 */ /* 0x000fea0003800000 */
.L_x_6634:
        /* <DEDUP_REMOVED lines=90> */
.L_x_6669:
[----:B------:R-:W-:Y:S05]  /*d8f0*/  BSYNC B0 ;  /* 0x0000000000007941 */ /* 0x000fea0003800000 */
.L_x_6668:
        /* <DEDUP_REMOVED lines=88> */
.L_x_6671:
[----:B------:R-:W-:Y:S05]  /*de80*/  BSYNC B0 ;  /* 0x0000000000007941 */ /* 0x000fea0003800000 */
.L_x_6670:
        /* <DEDUP_REMOVED lines=88> */
.L_x_6673:
[----:B------:R-:W-:Y:S05]  /*e410*/  BSYNC B0 ;  /* 0x0000000000007941 */ /* 0x000fea0003800000 */
.L_x_6672:
[----:B------:R4:W-:Y:S02]  /*e420*/  STS.128 [R200+0x4000], R20 ;  /* 0x00400014c8007388 */ /* 0x0009e40000000c00 */
.L_x_6667:
[----:B------:R-:W-:Y:S05]  /*e430*/  BSYNC B1 ;  /* 0x0000000000017941 */ /* 0x000fea0003800000 */
.L_x_6666:
        /* <DEDUP_REMOVED lines=95> */
.L_x_6677:
[----:B------:R-:W-:Y:S05]  /*ea30*/  BSYNC B0 ;  /* 0x0000000000007941 */ /* 0x000fea0003800000 */
.L_x_6676:
        /* <DEDUP_REMOVED lines=91> */
.L_x_6679:
[----:B------:R-:W-:Y:S05]  /*eff0*/  BSYNC B0 ;  /* 0x0000000000007941 */ /* 0x000fea0003800000 */
.L_x_6678:
        /* <DEDUP_REMOVED lines=91> */
.L_x_6681:
[----:B------:R-:W-:Y:S05]  /*f5b0*/  BSYNC B0 ;  /* 0x0000000000007941 */ /* 0x000fea0003800000 */
.L_x_6680:
[----:B------:R1:W-:Y:S02]  /*f5c0*/  STS.128 [R200+0x4800], R20 ;  /* 0x00480014c8007388 */ /* 0x0003e40000000c00 */
.L_x_6675:
[----:B------:R-:W-:Y:S05]  /*f5d0*/  BSYNC B1 ;  /* 0x0000000000017941 */ /* 0x000fea0003800000 */
.L_x_6674:
        /* <DEDUP_REMOVED lines=96> */
.L_x_6685:
[----:B------:R-:W-:Y:S05]  /*fbe0*/  BSYNC B0 ;  /* 0x0000000000007941 */ /* 0x000fea0003800000 */
.L_x_6684:
        /* <DEDUP_REMOVED lines=90> */
.L_x_6687:
[----:B------:R-:W-:Y:S05]  /*10190*/  BSYNC B0 ;  /* 0x0000000000007941 */ /* 0x000fea0003800000 */
.L_x_6686:
        /* <DEDUP_REMOVED lines=90> */
.L_x_6689:
[----:B------:R-:W-:Y:S05]  /*10740*/  BSYNC B0 ;  /* 0x0000000000007941 */ /* 0x000fea0003800000 */
.L_x_6688:
[----:B------:R4:W-:Y:S02]  /*10750*/  STS.128 [R200+0x5000], R20 ;  /* 0x00500014c8007388 */ /* 0x0009e40000000c00 */
.L_x_6683:
[----:B------:R-:W-:Y:S05]  /*10760*/  BSYNC B1 ;  /* 0x0000000000017941 */ /* 0x000fea0003800000 */
.L_x_6682:
        /* <DEDUP_REMOVED lines=95> */
.L_x_6691:
[----:B------:R-:W-:Y:S05]  /*10d60*/  BSYNC B0 ;  /* 0x0000000000007941 */ /* 0x000fea0003800000 */
.L_x_6690:
        /* <DEDUP_REMOVED lines=91> */
.L_x_6693:
[----:B------:R-:W-:Y:S05]  /*11320*/  BSYNC B0 ;  /* 0x0000000000007941 */ /* 0x000fea0003800000 */
.L_x_6692:
        /* <DEDUP_REMOVED lines=94> */
.L_x_6695:
[----:B------:R-:W-:Y:S05]  /*11910*/  BSYNC B0 ;  /* 0x0000000000007941 */ /* 0x000fea0003800000 */
.L_x_6694:
[----:B------:R1:W-:Y:S01]  /*11920*/  STS.128 [R200+0x5800], R20 ;  /* 0x00580014c8007388 */ /* 0x0003e20000000c00 */
[----:B------:R-:W-:Y:S05]  /*11930*/  BRA `(.L_x_6659) ;  /* 0x0000000000b07947 */ /* 0x000fea0003800000 */
.L_x_6633:
        /* <DEDUP_REMOVED lines=44> */
.L_x_6659:
[----:B------:R-:W-:Y:S05]  /*11c00*/  BSYNC B2 ;  /* 0x0000000000027941 */ /* 0x000fea0003800000 */
.L_x_6632:
[----:B------:R-:W-:Y:S01]  /*11c10*/  VIADD R204, R134, 0xffffffff ;  /* 0xffffffff86cc7836 */ /* 0x000fe20000000000 */
[----:B------:R-:W-:Y:S01]  /*11c20*/  ULDC.64 UR10, c[0x0][0x218] ;  /* 0x00008600000a7ab9 */ /* 0x000fe20000000a00 */
[----:B------:R-:W-:Y:S01]  /*11c30*/  IMAD.SHL.U32 R193, R140, 0x8, RZ ;  /* 0x000000088cc17824 */ /* 0x000fe200078e00ff */
[----:B------:R-:W-:Y:S01]  /*11c40*/  LEA R202, P0, R130, UR10, 0x1 ;  /* 0x0000000a82ca7c11 */ /* 0x000fe2000f8008ff */
[----:B------:R-:W-:Y:S01]  /*11c50*/  IMAD.SHL.U32 R2, R204, 0x40, RZ ;  /* 0x00000040cc027824 */ /* 0x000fe200078e00ff */
[----:B------:R-:W-:Y:S01]  /*11c60*/  ULDC.64 UR14, c[0x0][0x220] ;  /* 0x00008800000e7ab9 */ /* 0x000fe20000000a00 */
[----:B------:R-:W-:Y:S01]  /*11c70*/  IMAD R210, R56, 0x10, R57 ;  /* 0x0000001038d27824 */ /* 0x000fe200078e0239 */
[----:B------:R-:W-:Y:S01]  /*11c80*/  LEA.HI.X R201, R130, UR11, R52, 0x1, P0 ;  /* 0x0000000b82c97c11 */ /* 0x000fe200080f0c34 */
[----:B------:R-:W-:Y:S01]  /*11c90*/  IMAD.IADD R3, R59, 0x1, -R2 ;  /* 0x000000013b037824 */ /* 0x000fe200078e0a02 */
[----:B------:R-:W-:-:S04]  /*11ca0*/  ULDC UR5, c[0x0][0x398] ;  /* 0x0000e60000057ab9 */ /* 0x000fc80000000800 */
[-C--:B------:R-:W-:Y:S02]  /*11cb0*/  ISETP.GE.AND P5, PT, R12, R3.reuse, PT ;  /* 0x000000030c00720c */ /* 0x080fe40003fa6270 */
[-C--:B------:R-:W-:Y:S02]  /*11cc0*/  ISETP.GE.AND P2, PT, R16, R3.reuse, PT ;  /* 0x000000031000720c */ /* 0x080fe40003f46270 */
[-C--:B------:R-:W-:Y:S02]  /*11cd0*/  ISETP.GE.AND P1, PT, R140, R3.reuse, PT ;  /* 0x000000038c00720c */ /* 0x080fe40003f26270 */
[-C--:B------:R-:W-:Y:S02]  /*11ce0*/  ISETP.GE.AND P6, PT, R0, R3.reuse, PT ;  /* 0x000000030000720c */ /* 0x080fe40003fc6270 */
[----:B------:R-:W-:-:S05]  /*11cf0*/  ISETP.GE.AND P4, PT, R12, R3, PT ;  /* 0x000000030c00720c */ /* 0x000fca0003f86270 */
[----:B--2---:R-:W2:Y:S04]  /*11d00*/  @!P5 LDC.64 R6, c[0x0][0x248] ;  /* 0x00009200ff06db82 */ /* 0x004ea80000000a00 */
[----:B------:R-:W-:Y:S02]  /*11d10*/  @!P1 IMAD.MOV.U32 R203, RZ, RZ, R201 ;  /* 0x000000ffffcb9224 */ /* 0x000fe400078e00c9 */
[C---:B-1-34-:R-:W-:Y:S02]  /*11d20*/  @!P6 LEA R10, P0, R54.reuse, R202, 0x1 ;  /* 0x000000ca360ae211 */ /* 0x05afe400078008ff */
[----:B------:R-:W1:Y:S01]  /*11d30*/  @!P2 LDC.64 R4, c[0x0][0x248] ;  /* 0x00009200ff04ab82 */ /* 0x000e620000000a00 */
[----:B------:R-:W-:Y:S01]  /*11d40*/  @!PT LDS RZ, [RZ] ;  /* 0x00000000fffff984 */ /* 0x000fe20000000800 */
[----:B------:R-:W-:Y:S01]  /*11d50*/  @!PT LDS RZ, [RZ] ;  /* 0x00000000fffff984 */ /* 0x000fe20000000800 */
[----:B------:R-:W-:Y:S01]  /*11d60*/  @!PT LDS RZ, [RZ] ;  /* 0x00000000fffff984 */ /* 0x000fe20000000800 */
[----:B------:R-:W-:Y:S01]  /*11d70*/  @!P1 LDGSTS.E.BYPASS.LTC128B.128 [R200+0x6000], desc[UR6][R202.64] ;  /* 0x06000000cac89fae */ /* 0x000fe2000b901d46 */
[----:B------:R-:W-:-:S02]  /*11d80*/  @!P6 LEA.HI.X R11, R54, R201, R53, 0x1, P0 ;  /* 0x000000c9360be211 */ /* 0x000fc400000f0c35 */
[----:B------:R-:W-:Y:S01]  /*11d90*/  ISETP.GE.AND P0, PT, R16, R3, PT ;  /* 0x000000031000720c */ /* 0x000fe20003f06270 */
[----:B------:R-:W-:Y:S04]  /*11da0*/  @!P1 LDGSTS.E.BYPASS.LTC128B.128 [R200+0x8000], desc[UR6][R202.64+0x80] ;  /* 0x08000080cac89fae */ /* 0x000fe8000b901d46 */
        /* <DEDUP_REMOVED lines=9> */
[----:B------:R-:W-:-:S03]  /*11e40*/  ISETP.GE.AND P6, PT, R0, R3, PT ;  /* 0x000000030000720c */ /* 0x000fc60003fc6270 */
[----:B------:R-:W-:Y:S04]  /*11e50*/  @!P5 LDGSTS.E.BYPASS.LTC128B.128 [R200+0x9000], desc[UR6][R8.64+0x80] ;  /* 0x0900008008c8dfae */ /* 0x000fe8000b901d46 */
[----:B------:R1:W-:Y:S01]  /*11e60*/  @!P5 LDGSTS.E.BYPASS.LTC128B.128 [R200+0xb000], desc[UR6][R8.64+0x100] ;  /* 0x0b00010008c8dfae */ /* 0x0003e2000b901d46 */
[----:B---3--:R-:W-:Y:S02]  /*11e70*/  @!P2 IMAD.MOV.U32 R203, RZ, RZ, R201 ;  /* 0x000000ffffcba224 */ /* 0x008fe400078e00c9 */
[----:B------:R-:W-:Y:S01]  /*11e80*/  @!P2 IMAD.WIDE.U32 R6, R4, 0x60, R202 ;  /* 0x000000600406a825 */ /* 0x000fe200078e00ca */
[----:B------:R-:W-:-:S03]  /*11e90*/  SHF.R.S32.HI R4, RZ, 0x1f, R127 ;  /* 0x0000001fff047819 */ /* 0x000fc6000001147f */
[----:B------:R-:W-:Y:S01]  /*11ea0*/  @!P2 IMAD.IADD R13, R5, 0x1, R7 ;  /* 0x00000001050da824 */ /* 0x000fe200078e0207 */
[----:B------:R-:W-:Y:S01]  /*11eb0*/  LEA.HI R5, R60, R60, RZ, 0x1 ;  /* 0x0000003c3c057211 */ /* 0x000fe200078f08ff */
[----:B------:R-:W-:Y:S02]  /*11ec0*/  @!P2 IMAD.MOV.U32 R12, RZ, RZ, R6 ;  /* 0x000000ffff0ca224 */ /* 0x000fe400078e0006 */
[----:B------:R-:W-:Y:S01]  /*11ed0*/  IMAD.SHL.U32 R6, R58, 0x40, RZ ;  /* 0x000000403a067824 */ /* 0x000fe200078e00ff */
[----:B------:R-:W-:Y:S01]  /*11ee0*/  LOP3.LUT R5, R5, 0xfffffffe, RZ, 0xc0, !PT ;  /* 0xfffffffe05057812 */ /* 0x000fe200078ec0ff */
[----:B------:R-:W-:Y:S01]  /*11ef0*/  IMAD.SHL.U32 R203, R55, 0x2, RZ ;  /* 0x0000000237cb7824 */ /* 0x000fe200078e00ff */
[----:B------:R-:W-:Y:S02]  /*11f00*/  @!P2 LDGSTS.E.BYPASS.LTC128B.128 [R200+0x7800], desc[UR6][R12.64] ;  /* 0x078000000cc8afae */ /* 0x000fe4000b901d46 */
[----:B------:R-:W-:Y:S01]  /*11f10*/  LOP3.LUT R6, R6, 0x1c0, RZ, 0xc0, !PT ;  /* 0x000001c006067812 */ /* 0x000fe200078ec0ff */
[----:B------:R-:W-:Y:S01]  /*11f20*/  IMAD.IADD R60, R60, 0x1, -R5 ;  /* 0x000000013c3c7824 */ /* 0x000fe200078e0a05 */
[----:B------:R-:W-:Y:S01]  /*11f30*/  @!P2 LDGSTS.E.BYPASS.LTC128B.128 [R200+0x9800], desc[UR6][R12.64+0x80] ;  /* 0x098000800cc8afae */ /* 0x000fe2000b901d46 */
[----:B------:R-:W-:-:S02]  /*11f40*/  LOP3.LUT R203, R203, 0x6, RZ, 0xc0, !PT ;  /* 0x00000006cbcb7812 */ /* 0x000fc400078ec0ff */
[----:B------:R-:W-:Y:S01]  /*11f50*/  LOP3.LUT R193, R6, 0x8, R193, 0xf8, !PT ;  /* 0x0000000806c17812 */ /* 0x000fe200078ef8c1 */
[----:B------:R2:W-:Y:S01]  /*11f60*/  @!P2 LDGSTS.E.BYPASS.LTC128B.128 [R200+0xb800], desc[UR6][R12.64+0x100] ;  /* 0x0b8001000cc8afae */ /* 0x0005e2000b901d46 */
[----:B-1----:R-:W-:Y:S01]  /*11f70*/  LEA.HI R8, R4, R127, RZ, 0x3 ;  /* 0x0000007f04087211 */ /* 0x002fe200078f18ff */
[----:B------:R-:W-:Y:S01]  /*11f80*/  IMAD.SHL.U32 R0, R60, 0x8, RZ ;  /* 0x000000083c007824 */ /* 0x000fe200078e00ff */
[----:B------:R-:W-:Y:S01]  /*11f90*/  SHF.R.U32.HI R6, RZ, 0x3, R6 ;  /* 0x00000003ff067819 */ /* 0x000fe20000011606 */
[----:B------:R-:W0:Y:S01]  /*11fa0*/  LDGDEPBAR ;  /* 0x00000000000079af */ /* 0x000e220000000000 */
[C---:B------:R-:W-:Y:S01]  /*11fb0*/  LOP3.LUT R4, R8.reuse, 0xfffffff8, RZ, 0xc0, !PT ;  /* 0xfffffff808047812 */ /* 0x040fe200078ec0ff */
[----:B------:R-:W-:Y:S01]  /*11fc0*/  IMAD.SHL.U32 R8, R8, 0x40, RZ ;  /* 0x0000004008087824 */ /* 0x000fe200078e00ff */
[----:B------:R-:W-:Y:S02]  /*11fd0*/  LOP3.LUT R193, R193, R6, RZ, 0x3c, !PT ;  /* 0x00000006c1c17212 */ /* 0x000fe400078e3cff */
[----:B------:R-:W1:Y:S01]  /*11fe0*/  @!P0 LDC.64 R6, c[0x0][0x250] ;  /* 0x00009400ff068b82 */ /* 0x000e620000000a00 */
[----:B------:R-:W-:Y:S01]  /*11ff0*/  IMAD.IADD R127, R127, 0x1, -R4 ;  /* 0x000000017f7f7824 */ /* 0x000fe200078e0a04 */
[----:B------:R-:W-:Y:S01]  /*12000*/  LEA R206, P2, R138, UR14, 0x1 ;  /* 0x0000000e8ace7c11 */ /* 0x000fe2000f8408ff */
[----:B------:R-:W-:-:S02]  /*12010*/  IMAD R193, R60, 0x200, R193 ;  /* 0x000002003cc17824 */ /* 0x000fc400078e02c1 */
[----:B------:R-:W-:Y:S01]  /*12020*/  IMAD.SHL.U32 R3, R127, 0x40, RZ ;  /* 0x000000407f037824 */ /* 0x000fe200078e00ff */
[----:B------:R-:W-:Y:S02]  /*12030*/  LEA.HI.X R207, R138, UR15, R133, 0x1, P2 ;  /* 0x0000000f8acf7c11 */ /* 0x000fe400090f0c85 */
[----:B------:R-:W2:Y:S01]  /*12040*/  @!P4 LDC.64 R4, c[0x0][0x250] ;  /* 0x00009400ff04cb82 */ /* 0x000ea20000000a00 */
[----:B------:R-:W-:Y:S02]  /*12050*/  LEA R193, R193, UR4, 0x1 ;  /* 0x00000004c1c17c11 */ /* 0x000fe4000f8e08ff */
[----:B------:R-:W-:-:S03]  /*12060*/  LOP3.LUT R3, R3, 0x1c0, RZ, 0xc0, !PT ;  /* 0x000001c003037812 */ /* 0x000fc600078ec0ff */
[----:B------:R-:W-:Y:S01]  /*12070*/  VIADD R191, R193, 0x6020 ;  /* 0x00006020c1bf7836 */ /* 0x000fe20000000000 */
[----:B------:R-:W-:Y:S02]  /*12080*/  LOP3.LUT R0, R3, 0x8, R0, 0xf8, !PT ;  /* 0x0000000803007812 */ /* 0x000fe400078ef800 */
[----:B------:R-:W-:Y:S01]  /*12090*/  SHF.R.U32.HI R3, RZ, 0x3, R3 ;  /* 0x00000003ff037819 */ /* 0x000fe20000011603 */
[----:B------:R-:W-:-:S04]  /*120a0*/  DEPBAR.LE SB0, 0x0 ;  /* 0x000080000000791a */ /* 0x000fc80000000000 */
[----:B------:R-:W-:Y:S01]  /*120b0*/  BAR.SYNC.DEFER_BLOCKING 0x0 ;  /* 0x0000000000007b1d */ /* 0x000fe20000010000 */
[----:B------:R-:W-:Y:S01]  /*120c0*/  LOP3.LUT R3, R0, R3, RZ, 0x3c, !PT ;  /* 0x0000000300037212 */ /* 0x000fe200078e3cff */
[----:B-1----:R-:W-:Y:S02]  /*120d0*/  @!P0 IMAD R7, R7, 0x60, RZ ;  /* 0x0000006007078824 */ /* 0x002fe400078e02ff */
[----:B------:R-:W-:Y:S01]  /*120e0*/  VIADD R0, R193, 0x6000 ;  /* 0x00006000c1007836 */ /* 0x000fe20000000000 */
[----:B--2---:R-:W-:-:S04]  /*120f0*/  @!P4 LEA R12, P5, R4, R206, 0x6 ;  /* 0x000000ce040cc211 */ /* 0x004fc800078a30ff */
[----:B------:R-:W-:Y:S01]  /*12100*/  @!P4 LEA.HI.X R13, R4, R207, R5, 0x6, P5 ;  /* 0x000000cf040dc211 */ /* 0x000fe200028f3405 */
[----:B------:R-:W-:Y:S01]  /*12110*/  IMAD.MOV.U32 R5, RZ, RZ, 0x20 ;  /* 0x00000020ff057424 */ /* 0x000fe200078e00ff */
[----:B------:R-:W-:Y:S01]  /*12120*/  LOP3.LUT R4, R8, 0xfffffe00, RZ, 0xc0, !PT ;  /* 0xfffffe0008047812 */ /* 0x000fe200078ec0ff */
[----:B------:R-:W-:-:S04]  /*12130*/  @!P0 IMAD.WIDE.U32 R8, R6, 0x60, R206 ;  /* 0x0000006006088825 */ /* 0x000fc800078e00ce */
[----:B------:R-:W-:Y:S02]  /*12140*/  IMAD R194, R56, 0x400, R4 ;  /* 0x0000040038c27824 */ /* 0x000fe400078e0204 */
[----:B------:R-:W-:Y:S01]  /*12150*/  @!P0 IMAD.IADD R15, R7, 0x1, R9 ;  /* 0x00000001070f8824 */ /* 0x000fe200078e0209 */
[----:B------:R-:W-:Y:S01]  /*12160*/  @P1 STS.128 [R200+0xc000], RZ ;  /* 0x00c000ffc8001388 */ /* 0x000fe20000000c00 */
[----:B------:R-:W-:Y:S02]  /*12170*/  IMAD.IADD R194, R3, 0x1, R194 ;  /* 0x0000000103c27824 */ /* 0x000fe400078e02c2 */
[----:B------:R-:W-:Y:S01]  /*12180*/  @!P0 IMAD.MOV.U32 R14, RZ, RZ, R8 ;  /* 0x000000ffff0e8224 */ /* 0x000fe200078e0008 */
[----:B------:R-:W-:Y:S01]  /*12190*/  @P1 STS.128 [R200+0xe000], RZ ;  /* 0x00e000ffc8001388 */ /* 0x000fe20000000c00 */
[----:B------:R-:W-:Y:S01]  /*121a0*/  IMAD.MOV.U32 R7, RZ, RZ, 0x10 ;  /* 0x00000010ff077424 */ /* 0x000fe200078e00ff */
[----:B------:R-:W-:Y:S02]  /*121b0*/  LEA R194, R194, UR4, 0x1 ;  /* 0x00000004c2c27c11 */ /* 0x000fe4000f8e08ff */
[----:B------:R-:W-:Y:S04]  /*121c0*/  @P1 STS.128 [R200+0x10000], RZ ;  /* 0x010000ffc8001388 */ /* 0x000fe80000000c00 */
[----:B------:R-:W-:Y:S01]  /*121d0*/  @!PT LDS RZ, [RZ] ;  /* 0x00000000fffff984 */ /* 0x000fe20000000800 */
[----:B------:R-:W-:Y:S01]  /*121e0*/  @!PT LDS RZ, [RZ] ;  /* 0x00000000fffff984 */ /* 0x000fe20000000800 */
[----:B------:R-:W-:Y:S01]  /*121f0*/  @!PT LDS RZ, [RZ] ;  /* 0x00000000fffff984 */ /* 0x000fe20000000800 */
[----:B------:R-:W-:Y:S04]  /*12200*/  @!P1 LDGSTS.E.BYPASS.LTC128B.128 [R200+0xc000], desc[UR6][R206.64] ;  /* 0x0c000000cec89fae */ /* 0x000fe8000b901d46 */
[----:B------:R-:W-:Y:S04]  /*12210*/  @!P1 LDGSTS.E.BYPASS.LTC128B.128 [R200+0xe000], desc[UR6][R206.64+0x80] ;  /* 0x0e000080cec89fae */ /* 0x000fe8000b901d46 */
[----:B------:R-:W-:Y:S01]  /*12220*/  @!P1 LDGSTS.E.BYPASS.LTC128B.128 [R200+0x10000], desc[UR6][R206.64+0x100] ;  /* 0x10000100cec89fae */ /* 0x000fe2000b901d46 */
[----:B------:R-:W-:-:S03]  /*12230*/  @!P6 LEA R10, P1, R135, R206, 0x1 ;  /* 0x000000ce870ae211 */ /* 0x000fc600078208ff */
[----:B------:R-:W-:Y:S01]  /*12240*/  @P6 STS.128 [R200+0xc800], RZ ;  /* 0x00c800ffc8006388 */ /* 0x000fe20000000c00 */
[----:B------:R-:W-:Y:S02]  /*12250*/  @!P6 LEA.HI.X R11, R135, R207, R136, 0x1, P1 ;  /* 0x000000cf870be211 */ /* 0x000fe400008f0c88 */
[----:B------:R-:W-:Y:S01]  /*12260*/  R2P PR, R127, 0x6 ;  /* 0x000000067f007804 */ /* 0x000fe20000000000 */
[----:B------:R-:W-:Y:S04]  /*12270*/  @P6 STS.128 [R200+0xe800], RZ ;  /* 0x00e800ffc8006388 */ /* 0x000fe80000000c00 */
[----:B------:R-:W-:Y:S01]  /*12280*/  @P6 STS.128 [R200+0x10800], RZ ;  /* 0x010800ffc8006388 */ /* 0x000fe20000000c00 */
[----:B------:R-:W-:Y:S02]  /*12290*/  SEL R7, R7, 0xfffffff0, !P1 ;  /* 0xfffffff007077807 */ /* 0x000fe40004800000 */
[----:B------:R-:W-:Y:S01]  /*122a0*/  SEL R5, R5, 0xffffffe0, !P2 ;  /* 0xffffffe005057807 */ /* 0x000fe20005000000 */
[----:B------:R-:W-:Y:S01]  /*122b0*/  @!PT LDS RZ, [RZ] ;  /* 0x00000000fffff984 */ /* 0x000fe20000000800 */
[----:B------:R-:W-:Y:S01]  /*122c0*/  @!PT LDS RZ, [RZ] ;  /* 0x00000000fffff984 */ /* 0x000fe20000000800 */
[----:B------:R-:W-:Y:S01]  /*122d0*/  @!PT LDS RZ, [RZ] ;  /* 0x00000000fffff984 */ /* 0x000fe20000000800 */
[----:B------:R-:W-:Y:S01]  /*122e0*/  @!P6 LDGSTS.E.BYPASS.LTC128B.128 [R200+0xc800], desc[UR6][R10.64] ;  /* 0x0c8000000ac8efae */ /* 0x000fe2000b901d46 */
[----:B------:R-:W-:Y:S01]  /*122f0*/  R2P PR, R58, 0x6 ;  /* 0x000000063a007804 */ /* 0x000fe20000000000 */
[----:B------:R-:W-:-:S02]  /*12300*/  IMAD R192, R7, 0x2, R194 ;  /* 0x0000000207c07824 */ /* 0x000fc400078e02c2 */
[----:B------:R-:W-:Y:S01]  /*12310*/  @!P6 LDGSTS.E.BYPASS.LTC128B.128 [R200+0xe800], desc[UR6][R10.64+0x80] ;  /* 0x0e8000800ac8efae */ /* 0x000fe2000b901d46 */
[C---:B------:R-:W-:Y:S02]  /*12320*/  IMAD R190, R5.reuse, 0x2, R194 ;  /* 0x0000000205be7824 */ /* 0x040fe400078e02c2 */
[----:B------:R-:W-:Y:S01]  /*12330*/  IMAD R189, R5, 0x2, R192 ;  /* 0x0000000205bd7824 */ /* 0x000fe200078e02c0 */
[----:B------:R1:W-:Y:S04]  /*12340*/  @!P6 LDGSTS.E.BYPASS.LTC128B.128 [R200+0x10800], desc[UR6][R10.64+0x100] ;  /* 0x108001000ac8efae */ /* 0x0003e8000b901d46 */
[----:B------:R-:W-:Y:S02]  /*12350*/  @P4 STS.128 [R200+0xd000], RZ ;  /* 0x00d000ffc8004388 */ /* 0x000fe40000000c00 */
[----:B------:R-:W-:-:S02]  /*12360*/  @P1 VIADD R191, R0, 0xffffffe0 ;  /* 0xffffffe000bf1836 */ /* 0x000fc40000000000 */
[----:B------:R-:W-:Y:S01]  /*12370*/  @P4 STS.128 [R200+0xf000], RZ ;  /* 0x00f000ffc8004388 */ /* 0x000fe20000000c00 */
[----:B------:R-:W-:Y:S02]  /*12380*/  IMAD.MOV.U32 R0, RZ, RZ, 0x40 ;  /* 0x00000040ff007424 */ /* 0x000fe400078e00ff */
[C---:B------:R-:W-:Y:S01]  /*12390*/  VIADD R183, R191.reuse, 0x800 ;  /* 0x00000800bfb77836 */ /* 0x040fe20000000000 */
[----:B------:R-:W-:Y:S01]  /*123a0*/  @P4 STS.128 [R200+0x11000], RZ ;  /* 0x011000ffc8004388 */ /* 0x000fe20000000c00 */
[C---:B------:R-:W-:Y:S01]  /*123b0*/  VIADD R182, R191.reuse, 0x1000 ;  /* 0x00001000bfb67836 */ /* 0x040fe20000000000 */
[----:B------:R-:W-:Y:S01]  /*123c0*/  SEL R0, R0, 0xffffffc0, !P2 ;  /* 0xffffffc000007807 */ /* 0x000fe20005000000 */
[C---:B------:R-:W-:Y:S01]  /*123d0*/  VIADD R181, R191.reuse, 0x1800 ;  /* 0x00001800bfb57836 */ /* 0x040fe20000000000 */
[----:B------:R-:W-:Y:S01]  /*123e0*/  @!PT LDS RZ, [RZ] ;  /* 0x00000000fffff984 */ /* 0x000fe20000000800 */
[----:B------:R-:W-:Y:S01]  /*123f0*/  @!PT LDS RZ, [RZ] ;  /* 0x00000000fffff984 */ /* 0x000fe20000000800 */
[----:B------:R-:W-:Y:S01]  /*12400*/  @!PT LDS RZ, [RZ] ;  /* 0x00000000fffff984 */ /* 0x000fe20000000800 */
[----:B------:R-:W-:Y:S01]  /*12410*/  @!P4 LDGSTS.E.BYPASS.LTC128B.128 [R200+0xd000], desc[UR6][R12.64] ;  /* 0x0d0000000cc8cfae */ /* 0x000fe2000b901d46 */
[----:B------:R-:W-:Y:S02]  /*12420*/  VIADD R179, R191, 0x2000 ;  /* 0x00002000bfb37836 */ /* 0x000fe40000000000 */
[----:B------:R-:W-:Y:S01]  /*12430*/  IMAD.IADD R187, R193, 0x1, R0 ;  /* 0x00000001c1bb7824 */ /* 0x000fe200078e0200 */
[----:B------:R-:W-:Y:S01]  /*12440*/  @!P4 LDGSTS.E.BYPASS.LTC128B.128 [R200+0xf000], desc[UR6][R12.64+0x80] ;  /* 0x0f0000800cc8cfae */ /* 0x000fe2000b901d46 */
[----:B------:R-:W-:Y:S01]  /*12450*/  IMAD.IADD R180, R0, 0x1, R191 ;  /* 0x0000000100b47824 */ /* 0x000fe200078e02bf */
[----:B------:R-:W-:Y:S01]  /*12460*/  SHF.R.S32.HI R0, RZ, 0x1f, R55 ;  /* 0x0000001fff007819 */ /* 0x000fe20000011437 */
[C---:B------:R-:W-:Y:S01]  /*12470*/  VIADD R178, R191.reuse, 0x2800 ;  /* 0x00002800bfb27836 */ /* 0x040fe20000000000 */
[----:B------:R-:W-:Y:S01]  /*12480*/  @!P4 LDGSTS.E.BYPASS.LTC128B.128 [R200+0x11000], desc[UR6][R12.64+0x100] ;  /* 0x110001000cc8cfae */ /* 0x000fe2000b901d46 */
[C---:B------:R-:W-:Y:S01]  /*12490*/  VIADD R177, R191.reuse, 0x3000 ;  /* 0x00003000bfb17836 */ /* 0x040fe20000000000 */
[----:B------:R-:W-:Y:S01]  /*124a0*/  LEA.HI R0, R0, R55, RZ, 0x5 ;  /* 0x0000003700007211 */ /* 0x000fe200078f28ff */
[C---:B------:R-:W-:Y:S01]  /*124b0*/  VIADD R176, R191.reuse, 0x3800 ;  /* 0x00003800bfb07836 */ /* 0x040fe20000000000 */
[----:B------:R-:W-:Y:S01]  /*124c0*/  @P0 STS.128 [R200+0xd800], RZ ;  /* 0x00d800ffc8000388 */ /* 0x000fe20000000c00 */
[C---:B------:R-:W-:Y:S01]  /*124d0*/  VIADD R175, R191.reuse, 0x4000 ;  /* 0x00004000bfaf7836 */ /* 0x040fe20000000000 */
[----:B------:R-:W-:Y:S01]  /*124e0*/  LOP3.LUT R0, R0, 0xffffffe0, RZ, 0xc0, !PT ;  /* 0xffffffe000007812 */ /* 0x000fe200078ec0ff */
[C---:B------:R-:W-:Y:S01]  /*124f0*/  VIADD R174, R191.reuse, 0x4800 ;  /* 0x00004800bfae7836 */ /* 0x040fe20000000000 */
[----:B------:R-:W-:Y:S01]  /*12500*/  @P0 STS.128 [R200+0xf800], RZ ;  /* 0x00f800ffc8000388 */ /* 0x000fe20000000c00 */
[----:B------:R-:W-:-:S02]  /*12510*/  VIADD R173, R191, 0x5000 ;  /* 0x00005000bfad7836 */ /* 0x000fc40000000000 */
[----:B------:R-:W-:Y:S01]  /*12520*/  IMAD.IADD R6, R55, 0x1, -R0 ;  /* 0x0000000137067824 */ /* 0x000fe200078e0a00 */
[----:B------:R-:W-:Y:S01]  /*12530*/  @P0 STS.128 [R200+0x11800], RZ ;  /* 0x011800ffc8000388 */ /* 0x000fe20000000c00 */
[----:B------:R-:W2:Y:S01]  /*12540*/  LDC R0, c[0x0][0x394] ;  /* 0x0000e500ff007b82 */ /* 0x000ea20000000800 */
[----:B------:R-:W-:Y:S02]  /*12550*/  VIADD R172, R191, 0x5800 ;  /* 0x00005800bfac7836 */ /* 0x000fe40000000000 */
[----:B------:R-:W-:Y:S01]  /*12560*/  @!PT LDS RZ, [RZ] ;  /* 0x00000000fffff984 */ /* 0x000fe20000000800 */
[----:B------:R-:W-:Y:S01]  /*12570*/  @!PT LDS RZ, [RZ] ;  /* 0x00000000fffff984 */ /* 0x000fe20000000800 */
[----:B------:R-:W-:Y:S01]  /*12580*/  @!PT LDS RZ, [RZ] ;  /* 0x00000000fffff984 */ /* 0x000fe20000000800 */
[----:B------:R-:W-:Y:S04]  /*12590*/  @!P0 LDGSTS.E.BYPASS.LTC128B.128 [R200+0xd800], desc[UR6][R14.64] ;  /* 0x0d8000000ec88fae */ /* 0x000fe8000b901d46 */
[----:B------:R-:W-:Y:S04]  /*125a0*/  @!P0 LDGSTS.E.BYPASS.LTC128B.128 [R200+0xf800], desc[UR6][R14.64+0x80] ;  /* 0x0f8000800ec88fae */ /* 0x000fe8000b901d46 */
[----:B------:R3:W-:Y:S04]  /*125b0*/  @!P0 LDGSTS.E.BYPASS.LTC128B.128 [R200+0x11800], desc[UR6][R14.64+0x100] ;  /* 0x118001000ec88fae */ /* 0x0007e8000b901d46 */
[----:B------:R-:W-:Y:S04]  /*125c0*/  LDSM.16.M88.4 R28, [R194] ;  /* 0x00000000c21c783b */ /* 0x000fe80000000200 */
[----:B-1----:R-:W3:Y:S04]  /*125d0*/  LDSM.16.M88.4 R8, [R193+0x6000] ;  /* 0x00600000c108783b */ /* 0x002ee80000000200 */
[----:B------:R-:W1:Y:S01]  /*125e0*/  LDSM.16.M88.4 R76, [R193+0x6800] ;  /* 0x00680000c14c783b */ /* 0x000e620000000200 */
[----:B--2---:R-:W-:-:S03]  /*125f0*/  IADD3 R0, R59, -R0, -R196 ;  /* 0x800000003b007210 */ /* 0x004fc60007ffe8c4 */
[----:B------:R-:W2:Y:S04]  /*12600*/  LDSM.16.M88.4 R36, [R193+0x7000] ;  /* 0x00700000c124783b */ /* 0x000ea80000000200 */
[----:B------:R-:W-:Y:S04]  /*12610*/  LDSM.16.M88.4 R60, [R192] ;  /* 0x00000000c03c783b */ /* 0x000fe80000000200 */
[----:B------:R-:W4:Y:S04]  /*12620*/  LDSM.16.M88.4 R68, [R191] ;  /* 0x00000000bf44783b */ /* 0x000f280000000200 */
[----:B------:R-:W5:Y:S04]  /*12630*/  LDSM.16.M88.4 R72, [R193+0x7800] ;  /* 0x00780000c148783b */ /* 0x000f680000000200 */
[----:B------:R-:W5:Y:S04]  /*12640*/  LDSM.16.M88.4 R64, [R191+0x800] ;  /* 0x00080000bf40783b */ /* 0x000f680000000200 */
[----:B------:R-:W5:Y:S04]  /*12650*/  LDSM.16.M88.4 R48, [R191+0x1000] ;  /* 0x00100000bf30783b */ /* 0x000f680000000200 */
[----:B------:R-:W-:Y:S04]  /*12660*/  LDSM.16.M88.4 R24, [R190] ;  /* 0x00000000be18783b */ /* 0x000fe80000000200 */
[----:B------:R-:W5:Y:S01]  /*12670*/  LDSM.16.M88.4 R20, [R187+0x6000] ;  /* 0x00600000bb14783b */ /* 0x000f620000000200 */
[C---:B---3--:R-:W-:Y:S03]  /*12680*/  HMMA.16816.F32 R12, R28.reuse, R8, RZ ;  /* 0x000000081c0c723c */ /* 0x048fe600000018ff */
[----:B------:R-:W3:Y:S04]  /*12690*/  LDSM.16.M88.4 R44, [R191+0x1800] ;  /* 0x00180000bf2c783b */ /* 0x000ee80000000200 */
[----:B------:R-:W3:Y:S01]  /*126a0*/  LDSM.16.M88.4 R16, [R187+0x6800] ;  /* 0x00680000bb10783b */ /* 0x000ee20000000200 */
[C---:B------:R-:W-:Y:S03]  /*126b0*/  HMMA.16816.F32 R8, R28.reuse, R10, RZ ;  /* 0x0000000a1c08723c */ /* 0x040fe600000018ff */
[----:B------:R-:W3:Y:S03]  /*126c0*/  LDSM.16.M88.4 R88, [R187+0x7000] ;  /* 0x00700000bb58783b */ /* 0x000ee60000000200 */
[C---:B-1----:R-:W-:Y:S01]  /*126d0*/  HMMA.16816.F32 R80, R28.reuse, R76, RZ ;  /* 0x0000004c1c50723c */ /* 0x042fe200000018ff */
[----:B------:R-:W-:Y:S04]  /*126e0*/  LDSM.16.M88.4 R84, [R187+0x7800] ;  /* 0x00780000bb54783b */ /* 0x000fe80000000200 */
[----:B------:R-:W0:Y:S01]  /*126f0*/  LDGDEPBAR ;  /* 0x00000000000079af */ /* 0x000e220000000000 */
[C---:B------:R-:W-:Y:S06]  /*12700*/  HMMA.16816.F32 R76, R28.reuse, R78, RZ ;  /* 0x0000004e1c4c723c */ /* 0x040fec00000018ff */
[C---:B--2---:R-:W-:Y:S06]  /*12710*/  HMMA.16816.F32 R40, R28.reuse, R36, RZ ;  /* 0x000000241c28723c */ /* 0x044fec00000018ff */
[----:B------:R-:W-:Y:S06]  /*12720*/  HMMA.16816.F32 R36, R28, R38, RZ ;  /* 0x000000261c24723c */ /* 0x000fec00000018ff */
[C---:B----4-:R-:W-:Y:S06]  /*12730*/  HMMA.16816.F32 R12, R60.reuse, R68, R12 ;  /* 0x000000443c0c723c */ /* 0x050fec000000180c */
[----:B------:R-:W-:Y:S01]  /*12740*/  HMMA.16816.F32 R8, R60, R70, R8 ;  /* 0x000000463c08723c */ /* 0x000fe20000001808 */
[----:B------:R-:W-:Y:S05]  /*12750*/  LDSM.16.M88.4 R68, [R180] ;  /* 0x00000000b444783b */ /* 0x000fea0000000200 */
[C---:B-----5:R-:W-:Y:S06]  /*12760*/  HMMA.16816.F32 R32, R28.reuse, R72, RZ ;  /* 0x000000481c20723c */ /* 0x060fec00000018ff */
[----:B------:R-:W-:Y:S01]  /*12770*/  HMMA.16816.F32 R28, R28, R74, RZ ;  /* 0x0000004a1c1c723c */ /* 0x000fe200000018ff */
[----:B------:R-:W1:Y:S05]  /*12780*/  LDSM.16.M88.4 R72, [R189] ;  /* 0x00000000bd48783b */ /* 0x000e6a0000000200 */
[C---:B------:R-:W-:Y:S06]  /*12790*/  HMMA.16816.F32 R80, R60.reuse, R64, R80 ;  /* 0x000000403c50723c */ /* 0x040fec0000001850 */
[C---:B------:R-:W-:Y:S01]  /*127a0*/  HMMA.16816.F32 R76, R60.reuse, R66, R76 ;  /* 0x000000423c4c723c */ /* 0x040fe2000000184c */
[----:B------:R-:W2:Y:S05]  /*127b0*/  LDSM.16.M88.4 R64, [R180+0x800] ;  /* 0x00080000b440783b */ /* 0x000eaa0000000200 */
[C---:B------:R-:W-:Y:S06]  /*127c0*/  HMMA.16816.F32 R40, R60.reuse, R48, R40 ;  /* 0x000000303c28723c */ /* 0x040fec0000001828 */
[----:B------:R-:W-:Y:S01]  /*127d0*/  HMMA.16816.F32 R36, R60, R50, R36 ;  /* 0x000000323c24723c */ /* 0x000fe20000001824 */
[----:B------:R-:W-:Y:S05]  /*127e0*/  LDSM.16.M88.4 R48, [R194+0x2000] ;  /* 0x00200000c230783b */ /* 0x000fea0000000200 */
[C---:B------:R-:W-:Y:S06]  /*127f0*/  HMMA.16816.F32 R12, R24.reuse, R20, R12 ;  /* 0x00000014180c723c */ /* 0x040fec000000180c */
[----:B------:R-:W-:Y:S01]  /*12800*/  HMMA.16816.F32 R8, R24, R22, R8 ;  /* 0x000000161808723c */ /* 0x000fe20000001808 */
[----:B------:R-:W4:Y:S05]  /*12810*/  LDSM.16.M88.4 R20, [R180+0x1000] ;  /* 0x00100000b414783b */ /* 0x000f2a0000000200 */
[C---:B---3--:R-:W-:Y:S06]  /*12820*/  HMMA.16816.F32 R32, R60.reuse, R44, R32 ;  /* 0x0000002c3c20723c */ /* 0x048fec0000001820 */
[----:B------:R-:W-:Y:S01]  /*12830*/  HMMA.16816.F32 R28, R60, R46, R28 ;  /* 0x0000002e3c1c723c */ /* 0x000fe2000000181c */
[----:B------:R-:W3:Y:S04]  /*12840*/  LDSM.16.M88.4 R44, [R193+0x8000] ;  /* 0x00800000c12c783b */ /* 0x000ee80000000200 */
[----:B------:R-:W5:Y:S01]  /*12850*/  LDSM.16.M88.4 R60, [R180+0x1800] ;  /* 0x00180000b43c783b */ /* 0x000f620000000200 */
[C---:B------:R-:W-:Y:S06]  /*12860*/  HMMA.16816.F32 R80, R24.reuse, R16, R80 ;  /* 0x000000101850723c */ /* 0x040fec0000001850 */
[C---:B------:R-:W-:Y:S01]  /*12870*/  HMMA.16816.F32 R76, R24.reuse, R18, R76 ;  /* 0x00000012184c723c */ /* 0x040fe2000000184c */
[----:B------:R-:W5:Y:S05]  /*12880*/  LDSM.16.M88.4 R16, [R193+0x8800] ;  /* 0x00880000c110783b */ /* 0x000f6a0000000200 */
[C---:B------:R-:W-:Y:S06]  /*12890*/  HMMA.16816.F32 R40, R24.reuse, R88, R40 ;  /* 0x000000581828723c */ /* 0x040fec0000001828 */
[----:B------:R-:W-:Y:S01]  /*128a0*/  HMMA.16816.F32 R36, R24, R90, R36 ;  /* 0x0000005a1824723c */ /* 0x000fe20000001824 */
[----:B------:R-:W-:Y:S05]  /*128b0*/  LDSM.16.M88.4 R88, [R193+0x9800] ;  /* 0x00980000c158783b */ /* 0x000fea0000000200 */
[C---:B-1----:R-:W-:Y:S06]  /*128c0*/  HMMA.16816.F32 R12, R72.reuse, R68, R12 ;  /* 0x00000044480c723c */ /* 0x042fec000000180c */
[----:B------:R-:W-:Y:S01]  /*128d0*/  HMMA.16816.F32 R8, R72, R70, R8 ;  /* 0x000000464808723c */ /* 0x000fe20000001808 */
[----:B------:R-:W-:Y:S05]  /*128e0*/  LDSM.16.M88.4 R68, [R191+0x2000] ;  /* 0x00200000bf44783b */ /* 0x000fea0000000200 */
[C---:B------:R-:W-:Y:S06]  /*128f0*/  HMMA.16816.F32 R32, R24.reuse, R84, R32 ;  /* 0x000000541820723c */ /* 0x040fec0000001820 */
[----:B------:R-:W-:Y:S01]  /*12900*/  HMMA.16816.F32 R28, R24, R86, R28 ;  /* 0x00000056181c723c */ /* 0x000fe2000000181c */
[----:B------:R-:W1:Y:S05]  /*12910*/  LDSM.16.M88.4 R24, [R193+0x9000] ;  /* 0x00900000c118783b */ /* 0x000e6a0000000200 */
[C---:B--2---:R-:W-:Y:S01]  /*12920*/  HMMA.16816.F32 R84, R72.reuse, R64, R80 ;  /* 0x000000404854723c */ /* 0x044fe20000001850 */
[----:B------:R-:W2:Y:S05]  /*12930*/  LDSM.16.M88.4 R80, [R192+0x2000] ;  /* 0x00200000c050783b */ /* 0x000eaa0000000200 */
[C---:B------:R-:W-:Y:S01]  /*12940*/  HMMA.16816.F32 R76, R72.reuse, R66, R76 ;  /* 0x00000042484c723c */ /* 0x040fe2000000184c */
[----:B------:R-:W2:Y:S05]  /*12950*/  LDSM.16.M88.4 R64, [R191+0x2800] ;  /* 0x00280000bf40783b */ /* 0x000eaa0000000200 */
[C---:B----4-:R-:W-:Y:S06]  /*12960*/  HMMA.16816.F32 R40, R72.reuse, R20, R40 ;  /* 0x000000144828723c */ /* 0x050fec0000001828 */
[----:B------:R-:W-:Y:S01]  /*12970*/  HMMA.16816.F32 R36, R72, R22, R36 ;  /* 0x000000164824723c */ /* 0x000fe20000001824 */
[----:B------:R-:W4:Y:S05]  /*12980*/  LDSM.16.M88.4 R20, [R191+0x3000] ;  /* 0x00300000bf14783b */ /* 0x000f2a0000000200 */
[C---:B---3--:R-:W-:Y:S06]  /*12990*/  HMMA.16816.F32 R12, R48.reuse, R44, R12 ;  /* 0x0000002c300c723c */ /* 0x048fec000000180c */
[----:B------:R-:W-:Y:S01]  /*129a0*/  HMMA.16816.F32 R8, R48, R46, R8 ;  /* 0x0000002e3008723c */ /* 0x000fe20000001808 */
[----:B------:R-:W-:Y:S05]  /*129b0*/  LDSM.16.M88.4 R44, [R187+0x8000] ;  /* 0x00800000bb2c783b */ /* 0x000fea0000000200 */
[C---:B-----5:R-:W-:Y:S06]  /*129c0*/  HMMA.16816.F32 R32, R72.reuse, R60, R32 ;  /* 0x0000003c4820723c */ /* 0x060fec0000001820 */
[----:B------:R-:W-:Y:S01]  /*129d0*/  HMMA.16816.F32 R28, R72, R62, R28 ;  /* 0x0000003e481c723c */ /* 0x000fe2000000181c */
[----:B------:R-:W3:Y:S04]  /*129e0*/  LDSM.16.M88.4 R60, [R190+0x2000] ;  /* 0x00200000be3c783b */ /* 0x000ee80000000200 */
[----:B------:R-:W5:Y:S01]  /*129f0*/  LDSM.16.M88.4 R72, [R191+0x3800] ;  /* 0x00380000bf48783b */ /* 0x000f620000000200 */
[C---:B------:R-:W-:Y:S06]  /*12a00*/  HMMA.16816.F32 R84, R48.reuse, R16, R84 ;  /* 0x000000103054723c */ /* 0x040fec0000001854 */
[C---:B------:R-:W-:Y:S01]  /*12a10*/  HMMA.16816.F32 R76, R48.reuse, R18, R76 ;  /* 0x00000012304c723c */ /* 0x040fe2000000184c */
[----:B------:R-:W5:Y:S05]  /*12a20*/  LDSM.16.M88.4 R16, [R187+0x8800] ;  /* 0x00880000bb10783b */ /* 0x000f6a0000000200 */
[C---:B-1----:R-:W-:Y:S06]  /*12a30*/  HMMA.16816.F32 R40, R48.reuse, R24, R40 ;  /* 0x000000183028723c */ /* 0x042fec0000001828 */
[----:B------:R-:W-:Y:S01]  /*12a40*/  HMMA.16816.F32 R36, R48, R26, R36 ;  /* 0x0000001a3024723c */ /* 0x000fe20000001824 */
[----:B------:R-:W1:Y:S05]  /*12a50*/  LDSM.16.M88.4 R24, [R187+0x9000] ;  /* 0x00900000bb18783b */ /* 0x000e6a0000000200 */
[C---:B--2---:R-:W-:Y:S06]  /*12a60*/  HMMA.16816.F32 R12, R80.reuse, R68, R12 ;  /* 0x00000044500c723c */ /* 0x044fec000000180c */
[----:B------:R-:W-:Y:S01]  /*12a70*/  HMMA.16816.F32 R8, R80, R70, R8 ;  /* 0x000000465008723c */ /* 0x000fe20000001808 */
[----:B------:R-:W-:Y:S05]  /*12a80*/  LDSM.16.M88.4 R68, [R189+0x2000] ;  /* 0x00200000bd44783b */ /* 0x000fea0000000200 */
[C---:B------:R-:W-:Y:S06]  /*12a90*/  HMMA.16816.F32 R32, R48.reuse, R88, R32 ;  /* 0x000000583020723c */ /* 0x040fec0000001820 */
[----:B------:R-:W-:Y:S01]  /*12aa0*/  HMMA.16816.F32 R28, R48, R90, R28 ;  /* 0x0000005a301c723c */ /* 0x000fe2000000181c */
[----:B------:R-:W2:Y:S04]  /*12ab0*/  LDSM.16.M88.4 R48, [R180+0x2000] ;  /* 0x00200000b430783b */ /* 0x000ea80000000200 */
[----:B------:R-:W2:Y:S01]  /*12ac0*/  LDSM.16.M88.4 R88, [R187+0x9800] ;  /* 0x00980000bb58783b */ /* 0x000ea20000000200 */
[C---:B------:R-:W-:Y:S06]  /*12ad0*/  HMMA.16816.F32 R84, R80.reuse, R64, R84 ;  /* 0x000000405054723c */ /* 0x040fec0000001854 */
        /* <DEDUP_REMOVED lines=24> */
[----:B------:R-:W-:Y:S01]  /*12c60*/  LDSM.16.M88.4 R88, [R193+0xb800] ;  /* 0x00b80000c158783b */ /* 0x000fe20000000200 */
        /* <DEDUP_REMOVED lines=11> */
[----:B------:R-:W-:Y:S05]  /*12d20*/  LDSM.16.M88.4 R68, [R190+0x4000] ;  /* 0x00400000be44783b */ /* 0x000fea0000000200 */
[C---:B------:R-:W-:Y:S06]  /*12d30*/  HMMA.16816.F32 R84, R72.reuse, R16, R84 ;  /* 0x000000104854723c */ /* 0x040fec0000001854 */
[C---:B------:R-:W-:Y:S01]  /*12d40*/  HMMA.16816.F32 R76, R72.reuse, R18, R76 ;  /* 0x00000012484c723c */ /* 0x040fe2000000184c */
[----:B------:R-:W3:Y:S05]  /*12d50*/  LDSM.16.M88.4 R16, [R187+0xa000] ;  /* 0x00a00000bb10783b */ /* 0x000eea0000000200 */
[C---:B-1----:R-:W-:Y:S06]  /*12d60*/  HMMA.16816.F32 R40, R72.reuse, R24, R40 ;  /* 0x000000184828723c */ /* 0x042fec0000001828 */
[----:B------:R-:W-:Y:S01]  /*12d70*/  HMMA.16816.F32 R36, R72, R26, R36 ;  /* 0x0000001a4824723c */ /* 0x000fe20000001824 */
[----:B------:R-:W-:Y:S05]  /*12d80*/  LDSM.16.M88.4 R24, [R187+0xb000] ;  /* 0x00b00000bb18783b */ /* 0x000fea0000000200 */
[C---:B--2---:R-:W-:Y:S06]  /*12d90*/  HMMA.16816.F32 R12, R60.reuse, R48, R12 ;  /* 0x000000303c0c723c */ /* 0x044fec000000180c */
[C---:B------:R-:W-:Y:S01]  /*12da0*/  HMMA.16816.F32 R8, R60.reuse, R50, R8 ;  /* 0x000000323c08723c */ /* 0x040fe20000001808 */
[----:B------:R-:W1:Y:S05]  /*12db0*/  LDSM.16.M88.4 R48, [R187+0xa800] ;  /* 0x00a80000bb30783b */ /* 0x000e6a0000000200 */
[C---:B------:R-:W-:Y:S06]  /*12dc0*/  HMMA.16816.F32 R84, R60.reuse, R64, R84 ;  /* 0x000000403c54723c */ /* 0x040fec0000001854 */
[----:B------:R-:W-:Y:S01]  /*12dd0*/  HMMA.16816.F32 R80, R60, R66, R76 ;  /* 0x000000423c50723c */ /* 0x000fe2000000184c */
[----:B------:R-:W-:Y:S04]  /*12de0*/  LDSM.16.M88.4 R64, [R189+0x4000] ;  /* 0x00400000bd40783b */ /* 0x000fe80000000200 */
[----:B------:R-:W2:Y:S01]  /*12df0*/  LDSM.16.M88.4 R76, [R180+0x4000] ;  /* 0x00400000b44c783b */ /* 0x000ea20000000200 */
[----:B------:R-:W-:Y:S06]  /*12e00*/  HMMA.16816.F32 R32, R72, R88, R32 ;  /* 0x000000584820723c */ /* 0x000fec0000001820 */
[C---:B----4-:R-:W-:Y:S06]  /*12e10*/  HMMA.16816.F32 R40, R60.reuse, R20, R40 ;  /* 0x000000143c28723c */ /* 0x050fec0000001828 */
[----:B------:R-:W-:Y:S01]  /*12e20*/  HMMA.16816.F32 R36, R60, R22, R36 ;  /* 0x000000163c24723c */ /* 0x000fe20000001824 */
[----:B------:R-:W4:Y:S05]  /*12e30*/  LDSM.16.M88.4 R20, [R180+0x4800] ;  /* 0x00480000b414783b */ /* 0x000f2a0000000200 */
[----:B---3--:R-:W-:Y:S06]  /*12e40*/  HMMA.16816.F32 R12, R68, R16, R12 ;  /* 0x00000010440c723c */ /* 0x008fec000000180c */
[----:B------:R-:W-:Y:S06]  /*12e50*/  HMMA.16816.F32 R32, R60, R44, R32 ;  /* 0x0000002c3c20723c */ /* 0x000fec0000001820 */
[C---:B------:R-:W-:Y:S01]  /*12e60*/  HMMA.16816.F32 R16, R68.reuse, R18, R8 ;  /* 0x000000124410723c */ /* 0x040fe20000001808 */
[----:B------:R-:W-:Y:S01]  /*12e70*/  SHF.R.S32.HI R45, RZ, 0x1f, R6 ;  /* 0x0000001fff2d7819 */ /* 0x000fe20000011406 */
[----:B------:R-:W3:Y:S03]  /*12e80*/  LDSM.16.M88.4 R8, [R180+0x5000] ;  /* 0x00500000b408783b */ /* 0x000ee60000000200 */
[----:B------:R-:W-:Y:S01]  /*12e90*/  LEA.HI R45, R45, R6, RZ, 0x2 ;  /* 0x000000062d2d7211 */ /* 0x000fe200078f10ff */
[----:B-1----:R-:W-:Y:S01]  /*12ea0*/  HMMA.16816.F32 R84, R68, R48, R84 ;  /* 0x000000304454723c */ /* 0x002fe20000001854 */
[----:B------:R-:W-:-:S02]  /*12eb0*/  IADD3 R6, R59, 0x1, -R196 ;  /* 0x000000013b067810 */ /* 0x000fc40007ffe8c4 */
[----:B------:R-:W-:-:S03]  /*12ec0*/  SHF.R.S32.HI R45, RZ, 0x2, R45 ;  /* 0x00000002ff2d7819 */ /* 0x000fc6000001142d */
[----:B------:R-:W-:Y:S01]  /*12ed0*/  HMMA.16816.F32 R28, R72, R90, R28 ;  /* 0x0000005a481c723c */ /* 0x000fe2000000181c */
[----:B------:R-:W1:Y:S01]  /*12ee0*/  LDSM.16.M88.4 R72, [R187+0xb800] ;  /* 0x00b80000bb48783b */ /* 0x000e620000000200 */
[----:B------:R-:W-:Y:S02]  /*12ef0*/  IMAD.IADD R210, R45, 0x1, R210 ;  /* 0x000000012dd27824 */ /* 0x000fe400078e02d2 */
[----:B------:R-:W-:Y:S02]  /*12f00*/  VIADD R205, R6, UR5 ;  /* 0x0000000506cd7c36 */ /* 0x000fe40008000000 */
[----:B------:R-:W-:Y:S01]  /*12f10*/  HMMA.16816.F32 R80, R68, R50, R80 ;  /* 0x000000324450723c */ /* 0x000fe20000001850 */
[----:B------:R-:W-:Y:S02]  /*12f20*/  VIADD R209, R210, 0x8 ;  /* 0x00000008d2d17836 */ /* 0x000fe40000000000 */
[-C--:B------:R-:W-:Y:S02]  /*12f30*/  VIADDMNMX R205, R205, R210.reuse, R59, PT ;  /* 0x000000d2cdcd7246 */ /* 0x080fe4000380013b */
[----:B------:R-:W-:Y:S01]  /*12f40*/  VIADDMNMX R210, R0, R210, RZ, !PT ;  /* 0x000000d200d27246 */ /* 0x000fe200078001ff */
[----:B--2---:R-:W-:Y:S01]  /*12f50*/  HMMA.16816.F32 R12, R64, R76, R12 ;  /* 0x0000004c400c723c */ /* 0x004fe2000000180c */
[----:B------:R-:W-:-:S02]  /*12f60*/  IADD3 R208, R209, UR5, R6 ;  /* 0x00000005d1d07c10 */ /* 0x000fc4000fffe006 */
[----:B------:R-:W-:Y:S02]  /*12f70*/  VIADDMNMX R209, R0, R209, RZ, !PT ;  /* 0x000000d100d17246 */ /* 0x000fe400078001ff */
[----:B------:R-:W-:Y:S01]  /*12f80*/  VIMNMX R208, R208, R59, PT ;  /* 0x0000003bd0d07248 */ /* 0x000fe20003fe0100 */
[----:B------:R-:W-:Y:S01]  /*12f90*/  HMMA.16816.F32 R36, R68, R26, R36 ;  /* 0x0000001a4424723c */ /* 0x000fe20000001824 */
[----:B------:R-:W-:-:S05]  /*12fa0*/  LOP3.LUT R0, R3, R4, RZ, 0xfc, !PT ;  /* 0x0000000403007212 */ /* 0x000fca00078efcff */
[C---:B------:R-:W-:Y:S06]  /*12fb0*/  HMMA.16816.F32 R16, R64.reuse, R78, R16 ;  /* 0x0000004e4010723c */ /* 0x040fec0000001810 */
[----:B----4-:R-:W-:Y:S06]  /*12fc0*/  HMMA.16816.F32 R84, R64, R20, R84 ;  /* 0x000000144054723c */ /* 0x010fec0000001854 */
[----:B------:R-:W-:Y:S01]  /*12fd0*/  HMMA.16816.F32 R40, R68, R24, R40 ;  /* 0x000000184428723c */ /* 0x000fe20000001828 */
[----:B------:R-:W-:Y:S01]  /*12fe0*/  IMAD.IADD R20, R2, 0x1, R203 ;  /* 0x0000000102147824 */ /* 0x000fe200078e02cb */
[----:B------:R-:W2:Y:S01]  /*12ff0*/  LDSM.16.M88.4 R24, [R180+0x5800] ;  /* 0x00580000b418783b */ /* 0x000ea20000000200 */
[----:B------:R-:W-:-:S04]  /*13000*/  DEPBAR.LE SB0, 0x0 ;  /* 0x000080000000791a */ /* 0x000fc80000000000 */
[C---:B------:R-:W-:Y:S01]  /*13010*/  ISETP.GE.AND P4, PT, R20.reuse, R208, PT ;  /* 0x000000d01400720c */ /* 0x040fe20003f86270 */
[C---:B------:R-:W-:Y:S01]  /*13020*/  VIADD R6, R20.reuse, 0x1 ;  /* 0x0000000114067836 */ /* 0x040fe20000000000 */
[C---:B------:R-:W-:Y:S01]  /*13030*/  ISETP.GE.AND P2, PT, R20.reuse, R205, PT ;  /* 0x000000cd1400720c */ /* 0x040fe20003f46270 */
[C---:B------:R-:W-:Y:S01]  /*13040*/  VIADD R3, R20.reuse, 0x9 ;  /* 0x0000000914037836 */ /* 0x040fe20000000000 */
[C---:B------:R-:W-:Y:S01]  /*13050*/  ISETP.LT.OR P4, PT, R20.reuse, R209, P4 ;  /* 0x000000d11400720c */ /* 0x040fe20002781670 */
[C---:B------:R-:W-:Y:S01]  /*13060*/  VIADD R4, R20.reuse, 0x8 ;  /* 0x0000000814047836 */ /* 0x040fe20000000000 */
[----:B------:R-:W-:Y:S01]  /*13070*/  ISETP.LT.OR P2, PT, R20, R210, P2 ;  /* 0x000000d21400720c */ /* 0x000fe20001741670 */
[----:B------:R-:W-:Y:S01]  /*13080*/  HMMA.16816.F32 R28, R60, R46, R28 ;  /* 0x0000002e3c1c723c */ /* 0x000fe2000000181c */
[----:B------:R-:W-:Y:S02]  /*13090*/  ISETP.GE.AND P1, PT, R6, R208, PT ;  /* 0x000000d00600720c */ /* 0x000fe40003f26270 */
[----:B------:R-:W-:-:S02]  /*130a0*/  ISETP.GE.AND P5, PT, R3, R205, PT ;  /* 0x000000cd0300720c */ /* 0x000fc40003fa6270 */
[----:B------:R-:W-:Y:S01]  /*130b0*/  FSEL R12, R12, -INF , !P2 ;  /* 0xff8000000c0c7808 */ /* 0x000fe20005000000 */
[C---:B------:R-:W-:Y:S01]  /*130c0*/  HMMA.16816.F32 R80, R64.reuse, R22, R80 ;  /* 0x000000164050723c */ /* 0x040fe20000001850 */
[-C--:B------:R-:W-:Y:S02]  /*130d0*/  ISETP.GE.AND P6, PT, R6, R205.reuse, PT ;  /* 0x000000cd0600720c */ /* 0x080fe40003fc6270 */
[C---:B------:R-:W-:Y:S02]  /*130e0*/  ISETP.GE.AND P0, PT, R4.reuse, R205, PT ;  /* 0x000000cd0400720c */ /* 0x040fe40003f06270 */
[-C--:B------:R-:W-:Y:S01]  /*130f0*/  ISETP.GE.AND P2, PT, R4, R208.reuse, PT ;  /* 0x000000d00400720c */ /* 0x080fe20003f46270 */
[----:B---3--:R-:W-:Y:S01]  /*13100*/  HMMA.16816.F32 R36, R64, R10, R36 ;  /* 0x0000000a4024723c */ /* 0x008fe20000001824 */
[----:B------:R-:W-:Y:S02]  /*13110*/  FSEL R23, R14, -INF , !P4 ;  /* 0xff8000000e177808 */ /* 0x000fe40006000000 */
[----:B------:R-:W-:-:S02]  /*13120*/  ISETP.GE.AND P4, PT, R3, R208, PT ;  /* 0x000000d00300720c */ /* 0x000fc40003f86270 */
[-C--:B------:R-:W-:Y:S01]  /*13130*/  ISETP.LT.OR P1, PT, R6, R209.reuse, P1 ;  /* 0x000000d10600720c */ /* 0x080fe20000f21670 */
[----:B-1----:R-:W-:Y:S01]  /*13140*/  HMMA.16816.F32 R32, R68, R72, R32 ;  /* 0x000000484420723c */ /* 0x002fe20000001820 */
[CC--:B------:R-:W-:Y:S02]  /*13150*/  ISETP.LT.OR P5, PT, R3.reuse, R210.reuse, P5 ;  /* 0x000000d20300720c */ /* 0x0c0fe40002fa1670 */
[-C--:B------:R-:W-:Y:S01]  /*13160*/  ISETP.LT.OR P4, PT, R3, R209.reuse, P4 ;  /* 0x000000d10300720c */ /* 0x080fe20002781670 */
[----:B------:R-:W-:Y:S01]  /*13170*/  VIADD R3, R20, 0x11 ;  /* 0x0000001114037836 */ /* 0x000fe20000000000 */
[-C--:B------:R-:W-:Y:S01]  /*13180*/  ISETP.LT.OR P6, PT, R6, R210.reuse, P6 ;  /* 0x000000d20600720c */ /* 0x080fe200037c1670 */
[----:B------:R-:W-:Y:S01]  /*13190*/  HMMA.16816.F32 R40, R64, R8, R40 ;  /* 0x000000084028723c */ /* 0x000fe20000001828 */
[C---:B------:R-:W-:Y:S02]  /*131a0*/  ISETP.LT.OR P0, PT, R4.reuse, R210, P0 ;  /* 0x000000d20400720c */ /* 0x040fe40000701670 */
[----:B------:R-:W-:Y:S01]  /*131b0*/  ISETP.LT.OR P2, PT, R4, R209, P2 ;  /* 0x000000d10400720c */ /* 0x000fe20001741670 */
[----:B------:R-:W-:Y:S01]  /*131c0*/  VIADD R4, R20, 0x10 ;  /* 0x0000001014047836 */ /* 0x000fe20000000000 */
[----:B------:R-:W-:Y:S01]  /*131d0*/  FSEL R21, R15, -INF , !P1 ;  /* 0xff8000000f157808 */ /* 0x000fe20004800000 */
[----:B------:R-:W-:Y:S01]  /*131e0*/  HMMA.16816.F32 R28, R68, R74, R28 ;  /* 0x0000004a441c723c */ /* 0x000fe2000000181c */
[----:B------:R-:W-:-:S02]  /*131f0*/  FSEL R10, R13, -INF , !P6 ;  /* 0xff8000000d0a7808 */ /* 0x000fc40007000000 */
[----:B------:R-:W-:Y:S02]  /*13200*/  FSEL R15, R18, -INF , !P2 ;  /* 0xff800000120f7808 */ /* 0x000fe40005000000 */
[CC--:B------:R-:W-:Y:S02]  /*13210*/  ISETP.GE.AND P6, PT, R3.reuse, R205.reuse, PT ;  /* 0x000000cd0300720c */ /* 0x0c0fe40003fc6270 */
[----:B------:R-:W-:Y:S02]  /*13220*/  FSEL R16, R16, -INF , !P0 ;  /* 0xff80000010107808 */ /* 0x000fe40004000000 */
[-C--:B------:R-:W-:Y:S02]  /*13230*/  ISETP.GE.AND P2, PT, R3, R208.reuse, PT ;  /* 0x000000d00300720c */ /* 0x080fe40003f46270 */
[C---:B------:R-:W-:Y:S01]  /*13240*/  ISETP.GE.AND P1, PT, R4.reuse, R205, PT ;  /* 0x000000cd0400720c */ /* 0x040fe20003f26270 */
[----:B--2---:R-:W-:Y:S01]  /*13250*/  HMMA.16816.F32 R32, R64, R24, R32 ;  /* 0x000000184020723c */ /* 0x004fe20000001820 */
[----:B------:R-:W-:Y:S01]  /*13260*/  BAR.SYNC.DEFER_BLOCKING 0x0 ;  /* 0x0000000000007b1d */ /* 0x000fe20000010000 */
        /* <DEDUP_REMOVED lines=9> */
[----:B------:R-:W-:Y:S01]  /*13300*/  FSEL R13, R86, -INF , !P0 ;  /* 0xff800000560d7808 */ /* 0x000fe20004000000 */
[----:B------:R-:W-:Y:S01]  /*13310*/  HMMA.16816.F32 R28, R64, R26, R28 ;  /* 0x0000001a401c723c */ /* 0x000fe2000000181c */
[----:B------:R-:W-:-:S02]  /*13320*/  FSEL R19, R19, -INF , !P4 ;  /* 0xff80000013137808 */ /* 0x000fc40006000000 */
[CC--:B------:R-:W-:Y:S02]  /*13330*/  ISETP.GE.AND P5, PT, R3.reuse, R205.reuse, PT ;  /* 0x000000cd0300720c */ /* 0x0c0fe40003fa6270 */
[----:B------:R-:W-:Y:S02]  /*13340*/  FSEL R84, R84, -INF , !P1 ;  /* 0xff80000054547808 */ /* 0x000fe40004800000 */
[CC--:B------:R-:W-:Y:S02]  /*13350*/  ISETP.GE.AND P0, PT, R3.reuse, R208.reuse, PT ;  /* 0x000000d00300720c */ /* 0x0c0fe40003f06270 */
[C---:B------:R-:W-:Y:S02]  /*13360*/  ISETP.GE.AND P4, PT, R4.reuse, R205, PT ;  /* 0x000000cd0400720c */ /* 0x040fe40003f86270 */
[----:B------:R-:W-:Y:S02]  /*13370*/  ISETP.GE.AND P1, PT, R4, R208, PT ;  /* 0x000000d00400720c */ /* 0x000fe40003f26270 */
[----:B------:R-:W-:-:S02]  /*13380*/  ISETP.LT.OR P5, PT, R3, R210, P5 ;  /* 0x000000d20300720c */ /* 0x000fc40002fa1670 */
[-C--:B------:R-:W-:Y:S01]  /*13390*/  ISETP.LT.OR P0, PT, R3, R209.reuse, P0 ;  /* 0x000000d10300720c */ /* 0x080fe20000701670 */
[----:B------:R-:W-:Y:S01]  /*133a0*/  VIADD R3, R20, 0x21 ;  /* 0x0000002114037836 */ /* 0x000fe20000000000 */
[C---:B------:R-:W-:Y:S02]  /*133b0*/  ISETP.LT.OR P4, PT, R4.reuse, R210, P4 ;  /* 0x000000d20400720c */ /* 0x040fe40002781670 */
[----:B------:R-:W-:Y:S01]  /*133c0*/  ISETP.LT.OR P1, PT, R4, R209, P1 ;  /* 0x000000d10400720c */ /* 0x000fe20000f21670 */
[----:B------:R-:W-:Y:S01]  /*133d0*/  VIADD R4, R20, 0x20 ;  /* 0x0000002014047836 */ /* 0x000fe20000000000 */
[----:B------:R-:W-:Y:S02]  /*133e0*/  FSEL R8, R85, -INF , !P6 ;  /* 0xff80000055087808 */ /* 0x000fe40007000000 */
[----:B------:R-:W-:Y:S02]  /*133f0*/  FSEL R11, R82, -INF , !P1 ;  /* 0xff800000520b7808 */ /* 0x000fe40004800000 */
[----:B------:R-:W-:-:S02]  /*13400*/  ISETP.GE.AND P6, PT, R3, R205, PT ;  /* 0x000000cd0300720c */ /* 0x000fc40003fc6270 */
[----:B------:R-:W-:Y:S02]  /*13410*/  FSEL R6, R80, -INF , !P4 ;  /* 0xff80000050067808 */ /* 0x000fe40006000000 */
[-C--:B------:R-:W-:Y:S02]  /*13420*/  ISETP.GE.AND P1, PT, R3, R208.reuse, PT ;  /* 0x000000d00300720c */ /* 0x080fe40003f26270 */
        /* <DEDUP_REMOVED lines=18> */
[C---:B------:R-:W-:Y:S01]  /*13550*/  VIADD R3, R20.reuse, 0x31 ;  /* 0x0000003114037836 */ /* 0x040fe20000000000 */
[C---:B------:R-:W-:Y:S02]  /*13560*/  ISETP.LT.OR P2, PT, R17.reuse, R209, P2 ;  /* 0x000000d11100720c */ /* 0x040fe40001741670 */
[----:B------:R-:W-:Y:S01]  /*13570*/  ISETP.LT.OR P0, PT, R17, R210, P0 ;  /* 0x000000d21100720c */ /* 0x000fe20000701670 */
[----:B------:R-:W-:Y:S01]  /*13580*/  VIADD R17, R20, 0x30 ;  /* 0x0000003014117836 */ /* 0x000fe20000000000 */
[----:B------:R-:W-:Y:S02]  /*13590*/  FSEL R170, R41, -INF , !P6 ;  /* 0xff80000029aa7808 */ /* 0x000fe40007000000 */
[----:B------:R-:W-:Y:S02]  /*135a0*/  FSEL R217, R38, -INF , !P2 ;  /* 0xff80000026d97808 */ /* 0x000fe40005000000 */
[----:B------:R-:W-:-:S02]  /*135b0*/  ISETP.GE.AND P6, PT, R3, R205, PT ;  /* 0x000000cd0300720c */ /* 0x000fc40003fc6270 */
        /* <DEDUP_REMOVED lines=92> */
.L_x_6697:
[----:B------:R-:W-:Y:S02]  /*13b80*/  ULDC UR12, c[0x0][0x248] ;  /* 0x00009200000c7ab9 */ /* 0x000fe40000000800 */
[----:B------:R-:W-:-:S06]  /*13b90*/  USHF.L.U32 UR5, UR12, 0x6, URZ ;  /* 0x000000060c057899 */ /* 0x000fcc000800063f */
[----:B------:R-:W-:-:S04]  /*13ba0*/  IADD3 R17, RZ, -UR5, RZ ;  /* 0x80000005ff117c10 */ /* 0x000fc8000fffe0ff */
[----:B------:R-:W-:-:S07]  /*13bb0*/  SHF.R.S32.HI R3, RZ, 0x1f, R17 ;  /* 0x0000001fff037819 */ /* 0x000fce0000011411 */
.L_x_6698:
        /* <DEDUP_REMOVED lines=41> */
.L_x_6696:
        /* <DEDUP_REMOVED lines=370> */
.L_x_6700:
[----:B------:R-:W-:Y:S02]  /*15570*/  ULDC UR8, c[0x0][0x250] ;  /* 0x0000940000087ab9 */ /* 0x000fe40000000800 */
[----:B------:R-:W-:-:S06]  /*15580*/  USHF.L.U32 UR4, UR8, 0x6, URZ ;  /* 0x0000000608047899 */ /* 0x000fcc000800063f */
[----:B------:R-:W-:-:S04]  /*15590*/  IADD3 R5, RZ, -UR4, RZ ;  /* 0x80000004ff057c10 */ /* 0x000fc8000fffe0ff */
[----:B------:R-:W-:-:S07]  /*155a0*/  SHF.R.S32.HI R0, RZ, 0x1f, R5 ;  /* 0x0000001fff007819 */ /* 0x000fce0000011405 */
.L_x_6701:
        /* <DEDUP_REMOVED lines=14> */
[----:B------:R-:W-:Y:S01]  /*15690*/  @!PT LDS RZ, [RZ] ;  /* 0x00000000fffff984 */ /* 0x000fe20000000800 */
[----:B------:R-:W-:Y:S01]  /*156a0*/  @!PT LDS RZ, [RZ] ;  /* 0x00000000fffff984 */ /* 0x000fe20000000800 */
[----:B------:R-:W-:Y:S01]  /*156b0*/  @!PT LDS RZ, [RZ] ;  /* 0x00000000fffff984 */ /* 0x000fe20000000800 */
[----:B------:R-:W-:Y:S01]  /*156c0*/  LDGSTS.E.BYPASS.LTC128B.128 [R200+0xc000], desc[UR6][R206.64] ;  /* 0x0c000000cec87fae */ /* 0x000fe2000b901d46 */
[----:B------:R-:W-:Y:S01]  /*156d0*/  LEA R8, P0, R135, UR4, 0x1 ;  /* 0x0000000487087c11 */ /* 0x000fe2000f8008ff */
[----:B------:R-:W-:Y:S01]  /*156e0*/  VIADD R0, R203, 0x1 ;  /* 0x00000001cb007836 */ /* 0x000fe20000000000 */
[----:B------:R-:W-:Y:S01]  /*156f0*/  IADD3.X R7, R207, UR5, RZ, P1, !PT ;  /* 0x00000005cf077c10 */ /* 0x000fe20008ffe4ff */
[----:B------:R-:W-:Y:S01]  /*15700*/  LDGSTS.E.BYPASS.LTC128B.128 [R200+0xe000], desc[UR6][R4.64+0x80] ;  /* 0x0e00008004c87fae */ /* 0x000fe2000b901d46 */
[----:B------:R-:W-:Y:S01]  /*15710*/  LEA.HI.X R9, R135, UR15, R136, 0x1, P0 ;  /* 0x0000000f87097c11 */ /* 0x000fe200080f0c88 */
[----:B------:R-:W-:Y:S01]  /*15720*/  VIADD R2, R203, 0x9 ;  /* 0x00000009cb027836 */ /* 0x000fe20000000000 */
[----:B------:R-:W-:Y:S01]  /*15730*/  IADD3 R16, P1, R6, UR9, RZ ;  /* 0x0000000906107c10 */ /* 0x000fe2000ff3e0ff */
[----:B------:R-:W-:Y:S01]  /*15740*/  LDGSTS.E.BYPASS.LTC128B.128 [R200+0x10000], desc[UR6][R4.64+0x100] ;  /* 0x1000010004c87fae */ /* 0x000fe2000b901d46 */
[----:B------:R-:W-:-:S02]  /*15750*/  IADD3 R10, P0, R8, UR9, RZ ;  /* 0x00000009080a7c10 */ /* 0x000fc4000ff1e0ff */
[----:B------:R-:W-:Y:S01]  /*15760*/  IADD3.X R17, R7, UR5, RZ, P1, !PT ;  /* 0x0000000507117c10 */ /* 0x000fe20008ffe4ff */
[----:B------:R1:W-:Y:S01]  /*15770*/  LDGSTS.E.BYPASS.LTC128B.128 [R200+0xc800], desc[UR6][R6.64] ;  /* 0x0c80000006c87fae */ /* 0x0003e2000b901d46 */
[----:B------:R-:W-:Y:S02]  /*15780*/  IADD3.X R11, R9, UR5, RZ, P0, !PT ;  /* 0x00000005090b7c10 */ /* 0x000fe400087fe4ff */
[----:B------:R-:W-:Y:S01]  /*15790*/  IADD3 R20, P1, R16, UR9, RZ ;  /* 0x0000000910147c10 */ /* 0x000fe2000ff3e0ff */
[----:B------:R-:W-:Y:S01]  /*157a0*/  LDGSTS.E.BYPASS.LTC128B.128 [R200+0xe800], desc[UR6][R8.64+0x80] ;  /* 0x0e80008008c87fae */ /* 0x000fe2000b901d46 */
[----:B------:R-:W-:Y:S02]  /*157b0*/  IADD3 R22, P0, R10, UR9, RZ ;  /* 0x000000090a167c10 */ /* 0x000fe4000ff1e0ff */
[----:B------:R-:W-:Y:S01]  /*157c0*/  IADD3.X R21, R17, UR5, RZ, P1, !PT ;  /* 0x0000000511157c10 */ /* 0x000fe20008ffe4ff */
[----:B------:R-:W-:Y:S01]  /*157d0*/  LDGSTS.E.BYPASS.LTC128B.128 [R200+0x10800], desc[UR6][R8.64+0x100] ;  /* 0x1080010008c87fae */ /* 0x000fe2000b901d46 */
[----:B------:R-:W-:-:S02]  /*157e0*/  IADD3.X R23, R11, UR5, RZ, P0, !PT ;  /* 0x000000050b177c10 */ /* 0x000fc400087fe4ff */
[CC--:B------:R-:W-:Y:S01]  /*157f0*/  ISETP.GE.AND P0, PT, R203.reuse, R205.reuse, PT ;  /* 0x000000cdcb00720c */ /* 0x0c0fe20003f06270 */
[----:B------:R2:W-:Y:S01]  /*15800*/  LDGSTS.E.BYPASS.LTC128B.128 [R200+0xd000], desc[UR6][R16.64] ;  /* 0x0d00000010c87fae */ /* 0x0005e2000b901d46 */
[C---:B------:R-:W-:Y:S02]  /*15810*/  ISETP.GE.AND P4, PT, R0.reuse, R205, PT ;  /* 0x000000cd0000720c */ /* 0x040fe40003f86270 */
[C---:B------:R-:W-:Y:S01]  /*15820*/  ISETP.LT.OR P0, PT, R203.reuse, R210, P0 ;  /* 0x000000d2cb00720c */ /* 0x040fe20000701670 */
[----:B------:R-:W-:Y:S01]  /*15830*/  LDGSTS.E.BYPASS.LTC128B.128 [R200+0xf000], desc[UR6][R10.64+0x80] ;  /* 0x0f0000800ac87fae */ /* 0x000fe2000b901d46 */
[C---:B------:R-:W-:Y:S02]  /*15840*/  ISETP.GE.AND P2, PT, R0.reuse, R208, PT ;  /* 0x000000d00000720c */ /* 0x040fe40003f46270 */
[----:B------:R-:W-:Y:S01]  /*15850*/  ISETP.LT.OR P4, PT, R0, R210, P4 ;  /* 0x000000d20000720c */ /* 0x000fe20002781670 */
[----:B------:R-:W-:Y:S01]  /*15860*/  LDGSTS.E.BYPASS.LTC128B.128 [R200+0x11000], desc[UR6][R10.64+0x100] ;  /* 0x110001000ac87fae */ /* 0x000fe2000b901d46 */
[----:B------:R-:W-:-:S02]  /*15870*/  ISETP.GE.AND P5, PT, R203, R208, PT ;  /* 0x000000d0cb00720c */ /* 0x000fc40003fa6270 */
[-C--:B------:R-:W-:Y:S01]  /*15880*/  ISETP.LT.OR P2, PT, R0, R209.reuse, P2 ;  /* 0x000000d10000720c */ /* 0x080fe20001741670 */
[----:B------:R-:W-:Y:S01]  /*15890*/  LDGSTS.E.BYPASS.LTC128B.128 [R200+0xd800], desc[UR6][R20.64] ;  /* 0x0d80000014c87fae */ /* 0x000fe2000b901d46 */
[----:B------:R-:W-:-:S03]  /*158a0*/  ISETP.LT.OR P5, PT, R203, R209, P5 ;  /* 0x000000d1cb00720c */ /* 0x000fc60002fa1670 */
        /* <DEDUP_REMOVED lines=237> */
[----:B------:R-:W-:Y:S01]  /*16780*/  ISETP.LT.OR P1, PT, R4, R209, P1 ;  /* 0x000000d10400720c */ /* 0x000fe20000f21670 */
        /* <DEDUP_REMOVED lines=87> */
.L_x_6703:
[----:B------:R-:W-:Y:S02]  /*16d00*/  ULDC UR8, c[0x0][0x248] ;  /* 0x0000920000087ab9 */ /* 0x000fe40000000800 */
[----:B------:R-:W-:-:S06]  /*16d10*/  USHF.L.U32 UR4, UR8, 0x6, URZ ;  /* 0x0000000608047899 */ /* 0x000fcc000800063f */
[----:B------:R-:W-:-:S04]  /*16d20*/  IADD3 R6, RZ, -UR4, RZ ;  /* 0x80000004ff067c10 */ /* 0x000fc8000fffe0ff */
[----:B------:R-:W-:-:S07]  /*16d30*/  SHF.R.S32.HI R4, RZ, 0x1f, R6 ;  /* 0x0000001fff047819 */ /* 0x000fce0000011406 */
.L_x_6704:
        /* <DEDUP_REMOVED lines=28> */
.L_x_6702:
        /* <DEDUP_REMOVED lines=409> */
.L_x_6699:
        /* <DEDUP_REMOVED lines=20> */
.L_x_6709:
        /* <DEDUP_REMOVED lines=67> */
.L_x_6706:
        /* <DEDUP_REMOVED lines=250> */
.L_x_6708:
        /* <DEDUP_REMOVED lines=25> */
.L_x_6707:
        /* <DEDUP_REMOVED lines=524> */
.L_x_6705:
[----:B------:R-:W1:Y:S01]  /*1bff0*/  SHFL.BFLY PT, R0, R213, 0x2, 0x1f ;  /* 0x0c401f00d5007f89 */ /* 0x000e6200000e0000 */
[----:B------:R-:W-:Y:S01]  /*1c000*/  MOV R11, 0x3f800000 ;  /* 0x3f800000000b7802 */ /* 0x000fe20000000f00 */
[----:B------:R-:W2:Y:S01]  /*1c010*/  S2UR UR4, SR_CgaCtaId ;  /* 0x00000000000479c3 */ /* 0x000ea20000008800 */
[----:B------:R-:W-:Y:S01]  /*1c020*/  UMOV UR5, 0x400 ;  /* 0x0000040000057882 */ /* 0x000fe20000000000 */
[----:B------:R-:W3:Y:S01]  /*1c030*/  SHFL.BFLY PT, R2, R211, 0x2, 0x1f ;  /* 0x0c401f00d3027f89 */ /* 0x000ee200000e0000 */
[----:B------:R-:W-:Y:S01]  /*1c040*/  IADD3 R22, -R197, RZ, RZ ;  /* 0x000000ffc5167210 */ /* 0x000fe20007ffe1ff */
[----:B------:R-:W-:Y:S01]  /*1c050*/  ULDC.64 UR6, c[0x0][0x208] ;  /* 0x0000820000067ab9 */ /* 0x000fe20000000a00 */
[----:B------:R-:W-:Y:S01]  /*1c060*/  BSSY B0, `(.L_x_6710) ;  /* 0x0000103000007945 */ /* 0x000fe20003800000 */
[----:B------:R-:W4:Y:S02]  /*1c070*/  S2R R7, SR_TID.X ;  /* 0x0000000000077919 */ /* 0x000f240000002100 */
[----:B------:R-:W5:Y:S01]  /*1c080*/  LDC R19, c[0x0][0x270] ;  /* 0x00009c00ff137b82 */ /* 0x000f620000000800 */
[----:B------:R-:W5:Y:S01]  /*1c090*/  S2R R18, SR_CTAID.Y ;  /* 0x0000000000127919 */ /* 0x000f620000002600 */
[----:B-1----:R-:W-:-:S02]  /*1c0a0*/  FADD.FTZ R9, R0, R213 ;  /* 0x000000d500097221 */ /* 0x002fc40000010000 */
[----:B------:R-:W1:Y:S01]  /*1c0b0*/  S2R R0, SR_TID.X ;  /* 0x0000000000007919 */ /* 0x000e620000002100 */
[----:B--2---:R-:W-:Y:S01]  /*1c0c0*/  ULEA UR4, UR4, UR5, 0x18 ;  /* 0x0000000504047291 */ /* 0x004fe2000f8ec03f */
[----:B---3--:R-:W-:Y:S02]  /*1c0d0*/  FADD.FTZ R2, R2, R211 ;  /* 0x000000d302027221 */ /* 0x008fe40000010000 */
[----:B------:R-:W5:Y:S01]  /*1c0e0*/  S2UR UR5, SR_CTAID.Z ;  /* 0x00000000000579c3 */ /* 0x000f620000002700 */
[----:B------:R-:W2:Y:S04]  /*1c0f0*/  SHFL.BFLY PT, R6, R9, 0x1, 0x1f ;  /* 0x0c201f0009067f89 */ /* 0x000ea800000e0000 */
[----:B------:R-:W3:Y:S01]  /*1c100*/  SHFL.BFLY PT, R5, R2, 0x1, 0x1f ;  /* 0x0c201f0002057f89 */ /* 0x000ee200000e0000 */
[----:B----4-:R-:W-:-:S04]  /*1c110*/  SHF.R.S32.HI R10, RZ, 0x1f, R7 ;  /* 0x0000001fff0a7819 */ /* 0x010fc80000011407 */
[CC--:B------:R-:W-:Y:S02]  /*1c120*/  LEA.HI R4, R10.reuse, R7.reuse, RZ, 0x2 ;  /* 0x000000070a047211 */ /* 0x0c0fe400078f10ff */
[----:B------:R-:W-:Y:S02]  /*1c130*/  LEA.HI R10, R10, R7, RZ, 0x5 ;  /* 0x000000070a0a7211 */ /* 0x000fe400078f28ff */
[--C-:B------:R-:W-:Y:S02]  /*1c140*/  SHF.R.S32.HI R13, RZ, 0x2, R4.reuse ;  /* 0x00000002ff0d7819 */ /* 0x100fe40000011404 */
[----:B------:R-:W-:Y:S02]  /*1c150*/  SHF.R.S32.HI R12, RZ, 0x1f, R4 ;  /* 0x0000001fff0c7819 */ /* 0x000fe40000011404 */
[----:B------:R-:W-:Y:S01]  /*1c160*/  LOP3.LUT R8, R10, 0xffffffe0, RZ, 0xc0, !PT ;  /* 0xffffffe00a087812 */ /* 0x000fe200078ec0ff */
[----:B-----5:R-:W-:Y:S02]  /*1c170*/  IMAD R22, R19, R22, UR5 ;  /* 0x0000000513167e24 */ /* 0x020fe4000f8e0216 */
[----:B--2---:R-:W-:Y:S01]  /*1c180*/  FADD.FTZ R6, R9, R6 ;  /* 0x0000000609067221 */ /* 0x004fe20000010000 */
[----:B------:R-:W-:-:S02]  /*1c190*/  LEA.HI R12, R12, R13, RZ, 0x3 ;  /* 0x0000000d0c0c7211 */ /* 0x000fc400078f18ff */
[----:B------:R-:W-:Y:S01]  /*1c1a0*/  IADD3 R8, R7, -R8, RZ ;  /* 0x8000000807087210 */ /* 0x000fe20007ffe0ff */
[----:B---3--:R-:W-:Y:S01]  /*1c1b0*/  FADD.FTZ R5, R2, R5 ;  /* 0x0000000502057221 */ /* 0x008fe20000010000 */
[----:B------:R-:W-:Y:S02]  /*1c1c0*/  FSETP.NE.FTZ.AND P5, PT, R6, RZ, PT ;  /* 0x000000ff0600720b */ /* 0x000fe40003fb5000 */
[----:B-1----:R-:W-:Y:S02]  /*1c1d0*/  SHF.R.S32.HI R9, RZ, 0x1f, R0 ;  /* 0x0000001fff097819 */ /* 0x002fe40000011400 */
[----:B------:R-:W-:Y:S02]  /*1c1e0*/  FSETP.NE.FTZ.AND P4, PT, R5, RZ, PT ;  /* 0x000000ff0500720b */ /* 0x000fe40003f95000 */
[----:B------:R-:W-:Y:S02]  /*1c1f0*/  LEA.HI R2, R9, R0, RZ, 0x4 ;  /* 0x0000000009027211 */ /* 0x000fe400078f20ff */
[----:B------:R-:W-:-:S02]  /*1c200*/  MOV R9, 0x3f800000 ;  /* 0x3f80000000097802 */ /* 0x000fc40000000f00 */
[----:B------:R-:W-:Y:S02]  /*1c210*/  LOP3.LUT R12, R12, 0xfffffff8, RZ, 0xc0, !PT ;  /* 0xfffffff80c0c7812 */ /* 0x000fe400078ec0ff */
[----:B------:R-:W-:Y:S01]  /*1c220*/  SHF.R.S32.HI R10, RZ, 0x5, R10 ;  /* 0x00000005ff0a7819 */ /* 0x000fe2000001140a */
[----:B------:R-:W1:Y:S01]  /*1c230*/  @P5 MUFU.RCP R11, R6 ;  /* 0x00000006000b5308 */ /* 0x000e620000001000 */
[----:B------:R-:W-:Y:S01]  /*1c240*/  SHF.R.S32.HI R17, RZ, 0x1f, R0 ;  /* 0x0000001fff117819 */ /* 0x000fe20000011400 */
[----:B------:R-:W2:Y:S01]  /*1c250*/  @P5 LDC R21, c[0x0][0x2e8] ;  /* 0x0000ba00ff155b82 */ /* 0x000ea20000000800 */
[----:B------:R-:W-:Y:S02]  /*1c260*/  LOP3.LUT P0, RZ, R8, 0x3, RZ, 0xc0, !PT ;  /* 0x0000000308ff7812 */ /* 0x000fe4000780c0ff */
[----:B------:R-:W-:Y:S02]  /*1c270*/  IADD3 R8, R13, -R12, RZ ;  /* 0x8000000c0d087210 */ /* 0x000fe40007ffe0ff */
[----:B------:R-:W-:Y:S01]  /*1c280*/  SHF.R.S32.HI R13, RZ, 0x1f, R10 ;  /* 0x0000001fff0d7819 */ /* 0x000fe2000001140a */
[----:B------:R-:W3:Y:S01]  /*1c290*/  @P4 MUFU.RCP R9, R5 ;  /* 0x0000000500094308 */ /* 0x000ee20000001000 */
[----:B------:R-:W-:Y:S01]  /*1c2a0*/  LEA.HI R17, R17, R0, RZ, 0x5 ;  /* 0x0000000011117211 */ /* 0x000fe200078f28ff */
[----:B------:R-:W4:Y:S01]  /*1c2b0*/  @P4 LDC R20, c[0x0][0x2e8] ;  /* 0x0000ba00ff144b82 */ /* 0x000f220000000800 */
[----:B------:R-:W-:-:S02]  /*1c2c0*/  LOP3.LUT R4, R4, 0x1ffffffc, RZ, 0xc0, !PT ;  /* 0x1ffffffc04047812 */ /* 0x000fc400078ec0ff */
[----:B------:R-:W-:Y:S02]  /*1c2d0*/  LEA.HI R13, R13, R10, RZ, 0x2 ;  /* 0x0000000a0d0d7211 */ /* 0x000fe400078f10ff */
[----:B------:R-:W-:Y:S01]  /*1c2e0*/  LOP3.LUT R17, R17, 0xffffffe0, RZ, 0xc0, !PT ;  /* 0xffffffe011117812 */ /* 0x000fe200078ec0ff */
[----:B------:R-:W-:Y:S01]  /*1c2f0*/  @P5 MUFU.LG2 R6, R6 ;  /* 0x0000000600065308 */ /* 0x000fe20000000c00 */
[----:B------:R-:W-:Y:S01]  /*1c300*/  IADD3 R7, -R4, R7, RZ ;  /* 0x0000000704077210 */ /* 0x000fe20007ffe1ff */
[----:B-1----:R-:W-:Y:S01]  /*1c310*/  FMUL.FTZ R128, R11, R128 ;  /* 0x000000800b807220 */ /* 0x002fe20000410000 */
[----:B------:R-:W-:Y:S01]  /*1c320*/  LOP3.LUT R13, R13, 0xffffffc, RZ, 0xc0, !PT ;  /* 0x0ffffffc0d0d7812 */ /* 0x000fe200078ec0ff */
[C---:B------:R-:W-:Y:S01]  /*1c330*/  FMUL.FTZ R129, R11.reuse, R129 ;  /* 0x000000810b817220 */ /* 0x040fe20000410000 */
[----:B------:R-:W-:Y:S01]  /*1c340*/  IADD3 R4, R0, -R17, RZ ;  /* 0x8000001100047210 */ /* 0x000fe20007ffe0ff */
[C---:B------:R-:W-:Y:S01]  /*1c350*/  FMUL.FTZ R124, R11.reuse, R124 ;  /* 0x0000007c0b7c7220 */ /* 0x040fe20000410000 */
[----:B------:R-:W-:Y:S01]  /*1c360*/  LOP3.LUT R15, R2, 0xfffffff0, RZ, 0xc0, !PT ;  /* 0xfffffff0020f7812 */ /* 0x000fe200078ec0ff */
[C---:B------:R-:W-:Y:S01]  /*1c370*/  FMUL.FTZ R125, R11.reuse, R125 ;  /* 0x0000007d0b7d7220 */ /* 0x040fe20000410000 */
[C---:B------:R-:W-:Y:S01]  /*1c380*/  LEA R7, R10.reuse, R7, 0x9 ;  /* 0x000000070a077211 */ /* 0x040fe200078e48ff */
[C---:B------:R-:W-:Y:S01]  /*1c390*/  FMUL.FTZ R120, R11.reuse, R120 ;  /* 0x000000780b787220 */ /* 0x040fe20000410000 */
[----:B------:R-:W-:Y:S01]  /*1c3a0*/  IADD3 R13, R10, -R13, RZ ;  /* 0x8000000d0a0d7210 */ /* 0x000fe20007ffe0ff */
        /* <DEDUP_REMOVED lines=43> */
[C---:B------:R-:W-:Y:S01]  /*1c660*/  SHF.L.U32 R10, R8.reuse, 0x6, RZ ;  /* 0x00000006080a7819 */ /* 0x040fe200000006ff */
[C---:B---3--:R-:W-:Y:S01]  /*1c670*/  FMUL.FTZ R131, R9.reuse, R131 ;  /* 0x0000008309837220 */ /* 0x048fe20000410000 */
[----:B------:R-:W-:Y:S01]  /*1c680*/  SHF.R.S32.HI R11, RZ, 0x1f, R4 ;  /* 0x0000001fff0b7819 */ /* 0x000fe20000011404 */
[----:B------:R-:W-:Y:S01]  /*1c690*/  FMUL.FTZ R130, R9, R130 ;  /* 0x0000008209827220 */ /* 0x000fe20000410000 */
[----:B------:R-:W-:Y:S01]  /*1c6a0*/  IADD3 R0, -R15, R0, RZ ;  /* 0x000000000f007210 */ /* 0x000fe20007ffe1ff */
        /* <DEDUP_REMOVED lines=48> */
[----:B------:R-:W1:Y:S01]  /*1c9b0*/  LDC.64 R16, c[0x0][0x2c0] ;  /* 0x0000b000ff107b82 */ /* 0x000e620000000a00 */
[----:B------:R-:W-:Y:S01]  /*1c9c0*/  LOP3.LUT R10, R10, 0x1c0, RZ, 0xc0, !PT ;  /* 0x000001c00a0a7812 */ /* 0x000fe200078ec0ff */
[----:B------:R-:W3:Y:S01]  /*1c9d0*/  @P4 MUFU.LG2 R5, R5 ;  /* 0x0000000500054308 */ /* 0x000ee20000000c00 */
[----:B------:R-:W-:-:S05]  /*1c9e0*/  LEA.HI R11, R11, R4, RZ, 0x2 ;  /* 0x000000040b0b7211 */ /* 0x000fca00078f10ff */
[----:B------:R-:W-:Y:S01]  /*1c9f0*/  BAR.SYNC.DEFER_BLOCKING 0x0 ;  /* 0x0000000000007b1d */ /* 0x000fe20000010000 */
        /* <DEDUP_REMOVED lines=9> */
[----:B------:R-:W-:Y:S01]  /*1ca90*/  LEA R7, R7, R10, 0x1 ;  /* 0x0000000a07077211 */ /* 0x000fe200078e08ff */
[----:B-1----:R-:W-:Y:S01]  /*1caa0*/  IMAD R16, R18, R16, R197 ;  /* 0x0000001012107224 */ /* 0x002fe200078e02c5 */
[----:B------:R-:W-:Y:S02]  /*1cab0*/  LOP3.LUT R9, R4, 0x38, R9, 0xf8, !PT ;  /* 0x0000003804097812 */ /* 0x000fe400078ef809 */
[----:B------:R-:W-:Y:S01]  /*1cac0*/  SHF.R.U32.HI R4, RZ, 0x3, R4 ;  /* 0x00000003ff047819 */ /* 0x000fe20000011604 */
[----:B------:R-:W-:Y:S01]  /*1cad0*/  IMAD R16, R16, R19, R22 ;  /* 0x0000001310107224 */ /* 0x000fe200078e0216 */
[----:B------:R-:W-:-:S02]  /*1cae0*/  LEA R13, R13, R8, 0x4 ;  /* 0x000000080d0d7211 */ /* 0x000fc400078e20ff */
[----:B------:R-:W-:Y:S02]  /*1caf0*/  LEA R7, R7, UR4, 0x2 ;  /* 0x0000000407077c11 */ /* 0x000fe4000f8e10ff */
[----:B------:R-:W-:Y:S02]  /*1cb00*/  MOV R8, 0x40 ;  /* 0x0000004000087802 */ /* 0x000fe40000000f00 */
[----:B------:R-:W-:Y:S01]  /*1cb10*/  MOV R10, 0x80 ;  /* 0x00000080000a7802 */ /* 0x000fe20000000f00 */
[----:B------:R-:W-:Y:S01]  /*1cb20*/  STS.64 [R7], R128 ;  /* 0x0000008007007388 */ /* 0x000fe20000000a00 */
[----:B------:R-:W-:Y:S02]  /*1cb30*/  LOP3.LUT R4, R9, R4, RZ, 0x3c, !PT ;  /* 0x0000000409047212 */ /* 0x000fe400078e3cff */
[----:B------:R-:W-:Y:S01]  /*1cb40*/  IADD3 R15, R0, -R15, RZ ;  /* 0x8000000f000f7210 */ /* 0x000fe20007ffe0ff */
[----:B------:R-:W-:Y:S01]  /*1cb50*/  STS.64 [R7+0x800], R130 ;  /* 0x0008008207007388 */ /* 0x000fe20000000a00 */
[----:B------:R-:W-:-:S02]  /*1cb60*/  IADD3 R9, R7, -0x20, RZ ;  /* 0xffffffe007097810 */ /* 0x000fc40007ffe0ff */
[----:B------:R-:W-:Y:S02]  /*1cb70*/  SEL R8, R8, 0xffffffc0, !P1 ;  /* 0xffffffc008087807 */ /* 0x000fe40004800000 */
        /* <DEDUP_REMOVED lines=13> */
[----:B------:R-:W-:Y:S01]  /*1cc50*/  SHF.L.U32 R18, R0, 0x2, RZ ;  /* 0x0000000200127819 */ /* 0x000fe200000006ff */
[----:B---3--:R-:W-:Y:S02]  /*1cc60*/  @P4 FMUL.FTZ R0, R5, 0.69314718246459960938 ;  /* 0x3f31721805004820 */ /* 0x008fe40000410000 */
[----:B------:R-:W-:Y:S01]  /*1cc70*/  STS.64 [R15], R116 ;  /* 0x000000740f007388 */ /* 0x000fe20000000a00 */
[----:B------:R-:W-:-:S03]  /*1cc80*/  SHF.R.S32.HI R19, RZ, 0x1f, R18 ;  /* 0x0000001fff137819 */ /* 0x000fc60000011412 */
[----:B------:R-:W-:Y:S04]  /*1cc90*/  STS.64 [R15+0x800], R118 ;  /* 0x000800760f007388 */ /* 0x000fe80000000a00 */
[----:B------:R-:W-:Y:S04]  /*1cca0*/  STS.64 [R8], R112 ;  /* 0x0000007008007388 */ /* 0x000fe80000000a00 */
[----:B------:R-:W-:Y:S04]  /*1ccb0*/  STS.64 [R8+0x800], R114 ;  /* 0x0008007208007388 */ /* 0x000fe80000000a00 */
[----:B------:R-:W-:Y:S04]  /*1ccc0*/  STS.64 [R12], R108 ;  /* 0x0000006c0c007388 */ /* 0x000fe80000000a00 */
[----:B------:R-:W-:Y:S04]  /*1ccd0*/  STS.64 [R12+0x800], R110 ;  /* 0x0008006e0c007388 */ /* 0x000fe80000000a00 */
[----:B------:R-:W-:Y:S04]  /*1cce0*/  STS.64 [R14], R104 ;  /* 0x000000680e007388 */ /* 0x000fe80000000a00 */
        /* <DEDUP_REMOVED lines=29> */
[----:B---3--:R-:W-:-:S03]  /*1cec0*/  MOV R7, 0xff800000 ;  /* 0xff80000000077802 */ /* 0x008fc60000000f00 */
[----:B------:R-:W-:Y:S04]  /*1ced0*/  STS.64 [R8+0x8000], R84 ;  /* 0x0080005408007388 */ /* 0x000fe80000000a00 */
[----:B------:R1:W-:Y:S01]  /*1cee0*/  STS.64 [R8+0x8800], R86 ;  /* 0x0088005608007388 */ /* 0x0003e20000000a00 */
[----:B-----5:R-:W-:-:S03]  /*1cef0*/  MOV R9, 0xff800000 ;  /* 0xff80000000097802 */ /* 0x020fc60000000f00 */
[----:B------:R3:W-:Y:S01]  /*1cf00*/  STS.64 [R12+0x8000], R88 ;  /* 0x008000580c007388 */ /* 0x0007e20000000a00 */
[----:B----4-:R-:W-:-:S03]  /*1cf10*/  @P4 FFMA.FTZ R9, R3, R20, R0 ;  /* 0x0000001403094223 */ /* 0x010fc60000010000 */
[----:B------:R3:W-:Y:S01]  /*1cf20*/  STS.64 [R12+0x8800], R90 ;  /* 0x0088005a0c007388 */ /* 0x0007e20000000a00 */
[----:B--2---:R-:W-:-:S03]  /*1cf30*/  @P5 FMUL.FTZ R11, R6, 0.69314718246459960938 ;  /* 0x3f317218060b5820 */ /* 0x004fc60000410000 */
[----:B------:R3:W-:Y:S01]  /*1cf40*/  STS.64 [R14+0x8000], R92 ;  /* 0x0080005c0e007388 */ /* 0x0007e20000000a00 */
[----:B------:R-:W-:-:S03]  /*1cf50*/  @P5 FFMA.FTZ R7, R132, R21, R11 ;  /* 0x0000001584075223 */ /* 0x000fc6000001000b */
[----:B------:R3:W-:Y:S04]  /*1cf60*/  STS.64 [R14+0x8800], R94 ;  /* 0x0088005e0e007388 */ /* 0x0007e80000000a00 */
[----:B------:R3:W-:Y:S04]  /*1cf70*/  STS.64 [R10+0x8000], R96 ;  /* 0x008000600a007388 */ /* 0x0007e80000000a00 */
[----:B------:R3:W-:Y:S01]  /*1cf80*/  STS.64 [R10+0x8800], R98 ;  /* 0x008800620a007388 */ /* 0x0007e20000000a00 */
[----:B-1----:R-:W-:-:S05]  /*1cf90*/  SHF.L.U32 R8, R103, 0x6, RZ ;  /* 0x0000000667087819 */ /* 0x002fca00000006ff */
[----:B------:R-:W-:Y:S01]  /*1cfa0*/  IMAD R8, R16, R17, R8 ;  /* 0x0000001110087224 */ /* 0x000fe200078e0208 */
[----:B------:R-:W-:Y:S06]  /*1cfb0*/  BAR.SYNC.DEFER_BLOCKING 0x0 ;  /* 0x0000000000007b1d */ /* 0x000fec0000010000 */
[----:B------:R-:W-:Y:S05]  /*1cfc0*/  @P0 BRA `(.L_x_6711) ;  /* 0x0000000000300947 */ /* 0x000fea0003800000 */
        /* <DEDUP_REMOVED lines=12> */
.L_x_6711:
[----:B------:R-:W-:Y:S05]  /*1d090*/  BSYNC B0 ;  /* 0x0000000000007941 */ /* 0x000fea0003800000 */
.L_x_6710:
[----:B---3--:R-:W2:Y:S01]  /*1d0a0*/  LDS.128 R96, [R102] ;  /* 0x0000000066607984 */ /* 0x008ea20000000c00 */
[----:B------:R-:W-:Y:S01]  /*1d0b0*/  ULDC UR4, c[0x0][0x2dc] ;  /* 0x0000b70000047ab9 */ /* 0x000fe20000000800 */
[----:B------:R-:W-:Y:S02]  /*1d0c0*/  IMAD.WIDE R18, R2, 0xc0, R18 ;  /* 0x000000c002127825 */ /* 0x000fe400078e0212 */
[----:B------:R-:W3:Y:S02]  /*1d0d0*/  LDS.128 R64, [R102+0x4000] ;  /* 0x0040000066407984 */ /* 0x000ee40000000c00 */
[----:B------:R-:W-:Y:S01]  /*1d0e0*/  IMAD R3, R8, UR4, RZ ;  /* 0x0000000408037c24 */ /* 0x000fe2000f8e02ff */
[----:B------:R-:W-:Y:S01]  /*1d0f0*/  ULDC.64 UR4, c[0x0][0x288] ;  /* 0x0000a20000047ab9 */ /* 0x000fe20000000a00 */
[----:B------:R-:W4:Y:S01]  /*1d100*/  LDS.128 R32, [R102+0x8000] ;  /* 0x0080000066207984 */ /* 0x000f220000000c00 */
[----:B------:R-:W-:Y:S02]  /*1d110*/  IMAD R103, R103, -0x40, R196 ;  /* 0xffffffc067677824 */ /* 0x000fe400078e02c4 */
[----:B------:R-:W-:Y:S01]  /*1d120*/  IADD3 R0, P0, R3, R18, RZ ;  /* 0x0000001203007210 */ /* 0x000fe20007f1e0ff */
[----:B------:R-:W5:Y:S01]  /*1d130*/  LDS.128 R92, [R102+0x800] ;  /* 0x00080000665c7984 */ /* 0x000f620000000c00 */
[----:B------:R-:W-:-:S02]  /*1d140*/  VIADD R6, R2, 0x8 ;  /* 0x0000000802067836 */ /* 0x000fc40000000000 */
[----:B------:R-:W-:Y:S01]  /*1d150*/  LEA.HI.X.SX32 R3, R3, R19, 0x1, P0 ;  /* 0x0000001303037211 */ /* 0x000fe200000f0eff */
[----:B------:R-:W5:Y:S01]  /*1d160*/  LDS.128 R88, [R102+0x1000] ;  /* 0x0010000066587984 */ /* 0x000f620000000c00 */
[----:B-1----:R-:W-:Y:S01]  /*1d170*/  VIADD R4, R2, 0x10 ;  /* 0x0000001002047836 */ /* 0x002fe20000000000 */
        /* <DEDUP_REMOVED lines=61> */
.L_x_6712:
        /* <DEDUP_REMOVED lines=11> */
.L_x_7492:


//--------------------- .text._ZN5flash24flash_fwd_splitkv_kernelI23Flash_fwd_kernel_traitsILi192ELi64ELi64ELi4ELb0ELb0EN7cutlass6half_tE19Flash_kernel_traitsILi192ELi64ELi64ELi4ES3_EELb0ELb1ELb0ELb0ELb1ELb1ELb1ELb1EEEvNS_16Flash_fwd_paramsE --------------------------
	.section	.text._ZN5flash24flash_fwd_splitkv_kernelI23Flash_fwd_kernel_traitsILi192ELi64ELi64ELi4ELb0ELb0EN7cutlass6half_tE19Flash_kernel_traitsILi192ELi64ELi64ELi4ES3_EELb0ELb1ELb0ELb0ELb1ELb1ELb1ELb1EEEvNS_16Flash_fwd_paramsE,"ax",@progbits
	.align	128
        .global         _ZN5flash24flash_fwd_splitkv_kernelI23Flash_fwd_kernel_traitsILi192ELi64ELi64ELi4ELb0ELb0EN7cutlass6half_tE19Flash_kernel_traitsILi192ELi64ELi64ELi4ES3_EELb0ELb1ELb0ELb0ELb1ELb1ELb1ELb1EEEvNS_16Flash_fwd_paramsE
        .type           _ZN5flash24flash_fwd_splitkv_kernelI23Flash_fwd_kernel_traitsILi192ELi64ELi64ELi4ELb0ELb0EN7cutlass6half_tE19Flash_kernel_traitsILi192ELi64ELi64ELi4ES3_EELb0ELb1ELb0ELb0ELb1ELb1ELb1ELb1EEEvNS_16Flash_fwd_paramsE,@function
        .size           _ZN5flash24flash_fwd_splitkv_kernelI23Flash_fwd_kernel_traitsILi192ELi64ELi64ELi4ELb0ELb0EN7cutlass6half_tE19Flash_kernel_traitsILi192ELi64ELi64ELi4ES3_EELb0ELb1ELb0ELb0ELb1ELb1ELb1ELb1EEEvNS_16Flash_fwd_paramsE,(.L_x_7493 - _ZN5flash24flash_fwd_splitkv_kernelI23Flash_fwd_kernel_traitsILi192ELi64ELi64ELi4ELb0ELb0EN7cutlass6half_tE19Flash_kernel_traitsILi192ELi64ELi64ELi4ES3_EELb0ELb1ELb0ELb0ELb1ELb1ELb1ELb1EEEvNS_16Flash_fwd_paramsE)
        .other          _ZN5flash24flash_fwd_splitkv_kernelI23Flash_fwd_kernel_traitsILi192ELi64ELi64ELi4ELb0ELb0EN7cutlass6half_tE19Flash_kernel_traitsILi192ELi64ELi64ELi4ES3_EELb0ELb1ELb0ELb0ELb1ELb1ELb1ELb1EEEvNS_16Flash_fwd_paramsE,@"STO_CUDA_ENTRY STV_DEFAULT"
_ZN5flash24flash_fwd_splitkv_kernelI23Flash_fwd_kernel_traitsILi192ELi64ELi64ELi4ELb0ELb0EN7cutlass6half_tE19Flash_kernel_traitsILi192ELi64ELi64ELi4ES3_EELb0ELb1ELb0ELb0ELb1ELb1ELb1ELb1EEEvNS_16Flash_fwd_paramsE:
.text._ZN5flash24flash_fwd_splitkv_kernelI23Flash_fwd_kernel_traitsILi192ELi64ELi64ELi4ELb0ELb0EN7cutlass6half_tE19Flash_kernel_traitsILi192ELi64ELi64ELi4ES3_EELb0ELb1ELb0ELb0ELb1ELb1ELb1ELb1EEEvNS_16Flash_fwd_paramsE:
        /* <DEDUP_REMOVED lines=60> */
.L_x_6713:
[----:B------:R-:W2:Y:S02]  /*03c0*/  LDC R11, c[0x0][0x2c8] ;  /* 0x0000b200ff0b7b82 */ /* 0x000ea40000000800 */
.L_x_6714:
        /* <DEDUP_REMOVED lines=162> */
.L_x_6715:
        /* <DEDUP_REMOVED lines=24> */
.L_x_6716:
        /* <DEDUP_REMOVED lines=82> */
.L_x_6717:
        /* <DEDUP_REMOVED lines=49> */
.L_x_6719:
        /* <DEDUP_REMOVED lines=32> */
.L_x_6718:
        /* <DEDUP_REMOVED lines=234> */
.L_x_6766:
        /* <DEDUP_REMOVED lines=216> */
.L_x_6724:
[----:B------:R-:W-:Y:S05]  /*35c0*/  BSYNC B0 ;  /* 0x0000000000007941 */ /* 0x000fea0003800000 */
.L_x_6723:
        /* <DEDUP_REMOVED lines=159> */
.L_x_6726:
[----:B------:R-:W-:Y:S05]  /*3fc0*/  BSYNC B0 ;  /* 0x0000000000007941 */ /* 0x000fea0003800000 */
.L_x_6725:
        /* <DEDUP_REMOVED lines=167> */
.L_x_6728:
[----:B------:R-:W-:Y:S05]  /*4a40*/  BSYNC B0 ;  /* 0x0000000000007941 */ /* 0x000fea0003800000 */
.L_x_6727:
        /* <DEDUP_REMOVED lines=171> */
.L_x_6730:
[----:B------:R-:W-:Y:S05]  /*5500*/  BSYNC B0 ;  /* 0x0000000000007941 */ /* 0x000fea0003800000 */
.L_x_6729:
[----:B----4-:R-:W-:Y:S01]  /*5510*/  MOV R20, R49 ;  /* 0x0000003100147202 */ /* 0x010fe20000000f00 */
[----:B------:R-:W-:Y:S01]  /*5520*/  IMAD.MOV.U32 R44, RZ, RZ, R51 ;  /* 0x000000ffff2c7224 */ /* 0x000fe200078e0033 */
[----:B------:R-:W-:Y:S01]  /*5530*/  MOV R21, R48 ;  /* 0x0000003000157202 */ /* 0x000fe20000000f00 */
[----:B------:R-:W-:Y:S01]  /*5540*/  IMAD.MOV.U32 R45, RZ, RZ, R50 ;  /* 0x000000ffff2d7224 */ /* 0x000fe200078e0032 */
[----:B------:R-:W-:Y:S01]  /*5550*/  UMOV UR4, UR21 ;  /* 0x0000001500047c82 */ /* 0x000fe20008000000 */
[----:B------:R-:W-:Y:S05]  /*5560*/  BRA `(.L_x_6731) ;  /* 0x0000004c00787947 */ /* 0x000fea0003800000 */
.L_x_6722:
        /* <DEDUP_REMOVED lines=93> */
.L_x_6735:
[----:B------:R-:W-:Y:S05]  /*5b40*/  BSYNC B0 ;  /* 0x0000000000007941 */ /* 0x000fea0003800000 */
.L_x_6734:
        /* <DEDUP_REMOVED lines=88> */
.L_x_6737:
[----:B------:R-:W-:Y:S05]  /*60d0*/  BSYNC B0 ;  /* 0x0000000000007941 */ /* 0x000fea0003800000 */
.L_x_6736:
        /* <DEDUP_REMOVED lines=91> */
.L_x_6739:
[----:B------:R-:W-:Y:S05]  /*6690*/  BSYNC B0 ;  /* 0x0000000000007941 */ /* 0x000fea0003800000 */
.L_x_6738:
[----:B-----5:R1:W-:Y:S02]  /*66a0*/  STG.E.128 desc[UR6][R88.64+0x100], R48 ;  /* 0x0001003058007986 */ /* 0x0203e4000c101d06 */
.L_x_6733:
[----:B------:R-:W-:Y:S05]  /*66b0*/  BSYNC B1 ;  /* 0x0000000000017941 */ /* 0x000fea0003800000 */
.L_x_6732:
        /* <DEDUP_REMOVED lines=101> */
.L_x_6743:
[----:B------:R-:W-:Y:S05]  /*6d10*/  BSYNC B0 ;  /* 0x0000000000007941 */ /* 0x000fea0003800000 */
.L_x_6742:
        /* <DEDUP_REMOVED lines=92> */
.L_x_6745:
[----:B------:R-:W-:Y:S05]  /*72e0*/  BSYNC B0 ;  /* 0x0000000000007941 */ /* 0x000fea0003800000 */
.L_x_6744:
        /* <DEDUP_REMOVED lines=97> */
.L_x_6747:
[----:B------:R-:W-:Y:S05]  /*7900*/  BSYNC B0 ;  /* 0x0000000000007941 */ /* 0x000fea0003800000 */
.L_x_6746:
[----:B-----5:R4:W-:Y:S02]  /*7910*/  STG.E.128 desc[UR6][R150.64+0x100], R24 ;  /* 0x0001001896007986 */ /* 0x0209e4000c101d06 */
.L_x_6741:
[----:B------:R-:W-:Y:S05]  /*7920*/  BSYNC B1 ;  /* 0x0000000000017941 */ /* 0x000fea0003800000 */
.L_x_6740:
        /* <DEDUP_REMOVED lines=104> */
.L_x_6751:
[----:B------:R-:W-:Y:S05]  /*7fb0*/  BSYNC B0 ;  /* 0x0000000000007941 */ /* 0x000fea0003800000 */
.L_x_6750:
        /* <DEDUP_REMOVED lines=101> */
.L_x_6753:
[----:B------:R-:W-:Y:S05]  /*8610*/  BSYNC B0 ;  /* 0x0000000000007941 */ /* 0x000fea0003800000 */
.L_x_6752:
        /* <DEDUP_REMOVED lines=98> */
.L_x_6755:
[----:B------:R-:W-:Y:S05]  /*8c40*/  BSYNC B0 ;  /* 0x0000000000007941 */ /* 0x000fea0003800000 */
.L_x_6754:
[----:B-----5:R4:W-:Y:S02]  /*8c50*/  STG.E.128 desc[UR6][R46.64], R8 ;  /* 0x000000082e007986 */ /* 0x0209e4000c101d06 */
.L_x_6749:
[----:B------:R-:W-:Y:S05]  /*8c60*/  BSYNC B1 ;  /* 0x0000000000017941 */ /* 0x000fea0003800000 */
.L_x_6748:
        /* <DEDUP_REMOVED lines=107> */
.L_x_6759:
[----:B------:R-:W-:Y:S05]  /*9320*/  BSYNC B0 ;  /* 0x0000000000007941 */ /* 0x000fea0003800000 */
.L_x_6758:
        /* <DEDUP_REMOVED lines=102> */
.L_x_6761:
[----:B------:R-:W-:Y:S05]  /*9990*/  BSYNC B0 ;  /* 0x0000000000007941 */ /* 0x000fea0003800000 */
.L_x_6760:
        /* <DEDUP_REMOVED lines=98> */
.L_x_6763:
[----:B------:R-:W-:Y:S05]  /*9fc0*/  BSYNC B0 ;  /* 0x0000000000007941 */ /* 0x000fea0003800000 */
.L_x_6762:
[----:B-----5:R4:W-:Y:S02]  /*9fd0*/  STG.E.128 desc[UR6][R46.64], R8 ;  /* 0x000000082e007986 */ /* 0x0209e4000c101d06 */
.L_x_6757:
[----:B------:R-:W-:Y:S05]  /*9fe0*/  BSYNC B1 ;  /* 0x0000000000017941 */ /* 0x000fea0003800000 */
.L_x_6756:
        /* <DEDUP_REMOVED lines=8> */
.L_x_6721:
        /* <DEDUP_REMOVED lines=46> */
.L_x_6731:
        /* <DEDUP_REMOVED lines=82> */
.L_x_6764:
        /* <DEDUP_REMOVED lines=10> */
.L_x_6765:
[----:B------:R-:W-:Y:S04]  /*a910*/  IADD3 R13, R13, -0x1, RZ ;  /* 0xffffffff0d0d7810 */ /* 0x000fe80007ffe0ff */
[----:B------:R-:W-:Y:S11]  /*a920*/  ISETP.GT.AND P0, PT, R13, R61, PT ;  /* 0x0000003d0d00720c */ /* 0x000ff60003f04270 */
[----:B------:R-:W-:Y:S02]  /*a930*/  @!UPT UIADD3 URZ, URZ, URZ, URZ ;  /* 0x0000003f3f3ff290 */ /* 0x000fe4000fffe03f */
[----:B------:R-:W-:Y:S05]  /*a940*/  @P0 BRA `(.L_x_6766) ;  /* 0xffffff7c00bc0947 */ /* 0x000fea000383ffff */
.L_x_6720:
        /* <DEDUP_REMOVED lines=102> */
.L_x_6773:
[----:B------:R-:W-:Y:S05]  /*afb0*/  BSYNC B0 ;  /* 0x0000000000007941 */ /* 0x000fea0003800000 */
.L_x_6772:
        /* <DEDUP_REMOVED lines=45> */
.L_x_6775:
[----:B------:R-:W-:Y:S05]  /*b290*/  BSYNC B0 ;  /* 0x0000000000007941 */ /* 0x000fea0003800000 */
.L_x_6774:
        /* <DEDUP_REMOVED lines=46> */
.L_x_6777:
[----:B------:R-:W-:Y:S05]  /*b580*/  BSYNC B0 ;  /* 0x0000000000007941 */ /* 0x000fea0003800000 */
.L_x_6776:
[----:B------:R4:W-:Y:S02]  /*b590*/  STS.128 [R208+0x4000], R8 ;  /* 0x00400008d0007388 */ /* 0x0009e40000000c00 */
.L_x_6771:
[----:B------:R-:W-:Y:S05]  /*b5a0*/  BSYNC B1 ;  /* 0x0000000000017941 */ /* 0x000fea0003800000 */
.L_x_6770:
        /* <DEDUP_REMOVED lines=61> */
.L_x_6781:
[----:B------:R-:W-:Y:S05]  /*b980*/  BSYNC B0 ;  /* 0x0000000000007941 */ /* 0x000fea0003800000 */
.L_x_6780:
        /* <DEDUP_REMOVED lines=44> */
.L_x_6783:
[----:B------:R-:W-:Y:S05]  /*bc50*/  BSYNC B0 ;  /* 0x0000000000007941 */ /* 0x000fea0003800000 */
.L_x_6782:
        /* <DEDUP_REMOVED lines=46> */
.L_x_6785:
[----:B------:R-:W-:Y:S05]  /*bf40*/  BSYNC B0 ;  /* 0x0000000000007941 */ /* 0x000fea0003800000 */
.L_x_6784:
[----:B------:R1:W-:Y:S02]  /*bf50*/  STS.128 [R208+0x4800], R8 ;  /* 0x00480008d0007388 */ /* 0x0003e40000000c00 */
.L_x_6779:
[----:B------:R-:W-:Y:S05]  /*bf60*/  BSYNC B1 ;  /* 0x0000000000017941 */ /* 0x000fea0003800000 */
.L_x_6778:
        /* <DEDUP_REMOVED lines=64> */
.L_x_6789:
[----:B------:R-:W-:Y:S05]  /*c370*/  BSYNC B0 ;  /* 0x0000000000007941 */ /* 0x000fea0003800000 */
.L_x_6788:
        /* <DEDUP_REMOVED lines=44> */
.L_x_6791:
[----:B------:R-:W-:Y:S05]  /*c640*/  BSYNC B0 ;  /* 0x0000000000007941 */ /* 0x000fea0003800000 */
.L_x_6790:
        /* <DEDUP_REMOVED lines=46> */
.L_x_6793:
[----:B------:R-:W-:Y:S05]  /*c930*/  BSYNC B0 ;  /* 0x0000000000007941 */ /* 0x000fea0003800000 */
.L_x_6792:
[----:B------:R3:W-:Y:S02]  /*c940*/  STS.128 [R208+0x5000], R8 ;  /* 0x00500008d0007388 */ /* 0x0007e40000000c00 */
.L_x_6787:
[----:B------:R-:W-:Y:S05]  /*c950*/  BSYNC B1 ;  /* 0x0000000000017941 */ /* 0x000fea0003800000 */
.L_x_6786:
        /* <DEDUP_REMOVED lines=63> */
.L_x_6796:
[----:B------:R-:W-:Y:S05]  /*cd50*/  BSYNC B0 ;  /* 0x0000000000007941 */ /* 0x000fea0003800000 */
.L_x_6795:
        /* <DEDUP_REMOVED lines=47> */
.L_x_6798:
[----:B------:R-:W-:Y:S05]  /*d050*/  BSYNC B0 ;  /* 0x0000000000007941 */ /* 0x000fea0003800000 */
.L_x_6797:
        /* <DEDUP_REMOVED lines=44> */
.L_x_6800:
[----:B------:R-:W-:Y:S05]  /*d320*/  BSYNC B0 ;  /* 0x0000000000007941 */ /* 0x000fea0003800000 */
.L_x_6799:
[----:B------:R3:W-:Y:S01]  /*d330*/  STS.128 [R208+0x5800], R8 ;  /* 0x00580008d0007388 */ /* 0x0007e20000000c00 */
[----:B------:R-:W-:Y:S05]  /*d340*/  BRA `(.L_x_6794) ;  /* 0x00000048002c7947 */ /* 0x000fea0003800000 */
.L_x_6769:
        /* <DEDUP_REMOVED lines=90> */
.L_x_6804:
[----:B------:R-:W-:Y:S05]  /*d8f0*/  BSYNC B0 ;  /* 0x0000000000007941 */ /* 0x000fea0003800000 */
.L_x_6803:
        /* <DEDUP_REMOVED lines=88> */
.L_x_6806:
[----:B------:R-:W-:Y:S05]  /*de80*/  BSYNC B0 ;  /* 0x0000000000007941 */ /* 0x000fea0003800000 */
.L_x_6805:
        /* <DEDUP_REMOVED lines=88> */
.L_x_6808:
[----:B------:R-:W-:Y:S05]  /*e410*/  BSYNC B0 ;  /* 0x0000000000007941 */ /* 0x000fea0003800000 */
.L_x_6807:
[----:B------:R4:W-:Y:S02]  /*e420*/  STS.128 [R208+0x4000], R20 ;  /* 0x00400014d0007388 */ /* 0x0009e40000000c00 */
.L_x_6802:
[----:B------:R-:W-:Y:S05]  /*e430*/  BSYNC B1 ;  /* 0x0000000000017941 */ /* 0x000fea0003800000 */
.L_x_6801:
        /* <DEDUP_REMOVED lines=95> */
.L_x_6812:
[----:B------:R-:W-:Y:S05]  /*ea30*/  BSYNC B0 ;  /* 0x0000000000007941 */ /* 0x000fea0003800000 */
.L_x_6811:
        /* <DEDUP_REMOVED lines=91> */
.L_x_6814:
[----:B------:R-:W-:Y:S05]  /*eff0*/  BSYNC B0 ;  /* 0x0000000000007941 */ /* 0x000fea0003800000 */
.L_x_6813:
        /* <DEDUP_REMOVED lines=91> */
.L_x_6816:
[----:B------:R-:W-:Y:S05]  /*f5b0*/  BSYNC B0 ;  /* 0x0000000000007941 */ /* 0x000fea0003800000 */
.L_x_6815:
[----:B------:R1:W-:Y:S02]  /*f5c0*/  STS.128 [R208+0x4800], R20 ;  /* 0x00480014d0007388 */ /* 0x0003e40000000c00 */
.L_x_6810:
[----:B------:R-:W-:Y:S05]  /*f5d0*/  BSYNC B1 ;  /* 0x0000000000017941 */ /* 0x000fea0003800000 */
.L_x_6809:
        /* <DEDUP_REMOVED lines=96> */
.L_x_6820:
[----:B------:R-:W-:Y:S05]  /*fbe0*/  BSYNC B0 ;  /* 0x0000000000007941 */ /* 0x000fea0003800000 */
.L_x_6819:
        /* <DEDUP_REMOVED lines=90> */
.L_x_6822:
[----:B------:R-:W-:Y:S05]  /*10190*/  BSYNC B0 ;  /* 0x0000000000007941 */ /* 0x000fea0003800000 */
.L_x_6821:
        /* <DEDUP_REMOVED lines=90> */
.L_x_6824:
[----:B------:R-:W-:Y:S05]  /*10740*/  BSYNC B0 ;  /* 0x0000000000007941 */ /* 0x000fea0003800000 */
.L_x_6823:
[----:B------:R4:W-:Y:S02]  /*10750*/  STS.128 [R208+0x5000], R20 ;  /* 0x00500014d0007388 */ /* 0x0009e40000000c00 */
.L_x_6818:
[----:B------:R-:W-:Y:S05]  /*10760*/  BSYNC B1 ;  /* 0x0000000000017941 */ /* 0x000fea0003800000 */
.L_x_6817:
        /* <DEDUP_REMOVED lines=95> */
.L_x_6826:
[----:B------:R-:W-:Y:S05]  /*10d60*/  BSYNC B0 ;  /* 0x0000000000007941 */ /* 0x000fea0003800000 */
.L_x_6825:
        /* <DEDUP_REMOVED lines=91> */
.L_x_6828:
[----:B------:R-:W-:Y:S05]  /*11320*/  BSYNC B0 ;  /* 0x0000000000007941 */ /* 0x000fea0003800000 */
.L_x_6827:
        /* <DEDUP_REMOVED lines=94> */
.L_x_6830:
[----:B------:R-:W-:Y:S05]  /*11910*/  BSYNC B0 ;  /* 0x0000000000007941 */ /* 0x000fea0003800000 */
.L_x_6829:
[----:B------:R1:W-:Y:S01]  /*11920*/  STS.128 [R208+0x5800], R20 ;  /* 0x00580014d0007388 */ /* 0x0003e20000000c00 */
[----:B------:R-:W-:Y:S05]  /*11930*/  BRA `(.L_x_6794) ;  /* 0x0000000000b07947 */ /* 0x000fea0003800000 */
.L_x_6768:
        /* <DEDUP_REMOVED lines=44> */
.L_x_6794:
[----:B------:R-:W-:Y:S05]  /*11c00*/  BSYNC B2 ;  /* 0x0000000000027941 */ /* 0x000fea0003800000 */
.L_x_6767:
[----:B------:R-:W-:Y:S01]  /*11c10*/  VIADD R212, R134, 0xffffffff ;  /* 0xffffffff86d47836 */ /* 0x000fe20000000000 */
[----:B------:R-:W-:Y:S01]  /*11c20*/  ULDC.64 UR10, c[0x0][0x218] ;  /* 0x00008600000a7ab9 */ /* 0x000fe20000000a00 */
[----:B------:R-:W-:Y:S01]  /*11c30*/  IMAD.SHL.U32 R201, R140, 0x8, RZ ;  /* 0x000000088cc97824 */ /* 0x000fe200078e00ff */
[----:B------:R-:W-:Y:S01]  /*11c40*/  LEA R210, P0, R130, UR10, 0x1 ;  /* 0x0000000a82d27c11 */ /* 0x000fe2000f8008ff */
[----:B------:R-:W-:Y:S01]  /*11c50*/  IMAD.SHL.U32 R2, R212, 0x40, RZ ;  /* 0x00000040d4027824 */ /* 0x000fe200078e00ff */
[----:B------:R-:W-:Y:S01]  /*11c60*/  ULDC.64 UR8, c[0x0][0x220] ;  /* 0x0000880000087ab9 */ /* 0x000fe20000000a00 */
[----:B------:R-:W-:Y:S01]  /*11c70*/  ULDC.64 UR14, c[0x0][0x398] ;  /* 0x0000e600000e7ab9 */ /* 0x000fe20000000a00 */
[----:B------:R-:W-:Y:S01]  /*11c80*/  LEA.HI.X R209, R130, UR11, R52, 0x1, P0 ;  /* 0x0000000b82d17c11 */ /* 0x000fe200080f0c34 */
[----:B------:R-:W-:Y:S02]  /*11c90*/  IMAD.IADD R3, R57, 0x1, -R2 ;  /* 0x0000000139037824 */ /* 0x000fe400078e0a02 */
[----:B------:R-:W-:-:S03]  /*11ca0*/  IMAD R218, R56, 0x10, R59 ;  /* 0x0000001038da7824 */ /* 0x000fc600078e023b */
        /* <DEDUP_REMOVED lines=137> */
[----:B------:R-:W-:-:S03]  /*12540*/  VIADD R180, R199, 0x5800 ;  /* 0x00005800c7b47836 */ /* 0x000fc60000000000 */
[----:B------:R-:W-:Y:S01]  /*12550*/  @!PT LDS RZ, [RZ] ;  /* 0x00000000fffff984 */ /* 0x000fe20000000800 */
[----:B------:R-:W-:Y:S01]  /*12560*/  @!PT LDS RZ, [RZ] ;  /* 0x00000000fffff984 */ /* 0x000fe20000000800 */
[----:B------:R-:W-:Y:S01]  /*12570*/  @!PT LDS RZ, [RZ] ;  /* 0x00000000fffff984 */ /* 0x000fe20000000800 */
[----:B------:R-:W-:Y:S04]  /*12580*/  @!P0 LDGSTS.E.BYPASS.LTC128B.128 [R208+0xd800], desc[UR6][R14.64] ;  /* 0x0d8000000ed08fae */ /* 0x000fe8000b901d46 */
[----:B------:R-:W-:Y:S04]  /*12590*/  @!P0 LDGSTS.E.BYPASS.LTC128B.128 [R208+0xf800], desc[UR6][R14.64+0x80] ;  /* 0x0f8000800ed08fae */ /* 0x000fe8000b901d46 */
[----:B------:R2:W-:Y:S04]  /*125a0*/  @!P0 LDGSTS.E.BYPASS.LTC128B.128 [R208+0x11800], desc[UR6][R14.64+0x100] ;  /* 0x118001000ed08fae */ /* 0x0005e8000b901d46 */
[----:B-1----:R-:W-:Y:S04]  /*125b0*/  LDSM.16.M88.4 R8, [R202] ;  /* 0x00000000ca08783b */ /* 0x002fe80000000200 */
[----:B------:R-:W2:Y:S04]  /*125c0*/  LDSM.16.M88.4 R20, [R201+0x6000] ;  /* 0x00600000c914783b */ /* 0x000ea80000000200 */
[----:B------:R-:W-:Y:S04]  /*125d0*/  LDSM.16.M88.4 R84, [R200] ;  /* 0x00000000c854783b */ /* 0x000fe80000000200 */
[----:B------:R-:W-:Y:S04]  /*125e0*/  LDSM.16.M88.4 R24, [R199] ;  /* 0x00000000c718783b */ /* 0x000fe80000000200 */
[----:B------:R-:W-:Y:S04]  /*125f0*/  LDSM.16.M88.4 R88, [R198] ;  /* 0x00000000c658783b */ /* 0x000fe80000000200 */
[----:B------:R-:W-:Y:S04]  /*12600*/  LDSM.16.M88.4 R16, [R195+0x6000] ;  /* 0x00600000c310783b */ /* 0x000fe80000000200 */
[----:B------:R-:W1:Y:S04]  /*12610*/  LDSM.16.M88.4 R72, [R201+0x6800] ;  /* 0x00680000c948783b */ /* 0x000e680000000200 */
[----:B------:R-:W3:Y:S04]  /*12620*/  LDSM.16.M88.4 R64, [R201+0x7000] ;  /* 0x00700000c940783b */ /* 0x000ee80000000200 */
[----:B------:R-:W4:Y:S04]  /*12630*/  LDSM.16.M88.4 R28, [R201+0x7800] ;  /* 0x00780000c91c783b */ /* 0x000f280000000200 */
[----:B------:R-:W-:Y:S04]  /*12640*/  LDSM.16.M88.4 R44, [R197] ;  /* 0x00000000c52c783b */ /* 0x000fe80000000200 */
[----:B------:R-:W5:Y:S01]  /*12650*/  LDSM.16.M88.4 R76, [R188] ;  /* 0x00000000bc4c783b */ /* 0x000f620000000200 */
[C---:B--2---:R-:W-:Y:S03]  /*12660*/  HMMA.16816.F32 R12, R8.reuse, R20, RZ ;  /* 0x00000014080c723c */ /* 0x044fe600000018ff */
[----:B------:R-:W2:Y:S04]  /*12670*/  LDSM.16.M88.4 R104, [R199+0x800] ;  /* 0x00080000c768783b */ /* 0x000ea80000000200 */
[----:B------:R-:W-:Y:S01]  /*12680*/  LDSM.16.M88.4 R40, [R199+0x1800] ;  /* 0x00180000c728783b */ /* 0x000fe20000000200 */
[C---:B------:R-:W-:Y:S03]  /*12690*/  HMMA.16816.F32 R20, R8.reuse, R22, RZ ;  /* 0x000000160814723c */ /* 0x040fe600000018ff */
[----:B------:R-:W-:Y:S04]  /*126a0*/  LDSM.16.M88.4 R36, [R202+0x2000] ;  /* 0x00200000ca24783b */ /* 0x000fe80000000200 */
[----:B------:R-:W-:Y:S04]  /*126b0*/  LDSM.16.M88.4 R48, [R201+0x8000] ;  /* 0x00800000c930783b */ /* 0x000fe80000000200 */
[----:B------:R-:W-:Y:S01]  /*126c0*/  LDSM.16.M88.4 R100, [R195+0x6800] ;  /* 0x00680000c364783b */ /* 0x000fe20000000200 */
[----:B-1----:R-:W-:Y:S03]  /*126d0*/  HMMA.16816.F32 R32, R8, R72, RZ ;  /* 0x000000480820723c */ /* 0x002fe600000018ff */
[----:B------:R-:W-:Y:S04]  /*126e0*/  LDSM.16.M88.4 R92, [R195+0x7800] ;  /* 0x00780000c35c783b */ /* 0x000fe80000000200 */
[----:B------:R-:W-:Y:S01]  /*126f0*/  LDSM.16.M88.4 R80, [R199+0x2000] ;  /* 0x00200000c750783b */ /* 0x000fe20000000200 */
[C---:B------:R-:W-:Y:S03]  /*12700*/  HMMA.16816.F32 R12, R84.reuse, R24, R12 ;  /* 0x00000018540c723c */ /* 0x040fe6000000180c */
[----:B------:R-:W-:Y:S03]  /*12710*/  LDSM.16.M88.4 R96, [R188+0x800] ;  /* 0x00080000bc60783b */ /* 0x000fe60000000200 */
[----:B------:R-:W-:Y:S01]  /*12720*/  HMMA.16816.F32 R20, R84, R26, R20 ;  /* 0x0000001a5414723c */ /* 0x000fe20000001814 */
[----:B------:R-:W1:Y:S04]  /*12730*/  LDSM.16.M88.4 R24, [R199+0x1000] ;  /* 0x00100000c718783b */ /* 0x000e680000000200 */
[----:B------:R-:W-:Y:S01]  /*12740*/  LDSM.16.M88.4 R108, [R201+0x8800] ;  /* 0x00880000c96c783b */ /* 0x000fe20000000200 */
[C---:B------:R-:W-:Y:S03]  /*12750*/  HMMA.16816.F32 R72, R8.reuse, R74, RZ ;  /* 0x0000004a0848723c */ /* 0x040fe600000018ff */
[----:B------:R-:W0:Y:S03]  /*12760*/  LDGDEPBAR ;  /* 0x00000000000079af */ /* 0x000e260000000000 */
[----:B---3--:R-:W-:Y:S06]  /*12770*/  HMMA.16816.F32 R68, R8, R64, RZ ;  /* 0x000000400844723c */ /* 0x008fec00000018ff */
[----:B------:R-:W-:Y:S06]  /*12780*/  HMMA.16816.F32 R12, R88, R16, R12 ;  /* 0x00000010580c723c */ /* 0x000fec000000180c */
[----:B------:R-:W-:Y:S06]  /*12790*/  HMMA.16816.F32 R64, R8, R66, RZ ;  /* 0x000000420840723c */ /* 0x000fec00000018ff */
[----:B------:R-:W-:Y:S01]  /*127a0*/  HMMA.16816.F32 R20, R88, R18, R20 ;  /* 0x000000125814723c */ /* 0x000fe20000001814 */
[----:B------:R-:W3:Y:S05]  /*127b0*/  LDSM.16.M88.4 R16, [R195+0x7000] ;  /* 0x00700000c310783b */ /* 0x000eea0000000200 */
[C---:B----4-:R-:W-:Y:S06]  /*127c0*/  HMMA.16816.F32 R60, R8.reuse, R28, RZ ;  /* 0x0000001c083c723c */ /* 0x050fec00000018ff */
[----:B------:R-:W-:Y:S01]  /*127d0*/  HMMA.16816.F32 R8, R8, R30, RZ ;  /* 0x0000001e0808723c */ /* 0x000fe200000018ff */
[----:B------:R-:W4:Y:S05]  /*127e0*/  LDSM.16.M88.4 R28, [R200+0x2000] ;  /* 0x00200000c81c783b */ /* 0x000f2a0000000200 */
[----:B-----5:R-:W-:Y:S06]  /*127f0*/  HMMA.16816.F32 R12, R44, R76, R12 ;  /* 0x0000004c2c0c723c */ /* 0x020fec000000180c */
        /* <DEDUP_REMOVED lines=8> */
[----:B------:R-:W-:Y:S04]  /*12880*/  LDSM.16.M88.4 R8, [R198+0x2000] ;  /* 0x00200000c608783b */ /* 0x000fe80000000200 */
[----:B------:R-:W-:Y:S01]  /*12890*/  LDSM.16.M88.4 R40, [R195+0x8000] ;  /* 0x00800000c328783b */ /* 0x000fe20000000200 */
[----:B------:R-:W-:Y:S06]  /*128a0*/  HMMA.16816.F32 R12, R36, R48, R12 ;  /* 0x00000030240c723c */ /* 0x000fec000000180c */
[----:B------:R-:W-:Y:S01]  /*128b0*/  HMMA.16816.F32 R20, R44, R78, R20 ;  /* 0x0000004e2c14723c */ /* 0x000fe20000001814 */
[----:B------:R-:W2:Y:S05]  /*128c0*/  LDSM.16.M88.4 R76, [R188+0x1800] ;  /* 0x00180000bc4c783b */ /* 0x000eaa0000000200 */
        /* <DEDUP_REMOVED lines=8> */
[----:B------:R-:W-:Y:S04]  /*12950*/  LDSM.16.M88.4 R92, [R197+0x2000] ;  /* 0x00200000c55c783b */ /* 0x000fe80000000200 */
[----:B------:R-:W-:Y:S01]  /*12960*/  LDSM.16.M88.4 R84, [R202+0x4000] ;  /* 0x00400000ca54783b */ /* 0x000fe20000000200 */
[----:B----4-:R-:W-:Y:S06]  /*12970*/  HMMA.16816.F32 R12, R28, R80, R12 ;  /* 0x000000501c0c723c */ /* 0x010fec000000180c */
[----:B------:R-:W-:Y:S01]  /*12980*/  HMMA.16816.F32 R20, R36, R50, R20 ;  /* 0x000000322414723c */ /* 0x000fe20000001814 */
[----:B------:R-:W4:Y:S05]  /*12990*/  LDSM.16.M88.4 R48, [R201+0x9800] ;  /* 0x00980000c930783b */ /* 0x000f2a0000000200 */
        /* <DEDUP_REMOVED lines=9> */
[----:B------:R-:W-:Y:S01]  /*12a30*/  LDSM.16.M88.4 R44, [R195+0x9000] ;  /* 0x00900000c32c783b */ /* 0x000fe20000000200 */
[----:B------:R-:W-:Y:S06]  /*12a40*/  HMMA.16816.F32 R12, R8, R40, R12 ;  /* 0x00000028080c723c */ /* 0x000fec000000180c */
[----:B------:R-:W-:Y:S01]  /*12a50*/  HMMA.16816.F32 R20, R28, R82, R20 ;  /* 0x000000521c14723c */ /* 0x000fe20000001814 */
[----:B------:R-:W5:Y:S05]  /*12a60*/  LDSM.16.M88.4 R80, [R195+0x8800] ;  /* 0x00880000c350783b */ /* 0x000f6a0000000200 */
[C---:B------:R-:W-:Y:S06]  /*12a70*/  HMMA.16816.F32 R32, R36.reuse, R108, R32 ;  /* 0x0000006c2420723c */ /* 0x040fec0000001820 */
[C---:B------:R-:W-:Y:S06]  /*12a80*/  HMMA.16816.F32 R72, R36.reuse, R110, R72 ;  /* 0x0000006e2448723c */ /* 0x040fec0000001848 */
[C---:B---3--:R-:W-:Y:S06]  /*12a90*/  HMMA.16816.F32 R68, R36.reuse, R16, R68 ;  /* 0x000000102444723c */ /* 0x048fec0000001844 */
[C---:B------:R-:W-:Y:S01]  /*12aa0*/  HMMA.16816.F32 R64, R36.reuse, R18, R64 ;  /* 0x000000122440723c */ /* 0x040fe20000001840 */
[----:B------:R-:W3:Y:S05]  /*12ab0*/  LDSM.16.M88.4 R16, [R195+0x9800] ;  /* 0x00980000c310783b */ /* 0x000eea0000000200 */
[C---:B----4-:R-:W-:Y:S06]  /*12ac0*/  HMMA.16816.F32 R60, R36.reuse, R48, R60 ;  /* 0x00000030243c723c */ /* 0x050fec000000183c */
[----:B------:R-:W-:Y:S01]  /*12ad0*/  HMMA.16816.F32 R88, R36, R50, R88 ;  /* 0x000000322458723c */ /* 0x000fe20000001858 */
[----:B------:R-:W-:Y:S04]  /*12ae0*/  LDSM.16.M88.4 R48, [R200+0x4000] ;  /* 0x00400000c830783b */ /* 0x000fe80000000200 */
[----:B------:R-:W4:Y:S01]  /*12af0*/  LDSM.16.M88.4 R36, [R199+0x4000] ;  /* 0x00400000c724783b */ /* 0x000f220000000200 */
[----:B------:R-:W-:Y:S06]  /*12b00*/  HMMA.16816.F32 R12, R92, R100, R12 ;  /* 0x000000645c0c723c */ /* 0x000fec000000180c */
        /* <DEDUP_REMOVED lines=11> */
[----:B------:R-:W1:Y:S01]  /*12bc0*/  LDSM.16.M88.4 R96, [R195+0xa000] ;  /* 0x00a00000c360783b */ /* 0x000e620000000200 */
[----:B--2---:R-:W-:Y:S06]  /*12bd0*/  HMMA.16816.F32 R12, R84, R76, R12 ;  /* 0x0000004c540c723c */ /* 0x004fec000000180c */
[----:B------:R-:W-:Y:S01]  /*12be0*/  HMMA.16816.F32 R20, R92, R102, R20 ;  /* 0x000000665c14723c */ /* 0x000fe20000001814 */
[----:B------:R-:W2:Y:S05]  /*12bf0*/  LDSM.16.M88.4 R100, [R201+0xa800] ;  /* 0x00a80000c964783b */ /* 0x000eaa0000000200 */
[C---:B-----5:R-:W-:Y:S06]  /*12c00*/  HMMA.16816.F32 R32, R8.reuse, R80, R32 ;  /* 0x000000500820723c */ /* 0x060fec0000001820 */
[C---:B------:R-:W-:Y:S01]  /*12c10*/  HMMA.16816.F32 R72, R8.reuse, R82, R72 ;  /* 0x000000520848723c */ /* 0x040fe20000001848 */
[----:B------:R-:W5:Y:S05]  /*12c20*/  LDSM.16.M88.4 R80, [R201+0xb000] ;  /* 0x00b00000c950783b */ /* 0x000f6a0000000200 */
[C---:B------:R-:W-:Y:S06]  /*12c30*/  HMMA.16816.F32 R68, R8.reuse, R44, R68 ;  /* 0x0000002c0844723c */ /* 0x040fec0000001844 */
[C---:B------:R-:W-:Y:S01]  /*12c40*/  HMMA.16816.F32 R64, R8.reuse, R46, R64 ;  /* 0x0000002e0840723c */ /* 0x040fe20000001840 */
[----:B------:R-:W-:Y:S05]  /*12c50*/  LDSM.16.M88.4 R44, [R199+0x4800] ;  /* 0x00480000c72c783b */ /* 0x000fea0000000200 */
[C---:B---3--:R-:W-:Y:S06]  /*12c60*/  HMMA.16816.F32 R60, R8.reuse, R16, R60 ;  /* 0x00000010083c723c */ /* 0x048fec000000183c */
[----:B------:R-:W-:Y:S01]  /*12c70*/  HMMA.16816.F32 R88, R8, R18, R88 ;  /* 0x000000120858723c */ /* 0x000fe20000001858 */
[----:B------:R-:W-:Y:S04]  /*12c80*/  LDSM.16.M88.4 R8, [R197+0x4000] ;  /* 0x00400000c508783b */ /* 0x000fe80000000200 */
[----:B------:R-:W-:Y:S01]  /*12c90*/  LDSM.16.M88.4 R16, [R188+0x4000] ;  /* 0x00400000bc10783b */ /* 0x000fe20000000200 */
[----:B----4-:R-:W-:Y:S06]  /*12ca0*/  HMMA.16816.F32 R12, R48, R36, R12 ;  /* 0x00000024300c723c */ /* 0x010fec000000180c */
[----:B------:R-:W-:Y:S01]  /*12cb0*/  HMMA.16816.F32 R20, R84, R78, R20 ;  /* 0x0000004e5414723c */ /* 0x000fe20000001814 */
[----:B------:R-:W3:Y:S05]  /*12cc0*/  LDSM.16.M88.4 R76, [R201+0xb800] ;  /* 0x00b80000c94c783b */ /* 0x000eea0000000200 */
[C---:B------:R-:W-:Y:S06]  /*12cd0*/  HMMA.16816.F32 R32, R92.reuse, R40, R32 ;  /* 0x000000285c20723c */ /* 0x040fec0000001820 */
[C---:B------:R-:W-:Y:S01]  /*12ce0*/  HMMA.16816.F32 R72, R92.reuse, R42, R72 ;  /* 0x0000002a5c48723c */ /* 0x040fe20000001848 */
[----:B------:R-:W4:Y:S05]  /*12cf0*/  LDSM.16.M88.4 R40, [R199+0x5000] ;  /* 0x00500000c728783b */ /* 0x000f2a0000000200 */
[C---:B-1----:R-:W-:Y:S06]  /*12d00*/  HMMA.16816.F32 R68, R92.reuse, R24, R68 ;  /* 0x000000185c44723c */ /* 0x042fec0000001844 */
[C---:B------:R-:W-:Y:S01]  /*12d10*/  HMMA.16816.F32 R64, R92.reuse, R26, R64 ;  /* 0x0000001a5c40723c */ /* 0x040fe20000001840 */
[----:B------:R-:W-:Y:S05]  /*12d20*/  LDSM.16.M88.4 R24, [R195+0xa800] ;  /* 0x00a80000c318783b */ /* 0x000fea0000000200 */
[C---:B------:R-:W-:Y:S06]  /*12d30*/  HMMA.16816.F32 R60, R92.reuse, R104, R60 ;  /* 0x000000685c3c723c */ /* 0x040fec000000183c */
[----:B------:R-:W-:Y:S06]  /*12d40*/  HMMA.16816.F32 R88, R92, R106, R88 ;  /* 0x0000006a5c58723c */ /* 0x000fec0000001858 */
[----:B------:R-:W-:Y:S06]  /*12d50*/  HMMA.16816.F32 R12, R28, R96, R12 ;  /* 0x000000601c0c723c */ /* 0x000fec000000180c */
[----:B------:R-:W-:Y:S01]  /*12d60*/  HMMA.16816.F32 R20, R48, R38, R20 ;  /* 0x000000263014723c */ /* 0x000fe20000001814 */
[----:B------:R-:W1:Y:S05]  /*12d70*/  LDSM.16.M88.4 R36, [R199+0x5800] ;  /* 0x00580000c724783b */ /* 0x000e6a0000000200 */
[C---:B--2---:R-:W-:Y:S06]  /*12d80*/  HMMA.16816.F32 R32, R84.reuse, R100, R32 ;  /* 0x000000645420723c */ /* 0x044fec0000001820 */
[C---:B------:R-:W-:Y:S06]  /*12d90*/  HMMA.16816.F32 R72, R84.reuse, R102, R72 ;  /* 0x000000665448723c */ /* 0x040fec0000001848 */
[C---:B-----5:R-:W-:Y:S06]  /*12da0*/  HMMA.16816.F32 R68, R84.reuse, R80, R68 ;  /* 0x000000505444723c */ /* 0x060fec0000001844 */
[C---:B------:R-:W-:Y:S01]  /*12db0*/  HMMA.16816.F32 R64, R84.reuse, R82, R64 ;  /* 0x000000525440723c */ /* 0x040fe20000001840 */
[----:B------:R-:W2:Y:S05]  /*12dc0*/  LDSM.16.M88.4 R80, [R195+0xb000] ;  /* 0x00b00000c350783b */ /* 0x000eaa0000000200 */
[C---:B---3--:R-:W-:Y:S06]  /*12dd0*/  HMMA.16816.F32 R60, R84.reuse, R76, R60 ;  /* 0x0000004c543c723c */ /* 0x048fec000000183c */
[----:B------:R-:W-:Y:S01]  /*12de0*/  HMMA.16816.F32 R88, R84, R78, R88 ;  /* 0x0000004e5458723c */ /* 0x000fe20000001858 */
[----:B------:R-:W-:Y:S05]  /*12df0*/  LDSM.16.M88.4 R76, [R188+0x4800] ;  /* 0x00480000bc4c783b */ /* 0x000fea0000000200 */
[----:B------:R-:W-:Y:S06]  /*12e00*/  HMMA.16816.F32 R12, R8, R16, R12 ;  /* 0x00000010080c723c */ /* 0x000fec000000180c */
[----:B------:R-:W-:Y:S06]  /*12e10*/  HMMA.16816.F32 R20, R28, R98, R20 ;  /* 0x000000621c14723c */ /* 0x000fec0000001814 */
[C---:B------:R-:W-:Y:S06]  /*12e20*/  HMMA.16816.F32 R32, R48.reuse, R44, R32 ;  /* 0x0000002c3020723c */ /* 0x040fec0000001820 */
[C---:B------:R-:W-:Y:S06]  /*12e30*/  HMMA.16816.F32 R72, R48.reuse, R46, R72 ;  /* 0x0000002e3048723c */ /* 0x040fec0000001848 */
[----:B----4-:R-:W-:Y:S01]  /*12e40*/  HMMA.16816.F32 R68, R48, R40, R68 ;  /* 0x000000283044723c */ /* 0x010fe20000001844 */
[----:B------:R-:W-:Y:S01]  /*12e50*/  FMUL.FTZ R13, R13, UR15 ;  /* 0x0000000f0d0d7c20 */ /* 0x000fe20008410000 */
[----:B------:R-:W-:-:S04]  /*12e60*/  FMUL.FTZ R6, R12, UR15 ;  /* 0x0000000f0c067c20 */ /* 0x000fc80008410000 */
[C---:B------:R-:W-:Y:S01]  /*12e70*/  HMMA.16816.F32 R64, R48.reuse, R42, R64 ;  /* 0x0000002a3040723c */ /* 0x040fe20000001840 */
[----:B------:R-:W3:Y:S01]  /*12e80*/  LDSM.16.M88.4 R40, [R195+0xb800] ;  /* 0x00b80000c328783b */ /* 0x000ee20000000200 */
[----:B------:R-:W4:Y:S04]  /*12e90*/  MUFU.TANH R6, R6 ;  /* 0x0000000600067308 */ /* 0x000f280000002400 */
[C---:B-1----:R-:W-:Y:S06]  /*12ea0*/  HMMA.16816.F32 R60, R48.reuse, R36, R60 ;  /* 0x00000024303c723c */ /* 0x042fec000000183c */
[----:B------:R-:W-:Y:S06]  /*12eb0*/  HMMA.16816.F32 R88, R48, R38, R88 ;  /* 0x000000263058723c */ /* 0x000fec0000001858 */
[----:B------:R-:W-:Y:S01]  /*12ec0*/  HMMA.16816.F32 R20, R8, R18, R20 ;  /* 0x000000120814723c */ /* 0x000fe20000001814 */
[----:B------:R-:W1:Y:S05]  /*12ed0*/  LDSM.16.M88.4 R16, [R188+0x5000] ;  /* 0x00500000bc10783b */ /* 0x000e6a0000000200 */
[C---:B------:R-:W-:Y:S01]  /*12ee0*/  HMMA.16816.F32 R32, R28.reuse, R24, R32 ;  /* 0x000000181c20723c */ /* 0x040fe20000001820 */
[----:B------:R5:W4:Y:S05]  /*12ef0*/  MUFU.TANH R24, R13 ;  /* 0x0000000d00187308 */ /* 0x000b2a0000002400 */
[----:B------:R-:W-:Y:S01]  /*12f00*/  HMMA.16816.F32 R72, R28, R26, R72 ;  /* 0x0000001a1c48723c */ /* 0x000fe20000001848 */
[----:B------:R-:W-:-:S05]  /*12f10*/  FMUL.FTZ R25, R14, UR15 ;  /* 0x0000000f0e197c20 */ /* 0x000fca0008410000 */
[C---:B--2---:R-:W-:Y:S01]  /*12f20*/  HMMA.16816.F32 R68, R28.reuse, R80, R68 ;  /* 0x000000501c44723c */ /* 0x044fe20000001844 */
[----:B------:R-:W-:Y:S01]  /*12f30*/  FMUL.FTZ R26, R15, UR15 ;  /* 0x0000000f0f1a7c20 */ /* 0x000fe20008410000 */
[----:B------:R-:W-:Y:S01]  /*12f40*/  MUFU.TANH R25, R25 ;  /* 0x0000001900197308 */ /* 0x000fe20000002400 */
[----:B-----5:R-:W2:Y:S03]  /*12f50*/  LDSM.16.M88.4 R12, [R188+0x5800] ;  /* 0x00580000bc0c783b */ /* 0x020ea60000000200 */
[C---:B------:R-:W-:Y:S01]  /*12f60*/  HMMA.16816.F32 R64, R28.reuse, R82, R64 ;  /* 0x000000521c40723c */ /* 0x040fe20000001840 */
[----:B------:R-:W-:Y:S01]  /*12f70*/  FMUL.FTZ R20, R20, UR15 ;  /* 0x0000000f14147c20 */ /* 0x000fe20008410000 */
[----:B------:R-:W-:Y:S02]  /*12f80*/  FMUL.FTZ R22, R22, UR15 ;  /* 0x0000000f16167c20 */ /* 0x000fe40008410000 */
[----:B------:R-:W-:Y:S01]  /*12f90*/  MUFU.TANH R26, R26 ;  /* 0x0000001a001a7308 */ /* 0x000fe20000002400 */
[----:B------:R-:W-:Y:S01]  /*12fa0*/  FMUL.FTZ R21, R21, UR15 ;  /* 0x0000000f15157c20 */ /* 0x000fe20008410000 */
[----:B------:R-:W-:Y:S01]  /*12fb0*/  FMUL.FTZ R23, R23, UR15 ;  /* 0x0000000f17177c20 */ /* 0x000fe20008410000 */
[----:B---3--:R-:W-:Y:S01]  /*12fc0*/  HMMA.16816.F32 R60, R28, R40, R60 ;  /* 0x000000281c3c723c */ /* 0x008fe2000000183c */
[----:B------:R-:W-:-:S04]  /*12fd0*/  DEPBAR.LE SB0, 0x0 ;  /* 0x000080000000791a */ /* 0x000fc80000000000 */
[----:B------:R-:W3:Y:S01]  /*12fe0*/  MUFU.TANH R20, R20 ;  /* 0x0000001400147308 */ /* 0x000ee20000002400 */
[----:B------:R-:W-:Y:S06]  /*12ff0*/  HMMA.16816.F32 R88, R28, R42, R88 ;  /* 0x0000002a1c58723c */ /* 0x000fec0000001858 */
[C---:B-1----:R-:W-:Y:S01]  /*13000*/  HMMA.16816.F32 R68, R8.reuse, R16, R68 ;  /* 0x000000100844723c */ /* 0x042fe20000001844 */
[----:B------:R-:W-:Y:S01]  /*13010*/  IMAD.IADD R28, R2, 0x1, R211 ;  /* 0x00000001021c7824 */ /* 0x000fe200078e02d3 */
[----:B------:R-:W1:Y:S04]  /*13020*/  MUFU.TANH R22, R22 ;  /* 0x0000001600167308 */ /* 0x000e680000002400 */
[----:B------:R-:W-:Y:S01]  /*13030*/  HMMA.16816.F32 R32, R8, R76, R32 ;  /* 0x0000004c0820723c */ /* 0x000fe20000001820 */
[----:B------:R-:W-:-:S03]  /*13040*/  SHF.R.S32.HI R17, RZ, 0x1f, R0 ;  /* 0x0000001fff117819 */ /* 0x000fc60000011400 */
[----:B------:R-:W5:Y:S01]  /*13050*/  MUFU.TANH R21, R21 ;  /* 0x0000001500157308 */ /* 0x000f620000002400 */
[----:B------:R-:W-:Y:S01]  /*13060*/  LEA.HI R17, R17, R0, RZ, 0x2 ;  /* 0x0000000011117211 */ /* 0x000fe200078f10ff */
[----:B------:R-:W-:Y:S01]  /*13070*/  HMMA.16816.F32 R72, R8, R78, R72 ;  /* 0x0000004e0848723c */ /* 0x000fe20000001848 */
[----:B------:R-:W-:Y:S02]  /*13080*/  LOP3.LUT R0, R3, R4, RZ, 0xfc, !PT ;  /* 0x0000000403007212 */ /* 0x000fe400078efcff */
[----:B------:R-:W-:-:S03]  /*13090*/  SHF.R.S32.HI R17, RZ, 0x2, R17 ;  /* 0x00000002ff117819 */ /* 0x000fc60000011411 */
[----:B------:R-:W-:Y:S01]  /*130a0*/  HMMA.16816.F32 R64, R8, R18, R64 ;  /* 0x000000120840723c */ /* 0x000fe20000001840 */
[----:B------:R-:W5:Y:S01]  /*130b0*/  MUFU.TANH R23, R23 ;  /* 0x0000001700177308 */ /* 0x000f620000002400 */
[----:B------:R-:W-:-:S04]  /*130c0*/  IMAD.IADD R218, R17, 0x1, R218 ;  /* 0x0000000111da7824 */ /* 0x000fc800078e02da */
[C---:B--2---:R-:W-:Y:S01]  /*130d0*/  HMMA.16816.F32 R60, R8.reuse, R12, R60 ;  /* 0x0000000c083c723c */ /* 0x044fe2000000183c */
[----:B------:R-:W-:Y:S02]  /*130e0*/  VIADD R217, R218, 0x8 ;  /* 0x00000008dad97836 */ /* 0x000fe40000000000 */
[----:B------:R-:W-:Y:S01]  /*130f0*/  FMUL.FTZ R70, R70, UR15 ;  /* 0x0000000f46467c20 */ /* 0x000fe20008410000 */
[----:B------:R-:W-:Y:S01]  /*13100*/  FMUL.FTZ R68, R68, UR15 ;  /* 0x0000000f44447c20 */ /* 0x000fe20008410000 */
[----:B------:R-:W-:Y:S01]  /*13110*/  FMUL.FTZ R71, R71, UR15 ;  /* 0x0000000f47477c20 */ /* 0x000fe20008410000 */
[----:B------:R-:W-:Y:S01]  /*13120*/  FMUL.FTZ R69, R69, UR15 ;  /* 0x0000000f45457c20 */ /* 0x000fe20008410000 */
[----:B------:R-:W-:Y:S01]  /*13130*/  HMMA.16816.F32 R88, R8, R14, R88 ;  /* 0x0000000e0858723c */ /* 0x000fe20000001858 */
[----:B------:R-:W2:Y:S01]  /*13140*/  LDC R8, c[0x0][0x394] ;  /* 0x0000e500ff087b82 */ /* 0x000ea20000000800 */
[----:B------:R-:W-:Y:S01]  /*13150*/  FMUL.FTZ R34, R34, UR15 ;  /* 0x0000000f22227c20 */ /* 0x000fe20008410000 */
[----:B------:R-:W-:Y:S01]  /*13160*/  FMUL.FTZ R32, R32, UR15 ;  /* 0x0000000f20207c20 */ /* 0x000fe20008410000 */
[----:B------:R-:W-:Y:S01]  /*13170*/  FMUL.FTZ R3, R35, UR15 ;  /* 0x0000000f23037c20 */ /* 0x000fe20008410000 */
[----:B------:R-:W-:Y:S01]  /*13180*/  FMUL.FTZ R33, R33, UR15 ;  /* 0x0000000f21217c20 */ /* 0x000fe20008410000 */
[----:B------:R-:W5:Y:S01]  /*13190*/  MUFU.TANH R13, R34 ;  /* 0x00000022000d7308 */ /* 0x000f620000002400 */
[----:B------:R-:W-:Y:S01]  /*131a0*/  IADD3 R10, R57, 0x1, -R204 ;  /* 0x00000001390a7810 */ /* 0x000fe20007ffe8cc */
[----:B------:R-:W-:Y:S01]  /*131b0*/  FMUL.FTZ R4, R72, UR15 ;  /* 0x0000000f48047c20 */ /* 0x000fe20008410000 */
[----:B------:R-:W-:-:S02]  /*131c0*/  VIADD R14, R28, 0x9 ;  /* 0x000000091c0e7836 */ /* 0x000fc40000000000 */
[----:B------:R-:W-:Y:S01]  /*131d0*/  FMUL.FTZ R9, R73, UR15 ;  /* 0x0000000f49097c20 */ /* 0x000fe20008410000 */
[----:B------:R-:W-:Y:S01]  /*131e0*/  FMUL.FTZ R29, R75, UR15 ;  /* 0x0000000f4b1d7c20 */ /* 0x000fe20008410000 */
[----:B------:R-:W-:Y:S01]  /*131f0*/  VIADD R216, R10, UR14 ;  /* 0x0000000e0ad87c36 */ /* 0x000fe20008000000 */
[----:B------:R-:W-:Y:S01]  /*13200*/  IADD3 R10, R217, UR14, R10 ;  /* 0x0000000ed90a7c10 */ /* 0x000fe2000fffe00a */
[----:B------:R-:W5:Y:S01]  /*13210*/  MUFU.TANH R16, R32 ;  /* 0x0000002000107308 */ /* 0x000f620000002400 */
[----:B------:R-:W-:Y:S01]  /*13220*/  FMUL.FTZ R11, R74, UR15 ;  /* 0x0000000f4a0b7c20 */ /* 0x000fe20008410000 */
[----:B------:R-:W-:Y:S01]  /*13230*/  FMUL.FTZ R64, R64, UR15 ;  /* 0x0000000f40407c20 */ /* 0x000fe20008410000 */
[----:B------:R-:W-:Y:S01]  /*13240*/  VIADDMNMX R216, R216, R218, R57, PT ;  /* 0x000000dad8d87246 */ /* 0x000fe20003800139 */
[----:B------:R-:W-:Y:S01]  /*13250*/  FMUL.FTZ R61, R61, UR15 ;  /* 0x0000000f3d3d7c20 */ /* 0x000fe20008410000 */
[----:B------:R-:W-:Y:S01]  /*13260*/  VIMNMX R213, R10, R57, PT ;  /* 0x000000390ad57248 */ /* 0x000fe20003fe0100 */
[C---:B------:R-:W-:Y:S01]  /*13270*/  VIADD R10, R28.reuse, 0x8 ;  /* 0x000000081c0a7836 */ /* 0x040fe20000000000 */
[C---:B------:R-:W-:Y:S01]  /*13280*/  ISETP.GE.AND P2, PT, R28.reuse, R216, PT ;  /* 0x000000d81c00720c */ /* 0x040fe20003f46270 */
[----:B------:R-:W5:Y:S01]  /*13290*/  MUFU.TANH R4, R4 ;  /* 0x0000000400047308 */ /* 0x000f620000002400 */
[C---:B------:R-:W-:Y:S01]  /*132a0*/  ISETP.GE.AND P1, PT, R28.reuse, R213, PT ;  /* 0x000000d51c00720c */ /* 0x040fe20003f26270 */
[----:B------:R-:W-:Y:S01]  /*132b0*/  FMUL.FTZ R65, R65, UR15 ;  /* 0x0000000f41417c20 */ /* 0x000fe20008410000 */
[----:B--2---:R-:W-:Y:S01]  /*132c0*/  IADD3 R57, R57, -R8, -R204 ;  /* 0x8000000839397210 */ /* 0x004fe20007ffe8cc */
[----:B------:R-:W-:Y:S01]  /*132d0*/  VIADD R8, R28, 0x1 ;  /* 0x000000011c087836 */ /* 0x000fe20000000000 */
[----:B------:R-:W-:Y:S01]  /*132e0*/  ISETP.GE.AND P6, PT, R10, R216, PT ;  /* 0x000000d80a00720c */ /* 0x000fe20003fc6270 */
[----:B------:R-:W-:Y:S01]  /*132f0*/  FMUL.FTZ R66, R66, UR15 ;  /* 0x0000000f42427c20 */ /* 0x000fe20008410000 */
[C---:B------:R-:W-:Y:S01]  /*13300*/  VIADDMNMX R218, R57.reuse, R218, RZ, !PT ;  /* 0x000000da39da7246 */ /* 0x040fe200078001ff */
[----:B------:R-:W2:Y:S01]  /*13310*/  MUFU.TANH R18, R33 ;  /* 0x0000002100127308 */ /* 0x000ea20000002400 */
[----:B------:R-:W-:Y:S01]  /*13320*/  VIADDMNMX R217, R57, R217, RZ, !PT ;  /* 0x000000d939d97246 */ /* 0x000fe200078001ff */
[----:B------:R-:W-:Y:S01]  /*13330*/  FMUL.FTZ R67, R67, UR15 ;  /* 0x0000000f43437c20 */ /* 0x000fe20008410000 */
[----:B------:R-:W-:Y:S01]  /*13340*/  ISETP.LT.OR P2, PT, R28, R218, P2 ;  /* 0x000000da1c00720c */ /* 0x000fe20001741670 */
[----:B------:R-:W-:Y:S01]  /*13350*/  FMUL.FTZ R60, R60, UR15 ;  /* 0x0000000f3c3c7c20 */ /* 0x000fe20008410000 */
[----:B------:R-:W-:Y:S01]  /*13360*/  ISETP.GE.AND P0, PT, R8, R216, PT ;  /* 0x000000d80800720c */ /* 0x000fe20003f06270 */
[----:B------:R-:W-:Y:S01]  /*13370*/  FMUL.FTZ R62, R62, UR15 ;  /* 0x0000000f3e3e7c20 */ /* 0x000fe20008410000 */
[----:B------:R-:W-:Y:S01]  /*13380*/  ISETP.GE.AND P4, PT, R8, R213, PT ;  /* 0x000000d50800720c */ /* 0x000fe20003f86270 */
[----:B------:R-:W2:Y:S01]  /*13390*/  MUFU.TANH R3, R3 ;  /* 0x0000000300037308 */ /* 0x000ea20000002400 */
[----:B----4-:R-:W-:Y:S01]  /*133a0*/  FSEL R12, R6, -INF , !P2 ;  /* 0xff800000060c7808 */ /* 0x010fe20005000000 */
[----:B------:R-:W-:Y:S01]  /*133b0*/  VIADD R6, R28, 0x11 ;  /* 0x000000111c067836 */ /* 0x000fe20000000000 */
[CC--:B------:R-:W-:Y:S01]  /*133c0*/  ISETP.LT.OR P0, PT, R8.reuse, R218.reuse, P0 ;  /* 0x000000da0800720c */ /* 0x0c0fe20000701670 */
[----:B------:R-:W-:Y:S01]  /*133d0*/  FMUL.FTZ R63, R63, UR15 ;  /* 0x0000000f3f3f7c20 */ /* 0x000fe20008410000 */
[----:B------:R-:W-:Y:S01]  /*133e0*/  ISETP.LT.OR P4, PT, R8, R217, P4 ;  /* 0x000000d90800720c */ /* 0x000fe20002781670 */
[----:B------:R-:W-:Y:S01]  /*133f0*/  VIADD R8, R28, 0x10 ;  /* 0x000000101c087836 */ /* 0x000fe20000000000 */
[C---:B------:R-:W-:Y:S01]  /*13400*/  ISETP.GE.AND P2, PT, R10.reuse, R213, PT ;  /* 0x000000d50a00720c */ /* 0x040fe20003f46270 */
[----:B------:R-:W4:Y:S01]  /*13410*/  MUFU.TANH R9, R9 ;  /* 0x0000000900097308 */ /* 0x000f220000002400 */
[----:B------:R-:W-:Y:S01]  /*13420*/  ISETP.LT.OR P6, PT, R10, R218, P6 ;  /* 0x000000da0a00720c */ /* 0x000fe200037c1670 */
[----:B------:R-:W-:Y:S01]  /*13430*/  FMUL.FTZ R88, R88, UR15 ;  /* 0x0000000f58587c20 */ /* 0x000fe20008410000 */
[-C--:B------:R-:W-:Y:S01]  /*13440*/  ISETP.LT.OR P1, PT, R28, R217.reuse, P1 ;  /* 0x000000d91c00720c */ /* 0x080fe20000f21670 */
[----:B------:R-:W-:Y:S01]  /*13450*/  FMUL.FTZ R89, R89, UR15 ;  /* 0x0000000f59597c20 */ /* 0x000fe20008410000 */
[----:B------:R-:W-:Y:S01]  /*13460*/  ISETP.LT.OR P2, PT, R10, R217, P2 ;  /* 0x000000d90a00720c */ /* 0x000fe20001741670 */
[----:B------:R-:W-:Y:S01]  /*13470*/  FMUL.FTZ R90, R90, UR15 ;  /* 0x0000000f5a5a7c20 */ /* 0x000fe20008410000 */
[----:B------:R-:W-:Y:S01]  /*13480*/  FSEL R24, R24, -INF , !P0 ;  /* 0xff80000018187808 */ /* 0x000fe20004000000 */
[----:B------:R-:W4:Y:S01]  /*13490*/  MUFU.TANH R29, R29 ;  /* 0x0000001d001d7308 */ /* 0x000f220000002400 */
[----:B---3--:R-:W-:Y:S01]  /*134a0*/  FSEL R20, R20, -INF , !P6 ;  /* 0xff80000014147808 */ /* 0x008fe20007000000 */
[----:B------:R-:W-:Y:S01]  /*134b0*/  FMUL.FTZ R91, R91, UR15 ;  /* 0x0000000f5b5b7c20 */ /* 0x000fe20008410000 */
[----:B------:R-:W-:-:S02]  /*134c0*/  ISETP.GE.AND P0, PT, R8, R216, PT ;  /* 0x000000d80800720c */ /* 0x000fc40003f06270 */
[-C--:B------:R-:W-:Y:S02]  /*134d0*/  ISETP.GE.AND P6, PT, R8, R213.reuse, PT ;  /* 0x000000d50800720c */ /* 0x080fe40003fc6270 */
[-C--:B------:R-:W-:Y:S01]  /*134e0*/  ISETP.GE.AND P5, PT, R14, R216.reuse, PT ;  /* 0x000000d80e00720c */ /* 0x080fe20003fa6270 */
[----:B------:R-:W3:Y:S01]  /*134f0*/  MUFU.TANH R70, R70 ;  /* 0x0000004600467308 */ /* 0x000ee20000002400 */
[----:B------:R-:W-:Y:S02]  /*13500*/  FSEL R27, R25, -INF , !P1 ;  /* 0xff800000191b7808 */ /* 0x000fe40004800000 */
[----:B------:R-:W-:Y:S02]  /*13510*/  FSEL R25, R26, -INF , !P4 ;  /* 0xff8000001a197808 */ /* 0x000fe40006000000 */
[----:B-1----:R-:W-:Y:S02]  /*13520*/  FSEL R19, R22, -INF , !P2 ;  /* 0xff80000016137808 */ /* 0x002fe40005000000 */
[C---:B------:R-:W-:Y:S01]  /*13530*/  ISETP.GE.AND P4, PT, R6.reuse, R216, PT ;  /* 0x000000d80600720c */ /* 0x040fe20003f86270 */
[----:B------:R-:W1:Y:S01]  /*13540*/  MUFU.TANH R11, R11 ;  /* 0x0000000b000b7308 */ /* 0x000e620000002400 */
[----:B------:R-:W-:-:S02]  /*13550*/  ISETP.GE.AND P2, PT, R6, R213, PT ;  /* 0x000000d50600720c */ /* 0x000fc40003f46270 */
[----:B------:R-:W-:Y:S02]  /*13560*/  ISETP.GE.AND P1, PT, R14, R213, PT ;  /* 0x000000d50e00720c */ /* 0x000fe40003f26270 */
[CC--:B------:R-:W-:Y:S02]  /*13570*/  ISETP.LT.OR P0, PT, R8.reuse, R218.reuse, P0 ;  /* 0x000000da0800720c */ /* 0x0c0fe40000701670 */
[-C--:B------:R-:W-:Y:S01]  /*13580*/  ISETP.LT.OR P6, PT, R8, R217.reuse, P6 ;  /* 0x000000d90800720c */ /* 0x080fe200037c1670 */
[----:B------:R-:W-:Y:S01]  /*13590*/  VIADD R8, R28, 0x18 ;  /* 0x000000181c087836 */ /* 0x000fe20000000000 */
[-C--:B------:R-:W-:Y:S01]  /*135a0*/  ISETP.LT.OR P5, PT, R14, R218.reuse, P5 ;  /* 0x000000da0e00720c */ /* 0x080fe20002fa1670 */
[----:B------:R-:W1:Y:S01]  /*135b0*/  MUFU.TANH R68, R68 ;  /* 0x0000004400447308 */ /* 0x000e620000002400 */
[C---:B------:R-:W-:Y:S02]  /*135c0*/  ISETP.LT.OR P4, PT, R6.reuse, R218, P4 ;  /* 0x000000da0600720c */ /* 0x040fe40002781670 */
[-C--:B------:R-:W-:Y:S01]  /*135d0*/  ISETP.LT.OR P2, PT, R6, R217.reuse, P2 ;  /* 0x000000d90600720c */ /* 0x080fe20001741670 */
[----:B------:R-:W-:Y:S01]  /*135e0*/  VIADD R6, R28, 0x19 ;  /* 0x000000191c067836 */ /* 0x000fe20000000000 */
[----:B------:R-:W-:-:S02]  /*135f0*/  ISETP.LT.OR P1, PT, R14, R217, P1 ;  /* 0x000000d90e00720c */ /* 0x000fc40000f21670 */
[----:B-----5:R-:W-:Y:S01]  /*13600*/  FSEL R14, R21, -INF , !P5 ;  /* 0xff800000150e7808 */ /* 0x020fe20006800000 */
[----:B------:R-:W5:Y:S01]  /*13610*/  MUFU.TANH R71, R71 ;  /* 0x0000004700477308 */ /* 0x000f620000002400 */
[-C--:B------:R-:W-:Y:S01]  /*13620*/  ISETP.GE.AND P5, PT, R8, R216.reuse, PT ;  /* 0x000000d80800720c */ /* 0x080fe20003fa6270 */
[----:B------:R-:W-:Y:S01]  /*13630*/  VIADD R21, R28, 0x21 ;  /* 0x000000211c157836 */ /* 0x000fe20000000000 */
[----:B------:R-:W-:Y:S02]  /*13640*/  FSEL R17, R23, -INF , !P1 ;  /* 0xff80000017117808 */ /* 0x000fe40004800000 */
[----:B------:R-:W-:Y:S02]  /*13650*/  FSEL R15, R13, -INF , !P6 ;  /* 0xff8000000d0f7808 */ /* 0x000fe40007000000 */
[----:B------:R-:W-:Y:S01]  /*13660*/  ISETP.GE.AND P1, PT, R6, R216, PT ;  /* 0x000000d80600720c */ /* 0x000fe20003f26270 */
[----:B------:R-:W5:Y:S01]  /*13670*/  MUFU.TANH R170, R69 ;  /* 0x0000004500aa7308 */ /* 0x000f620000002400 */
[----:B------:R-:W-:Y:S01]  /*13680*/  FSEL R10, R16, -INF , !P0 ;  /* 0xff800000100a7808 */ /* 0x000fe20004000000 */
[----:B------:R-:W-:Y:S01]  /*13690*/  VIADD R16, R28, 0x20 ;  /* 0x000000201c107836 */ /* 0x000fe20000000000 */
[----:B------:R-:W-:-:S02]  /*136a0*/  ISETP.GE.AND P6, PT, R6, R213, PT ;  /* 0x000000d50600720c */ /* 0x000fc40003fc6270 */
[CC--:B------:R-:W-:Y:S02]  /*136b0*/  ISETP.LT.OR P5, PT, R8.reuse, R218.reuse, P5 ;  /* 0x000000da0800720c */ /* 0x0c0fe40002fa1670 */
[----:B------:R-:W-:Y:S01]  /*136c0*/  ISETP.GE.AND P0, PT, R8, R213, PT ;  /* 0x000000d50800720c */ /* 0x000fe20003f06270 */
[----:B------:R-:W5:Y:S01]  /*136d0*/  MUFU.TANH R64, R64 ;  /* 0x0000004000407308 */ /* 0x000f620000002400 */
[C---:B------:R-:W-:Y:S02]  /*136e0*/  ISETP.LT.OR P1, PT, R6.reuse, R218, P1 ;  /* 0x000000da0600720c */ /* 0x040fe40000f21670 */
[----:B------:R-:W-:Y:S02]  /*136f0*/  ISETP.LT.OR P6, PT, R6, R217, P6 ;  /* 0x000000d90600720c */ /* 0x000fe400037c1670 */
[----:B------:R-:W-:Y:S02]  /*13700*/  FSEL R6, R4, -INF , !P5 ;  /* 0xff80000004067808 */ /* 0x000fe40006800000 */
[----:B------:R-:W-:Y:S01]  /*13710*/  ISETP.GE.AND P5, PT, R16, R213, PT ;  /* 0x000000d51000720c */ /* 0x000fe20003fa6270 */
[----:B------:R-:W5:Y:S01]  /*13720*/  MUFU.TANH R61, R61 ;  /* 0x0000003d003d7308 */ /* 0x000f620000002400 */
[----:B------:R-:W-:-:S02]  /*13730*/  ISETP.LT.OR P0, PT, R8, R217, P0 ;  /* 0x000000d90800720c */ /* 0x000fc40000701670 */
[----:B--2---:R-:W-:Y:S02]  /*13740*/  FSEL R8, R18, -INF , !P4 ;  /* 0xff80000012087808 */ /* 0x004fe40006000000 */
[----:B------:R-:W-:Y:S01]  /*13750*/  FSEL R13, R3, -INF , !P2 ;  /* 0xff800000030d7808 */ /* 0x000fe20005000000 */
[----:B------:R-:W-:Y:S01]  /*13760*/  VIADD R3, R28, 0x29 ;  /* 0x000000291c037836 */ /* 0x000fe20000000000 */
[C---:B------:R-:W-:Y:S01]  /*13770*/  ISETP.GE.AND P4, PT, R16.reuse, R216, PT ;  /* 0x000000d81000720c */ /* 0x040fe20003f86270 */
[----:B------:R-:W-:Y:S01]  /*13780*/  MUFU.TANH R65, R65 ;  /* 0x0000004100417308 */ /* 0x000fe20000002400 */
[C---:B------:R-:W-:Y:S02]  /*13790*/  ISETP.LT.OR P5, PT, R16.reuse, R217, P5 ;  /* 0x000000d91000720c */ /* 0x040fe40002fa1670 */
[----:B----4-:R-:W-:Y:S02]  /*137a0*/  FSEL R4, R9, -INF , !P1 ;  /* 0xff80000009047808 */ /* 0x010fe40004800000 */
[----:B------:R-:W-:Y:S01]  /*137b0*/  ISETP.LT.OR P4, PT, R16, R218, P4 ;  /* 0x000000da1000720c */ /* 0x000fe20002781670 */
[----:B------:R-:W-:Y:S01]  /*137c0*/  VIADD R16, R28, 0x28 ;  /* 0x000000281c107836 */ /* 0x000fe20000000000 */
[----:B------:R-:W-:Y:S01]  /*137d0*/  FSEL R9, R29, -INF , !P6 ;  /* 0xff8000001d097808 */ /* 0x000fe20007000000 */
[----:B------:R-:W2:Y:S01]  /*137e0*/  MUFU.TANH R66, R66 ;  /* 0x0000004200427308 */ /* 0x000ea20000002400 */
[----:B---3--:R-:W-:-:S02]  /*137f0*/  FSEL R219, R70, -INF , !P5 ;  /* 0xff80000046db7808 */ /* 0x008fc40006800000 */
[----:B-1----:R-:W-:Y:S02]  /*13800*/  FSEL R11, R11, -INF , !P0 ;  /* 0xff8000000b0b7808 */ /* 0x002fe40004000000 */
[C---:B------:R-:W-:Y:S02]  /*13810*/  ISETP.GE.AND P6, PT, R3.reuse, R216, PT ;  /* 0x000000d80300720c */ /* 0x040fe40003fc6270 */
[-C--:B------:R-:W-:Y:S01]  /*13820*/  ISETP.GE.AND P5, PT, R3, R213.reuse, PT ;  /* 0x000000d50300720c */ /* 0x080fe20003fa6270 */
[----:B------:R-:W1:Y:S01]  /*13830*/  MUFU.TANH R67, R67 ;  /* 0x0000004300437308 */ /* 0x000e620000002400 */
[----:B------:R-:W-:Y:S02]  /*13840*/  ISETP.GE.AND P0, PT, R21, R213, PT ;  /* 0x000000d51500720c */ /* 0x000fe40003f06270 */
[----:B------:R-:W-:Y:S02]  /*13850*/  FSEL R160, R68, -INF , !P4 ;  /* 0xff80000044a07808 */ /* 0x000fe40006000000 */
[----:B------:R-:W-:-:S02]  /*13860*/  ISETP.LT.OR P6, PT, R3, R218, P6 ;  /* 0x000000da0300720c */ /* 0x000fc400037c1670 */
[-C--:B------:R-:W-:Y:S01]  /*13870*/  ISETP.LT.OR P5, PT, R3, R217.reuse, P5 ;  /* 0x000000d90300720c */ /* 0x080fe20002fa1670 */
[----:B------:R-:W-:Y:S01]  /*13880*/  VIADD R3, R28, 0x31 ;  /* 0x000000311c037836 */ /* 0x000fe20000000000 */
[C---:B------:R-:W-:Y:S01]  /*13890*/  ISETP.LT.OR P0, PT, R21.reuse, R217, P0 ;  /* 0x000000d91500720c */ /* 0x040fe20000701670 */
[----:B------:R-:W3:Y:S01]  /*138a0*/  MUFU.TANH R60, R60 ;  /* 0x0000003c003c7308 */ /* 0x000ee20000002400 */
[CC--:B------:R-:W-:Y:S02]  /*138b0*/  ISETP.GE.AND P1, PT, R16.reuse, R216.reuse, PT ;  /* 0x000000d81000720c */ /* 0x0c0fe40003f26270 */
[C---:B------:R-:W-:Y:S02]  /*138c0*/  ISETP.GE.AND P4, PT, R16.reuse, R213, PT ;  /* 0x000000d51000720c */ /* 0x040fe40003f86270 */
[----:B------:R-:W-:Y:S02]  /*138d0*/  ISETP.GE.AND P2, PT, R21, R216, PT ;  /* 0x000000d81500720c */ /* 0x000fe40003f46270 */
[C---:B------:R-:W-:Y:S01]  /*138e0*/  ISETP.LT.OR P1, PT, R16.reuse, R218, P1 ;  /* 0x000000da1000720c */ /* 0x040fe20000f21670 */
[----:B------:R-:W4:Y:S01]  /*138f0*/  MUFU.TANH R62, R62 ;  /* 0x0000003e003e7308 */ /* 0x000f220000002400 */
[----:B------:R-:W-:Y:S01]  /*13900*/  ISETP.LT.OR P4, PT, R16, R217, P4 ;  /* 0x000000d91000720c */ /* 0x000fe20002781670 */
[----:B------:R-:W-:Y:S01]  /*13910*/  VIADD R16, R28, 0x30 ;  /* 0x000000301c107836 */ /* 0x000fe20000000000 */
[----:B-----5:R-:W-:-:S02]  /*13920*/  FSEL R169, R71, -INF , !P0 ;  /* 0xff80000047a97808 */ /* 0x020fc40004000000 */
[----:B------:R-:W-:Y:S02]  /*13930*/  ISETP.LT.OR P2, PT, R21, R218, P2 ;  /* 0x000000da1500720c */ /* 0x000fe40001741670 */
[C---:B------:R-:W-:Y:S01]  /*13940*/  ISETP.GE.AND P0, PT, R3.reuse, R216, PT ;  /* 0x000000d80300720c */ /* 0x040fe20003f06270 */
[----:B------:R-:W5:Y:S01]  /*13950*/  MUFU.TANH R63, R63 ;  /* 0x0000003f003f7308 */ /* 0x000f620000002400 */
[----:B------:R-:W-:Y:S02]  /*13960*/  FSEL R170, R170, -INF , !P2 ;  /* 0xff800000aaaa7808 */ /* 0x000fe40005000000 */
[----:B------:R-:W-:Y:S02]  /*13970*/  FSEL R162, R64, -INF , !P1 ;  /* 0xff80000040a27808 */ /* 0x000fe40004800000 */
[----:B------:R-:W-:Y:S02]  /*13980*/  ISETP.LT.OR P0, PT, R3, R218, P0 ;  /* 0x000000da0300720c */ /* 0x000fe40000701670 */
[C---:B------:R-:W-:Y:S01]  /*13990*/  ISETP.GE.AND P2, PT, R16.reuse, R216, PT ;  /* 0x000000d81000720c */ /* 0x040fe20003f46270 */
[----:B------:R-:W5:Y:S01]  /*139a0*/  MUFU.TANH R88, R88 ;  /* 0x0000005800587308 */ /* 0x000f620000002400 */
[----:B------:R-:W-:-:S02]  /*139b0*/  ISETP.GE.AND P1, PT, R16, R213, PT ;  /* 0x000000d51000720c */ /* 0x000fc40003f26270 */
[----:B------:R-:W-:Y:S02]  /*139c0*/  FSEL R176, R61, -INF , !P0 ;  /* 0xff8000003db07808 */ /* 0x000fe40004000000 */
[C---:B------:R-:W-:Y:S02]  /*139d0*/  ISETP.LT.OR P2, PT, R16.reuse, R218, P2 ;  /* 0x000000da1000720c */ /* 0x040fe40001741670 */
[----:B------:R-:W-:Y:S01]  /*139e0*/  ISETP.LT.OR P1, PT, R16, R217, P1 ;  /* 0x000000d91000720c */ /* 0x000fe20000f21670 */
[----:B------:R-:W-:Y:S01]  /*139f0*/  MUFU.TANH R89, R89 ;  /* 0x0000005900597308 */ /* 0x000fe20000002400 */
[----:B------:R-:W-:Y:S01]  /*13a00*/  ISETP.GT.AND P0, PT, R212, R203, PT ;  /* 0x000000cbd400720c */ /* 0x000fe20003f04270 */
[----:B------:R-:W-:Y:S01]  /*13a10*/  VIADD R16, R28, 0x38 ;  /* 0x000000381c107836 */ /* 0x000fe20000000000 */
[----:B--2---:R-:W-:Y:S01]  /*13a20*/  FSEL R179, R66, -INF , !P4 ;  /* 0xff80000042b37808 */ /* 0x004fe20006000000 */
[----:B------:R-:W-:Y:S01]  /*13a30*/  VIADD R28, R28, 0x39 ;  /* 0x000000391c1c7836 */ /* 0x000fe20000000000 */
[----:B------:R-:W-:-:S02]  /*13a40*/  FSEL R166, R65, -INF , !P6 ;  /* 0xff80000041a67808 */ /* 0x000fc40007000000 */
[----:B-1----:R-:W-:Y:S01]  /*13a50*/  FSEL R173, R67, -INF , !P5 ;  /* 0xff80000043ad7808 */ /* 0x002fe20006800000 */
[----:B------:R-:W1:Y:S01]  /*13a60*/  MUFU.TANH R90, R90 ;  /* 0x0000005a005a7308 */ /* 0x000e620000002400 */
[----:B---3--:R-:W-:Y:S02]  /*13a70*/  FSEL R178, R60, -INF , !P2 ;  /* 0xff8000003cb27808 */ /* 0x008fe40005000000 */
[----:B----4-:R-:W-:Y:S01]  /*13a80*/  FSEL R175, R62, -INF , !P1 ;  /* 0xff8000003eaf7808 */ /* 0x010fe20004800000 */
[----:B------:R-:W-:Y:S01]  /*13a90*/  BAR.SYNC.DEFER_BLOCKING 0x0 ;  /* 0x0000000000007b1d */ /* 0x000fe20000010000 */
[-C--:B------:R-:W-:Y:S02]  /*13aa0*/  ISETP.GE.AND P4, PT, R3, R213.reuse, PT ;  /* 0x000000d50300720c */ /* 0x080fe40003f86270 */
[-C--:B------:R-:W-:Y:S02]  /*13ab0*/  ISETP.GE.AND P6, PT, R16, R216.reuse, PT ;  /* 0x000000d81000720c */ /* 0x080fe40003fc6270 */
[----:B------:R-:W-:Y:S01]  /*13ac0*/  ISETP.GE.AND P5, PT, R28, R216, PT ;  /* 0x000000d81c00720c */ /* 0x000fe20003fa6270 */
[----:B------:R-:W2:Y:S01]  /*13ad0*/  MUFU.TANH R91, R91 ;  /* 0x0000005b005b7308 */ /* 0x000ea20000002400 */
[----:B------:R-:W-:-:S02]  /*13ae0*/  ISETP.GE.AND P2, PT, R16, R213, PT ;  /* 0x000000d51000720c */ /* 0x000fc40003f46270 */
[----:B------:R-:W-:Y:S02]  /*13af0*/  ISETP.GE.AND P1, PT, R28, R213, PT ;  /* 0x000000d51c00720c */ /* 0x000fe40003f26270 */
[-C--:B------:R-:W-:Y:S02]  /*13b00*/  ISETP.LT.OR P4, PT, R3, R217.reuse, P4 ;  /* 0x000000d90300720c */ /* 0x080fe40002781670 */
[CC--:B------:R-:W-:Y:S02]  /*13b10*/  ISETP.LT.OR P6, PT, R16.reuse, R218.reuse, P6 ;  /* 0x000000da1000720c */ /* 0x0c0fe400037c1670 */
[-C--:B------:R-:W-:Y:S02]  /*13b20*/  ISETP.LT.OR P2, PT, R16, R217.reuse, P2 ;  /* 0x000000d91000720c */ /* 0x080fe40001741670 */
[C---:B------:R-:W-:Y:S02]  /*13b30*/  ISETP.LT.OR P5, PT, R28.reuse, R218, P5 ;  /* 0x000000da1c00720c */ /* 0x040fe40002fa1670 */
[----:B------:R-:W-:-:S02]  /*13b40*/  ISETP.LT.OR P1, PT, R28, R217, P1 ;  /* 0x000000d91c00720c */ /* 0x000fc40000f21670 */
[----:B-----5:R-:W-:Y:S02]  /*13b50*/  FSEL R171, R63, -INF , !P4 ;  /* 0xff8000003fab7808 */ /* 0x020fe40006000000 */
[----:B------:R-:W-:Y:S02]  /*13b60*/  FSEL R174, R88, -INF , !P6 ;  /* 0xff80000058ae7808 */ /* 0x000fe40007000000 */
[----:B-1----:R-:W-:Y:S02]  /*13b70*/  FSEL R167, R90, -INF , !P2 ;  /* 0xff8000005aa77808 */ /* 0x002fe40005000000 */
[----:B------:R-:W-:Y:S02]  /*13b80*/  FSEL R172, R89, -INF , !P5 ;  /* 0xff80000059ac7808 */ /* 0x000fe40006800000 */
[----:B--2---:R-:W-:Y:S01]  /*13b90*/  FSEL R164, R91, -INF , !P1 ;  /* 0xff8000005ba47808 */ /* 0x004fe20004800000 */
        /* <DEDUP_REMOVED lines=62> */
.L_x_6832:
[----:B------:R-:W-:Y:S02]  /*13f80*/  ULDC UR12, c[0x0][0x248] ;  /* 0x00009200000c7ab9 */ /* 0x000fe40000000800 */
[----:B------:R-:W-:-:S06]  /*13f90*/  USHF.L.U32 UR5, UR12, 0x6, URZ ;  /* 0x000000060c057899 */ /* 0x000fcc000800063f */
[----:B------:R-:W-:-:S04]  /*13fa0*/  IADD3 R21, RZ, -UR5, RZ ;  /* 0x80000005ff157c10 */ /* 0x000fc8000fffe0ff */
[----:B------:R-:W-:-:S07]  /*13fb0*/  SHF.R.S32.HI R3, RZ, 0x1f, R21 ;  /* 0x0000001fff037819 */ /* 0x000fce0000011415 */
.L_x_6833:
        /* <DEDUP_REMOVED lines=41> */
.L_x_6831:
        /* <DEDUP_REMOVED lines=370> */
.L_x_6835:
[----:B------:R-:W-:Y:S02]  /*15970*/  ULDC UR8, c[0x0][0x250] ;  /* 0x0000940000087ab9 */ /* 0x000fe40000000800 */
[----:B------:R-:W-:-:S06]  /*15980*/  USHF.L.U32 UR4, UR8, 0x6, URZ ;  /* 0x0000000608047899 */ /* 0x000fcc000800063f */
[----:B------:R-:W-:-:S04]  /*15990*/  IADD3 R5, RZ, -UR4, RZ ;  /* 0x80000004ff057c10 */ /* 0x000fc8000fffe0ff */
[----:B------:R-:W-:-:S07]  /*159a0*/  SHF.R.S32.HI R0, RZ, 0x1f, R5 ;  /* 0x0000001fff007819 */ /* 0x000fce0000011405 */
.L_x_6836:
        /* <DEDUP_REMOVED lines=18> */
[----:B------:R-:W-:Y:S02]  /*15ad0*/  LEA R8, P0, R135, UR4, 0x1 ;  /* 0x0000000487087c11 */ /* 0x000fe4000f8008ff */
[----:B------:R-:W-:Y:S01]  /*15ae0*/  IADD3.X R7, R215, UR9, RZ, P1, !PT ;  /* 0x00000009d7077c10 */ /* 0x000fe20008ffe4ff */
[----:B------:R-:W-:Y:S01]  /*15af0*/  LDGSTS.E.BYPASS.LTC128B.128 [R208+0xe000], desc[UR6][R4.64+0x80] ;  /* 0x0e00008004d07fae */ /* 0x000fe2000b901d46 */
[----:B------:R-:W-:Y:S02]  /*15b00*/  LEA.HI.X R9, R135, UR5, R136, 0x1, P0 ;  /* 0x0000000587097c11 */ /* 0x000fe400080f0c88 */
        /* <DEDUP_REMOVED lines=12> */
[C---:B------:R-:W-:Y:S01]  /*15bd0*/  ISETP.GE.AND P5, PT, R211.reuse, R216, PT ;  /* 0x000000d8d300720c */ /* 0x040fe20003fa6270 */
[----:B------:R2:W-:Y:S03]  /*15be0*/  LDGSTS.E.BYPASS.LTC128B.128 [R208+0xd000], desc[UR6][R20.64] ;  /* 0x0d00000014d07fae */ /* 0x0005e6000b901d46 */
[----:B------:R-:W-:Y:S01]  /*15bf0*/  ISETP.LT.OR P5, PT, R211, R218, P5 ;  /* 0x000000dad300720c */ /* 0x000fe20002fa1670 */
        /* <DEDUP_REMOVED lines=311> */
[----:B------:R-:W-:Y:S01]  /*16f70*/  ISETP.LT.OR P4, PT, R4, R217, P4 ;  /* 0x000000d90400720c */ /* 0x000fe20002781670 */
        /* <DEDUP_REMOVED lines=88> */
.L_x_6838:
[----:B------:R-:W-:Y:S02]  /*17500*/  ULDC UR8, c[0x0][0x248] ;  /* 0x0000920000087ab9 */ /* 0x000fe40000000800 */
[----:B------:R-:W-:-:S06]  /*17510*/  USHF.L.U32 UR4, UR8, 0x6, URZ ;  /* 0x0000000608047899 */ /* 0x000fcc000800063f */
[----:B------:R-:W-:-:S04]  /*17520*/  IADD3 R8, RZ, -UR4, RZ ;  /* 0x80000004ff087c10 */ /* 0x000fc8000fffe0ff */
[----:B------:R-:W-:-:S07]  /*17530*/  SHF.R.S32.HI R4, RZ, 0x1f, R8 ;  /* 0x0000001fff047819 */ /* 0x000fce0000011408 */
.L_x_6839:
        /* <DEDUP_REMOVED lines=28> */
.L_x_6837:
        /* <DEDUP_REMOVED lines=409> */
.L_x_6834:
        /* <DEDUP_REMOVED lines=21> */
.L_x_6844:
        /* <DEDUP_REMOVED lines=67> */
.L_x_6841:
        /* <DEDUP_REMOVED lines=312> */
.L_x_6843:
        /* <DEDUP_REMOVED lines=25> */
.L_x_6842:
        /* <DEDUP_REMOVED lines=92> */
[----:B------:R-:W-:Y:S02]  /*1b0e0*/  ISETP.GE.OR P5, PT, R3, R213, !P5 ;  /* 0x000000d50300720c */ /* 0x000fe40006fa6670 */
        /* <DEDUP_REMOVED lines=431> */
.L_x_6840:
        /* <DEDUP_REMOVED lines=21> */
[----:B------:R-:W-:Y:S01]  /*1cd30*/  SHF.R.S32.HI R12, RZ, 0x1f, R2 ;  /* 0x0000001fff0c7819 */ /* 0x000fe20000011402 */
[----:B-----5:R-:W-:Y:S02]  /*1cd40*/  IMAD R22, R19, R22, UR5 ;  /* 0x0000000513167e24 */ /* 0x020fe4000f8e0216 */
[----:B--2---:R-:W-:Y:S01]  /*1cd50*/  FADD.FTZ R6, R13, R6 ;  /* 0x000000060d067221 */ /* 0x004fe20000010000 */
[----:B------:R-:W-:Y:S02]  /*1cd60*/  SHF.R.S32.HI R13, RZ, 0x2, R2 ;  /* 0x00000002ff0d7819 */ /* 0x000fe40000011402 */
[----:B------:R-:W-:Y:S01]  /*1cd70*/  LOP3.LUT R2, R2, 0x1ffffffc, RZ, 0xc0, !PT ;  /* 0x1ffffffc02027812 */ /* 0x000fe200078ec0ff */
[----:B---3--:R-:W-:Y:S01]  /*1cd80*/  FADD.FTZ R5, R8, R5 ;  /* 0x0000000508057221 */ /* 0x008fe20000010000 */
[----:B------:R-:W-:Y:S01]  /*1cd90*/  BAR.SYNC.DEFER_BLOCKING 0x0 ;  /* 0x0000000000007b1d */ /* 0x000fe20000010000 */
[----:B------:R-:W-:-:S02]  /*1cda0*/  FSETP.NE.FTZ.AND P5, PT, R6, RZ, PT ;  /* 0x000000ff0600720b */ /* 0x000fc40003fb5000 */
[--C-:B-1----:R-:W-:Y:S02]  /*1cdb0*/  SHF.R.S32.HI R9, RZ, 0x1f, R0.reuse ;  /* 0x0000001fff097819 */ /* 0x102fe40000011400 */
[----:B------:R-:W-:Y:S02]  /*1cdc0*/  FSETP.NE.FTZ.AND P4, PT, R5, RZ, PT ;  /* 0x000000ff0500720b */ /* 0x000fe40003f95000 */
[----:B------:R-:W-:Y:S02]  /*1cdd0*/  LOP3.LUT R8, R10, 0xffffffe0, RZ, 0xc0, !PT ;  /* 0xffffffe00a087812 */ /* 0x000fe400078ec0ff */
[----:B------:R-:W-:Y:S02]  /*1cde0*/  LEA.HI R12, R12, R13, RZ, 0x3 ;  /* 0x0000000d0c0c7211 */ /* 0x000fe400078f18ff */
[----:B------:R-:W-:Y:S02]  /*1cdf0*/  LEA.HI R4, R9, R0, RZ, 0x4 ;  /* 0x0000000009047211 */ /* 0x000fe400078f20ff */
[----:B------:R-:W-:Y:S01]  /*1ce00*/  MOV R9, 0x3f800000 ;  /* 0x3f80000000097802 */ /* 0x000fe20000000f00 */
[----:B------:R-:W1:Y:S01]  /*1ce10*/  @P5 MUFU.RCP R11, R6 ;  /* 0x00000006000b5308 */ /* 0x000e620000001000 */
[----:B------:R-:W-:Y:S01]  /*1ce20*/  SHF.R.S32.HI R15, RZ, 0x1f, R0 ;  /* 0x0000001fff0f7819 */ /* 0x000fe20000011400 */
[----:B------:R-:W2:Y:S01]  /*1ce30*/  @P5 LDC R21, c[0x0][0x2e8] ;  /* 0x0000ba00ff155b82 */ /* 0x000ea20000000800 */
[----:B------:R-:W-:-:S02]  /*1ce40*/  IADD3 R8, R7, -R8, RZ ;  /* 0x8000000807087210 */ /* 0x000fc40007ffe0ff */
[----:B------:R-:W-:Y:S02]  /*1ce50*/  LOP3.LUT R12, R12, 0xfffffff8, RZ, 0xc0, !PT ;  /* 0xfffffff80c0c7812 */ /* 0x000fe400078ec0ff */
[----:B------:R-:W-:Y:S01]  /*1ce60*/  SHF.R.S32.HI R10, RZ, 0x5, R10 ;  /* 0x00000005ff0a7819 */ /* 0x000fe2000001140a */
[----:B------:R-:W3:Y:S01]  /*1ce70*/  @P4 MUFU.RCP R9, R5 ;  /* 0x0000000500094308 */ /* 0x000ee20000001000 */
[----:B------:R-:W-:Y:S01]  /*1ce80*/  LEA.HI R15, R15, R0, RZ, 0x5 ;  /* 0x000000000f0f7211 */ /* 0x000fe200078f28ff */
[----:B------:R-:W4:Y:S01]  /*1ce90*/  @P4 LDC R20, c[0x0][0x2e8] ;  /* 0x0000ba00ff144b82 */ /* 0x000f220000000800 */
[----:B------:R-:W-:Y:S02]  /*1cea0*/  LOP3.LUT P0, RZ, R8, 0x3, RZ, 0xc0, !PT ;  /* 0x0000000308ff7812 */ /* 0x000fe4000780c0ff */
[----:B------:R-:W-:Y:S02]  /*1ceb0*/  IADD3 R8, R13, -R12, RZ ;  /* 0x8000000c0d087210 */ /* 0x000fe40007ffe0ff */
[----:B------:R-:W-:Y:S01]  /*1cec0*/  SHF.R.S32.HI R13, RZ, 0x1f, R10 ;  /* 0x0000001fff0d7819 */ /* 0x000fe2000001140a */
[----:B------:R-:W-:Y:S01]  /*1ced0*/  @P5 MUFU.LG2 R6, R6 ;  /* 0x0000000600065308 */ /* 0x000fe20000000c00 */
[----:B------:R-:W-:Y:S01]  /*1cee0*/  LOP3.LUT R17, R4, 0xfffffff0, RZ, 0xc0, !PT ;  /* 0xfffffff004117812 */ /* 0x000fe200078ec0ff */
[----:B-1----:R-:W-:Y:S01]  /*1cef0*/  FMUL.FTZ R128, R11, R128 ;  /* 0x000000800b807220 */ /* 0x002fe20000410000 */
[----:B------:R-:W-:Y:S01]  /*1cf00*/  LOP3.LUT R15, R15, 0xffffffe0, RZ, 0xc0, !PT ;  /* 0xffffffe00f0f7812 */ /* 0x000fe200078ec0ff */
[C---:B------:R-:W-:Y:S01]  /*1cf10*/  FMUL.FTZ R129, R11.reuse, R129 ;  /* 0x000000810b817220 */ /* 0x040fe20000410000 */
[----:B------:R-:W-:Y:S01]  /*1cf20*/  IADD3 R7, -R2, R7, RZ ;  /* 0x0000000702077210 */ /* 0x000fe20007ffe1ff */
[----:B------:R-:W-:Y:S01]  /*1cf30*/  FMUL.FTZ R124, R11, R124 ;  /* 0x0000007c0b7c7220 */ /* 0x000fe20000410000 */
[----:B------:R-:W-:Y:S01]  /*1cf40*/  LEA.HI R13, R13, R10, RZ, 0x2 ;  /* 0x0000000a0d0d7211 */ /* 0x000fe200078f10ff */
[----:B------:R-:W-:Y:S01]  /*1cf50*/  FMUL.FTZ R125, R11, R125 ;  /* 0x0000007d0b7d7220 */ /* 0x000fe20000410000 */
        /* <DEDUP_REMOVED lines=105> */
[----:B------:R-:W-:-:S02]  /*1d5f0*/  R2P PR, R8, 0x6 ;  /* 0x0000000608007804 */ /* 0x000fc40000000000 */
[----:B------:R-:W-:Y:S02]  /*1d600*/  SHF.L.U32 R4, R0, 0x6, RZ ;  /* 0x0000000600047819 */ /* 0x000fe400000006ff */
[----:B------:R-:W-:Y:S02]  /*1d610*/  LEA.HI R8, R2, R2, RZ, 0x1 ;  /* 0x0000000202087211 */ /* 0x000fe400078f08ff */
[----:B------:R-:W-:Y:S02]  /*1d620*/  ISETP.NE.U32.AND P3, PT, R9, 0x1, PT ;  /* 0x000000010900780c */ /* 0x000fe40003f65070 */
[----:B------:R-:W-:Y:S02]  /*1d630*/  LEA.HI R10, R10, R10, RZ, 0x1d ;  /* 0x0000000a0a0a7211 */ /* 0x000fe400078fe8ff */
[----:B------:R-:W-:Y:S02]  /*1d640*/  LOP3.LUT R4, R4, 0x1c0, RZ, 0xc0, !PT ;  /* 0x000001c004047812 */ /* 0x000fe400078ec0ff */
[----:B------:R-:W-:-:S02]  /*1d650*/  SHF.L.U32 R9, R8, 0x2, RZ ;  /* 0x0000000208097819 */ /* 0x000fc400000006ff */
[----:B------:R-:W-:Y:S02]  /*1d660*/  LOP3.LUT R15, R8, 0xffffffe, RZ, 0xc0, !PT ;  /* 0x0ffffffe080f7812 */ /* 0x000fe400078ec0ff */
[----:B------:R-:W-:Y:S02]  /*1d670*/  SHF.R.S32.HI R8, RZ, 0x2, R11 ;  /* 0x00000002ff087819 */ /* 0x000fe4000001140b */
[----:B------:R-:W-:Y:S02]  /*1d680*/  LEA R7, R7, R10, 0x1 ;  /* 0x0000000a07077211 */ /* 0x000fe400078e08ff */
[----:B------:R-:W-:Y:S01]  /*1d690*/  LOP3.LUT R9, R4, 0x38, R9, 0xf8, !PT ;  /* 0x0000003804097812 */ /* 0x000fe200078ef809 */
[----:B-1----:R-:W-:Y:S01]  /*1d6a0*/  IMAD R16, R18, R16, R205 ;  /* 0x0000001012107224 */ /* 0x002fe200078e02cd */
[----:B------:R-:W-:Y:S02]  /*1d6b0*/  SHF.R.U32.HI R4, RZ, 0x3, R4 ;  /* 0x00000003ff047819 */ /* 0x000fe40000011604 */
[----:B------:R-:W-:Y:S01]  /*1d6c0*/  LEA R13, R13, R8, 0x4 ;  /* 0x000000080d0d7211 */ /* 0x000fe200078e20ff */
[----:B------:R-:W-:Y:S01]  /*1d6d0*/  IMAD R16, R16, R19, R22 ;  /* 0x0000001310107224 */ /* 0x000fe200078e0216 */
[----:B------:R-:W-:-:S02]  /*1d6e0*/  LEA R7, R7, UR4, 0x2 ;  /* 0x0000000407077c11 */ /* 0x000fc4000f8e10ff */
[----:B------:R-:W-:Y:S02]  /*1d6f0*/  MOV R8, 0x40 ;  /* 0x0000004000087802 */ /* 0x000fe40000000f00 */
[----:B------:R-:W-:Y:S01]  /*1d700*/  MOV R10, 0x80 ;  /* 0x00000080000a7802 */ /* 0x000fe20000000f00 */
[----:B------:R-:W-:Y:S01]  /*1d710*/  STS.64 [R7], R128 ;  /* 0x0000008007007388 */ /* 0x000fe20000000a00 */
[----:B------:R-:W-:Y:S02]  /*1d720*/  LOP3.LUT R4, R9, R4, RZ, 0x3c, !PT ;  /* 0x0000000409047212 */ /* 0x000fe400078e3cff */
[----:B------:R-:W-:Y:S01]  /*1d730*/  IADD3 R15, R2, -R15, RZ ;  /* 0x8000000f020f7210 */ /* 0x000fe20007ffe0ff */
[----:B------:R-:W-:Y:S01]  /*1d740*/  STS.64 [R7+0x800], R130 ;  /* 0x0008008207007388 */ /* 0x000fe20000000a00 */
[----:B------:R-:W-:Y:S02]  /*1d750*/  IADD3 R9, R7, -0x20, RZ ;  /* 0xffffffe007097810 */ /* 0x000fe40007ffe0ff */
        /* <DEDUP_REMOVED lines=82> */
.L_x_6846:
[----:B------:R-:W-:Y:S05]  /*1dc80*/  BSYNC B0 ;  /* 0x0000000000007941 */ /* 0x000fea0003800000 */
.L_x_6845:
        /* <DEDUP_REMOVED lines=75> */
.L_x_6847:
        /* <DEDUP_REMOVED lines=12> */
.L_x_7493:


//--------------------- .text._ZN5flash24flash_fwd_splitkv_kernelI23Flash_fwd_kernel_traitsILi192ELi64ELi64ELi4ELb0ELb0EN7cutlass6half_tE19Flash_kernel_traitsILi192ELi64ELi64ELi4ES3_EELb0ELb1ELb1ELb0ELb0ELb0ELb1ELb1EEEvNS_16Flash_fwd_paramsE --------------------------
	.section	.text._ZN5flash24flash_fwd_splitkv_kernelI23Flash_fwd_kernel_traitsILi192ELi64ELi64ELi4ELb0ELb0EN7cutlass6half_tE19Flash_kernel_traitsILi192ELi64ELi64ELi4ES3_EELb0ELb1ELb1ELb0ELb0ELb0ELb1ELb1EEEvNS_16Flash_fwd_paramsE,"ax",@progbits
	.align	128
        .global         _ZN5flash24flash_fwd_splitkv_kernelI23Flash_fwd_kernel_traitsILi192ELi64ELi64ELi4ELb0ELb0EN7cutlass6half_tE19Flash_kernel_traitsILi192ELi64ELi64ELi4ES3_EELb0ELb1ELb1ELb0ELb0ELb0ELb1ELb1EEEvNS_16Flash_fwd_paramsE
        .type           _ZN5flash24flash_fwd_splitkv_kernelI23Flash_fwd_kernel_traitsILi192ELi64ELi64ELi4ELb0ELb0EN7cutlass6half_tE19Flash_kernel_traitsILi192ELi64ELi64ELi4ES3_EELb0ELb1ELb1ELb0ELb0ELb0ELb1ELb1EEEvNS_16Flash_fwd_paramsE,@function
        .size           _ZN5flash24flash_fwd_splitkv_kernelI23Flash_fwd_kernel_traitsILi192ELi64ELi64ELi4ELb0ELb0EN7cutlass6half_tE19Flash_kernel_traitsILi192ELi64ELi64ELi4ES3_EELb0ELb1ELb1ELb0ELb0ELb0ELb1ELb1EEEvNS_16Flash_fwd_paramsE,(.L_x_7494 - _ZN5flash24flash_fwd_splitkv_kernelI23Flash_fwd_kernel_traitsILi192ELi64ELi64ELi4ELb0ELb0EN7cutlass6half_tE19Flash_kernel_traitsILi192ELi64ELi64ELi4ES3_EELb0ELb1ELb1ELb0ELb0ELb0ELb1ELb1EEEvNS_16Flash_fwd_paramsE)
        .other          _ZN5flash24flash_fwd_splitkv_kernelI23Flash_fwd_kernel_traitsILi192ELi64ELi64ELi4ELb0ELb0EN7cutlass6half_tE19Flash_kernel_traitsILi192ELi64ELi64ELi4ES3_EELb0ELb1ELb1ELb0ELb0ELb0ELb1ELb1EEEvNS_16Flash_fwd_paramsE,@"STO_CUDA_ENTRY STV_DEFAULT"
_ZN5flash24flash_fwd_splitkv_kernelI23Flash_fwd_kernel_traitsILi192ELi64ELi64ELi4ELb0ELb0EN7cutlass6half_tE19Flash_kernel_traitsILi192ELi64ELi64ELi4ES3_EELb0ELb1ELb1ELb0ELb0ELb0ELb1ELb1EEEvNS_16Flash_fwd_paramsE:
.text._ZN5flash24flash_fwd_splitkv_kernelI23Flash_fwd_kernel_traitsILi192ELi64ELi64ELi4ELb0ELb0EN7cutlass6half_tE19Flash_kernel_traitsILi192ELi64ELi64ELi4ES3_EELb0ELb1ELb1ELb0ELb0ELb0ELb1ELb1EEEvNS_16Flash_fwd_paramsE:
[----:B------:R-:W-:Y:S01]  /*0000*/  LDC R1, c[0x0][0x28] ;  /* 0x00000a00ff017b82 */ /* 0x000fe20000000800 */
[----:B------:R-:W-:-:S07]  /*0010*/  ULDC UR11, c[0x0][0x270] ;  /* 0x00009c00000b7ab9 */ /* 0x000fce0000000800 */
[----:B------:R-:W1:Y:S01]  /*0020*/  S2UR UR4, SR_CTAID.Z ;  /* 0x00000000000479c3 */ /* 0x000e620000002700 */
[----:B------:R-:W2:Y:S01]  /*0030*/  I2F.U32.RP R2, UR11 ;  /* 0x0000000b00027d06 */ /* 0x000ea20008209000 */
[----:B------:R-:W-:Y:S01]  /*0040*/  UMOV UR6, URZ ;  /* 0x0000003f00067c82 */ /* 0x000fe20008000000 */
[----:B------:R-:W-:Y:S01]  /*0050*/  UISETP.NE.U32.AND UP1, UPT, UR11, URZ, UPT ;  /* 0x0000003f0b00728c */ /* 0x000fe2000bf25070 */
[----:B------:R-:W-:Y:S01]  /*0060*/  ULDC.64 UR8, c[0x0][0x300] ;  /* 0x0000c00000087ab9 */ /* 0x000fe20000000a00 */
[----:B------:R-:W-:Y:S01]  /*0070*/  ULDC.64 UR12, c[0x0][0x300] ;  /* 0x0000c000000c7ab9 */ /* 0x000fe20000000a00 */
[----:B------:R-:W-:Y:S02]  /*0080*/  ISETP.NE.U32.AND P5, PT, RZ, UR8, PT ;  /* 0x00000008ff007c0c */ /* 0x000fe4000bfa5070 */
[----:B------:R-:W3:Y:S01]  /*0090*/  LDC.64 R6, c[0x0][0x2f0] ;  /* 0x0000bc00ff067b82 */ /* 0x000ee20000000a00 */
[----:B--2---:R-:W2:Y:S02]  /*00a0*/  MUFU.RCP R0, R2 ;  /* 0x0000000200007308 */ /* 0x004ea40000001000 */
[----:B--2---:R-:W-:-:S05]  /*00b0*/  VIADD R0, R0, 0xffffffe ;  /* 0x0ffffffe00007836 */ /* 0x004fca0000000000 */
[----:B------:R-:W2:Y:S01]  /*00c0*/  LDC.64 R2, c[0x0][0x2f8] ;  /* 0x0000be00ff027b82 */ /* 0x000ea20000000a00 */
[----:B------:R-:W4:Y:S02]  /*00d0*/  F2I.FTZ.U32.TRUNC.NTZ R0, R0 ;  /* 0x0000000000007305 */ /* 0x000f24000021f000 */
[----:B----4-:R-:W-:-:S05]  /*00e0*/  R2UR UR7, R0 ;  /* 0x00000000000772ca */ /* 0x010fca00000e0000 */
[----:B------:R-:W4:Y:S08]  /*00f0*/  LDC.U8 R0, c[0x0][0x3c2] ;  /* 0x0000f080ff007b82 */ /* 0x000f300000000000 */
[----:B------:R-:W-:-:S04]  /*0100*/  UIADD3 UR5, URZ, -UR7, URZ ;  /* 0x800000073f057290 */ /* 0x000fc8000fffe03f */
[----:B------:R-:W-:-:S04]  /*0110*/  UIMAD UR5, UR5, UR11, URZ ;  /* 0x0000000b050572a4 */ /* 0x000fc8000f8e023f */
[----:B------:R-:W-:-:S04]  /*0120*/  UIMAD.WIDE.U32 UR6, UR7, UR5, UR6 ;  /* 0x00000005070672a5 */ /* 0x000fc8000f8e0006 */
[----:B-1----:R-:W-:-:S03]  /*0130*/  UIMAD.WIDE.U32 UR22, UR7, UR4, URZ ;  /* 0x00000004071672a5 */ /* 0x002fc6000f8e003f */
[----:B------:R-:W-:Y:S01]  /*0140*/  ULDC.64 UR6, c[0x0][0x2f0] ;  /* 0x0000bc0000067ab9 */ /* 0x000fe20000000a00 */
[----:B------:R-:W-:-:S04]  /*0150*/  UIADD3 UR5, -UR23, URZ, URZ ;  /* 0x0000003f17057290 */ /* 0x000fc8000fffe13f */
[----:B------:R-:W-:-:S04]  /*0160*/  UIMAD UR5, UR11, UR5, UR4 ;  /* 0x000000050b0572a4 */ /* 0x000fc8000f8e0204 */
[----:B------:R-:W-:-:S11]  /*0170*/  UISETP.GE.U32.AND UP0, UPT, UR5, UR11, UPT ;  /* 0x0000000b0500728c */ /* 0x000fd6000bf06070 */
[----:B------:R-:W-:Y:S02]  /*0180*/  @UP0 UIADD3 UR5, UR5, -UR11, URZ ;  /* 0x8000000b05050290 */ /* 0x000fe4000fffe03f */
[----:B------:R-:W-:Y:S02]  /*0190*/  @UP0 UIADD3 UR23, UR23, 0x1, URZ ;  /* 0x0000000117170890 */ /* 0x000fe4000fffe03f */
[----:B------:R-:W-:Y:S02]  /*01a0*/  UISETP.GE.U32.AND UP2, UPT, UR5, UR11, UPT ;  /* 0x0000000b0500728c */ /* 0x000fe4000bf46070 */
[----:B------:R-:W-:-:S04]  /*01b0*/  UISETP.NE.U32.AND UP0, UPT, UR6, URZ, UPT ;  /* 0x0000003f0600728c */ /* 0x000fc8000bf05070 */
[----:B------:R-:W-:-:S03]  /*01c0*/  UISETP.NE.AND.EX UP0, UPT, UR7, URZ, UPT, UP0 ;  /* 0x0000003f0700728c */ /* 0x000fc6000bf05300 */
[----:B------:R-:W-:Y:S02]  /*01d0*/  ULDC.64 UR6, c[0x0][0x208] ;  /* 0x0000820000067ab9 */ /* 0x000fe40000000a00 */
[----:B------:R-:W-:Y:S01]  /*01e0*/  @UP2 UIADD3 UR23, UR23, 0x1, URZ ;  /* 0x0000000117172890 */ /* 0x000fe2000fffe03f */
[----:B------:R-:W-:Y:S01]  /*01f0*/  PLOP3.LUT P0, PT, PT, PT, UP0, 0x80, 0x0 ;  /* 0x000000000000781c */ /* 0x000fe20003f0f008 */
[----:B------:R-:W-:-:S06]  /*0200*/  @!UP1 ULOP3.LUT UR23, URZ, UR11, URZ, 0x33, !UPT ;  /* 0x0000000b3f179292 */ /* 0x000fcc000f8e333f */
[----:B------:R-:W-:-:S04]  /*0210*/  IMAD.U32 R4, RZ, RZ, UR23 ;  /* 0x00000017ff047e24 */ /* 0x000fc8000f8e00ff */
[----:B---3--:R-:W-:-:S05]  /*0220*/  IMAD.WIDE R8, R4, 0x4, R6 ;  /* 0x0000000404087825 */ /* 0x008fca00078e0206 */
[----:B------:R-:W3:Y:S04]  /*0230*/  @P0 LDG.E R6, desc[UR6][R8.64] ;  /* 0x0000000608060981 */ /* 0x000ee8000c1e1900 */
[----:B------:R1:W3:Y:S01]  /*0240*/  @P0 LDG.E R4, desc[UR6][R8.64+0x4] ;  /* 0x0000040608040981 */ /* 0x0002e2000c1e1900 */
[----:B------:R-:W-:Y:S01]  /*0250*/  ISETP.NE.AND.EX P5, PT, RZ, UR9, PT, P5 ;  /* 0x00000009ff007c0c */ /* 0x000fe2000bfa5350 */
[----:B------:R-:W-:Y:S01]  /*0260*/  UIMAD.WIDE UR12, UR23, 0x4, UR12 ;  /* 0x00000004170c78a5 */ /* 0x000fe2000f8e020c */
[----:B----4-:R-:W-:Y:S02]  /*0270*/  ISETP.NE.AND P2, PT, R0, RZ, PT ;  /* 0x000000ff0000720c */ /* 0x010fe40003f45270 */
[----:B--2---:R-:W-:-:S03]  /*0280*/  ISETP.EQ.U32.AND P1, PT, R2, RZ, PT ;  /* 0x000000ff0200720c */ /* 0x004fc60003f22070 */
[----:B------:R-:W-:Y:S01]  /*0290*/  IMAD.U32 R148, RZ, RZ, UR12 ;  /* 0x0000000cff947e24 */ /* 0x000fe2000f8e00ff */
[----:B------:R-:W-:Y:S01]  /*02a0*/  ISETP.EQ.OR.EX P1, PT, R3, RZ, !P2, P1 ;  /* 0x000000ff0300720c */ /* 0x000fe20005722710 */
[----:B------:R-:W-:Y:S01]  /*02b0*/  IMAD.U32 R149, RZ, RZ, UR13 ;  /* 0x0000000dff957e24 */ /* 0x000fe2000f8e00ff */
[----:B------:R-:W-:Y:S02]  /*02c0*/  ULDC.64 UR12, c[0x0][0x2f8] ;  /* 0x0000be00000c7ab9 */ /* 0x000fe40000000a00 */
[----:B------:R-:W-:Y:S01]  /*02d0*/  UIMAD.WIDE UR12, UR23, 0x4, UR12 ;  /* 0x00000004170c78a5 */ /* 0x000fe2000f8e020c */
[----:B------:R-:W-:Y:S01]  /*02e0*/  IMAD.MOV.U32 R0, RZ, RZ, -0x1 ;  /* 0xffffffffff007424 */ /* 0x000fe200078e00ff */
[----:B------:R-:W2:Y:S04]  /*02f0*/  @P5 LDG.E R5, desc[UR6][R148.64] ;  /* 0x0000000694055981 */ /* 0x000ea8000c1e1900 */
[----:B-1----:R-:W-:-:S02]  /*0300*/  IMAD.U32 R8, RZ, RZ, UR12 ;  /* 0x0000000cff087e24 */ /* 0x002fc4000f8e00ff */
[----:B------:R-:W-:-:S05]  /*0310*/  IMAD.U32 R9, RZ, RZ, UR13 ;  /* 0x0000000dff097e24 */ /* 0x000fca000f8e00ff */
[----:B------:R1:W5:Y:S01]  /*0320*/  @!P1 LDG.E R0, desc[UR6][R8.64] ;  /* 0x0000000608009981 */ /* 0x000362000c1e1900 */
[----:B------:R-:W-:Y:S01]  /*0330*/  UMOV UR12, 0xffffffff ;  /* 0xffffffff000c7882 */ /* 0x000fe20000000000 */
[----:B------:R-:W-:Y:S01]  /*0340*/  UIADD3 UR28, -UR23, URZ, URZ ;  /* 0x0000003f171c7290 */ /* 0x000fe2000fffe13f */
[----:B------:R-:W4:Y:S01]  /*0350*/  S2UR UR26, SR_CTAID.X ;  /* 0x00000000001a79c3 */ /* 0x000f220000002500 */
[----:B------:R-:W-:Y:S02]  /*0360*/  UMOV UR10, URZ ;  /* 0x0000003f000a7c82 */ /* 0x000fe40008000000 */
[----:B------:R-:W-:-:S05]  /*0370*/  UIMAD UR28, UR11, UR28, UR4 ;  /* 0x0000001c0b1c72a4 */ /* 0x000fca000f8e0204 */
[----:B------:R-:W1:Y:S01]  /*0380*/  S2UR UR13, SR_CTAID.Y ;  /* 0x00000000000d79c3 */ /* 0x000e620000002600 */
[----:B---3--:R-:W-:Y:S02]  /*0390*/  @P0 R2UR UR12, R6 ;  /* 0x00000000060c02ca */ /* 0x008fe400000e0000 */
[----:B------:R-:W-:Y:S02]  /*03a0*/  @P0 R2UR UR21, R4 ;  /* 0x00000000041502ca */ /* 0x000fe400000e0000 */
[----:B------:R-:W-:-:S04]  /*03b0*/  ISETP.NE.U32.AND P0, PT, R2, RZ, PT ;  /* 0x000000ff0200720c */ /* 0x000fc80003f05070 */
[----:B------:R-:W-:-:S07]  /*03c0*/  ISETP.NE.AND.EX P0, PT, R3, RZ, PT, P0 ;  /* 0x000000ff0300720c */ /* 0x000fce0003f05300 */
[----:B------:R-:W-:Y:S01]  /*03d0*/  @UP0 UIADD3 UR21, UR21, -UR12, URZ ;  /* 0x8000000c15150290 */ /* 0x000fe2000fffe03f */
[----:B--2---:R-:W-:-:S06]  /*03e0*/  @P5 R2UR UR10, R5 ;  /* 0x00000000050a52ca */ /* 0x004fcc00000e0000 */
[----:B------:R-:W-:Y:S01]  /*03f0*/  @!UP0 ULDC UR21, c[0x0][0x2c4] ;  /* 0x0000b10000158ab9 */ /* 0x000fe20000000800 */
[----:B-1--4-:R-:W-:Y:S08]  /*0400*/  @!P0 BRA `(.L_x_6848) ;  /* 0x00000000001c8947 */ /* 0x012ff00003800000 */
[----:B------:R-:W2:Y:S04]  /*0410*/  @P2 LDG.E R3, desc[UR6][R8.64+0x4] ;  /* 0x0000040608032981 */ /* 0x000ea8000c1e1900 */
[----:B------:R-:W3:Y:S01]  /*0420*/  @!P2 LDG.E R2, desc[UR6][R8.64] ;  /* 0x000000060802a981 */ /* 0x000ee2000c1e1900 */
[----:B------:R-:W-:Y:S01]  /*0430*/  VOTEU.ANY UP0, P2 ;  /* 0x00000000003f7886 */ /* 0x000fe20001000100 */
[----:B--2--5:R-:W-:-:S05]  /*0440*/  @P2 IMAD.IADD R3, R3, 0x1, -R0 ;  /* 0x0000000103032824 */ /* 0x024fca00078e0a00 */
[----:B------:R-:W-:Y:S02]  /*0450*/  @P2 R2UR UR22, R3 ;  /* 0x00000000031622ca */ /* 0x000fe400000e0000 */
[----:B---3--:R-:W-:Y:S01]  /*0460*/  @!P2 R2UR UR22, R2 ;  /* 0x000000000216a2ca */ /* 0x008fe200000e0000 */
[----:B------:R-:W-:-:S14]  /*0470*/  BRA `(.L_x_6849) ;  /* 0x0000000000047947 */ /* 0x000fdc0003800000 */
.L_x_6848:
[----:B------:R-:W-:-:S03]  /*0480*/  ULDC UR22, c[0x0][0x2c8] ;  /* 0x0000b20000167ab9 */ /* 0x000fc60000000800 */
.L_x_6849:
        /* <DEDUP_REMOVED lines=13> */
[----:B------:R-:W-:Y:S01]  /*0560*/  ULDC UR15, c[0x0][0x10] ;  /* 0x00000400000f7ab9 */ /* 0x000fe20000000800 */
[----:B------:R-:W2:Y:S01]  /*0570*/  LDC R2, c[0x0][0x10] ;  /* 0x00000400ff027b82 */ /* 0x000ea20000000800 */
[----:B------:R-:W-:Y:S01]  /*0580*/  ULDC UR5, c[0x0][0x2c8] ;  /* 0x0000b20000057ab9 */ /* 0x000fe20000000800 */
[----:B------:R-:W-:Y:S01]  /*0590*/  UMOV UR18, URZ ;  /* 0x0000003f00127c82 */ /* 0x000fe20008000000 */
[----:B------:R-:W-:Y:S01]  /*05a0*/  UIADD3 UR5, UR5, 0x3f, URZ ;  /* 0x0000003f05057890 */ /* 0x000fe2000fffe03f */
[----:B-----5:R-:W-:Y:S01]  /*05b0*/  @P1 R2UR UR27, R4 ;  /* 0x00000000041b12ca */ /* 0x020fe200000e0000 */
[----:B------:R-:W-:Y:S01]  /*05c0*/  UIADD3 UR22, UR22, -UR10, URZ ;  /* 0x8000000a16167290 */ /* 0x000fe2000fffe03f */
[----:B------:R-:W3:Y:S01]  /*05d0*/  S2R R115, SR_TID.X ;  /* 0x0000000000737919 */ /* 0x000ee20000002100 */
[----:B------:R-:W-:-:S04]  /*05e0*/  USHF.R.S32.HI UR4, URZ, 0x1f, UR5 ;  /* 0x0000001f3f047899 */ /* 0x000fc80008011405 */
[----:B------:R-:W-:-:S04]  /*05f0*/  ULEA.HI UR4, UR4, UR5, URZ, 0x6 ;  /* 0x0000000504047291 */ /* 0x000fc8000f8f303f */
[----:B------:R-:W-:Y:S02]  /*0600*/  ULEA.HI.SX32 UR16, UR4, UR15, 0x1a ;  /* 0x0000000f04107291 */ /* 0x000fe4000f8fd23f */
[----:B------:R-:W-:Y:S02]  /*0610*/  @UP1 UIADD3 UR27, UR27, -UR10, URZ ;  /* 0x8000000a1b1b1290 */ /* 0x000fe4000fffe03f */
[----:B------:R-:W-:Y:S01]  /*0620*/  UIADD3 UR16, UR16, -0x1, URZ ;  /* 0xffffffff10107890 */ /* 0x000fe2000fffe03f */
[-C--:B--2---:R-:W-:Y:S02]  /*0630*/  IABS R3, R2.reuse ;  /* 0x0000000200037213 */ /* 0x084fe40000000000 */
[----:B------:R-:W-:Y:S02]  /*0640*/  IABS R2, R2 ;  /* 0x0000000200027213 */ /* 0x000fe40000000000 */
[----:B------:R-:W-:-:S03]  /*0650*/  R2UR UR14, R3 ;  /* 0x00000000030e72ca */ /* 0x000fc600000e0000 */
[----:B------:R-:W-:-:S05]  /*0660*/  IMAD.MOV R2, RZ, RZ, -R2 ;  /* 0x000000ffff027224 */ /* 0x000fca00078e0a02 */
[----:B------:R-:W-:-:S05]  /*0670*/  R2UR UR20, R2 ;  /* 0x00000000021472ca */ /* 0x000fca00000e0000 */
        /* <DEDUP_REMOVED lines=11> */
[----:B------:R-:W-:-:S03]  /*0730*/  UIMAD.WIDE.U32 UR18, UR19, UR4, UR18 ;  /* 0x00000004131272a5 */ /* 0x000fc6000f8e0012 */
[----:B------:R-:W-:Y:S01]  /*0740*/  @!UP1 ULDC.64 UR4, c[0x0][0x318] ;  /* 0x0000c60000049ab9 */ /* 0x000fe20000000a00 */
[----:B------:R-:W-:Y:S02]  /*0750*/  UIMAD.WIDE.U32 UR24, UR19, UR17, URZ ;  /* 0x00000011131872a5 */ /* 0x000fe4000f8e003f */
[----:B------:R-:W-:Y:S02]  /*0760*/  @!UP1 UISETP.NE.U32.AND UP0, UPT, UR4, URZ, UPT ;  /* 0x0000003f0400928c */ /* 0x000fe4000bf05070 */
[----:B------:R-:W-:Y:S02]  /*0770*/  UIMAD UR20, UR25, UR20, UR17 ;  /* 0x00000014191472a4 */ /* 0x000fe4000f8e0211 */
[----:B------:R-:W-:Y:S01]  /*0780*/  @!UP1 UISETP.NE.AND.EX UP0, UPT, UR5, URZ, UPT, UP0 ;  /* 0x0000003f0500928c */ /* 0x000fe2000bf05300 */
[----:B------:R-:W-:Y:S02]  /*0790*/  @!UP1 ULDC UR4, c[0x0][0x2cc] ;  /* 0x0000b30000049ab9 */ /* 0x000fe40000000800 */
[----:B------:R-:W-:Y:S01]  /*07a0*/  ULDC UR5, c[0x0][0x394] ;  /* 0x0000e50000057ab9 */ /* 0x000fe20000000800 */
[----:B------:R-:W-:-:S02]  /*07b0*/  @!UP1 USEL UR4, UR4, URZ, UP0 ;  /* 0x0000003f04049287 */ /* 0x000fc40008000000 */
[----:B------:R-:W-:Y:S02]  /*07c0*/  UISETP.GT.U32.AND UP0, UPT, UR14, UR20, UPT ;  /* 0x000000140e00728c */ /* 0x000fe4000bf04070 */
[----:B------:R-:W-:Y:S02]  /*07d0*/  @!UP1 UIADD3 UR27, UR22, UR4, URZ ;  /* 0x00000004161b9290 */ /* 0x000fe4000fffe03f */
[----:B------:R-:W-:Y:S02]  /*07e0*/  UISETP.NE.AND UP1, UPT, UR15, URZ, UPT ;  /* 0x0000003f0f00728c */ /* 0x000fe4000bf25270 */
[----:B------:R-:W-:Y:S02]  /*07f0*/  UIADD3 UR18, UR27, 0x3f, URZ ;  /* 0x0000003f1b127890 */ /* 0x000fe4000fffe03f */
[----:B------:R-:W-:Y:S02]  /*0800*/  UIADD3 UR19, UR27, UR26, -UR21 ;  /* 0x0000001a1b137290 */ /* 0x000fe4000fffe815 */
[----:B------:R-:W-:-:S02]  /*0810*/  UIADD3 UR17, -UR21, 0x7f, UR26 ;  /* 0x0000007f15117890 */ /* 0x000fc4000fffe11a */
[----:B------:R-:W-:Y:S02]  /*0820*/  @!UP0 UIADD3 UR20, UR20, -UR14, URZ ;  /* 0x8000000e14148290 */ /* 0x000fe4000fffe03f */
[----:B------:R-:W-:Y:S02]  /*0830*/  @!UP0 UIADD3 UR25, UR25, 0x1, URZ ;  /* 0x0000000119198890 */ /* 0x000fe4000fffe03f */
[----:B------:R-:W-:Y:S02]  /*0840*/  UISETP.GE.U32.AND UP2, UPT, UR20, UR14, UPT ;  /* 0x0000000e1400728c */ /* 0x000fe4000bf46070 */
[----:B------:R-:W-:Y:S02]  /*0850*/  UISETP.GE.AND UP0, UPT, UR16, URZ, UPT ;  /* 0x0000003f1000728c */ /* 0x000fe4000bf06270 */
[----:B------:R-:W-:Y:S02]  /*0860*/  USHF.R.S32.HI UR14, URZ, 0x1f, UR18 ;  /* 0x0000001f3f0e7899 */ /* 0x000fe40008011412 */
[----:B------:R-:W-:Y:S01]  /*0870*/  UIADD3 UR19, UR19, -UR5, URZ ;  /* 0x8000000513137290 */ /* 0x000fe2000fffe03f */
[----:B------:R-:W-:Y:S01]  /*0880*/  ULDC UR4, c[0x0][0x398] ;  /* 0x0000e60000047ab9 */ /* 0x000fe20000000800 */
[----:B------:R-:W-:-:S03]  /*0890*/  ULEA.HI UR14, UR14, UR18, URZ, 0x6 ;  /* 0x000000120e0e7291 */ /* 0x000fc6000f8f303f */
[----:B------:R-:W-:Y:S02]  /*08a0*/  @UP2 UIADD3 UR25, UR25, 0x1, URZ ;  /* 0x0000000119192890 */ /* 0x000fe4000fffe03f */
[----:B------:R-:W-:Y:S02]  /*08b0*/  UIADD3 UR4, UR17, UR4, UR27 ;  /* 0x0000000411047290 */ /* 0x000fe4000fffe01b */
[----:B------:R-:W-:Y:S01]  /*08c0*/  USHF.R.S32.HI UR16, URZ, 0x1f, UR19 ;  /* 0x0000001f3f107899 */ /* 0x000fe20008011413 */
[----:B------:R-:W-:Y:S01]  /*08d0*/  IMAD.U32 R3, RZ, RZ, UR14 ;  /* 0x0000000eff037e24 */ /* 0x000fe2000f8e00ff */
[----:B------:R-:W-:Y:S02]  /*08e0*/  @!UP0 UIADD3 UR25, -UR25, URZ, URZ ;  /* 0x0000003f19198290 */ /* 0x000fe4000fffe13f */
[----:B------:R-:W-:Y:S02]  /*08f0*/  @!UP1 ULOP3.LUT UR25, URZ, UR15, URZ, 0x33, !UPT ;  /* 0x0000000f3f199292 */ /* 0x000fe4000f8e333f */
[----:B------:R-:W-:Y:S01]  /*0900*/  USHF.R.S32.HI UR5, URZ, 0x1f, UR4 ;  /* 0x0000001f3f057899 */ /* 0x000fe20008011404 */
[----:B------:R-:W-:Y:S01]  /*0910*/  SHF.R.S32.HI R3, RZ, 0x6, R3 ;  /* 0x00000006ff037819 */ /* 0x000fe20000011403 */
[----:B------:R-:W-:-:S02]  /*0920*/  ULEA.HI UR16, UR16, UR19, URZ, 0x6 ;  /* 0x0000001310107291 */ /* 0x000fc4000f8f303f */
[----:B------:R-:W-:Y:S01]  /*0930*/  ULEA.HI UR5, UR5, UR4, URZ, 0x6 ;  /* 0x0000000405057291 */ /* 0x000fe2000f8f303f */
[----:B------:R-:W-:Y:S01]  /*0940*/  IMAD.U32 R2, RZ, RZ, UR25 ;  /* 0x00000019ff027e24 */ /* 0x000fe2000f8e00ff */
[----:B------:R-:W-:Y:S02]  /*0950*/  USHF.R.S32.HI UR16, URZ, 0x6, UR16 ;  /* 0x000000063f107899 */ /* 0x000fe40008011410 */
[----:B------:R-:W-:Y:S02]  /*0960*/  UIMAD UR18, UR25, UR13, URZ ;  /* 0x0000000d191272a4 */ /* 0x000fe4000f8e023f */
[----:B------:R-:W-:Y:S02]  /*0970*/  USHF.R.S32.HI UR5, URZ, 0x6, UR5 ;  /* 0x000000063f057899 */ /* 0x000fe40008011405 */
[----:B------:R-:W-:Y:S02]  /*0980*/  UISETP.LT.AND UP0, UPT, UR18, UR16, UPT ;  /* 0x000000101200728c */ /* 0x000fe4000bf01270 */
[----:B------:R-:W-:-:S02]  /*0990*/  VIADDMNMX R2, R2, UR18, R3, PT ;  /* 0x0000001202027c46 */ /* 0x000fc4000b800103 */
[----:B------:R-:W-:Y:S02]  /*09a0*/  USEL UR18, UR18, UR16, !UP0 ;  /* 0x0000001012127287 */ /* 0x000fe4000c000000 */
[----:B------:R-:W-:-:S04]  /*09b0*/  VIMNMX R134, R2, UR5, PT ;  /* 0x0000000502867c48 */ /* 0x000fc8000bfe0100 */
[----:B------:R-:W-:-:S13]  /*09c0*/  ISETP.LE.AND P0, PT, R134, UR18, PT ;  /* 0x0000001286007c0c */ /* 0x000fda000bf03270 */
[----:B---3--:R-:W-:Y:S05]  /*09d0*/  @!P0 BRA `(.L_x_6850) ;  /* 0x00000008005c8947 */ /* 0x008fea0003800000 */
[----:B------:R-:W-:Y:S01]  /*09e0*/  SHF.R.S32.HI R10, RZ, 0x1f, R115 ;  /* 0x0000001fff0a7819 */ /* 0x000fe20000011473 */
[----:B------:R-:W-:Y:S01]  /*09f0*/  ULDC.64 UR4, c[0x0][0x2c0] ;  /* 0x0000b00000047ab9 */ /* 0x000fe20000000a00 */
[----:B------:R-:W-:Y:S01]  /*0a00*/  UIADD3 UR21, -UR26, UR21, URZ ;  /* 0x000000151a157290 */ /* 0x000fe2000fffe13f */
[----:B------:R-:W-:Y:S01]  /*0a10*/  BSSY B0, `(.L_x_6851) ;  /* 0x000002a000007945 */ /* 0x000fe20003800000 */
[----:B------:R-:W-:Y:S01]  /*0a20*/  LEA.HI R10, R10, R115, RZ, 0x4 ;  /* 0x000000730a0a7211 */ /* 0x000fe200078f20ff */
[----:B------:R-:W-:-:S03]  /*0a30*/  UIMAD UR4, UR13, UR4, UR23 ;  /* 0x000000040d0472a4 */ /* 0x000fc6000f8e0217 */
[----:B------:R-:W-:Y:S01]  /*0a40*/  LOP3.LUT R0, R10, 0xfffffff0, RZ, 0xc0, !PT ;  /* 0xfffffff00a007812 */ /* 0x000fe200078ec0ff */
[----:B------:R-:W-:Y:S01]  /*0a50*/  UIMAD UR4, UR4, UR11, UR28 ;  /* 0x0000000b040472a4 */ /* 0x000fe2000f8e021c */
[----:B------:R-:W-:-:S03]  /*0a60*/  SHF.R.S32.HI R10, RZ, 0x4, R10 ;  /* 0x00000004ff0a7819 */ /* 0x000fc6000001140a */
[----:B------:R-:W-:Y:S01]  /*0a70*/  IMAD.IADD R115, R115, 0x1, -R0 ;  /* 0x0000000173737824 */ /* 0x000fe200078e0a00 */
[----:B------:R-:W-:Y:S01]  /*0a80*/  UIMAD UR8, UR4, UR5, UR26 ;  /* 0x00000005040872a4 */ /* 0x000fe2000f8e021a */
[C---:B------:R-:W-:Y:S01]  /*0a90*/  ISETP.GE.AND P4, PT, R10.reuse, UR21, PT ;  /* 0x000000150a007c0c */ /* 0x040fe2000bf86270 */
[C---:B------:R-:W-:Y:S01]  /*0aa0*/  VIADD R7, R10.reuse, 0x8 ;  /* 0x000000080a077836 */ /* 0x040fe20000000000 */
[----:B------:R-:W-:Y:S01]  /*0ab0*/  ULDC UR4, c[0x0][0x2dc] ;  /* 0x0000b70000047ab9 */ /* 0x000fe20000000800 */
[C---:B------:R-:W-:Y:S01]  /*0ac0*/  IMAD.SHL.U32 R14, R115.reuse, 0x4, RZ ;  /* 0x00000004730e7824 */ /* 0x040fe200078e00ff */
[----:B------:R-:W-:Y:S01]  /*0ad0*/  UIMAD UR4, UR8, UR4, URZ ;  /* 0x00000004080472a4 */ /* 0x000fe2000f8e023f */
[C---:B------:R-:W-:Y:S01]  /*0ae0*/  VIADD R6, R10.reuse, 0x10 ;  /* 0x000000100a067836 */ /* 0x040fe20000000000 */
[----:B------:R-:W-:Y:S01]  /*0af0*/  ISETP.NE.AND P6, PT, R115, RZ, PT ;  /* 0x000000ff7300720c */ /* 0x000fe20003fc5270 */
[----:B------:R-:W-:Y:S01]  /*0b00*/  VIADD R2, R10, 0x30 ;  /* 0x000000300a027836 */ /* 0x000fe20000000000 */
[--C-:B------:R-:W-:Y:S01]  /*0b10*/  SHF.R.S32.HI R15, RZ, 0x1f, R14.reuse ;  /* 0x0000001fff0f7819 */ /* 0x100fe2000001140e */
[----:B------:R-:W-:Y:S01]  /*0b20*/  VIADD R9, R14, 0x40 ;  /* 0x000000400e097836 */ /* 0x000fe20000000000 */
[----:B------:R-:W-:Y:S01]  /*0b30*/  ISETP.GE.AND P3, PT, R7, UR21, PT ;  /* 0x0000001507007c0c */ /* 0x000fe2000bf66270 */
[----:B------:R-:W-:Y:S01]  /*0b40*/  IMAD.U32 R0, RZ, RZ, UR4 ;  /* 0x00000004ff007e24 */ /* 0x000fe2000f8e00ff */
        /* <DEDUP_REMOVED lines=22> */
.L_x_6852:
[----:B------:R-:W-:Y:S05]  /*0cb0*/  BSYNC B0 ;  /* 0x0000000000007941 */ /* 0x000fea0003800000 */
.L_x_6851:
        /* <DEDUP_REMOVED lines=11> */
.L_x_6854:
[----:B------:R-:W-:Y:S05]  /*0d70*/  BSYNC B0 ;  /* 0x0000000000007941 */ /* 0x000fea0003800000 */
.L_x_6853:
        /* <DEDUP_REMOVED lines=10> */
.L_x_6856:
[----:B------:R-:W-:Y:S05]  /*0e20*/  BSYNC B0 ;  /* 0x0000000000007941 */ /* 0x000fea0003800000 */
.L_x_6855:
        /* <DEDUP_REMOVED lines=10> */
.L_x_6858:
[----:B------:R-:W-:Y:S05]  /*0ed0*/  BSYNC B0 ;  /* 0x0000000000007941 */ /* 0x000fea0003800000 */
.L_x_6857:
        /* <DEDUP_REMOVED lines=9> */
.L_x_6860:
[----:B------:R-:W-:Y:S05]  /*0f70*/  BSYNC B0 ;  /* 0x0000000000007941 */ /* 0x000fea0003800000 */
.L_x_6859:
        /* <DEDUP_REMOVED lines=9> */
.L_x_6862:
[----:B------:R-:W-:Y:S05]  /*1010*/  BSYNC B0 ;  /* 0x0000000000007941 */ /* 0x000fea0003800000 */
.L_x_6861:
        /* <DEDUP_REMOVED lines=9> */
.L_x_6864:
[----:B------:R-:W-:Y:S05]  /*10b0*/  BSYNC B0 ;  /* 0x0000000000007941 */ /* 0x000fea0003800000 */
.L_x_6863:
        /* <DEDUP_REMOVED lines=9> */
.L_x_6866:
[----:B------:R-:W-:Y:S05]  /*1150*/  BSYNC B0 ;  /* 0x0000000000007941 */ /* 0x000fea0003800000 */
.L_x_6865:
        /* <DEDUP_REMOVED lines=31> */
.L_x_6850:
[----:B------:R-:W1:Y:S01]  /*1350*/  LDC.64 R2, c[0x0][0x368] ;  /* 0x0000da00ff027b82 */ /* 0x000e620000000a00 */
[----:B------:R-:W-:-:S07]  /*1360*/  IMAD.U32 R12, RZ, RZ, UR23 ;  /* 0x00000017ff0c7e24 */ /* 0x000fce000f8e00ff */
        /* <DEDUP_REMOVED lines=10> */
[----:B------:R1:W5:Y:S01]  /*1410*/  @P0 LDG.E R12, desc[UR6][R2.64] ;  /* 0x00000006020c0981 */ /* 0x000362000c1e1900 */
[----:B--2---:R-:W-:Y:S01]  /*1420*/  ISETP.NE.U32.AND P0, PT, R4, RZ, PT ;  /* 0x000000ff0400720c */ /* 0x004fe20003f05070 */
[----:B------:R-:W-:Y:S01]  /*1430*/  USHF.R.S32.HI UR24, URZ, 0x1f, UR23 ;  /* 0x0000001f3f187899 */ /* 0x000fe20008011417 */
[----:B------:R-:W-:Y:S02]  /*1440*/  PLOP3.LUT P3, PT, PT, PT, PT, 0x8, 0x0 ;  /* 0x000000000000781c */ /* 0x000fe40003f6e170 */
[----:B------:R-:W-:Y:S02]  /*1450*/  CS2R R198, SRZ ;  /* 0x0000000000c67805 */ /* 0x000fe4000001ff00 */
[----:B------:R-:W-:-:S13]  /*1460*/  ISETP.NE.AND.EX P0, PT, R5, RZ, PT, P0 ;  /* 0x000000ff0500720c */ /* 0x000fda0003f05300 */
[----:B------:R-:W-:Y:S05]  /*1470*/  @!P0 BRA `(.L_x_6867) ;  /* 0x0000000000288947 */ /* 0x000fea0003800000 */
[----:B-1----:R-:W1:Y:S02]  /*1480*/  LDC.64 R2, c[0x0][0x378] ;  /* 0x0000de00ff027b82 */ /* 0x002e640000000a00 */
        /* <DEDUP_REMOVED lines=9> */
.L_x_6867:
        /* <DEDUP_REMOVED lines=30> */
[----:B------:R3:W4:Y:S01]  /*1700*/  LDG.E R0, desc[UR6][R12.64] ;  /* 0x000000060c007981 */ /* 0x000722000c1e1900 */
[----:B-1----:R-:W-:Y:S02]  /*1710*/  IABS R6, R4 ;  /* 0x0000000400067213 */ /* 0x002fe40000000000 */
[----:B------:R-:W-:Y:S02]  /*1720*/  MOV R2, UR28 ;  /* 0x0000001c00027c02 */ /* 0x000fe40008000f00 */
[----:B------:R-:W1:Y:S02]  /*1730*/  I2F.RP R7, R6 ;  /* 0x0000000600077306 */ /* 0x000e640000209400 */
[----:B------:R-:W-:-:S06]  /*1740*/  IABS R2, R2 ;  /* 0x0000000200027213 */ /* 0x000fcc0000000000 */
[----:B-1----:R-:W1:Y:S01]  /*1750*/  MUFU.RCP R8, R7 ;  /* 0x0000000700087308 */ /* 0x002e620000001000 */
[----:B---3--:R-:W-:-:S04]  /*1760*/  IMAD.MOV R12, RZ, RZ, -R11 ;  /* 0x000000ffff0c7224 */ /* 0x008fc800078e0a0b */
[----:B------:R-:W-:-:S05]  /*1770*/  IMAD R19, R14, R12, R5 ;  /* 0x0000000c0e137224 */ /* 0x000fca00078e0205 */
[----:B------:R-:W-:Y:S02]  /*1780*/  SHF.R.S32.HI R13, RZ, 0x1f, R19 ;  /* 0x0000001fff0d7819 */ /* 0x000fe40000011413 */
[----:B-1----:R-:W-:-:S04]  /*1790*/  IADD3 R8, R8, 0xffffffe, RZ ;  /* 0x0ffffffe08087810 */ /* 0x002fc80007ffe0ff */
        /* <DEDUP_REMOVED lines=16> */
[----:B------:R-:W3:Y:S05]  /*18a0*/  LDC.64 R6, c[0x0][0x238] ;  /* 0x00008e00ff067b82 */ /* 0x000eea0000000a00 */
[----:B------:R-:W-:Y:S02]  /*18b0*/  @P2 IADD3 R10, R10, 0x1, RZ ;  /* 0x000000010a0a2810 */ /* 0x000fe40007ffe0ff */
[----:B----4-:R-:W-:Y:S01]  /*18c0*/  SHF.R.S32.HI R9, RZ, 0x1f, R0 ;  /* 0x0000001fff097819 */ /* 0x010fe20000011400 */
[----:B-1----:R-:W-:-:S04]  /*18d0*/  IMAD.WIDE.U32 R14, R0, R2, RZ ;  /* 0x00000002000e7225 */ /* 0x002fc800078e00ff */
[----:B------:R-:W-:Y:S02]  /*18e0*/  IMAD R8, R9, R2, RZ ;  /* 0x0000000209087224 */ /* 0x000fe400078e02ff */
[----:B------:R-:W-:Y:S02]  /*18f0*/  IMAD.MOV.U32 R2, RZ, RZ, R10 ;  /* 0x000000ffff027224 */ /* 0x000fe400078e000a */
[----:B------:R-:W-:Y:S02]  /*1900*/  IMAD R3, R0, R3, R8 ;  /* 0x0000000300037224 */ /* 0x000fe400078e0208 */
[----:B--2---:R-:W-:Y:S01]  /*1910*/  IMAD R8, R13, R154, RZ ;  /* 0x0000009a0d087224 */ /* 0x004fe200078e02ff */
[----:B------:R-:W-:Y:S01]  /*1920*/  @!P0 IADD3 R2, -R2, RZ, RZ ;  /* 0x000000ff02028210 */ /* 0x000fe20007ffe1ff */
[----:B------:R-:W-:Y:S01]  /*1930*/  IMAD.IADD R15, R15, 0x1, R3 ;  /* 0x000000010f0f7824 */ /* 0x000fe200078e0203 */
[----:B------:R-:W-:Y:S01]  /*1940*/  @!P1 LOP3.LUT R2, RZ, R4, RZ, 0x33, !PT ;  /* 0x00000004ff029212 */ /* 0x000fe200078e33ff */
[----:B------:R-:W-:-:S02]  /*1950*/  IMAD R4, R19, R155, R8 ;  /* 0x0000009b13047224 */ /* 0x000fc400078e0208 */
[----:B------:R-:W-:Y:S01]  /*1960*/  IMAD.WIDE.U32 R10, R19, R154, R14 ;  /* 0x0000009a130a7225 */ /* 0x000fe200078e000e */
[----:B------:R-:W-:-:S03]  /*1970*/  SHF.R.S32.HI R3, RZ, 0x1f, R2 ;  /* 0x0000001fff037819 */ /* 0x000fc60000011402 */
[----:B---3--:R-:W-:Y:S01]  /*1980*/  IMAD R9, R9, R6, RZ ;  /* 0x0000000609097224 */ /* 0x008fe200078e02ff */
        /* <DEDUP_REMOVED lines=12> */
.L_x_6868:
[----:B------:R-:W2:Y:S01]  /*1a50*/  LDC R4, c[0x0][0x278] ;  /* 0x00009e00ff047b82 */ /* 0x000ea20000000800 */
[----:B-1----:R-:W-:Y:S02]  /*1a60*/  MOV R2, UR28 ;  /* 0x0000001c00027c02 */ /* 0x002fe40008000f00 */
[----:B------:R-:W-:Y:S02]  /*1a70*/  ISETP.NE.AND P4, PT, R0, -0x1, PT ;  /* 0xffffffff0000780c */ /* 0x000fe40003f85270 */
[----:B------:R-:W-:-:S11]  /*1a80*/  IABS R2, R2 ;  /* 0x0000000200027213 */ /* 0x000fd60000000000 */
[----:B------:R-:W1:Y:S01]  /*1a90*/  @P4 LDC.64 R154, c[0x0][0x248] ;  /* 0x00009200ff9a4b82 */ /* 0x000e620000000a00 */
[----:B------:R-:W-:Y:S02]  /*1aa0*/  @P4 IADD3 R14, R0, UR10, RZ ;  /* 0x0000000a000e4c10 */ /* 0x000fe4000fffe0ff */
[----:B--2---:R-:W-:-:S04]  /*1ab0*/  IABS R3, R4 ;  /* 0x0000000400037213 */ /* 0x004fc80000000000 */
[----:B------:R-:W2:Y:S08]  /*1ac0*/  I2F.RP R8, R3 ;  /* 0x0000000300087306 */ /* 0x000eb00000209400 */
[----:B--2---:R-:W2:Y:S02]  /*1ad0*/  MUFU.RCP R7, R8 ;  /* 0x0000000800077308 */ /* 0x004ea40000001000 */
[----:B--2---:R-:W-:Y:S01]  /*1ae0*/  VIADD R7, R7, 0xffffffe ;  /* 0x0ffffffe07077836 */ /* 0x004fe20000000000 */
[----:B------:R-:W2:Y:S05]  /*1af0*/  @P4 LDC.64 R8, c[0x0][0x250] ;  /* 0x00009400ff084b82 */ /* 0x000eaa0000000a00 */
[----:B------:R-:W3:Y:S02]  /*1b00*/  F2I.FTZ.U32.TRUNC.NTZ R7, R7 ;  /* 0x0000000700077305 */ /* 0x000ee4000021f000 */
[----:B---3--:R-:W-:-:S04]  /*1b10*/  IMAD.MOV R6, RZ, RZ, -R7 ;  /* 0x000000ffff067224 */ /* 0x008fc800078e0a07 */
[----:B------:R-:W-:Y:S02]  /*1b20*/  IMAD R5, R6, R3, RZ ;  /* 0x0000000306057224 */ /* 0x000fe400078e02ff */
[----:B------:R-:W-:-:S04]  /*1b30*/  IMAD.MOV.U32 R6, RZ, RZ, RZ ;  /* 0x000000ffff067224 */ /* 0x000fc800078e00ff */
[----:B------:R-:W-:-:S04]  /*1b40*/  IMAD.HI.U32 R6, R7, R5, R6 ;  /* 0x0000000507067227 */ /* 0x000fc800078e0006 */
[----:B------:R-:W-:-:S04]  /*1b50*/  IMAD.MOV.U32 R5, RZ, RZ, R2 ;  /* 0x000000ffff057224 */ /* 0x000fc800078e0002 */
[----:B------:R-:W-:Y:S02]  /*1b60*/  IMAD.HI.U32 R10, R6, R5, RZ ;  /* 0x00000005060a7227 */ /* 0x000fe400078e00ff */
[----:B------:R-:W3:Y:S03]  /*1b70*/  LDC.64 R6, c[0x0][0x260] ;  /* 0x00009800ff067b82 */ /* 0x000ee60000000a00 */
[----:B------:R-:W-:-:S05]  /*1b80*/  IADD3 R2, -R10, RZ, RZ ;  /* 0x000000ff0a027210 */ /* 0x000fca0007ffe1ff */
[----:B------:R-:W-:Y:S01]  /*1b90*/  IMAD R2, R3, R2, R5 ;  /* 0x0000000203027224 */ /* 0x000fe200078e0205 */
[----:B------:R-:W-:-:S04]  /*1ba0*/  LEA R5, R134, 0xffffffc0, 0x6 ;  /* 0xffffffc086057811 */ /* 0x000fc800078e30ff */
[----:B------:R-:W-:Y:S02]  /*1bb0*/  ISETP.GT.U32.AND P0, PT, R3, R2, PT ;  /* 0x000000020300720c */ /* 0x000fe40003f04070 */
[----:B------:R-:W-:-:S11]  /*1bc0*/  SHF.R.S32.HI R13, RZ, 0x1f, R5 ;  /* 0x0000001fff0d7819 */ /* 0x000fd60000011405 */
[----:B------:R-:W-:Y:S02]  /*1bd0*/  @!P0 IMAD.IADD R2, R2, 0x1, -R3 ;  /* 0x0000000102028824 */ /* 0x000fe400078e0a03 */
[----:B------:R-:W-:Y:S01]  /*1be0*/  @!P0 VIADD R10, R10, 0x1 ;  /* 0x000000010a0a8836 */ /* 0x000fe20000000000 */
[----:B------:R-:W-:Y:S02]  /*1bf0*/  ISETP.NE.AND P0, PT, R4, RZ, PT ;  /* 0x000000ff0400720c */ /* 0x000fe40003f05270 */
[----:B------:R-:W-:Y:S01]  /*1c00*/  ISETP.GE.U32.AND P2, PT, R2, R3, PT ;  /* 0x000000030200720c */ /* 0x000fe20003f46070 */
[----:B-1----:R-:W-:Y:S01]  /*1c10*/  @P4 IMAD R3, R14, R155, RZ ;  /* 0x0000009b0e034224 */ /* 0x002fe200078e02ff */
[----:B------:R-:W-:Y:S01]  /*1c20*/  LOP3.LUT R2, R4, UR28, RZ, 0x3c, !PT ;  /* 0x0000001c04027c12 */ /* 0x000fe2000f8e3cff */
[----:B------:R-:W-:-:S03]  /*1c30*/  @P4 IMAD.WIDE.U32 R14, R14, R154, RZ ;  /* 0x0000009a0e0e4225 */ /* 0x000fc600078e00ff */
[----:B------:R-:W-:Y:S01]  /*1c40*/  ISETP.GE.AND P1, PT, R2, RZ, PT ;  /* 0x000000ff0200720c */ /* 0x000fe20003f26270 */
[----:B------:R-:W-:-:S06]  /*1c50*/  @P4 IMAD.IADD R3, R15, 0x1, R3 ;  /* 0x000000010f034824 */ /* 0x000fcc00078e0203 */
[----:B------:R-:W-:-:S06]  /*1c60*/  @P2 IADD3 R10, R10, 0x1, RZ ;  /* 0x000000010a0a2810 */ /* 0x000fcc0007ffe0ff */
[----:B------:R-:W-:Y:S01]  /*1c70*/  @!P1 IADD3 R10, -R10, RZ, RZ ;  /* 0x000000ff0a0a9210 */ /* 0x000fe20007ffe1ff */
[----:B--23--:R-:W-:Y:S06]  /*1c80*/  @P4 BRA `(.L_x_6870) ;  /* 0x0000000000304947 */ /* 0x00cfec0003800000 */
[----:B------:R-:W1:Y:S01]  /*1c90*/  LDC.64 R154, c[0x0][0x248] ;  /* 0x00009200ff9a7b82 */ /* 0x000e620000000a00 */
[----:B------:R-:W-:Y:S01]  /*1ca0*/  USHF.R.S32.HI UR4, URZ, 0x1f, UR10 ;  /* 0x0000001f3f047899 */ /* 0x000fe2000801140a */
[----:B-----5:R-:W-:-:S06]  /*1cb0*/  SHF.R.S32.HI R11, RZ, 0x1f, R12 ;  /* 0x0000001fff0b7819 */ /* 0x020fcc000001140c */
[----:B------:R-:W2:Y:S01]  /*1cc0*/  LDC.64 R2, c[0x0][0x230] ;  /* 0x00008c00ff027b82 */ /* 0x000ea20000000a00 */
[C---:B-1----:R-:W-:Y:S02]  /*1cd0*/  IMAD R14, R154.reuse, UR4, RZ ;  /* 0x000000049a0e7c24 */ /* 0x042fe4000f8e02ff */
[----:B------:R-:W-:-:S04]  /*1ce0*/  IMAD.WIDE.U32 R16, R154, UR10, RZ ;  /* 0x0000000a9a107c25 */ /* 0x000fc8000f8e00ff */
[----:B------:R-:W-:Y:S02]  /*1cf0*/  IMAD R14, R155, UR10, R14 ;  /* 0x0000000a9b0e7c24 */ /* 0x000fe4000f8e020e */
[----:B--2---:R-:W-:-:S03]  /*1d00*/  IMAD R11, R11, R2, RZ ;  /* 0x000000020b0b7224 */ /* 0x004fc600078e02ff */
[----:B------:R-:W-:Y:S01]  /*1d10*/  IADD3 R17, R17, R14, RZ ;  /* 0x0000000e11117210 */ /* 0x000fe20007ffe0ff */
[C---:B------:R-:W-:Y:S02]  /*1d20*/  IMAD R3, R12.reuse, R3, R11 ;  /* 0x000000030c037224 */ /* 0x040fe400078e020b */
[----:B------:R-:W-:-:S05]  /*1d30*/  IMAD.WIDE.U32 R14, R12, R2, R16 ;  /* 0x000000020c0e7225 */ /* 0x000fca00078e0010 */
[----:B------:R-:W-:-:S07]  /*1d40*/  IADD3 R3, R15, R3, RZ ;  /* 0x000000030f037210 */ /* 0x000fce0007ffe0ff */
.L_x_6870:
        /* <DEDUP_REMOVED lines=10> */
[----:B------:R-:W-:Y:S01]  /*1df0*/  IMAD R2, R3, R6, RZ ;  /* 0x0000000603027224 */ /* 0x000fe200078e02ff */
        /* <DEDUP_REMOVED lines=9> */
[----:B------:R-:W-:Y:S01]  /*1e90*/  USHF.R.S32.HI UR4, URZ, 0x1f, UR10 ;  /* 0x0000001f3f047899 */ /* 0x000fe2000801140a */
[----:B-----5:R-:W-:-:S06]  /*1ea0*/  SHF.R.S32.HI R15, RZ, 0x1f, R12 ;  /* 0x0000001fff0f7819 */ /* 0x020fcc000001140c */
[----:B------:R-:W2:Y:S01]  /*1eb0*/  LDC.64 R8, c[0x0][0x238] ;  /* 0x00008e00ff087b82 */ /* 0x000ea20000000a00 */
[----:B-1----:R-:W-:-:S04]  /*1ec0*/  IMAD R4, R10, UR4, RZ ;  /* 0x000000040a047c24 */ /* 0x002fc8000f8e02ff */
[----:B------:R-:W-:Y:S02]  /*1ed0*/  IMAD R4, R11, UR10, R4 ;  /* 0x0000000a0b047c24 */ /* 0x000fe4000f8e0204 */
[----:B------:R-:W-:-:S04]  /*1ee0*/  IMAD.WIDE.U32 R10, R10, UR10, RZ ;  /* 0x0000000a0a0a7c25 */ /* 0x000fc8000f8e00ff */
[----:B--2---:R-:W-:Y:S01]  /*1ef0*/  IMAD R15, R15, R8, RZ ;  /* 0x000000080f0f7224 */ /* 0x004fe200078e02ff */
[----:B------:R-:W-:-:S03]  /*1f00*/  IADD3 R11, R11, R4, RZ ;  /* 0x000000040b0b7210 */ /* 0x000fc60007ffe0ff */
[C---:B------:R-:W-:Y:S02]  /*1f10*/  IMAD R9, R12.reuse, R9, R15 ;  /* 0x000000090c097224 */ /* 0x040fe400078e020f */
[----:B------:R-:W-:-:S05]  /*1f20*/  IMAD.WIDE.U32 R10, R12, R8, R10 ;  /* 0x000000080c0a7225 */ /* 0x000fca00078e000a */
[----:B------:R-:W-:Y:S02]  /*1f30*/  IADD3 R21, R11, R9, RZ ;  /* 0x000000090b157210 */ /* 0x000fe40007ffe0ff */
[----:B------:R-:W-:-:S07]  /*1f40*/  MOV R4, R10 ;  /* 0x0000000a00047202 */ /* 0x000fce0000000f00 */
.L_x_6869:
        /* <DEDUP_REMOVED lines=11> */
[C---:B------:R-:W-:Y:S01]  /*2000*/  LOP3.LUT R46, R11.reuse, 0xfffffff0, RZ, 0xc0, !PT ;  /* 0xfffffff00b2e7812 */ /* 0x040fe200078ec0ff */
[----:B------:R-:W-:Y:S01]  /*2010*/  USHF.R.S32.HI UR25, URZ, 0x1f, UR28 ;  /* 0x0000001f3f197899 */ /* 0x000fe2000801141c */
[----:B------:R-:W-:Y:S01]  /*2020*/  LEA.HI R9, R11, R62, RZ, 0x1 ;  /* 0x0000003e0b097211 */ /* 0x000fe200078f08ff */
[----:B------:R-:W-:Y:S01]  /*2030*/  @!UP0 ULDC.64 UR4, c[0x0][0x228] ;  /* 0x00008a0000048ab9 */ /* 0x000fe20000000a00 */
[----:B------:R-:W-:Y:S01]  /*2040*/  SHF.R.S32.HI R146, RZ, 0x3, R60 ;  /* 0x00000003ff927819 */ /* 0x000fe2000001143c */
[----:B------:R-:W-:Y:S01]  /*2050*/  IMAD.IADD R46, R115, 0x1, -R46 ;  /* 0x00000001732e7824 */ /* 0x000fe200078e0a2e */
[----:B------:R-:W-:Y:S01]  /*2060*/  LOP3.LUT R9, R9, 0xfffffffe, RZ, 0xc0, !PT ;  /* 0xfffffffe09097812 */ /* 0x000fe200078ec0ff */
[----:B------:R-:W-:Y:S01]  /*2070*/  @!UP0 UIMAD.WIDE.U32 UR14, UR23, UR4, URZ ;  /* 0x00000004170e82a5 */ /* 0x000fe2000f8e003f */
[----:B------:R-:W-:Y:S01]  /*2080*/  LOP3.LUT R60, R60, 0xfffffff8, RZ, 0xc0, !PT ;  /* 0xfffffff83c3c7812 */ /* 0x000fe200078ec0ff */
[----:B------:R-:W-:Y:S01]  /*2090*/  @!UP0 UIMAD UR4, UR24, UR4, URZ ;  /* 0x00000004180482a4 */ /* 0x000fe2000f8e023f */
[----:B------:R-:W-:Y:S01]  /*20a0*/  SHF.R.S32.HI R147, RZ, 0x1f, R146 ;  /* 0x0000001fff937819 */ /* 0x000fe20000011492 */
[----:B------:R-:W-:Y:S01]  /*20b0*/  IMAD.IADD R62, R62, 0x1, -R9 ;  /* 0x000000013e3e7824 */ /* 0x000fe200078e0a09 */
[----:B------:R-:W-:Y:S01]  /*20c0*/  SHF.R.S32.HI R9, RZ, 0x1f, R46 ;  /* 0x0000001fff097819 */ /* 0x000fe2000001142e */
[----:B------:R-:W-:Y:S01]  /*20d0*/  IMAD.IADD R60, R115, 0x1, -R60 ;  /* 0x00000001733c7824 */ /* 0x000fe200078e0a3c */
[----:B------:R-:W-:Y:S01]  /*20e0*/  @UP0 UIMAD.WIDE.U32 UR16, UR12, UR10, URZ ;  /* 0x0000000a0c1002a5 */ /* 0x000fe2000f8e003f */
[----:B------:R-:W-:Y:S01]  /*20f0*/  IMAD.SHL.U32 R141, R146, 0x40, RZ ;  /* 0x00000040928d7824 */ /* 0x000fe200078e00ff */
[----:B------:R-:W-:Y:S01]  /*2100*/  LEA.HI R9, R9, R46, RZ, 0x3 ;  /* 0x0000002e09097211 */ /* 0x000fe200078f18ff */
[----:B------:R-:W-:Y:S01]  /*2110*/  IMAD.SHL.U32 R14, R60, 0x8, RZ ;  /* 0x000000083c0e7824 */ /* 0x000fe200078e00ff */
[----:B------:R-:W-:Y:S01]  /*2120*/  @!UP0 UIMAD UR5, UR23, UR5, UR4 ;  /* 0x00000005170582a4 */ /* 0x000fe2000f8e0204 */
[----:B--2---:R-:W-:Y:S01]  /*2130*/  LEA.HI R132, R132, R132, RZ, 0x1 ;  /* 0x0000008484847211 */ /* 0x004fe200078f08ff */
[----:B------:R-:W-:Y:S01]  /*2140*/  ULEA.HI UR30, UR30, UR22, URZ, 0x6 ;  /* 0x000000161e1e7291 */ /* 0x000fe2000f8f303f */
[----:B------:R-:W-:Y:S01]  /*2150*/  LOP3.LUT R11, R9, 0xfffffff8, RZ, 0xc0, !PT ;  /* 0xfffffff8090b7812 */ /* 0x000fe200078ec0ff */
[C---:B------:R-:W-:Y:S01]  /*2160*/  VIADD R10, R14.reuse, 0x80 ;  /* 0x000000800e0a7836 */ /* 0x040fe20000000000 */
[----:B------:R-:W-:Y:S01]  /*2170*/  SHF.R.S32.HI R15, RZ, 0x1f, R14 ;  /* 0x0000001fff0f7819 */ /* 0x000fe2000001140e */
[----:B------:R-:W-:Y:S01]  /*2180*/  @UP0 UIMAD UR12, UR12, UR11, UR17 ;  /* 0x0000000b0c0c02a4 */ /* 0x000fe2000f8e0211 */
[----:B------:R-:W-:Y:S01]  /*2190*/  IADD3 R26, P0, R14, R4, RZ ;  /* 0x000000040e1a7210 */ /* 0x000fe20007f1e0ff */
[----:B------:R-:W-:Y:S01]  /*21a0*/  IMAD.IADD R46, R46, 0x1, -R11 ;  /* 0x000000012e2e7824 */ /* 0x000fe200078e0a0b */
[----:B------:R-:W-:Y:S01]  /*21b0*/  @!UP0 UMOV UR16, UR14 ;  /* 0x0000000e00108c82 */ /* 0x000fe20008000000 */
[C---:B------:R-:W-:Y:S01]  /*21c0*/  VIADD R11, R14.reuse, 0x40 ;  /* 0x000000400e0b7836 */ /* 0x040fe20000000000 */
[----:B------:R-:W-:Y:S01]  /*21d0*/  @!UP0 UIADD3 UR12, UR15, UR5, URZ ;  /* 0x000000050f0c8290 */ /* 0x000fe2000fffe03f */
[----:B---3--:R-:W-:Y:S01]  /*21e0*/  IMAD.WIDE R22, R23, 0x40, R146 ;  /* 0x0000004017167825 */ /* 0x008fe200078e0292 */
[----:B------:R-:W-:Y:S01]  /*21f0*/  LOP3.LUT R141, R141, 0x1c0, RZ, 0xc0, !PT ;  /* 0x000001c08d8d7812 */ /* 0x000fe200078ec0ff */
[----:B------:R-:W-:Y:S01]  /*2200*/  USHF.R.S32.HI UR30, URZ, 0x6, UR30 ;  /* 0x000000063f1e7899 */ /* 0x000fe2000801141e */
[----:B------:R-:W-:Y:S01]  /*2210*/  IADD3 R24, P1, R14, UR16, RZ ;  /* 0x000000100e187c10 */ /* 0x000fe2000ff3e0ff */
[----:B------:R-:W-:Y:S01]  /*2220*/  IMAD.X R27, R15, 0x1, R21, P0 ;  /* 0x000000010f1b7824 */ /* 0x000fe200000e0615 */
[----:B------:R-:W-:Y:S01]  /*2230*/  ISETP.GE.AND P0, PT, R11, UR29, PT ;  /* 0x0000001d0b007c0c */ /* 0x000fe2000bf06270 */
[----:B------:R-:W-:Y:S01]  /*2240*/  IMAD R16, R23, UR10, RZ ;  /* 0x0000000a17107c24 */ /* 0x000fe2000f8e02ff */
[----:B------:R-:W-:Y:S01]  /*2250*/  LOP3.LUT R6, R141, 0x38, R14, 0xf8, !PT ;  /* 0x000000388d067812 */ /* 0x000fe200078ef80e */
[----:B------:R-:W-:Y:S01]  /*2260*/  UISETP.LT.AND UP0, UPT, UR18, UR30, UPT ;  /* 0x0000001e1200728c */ /* 0x000fe2000bf01270 */
[----:B------:R-:W-:Y:S01]  /*2270*/  SEL R23, RZ, 0xffffffff, P0 ;  /* 0xffffffffff177807 */ /* 0x000fe20000000000 */
[----:B------:R-:W-:Y:S01]  /*2280*/  ULDC.64 UR4, c[0x0][0x268] ;  /* 0x00009a0000047ab9 */ /* 0x000fe20000000a00 */
[----:B------:R-:W-:Y:S01]  /*2290*/  ISETP.GE.AND P0, PT, R10, UR29, PT ;  /* 0x0000001d0a007c0c */ /* 0x000fe2000bf06270 */
[----:B------:R-:W-:Y:S01]  /*22a0*/  USEL UR30, UR18, UR30, !UP0 ;  /* 0x0000001e121e7287 */ /* 0x000fe2000c000000 */
[----:B------:R-:W-:Y:S01]  /*22b0*/  SHF.R.U32.HI R141, RZ, 0x3, R141 ;  /* 0x00000003ff8d7819 */ /* 0x000fe2000001168d */
[----:B------:R-:W-:Y:S01]  /*22c0*/  IMAD R17, R3, UR4, RZ ;  /* 0x0000000403117c24 */ /* 0x000fe2000f8e02ff */
[----:B------:R-:W-:Y:S01]  /*22d0*/  SEL R138, RZ, 0x4, P0 ;  /* 0x00000004ff8a7807 */ /* 0x000fe20000000000 */
[----:B------:R-:W-:Y:S01]  /*22e0*/  IMAD R16, R22, UR11, R16 ;  /* 0x0000000b16107c24 */ /* 0x000fe2000f8e0210 */
[----:B------:R-:W-:Y:S01]  /*22f0*/  IADD3 R136, P0, R146, R19, RZ ;  /* 0x0000001392887210 */ /* 0x000fe20007f1e0ff */
[C---:B------:R-:W-:Y:S01]  /*2300*/  IMAD R20, R2.reuse, UR5, R17 ;  /* 0x0000000502147c24 */ /* 0x040fe2000f8e0211 */
[----:B------:R-:W-:Y:S01]  /*2310*/  IADD3.X R25, R15, UR12, RZ, P1, !PT ;  /* 0x0000000c0f197c10 */ /* 0x000fe20008ffe4ff */
[----:B------:R-:W-:Y:S01]  /*2320*/  IMAD.WIDE.U32 R26, R2, UR4, R26 ;  /* 0x00000004021a7c25 */ /* 0x000fe2000f8e001a */
[----:B------:R-:W-:Y:S01]  /*2330*/  ISETP.GE.AND P1, PT, R14, UR29, PT ;  /* 0x0000001d0e007c0c */ /* 0x000fe2000bf26270 */
[----:B------:R-:W-:Y:S01]  /*2340*/  ULDC.64 UR4, c[0x0][0x250] ;  /* 0x0000940000047ab9 */ /* 0x000fe20000000a00 */
[----:B------:R-:W-:Y:S01]  /*2350*/  LOP3.LUT R141, R6, R141, RZ, 0x3c, !PT ;  /* 0x0000008d068d7212 */ /* 0x000fe200078e3cff */
[----:B------:R-:W-:Y:S01]  /*2360*/  IMAD.X R133, R147, 0x1, R13, P0 ;  /* 0x0000000193857824 */ /* 0x000fe200000e060d */
[----:B------:R-:W-:Y:S01]  /*2370*/  IADD3 R142, P0, R14, R0, RZ ;  /* 0x000000000e8e7210 */ /* 0x000fe20007f1e0ff */
[----:B------:R-:W-:Y:S01]  /*2380*/  IMAD.WIDE.U32 R24, R22, UR10, R24 ;  /* 0x0000000a16187c25 */ /* 0x000fe2000f8e0018 */
[----:B------:R-:W-:Y:S01]  /*2390*/  SEL R6, RZ, 0x1, P1 ;  /* 0x00000001ff067807 */ /* 0x000fe20000800000 */
[----:B------:R-:W-:Y:S01]  /*23a0*/  ULDC.64 UR10, c[0x0][0x258] ;  /* 0x00009600000a7ab9 */ /* 0x000fe20000000a00 */
[C---:B------:R-:W-:Y:S01]  /*23b0*/  LOP3.LUT P2, RZ, R46.reuse, 0x4, RZ, 0xc0, !PT ;  /* 0x000000042eff7812 */ /* 0x040fe2000784c0ff */
[----:B------:R-:W-:Y:S01]  /*23c0*/  IMAD.X R143, R15, 0x1, R7, P0 ;  /* 0x000000010f8f7824 */ /* 0x000fe200000e0607 */
[C---:B------:R-:W-:Y:S01]  /*23d0*/  LOP3.LUT P1, RZ, R46.reuse, 0x2, RZ, 0xc0, !PT ;  /* 0x000000022eff7812 */ /* 0x040fe2000782c0ff */
[----:B------:R-:W-:Y:S01]  /*23e0*/  IMAD.SHL.U32 R46, R46, 0x40, RZ ;  /* 0x000000402e2e7824 */ /* 0x000fe200078e00ff */
[----:B------:R-:W-:Y:S01]  /*23f0*/  ISETP.GT.AND P0, PT, R134, UR30, PT ;  /* 0x0000001e86007c0c */ /* 0x000fe2000bf04270 */
[----:B------:R-:W-:Y:S01]  /*2400*/  IMAD.SHL.U32 R13, R62, 0x8, RZ ;  /* 0x000000083e0d7824 */ /* 0x000fe200078e00ff */
[----:B------:R-:W-:Y:S01]  /*2410*/  SHF.R.S32.HI R139, RZ, 0x1, R132 ;  /* 0x00000001ff8b7819 */ /* 0x000fe20000011484 */
[----:B------:R-:W-:Y:S01]  /*2420*/  IMAD.U32 R150, RZ, RZ, UR10 ;  /* 0x0000000aff967e24 */ /* 0x000fe2000f8e00ff */
[----:B------:R-:W-:Y:S01]  /*2430*/  LOP3.LUT R46, R46, 0x1c0, RZ, 0xc0, !PT ;  /* 0x000001c02e2e7812 */ /* 0x000fe200078ec0ff */
[----:B------:R-:W-:Y:S01]  /*2440*/  UIMAD UR10, UR25, UR10, URZ ;  /* 0x0000000a190a72a4 */ /* 0x000fe2000f8e023f */
[----:B------:R-:W-:Y:S01]  /*2450*/  IMAD.SHL.U32 R130, R60, 0x4, RZ ;  /* 0x000000043c827824 */ /* 0x000fe200078e00ff */
[CC--:B------:R-:W-:Y:S01]  /*2460*/  LEA.HI R4, R140.reuse, R115.reuse, RZ, 0x6 ;  /* 0x000000738c047211 */ /* 0x0c0fe200078f30ff */
[----:B------:R-:W-:Y:S01]  /*2470*/  IMAD.IADD R17, R25, 0x1, R16 ;  /* 0x0000000119117824 */ /* 0x000fe200078e0210 */
[----:B------:R-:W-:Y:S01]  /*2480*/  LEA.HI R140, R140, R115, RZ, 0x5 ;  /* 0x000000738c8c7211 */ /* 0x000fe200078f28ff */
[----:B------:R-:W-:Y:S01]  /*2490*/  IMAD.MOV.U32 R16, RZ, RZ, R24 ;  /* 0x000000ffff107224 */ /* 0x000fe200078e0018 */
[----:B------:R-:W-:Y:S01]  /*24a0*/  LOP3.LUT R13, R46, 0x8, R13, 0xf8, !PT ;  /* 0x000000082e0d7812 */ /* 0x000fe200078ef80d */
[----:B------:R-:W-:Y:S01]  /*24b0*/  IMAD.SHL.U32 R23, R23, 0x2, RZ ;  /* 0x0000000217177824 */ /* 0x000fe200078e00ff */
[----:B------:R-:W-:Y:S01]  /*24c0*/  UIMAD UR11, UR28, UR11, UR10 ;  /* 0x0000000b1c0b72a4 */ /* 0x000fe2000f8e020a */
[----:B------:R-:W-:Y:S01]  /*24d0*/  IMAD.IADD R21, R27, 0x1, R20 ;  /* 0x000000011b157824 */ /* 0x000fe200078e0214 */
[----:B------:R-:W-:Y:S01]  /*24e0*/  SHF.R.U32.HI R46, RZ, 0x3, R46 ;  /* 0x00000003ff2e7819 */ /* 0x000fe2000001162e */
[----:B------:R-:W-:Y:S01]  /*24f0*/  IMAD R133, R133, UR4, RZ ;  /* 0x0000000485857c24 */ /* 0x000fe2000f8e02ff */
[----:B------:R-:W-:Y:S01]  /*2500*/  SHF.R.S32.HI R61, RZ, 0x5, R140 ;  /* 0x00000005ff3d7819 */ /* 0x000fe2000001148c */
[----:B------:R-:W-:Y:S01]  /*2510*/  IMAD R131, R146, R139, R130 ;  /* 0x0000008b92837224 */ /* 0x000fe200078e0282 */
[----:B------:R-:W-:Y:S01]  /*2520*/  LOP3.LUT R140, R140, 0xffffffe0, RZ, 0xc0, !PT ;  /* 0xffffffe08c8c7812 */ /* 0x000fe200078ec0ff */
[----:B------:R-:W-:Y:S01]  /*2530*/  IMAD.MOV.U32 R20, RZ, RZ, R26 ;  /* 0x000000ffff147224 */ /* 0x000fe200078e001a */
[----:B------:R-:W-:Y:S01]  /*2540*/  LOP3.LUT R23, R23, 0x2, R6, 0xe2, !PT ;  /* 0x0000000217177812 */ /* 0x000fe200078ee206 */
[----:B------:R-:W-:Y:S01]  /*2550*/  IMAD R145, R147, R154, RZ ;  /* 0x0000009a93917224 */ /* 0x000fe200078e02ff */
[----:B------:R-:W-:Y:S01]  /*2560*/  LOP3.LUT R46, R13, R46, RZ, 0x3c, !PT ;  /* 0x0000002e0d2e7212 */ /* 0x000fe200078e3cff */
[----:B------:R-:W-:Y:S01]  /*2570*/  IMAD.WIDE.U32 R150, R150, UR28, R16 ;  /* 0x0000001c96967c25 */ /* 0x000fe2000f8e0010 */
[----:B------:R-:W-:Y:S01]  /*2580*/  USHF.L.U64.HI UR19, UR4, 0x4, UR5 ;  /* 0x0000000404137899 */ /* 0x000fe20008010205 */
[----:B------:R-:W-:Y:S01]  /*2590*/  LOP3.LUT R138, R23, R138, RZ, 0xfc, !PT ;  /* 0x0000008a178a7212 */ /* 0x000fe200078efcff */
[----:B------:R-:W-:Y:S01]  /*25a0*/  USHF.L.U32 UR20, UR4, 0x4, URZ ;  /* 0x0000000404147899 */ /* 0x000fe2000800063f */
[----:B------:R-:W-:Y:S01]  /*25b0*/  IMAD.SHL.U32 R4, R4, 0x8, RZ ;  /* 0x0000000804047824 */ /* 0x000fe200078e00ff */
[----:B------:R-:W-:Y:S01]  /*25c0*/  SHF.L.U64.HI R195, R154, 0x4, R155 ;  /* 0x000000049ac37819 */ /* 0x000fe2000001029b */
[----:B------:R-:W-:Y:S01]  /*25d0*/  IMAD R133, R136, UR5, R133 ;  /* 0x0000000588857c24 */ /* 0x000fe2000f8e0285 */
[----:B------:R-:W-:Y:S01]  /*25e0*/  SHF.R.S32.HI R114, RZ, 0x1f, R131 ;  /* 0x0000001fff727819 */ /* 0x000fe20000011483 */
[----:B------:R-:W-:Y:S01]  /*25f0*/  IMAD.SHL.U32 R9, R9, 0x40, RZ ;  /* 0x0000004009097824 */ /* 0x000fe200078e00ff */
[----:B------:R-:W-:Y:S01]  /*2600*/  LOP3.LUT R141, R141, 0xfffffe00, R4, 0xf8, !PT ;  /* 0xfffffe008d8d7812 */ /* 0x000fe200078ef804 */
[----:B------:R-:W-:-:S02]  /*2610*/  IMAD.MOV.U32 R47, RZ, RZ, 0x10 ;  /* 0x00000010ff2f7424 */ /* 0x000fc400078e00ff */
[----:B------:R-:W-:Y:S01]  /*2620*/  IMAD.MOV.U32 R45, RZ, RZ, 0x20 ;  /* 0x00000020ff2d7424 */ /* 0x000fe200078e00ff */
[----:B------:R-:W-:Y:S01]  /*2630*/  LOP3.LUT R46, R46, 0xfffffe00, R9, 0xf8, !PT ;  /* 0xfffffe002e2e7812 */ /* 0x000fe200078ef809 */
[----:B------:R-:W-:Y:S01]  /*2640*/  IMAD.IADD R130, R130, 0x1, R131 ;  /* 0x0000000182827824 */ /* 0x000fe200078e0283 */
[----:B------:R-:W-:Y:S01]  /*2650*/  SEL R47, R47, 0xfffffff0, !P1 ;  /* 0xfffffff02f2f7807 */ /* 0x000fe20004800000 */
[----:B------:R-:W-:Y:S01]  /*2660*/  IMAD.WIDE.U32 R136, R136, UR4, R20 ;  /* 0x0000000488887c25 */ /* 0x000fe2000f8e0014 */
[----:B------:R-:W-:Y:S02]  /*2670*/  SEL R45, R45, 0xffffffe0, !P2 ;  /* 0xffffffe02d2d7807 */ /* 0x000fe40005000000 */
        /* <DEDUP_REMOVED lines=34> */
[C---:B------:R-:W-:Y:S01]  /*28a0*/  IMAD R7, R9.reuse, UR14, RZ ;  /* 0x0000000e09077c24 */ /* 0x040fe2000f8e02ff */
[----:B-1----:R-:W-:Y:S01]  /*28b0*/  SHF.L.U64.HI R63, R66, 0x4, R67 ;  /* 0x00000004423f7819 */ /* 0x002fe20000010243 */
[-C--:B------:R-:W-:Y:S01]  /*28c0*/  IMAD R0, R9, R66.reuse, RZ ;  /* 0x0000004209007224 */ /* 0x080fe200078e02ff */
[----:B------:R-:W-:Y:S01]  /*28d0*/  USHF.L.U32 UR36, UR14, 0x5, URZ ;  /* 0x000000050e247899 */ /* 0x000fe2000800063f */
[----:B------:R-:W-:Y:S01]  /*28e0*/  VIADD R13, R13, UR11 ;  /* 0x0000000b0d0d7c36 */ /* 0x000fe20008000000 */
[----:B------:R-:W-:Y:S01]  /*28f0*/  ULDC.64 UR10, c[0x0][0x348] ;  /* 0x0000d200000a7ab9 */ /* 0x000fe20000000a00 */
[C---:B------:R-:W-:Y:S01]  /*2900*/  IMAD R4, R6.reuse, UR15, R7 ;  /* 0x0000000f06047c24 */ /* 0x040fe2000f8e0207 */
[----:B------:R-:W-:Y:S01]  /*2910*/  USHF.L.U64.HI UR37, UR14, 0x4, UR15 ;  /* 0x000000040e257899 */ /* 0x000fe2000801020f */
[----:B------:R-:W-:Y:S01]  /*2920*/  IMAD.WIDE.U32 R16, R6, UR14, R16 ;  /* 0x0000000e06107c25 */ /* 0x000fe2000f8e0010 */
[----:B------:R-:W-:Y:S01]  /*2930*/  USHF.L.U32 UR38, UR14, 0x4, URZ ;  /* 0x000000040e267899 */ /* 0x000fe2000800063f */
[----:B------:R-:W-:Y:S01]  /*2940*/  SHF.L.U64.HI R65, R66, 0x5, R67 ;  /* 0x0000000542417819 */ /* 0x000fe20000010243 */
[----:B------:R-:W-:Y:S01]  /*2950*/  UIMAD.WIDE.U32 UR40, UR14, 0x60, URZ ;  /* 0x000000600e2878a5 */ /* 0x000fe2000f8e003f */
[C---:B------:R-:W-:Y:S01]  /*2960*/  IMAD R0, R6.reuse, R67, R0 ;  /* 0x0000004306007224 */ /* 0x040fe200078e0200 */
[C---:B------:R-:W-:Y:S01]  /*2970*/  LOP3.LUT R129, R125.reuse, 0x1, RZ, 0xc0, !PT ;  /* 0x000000017d817812 */ /* 0x040fe200078ec0ff */
[----:B------:R-:W-:Y:S01]  /*2980*/  IMAD.WIDE.U32 R6, R6, R66, R12 ;  /* 0x0000004206067225 */ /* 0x000fe200078e000c */
[----:B------:R-:W-:Y:S01]  /*2990*/  LOP3.LUT R127, R125, 0x2, RZ, 0xc0, !PT ;  /* 0x000000027d7f7812 */ /* 0x000fe200078ec0ff */
        /* <DEDUP_REMOVED lines=14> */
[----:B------:R-:W-:Y:S01]  /*2a80*/  IMAD.WIDE.U32 R16, R2, UR12, R16 ;  /* 0x0000000c02107c25 */ /* 0x000fe2000f8e0010 */
[----:B------:R-:W-:Y:S01]  /*2a90*/  SHF.R.S32.HI R5, RZ, 0x1f, R48 ;  /* 0x0000001fff057819 */ /* 0x000fe20000011430 */
[----:B------:R-:W-:Y:S01]  /*2aa0*/  UIMAD UR12, UR5, 0x60, URZ ;  /* 0x00000060050c78a4 */ /* 0x000fe2000f8e023f */
[-C--:B------:R-:W-:Y:S01]  /*2ab0*/  IADD3 R102, P2, R130, R48.reuse, RZ ;  /* 0x0000003082667210 */ /* 0x080fe20007f5e0ff */
[C---:B------:R-:W-:Y:S01]  /*2ac0*/  IMAD R99, R2.reuse, UR11, R99 ;  /* 0x0000000b02637c24 */ /* 0x040fe2000f8e0263 */
        /* <DEDUP_REMOVED lines=55> */
[C---:B------:R-:W-:Y:S01]  /*2e40*/  IMAD.X R86, R195.reuse, 0x1, R74, P1 ;  /* 0x00000001c3567824 */ /* 0x040fe200008e064a */
[C---:B------:R-:W-:Y:S01]  /*2e50*/  IADD3 R69, P4, R64.reuse, 0x40, RZ ;  /* 0x0000004040457810 */ /* 0x040fe20007f9e0ff */
[----:B------:R-:W-:Y:S01]  /*2e60*/  IMAD.X R90, R195, 0x1, R82, P0 ;  /* 0x00000001c35a7824 */ /* 0x000fe200000e0652 */
[----:B------:R-:W-:Y:S01]  /*2e70*/  IADD3 R77, P2, R64, 0x80, RZ ;  /* 0x00000080404d7810 */ /* 0x000fe20007f5e0ff */
[----:B------:R-:W-:Y:S01]  /*2e80*/  IMAD.SHL.U32 R66, R66, 0x20, RZ ;  /* 0x0000002042427824 */ /* 0x000fe200078e00ff */
[-C--:B------:R-:W-:Y:S01]  /*2e90*/  IADD3 R71, P1, R69, R64.reuse, RZ ;  /* 0x0000004045477210 */ /* 0x080fe20007f3e0ff */
[C---:B------:R-:W-:Y:S01]  /*2ea0*/  VIADD R128, R146.reuse, 0x10 ;  /* 0x0000001092807836 */ /* 0x040fe20000000000 */
        /* <DEDUP_REMOVED lines=32> */
.L_x_6964:
[----:B------:R-:W-:Y:S01]  /*30b0*/  IMAD.SHL.U32 R13, R9, 0x40, RZ ;  /* 0x00000040090d7824 */ /* 0x000fe200078e00ff */
[----:B------:R-:W1:Y:S01]  /*30c0*/  LDC R0, c[0x0][0x340] ;  /* 0x0000d000ff007b82 */ /* 0x000e620000000800 */
[----:B------:R-:W-:Y:S02]  /*30d0*/  BSSY B0, `(.L_x_6872) ;  /* 0x0000013000007945 */ /* 0x000fe40003800000 */
[----:B------:R-:W-:Y:S05]  /*30e0*/  VIADD R12, R13, 0xffffffc0 ;  /* 0xffffffc00d0c7836 */ /* 0x000fea0000000000 */
[C---:B------:R-:W-:Y:S02]  /*30f0*/  IADD3 R159, -R12.reuse, UR27, RZ ;  /* 0x0000001b0c9f7c10 */ /* 0x040fe4000fffe1ff */
[----:B------:R-:W-:Y:S02]  /*3100*/  IADD3 R157, -R12, UR22, RZ ;  /* 0x000000160c9d7c10 */ /* 0x000fe4000fffe1ff */
[-C--:B------:R-:W-:Y:S02]  /*3110*/  ISETP.GE.AND P4, PT, R146, R159.reuse, PT ;  /* 0x0000009f9200720c */ /* 0x080fe40003f86270 */
[----:B------:R-:W-:Y:S02]  /*3120*/  ISETP.GE.AND P0, PT, R128, R159, PT ;  /* 0x0000009f8000720c */ /* 0x000fe40003f06270 */
        /* <DEDUP_REMOVED lines=13> */
.L_x_6873:
[----:B------:R-:W-:Y:S05]  /*3200*/  BSYNC B0 ;  /* 0x0000000000007941 */ /* 0x000fea0003800000 */
.L_x_6872:
        /* <DEDUP_REMOVED lines=18> */
.L_x_6875:
[----:B------:R-:W-:Y:S05]  /*3330*/  BSYNC B0 ;  /* 0x0000000000007941 */ /* 0x000fea0003800000 */
.L_x_6874:
        /* <DEDUP_REMOVED lines=18> */
.L_x_6877:
[----:B------:R-:W-:Y:S05]  /*3460*/  BSYNC B0 ;  /* 0x0000000000007941 */ /* 0x000fea0003800000 */
.L_x_6876:
        /* <DEDUP_REMOVED lines=17> */
.L_x_6879:
[----:B------:R-:W-:Y:S05]  /*3580*/  BSYNC B0 ;  /* 0x0000000000007941 */ /* 0x000fea0003800000 */
.L_x_6878:
        /* <DEDUP_REMOVED lines=64> */
.L_x_6885:
[----:B------:R-:W-:Y:S05]  /*3990*/  BSYNC B0 ;  /* 0x0000000000007941 */ /* 0x000fea0003800000 */
.L_x_6884:
        /* <DEDUP_REMOVED lines=52> */
.L_x_6887:
[----:B------:R-:W-:Y:S05]  /*3ce0*/  BSYNC B0 ;  /* 0x0000000000007941 */ /* 0x000fea0003800000 */
.L_x_6886:
        /* <DEDUP_REMOVED lines=51> */
.L_x_6883:
[----:B------:R-:W-:Y:S05]  /*4020*/  BSYNC B1 ;  /* 0x0000000000017941 */ /* 0x000fea0003800000 */
.L_x_6882:
        /* <DEDUP_REMOVED lines=70> */
.L_x_6891:
[----:B------:R-:W-:Y:S05]  /*4490*/  BSYNC B0 ;  /* 0x0000000000007941 */ /* 0x000fea0003800000 */
.L_x_6890:
        /* <DEDUP_REMOVED lines=55> */
.L_x_6893:
[----:B------:R-:W-:Y:S05]  /*4810*/  BSYNC B0 ;  /* 0x0000000000007941 */ /* 0x000fea0003800000 */
.L_x_6892:
        /* <DEDUP_REMOVED lines=54> */
.L_x_6889:
[----:B------:R-:W-:Y:S05]  /*4b80*/  BSYNC B1 ;  /* 0x0000000000017941 */ /* 0x000fea0003800000 */
.L_x_6888:
        /* <DEDUP_REMOVED lines=70> */
.L_x_6897:
[----:B------:R-:W-:Y:S05]  /*4ff0*/  BSYNC B0 ;  /* 0x0000000000007941 */ /* 0x000fea0003800000 */
.L_x_6896:
        /* <DEDUP_REMOVED lines=55> */
.L_x_6899:
[----:B------:R-:W-:Y:S05]  /*5370*/  BSYNC B0 ;  /* 0x0000000000007941 */ /* 0x000fea0003800000 */
.L_x_6898:
        /* <DEDUP_REMOVED lines=54> */
.L_x_6895:
[----:B------:R-:W-:Y:S05]  /*56e0*/  BSYNC B1 ;  /* 0x0000000000017941 */ /* 0x000fea0003800000 */
.L_x_6894:
        /* <DEDUP_REMOVED lines=26> */
[----:B----4-:R-:W4:Y:S01]  /*5890*/  LDG.E.128 R20, desc[UR6][R38.64] ;  /* 0x0000000626147981 */ /* 0x010f22000c1e1d00 */
        /* <DEDUP_REMOVED lines=48> */
.L_x_6903:
[----:B------:R-:W-:Y:S05]  /*5ba0*/  BSYNC B0 ;  /* 0x0000000000007941 */ /* 0x000fea0003800000 */
.L_x_6902:
        /* <DEDUP_REMOVED lines=55> */
.L_x_6905:
[----:B------:R-:W-:Y:S05]  /*5f20*/  BSYNC B0 ;  /* 0x0000000000007941 */ /* 0x000fea0003800000 */
.L_x_6904:
        /* <DEDUP_REMOVED lines=54> */
.L_x_6901:
[----:B------:R-:W-:Y:S05]  /*6290*/  BSYNC B1 ;  /* 0x0000000000017941 */ /* 0x000fea0003800000 */
.L_x_6900:
        /* <DEDUP_REMOVED lines=8> */
.L_x_6881:
[----:B------:R-:W-:Y:S04]  /*6320*/  BSSY B2, `(.L_x_6907) ;  /* 0x0000123000027945 */ /* 0x000fe80003800000 */
[----:B------:R-:W-:Y:S05]  /*6330*/  @!P4 BRA `(.L_x_6908) ;  /* 0x000000100084c947 */ /* 0x000fea0003800000 */
[----:B------:R-:W4:Y:S01]  /*6340*/  LDC R161, c[0x0][0x2d0] ;  /* 0x0000b400ffa17b82 */ /* 0x000f220000000800 */
[----:B------:R-:W-:Y:S01]  /*6350*/  BSSY B1, `(.L_x_6909) ;  /* 0x000005f000017945 */ /* 0x000fe20003800000 */
[----:B----4-:R-:W-:Y:S11]  /*6360*/  ISETP.GE.AND P0, PT, R14, R161, PT ;  /* 0x000000a10e00720c */ /* 0x010ff60003f06270 */
        /* <DEDUP_REMOVED lines=91> */
.L_x_6912:
[----:B------:R-:W-:Y:S05]  /*6920*/  BSYNC B0 ;  /* 0x0000000000007941 */ /* 0x000fea0003800000 */
.L_x_6911:
[----:B-----5:R1:W-:Y:S02]  /*6930*/  STG.E.128 desc[UR6][R92.64], R52 ;  /* 0x000000345c007986 */ /* 0x0203e4000c101d06 */
.L_x_6910:
[----:B------:R-:W-:Y:S05]  /*6940*/  BSYNC B1 ;  /* 0x0000000000017941 */ /* 0x000fea0003800000 */
.L_x_6909:
        /* <DEDUP_REMOVED lines=94> */
.L_x_6916:
[----:B------:R-:W-:Y:S05]  /*6f30*/  BSYNC B0 ;  /* 0x0000000000007941 */ /* 0x000fea0003800000 */
.L_x_6915:
[----:B-----5:R1:W-:Y:S02]  /*6f40*/  STG.E.128 desc[UR6][R92.64+0x80], R52 ;  /* 0x000080345c007986 */ /* 0x0203e4000c101d06 */
.L_x_6914:
[----:B------:R-:W-:Y:S05]  /*6f50*/  BSYNC B1 ;  /* 0x0000000000017941 */ /* 0x000fea0003800000 */
.L_x_6913:
        /* <DEDUP_REMOVED lines=93> */
.L_x_6918:
[----:B------:R-:W-:Y:S05]  /*7530*/  BSYNC B0 ;  /* 0x0000000000007941 */ /* 0x000fea0003800000 */
.L_x_6917:
[----:B-----5:R1:W-:Y:S02]  /*7540*/  STG.E.128 desc[UR6][R92.64+0x100], R52 ;  /* 0x000100345c007986 */ /* 0x0203e4000c101d06 */
.L_x_6908:
[----:B------:R-:W-:Y:S05]  /*7550*/  BSYNC B2 ;  /* 0x0000000000027941 */ /* 0x000fea0003800000 */
.L_x_6907:
        /* <DEDUP_REMOVED lines=29> */
[C---:B-1-3--:R-:W-:Y:S02]  /*7730*/  LEA R18, P0, R160.reuse, R162, 0x1 ;  /* 0x000000a2a0127211 */ /* 0x04afe400078008ff */
        /* <DEDUP_REMOVED lines=74> */
.L_x_6924:
[----:B------:R-:W-:Y:S05]  /*7be0*/  BSYNC B0 ;  /* 0x0000000000007941 */ /* 0x000fea0003800000 */
.L_x_6923:
[----:B-----5:R1:W-:Y:S02]  /*7bf0*/  STG.E.128 desc[UR6][R166.64], R56 ;  /* 0x00000038a6007986 */ /* 0x0203e4000c101d06 */
.L_x_6922:
[----:B------:R-:W-:Y:S05]  /*7c00*/  BSYNC B1 ;  /* 0x0000000000017941 */ /* 0x000fea0003800000 */
.L_x_6921:
        /* <DEDUP_REMOVED lines=98> */
.L_x_6928:
[----:B------:R-:W-:Y:S05]  /*8230*/  BSYNC B0 ;  /* 0x0000000000007941 */ /* 0x000fea0003800000 */
.L_x_6927:
[----:B-----5:R1:W-:Y:S02]  /*8240*/  STG.E.128 desc[UR6][R166.64], R56 ;  /* 0x00000038a6007986 */ /* 0x0203e4000c101d06 */
.L_x_6926:
[----:B------:R-:W-:Y:S05]  /*8250*/  BSYNC B1 ;  /* 0x0000000000017941 */ /* 0x000fea0003800000 */
.L_x_6925:
        /* <DEDUP_REMOVED lines=97> */
.L_x_6930:
[----:B------:R-:W-:Y:S05]  /*8870*/  BSYNC B0 ;  /* 0x0000000000007941 */ /* 0x000fea0003800000 */
.L_x_6929:
[----:B-----5:R1:W-:Y:S02]  /*8880*/  STG.E.128 desc[UR6][R164.64], R56 ;  /* 0x00000038a4007986 */ /* 0x0203e4000c101d06 */
.L_x_6920:
[----:B------:R-:W-:Y:S05]  /*8890*/  BSYNC B2 ;  /* 0x0000000000027941 */ /* 0x000fea0003800000 */
.L_x_6919:
        /* <DEDUP_REMOVED lines=29> */
[----:B---3--:R-:W-:Y:S02]  /*8a70*/  LEA R18, P0, R160, R162, 0x1 ;  /* 0x000000a2a0127211 */ /* 0x008fe400078008ff */
        /* <DEDUP_REMOVED lines=74> */
.L_x_6936:
[----:B------:R-:W-:Y:S05]  /*8f20*/  BSYNC B0 ;  /* 0x0000000000007941 */ /* 0x000fea0003800000 */
.L_x_6935:
[----:B-----5:R1:W-:Y:S02]  /*8f30*/  STG.E.128 desc[UR6][R166.64], R56 ;  /* 0x00000038a6007986 */ /* 0x0203e4000c101d06 */
.L_x_6934:
[----:B------:R-:W-:Y:S05]  /*8f40*/  BSYNC B1 ;  /* 0x0000000000017941 */ /* 0x000fea0003800000 */
.L_x_6933:
        /* <DEDUP_REMOVED lines=98> */
.L_x_6940:
[----:B------:R-:W-:Y:S05]  /*9570*/  BSYNC B0 ;  /* 0x0000000000007941 */ /* 0x000fea0003800000 */
.L_x_6939:
[----:B-----5:R1:W-:Y:S02]  /*9580*/  STG.E.128 desc[UR6][R166.64], R56 ;  /* 0x00000038a6007986 */ /* 0x0203e4000c101d06 */
.L_x_6938:
[----:B------:R-:W-:Y:S05]  /*9590*/  BSYNC B1 ;  /* 0x0000000000017941 */ /* 0x000fea0003800000 */
.L_x_6937:
        /* <DEDUP_REMOVED lines=97> */
.L_x_6942:
[----:B------:R-:W-:Y:S05]  /*9bb0*/  BSYNC B0 ;  /* 0x0000000000007941 */ /* 0x000fea0003800000 */
.L_x_6941:
[----:B-----5:R1:W-:Y:S02]  /*9bc0*/  STG.E.128 desc[UR6][R164.64], R56 ;  /* 0x00000038a4007986 */ /* 0x0203e4000c101d06 */
.L_x_6932:
[----:B------:R-:W-:Y:S05]  /*9bd0*/  BSYNC B2 ;  /* 0x0000000000027941 */ /* 0x000fea0003800000 */
.L_x_6931:
        /* <DEDUP_REMOVED lines=38> */
[C---:B------:R-:W-:Y:S01]  /*9e40*/  LEA R166, P0, R156.reuse, R100, 0x1 ;  /* 0x000000649ca67211 */ /* 0x040fe200078008ff */
[----:B------:R-:W3:Y:S01]  /*9e50*/  LDG.E.128 R28, desc[UR6][R18.64] ;  /* 0x00000006121c7981 */ /* 0x000ee2000c1e1d00 */
[----:B------:R-:W-:Y:S02]  /*9e60*/  @P1 IADD3 R160, RZ, -UR44, RZ ;  /* 0x8000002cffa01c10 */ /* 0x000fe4000fffe0ff */
[----:B------:R-:W-:Y:S02]  /*9e70*/  LEA.HI.X R167, R156, R101, R157, 0x1, P0 ;  /* 0x000000659ca77211 */ /* 0x000fe400000f0c9d */
[----:B------:R-:W-:Y:S03]  /*9e80*/  IADD3 R165, P0, R122, R160, RZ ;  /* 0x000000a07aa57210 */ /* 0x000fe60007f1e0ff */
[----:B------:R-:W4:Y:S01]  /*9e90*/  LDG.E.128 R156, desc[UR6][R166.64] ;  /* 0x00000006a69c7981 */ /* 0x000f22000c1e1d00 */
        /* <DEDUP_REMOVED lines=64> */
.L_x_6948:
[----:B------:R-:W-:Y:S05]  /*a2a0*/  BSYNC B0 ;  /* 0x0000000000007941 */ /* 0x000fea0003800000 */
.L_x_6947:
[----:B-----5:R1:W-:Y:S02]  /*a2b0*/  STG.E.128 desc[UR6][R162.64], R56 ;  /* 0x00000038a2007986 */ /* 0x0203e4000c101d06 */
.L_x_6946:
[----:B------:R-:W-:Y:S05]  /*a2c0*/  BSYNC B1 ;  /* 0x0000000000017941 */ /* 0x000fea0003800000 */
.L_x_6945:
        /* <DEDUP_REMOVED lines=32> */
[----:B-1----:R-:W-:Y:S03]  /*a4d0*/  IADD3 R165, P0, R117, R160, RZ ;  /* 0x000000a075a57210 */ /* 0x002fe60007f1e0ff */
        /* <DEDUP_REMOVED lines=65> */
.L_x_6952:
[----:B------:R-:W-:Y:S05]  /*a8f0*/  BSYNC B0 ;  /* 0x0000000000007941 */ /* 0x000fea0003800000 */
.L_x_6951:
[----:B-----5:R1:W-:Y:S02]  /*a900*/  STG.E.128 desc[UR6][R162.64], R56 ;  /* 0x00000038a2007986 */ /* 0x0203e4000c101d06 */
.L_x_6950:
[----:B------:R-:W-:Y:S05]  /*a910*/  BSYNC B1 ;  /* 0x0000000000017941 */ /* 0x000fea0003800000 */
.L_x_6949:
        /* <DEDUP_REMOVED lines=97> */
.L_x_6954:
[----:B------:R-:W-:Y:S05]  /*af30*/  BSYNC B0 ;  /* 0x0000000000007941 */ /* 0x000fea0003800000 */
.L_x_6953:
[----:B-----5:R1:W-:Y:S02]  /*af40*/  STG.E.128 desc[UR6][R160.64], R56 ;  /* 0x00000038a0007986 */ /* 0x0203e4000c101d06 */
.L_x_6944:
[----:B------:R-:W-:Y:S05]  /*af50*/  BSYNC B2 ;  /* 0x0000000000027941 */ /* 0x000fea0003800000 */
.L_x_6943:
        /* <DEDUP_REMOVED lines=8> */
.L_x_6880:
        /* <DEDUP_REMOVED lines=11> */
[----:B-123--:R-:W2:Y:S04]  /*b090*/  @P4 LDG.E.128 R24, desc[UR6][R98.64] ;  /* 0x0000000662184981 */ /* 0x00eea8000c1e1d00 */
[----:B--2---:R4:W-:Y:S01]  /*b0a0*/  @P4 STG.E.128 desc[UR6][R92.64], R24 ;  /* 0x000000185c004986 */ /* 0x0049e2000c101d06 */
[----:B------:R-:W-:Y:S03]  /*b0b0*/  ISETP.NE.AND P4, PT, R125, RZ, PT ;  /* 0x000000ff7d00720c */ /* 0x000fe60003f85270 */
[----:B------:R-:W2:Y:S04]  /*b0c0*/  @P5 LDG.E.128 R20, desc[UR6][R98.64+0x80] ;  /* 0x0000800662145981 */ /* 0x000ea8000c1e1d00 */
[----:B--2---:R4:W-:Y:S06]  /*b0d0*/  @P5 STG.E.128 desc[UR6][R92.64+0x80], R20 ;  /* 0x000080145c005986 */ /* 0x0049ec000c101d06 */
[----:B------:R-:W2:Y:S04]  /*b0e0*/  @P4 LDG.E.128 R4, desc[UR6][R98.64+0x100] ;  /* 0x0001000662044981 */ /* 0x000ea8000c1e1d00 */
[----:B--2---:R4:W-:Y:S02]  /*b0f0*/  @P4 STG.E.128 desc[UR6][R92.64+0x100], R4 ;  /* 0x000100045c004986 */ /* 0x0049e4000c101d06 */
.L_x_6956:
[----:B------:R-:W-:Y:S05]  /*b100*/  BSYNC B0 ;  /* 0x0000000000007941 */ /* 0x000fea0003800000 */
.L_x_6955:
        /* <DEDUP_REMOVED lines=24> */
.L_x_6958:
[----:B------:R-:W-:Y:S05]  /*b290*/  BSYNC B0 ;  /* 0x0000000000007941 */ /* 0x000fea0003800000 */
.L_x_6957:
        /* <DEDUP_REMOVED lines=24> */
.L_x_6960:
[----:B------:R-:W-:Y:S05]  /*b420*/  BSYNC B0 ;  /* 0x0000000000007941 */ /* 0x000fea0003800000 */
.L_x_6959:
        /* <DEDUP_REMOVED lines=28> */
.L_x_6961:
[----:B------:R-:W-:Y:S05]  /*b5f0*/  BSYNC B0 ;  /* 0x0000000000007941 */ /* 0x000fea0003800000 */
.L_x_6906:
        /* <DEDUP_REMOVED lines=81> */
.L_x_6962:
[----:B------:R-:W1:Y:S08]  /*bb10*/  LDC R2, c[0x0][0x250] ;  /* 0x00009400ff027b82 */ /* 0x000e700000000800 */
[----:B------:R-:W2:Y:S02]  /*bb20*/  LDC R0, c[0x0][0x248] ;  /* 0x00009200ff007b82 */ /* 0x000ea40000000800 */
[----:B--23--:R-:W-:Y:S02]  /*bb30*/  IMAD.U32 R5, R0, -0x40, RZ ;  /* 0xffffffc000057824 */ /* 0x00cfe400078e00ff */
[----:B-1----:R-:W-:Y:S03]  /*bb40*/  IMAD.U32 R3, R2, -0x40, RZ ;  /* 0xffffffc002037824 */ /* 0x002fe600078e00ff */
[----:B------:R-:W-:Y:S02]  /*bb50*/  LEA R92, P0, R5, R92, 0x1 ;  /* 0x0000005c055c7211 */ /* 0x000fe400078008ff */
[----:B------:R-:W-:Y:S02]  /*bb60*/  LEA R94, P1, R3, R94, 0x1 ;  /* 0x0000005e035e7211 */ /* 0x000fe400078208ff */
[----:B------:R-:W-:Y:S02]  /*bb70*/  LEA.HI.X.SX32 R93, R5, R93, 0x1, P0 ;  /* 0x0000005d055d7211 */ /* 0x000fe400000f0eff */
[----:B------:R-:W-:Y:S09]  /*bb80*/  LEA.HI.X.SX32 R95, R3, R95, 0x1, P1 ;  /* 0x0000005f035f7211 */ /* 0x000ff200008f0eff */
.L_x_6963:
[----:B------:R-:W-:Y:S04]  /*bb90*/  IADD3 R9, R9, -0x1, RZ ;  /* 0xffffffff09097810 */ /* 0x000fe80007ffe0ff */
[----:B------:R-:W-:Y:S11]  /*bba0*/  ISETP.GT.AND P0, PT, R9, UR30, PT ;  /* 0x0000001e09007c0c */ /* 0x000ff6000bf04270 */
[----:B------:R-:W-:Y:S02]  /*bbb0*/  @!UPT UIADD3 URZ, URZ, URZ, URZ ;  /* 0x0000003f3f3ff290 */ /* 0x000fe4000fffe03f */
[----:B------:R-:W-:Y:S05]  /*bbc0*/  @P0 BRA `(.L_x_6964) ;  /* 0xffffff7400380947 */ /* 0x000fea000383ffff */
.L_x_6871:
        /* <DEDUP_REMOVED lines=33> */
[C---:B-----5:R-:W-:Y:S01]  /*bde0*/  LEA R12, P4, R0.reuse, UR8, 0x1 ;  /* 0x00000008000c7c11 */ /* 0x060fe2000f8808ff */
        /* <DEDUP_REMOVED lines=36> */
[----:B-----5:R-:W-:Y:S01]  /*c030*/  MOV R30, R18 ;  /* 0x00000012001e7202 */ /* 0x020fe20000000f00 */
[----:B------:R-:W-:Y:S02]  /*c040*/  HADD2.F32 R31, -RZ, R17.H1_H1 ;  /* 0x30000011ff1f7230 */ /* 0x000fe40000004100 */
[----:B------:R-:W-:Y:S02]  /*c050*/  HADD2.F32 R29, -RZ, R19.H1_H1 ;  /* 0x30000013ff1d7230 */ /* 0x000fe40000004100 */
[----:B------:R-:W-:-:S02]  /*c060*/  HADD2.F32 R32, -RZ, R17.H0_H0 ;  /* 0x20000011ff207230 */ /* 0x000fc40000004100 */
[----:B------:R-:W-:Y:S02]  /*c070*/  HADD2.F32 R28, -RZ, R19.H0_H0 ;  /* 0x20000013ff1c7230 */ /* 0x000fe40000004100 */
[----:B---3--:R-:W-:Y:S02]  /*c080*/  HADD2.F32 R18, -RZ, R2.H1_H1 ;  /* 0x30000002ff127230 */ /* 0x008fe40000004100 */
[----:B------:R-:W-:Y:S02]  /*c090*/  HADD2.F32 R0, -RZ, R3.H1_H1 ;  /* 0x30000003ff007230 */ /* 0x000fe40000004100 */
[----:B----4-:R-:W-:Y:S02]  /*c0a0*/  HADD2.F32 R27, -RZ, R4.H1_H1 ;  /* 0x30000004ff1b7230 */ /* 0x010fe40000004100 */
        /* <DEDUP_REMOVED lines=31> */
.L_x_6973:
[----:B------:R-:W-:Y:S05]  /*c2a0*/  BSYNC B0 ;  /* 0x0000000000007941 */ /* 0x000fea0003800000 */
.L_x_6972:
[----:B-----5:R3:W-:Y:S02]  /*c2b0*/  STS.128 [R197], R16 ;  /* 0x00000010c5007388 */ /* 0x0207e40000000c00 */
.L_x_6971:
[----:B------:R-:W-:Y:S05]  /*c2c0*/  BSYNC B1 ;  /* 0x0000000000017941 */ /* 0x000fea0003800000 */
.L_x_6970:
        /* <DEDUP_REMOVED lines=10> */
[----:B------:R-:W-:Y:S02]  /*c370*/  HADD2.F32 R31, -RZ, R17.H1_H1 ;  /* 0x30000011ff1f7230 */ /* 0x000fe40000004100 */
[----:B------:R-:W-:Y:S02]  /*c380*/  HADD2.F32 R29, -RZ, R19.H1_H1 ;  /* 0x30000013ff1d7230 */ /* 0x000fe40000004100 */
[----:B------:R-:W-:-:S02]  /*c390*/  HADD2.F32 R32, -RZ, R17.H0_H0 ;  /* 0x20000011ff207230 */ /* 0x000fc40000004100 */
[----:B------:R-:W-:Y:S02]  /*c3a0*/  HADD2.F32 R28, -RZ, R19.H0_H0 ;  /* 0x20000013ff1c7230 */ /* 0x000fe40000004100 */
[----:B--2---:R-:W-:Y:S02]  /*c3b0*/  HADD2.F32 R18, -RZ, R2.H1_H1 ;  /* 0x30000002ff127230 */ /* 0x004fe40000004100 */
        /* <DEDUP_REMOVED lines=33> */
.L_x_6977:
[----:B------:R-:W-:Y:S05]  /*c5d0*/  BSYNC B0 ;  /* 0x0000000000007941 */ /* 0x000fea0003800000 */
.L_x_6976:
[----:B-----5:R1:W-:Y:S02]  /*c5e0*/  STS.128 [R197+0x2000], R16 ;  /* 0x00200010c5007388 */ /* 0x0203e40000000c00 */
.L_x_6975:
[----:B------:R-:W-:Y:S05]  /*c5f0*/  BSYNC B1 ;  /* 0x0000000000017941 */ /* 0x000fea0003800000 */
.L_x_6974:
[----:B------:R1:W-:Y:S01]  /*c600*/  @P0 STS.128 [R197+0x4000], RZ ;  /* 0x004000ffc5000388 */ /* 0x0003e20000000c00 */
[----:B------:R-:W-:Y:S05]  /*c610*/  @P0 BRA `(.L_x_6969) ;  /* 0x0000000000bc0947 */ /* 0x000fea0003800000 */
[----:B-1-3--:R1:W5:Y:S01]  /*c620*/  LDG.E.128 R16, desc[UR6][R20.64+0x100] ;  /* 0x0001000614107981 */ /* 0x00a362000c1e1d00 */
[----:B------:R-:W-:Y:S01]  /*c630*/  ISETP.GE.AND P2, PT, R10, UR5, PT ;  /* 0x000000050a007c0c */ /* 0x000fe2000bf46270 */
[----:B------:R-:W-:-:S12]  /*c640*/  BSSY B0, `(.L_x_6978) ;  /* 0x000002b000007945 */ /* 0x000fd80003800000 */
[----:B------:R-:W-:Y:S05]  /*c650*/  @P2 BRA `(.L_x_6979) ;  /* 0x0000000000a42947 */ /* 0x000fea0003800000 */
[----:B------:R-:W3:Y:S04]  /*c660*/  LDG.E.64 R2, desc[UR6][R34.64+0x80] ;  /* 0x0000800622027981 */ /* 0x000ee8000c1e1b00 */
[----:B------:R2:W1:Y:S01]  /*c670*/  LDG.E.64 R4, desc[UR6][R24.64+0x80] ;  /* 0x0000800618047981 */ /* 0x000462000c1e1b00 */
[----:B-----5:R-:W-:Y:S01]  /*c680*/  MOV R28, R18 ;  /* 0x00000012001c7202 */ /* 0x020fe20000000f00 */
[--C-:B------:R-:W-:Y:S02]  /*c690*/  HADD2.F32 R29, -RZ, R17.reuse.H1_H1 ;  /* 0x30000011ff1d7230 */ /* 0x100fe40000004100 */
[----:B------:R-:W-:Y:S02]  /*c6a0*/  HADD2.F32 R30, -RZ, R17.H0_H0 ;  /* 0x20000011ff1e7230 */ /* 0x000fe40000004100 */
[----:B------:R-:W-:-:S02]  /*c6b0*/  HADD2.F32 R26, -RZ, R19.H0_H0 ;  /* 0x20000013ff1a7230 */ /* 0x000fc40000004100 */
[----:B------:R-:W-:Y:S02]  /*c6c0*/  HADD2.F32 R27, -RZ, R19.H1_H1 ;  /* 0x30000013ff1b7230 */ /* 0x000fe40000004100 */
[----:B--2---:R-:W-:Y:S02]  /*c6d0*/  HADD2.F32 R25, -RZ, R16.H1_H1 ;  /* 0x30000010ff197230 */ /* 0x004fe40000004100 */
[----:B---3--:R-:W-:Y:S02]  /*c6e0*/  HADD2.F32 R18, -RZ, R2.H1_H1 ;  /* 0x30000002ff127230 */ /* 0x008fe40000004100 */
[----:B------:R-:W-:Y:S02]  /*c6f0*/  HADD2.F32 R0, -RZ, R3.H1_H1 ;  /* 0x30000003ff007230 */ /* 0x000fe40000004100 */
[----:B-1----:R-:W-:Y:S02]  /*c700*/  HADD2.F32 R21, -RZ, R4.H1_H1 ;  /* 0x30000004ff157230 */ /* 0x002fe40000004100 */
        /* <DEDUP_REMOVED lines=8> */
[--C-:B------:R-:W-:Y:S02]  /*c790*/  HADD2.F32 R16, -RZ, R28.reuse.H0_H0 ;  /* 0x2000001cff107230 */ /* 0x100fe40000004100 */
[-C--:B------:R-:W-:Y:S01]  /*c7a0*/  FFMA.FTZ R17, R26, R20.reuse, -R17 ;  /* 0x000000141a117223 */ /* 0x080fe20000010811 */
[----:B------:R-:W-:Y:S02]  /*c7b0*/  HADD2.F32 R3, -RZ, R3.H0_H0 ;  /* 0x20000003ff037230 */ /* 0x000fe40000004100 */
[----:B------:R-:W-:Y:S01]  /*c7c0*/  FFMA.FTZ R0, R27, R20, R0 ;  /* 0x000000141b007223 */ /* 0x000fe20000010000 */
[----:B------:R-:W-:Y:S01]  /*c7d0*/  HADD2.F32 R28, -RZ, R28.H1_H1 ;  /* 0x3000001cff1c7230 */ /* 0x000fe20000004100 */
[----:B------:R-:W-:Y:S01]  /*c7e0*/  F2FP.F16.F32.PACK_AB R18, R18, R19 ;  /* 0x000000131212723e */ /* 0x000fe200000000ff */
[----:B------:R-:W-:-:S02]  /*c7f0*/  HADD2.F32 R2, -RZ, R2.H0_H0 ;  /* 0x20000002ff027230 */ /* 0x000fc40000004100 */
[----:B------:R-:W-:Y:S02]  /*c800*/  HADD2.F32 R5, -RZ, R5.H0_H0 ;  /* 0x20000005ff057230 */ /* 0x000fe40000004100 */
        /* <DEDUP_REMOVED lines=11> */
[----:B------:R-:W-:Y:S02]  /*c8c0*/  MOV R17, R18 ;  /* 0x0000001200117202 */ /* 0x000fe40000000f00 */
[----:B------:R-:W-:Y:S02]  /*c8d0*/  F2FP.F16.F32.PACK_AB R16, R25, R20 ;  /* 0x000000141910723e */ /* 0x000fe400000000ff */
[----:B------:R-:W-:Y:S02]  /*c8e0*/  MOV R18, R28 ;  /* 0x0000001c00127202 */ /* 0x000fe40000000f00 */
.L_x_6979:
[----:B------:R-:W-:Y:S05]  /*c8f0*/  BSYNC B0 ;  /* 0x0000000000007941 */ /* 0x000fea0003800000 */
.L_x_6978:
[----:B-----5:R3:W-:Y:S02]  /*c900*/  STS.128 [R197+0x4000], R16 ;  /* 0x00400010c5007388 */ /* 0x0207e40000000c00 */
.L_x_6969:
[----:B------:R-:W-:Y:S05]  /*c910*/  BSYNC B2 ;  /* 0x0000000000027941 */ /* 0x000fea0003800000 */
.L_x_6968:
        /* <DEDUP_REMOVED lines=44> */
[--C-:B------:R-:W-:Y:S01]  /*cbe0*/  HADD2.F32 R21, -RZ, R16.reuse.H0_H0 ;  /* 0x20000010ff157230 */ /* 0x100fe20000004100 */
[----:B------:R-:W-:Y:S01]  /*cbf0*/  F2FP.F16.F32.PACK_AB R18, R18, R19 ;  /* 0x000000131212723e */ /* 0x000fe200000000ff */
[----:B------:R-:W-:Y:S01]  /*cc00*/  HADD2.F32 R27, -RZ, R16.H1_H1 ;  /* 0x30000010ff1b7230 */ /* 0x000fe20000004100 */
[----:B------:R-:W-:Y:S01]  /*cc10*/  F2FP.F16.F32.PACK_AB R19, R0, R17 ;  /* 0x000000110013723e */ /* 0x000fe200000000ff */
[--C-:B------:R-:W-:Y:S01]  /*cc20*/  HADD2.F32 R26, -RZ, R29.reuse.H1_H1 ;  /* 0x3000001dff1a7230 */ /* 0x100fe20000004100 */
[----:B------:R-:W-:Y:S01]  /*cc30*/  MOV R17, R18 ;  /* 0x0000001200117202 */ /* 0x000fe20000000f00 */
[----:B------:R-:W-:Y:S02]  /*cc40*/  HADD2.F32 R16, -RZ, R29.H0_H0 ;  /* 0x2000001dff107230 */ /* 0x000fe40000004100 */
[----:B------:R-:W-:Y:S02]  /*cc50*/  HADD2.F32 R2, -RZ, R2.H0_H0 ;  /* 0x20000002ff027230 */ /* 0x000fe40000004100 */
[----:B------:R-:W-:Y:S01]  /*cc60*/  FMUL.FTZ R29, R26, R3 ;  /* 0x000000031a1d7220 */ /* 0x000fe20000410000 */
        /* <DEDUP_REMOVED lines=12> */
.L_x_6985:
[----:B------:R-:W-:Y:S05]  /*cd30*/  BSYNC B0 ;  /* 0x0000000000007941 */ /* 0x000fea0003800000 */
.L_x_6984:
[----:B-----5:R3:W-:Y:S02]  /*cd40*/  STS.128 [R197+0x800], R16 ;  /* 0x00080010c5007388 */ /* 0x0207e40000000c00 */
.L_x_6983:
[----:B------:R-:W-:Y:S05]  /*cd50*/  BSYNC B1 ;  /* 0x0000000000017941 */ /* 0x000fea0003800000 */
.L_x_6982:
        /* <DEDUP_REMOVED lines=48> */
.L_x_6989:
[----:B------:R-:W-:Y:S05]  /*d060*/  BSYNC B0 ;  /* 0x0000000000007941 */ /* 0x000fea0003800000 */
.L_x_6988:
[----:B-----5:R1:W-:Y:S02]  /*d070*/  STS.128 [R197+0x2800], R16 ;  /* 0x00280010c5007388 */ /* 0x0203e40000000c00 */
.L_x_6987:
[----:B------:R-:W-:Y:S05]  /*d080*/  BSYNC B1 ;  /* 0x0000000000017941 */ /* 0x000fea0003800000 */
.L_x_6986:
        /* <DEDUP_REMOVED lines=9> */
[----:B------:R-:W-:Y:S02]  /*d120*/  HADD2.F32 R29, -RZ, R17.H1_H1 ;  /* 0x30000011ff1d7230 */ /* 0x000fe40000004100 */
[----:B-12---:R-:W-:Y:S02]  /*d130*/  HADD2.F32 R23, -RZ, R19.H1_H1 ;  /* 0x30000013ff177230 */ /* 0x006fe40000004100 */
        /* <DEDUP_REMOVED lines=36> */
.L_x_6991:
[----:B------:R-:W-:Y:S05]  /*d380*/  BSYNC B0 ;  /* 0x0000000000007941 */ /* 0x000fea0003800000 */
.L_x_6990:
[----:B-----5:R3:W-:Y:S02]  /*d390*/  STS.128 [R197+0x4800], R16 ;  /* 0x00480010c5007388 */ /* 0x0207e40000000c00 */
.L_x_6981:
[----:B------:R-:W-:Y:S05]  /*d3a0*/  BSYNC B2 ;  /* 0x0000000000027941 */ /* 0x000fea0003800000 */
.L_x_6980:
        /* <DEDUP_REMOVED lines=16> */
[C---:B-123--:R-:W-:Y:S02]  /*d4b0*/  IADD3 R22, P5, R24.reuse, UR10, RZ ;  /* 0x0000000a18167c10 */ /* 0x04efe4000ffbe0ff */
        /* <DEDUP_REMOVED lines=9> */
[----:B------:R-:W3:Y:S01]  /*d550*/  LDG.E.64 R4, desc[UR6][R22.64] ;  /* 0x0000000616047981 */ /* 0x000ee2000c1e1b00 */
[----:B-----5:R-:W-:Y:S01]  /*d560*/  MOV R30, R18 ;  /* 0x00000012001e7202 */ /* 0x020fe20000000f00 */
[----:B------:R-:W-:Y:S02]  /*d570*/  HADD2.F32 R31, -RZ, R17.H1_H1 ;  /* 0x30000011ff1f7230 */ /* 0x000fe40000004100 */
[----:B------:R-:W-:Y:S02]  /*d580*/  HADD2.F32 R29, -RZ, R19.H1_H1 ;  /* 0x30000013ff1d7230 */ /* 0x000fe40000004100 */
[----:B------:R-:W-:-:S02]  /*d590*/  HADD2.F32 R32, -RZ, R17.H0_H0 ;  /* 0x20000011ff207230 */ /* 0x000fc40000004100 */
[----:B------:R-:W-:Y:S02]  /*d5a0*/  HADD2.F32 R28, -RZ, R19.H0_H0 ;  /* 0x20000013ff1c7230 */ /* 0x000fe40000004100 */
        /* <DEDUP_REMOVED lines=34> */
.L_x_6997:
[----:B------:R-:W-:Y:S05]  /*d7d0*/  BSYNC B0 ;  /* 0x0000000000007941 */ /* 0x000fea0003800000 */
.L_x_6996:
[----:B-----5:R2:W-:Y:S02]  /*d7e0*/  STS.128 [R197+0x1000], R16 ;  /* 0x00100010c5007388 */ /* 0x0205e40000000c00 */
.L_x_6995:
[----:B------:R-:W-:Y:S05]  /*d7f0*/  BSYNC B1 ;  /* 0x0000000000017941 */ /* 0x000fea0003800000 */
.L_x_6994:
[----:B------:R3:W-:Y:S01]  /*d800*/  @P1 STS.128 [R197+0x3000], RZ ;  /* 0x003000ffc5001388 */ /* 0x0007e20000000c00 */
[----:B------:R-:W-:Y:S04]  /*d810*/  BSSY B1, `(.L_x_6998) ;  /* 0x0000031000017945 */ /* 0x000fe80003800000 */
[----:B------:R-:W-:Y:S05]  /*d820*/  @P1 BRA `(.L_x_6999) ;  /* 0x0000000000bc1947 */ /* 0x000fea0003800000 */
[----:B--2---:R2:W5:Y:S01]  /*d830*/  LDG.E.128 R16, desc[UR6][R12.64+0x80] ;  /* 0x000080060c107981 */ /* 0x004562000c1e1d00 */
        /* <DEDUP_REMOVED lines=44> */
.L_x_7001:
[----:B------:R-:W-:Y:S05]  /*db00*/  BSYNC B0 ;  /* 0x0000000000007941 */ /* 0x000fea0003800000 */
.L_x_7000:
[----:B-----5:R1:W-:Y:S02]  /*db10*/  STS.128 [R197+0x3000], R16 ;  /* 0x00300010c5007388 */ /* 0x0203e40000000c00 */
.L_x_6999:
[----:B------:R-:W-:Y:S05]  /*db20*/  BSYNC B1 ;  /* 0x0000000000017941 */ /* 0x000fea0003800000 */
.L_x_6998:
[----:B------:R1:W-:Y:S01]  /*db30*/  @P0 STS.128 [R197+0x5000], RZ ;  /* 0x005000ffc5000388 */ /* 0x0003e20000000c00 */
[----:B------:R-:W-:Y:S05]  /*db40*/  @P0 BRA `(.L_x_6993) ;  /* 0x0000000000b40947 */ /* 0x000fea0003800000 */
[----:B-12---:R1:W5:Y:S01]  /*db50*/  LDG.E.128 R16, desc[UR6][R12.64+0x100] ;  /* 0x000100060c107981 */ /* 0x006362000c1e1d00 */
[----:B------:R-:W-:Y:S01]  /*db60*/  ISETP.GE.AND P2, PT, R10, UR5, PT ;  /* 0x000000050a007c0c */ /* 0x000fe2000bf46270 */
[----:B------:R-:W-:-:S12]  /*db70*/  BSSY B0, `(.L_x_7002) ;  /* 0x0000029000007945 */ /* 0x000fd80003800000 */
[----:B------:R-:W-:Y:S05]  /*db80*/  @P2 BRA `(.L_x_7003) ;  /* 0x00000000009c2947 */ /* 0x000fea0003800000 */
[----:B------:R-:W2:Y:S04]  /*db90*/  LDG.E.64 R2, desc[UR6][R24.64+0x80] ;  /* 0x0000800618027981 */ /* 0x000ea8000c1e1b00 */
[----:B------:R3:W4:Y:S01]  /*dba0*/  LDG.E.64 R4, desc[UR6][R22.64+0x80] ;  /* 0x0000800616047981 */ /* 0x000722000c1e1b00 */
[--C-:B-----5:R-:W-:Y:S01]  /*dbb0*/  HADD2.F32 R27, -RZ, R19.reuse.H1_H1 ;  /* 0x30000013ff1b7230 */ /* 0x120fe20000004100 */
[----:B------:R-:W-:Y:S01]  /*dbc0*/  MOV R26, R18 ;  /* 0x00000012001a7202 */ /* 0x000fe20000000f00 */
        /* <DEDUP_REMOVED lines=35> */
.L_x_7003:
[----:B------:R-:W-:Y:S05]  /*de00*/  BSYNC B0 ;  /* 0x0000000000007941 */ /* 0x000fea0003800000 */
.L_x_7002:
[----:B-----5:R2:W-:Y:S02]  /*de10*/  STS.128 [R197+0x5000], R16 ;  /* 0x00500010c5007388 */ /* 0x0205e40000000c00 */
.L_x_6993:
[----:B------:R-:W-:Y:S05]  /*de20*/  BSYNC B2 ;  /* 0x0000000000027941 */ /* 0x000fea0003800000 */
.L_x_6992:
[----:B-123--:R-:W-:-:S05]  /*de30*/  VIADD R16, R146, 0x30 ;  /* 0x0000003092107836 */ /* 0x00efca0000000000 */
        /* <DEDUP_REMOVED lines=36> */
[CC--:B------:R-:W-:Y:S01]  /*e080*/  FMUL.FTZ R14, R22.reuse, R13.reuse ;  /* 0x0000000d160e7220 */ /* 0x0c0fe20000410000 */
[----:B------:R-:W-:Y:S01]  /*e090*/  FMUL.FTZ R13, R27, R13 ;  /* 0x0000000d1b0d7220 */ /* 0x000fe20000410000 */
[-C--:B------:R-:W-:Y:S01]  /*e0a0*/  FFMA.FTZ R12, R25, R15.reuse, -R12 ;  /* 0x0000000f190c7223 */ /* 0x080fe2000001080c */
[----:B------:R-:W-:Y:S01]  /*e0b0*/  FFMA.FTZ R15, R23, R15, R0 ;  /* 0x0000000f170f7223 */ /* 0x000fe20000010000 */
[--C-:B------:R-:W-:Y:S02]  /*e0c0*/  HADD2.F32 R0, -RZ, R26.reuse.H0_H0 ;  /* 0x2000001aff007230 */ /* 0x100fe40000004100 */
[-C--:B------:R-:W-:Y:S01]  /*e0d0*/  FFMA.FTZ R14, R27, R17.reuse, -R14 ;  /* 0x000000111b0e7223 */ /* 0x080fe2000001080e */
[----:B------:R-:W-:Y:S02]  /*e0e0*/  HADD2.F32 R3, -RZ, R3.H0_H0 ;  /* 0x20000003ff037230 */ /* 0x000fe40000004100 */
[----:B------:R-:W-:Y:S01]  /*e0f0*/  FFMA.FTZ R13, R22, R17, R13 ;  /* 0x00000011160d7223 */ /* 0x000fe2000001000d */
[----:B------:R-:W-:Y:S01]  /*e100*/  HADD2.F32 R26, -RZ, R26.H1_H1 ;  /* 0x3000001aff1a7230 */ /* 0x000fe20000004100 */
[----:B------:R-:W-:Y:S01]  /*e110*/  F2FP.F16.F32.PACK_AB R27, R15, R12 ;  /* 0x0000000c0f1b723e */ /* 0x000fe200000000ff */
[----:B------:R-:W-:-:S02]  /*e120*/  HADD2.F32 R2, -RZ, R2.H0_H0 ;  /* 0x20000002ff027230 */ /* 0x000fc40000004100 */
[--C-:B------:R-:W-:Y:S02]  /*e130*/  HADD2.F32 R23, -RZ, R24.reuse.H1_H1 ;  /* 0x30000018ff177230 */ /* 0x100fe40000004100 */
        /* <DEDUP_REMOVED lines=15> */
.L_x_7008:
[----:B------:R-:W-:Y:S05]  /*e230*/  BSYNC B0 ;  /* 0x0000000000007941 */ /* 0x000fea0003800000 */
.L_x_7007:
[----:B-----5:R3:W-:Y:S02]  /*e240*/  STS.128 [R197+0x1800], R24 ;  /* 0x00180018c5007388 */ /* 0x0207e40000000c00 */
.L_x_7006:
[----:B------:R-:W-:Y:S05]  /*e250*/  BSYNC B1 ;  /* 0x0000000000017941 */ /* 0x000fea0003800000 */
.L_x_7005:
        /* <DEDUP_REMOVED lines=32> */
[----:B------:R-:W-:Y:S02]  /*e460*/  HADD2.F32 R24, -RZ, R24.H1_H1 ;  /* 0x30000018ff187230 */ /* 0x000fe40000004100 */
        /* <DEDUP_REMOVED lines=13> */
.L_x_7012:
[----:B------:R-:W-:Y:S05]  /*e540*/  BSYNC B0 ;  /* 0x0000000000007941 */ /* 0x000fea0003800000 */
.L_x_7011:
[----:B-----5:R1:W-:Y:S02]  /*e550*/  STS.128 [R197+0x3800], R12 ;  /* 0x0038000cc5007388 */ /* 0x0203e40000000c00 */
.L_x_7010:
[----:B------:R-:W-:Y:S05]  /*e560*/  BSYNC B1 ;  /* 0x0000000000017941 */ /* 0x000fea0003800000 */
.L_x_7009:
        /* <DEDUP_REMOVED lines=47> */
.L_x_7014:
[----:B------:R-:W-:Y:S05]  /*e860*/  BSYNC B0 ;  /* 0x0000000000007941 */ /* 0x000fea0003800000 */
.L_x_7013:
[----:B-----5:R1:W-:Y:S01]  /*e870*/  STS.128 [R197+0x5800], R12 ;  /* 0x0058000cc5007388 */ /* 0x0203e20000000c00 */
[----:B------:R-:W-:Y:S05]  /*e880*/  BRA `(.L_x_7004) ;  /* 0x00000050002c7947 */ /* 0x000fea0003800000 */
.L_x_6967:
        /* <DEDUP_REMOVED lines=63> */
[----:B-----5:R-:W-:Y:S02]  /*ec80*/  HADD2.F32 R3, -RZ, R28.H0_H0 ;  /* 0x2000001cff037230 */ /* 0x020fe40000004100 */
[----:B--2---:R-:W-:-:S02]  /*ec90*/  HADD2.F32 R4, -RZ, R16.H0_H0 ;  /* 0x20000010ff047230 */ /* 0x004fc40000004100 */
[----:B------:R-:W-:Y:S02]  /*eca0*/  HADD2.F32 R25, -RZ, R16.H1_H1 ;  /* 0x30000010ff197230 */ /* 0x000fe40000004100 */
        /* <DEDUP_REMOVED lines=27> */
.L_x_7020:
[----:B------:R-:W-:Y:S05]  /*ee60*/  BSYNC B0 ;  /* 0x0000000000007941 */ /* 0x000fea0003800000 */
.L_x_7019:
[----:B-----5:R3:W-:Y:S02]  /*ee70*/  STS.128 [R197], R28 ;  /* 0x0000001cc5007388 */ /* 0x0207e40000000c00 */
.L_x_7018:
[----:B------:R-:W-:Y:S05]  /*ee80*/  BSYNC B1 ;  /* 0x0000000000017941 */ /* 0x000fea0003800000 */
.L_x_7017:
        /* <DEDUP_REMOVED lines=60> */
[----:B---3--:R-:W-:-:S02]  /*f250*/  HADD2.F32 R4, -RZ, R16.H0_H0 ;  /* 0x20000010ff047230 */ /* 0x008fc40000004100 */
        /* <DEDUP_REMOVED lines=28> */
.L_x_7024:
[----:B------:R-:W-:Y:S05]  /*f420*/  BSYNC B0 ;  /* 0x0000000000007941 */ /* 0x000fea0003800000 */
.L_x_7023:
[----:B-----5:R1:W-:Y:S02]  /*f430*/  STS.128 [R197+0x2000], R28 ;  /* 0x0020001cc5007388 */ /* 0x0203e40000000c00 */
.L_x_7022:
[----:B------:R-:W-:Y:S05]  /*f440*/  BSYNC B1 ;  /* 0x0000000000017941 */ /* 0x000fea0003800000 */
.L_x_7021:
        /* <DEDUP_REMOVED lines=88> */
.L_x_7026:
[----:B------:R-:W-:Y:S05]  /*f9d0*/  BSYNC B0 ;  /* 0x0000000000007941 */ /* 0x000fea0003800000 */
.L_x_7025:
[----:B-----5:R3:W-:Y:S02]  /*f9e0*/  STS.128 [R197+0x4000], R28 ;  /* 0x0040001cc5007388 */ /* 0x0207e40000000c00 */
.L_x_7016:
[----:B------:R-:W-:Y:S05]  /*f9f0*/  BSYNC B2 ;  /* 0x0000000000027941 */ /* 0x000fea0003800000 */
.L_x_7015:
        /* <DEDUP_REMOVED lines=64> */
[----:B------:R-:W-:Y:S01]  /*fe00*/  FMUL.FTZ R7, R4, R7 ;  /* 0x0000000704077220 */ /* 0x000fe20000410000 */
[----:B------:R-:W-:Y:S01]  /*fe10*/  @!P2 FADD.FTZ R21, -R21, -RZ ;  /* 0x800000ff1515a221 */ /* 0x000fe20000010100 */
[----:B------:R-:W-:Y:S01]  /*fe20*/  @!P2 FADD.FTZ R5, -R5, -RZ ;  /* 0x800000ff0505a221 */ /* 0x000fe20000010100 */
[----:B------:R-:W-:Y:S01]  /*fe30*/  FMUL.FTZ R33, R26, R33 ;  /* 0x000000211a217220 */ /* 0x000fe20000410000 */
[----:B-----5:R-:W-:Y:S02]  /*fe40*/  HADD2.F32 R3, -RZ, R28.H0_H0 ;  /* 0x2000001cff037230 */ /* 0x020fe40000004100 */
[--C-:B--2---:R-:W-:Y:S02]  /*fe50*/  HADD2.F32 R4, -RZ, R16.reuse.H0_H0 ;  /* 0x20000010ff047230 */ /* 0x104fe40000004100 */
[----:B------:R-:W-:-:S02]  /*fe60*/  HADD2.F32 R27, -RZ, R16.H1_H1 ;  /* 0x30000010ff1b7230 */ /* 0x000fc40000004100 */
[----:B------:R-:W-:Y:S02]  /*fe70*/  HADD2.F32 R26, -RZ, R29.H0_H0 ;  /* 0x2000001dff1a7230 */ /* 0x000fe40000004100 */
[--C-:B------:R-:W-:Y:S02]  /*fe80*/  HADD2.F32 R16, -RZ, R17.reuse.H0_H0 ;  /* 0x20000011ff107230 */ /* 0x100fe40000004100 */
[----:B------:R-:W-:Y:S01]  /*fe90*/  FMUL.FTZ R24, R24, R21 ;  /* 0x0000001518187220 */ /* 0x000fe20000410000 */
[----:B------:R-:W-:Y:S01]  /*fea0*/  FMUL.FTZ R5, R32, R5 ;  /* 0x0000000520057220 */ /* 0x000fe20000410000 */
[----:B------:R-:W-:Y:S02]  /*feb0*/  HADD2.F32 R21, -RZ, R28.H1_H1 ;  /* 0x3000001cff157230 */ /* 0x000fe40000004100 */
[----:B------:R-:W-:Y:S01]  /*fec0*/  FFMA.FTZ R3, R3, R4, R34 ;  /* 0x0000000403037223 */ /* 0x000fe20000010022 */
[----:B------:R-:W-:Y:S02]  /*fed0*/  HADD2.F32 R32, -RZ, R17.H1_H1 ;  /* 0x30000011ff207230 */ /* 0x000fe40000004100 */
        /* <DEDUP_REMOVED lines=20> */
.L_x_7032:
[----:B------:R-:W-:Y:S05]  /*10020*/  BSYNC B0 ;  /* 0x0000000000007941 */ /* 0x000fea0003800000 */
.L_x_7031:
[----:B-----5:R3:W-:Y:S02]  /*10030*/  STS.128 [R197+0x800], R28 ;  /* 0x0008001cc5007388 */ /* 0x0207e40000000c00 */
.L_x_7030:
[----:B------:R-:W-:Y:S05]  /*10040*/  BSYNC B1 ;  /* 0x0000000000017941 */ /* 0x000fea0003800000 */
.L_x_7029:
        /* <DEDUP_REMOVED lines=63> */
[--C-:B---3--:R-:W-:Y:S02]  /*10440*/  HADD2.F32 R4, -RZ, R16.reuse.H0_H0 ;  /* 0x20000010ff047230 */ /* 0x108fe40000004100 */
        /* <DEDUP_REMOVED lines=28> */
.L_x_7036:
[----:B------:R-:W-:Y:S05]  /*10610*/  BSYNC B0 ;  /* 0x0000000000007941 */ /* 0x000fea0003800000 */
.L_x_7035:
[----:B-----5:R1:W-:Y:S02]  /*10620*/  STS.128 [R197+0x2800], R28 ;  /* 0x0028001cc5007388 */ /* 0x0203e40000000c00 */
.L_x_7034:
[----:B------:R-:W-:Y:S05]  /*10630*/  BSYNC B1 ;  /* 0x0000000000017941 */ /* 0x000fea0003800000 */
.L_x_7033:
        /* <DEDUP_REMOVED lines=43> */
[----:B------:R-:W-:Y:S02]  /*108f0*/  HADD2.F32 R29, -RZ, R29.H1_H1 ;  /* 0x3000001dff1d7230 */ /* 0x000fe40000004100 */
[----:B------:R-:W-:-:S02]  /*10900*/  HADD2.F32 R7, -RZ, R7.H1_H1 ;  /* 0x30000007ff077230 */ /* 0x000fc40000004100 */
[----:B------:R-:W-:Y:S01]  /*10910*/  FMUL.FTZ R32, R32, R3 ;  /* 0x0000000320207220 */ /* 0x000fe20000410000 */
[----:B------:R-:W-:Y:S02]  /*10920*/  HADD2.F32 R28, -RZ, R28.H1_H1 ;  /* 0x3000001cff1c7230 */ /* 0x000fe40000004100 */
[----:B------:R-:W-:Y:S01]  /*10930*/  FMUL.FTZ R33, R33, R4 ;  /* 0x0000000421217220 */ /* 0x000fe20000410000 */
[--C-:B------:R-:W-:Y:S02]  /*10940*/  HADD2.F32 R3, -RZ, R31.reuse.H0_H0 ;  /* 0x2000001fff037230 */ /* 0x100fe40000004100 */
[----:B------:R-:W-:Y:S01]  /*10950*/  @!P2 FADD.FTZ R21, -R21, -RZ ;  /* 0x800000ff1515a221 */ /* 0x000fe20000010100 */
[----:B------:R-:W-:Y:S01]  /*10960*/  FMUL.FTZ R29, R29, R22 ;  /* 0x000000161d1d7220 */ /* 0x000fe20000410000 */
        /* <DEDUP_REMOVED lines=8> */
[--C-:B-----5:R-:W-:Y:S02]  /*109f0*/  HADD2.F32 R3, -RZ, R24.reuse.H0_H0 ;  /* 0x20000018ff037230 */ /* 0x120fe40000004100 */
[----:B------:R-:W-:Y:S01]  /*10a00*/  FMUL.FTZ R5, R22, R5 ;  /* 0x0000000516057220 */ /* 0x000fe20000410000 */
[----:B------:R-:W-:Y:S02]  /*10a10*/  HADD2.F32 R21, -RZ, R24.H1_H1 ;  /* 0x30000018ff157230 */ /* 0x000fe40000004100 */
[----:B------:R-:W-:Y:S01]  /*10a20*/  @!P2 FADD.FTZ R23, -R23, -RZ ;  /* 0x800000ff1717a221 */ /* 0x000fe20000010100 */
        /* <DEDUP_REMOVED lines=28> */
.L_x_7038:
[----:B------:R-:W-:Y:S05]  /*10bf0*/  BSYNC B0 ;  /* 0x0000000000007941 */ /* 0x000fea0003800000 */
.L_x_7037:
[----:B-----5:R1:W-:Y:S02]  /*10c00*/  STS.128 [R197+0x4800], R24 ;  /* 0x00480018c5007388 */ /* 0x0203e40000000c00 */
.L_x_7028:
[----:B------:R-:W-:Y:S05]  /*10c10*/  BSYNC B2 ;  /* 0x0000000000027941 */ /* 0x000fea0003800000 */
.L_x_7027:
        /* <DEDUP_REMOVED lines=99> */
.L_x_7044:
[----:B------:R-:W-:Y:S05]  /*11250*/  BSYNC B0 ;  /* 0x0000000000007941 */ /* 0x000fea0003800000 */
.L_x_7043:
[----:B-----5:R3:W-:Y:S02]  /*11260*/  STS.128 [R197+0x1000], R28 ;  /* 0x0010001cc5007388 */ /* 0x0207e40000000c00 */
.L_x_7042:
[----:B------:R-:W-:Y:S05]  /*11270*/  BSYNC B1 ;  /* 0x0000000000017941 */ /* 0x000fea0003800000 */
.L_x_7041:
        /* <DEDUP_REMOVED lines=92> */
.L_x_7048:
[----:B------:R-:W-:Y:S05]  /*11840*/  BSYNC B0 ;  /* 0x0000000000007941 */ /* 0x000fea0003800000 */
.L_x_7047:
[----:B-----5:R3:W-:Y:S02]  /*11850*/  STS.128 [R197+0x3000], R28 ;  /* 0x0030001cc5007388 */ /* 0x0207e40000000c00 */
.L_x_7046:
[----:B------:R-:W-:Y:S05]  /*11860*/  BSYNC B1 ;  /* 0x0000000000017941 */ /* 0x000fea0003800000 */
.L_x_7045:
        /* <DEDUP_REMOVED lines=35> */
[----:B-1----:R-:W-:Y:S02]  /*11aa0*/  HADD2.F32 R12, -RZ, R4.H1_H1 ;  /* 0x30000004ff0c7230 */ /* 0x002fe40000004100 */
        /* <DEDUP_REMOVED lines=55> */
.L_x_7050:
[----:B------:R-:W-:Y:S05]  /*11e20*/  BSYNC B0 ;  /* 0x0000000000007941 */ /* 0x000fea0003800000 */
.L_x_7049:
[----:B-----5:R1:W-:Y:S02]  /*11e30*/  STS.128 [R197+0x5000], R24 ;  /* 0x00500018c5007388 */ /* 0x0203e40000000c00 */
.L_x_7040:
[----:B------:R-:W-:Y:S05]  /*11e40*/  BSYNC B2 ;  /* 0x0000000000027941 */ /* 0x000fea0003800000 */
.L_x_7039:
        /* <DEDUP_REMOVED lines=39> */
[--C-:B------:R-:W-:Y:S02]  /*120c0*/  HADD2.F32 R23, -RZ, R29.reuse.H0_H0 ;  /* 0x2000001dff177230 */ /* 0x100fe40000004100 */
[----:B------:R-:W-:Y:S02]  /*120d0*/  HADD2.F32 R29, -RZ, R29.H1_H1 ;  /* 0x3000001dff1d7230 */ /* 0x000fe40000004100 */
        /* <DEDUP_REMOVED lines=57> */
.L_x_7054:
[----:B------:R-:W-:Y:S05]  /*12470*/  BSYNC B0 ;  /* 0x0000000000007941 */ /* 0x000fea0003800000 */
.L_x_7053:
[----:B-----5:R1:W-:Y:S02]  /*12480*/  STS.128 [R197+0x1800], R24 ;  /* 0x00180018c5007388 */ /* 0x0203e40000000c00 */
.L_x_7052:
[----:B------:R-:W-:Y:S05]  /*12490*/  BSYNC B1 ;  /* 0x0000000000017941 */ /* 0x000fea0003800000 */
.L_x_7051:
        /* <DEDUP_REMOVED lines=35> */
[--C-:B------:R-:W-:Y:S02]  /*126d0*/  HADD2.F32 R19, -RZ, R29.reuse.H0_H0 ;  /* 0x2000001dff137230 */ /* 0x100fe40000004100 */
[----:B------:R-:W-:Y:S02]  /*126e0*/  HADD2.F32 R32, -RZ, R29.H1_H1 ;  /* 0x3000001dff207230 */ /* 0x000fe40000004100 */
[--C-:B---3--:R-:W-:Y:S02]  /*126f0*/  HADD2.F32 R3, -RZ, R4.reuse.H0_H0 ;  /* 0x20000004ff037230 */ /* 0x108fe40000004100 */
[----:B------:R-:W-:-:S02]  /*12700*/  HADD2.F32 R11, -RZ, R4.H1_H1 ;  /* 0x30000004ff0b7230 */ /* 0x000fc40000004100 */
[--C-:B------:R-:W-:Y:S02]  /*12710*/  HADD2.F32 R4, -RZ, R5.reuse.H0_H0 ;  /* 0x20000005ff047230 */ /* 0x100fe40000004100 */
[----:B------:R-:W-:Y:S02]  /*12720*/  HADD2.F32 R17, -RZ, R5.H1_H1 ;  /* 0x30000005ff117230 */ /* 0x000fe40000004100 */
[----:B------:R-:W-:Y:S01]  /*12730*/  @!P1 FADD.FTZ R3, -R3, -RZ ;  /* 0x800000ff03039221 */ /* 0x000fe20000010100 */
[--C-:B------:R-:W-:Y:S02]  /*12740*/  HADD2.F32 R5, -RZ, R6.reuse.H0_H0 ;  /* 0x20000006ff057230 */ /* 0x100fe40000004100 */
        /* <DEDUP_REMOVED lines=14> */
[----:B------:R-:W-:Y:S01]  /*12830*/  @!P1 FADD.FTZ R7, -R7, -RZ ;  /* 0x800000ff07079221 */ /* 0x000fe20000010100 */
[----:B------:R-:W-:Y:S01]  /*12840*/  FMUL.FTZ R32, R32, R17 ;  /* 0x0000001120207220 */ /* 0x000fe20000410000 */
[----:B------:R-:W-:Y:S01]  /*12850*/  FMUL.FTZ R18, R11, R18 ;  /* 0x000000120b127220 */ /* 0x000fe20000410000 */
[----:B------:R-:W-:Y:S01]  /*12860*/  FMUL.FTZ R6, R3, R6 ;  /* 0x0000000603067220 */ /* 0x000fe20000410000 */
[----:B------:R-:W-:Y:S01]  /*12870*/  FMUL.FTZ R7, R4, R7 ;  /* 0x0000000704077220 */ /* 0x000fe20000410000 */
[--C-:B-----5:R-:W-:Y:S02]  /*12880*/  HADD2.F32 R3, -RZ, R24.reuse.H0_H0 ;  /* 0x20000018ff037230 */ /* 0x120fe40000004100 */
[----:B------:R-:W-:Y:S02]  /*12890*/  HADD2.F32 R11, -RZ, R24.H1_H1 ;  /* 0x30000018ff0b7230 */ /* 0x000fe40000004100 */
[----:B----4-:R-:W-:-:S02]  /*128a0*/  HADD2.F32 R4, -RZ, R12.H0_H0 ;  /* 0x2000000cff047230 */ /* 0x010fc40000004100 */
[----:B------:R-:W-:Y:S02]  /*128b0*/  HADD2.F32 R17, -RZ, R12.H1_H1 ;  /* 0x3000000cff117230 */ /* 0x000fe40000004100 */
[----:B------:R-:W-:Y:S01]  /*128c0*/  @!P1 FADD.FTZ R5, -R5, -RZ ;  /* 0x800000ff05059221 */ /* 0x000fe20000010100 */
[----:B------:R-:W-:Y:S02]  /*128d0*/  HADD2.F32 R34, -RZ, R30.H0_H0 ;  /* 0x2000001eff227230 */ /* 0x000fe40000004100 */
[----:B------:R-:W-:Y:S01]  /*128e0*/  FFMA.FTZ R3, R3, R4, R22 ;  /* 0x0000000403037223 */ /* 0x000fe20000010016 */
[--C-:B------:R-:W-:Y:S02]  /*128f0*/  HADD2.F32 R30, -RZ, R14.reuse.H0_H0 ;  /* 0x2000000eff1e7230 */ /* 0x100fe40000004100 */
[----:B------:R-:W-:Y:S01]  /*12900*/  FFMA.FTZ R28, R11, R17, R28 ;  /* 0x000000110b1c7223 */ /* 0x000fe2000001001c */
[----:B------:R-:W-:Y:S02]  /*12910*/  HADD2.F32 R29, -RZ, R14.H1_H1 ;  /* 0x3000000eff1d7230 */ /* 0x000fe40000004100 */
[----:B------:R-:W-:-:S02]  /*12920*/  HADD2.F32 R24, -RZ, R25.H0_H0 ;  /* 0x20000019ff187230 */ /* 0x000fc40000004100 */
[----:B------:R-:W-:Y:S02]  /*12930*/  HADD2.F32 R12, -RZ, R13.H0_H0 ;  /* 0x2000000dff0c7230 */ /* 0x000fe40000004100 */
[--C-:B------:R-:W-:Y:S02]  /*12940*/  HADD2.F32 R23, -RZ, R15.reuse.H0_H0 ;  /* 0x2000000fff177230 */ /* 0x100fe40000004100 */
[----:B------:R-:W-:Y:S02]  /*12950*/  HADD2.F32 R14, -RZ, R15.H1_H1 ;  /* 0x3000000fff0e7230 */ /* 0x000fe40000004100 */
[----:B------:R-:W-:Y:S01]  /*12960*/  FMUL.FTZ R5, R34, R5 ;  /* 0x0000000522057220 */ /* 0x000fe20000410000 */
        /* <DEDUP_REMOVED lines=16> */
.L_x_7058:
[----:B------:R-:W-:Y:S05]  /*12a70*/  BSYNC B0 ;  /* 0x0000000000007941 */ /* 0x000fea0003800000 */
.L_x_7057:
[----:B-----5:R1:W-:Y:S02]  /*12a80*/  STS.128 [R197+0x3800], R24 ;  /* 0x00380018c5007388 */ /* 0x0203e40000000c00 */
.L_x_7056:
[----:B------:R-:W-:Y:S05]  /*12a90*/  BSYNC B1 ;  /* 0x0000000000017941 */ /* 0x000fea0003800000 */
.L_x_7055:
        /* <DEDUP_REMOVED lines=22> */
[----:B------:R-:W4:Y:S01]  /*12c00*/  LDG.E.128 R24, desc[UR6][R18.64] ;  /* 0x0000000612187981 */ /* 0x000f22000c1e1d00 */
[----:B------:R-:W-:-:S04]  /*12c10*/  IADD3 R5, P1, R3, R0, RZ ;  /* 0x0000000003057210 */ /* 0x000fc80007f3e0ff */
[----:B------:R-:W-:Y:S02]  /*12c20*/  LEA.HI.X.SX32 R6, R3, R2, 0x1, P1 ;  /* 0x0000000203067211 */ /* 0x000fe400008f0eff */
[C---:B--23--:R-:W-:Y:S02]  /*12c30*/  LEA R22, P1, R5.reuse, UR8, 0x1 ;  /* 0x0000000805167c11 */ /* 0x04cfe4000f8208ff */
[----:B------:R-:W-:Y:S02]  /*12c40*/  MOV R3, RZ ;  /* 0x000000ff00037202 */ /* 0x000fe40000000f00 */
[----:B------:R-:W-:Y:S01]  /*12c50*/  LEA.HI.X R23, R5, UR9, R6, 0x1, P1 ;  /* 0x0000000905177c11 */ /* 0x000fe200088f0c06 */
[----:B------:R-:W-:Y:S01]  /*12c60*/  ULDC.64 UR8, c[0x0][0x358] ;  /* 0x0000d60000087ab9 */ /* 0x000fe20000000a00 */
[----:B------:R-:W-:-:S03]  /*12c70*/  @P0 IADD3 R3, -R132, RZ, RZ ;  /* 0x000000ff84030210 */ /* 0x000fc60007ffe1ff */
[----:B------:R2:W3:Y:S01]  /*12c80*/  LDG.E.128 R4, desc[UR6][R22.64] ;  /* 0x0000000616047981 */ /* 0x0004e2000c1e1d00 */
[----:B------:R-:W-:-:S04]  /*12c90*/  IADD3 R0, P1, R3, R0, RZ ;  /* 0x0000000003007210 */ /* 0x000fc80007f3e0ff */
[----:B------:R-:W-:Y:S02]  /*12ca0*/  LEA.HI.X.SX32 R3, R3, R2, 0x1, P1 ;  /* 0x0000000203037211 */ /* 0x000fe400008f0eff */
[----:B-1----:R-:W-:-:S04]  /*12cb0*/  LEA R8, P1, R0, UR8, 0x1 ;  /* 0x0000000800087c11 */ /* 0x002fc8000f8208ff */
[----:B------:R-:W-:-:S06]  /*12cc0*/  LEA.HI.X R9, R0, UR9, R3, 0x1, P1 ;  /* 0x0000000900097c11 */ /* 0x000fcc00088f0c03 */
[----:B------:R-:W3:Y:S01]  /*12cd0*/  LDG.E.128 R8, desc[UR6][R8.64] ;  /* 0x0000000608087981 */ /* 0x000ee2000c1e1d00 */
[--C-:B----4-:R-:W-:Y:S02]  /*12ce0*/  HADD2.F32 R19, -RZ, R25.reuse.H0_H0 ;  /* 0x20000019ff137230 */ /* 0x110fe40000004100 */
[----:B--2---:R-:W-:Y:S02]  /*12cf0*/  HADD2.F32 R23, -RZ, R24.H0_H0 ;  /* 0x20000018ff177230 */ /* 0x004fe40000004100 */
        /* <DEDUP_REMOVED lines=58> */
.L_x_7060:
[----:B------:R-:W-:Y:S05]  /*130a0*/  BSYNC B0 ;  /* 0x0000000000007941 */ /* 0x000fea0003800000 */
.L_x_7059:
[----:B-----5:R1:W-:Y:S01]  /*130b0*/  STS.128 [R197+0x5800], R12 ;  /* 0x0058000cc5007388 */ /* 0x0203e20000000c00 */
[----:B------:R-:W-:Y:S05]  /*130c0*/  BRA `(.L_x_7004) ;  /* 0x00000008001c7947 */ /* 0x000fea0003800000 */
.L_x_6966:
        /* <DEDUP_REMOVED lines=36> */
.L_x_7062:
[----:B------:R-:W-:Y:S05]  /*13310*/  BSYNC B0 ;  /* 0x0000000000007941 */ /* 0x000fea0003800000 */
.L_x_7061:
        /* <DEDUP_REMOVED lines=32> */
.L_x_7064:
[----:B------:R-:W-:Y:S05]  /*13520*/  BSYNC B0 ;  /* 0x0000000000007941 */ /* 0x000fea0003800000 */
.L_x_7063:
        /* <DEDUP_REMOVED lines=31> */
.L_x_7066:
[----:B------:R-:W-:Y:S05]  /*13720*/  BSYNC B0 ;  /* 0x0000000000007941 */ /* 0x000fea0003800000 */
.L_x_7065:
        /* <DEDUP_REMOVED lines=33> */
.L_x_7004:
[----:B------:R-:W-:Y:S05]  /*13940*/  BSYNC B3 ;  /* 0x0000000000037941 */ /* 0x000fea0003800000 */
.L_x_6965:
[----:B------:R-:W-:Y:S01]  /*13950*/  VIADD R201, R134, 0xffffffff ;  /* 0xffffffff86c97836 */ /* 0x000fe20000000000 */
[----:B------:R-:W-:Y:S01]  /*13960*/  ULDC.64 UR8, c[0x0][0x218] ;  /* 0x0000860000087ab9 */ /* 0x000fe20000000a00 */
[----:B------:R-:W-:Y:S01]  /*13970*/  BSSY B0, `(.L_x_7067) ;  /* 0x0000022000007945 */ /* 0x000fe20003800000 */
[----:B------:R-:W-:Y:S01]  /*13980*/  LEA R200, P0, R142, UR8, 0x1 ;  /* 0x000000088ec87c11 */ /* 0x000fe2000f8008ff */
[----:B-1----:R-:W-:Y:S01]  /*13990*/  IMAD.SHL.U32 R3, R201, 0x40, RZ ;  /* 0x00000040c9037824 */ /* 0x002fe200078e00ff */
[----:B------:R-:W-:Y:S02]  /*139a0*/  LOP3.LUT R202, R138, 0xff, RZ, 0xc0, !PT ;  /* 0x000000ff8aca7812 */ /* 0x000fe400078ec0ff */
[----:B------:R-:W-:Y:S02]  /*139b0*/  LEA.HI.X R203, R142, UR9, R145, 0x1, P0 ;  /* 0x000000098ecb7c11 */ /* 0x000fe400080f0c91 */
[----:B---34-:R-:W-:-:S04]  /*139c0*/  IADD3 R7, -R3, UR27, RZ ;  /* 0x0000001b03077c10 */ /* 0x018fc8000fffe1ff */
        /* <DEDUP_REMOVED lines=27> */
.L_x_7069:
[----:B------:R3:W-:Y:S02]  /*13b80*/  STS.128 [R197+0xa000], RZ ;  /* 0x00a000ffc5007388 */ /* 0x0007e40000000c00 */
.L_x_7068:
[----:B------:R-:W-:Y:S05]  /*13b90*/  BSYNC B0 ;  /* 0x0000000000007941 */ /* 0x000fea0003800000 */
.L_x_7067:
[----:B------:R-:W-:Y:S01]  /*13ba0*/  ISETP.GE.AND P0, PT, R20, R7, PT ;  /* 0x000000071400720c */ /* 0x000fe20003f06270 */
[----:B------:R-:W-:-:S12]  /*13bb0*/  BSSY B0, `(.L_x_7070) ;  /* 0x000001f000007945 */ /* 0x000fd80003800000 */
[----:B------:R-:W-:Y:S05]  /*13bc0*/  @P0 BRA `(.L_x_7071) ;  /* 0x0000000000740947 */ /* 0x000fea0003800000 */
[C---:B------:R-:W-:Y:S02]  /*13bd0*/  LOP3.LUT R0, R202.reuse, 0x1, RZ, 0xc0, !PT ;  /* 0x00000001ca007812 */ /* 0x040fe400078ec0ff */
[----:B------:R-:W-:Y:S02]  /*13be0*/  LOP3.LUT P0, RZ, R202, 0x2, RZ, 0xc0, !PT ;  /* 0x00000002caff7812 */ /* 0x000fe4000780c0ff */
[----:B------:R-:W-:Y:S02]  /*13bf0*/  ISETP.NE.U32.AND P1, PT, R0, 0x1, PT ;  /* 0x000000010000780c */ /* 0x000fe40003f25070 */
[----:B-12-4-:R-:W-:-:S05]  /*13c00*/  IADD3 R5, P2, R196, R142, RZ ;  /* 0x0000008ec4057210 */ /* 0x016fca0007f5e0ff */
        /* <DEDUP_REMOVED lines=24> */
.L_x_7072:
[----:B------:R2:W-:Y:S02]  /*13d90*/  STS.128 [R197+0xa800], RZ ;  /* 0x00a800ffc5007388 */ /* 0x0005e40000000c00 */
.L_x_7071:
[----:B------:R-:W-:Y:S05]  /*13da0*/  BSYNC B0 ;  /* 0x0000000000007941 */ /* 0x000fea0003800000 */
.L_x_7070:
        /* <DEDUP_REMOVED lines=34> */
.L_x_7075:
[----:B------:R2:W-:Y:S02]  /*13fd0*/  STS.128 [R197+0xb000], RZ ;  /* 0x00b000ffc5007388 */ /* 0x0005e40000000c00 */
.L_x_7074:
[----:B------:R-:W-:Y:S05]  /*13fe0*/  BSYNC B0 ;  /* 0x0000000000007941 */ /* 0x000fea0003800000 */
.L_x_7073:
        /* <DEDUP_REMOVED lines=15> */
[----:B-----5:R-:W-:-:S03]  /*140e0*/  @P1 LEA R12, P0, R8, UR8, 0x1 ;  /* 0x00000008080c1c11 */ /* 0x020fc6000f8008ff */
        /* <DEDUP_REMOVED lines=20> */
.L_x_7077:
[----:B------:R-:W-:Y:S05]  /*14230*/  BSYNC B0 ;  /* 0x0000000000007941 */ /* 0x000fea0003800000 */
.L_x_7076:
[----:B------:R-:W-:Y:S01]  /*14240*/  ULDC.64 UR10, c[0x0][0x3d0] ;  /* 0x0000f400000a7ab9 */ /* 0x000fe20000000a00 */
[----:B------:R-:W-:Y:S01]  /*14250*/  UMOV UR29, UR25 ;  /* 0x00000019001d7c82 */ /* 0x000fe20008000000 */
[----:B------:R-:W-:Y:S01]  /*14260*/  UIMAD UR24, UR24, UR10, URZ ;  /* 0x0000000a181872a4 */ /* 0x000fe2000f8e023f */
[----:B------:R-:W0:Y:S01]  /*14270*/  LDGDEPBAR ;  /* 0x00000000000079af */ /* 0x000e220000000000 */
[----:B------:R-:W-:Y:S02]  /*14280*/  UIMAD.WIDE.U32 UR12, UR23, UR10, UR28 ;  /* 0x0000000a170c72a5 */ /* 0x000fe4000f8e001c */
[----:B------:R-:W-:Y:S01]  /*14290*/  UIMAD UR24, UR23, UR11, UR24 ;  /* 0x0000000b171872a4 */ /* 0x000fe2000f8e0218 */
[----:B------:R-:W-:Y:S02]  /*142a0*/  ULDC UR5, c[0x0][0x2e8] ;  /* 0x0000ba0000057ab9 */ /* 0x000fe40000000800 */
[----:B------:R-:W-:Y:S01]  /*142b0*/  ULDC.64 UR10, c[0x0][0x3c8] ;  /* 0x0000f200000a7ab9 */ /* 0x000fe20000000a00 */
[----:B------:R-:W-:-:S02]  /*142c0*/  UIADD3 UR24, UR13, UR24, URZ ;  /* 0x000000180d187290 */ /* 0x000fc4000fffe03f */
        /* <DEDUP_REMOVED lines=18> */
[----:B--2---:R-:W-:Y:S01]  /*143f0*/  FMUL.FTZ R0, R5, R0 ;  /* 0x0000000005007220 */ /* 0x004fe20000410000 */
[----:B------:R-:W-:-:S04]  /*14400*/  SHF.R.S32.HI R5, RZ, 0x1f, R140 ;  /* 0x0000001fff057819 */ /* 0x000fc8000001148c */
[----:B------:R-:W-:Y:S02]  /*14410*/  LEA.HI R44, R5, R140, RZ, 0x2 ;  /* 0x0000008c052c7211 */ /* 0x000fe400078f10ff */
[----:B------:R-:W-:Y:S02]  /*14420*/  R2UR UR5, R0 ;  /* 0x00000000000572ca */ /* 0x000fe400000e0000 */
[----:B------:R-:W-:Y:S01]  /*14430*/  SHF.R.S32.HI R44, RZ, 0x2, R44 ;  /* 0x00000002ff2c7819 */ /* 0x000fe2000001142c */
[----:B-1----:R-:W-:-:S12]  /*14440*/  @P1 BRA `(.L_x_7079) ;  /* 0x0000000000581947 */ /* 0x002fd80003800000 */
        /* <DEDUP_REMOVED lines=21> */
.L_x_7080:
[----:B------:R4:W-:Y:S02]  /*145a0*/  STS.128 [R197+0x10000], RZ ;  /* 0x010000ffc5007388 */ /* 0x0009e40000000c00 */
.L_x_7079:
[----:B------:R-:W-:Y:S05]  /*145b0*/  BSYNC B0 ;  /* 0x0000000000007941 */ /* 0x000fea0003800000 */
.L_x_7078:
        /* <DEDUP_REMOVED lines=16> */
[----:B-----5:R-:W-:Y:S02]  /*146c0*/  @!P2 LEA R12, P4, R9, R156, 0x1 ;  /* 0x0000009c090ca211 */ /* 0x020fe400078808ff */
        /* <DEDUP_REMOVED lines=24> */
.L_x_7083:
[----:B------:R1:W-:Y:S02]  /*14850*/  STS.128 [R197+0x10800], RZ ;  /* 0x010800ffc5007388 */ /* 0x0003e40000000c00 */
.L_x_7082:
[----:B------:R-:W-:Y:S05]  /*14860*/  BSYNC B0 ;  /* 0x0000000000007941 */ /* 0x000fea0003800000 */
.L_x_7081:
        /* <DEDUP_REMOVED lines=35> */
.L_x_7086:
[----:B------:R1:W-:Y:S02]  /*14aa0*/  STS.128 [R197+0x11000], RZ ;  /* 0x011000ffc5007388 */ /* 0x0003e40000000c00 */
.L_x_7085:
[----:B------:R-:W-:Y:S05]  /*14ab0*/  BSYNC B0 ;  /* 0x0000000000007941 */ /* 0x000fea0003800000 */
.L_x_7084:
        /* <DEDUP_REMOVED lines=38> */
.L_x_7089:
[----:B------:R2:W-:Y:S02]  /*14d20*/  STS.128 [R197+0x11800], RZ ;  /* 0x011800ffc5007388 */ /* 0x0005e40000000c00 */
.L_x_7088:
[----:B------:R-:W-:Y:S05]  /*14d30*/  BSYNC B0 ;  /* 0x0000000000007941 */ /* 0x000fea0003800000 */
.L_x_7087:
[C---:B------:R-:W-:Y:S01]  /*14d40*/  IMAD.SHL.U32 R0, R60.reuse, 0x40, RZ ;  /* 0x000000403c007824 */ /* 0x040fe200078e00ff */
[----:B------:R-:W-:Y:S01]  /*14d50*/  R2P PR, R60, 0x6 ;  /* 0x000000063c007804 */ /* 0x000fe20000000000 */
[----:B------:R-:W-:Y:S01]  /*14d60*/  IMAD.SHL.U32 R146, R146, 0x8, RZ ;  /* 0x0000000892927824 */ /* 0x000fe200078e00ff */
[----:B------:R-:W0:Y:S01]  /*14d70*/  LDGDEPBAR ;  /* 0x00000000000079af */ /* 0x000e220000000000 */
[C---:B------:R-:W-:Y:S01]  /*14d80*/  IMAD R194, R61.reuse, 0x400, R46 ;  /* 0x000004003dc27824 */ /* 0x040fe200078e022e */
[----:B-1----:R-:W-:Y:S01]  /*14d90*/  LOP3.LUT R5, R0, 0x1c0, RZ, 0xc0, !PT ;  /* 0x000001c000057812 */ /* 0x002fe200078ec0ff */
[----:B------:R-:W-:Y:S01]  /*14da0*/  UIADD3 UR10, UR27, 0x1, -UR21 ;  /* 0x000000011b0a7890 */ /* 0x000fe2000fffe815 */
[----:B------:R-:W-:Y:S01]  /*14db0*/  LEA R61, R61, UR26, 0x4 ;  /* 0x0000001a3d3d7c11 */ /* 0x000fe2000f8e20ff */
[----:B------:R-:W-:Y:S01]  /*14dc0*/  UIADD3 UR14, UR27, -UR21, URZ ;  /* 0x800000151b0e7290 */ /* 0x000fe2000fffe03f */
[----:B------:R-:W-:Y:S01]  /*14dd0*/  LOP3.LUT R146, R5, 0x8, R146, 0xf8, !PT ;  /* 0x0000000805927812 */ /* 0x000fe200078ef892 */
[----:B------:R-:W-:Y:S01]  /*14de0*/  ULDC UR12, c[0x0][0x398] ;  /* 0x0000e600000c7ab9 */ /* 0x000fe20000000800 */
[----:B------:R-:W-:Y:S01]  /*14df0*/  SHF.R.U32.HI R193, RZ, 0x3, R5 ;  /* 0x00000003ffc17819 */ /* 0x000fe20000011605 */
[----:B------:R-:W-:Y:S01]  /*14e00*/  UIADD3 UR13, UR10, UR12, URZ ;  /* 0x0000000c0a0d7290 */ /* 0x000fe2000fffe03f */
[----:B------:R-:W-:Y:S01]  /*14e10*/  LEA R194, R194, UR4, 0x1 ;  /* 0x00000004c2c27c11 */ /* 0x000fe2000f8e08ff */
[----:B------:R-:W-:Y:S01]  /*14e20*/  IMAD.U32 R207, RZ, RZ, UR27 ;  /* 0x0000001bffcf7e24 */ /* 0x000fe2000f8e00ff */
[----:B------:R-:W-:Y:S01]  /*14e30*/  LOP3.LUT R193, R146, R193, RZ, 0x3c, !PT ;  /* 0x000000c192c17212 */ /* 0x000fe200078e3cff */
[----:B------:R-:W-:Y:S01]  /*14e40*/  ULDC UR11, c[0x0][0x394] ;  /* 0x0000e500000b7ab9 */ /* 0x000fe20000000800 */
[----:B------:R-:W-:Y:S01]  /*14e50*/  IADD3 R44, R44, R61, RZ ;  /* 0x0000003d2c2c7210 */ /* 0x000fe20007ffe0ff */
[----:B------:R-:W-:Y:S01]  /*14e60*/  LDSM.16.M88.4 R16, [R194] ;  /* 0x00000000c210783b */ /* 0x000fe20000000200 */
[----:B------:R-:W-:Y:S01]  /*14e70*/  LEA R193, R62, R193, 0x9 ;  /* 0x000000c13ec17211 */ /* 0x000fe200078e48ff */
[--C-:B------:R-:W-:Y:S01]  /*14e80*/  IMAD R192, R47, 0x2, R194.reuse ;  /* 0x000000022fc07824 */ /* 0x100fe200078e02c2 */
[----:B------:R-:W-:Y:S01]  /*14e90*/  ISETP.GT.AND P6, PT, R201, UR18, PT ;  /* 0x00000012c9007c0c */ /* 0x000fe2000bfc4270 */
[----:B------:R-:W-:Y:S01]  /*14ea0*/  IMAD R190, R45, 0x2, R194 ;  /* 0x000000022dbe7824 */ /* 0x000fe200078e02c2 */
[----:B------:R-:W-:Y:S01]  /*14eb0*/  LEA R193, R193, UR4, 0x1 ;  /* 0x00000004c1c17c11 */ /* 0x000fe2000f8e08ff */
[----:B------:R-:W-:Y:S01]  /*14ec0*/  IMAD R189, R45, 0x2, R192 ;  /* 0x000000022dbd7824 */ /* 0x000fe200078e02c0 */
[----:B------:R-:W-:Y:S01]  /*14ed0*/  LDSM.16.M88.4 R64, [R192] ;  /* 0x00000000c040783b */ /* 0x000fe20000000200 */
[----:B------:R-:W-:-:S02]  /*14ee0*/  IADD3 R209, R44, UR14, RZ ;  /* 0x0000000e2cd17c10 */ /* 0x000fc4000fffe0ff */
[C---:B------:R-:W-:Y:S01]  /*14ef0*/  VIADD R0, R193.reuse, 0x6000 ;  /* 0x00006000c1007836 */ /* 0x040fe20000000000 */
[----:B------:R-:W1:Y:S01]  /*14f00*/  LDSM.16.M88.4 R4, [R193+0x6000] ;  /* 0x00600000c104783b */ /* 0x000e620000000200 */
[----:B------:R-:W-:Y:S01]  /*14f10*/  VIADD R191, R193, 0x6020 ;  /* 0x00006020c1bf7836 */ /* 0x000fe20000000000 */
[----:B------:R-:W-:Y:S02]  /*14f20*/  VIADDMNMX R207, R44, UR13, R207, PT ;  /* 0x0000000d2ccf7c46 */ /* 0x000fe4000b8001cf */
[----:B------:R-:W3:Y:S01]  /*14f30*/  LDSM.16.M88.4 R52, [R193+0x6800] ;  /* 0x00680000c134783b */ /* 0x000ee20000000200 */
[----:B------:R-:W-:Y:S01]  /*14f40*/  @P1 IADD3 R191, R0, -0x20, RZ ;  /* 0xffffffe000bf1810 */ /* 0x000fe20007ffe0ff */
[----:B------:R-:W-:Y:S01]  /*14f50*/  IMAD.MOV.U32 R0, RZ, RZ, 0x40 ;  /* 0x00000040ff007424 */ /* 0x000fe200078e00ff */
[----:B------:R-:W-:Y:S01]  /*14f60*/  VIADDMNMX R208, R209, -UR11, RZ, !PT ;  /* 0x8000000bd1d07c46 */ /* 0x000fe2000f8001ff */
        /* <DEDUP_REMOVED lines=11> */
[C---:B------:R-:W-:Y:S01]  /*15020*/  IADD3 R176, R191.reuse, 0x3800, RZ ;  /* 0x00003800bfb07810 */ /* 0x040fe20007ffe0ff */
[----:B------:R-:W2:Y:S01]  /*15030*/  LDSM.16.M88.4 R28, [R191+0x800] ;  /* 0x00080000bf1c783b */ /* 0x000ea20000000200 */
[----:B------:R-:W-:Y:S01]  /*15040*/  IMAD.U32 R0, RZ, RZ, UR10 ;  /* 0x0000000aff007e24 */ /* 0x000fe2000f8e00ff */
[C---:B------:R-:W-:Y:S01]  /*15050*/  IADD3 R173, R191.reuse, 0x5000, RZ ;  /* 0x00005000bfad7810 */ /* 0x040fe20007ffe0ff */
[C---:B------:R-:W-:Y:S01]  /*15060*/  VIADD R177, R191.reuse, 0x3000 ;  /* 0x00003000bfb17836 */ /* 0x040fe20000000000 */
[----:B-----5:R-:W2:Y:S01]  /*15070*/  LDSM.16.M88.4 R12, [R191+0x1000] ;  /* 0x00100000bf0c783b */ /* 0x020ea20000000200 */
[----:B------:R-:W-:-:S02]  /*15080*/  VIADD R175, R191, 0x4000 ;  /* 0x00004000bfaf7836 */ /* 0x000fc40000000000 */
[C---:B------:R-:W-:Y:S01]  /*15090*/  VIADD R174, R191.reuse, 0x4800 ;  /* 0x00004800bfae7836 */ /* 0x040fe20000000000 */
[----:B------:R-:W2:Y:S01]  /*150a0*/  LDSM.16.M88.4 R68, [R191+0x1800] ;  /* 0x00180000bf44783b */ /* 0x000ea20000000200 */
[----:B------:R-:W-:-:S03]  /*150b0*/  VIADD R172, R191, 0x5800 ;  /* 0x00005800bfac7836 */ /* 0x000fc60000000000 */
[----:B------:R-:W-:Y:S04]  /*150c0*/  LDSM.16.M88.4 R32, [R190] ;  /* 0x00000000be20783b */ /* 0x000fe80000000200 */
[----:B------:R-:W-:Y:S01]  /*150d0*/  LDSM.16.M88.4 R76, [R187+0x6800] ;  /* 0x00680000bb4c783b */ /* 0x000fe20000000200 */
[C---:B-1----:R-:W-:Y:S03]  /*150e0*/  HMMA.16816.F32 R8, R16.reuse, R4, RZ ;  /* 0x000000041008723c */ /* 0x042fe600000018ff */
[----:B------:R-:W-:Y:S04]  /*150f0*/  LDSM.16.M88.4 R72, [R187+0x7800] ;  /* 0x00780000bb48783b */ /* 0x000fe80000000200 */
[----:B------:R-:W-:Y:S01]  /*15100*/  LDSM.16.M88.4 R80, [R193+0x9800] ;  /* 0x00980000c150783b */ /* 0x000fe20000000200 */
[C---:B------:R-:W-:Y:S06]  /*15110*/  HMMA.16816.F32 R4, R16.reuse, R6, RZ ;  /* 0x000000061004723c */ /* 0x040fec00000018ff */
[C---:B---3--:R-:W-:Y:S06]  /*15120*/  HMMA.16816.F32 R56, R16.reuse, R52, RZ ;  /* 0x000000341038723c */ /* 0x048fec00000018ff */
[C---:B----4-:R-:W-:Y:S06]  /*15130*/  HMMA.16816.F32 R48, R16.reuse, R40, RZ ;  /* 0x000000281030723c */ /* 0x050fec00000018ff */
        /* <DEDUP_REMOVED lines=95> */
[----:B------:R-:W-:Y:S01]  /*15730*/  LDSM.16.M88.4 R20, [R191+0x5000] ;  /* 0x00500000bf14783b */ /* 0x000fe20000000200 */
        /* <DEDUP_REMOVED lines=17> */
[----:B----4-:R-:W-:Y:S06]  /*15850*/  HMMA.16816.F32 R56, R16, R24, R56 ;  /* 0x000000181038723c */ /* 0x010fec0000001838 */
[C---:B-1----:R-:W-:Y:S06]  /*15860*/  HMMA.16816.F32 R8, R76.reuse, R12, R8 ;  /* 0x0000000c4c08723c */ /* 0x042fec0000001808 */
[----:B------:R-:W-:Y:S01]  /*15870*/  HMMA.16816.F32 R4, R76, R14, R4 ;  /* 0x0000000e4c04723c */ /* 0x000fe20000001804 */
[----:B------:R-:W1:Y:S05]  /*15880*/  LDSM.16.M88.4 R12, [R180+0x5800] ;  /* 0x00580000b40c783b */ /* 0x000e6a0000000200 */
[C---:B------:R-:W-:Y:S01]  /*15890*/  HMMA.16816.F32 R52, R16.reuse, R26, R52 ;  /* 0x0000001a1034723c */ /* 0x040fe20000001834 */
[----:B------:R-:W2:Y:S05]  /*158a0*/  LDSM.16.M88.4 R24, [R180+0x4000] ;  /* 0x00400000b418783b */ /* 0x000eaa0000000200 */
[C---:B------:R-:W-:Y:S06]  /*158b0*/  HMMA.16816.F32 R48, R16.reuse, R20, R48 ;  /* 0x000000141030723c */ /* 0x040fec0000001830 */
[C---:B------:R-:W-:Y:S01]  /*158c0*/  HMMA.16816.F32 R40, R16.reuse, R22, R40 ;  /* 0x000000161028723c */ /* 0x040fe20000001828 */
[----:B------:R-:W4:Y:S05]  /*158d0*/  LDSM.16.M88.4 R20, [R180+0x4800] ;  /* 0x00480000b414783b */ /* 0x000f2a0000000200 */
[----:B------:R-:W-:Y:S01]  /*158e0*/  HMMA.16816.F32 R32, R16, R82, R32 ;  /* 0x000000521020723c */ /* 0x000fe20000001820 */
[----:B------:R-:W4:Y:S01]  /*158f0*/  LDSM.16.M88.4 R16, [R180+0x5000] ;  /* 0x00500000b410783b */ /* 0x000f220000000200 */
        /* <DEDUP_REMOVED lines=8> */
[----:B--2---:R-:W-:Y:S01]  /*15980*/  HMMA.16816.F32 R8, R28, R24, R8 ;  /* 0x000000181c08723c */ /* 0x004fe20000001808 */
[----:B------:R-:W-:-:S04]  /*15990*/  VIADD R13, R44, 0x8 ;  /* 0x000000082c0d7836 */ /* 0x000fc80000000000 */
[C---:B------:R-:W-:Y:S01]  /*159a0*/  VIADD R206, R13.reuse, UR14 ;  /* 0x0000000e0dce7c36 */ /* 0x040fe20008000000 */
[----:B------:R-:W-:Y:S01]  /*159b0*/  IADD3 R0, R13, UR12, R0 ;  /* 0x0000000c0d007c10 */ /* 0x000fe2000fffe000 */
[C---:B------:R-:W-:Y:S03]  /*159c0*/  HMMA.16816.F32 R4, R28.reuse, R26, R4 ;  /* 0x0000001a1c04723c */ /* 0x040fe60000001804 */
[----:B------:R-:W-:Y:S02]  /*159d0*/  VIADDMNMX R205, R206, -UR11, RZ, !PT ;  /* 0x8000000bcecd7c46 */ /* 0x000fe4000f8001ff */
[----:B------:R-:W-:Y:S01]  /*159e0*/  VIMNMX R204, R0, UR27, PT ;  /* 0x0000001b00cc7c48 */ /* 0x000fe2000bfe0100 */
[C---:B----4-:R-:W-:Y:S06]  /*159f0*/  HMMA.16816.F32 R56, R28.reuse, R20, R56 ;  /* 0x000000141c38723c */ /* 0x050fec0000001838 */
        /* <DEDUP_REMOVED lines=68> */
.L_x_7091:
[----:B------:R-:W1:Y:S02]  /*15e40*/  LDC R13, c[0x0][0x248] ;  /* 0x00009200ff0d7b82 */ /* 0x000e640000000800 */
[----:B-1----:R-:W-:-:S04]  /*15e50*/  LEA R13, -R13, RZ, 0x6 ;  /* 0x000000ff0d0d7211 */ /* 0x002fc800078e31ff */
[----:B------:R-:W-:-:S07]  /*15e60*/  SHF.R.S32.HI R12, RZ, 0x1f, R13 ;  /* 0x0000001fff0c7819 */ /* 0x000fce000001140d */
.L_x_7092:
[C---:B------:R-:W-:Y:S02]  /*15e70*/  LOP3.LUT P2, RZ, R202.reuse, 0x2, RZ, 0xc0, !PT ;  /* 0x00000002caff7812 */ /* 0x040fe4000784c0ff */
[C---:B------:R-:W-:Y:S02]  /*15e80*/  LOP3.LUT P1, RZ, R202.reuse, 0x4, RZ, 0xc0, !PT ;  /* 0x00000004caff7812 */ /* 0x040fe4000782c0ff */
[C---:B------:R-:W-:Y:S02]  /*15e90*/  LEA R26, P4, R13.reuse, R200, 0x1 ;  /* 0x000000c80d1a7211 */ /* 0x040fe400078808ff */
[----:B------:R-:W-:Y:S02]  /*15ea0*/  LOP3.LUT P5, RZ, R202, 0x1, RZ, 0xc0, !PT ;  /* 0x00000001caff7812 */ /* 0x000fe400078ac0ff */
[----:B------:R-:W-:-:S05]  /*15eb0*/  LEA.HI.X R27, R13, R203, R12, 0x1, P4 ;  /* 0x000000cb0d1b7211 */ /* 0x000fca00020f0c0c */
[----:B------:R-:W-:-:S04]  /*15ec0*/  @P2 IADD3 R17, P0, R13, R142, RZ ;  /* 0x0000008e0d112210 */ /* 0x000fc80007f1e0ff */
[----:B------:R-:W-:Y:S01]  /*15ed0*/  @P2 LEA R24, P4, R17, UR8, 0x1 ;  /* 0x0000000811182c11 */ /* 0x000fe2000f8808ff */
[C-C-:B------:R-:W-:Y:S01]  /*15ee0*/  @P2 IMAD.X R0, R12.reuse, 0x1, R145.reuse, P0 ;  /* 0x000000010c002824 */ /* 0x140fe200000e0691 */
        /* <DEDUP_REMOVED lines=104> */
.L_x_7090:
        /* <DEDUP_REMOVED lines=610> */
.L_x_7094:
[----:B------:R-:W1:Y:S02]  /*18b90*/  LDC R9, c[0x0][0x250] ;  /* 0x00009400ff097b82 */ /* 0x000e640000000800 */
[----:B-1----:R-:W-:-:S04]  /*18ba0*/  LEA R9, -R9, RZ, 0x6 ;  /* 0x000000ff09097211 */ /* 0x002fc800078e31ff */
[----:B------:R-:W-:-:S07]  /*18bb0*/  SHF.R.S32.HI R4, RZ, 0x1f, R9 ;  /* 0x0000001fff047819 */ /* 0x000fce0000011409 */
.L_x_7095:
[C---:B------:R-:W-:Y:S01]  /*18bc0*/  LOP3.LUT P5, RZ, R202.reuse, 0x2, RZ, 0xc0, !PT ;  /* 0x00000002caff7812 */ /* 0x040fe200078ac0ff */
[----:B------:R-:W-:Y:S01]  /*18bd0*/  ULDC.64 UR8, c[0x0][0x220] ;  /* 0x0000880000087ab9 */ /* 0x000fe20000000a00 */
[C---:B------:R-:W-:Y:S01]  /*18be0*/  LOP3.LUT P4, RZ, R202.reuse, 0x4, RZ, 0xc0, !PT ;  /* 0x00000004caff7812 */ /* 0x040fe2000788c0ff */
[----:B------:R-:W-:Y:S01]  /*18bf0*/  IMAD R2, R201, 0x40, R2 ;  /* 0x00000040c9027824 */ /* 0x000fe200078e0202 */
        /* <DEDUP_REMOVED lines=15> */
[----:B------:R-:W-:Y:S02]  /*18cf0*/  IADD3 R7, P2, R9, UR20, RZ ;  /* 0x0000001409077c10 */ /* 0x000fe4000ff5e0ff */
[----:B------:R-:W-:Y:S01]  /*18d00*/  @P4 LEA.HI.X R13, R5, UR9, R0, 0x1, P0 ;  /* 0x00000009050d4c11 */ /* 0x000fe200080f0c00 */
[----:B------:R-:W-:Y:S01]  /*18d10*/  @!PT LDS RZ, [RZ] ;  /* 0x00000000fffff984 */ /* 0x000fe20000000800 */
[----:B------:R-:W-:Y:S01]  /*18d20*/  @!PT LDS RZ, [RZ] ;  /* 0x00000000fffff984 */ /* 0x000fe20000000800 */
[----:B------:R-:W-:Y:S01]  /*18d30*/  @!PT LDS RZ, [RZ] ;  /* 0x00000000fffff984 */ /* 0x000fe20000000800 */
[----:B------:R-:W-:Y:S01]  /*18d40*/  @P5 LDGSTS.E.BYPASS.LTC128B.128 [R197+0xe000], desc[UR6][R18.64+0x80] ;  /* 0x0e00008012c55fae */ /* 0x000fe2000b901d46 */
[----:B------:R-:W-:Y:S02]  /*18d50*/  IADD3.X R4, R4, UR19, RZ, P2, !PT ;  /* 0x0000001304047c10 */ /* 0x000fe400097fe4ff */
[C---:B------:R-:W-:Y:S01]  /*18d60*/  @P5 IADD3 R9, P0, R7.reuse, R136, RZ ;  /* 0x0000008807095210 */ /* 0x040fe20007f1e0ff */
[----:B------:R-:W-:Y:S01]  /*18d70*/  @!P5 STS.128 [R197+0xe000], RZ ;  /* 0x00e000ffc500d388 */ /* 0x000fe20000000c00 */
[----:B------:R-:W-:Y:S02]  /*18d80*/  @P1 LEA R16, P2, R7, R156, 0x1 ;  /* 0x0000009c07101211 */ /* 0x000fe400078408ff */
[----:B------:R-:W-:Y:S01]  /*18d90*/  @P5 LEA R14, P6, R9, UR8, 0x1 ;  /* 0x00000008090e5c11 */ /* 0x000fe2000f8c08ff */
[----:B------:R-:W-:Y:S01]  /*18da0*/  @P5 IMAD.X R0, R4, 0x1, R133, P0 ;  /* 0x0000000104005824 */ /* 0x000fe200000e0685 */
[C---:B------:R-:W-:Y:S01]  /*18db0*/  @P4 IADD3 R5, P0, R7.reuse, R136, RZ ;  /* 0x0000008807054210 */ /* 0x040fe20007f1e0ff */
[----:B------:R-:W-:Y:S01]  /*18dc0*/  @!PT LDS RZ, [RZ] ;  /* 0x00000000fffff984 */ /* 0x000fe20000000800 */
[----:B------:R-:W-:Y:S01]  /*18dd0*/  @!PT LDS RZ, [RZ] ;  /* 0x00000000fffff984 */ /* 0x000fe20000000800 */
[----:B------:R-:W-:Y:S01]  /*18de0*/  @!PT LDS RZ, [RZ] ;  /* 0x00000000fffff984 */ /* 0x000fe20000000800 */
[----:B------:R-:W-:Y:S01]  /*18df0*/  @P4 LDGSTS.E.BYPASS.LTC128B.128 [R197+0x10000], desc[UR6][R12.64+0x100] ;  /* 0x100001000cc54fae */ /* 0x000fe2000b901d46 */
[----:B------:R-:W-:-:S02]  /*18e00*/  @P1 LEA.HI.X R17, R7, R157, R4, 0x1, P2 ;  /* 0x0000009d07111211 */ /* 0x000fc400010f0c04 */
[----:B------:R-:W-:Y:S01]  /*18e10*/  IADD3 R7, P2, R7, UR20, RZ ;  /* 0x0000001407077c10 */ /* 0x000fe2000ff5e0ff */
[----:B------:R-:W-:Y:S01]  /*18e20*/  @!P4 STS.128 [R197+0x10000], RZ ;  /* 0x010000ffc500c388 */ /* 0x000fe20000000c00 */
[----:B------:R-:W-:Y:S01]  /*18e30*/  @P5 LEA.HI.X R15, R9, UR9, R0, 0x1, P6 ;  /* 0x00000009090f5c11 */ /* 0x000fe2000b0f0c00 */
[C---:B------:R-:W-:Y:S01]  /*18e40*/  @P4 IMAD.X R0, R4.reuse, 0x1, R133, P0 ;  /* 0x0000000104004824 */ /* 0x040fe200000e0685 */
[----:B------:R-:W-:Y:S01]  /*18e50*/  IADD3.X R4, R4, UR19, RZ, P2, !PT ;  /* 0x0000001304047c10 */ /* 0x000fe200097fe4ff */
[----:B------:R-:W-:Y:S01]  /*18e60*/  @!PT LDS RZ, [RZ] ;  /* 0x00000000fffff984 */ /* 0x000fe20000000800 */
[----:B------:R-:W-:Y:S01]  /*18e70*/  @!PT LDS RZ, [RZ] ;  /* 0x00000000fffff984 */ /* 0x000fe20000000800 */
[----:B------:R-:W-:Y:S01]  /*18e80*/  @!PT LDS RZ, [RZ] ;  /* 0x00000000fffff984 */ /* 0x000fe20000000800 */
[----:B------:R-:W-:Y:S01]  /*18e90*/  @P1 LDGSTS.E.BYPASS.LTC128B.128 [R197+0xc800], desc[UR6][R16.64] ;  /* 0x0c80000010c51fae */ /* 0x000fe2000b901d46 */
[----:B------:R-:W-:Y:S02]  /*18ea0*/  @P4 LEA R10, P0, R5, UR8, 0x1 ;  /* 0x00000008050a4c11 */ /* 0x000fe4000f8008ff */
[----:B------:R-:W-:Y:S01]  /*18eb0*/  @P5 IADD3 R6, P2, R7, R136, RZ ;  /* 0x0000008807065210 */ /* 0x000fe20007f5e0ff */
[----:B------:R-:W-:Y:S01]  /*18ec0*/  @!P1 STS.128 [R197+0xc800], RZ ;  /* 0x00c800ffc5009388 */ /* 0x000fe20000000c00 */
[----:B------:R-:W-:-:S02]  /*18ed0*/  @P4 LEA.HI.X R11, R5, UR9, R0, 0x1, P0 ;  /* 0x00000009050b4c11 */ /* 0x000fc400080f0c00 */
[C---:B------:R-:W-:Y:S01]  /*18ee0*/  @P4 IADD3 R0, P0, R7.reuse, R136, RZ ;  /* 0x0000008807004210 */ /* 0x040fe20007f1e0ff */
[----:B------:R-:W-:Y:S01]  /*18ef0*/  @P5 IMAD.X R5, R4, 0x1, R133, P2 ;  /* 0x0000000104055824 */ /* 0x000fe200010e0685 */
[C---:B------:R-:W-:Y:S01]  /*18f00*/  @P5 LEA R20, P2, R6.reuse, UR8, 0x1 ;  /* 0x0000000806145c11 */ /* 0x040fe2000f8408ff */
[----:B------:R-:W-:Y:S01]  /*18f10*/  @!PT LDS RZ, [RZ] ;  /* 0x00000000fffff984 */ /* 0x000fe20000000800 */
[----:B------:R-:W-:Y:S01]  /*18f20*/  @!PT LDS RZ, [RZ] ;  /* 0x00000000fffff984 */ /* 0x000fe20000000800 */
[----:B------:R-:W-:Y:S01]  /*18f30*/  @!PT LDS RZ, [RZ] ;  /* 0x00000000fffff984 */ /* 0x000fe20000000800 */
[----:B------:R-:W-:Y:S03]  /*18f40*/  @P5 LDGSTS.E.BYPASS.LTC128B.128 [R197+0xe800], desc[UR6][R14.64+0x80] ;  /* 0x0e8000800ec55fae */ /* 0x000fe6000b901d46 */
[----:B------:R-:W-:Y:S01]  /*18f50*/  @P5 LEA.HI.X R21, R6, UR9, R5, 0x1, P2 ;  /* 0x0000000906155c11 */ /* 0x000fe200090f0c05 */
[----:B------:R-:W-:Y:S01]  /*18f60*/  @P4 IMAD.X R5, R4, 0x1, R133, P0 ;  /* 0x0000000104054824 */ /* 0x000fe200000e0685 */
[----:B------:R-:W-:Y:S01]  /*18f70*/  @P1 LEA R6, P6, R7, R156, 0x1 ;  /* 0x0000009c07061211 */ /* 0x000fe200078c08ff */
[----:B------:R-:W-:Y:S01]  /*18f80*/  @!P5 STS.128 [R197+0xe800], RZ ;  /* 0x00e800ffc500d388 */ /* 0x000fe20000000c00 */
[----:B------:R-:W-:-:S02]  /*18f90*/  @P4 LEA R24, P0, R0, UR8, 0x1 ;  /* 0x0000000800184c11 */ /* 0x000fc4000f8008ff */
[C---:B------:R-:W-:Y:S01]  /*18fa0*/  IADD3 R9, P2, R7.reuse, UR20, RZ ;  /* 0x0000001407097c10 */ /* 0x040fe2000ff5e0ff */
[----:B------:R-:W-:Y:S01]  /*18fb0*/  @!PT LDS RZ, [RZ] ;  /* 0x00000000fffff984 */ /* 0x000fe20000000800 */
[----:B------:R-:W-:Y:S01]  /*18fc0*/  @!PT LDS RZ, [RZ] ;  /* 0x00000000fffff984 */ /* 0x000fe20000000800 */
[----:B------:R-:W-:Y:S01]  /*18fd0*/  @!PT LDS RZ, [RZ] ;  /* 0x00000000fffff984 */ /* 0x000fe20000000800 */
[----:B------:R-:W-:Y:S01]  /*18fe0*/  @P4 LDGSTS.E.BYPASS.LTC128B.128 [R197+0x10800], desc[UR6][R10.64+0x100] ;  /* 0x108001000ac54fae */ /* 0x000fe2000b901d46 */
[----:B------:R-:W-:Y:S02]  /*18ff0*/  @P1 LEA.HI.X R7, R7, R157, R4, 0x1, P6 ;  /* 0x0000009d07071211 */ /* 0x000fe400030f0c04 */
[----:B------:R-:W-:Y:S01]  /*19000*/  @P4 LEA.HI.X R25, R0, UR9, R5, 0x1, P0 ;  /* 0x0000000900194c11 */ /* 0x000fe200080f0c05 */
[----:B------:R-:W-:Y:S01]  /*19010*/  @!P4 STS.128 [R197+0x10800], RZ ;  /* 0x010800ffc500c388 */ /* 0x000fe20000000c00 */
[----:B------:R-:W-:Y:S02]  /*19020*/  IADD3.X R4, R4, UR19, RZ, P2, !PT ;  /* 0x0000001304047c10 */ /* 0x000fe400097fe4ff */
[CC--:B------:R-:W-:Y:S01]  /*19030*/  @P5 IADD3 R0, P2, R9.reuse, R136.reuse, RZ ;  /* 0x0000008809005210 */ /* 0x0c0fe20007f5e0ff */
[----:B------:R-:W-:Y:S01]  /*19040*/  @!PT LDS RZ, [RZ] ;  /* 0x00000000fffff984 */ /* 0x000fe20000000800 */
[----:B------:R-:W-:Y:S01]  /*19050*/  @!PT LDS RZ, [RZ] ;  /* 0x00000000fffff984 */ /* 0x000fe20000000800 */
[----:B------:R-:W-:Y:S01]  /*19060*/  @!PT LDS RZ, [RZ] ;  /* 0x00000000fffff984 */ /* 0x000fe20000000800 */
[----:B------:R-:W-:Y:S01]  /*19070*/  @P1 LDGSTS.E.BYPASS.LTC128B.128 [R197+0xd000], desc[UR6][R6.64] ;  /* 0x0d00000006c51fae */ /* 0x000fe2000b901d46 */
[----:B------:R-:W-:-:S02]  /*19080*/  @P4 IADD3 R136, P0, R9, R136, RZ ;  /* 0x0000008809884210 */ /* 0x000fc40007f1e0ff */
[C---:B------:R-:W-:Y:S01]  /*19090*/  @P1 LEA R8, P6, R9.reuse, R156, 0x1 ;  /* 0x0000009c09081211 */ /* 0x040fe200078c08ff */
[--C-:B------:R-:W-:Y:S01]  /*190a0*/  @P5 IMAD.X R5, R4, 0x1, R133.reuse, P2 ;  /* 0x0000000104055824 */ /* 0x100fe200010e0685 */
[----:B------:R-:W-:Y:S01]  /*190b0*/  @P5 LEA R26, P2, R0, UR8, 0x1 ;  /* 0x00000008001a5c11 */ /* 0x000fe2000f8408ff */
[----:B------:R-:W-:Y:S01]  /*190c0*/  @P4 IMAD.X R133, R4, 0x1, R133, P0 ;  /* 0x0000000104854824 */ /* 0x000fe200000e0685 */
[----:B------:R-:W-:Y:S01]  /*190d0*/  @P1 LEA.HI.X R9, R9, R157, R4, 0x1, P6 ;  /* 0x0000009d09091211 */ /* 0x000fe200030f0c04 */
[----:B------:R-:W-:Y:S01]  /*190e0*/  @!P1 STS.128 [R197+0xd000], RZ ;  /* 0x00d000ffc5009388 */ /* 0x000fe20000000c00 */
[----:B------:R-:W-:Y:S02]  /*190f0*/  @P4 LEA R4, P0, R136, UR8, 0x1 ;  /* 0x0000000888044c11 */ /* 0x000fe4000f8008ff */
[----:B------:R-:W-:Y:S01]  /*19100*/  @P5 LEA.HI.X R27, R0, UR9, R5, 0x1, P2 ;  /* 0x00000009001b5c11 */ /* 0x000fe200090f0c05 */
[----:B------:R-:W-:Y:S01]  /*19110*/  @!PT LDS RZ, [RZ] ;  /* 0x00000000fffff984 */ /* 0x000fe20000000800 */
[----:B------:R-:W-:Y:S01]  /*19120*/  @!PT LDS RZ, [RZ] ;  /* 0x00000000fffff984 */ /* 0x000fe20000000800 */
[----:B------:R-:W-:Y:S01]  /*19130*/  @!PT LDS RZ, [RZ] ;  /* 0x00000000fffff984 */ /* 0x000fe20000000800 */
[----:B------:R1:W-:Y:S01]  /*19140*/  @P5 LDGSTS.E.BYPASS.LTC128B.128 [R197+0xf000], desc[UR6][R20.64+0x80] ;  /* 0x0f00008014c55fae */ /* 0x0003e2000b901d46 */
[----:B------:R-:W-:Y:S01]  /*19150*/  @P4 LEA.HI.X R5, R136, UR9, R133, 0x1, P0 ;  /* 0x0000000988054c11 */ /* 0x000fe200080f0c85 */
[----:B------:R-:W-:-:S02]  /*19160*/  VIADD R0, R2, 0x1 ;  /* 0x0000000102007836 */ /* 0x000fc40000000000 */
[----:B------:R-:W-:Y:S03]  /*19170*/  @!P5 STS.128 [R197+0xf000], RZ ;  /* 0x00f000ffc500d388 */ /* 0x000fe60000000c00 */
[C---:B------:R-:W-:Y:S01]  /*19180*/  ISETP.GE.AND P6, PT, R0.reuse, R207, PT ;  /* 0x000000cf0000720c */ /* 0x040fe20003fc6270 */
[----:B------:R-:W-:Y:S01]  /*19190*/  @!PT LDS RZ, [RZ] ;  /* 0x00000000fffff984 */ /* 0x000fe20000000800 */
[----:B------:R-:W-:Y:S01]  /*191a0*/  @!PT LDS RZ, [RZ] ;  /* 0x00000000fffff984 */ /* 0x000fe20000000800 */
[----:B------:R-:W-:Y:S01]  /*191b0*/  @!PT LDS RZ, [RZ] ;  /* 0x00000000fffff984 */ /* 0x000fe20000000800 */
[----:B------:R-:W-:Y:S01]  /*191c0*/  @P4 LDGSTS.E.BYPASS.LTC128B.128 [R197+0x11000], desc[UR6][R24.64+0x100] ;  /* 0x1100010018c54fae */ /* 0x000fe2000b901d46 */
[C---:B------:R-:W-:Y:S02]  /*191d0*/  ISETP.GE.AND P0, PT, R0.reuse, R204, PT ;  /* 0x000000cc0000720c */ /* 0x040fe40003f06270 */
[C---:B------:R-:W-:Y:S01]  /*191e0*/  ISETP.LT.OR P6, PT, R0.reuse, R208, P6 ;  /* 0x000000d00000720c */ /* 0x040fe200037c1670 */
[----:B------:R-:W-:Y:S01]  /*191f0*/  @!P4 STS.128 [R197+0x11000], RZ ;  /* 0x011000ffc500c388 */ /* 0x000fe20000000c00 */
[----:B------:R-:W-:-:S03]  /*19200*/  ISETP.LT.OR P0, PT, R0, R205, P0 ;  /* 0x000000cd0000720c */ /* 0x000fc60000701670 */
[----:B------:R-:W-:Y:S01]  /*19210*/  @!PT LDS RZ, [RZ] ;  /* 0x00000000fffff984 */ /* 0x000fe20000000800 */
[----:B------:R-:W-:Y:S01]  /*19220*/  @!PT LDS RZ, [RZ] ;  /* 0x00000000fffff984 */ /* 0x000fe20000000800 */
[----:B------:R-:W-:Y:S01]  /*19230*/  @!PT LDS RZ, [RZ] ;  /* 0x00000000fffff984 */ /* 0x000fe20000000800 */
[----:B------:R2:W-:Y:S04]  /*19240*/  @P1 LDGSTS.E.BYPASS.LTC128B.128 [R197+0xd800], desc[UR6][R8.64] ;  /* 0x0d80000008c51fae */ /* 0x0005e8000b901d46 */
[----:B------:R-:W-:Y:S01]  /*19250*/  @!P1 STS.128 [R197+0xd800], RZ ;  /* 0x00d800ffc5009388 */ /* 0x000fe20000000c00 */
[----:B------:R-:W-:-:S03]  /*19260*/  ISETP.GE.AND P1, PT, R2, R207, PT ;  /* 0x000000cf0200720c */ /* 0x000fc60003f26270 */
[----:B------:R-:W-:Y:S01]  /*19270*/  @!PT LDS RZ, [RZ] ;  /* 0x00000000fffff984 */ /* 0x000fe20000000800 */
[----:B------:R-:W-:Y:S01]  /*19280*/  @!PT LDS RZ, [RZ] ;  /* 0x00000000fffff984 */ /* 0x000fe20000000800 */
[----:B------:R-:W-:Y:S01]  /*19290*/  @!PT LDS RZ, [RZ] ;  /* 0x00000000fffff984 */ /* 0x000fe20000000800 */
[----:B------:R3:W-:Y:S01]  /*192a0*/  @P5 LDGSTS.E.BYPASS.LTC128B.128 [R197+0xf800], desc[UR6][R26.64+0x80] ;  /* 0x0f8000801ac55fae */ /* 0x0007e2000b901d46 */
[----:B------:R-:W-:-:S03]  /*192b0*/  ISETP.LT.OR P1, PT, R2, R208, P1 ;  /* 0x000000d00200720c */ /* 0x000fc60000f21670 */
        /* <DEDUP_REMOVED lines=18> */
[----:B----4-:R-:W2:Y:S04]  /*193e0*/  LDSM.16.M88.4 R4, [R187+0x6800] ;  /* 0x00680000bb04783b */ /* 0x010ea80000000200 */
[----:B------:R-:W3:Y:S01]  /*193f0*/  LDSM.16.M88.4 R144, [R187+0x6000] ;  /* 0x00600000bb90783b */ /* 0x000ee20000000200 */
[C---:B-1----:R-:W-:Y:S03]  /*19400*/  HMMA.16816.F32 R16, R148.reuse, R12, RZ ;  /* 0x0000000c9410723c */ /* 0x042fe600000018ff */
[----:B------:R-:W-:Y:S03]  /*19410*/  LDSM.16.M88.4 R168, [R189] ;  /* 0x00000000bda8783b */ /* 0x000fe60000000200 */
[C---:B------:R-:W-:Y:S01]  /*19420*/  HMMA.16816.F32 R20, R148.reuse, R22, RZ ;  /* 0x000000169414723c */ /* 0x040fe200000018ff */
[----:B------:R-:W-:Y:S04]  /*19430*/  LDSM.16.M88.4 R220, [R180+0x1800] ;  /* 0x00180000b4dc783b */ /* 0x000fe80000000200 */
[----:B------:R-:W0:Y:S01]  /*19440*/  LDGDEPBAR ;  /* 0x00000000000079af */ /* 0x000e220000000000 */
[C---:B------:R-:W-:Y:S06]  /*19450*/  HMMA.16816.F32 R12, R148.reuse, R14, RZ ;  /* 0x0000000e940c723c */ /* 0x040fec00000018ff */
[C---:B-----5:R-:W-:Y:S06]  /*19460*/  HMMA.16816.F32 R160, R148.reuse, R156, RZ ;  /* 0x0000009c94a0723c */ /* 0x060fec00000018ff */
[C---:B------:R-:W-:Y:S06]  /*19470*/  HMMA.16816.F32 R156, R148.reuse, R158, RZ ;  /* 0x0000009e949c723c */ /* 0x040fec00000018ff */
[C---:B------:R-:W-:Y:S06]  /*19480*/  HMMA.16816.F32 R152, R148.reuse, R140, RZ ;  /* 0x0000008c9498723c */ /* 0x040fec00000018ff */
[----:B------:R-:W-:Y:S01]  /*19490*/  HMMA.16816.F32 R148, R148, R142, RZ ;  /* 0x0000008e9494723c */ /* 0x000fe200000018ff */
[----:B------:R-:W1:Y:S05]  /*194a0*/  LDSM.16.M88.4 R140, [R187+0x7000] ;  /* 0x00700000bb8c783b */ /* 0x000e6a0000000200 */
[C---:B------:R-:W-:Y:S06]  /*194b0*/  HMMA.16816.F32 R24, R28.reuse, R136, R24 ;  /* 0x000000881c18723c */ /* 0x040fec0000001818 */
[C---:B------:R-:W-:Y:S01]  /*194c0*/  HMMA.16816.F32 R20, R28.reuse, R138, R20 ;  /* 0x0000008a1c14723c */ /* 0x040fe20000001814 */
[----:B------:R-:W4:Y:S05]  /*194d0*/  LDSM.16.M88.4 R136, [R187+0x7800] ;  /* 0x00780000bb88783b */ /* 0x000f2a0000000200 */
[C---:B------:R-:W-:Y:S06]  /*194e0*/  HMMA.16816.F32 R16, R28.reuse, R32, R16 ;  /* 0x000000201c10723c */ /* 0x040fec0000001810 */
[C---:B------:R-:W-:Y:S01]  /*194f0*/  HMMA.16816.F32 R12, R28.reuse, R34, R12 ;  /* 0x000000221c0c723c */ /* 0x040fe2000000180c */
[----:B------:R-:W5:Y:S05]  /*19500*/  LDSM.16.M88.4 R32, [R180] ;  /* 0x00000000b420783b */ /* 0x000f6a0000000200 */
[C---:B------:R-:W-:Y:S06]  /*19510*/  HMMA.16816.F32 R160, R28.reuse, R216, R160 ;  /* 0x000000d81ca0723c */ /* 0x040fec00000018a0 */
[C---:B------:R-:W-:Y:S01]  /*19520*/  HMMA.16816.F32 R156, R28.reuse, R218, R156 ;  /* 0x000000da1c9c723c */ /* 0x040fe2000000189c */
[----:B------:R-:W-:Y:S05]  /*19530*/  LDSM.16.M88.4 R216, [R192+0x2000] ;  /* 0x00200000c0d8783b */ /* 0x000fea0000000200 */
        /* <DEDUP_REMOVED lines=12> */
[----:B------:R-:W-:Y:S05]  /*19600*/  LDSM.16.M88.4 R140, [R193+0x8800] ;  /* 0x00880000c18c783b */ /* 0x000fea0000000200 */
[C---:B----4-:R-:W-:Y:S06]  /*19610*/  HMMA.16816.F32 R152, R8.reuse, R136, R152 ;  /* 0x000000880898723c */ /* 0x050fec0000001898 */
[----:B------:R-:W-:Y:S01]  /*19620*/  HMMA.16816.F32 R148, R8, R138, R148 ;  /* 0x0000008a0894723c */ /* 0x000fe20000001894 */
[----:B------:R-:W1:Y:S04]  /*19630*/  LDSM.16.M88.4 R8, [R194+0x2000] ;  /* 0x00200000c208783b */ /* 0x000e680000000200 */
[----:B------:R-:W3:Y:S01]  /*19640*/  LDSM.16.M88.4 R136, [R193+0x9000] ;  /* 0x00900000c188783b */ /* 0x000ee20000000200 */
[C---:B-----5:R-:W-:Y:S06]  /*19650*/  HMMA.16816.F32 R24, R168.reuse, R32, R24 ;  /* 0x00000020a818723c */ /* 0x060fec0000001818 */
[C---:B------:R-:W-:Y:S01]  /*19660*/  HMMA.16816.F32 R20, R168.reuse, R34, R20 ;  /* 0x00000022a814723c */ /* 0x040fe20000001814 */
[----:B------:R-:W4:Y:S05]  /*19670*/  LDSM.16.M88.4 R32, [R179] ;  /* 0x00000000b320783b */ /* 0x000f2a0000000200 */
[C---:B------:R-:W-:Y:S06]  /*19680*/  HMMA.16816.F32 R16, R168.reuse, R28, R16 ;  /* 0x0000001ca810723c */ /* 0x040fec0000001810 */
[C---:B------:R-:W-:Y:S01]  /*19690*/  HMMA.16816.F32 R12, R168.reuse, R30, R12 ;  /* 0x0000001ea80c723c */ /* 0x040fe2000000180c */
[----:B------:R-:W5:Y:S05]  /*196a0*/  LDSM.16.M88.4 R28, [R178] ;  /* 0x00000000b21c783b */ /* 0x000f6a0000000200 */
[C---:B--2---:R-:W-:Y:S06]  /*196b0*/  HMMA.16816.F32 R160, R168.reuse, R4, R160 ;  /* 0x00000004a8a0723c */ /* 0x044fec00000018a0 */
[C---:B------:R-:W-:Y:S01]  /*196c0*/  HMMA.16816.F32 R156, R168.reuse, R6, R156 ;  /* 0x00000006a89c723c */ /* 0x040fe2000000189c */
[----:B------:R-:W2:Y:S05]  /*196d0*/  LDSM.16.M88.4 R4, [R177] ;  /* 0x00000000b104783b */ /* 0x000eaa0000000200 */
[C---:B------:R-:W-:Y:S06]  /*196e0*/  HMMA.16816.F32 R152, R168.reuse, R220, R152 ;  /* 0x000000dca898723c */ /* 0x040fec0000001898 */
[----:B------:R-:W-:Y:S01]  /*196f0*/  HMMA.16816.F32 R148, R168, R222, R148 ;  /* 0x000000dea894723c */ /* 0x000fe20000001894 */
[----:B------:R-:W-:Y:S04]  /*19700*/  LDSM.16.M88.4 R220, [R176] ;  /* 0x00000000b0dc783b */ /* 0x000fe80000000200 */
[----:B------:R-:W-:Y:S01]  /*19710*/  LDSM.16.M88.4 R168, [R187+0x9800] ;  /* 0x00980000bba8783b */ /* 0x000fe20000000200 */
        /* <DEDUP_REMOVED lines=20> */
[----:B------:R-:W-:Y:S01]  /*19860*/  HMMA.16816.F32 R156, R216, R6, R156 ;  /* 0x00000006d89c723c */ /* 0x000fe2000000189c */
[----:B------:R-:W2:Y:S05]  /*19870*/  LDSM.16.M88.4 R4, [R180+0x3000] ;  /* 0x00300000b404783b */ /* 0x000eaa0000000200 */
[----:B-1----:R-:W-:Y:S06]  /*19880*/  HMMA.16816.F32 R24, R136, R164, R24 ;  /* 0x000000a48818723c */ /* 0x002fec0000001818 */
[C---:B------:R-:W-:Y:S06]  /*19890*/  HMMA.16816.F32 R152, R216.reuse, R220, R152 ;  /* 0x000000dcd898723c */ /* 0x040fec0000001898 */
[----:B------:R-:W-:Y:S01]  /*198a0*/  HMMA.16816.F32 R148, R216, R222, R148 ;  /* 0x000000ded894723c */ /* 0x000fe20000001894 */
[----:B------:R-:W-:Y:S04]  /*198b0*/  LDSM.16.M88.4 R216, [R192+0x4000] ;  /* 0x00400000c0d8783b */ /* 0x000fe80000000200 */
[----:B------:R-:W-:Y:S01]  /*198c0*/  LDSM.16.M88.4 R220, [R174] ;  /* 0x00000000aedc783b */ /* 0x000fe20000000200 */
[C---:B------:R-:W-:Y:S03]  /*198d0*/  HMMA.16816.F32 R20, R136.reuse, R166, R20 ;  /* 0x000000a68814723c */ /* 0x040fe60000001814 */
[----:B------:R-:W-:Y:S03]  /*198e0*/  LDSM.16.M88.4 R164, [R180+0x3800] ;  /* 0x00380000b4a4783b */ /* 0x000fe60000000200 */
[C---:B------:R-:W-:Y:S06]  /*198f0*/  HMMA.16816.F32 R16, R136.reuse, R140, R16 ;  /* 0x0000008c8810723c */ /* 0x040fec0000001810 */
[C---:B------:R-:W-:Y:S01]  /*19900*/  HMMA.16816.F32 R12, R136.reuse, R142, R12 ;  /* 0x0000008e880c723c */ /* 0x040fe2000000180c */
[----:B------:R-:W-:Y:S05]  /*19910*/  LDSM.16.M88.4 R140, [R193+0xa000] ;  /* 0x00a00000c18c783b */ /* 0x000fea0000000200 */
[C---:B---3--:R-:W-:Y:S06]  /*19920*/  HMMA.16816.F32 R160, R136.reuse, R8, R160 ;  /* 0x0000000888a0723c */ /* 0x048fec00000018a0 */
[----:B------:R-:W-:Y:S01]  /*19930*/  HMMA.16816.F32 R156, R136, R10, R156 ;  /* 0x0000000a889c723c */ /* 0x000fe2000000189c */
[----:B------:R-:W1:Y:S05]  /*19940*/  LDSM.16.M88.4 R8, [R194+0x4000] ;  /* 0x00400000c208783b */ /* 0x000e6a0000000200 */
[----:B----4-:R-:W-:Y:S06]  /*19950*/  HMMA.16816.F32 R24, R144, R32, R24 ;  /* 0x000000209018723c */ /* 0x010fec0000001818 */
[C---:B------:R-:W-:Y:S06]  /*19960*/  HMMA.16816.F32 R152, R136.reuse, R168, R152 ;  /* 0x000000a88898723c */ /* 0x040fec0000001898 */
[----:B------:R-:W-:Y:S01]  /*19970*/  HMMA.16816.F32 R148, R136, R170, R148 ;  /* 0x000000aa8894723c */ /* 0x000fe20000001894 */
[----:B------:R-:W-:Y:S04]  /*19980*/  LDSM.16.M88.4 R136, [R193+0xa800] ;  /* 0x00a80000c188783b */ /* 0x000fe80000000200 */
[----:B------:R-:W-:Y:S01]  /*19990*/  LDSM.16.M88.4 R168, [R173] ;  /* 0x00000000ada8783b */ /* 0x000fe20000000200 */
[C---:B------:R-:W-:Y:S03]  /*199a0*/  HMMA.16816.F32 R20, R144.reuse, R34, R20 ;  /* 0x000000229014723c */ /* 0x040fe60000001814 */
[----:B------:R-:W-:Y:S03]  /*199b0*/  LDSM.16.M88.4 R32, [R193+0xb000] ;  /* 0x00b00000c120783b */ /* 0x000fe60000000200 */
[C---:B--2---:R-:W-:Y:S06]  /*199c0*/  HMMA.16816.F32 R160, R144.reuse, R4, R160 ;  /* 0x0000000490a0723c */ /* 0x044fec00000018a0 */
[C---:B------:R-:W-:Y:S01]  /*199d0*/  HMMA.16816.F32 R156, R144.reuse, R6, R156 ;  /* 0x00000006909c723c */ /* 0x040fe2000000189c */
[----:B------:R-:W2:Y:S05]  /*199e0*/  LDSM.16.M88.4 R4, [R175] ;  /* 0x00000000af04783b */ /* 0x000eaa0000000200 */
[C---:B------:R-:W-:Y:S06]  /*199f0*/  HMMA.16816.F32 R16, R144.reuse, R28, R16 ;  /* 0x0000001c9010723c */ /* 0x040fec0000001810 */
[----:B------:R-:W-:Y:S01]  /*19a00*/  HMMA.16816.F32 R12, R144, R30, R12 ;  /* 0x0000001e900c723c */ /* 0x000fe2000000180c */
[----:B------:R-:W3:Y:S05]  /*19a10*/  LDSM.16.M88.4 R28, [R193+0xb800] ;  /* 0x00b80000c11c783b */ /* 0x000eea0000000200 */
[----:B-1----:R-:W-:Y:S06]  /*19a20*/  HMMA.16816.F32 R24, R8, R140, R24 ;  /* 0x0000008c0818723c */ /* 0x002fec0000001818 */
[C---:B------:R-:W-:Y:S06]  /*19a30*/  HMMA.16816.F32 R152, R144.reuse, R164, R152 ;  /* 0x000000a49098723c */ /* 0x040fec0000001898 */
[----:B------:R-:W-:Y:S01]  /*19a40*/  HMMA.16816.F32 R148, R144, R166, R148 ;  /* 0x000000a69094723c */ /* 0x000fe20000001894 */
[----:B------:R-:W-:Y:S04]  /*19a50*/  LDSM.16.M88.4 R144, [R190+0x4000] ;  /* 0x00400000be90783b */ /* 0x000fe80000000200 */
[----:B------:R-:W-:Y:S01]  /*19a60*/  LDSM.16.M88.4 R164, [R172] ;  /* 0x00000000aca4783b */ /* 0x000fe20000000200 */
        /* <DEDUP_REMOVED lines=14> */
[----:B------:R-:W3:Y:S03]  /*19b50*/  LDSM.16.M88.4 R4, [R180+0x4000] ;  /* 0x00400000b404783b */ /* 0x000ee60000000200 */
[----:B-1----:R-:W-:Y:S06]  /*19b60*/  HMMA.16816.F32 R24, R144, R140, R24 ;  /* 0x0000008c9018723c */ /* 0x002fec0000001818 */
[C---:B------:R-:W-:Y:S06]  /*19b70*/  HMMA.16816.F32 R16, R216.reuse, R220, R16 ;  /* 0x000000dcd810723c */ /* 0x040fec0000001810 */
[----:B------:R-:W-:Y:S06]  /*19b80*/  HMMA.16816.F32 R152, R216, R164, R152 ;  /* 0x000000a4d898723c */ /* 0x000fec0000001898 */
[----:B------:R-:W-:Y:S01]  /*19b90*/  HMMA.16816.F32 R20, R144, R142, R20 ;  /* 0x0000008e9014723c */ /* 0x000fe20000001814 */
[----:B------:R-:W-:Y:S05]  /*19ba0*/  LDSM.16.M88.4 R140, [R180+0x5000] ;  /* 0x00500000b48c783b */ /* 0x000fea0000000200 */
[C---:B------:R-:W-:Y:S01]  /*19bb0*/  HMMA.16816.F32 R164, R216.reuse, R166, R148 ;  /* 0x000000a6d8a4723c */ /* 0x040fe20000001894 */
[----:B------:R-:W1:Y:S05]  /*19bc0*/  LDSM.16.M88.4 R148, [R180+0x4800] ;  /* 0x00480000b494783b */ /* 0x000e6a0000000200 */
[----:B------:R-:W-:Y:S06]  /*19bd0*/  HMMA.16816.F32 R12, R216, R222, R12 ;  /* 0x000000ded80c723c */ /* 0x000fec000000180c */
[----:B--2---:R-:W-:Y:S06]  /*19be0*/  HMMA.16816.F32 R16, R144, R136, R16 ;  /* 0x000000889010723c */ /* 0x004fec0000001810 */
[C---:B---3--:R-:W-:Y:S06]  /*19bf0*/  HMMA.16816.F32 R24, R8.reuse, R4, R24 ;  /* 0x000000040818723c */ /* 0x048fec0000001818 */
[----:B------:R-:W-:Y:S01]  /*19c00*/  HMMA.16816.F32 R20, R8, R6, R20 ;  /* 0x000000060814723c */ /* 0x000fe20000001814 */
[----:B------:R-:W-:-:S02]  /*19c10*/  IMAD.IADD R5, R209, 0x1, -R2 ;  /* 0x00000001d1057824 */ /* 0x000fc400078e0a02 */
[----:B------:R-:W-:-:S03]  /*19c20*/  IMAD.IADD R4, R209, 0x1, -R0 ;  /* 0x00000001d1047824 */ /* 0x000fc600078e0a00 */
[----:B------:R-:W-:Y:S01]  /*19c30*/  IABS R5, R5 ;  /* 0x0000000500057213 */ /* 0x000fe20000000000 */
[----:B------:R-:W-:Y:S01]  /*19c40*/  VIADD R7, R2, 0x8 ;  /* 0x0000000802077836 */ /* 0x000fe20000000000 */
[C---:B------:R-:W-:Y:S01]  /*19c50*/  HMMA.16816.F32 R152, R144.reuse, R28, R152 ;  /* 0x0000001c9098723c */ /* 0x040fe20000001898 */
[----:B------:R-:W-:Y:S01]  /*19c60*/  IABS R4, R4 ;  /* 0x0000000400047213 */ /* 0x000fe20000000000 */
[----:B------:R-:W-:Y:S01]  /*19c70*/  IMAD.IADD R6, R206, 0x1, -R0 ;  /* 0x00000001ce067824 */ /* 0x000fe200078e0a00 */
[----:B------:R-:W-:Y:S02]  /*19c80*/  I2FP.F32.S32 R5, R5 ;  /* 0x0000000500057245 */ /* 0x000fe40000201400 */
[----:B------:R-:W-:Y:S01]  /*19c90*/  ISETP.GE.AND P2, PT, R7, R207, PT ;  /* 0x000000cf0700720c */ /* 0x000fe20003f46270 */
[----:B------:R-:W-:Y:S01]  /*19ca0*/  HMMA.16816.F32 R12, R144, R138, R12 ;  /* 0x0000008a900c723c */ /* 0x000fe2000000180c */
[----:B------:R-:W-:Y:S01]  /*19cb0*/  IMAD.IADD R29, R209, 0x1, -R7 ;  /* 0x00000001d11d7824 */ /* 0x000fe200078e0a07 */
[----:B------:R-:W-:-:S02]  /*19cc0*/  I2FP.F32.S32 R4, R4 ;  /* 0x0000000400047245 */ /* 0x000fc40000201400 */
[----:B------:R-:W-:Y:S01]  /*19cd0*/  FFMA.FTZ R24, R5, -UR5, R24 ;  /* 0x8000000505187c23 */ /* 0x000fe20008010018 */
[----:B------:R-:W-:Y:S01]  /*19ce0*/  VIADD R5, R2, 0x9 ;  /* 0x0000000902057836 */ /* 0x000fe20000000000 */
[----:B------:R-:W-:Y:S01]  /*19cf0*/  ISETP.LT.OR P2, PT, R7, R208, P2 ;  /* 0x000000d00700720c */ /* 0x000fe20001741670 */
[----:B------:R-:W-:Y:S01]  /*19d00*/  FFMA.FTZ R4, R4, -UR5, R25 ;  /* 0x8000000504047c23 */ /* 0x000fe20008010019 */
[----:B------:R-:W-:Y:S01]  /*19d10*/  IABS R29, R29 ;  /* 0x0000001d001d7213 */ /* 0x000fe20000000000 */
[----:B------:R-:W-:Y:S01]  /*19d20*/  IMAD.IADD R0, R209, 0x1, -R5 ;  /* 0x00000001d1007824 */ /* 0x000fe200078e0a05 */
[----:B------:R-:W-:Y:S01]  /*19d30*/  FSEL R24, R24, -INF , !P1 ;  /* 0xff80000018187808 */ /* 0x000fe20004800000 */
[----:B------:R-:W-:Y:S01]  /*19d40*/  IMAD.IADD R25, R206, 0x1, -R2 ;  /* 0x00000001ce197824 */ /* 0x000fe200078e0a02 */
[----:B------:R-:W-:Y:S01]  /*19d50*/  ISETP.GE.AND P1, PT, R7, R204, PT ;  /* 0x000000cc0700720c */ /* 0x000fe20003f26270 */
[----:B-1----:R-:W-:Y:S01]  /*19d60*/  HMMA.16816.F32 R16, R8, R148, R16 ;  /* 0x000000940810723c */ /* 0x002fe20000001810 */
[----:B------:R-:W-:-:S02]  /*19d70*/  I2FP.F32.S32 R29, R29 ;  /* 0x0000001d001d7245 */ /* 0x000fc40000201400 */
[----:B------:R-:W-:Y:S01]  /*19d80*/  ISETP.LT.OR P1, PT, R7, R205, P1 ;  /* 0x000000cd0700720c */ /* 0x000fe20000f21670 */
[----:B------:R-:W-:Y:S01]  /*19d90*/  IMAD.IADD R7, R206, 0x1, -R7 ;  /* 0x00000001ce077824 */ /* 0x000fe200078e0a07 */
[----:B------:R-:W-:Y:S01]  /*19da0*/  IABS R0, R0 ;  /* 0x0000000000007213 */ /* 0x000fe20000000000 */
[----:B------:R-:W-:Y:S01]  /*19db0*/  FFMA.FTZ R20, R29, -UR5, R20 ;  /* 0x800000051d147c23 */ /* 0x000fe20008010014 */
[----:B------:R-:W-:Y:S01]  /*19dc0*/  IABS R6, R6 ;  /* 0x0000000600067213 */ /* 0x000fe20000000000 */
[----:B------:R-:W-:Y:S01]  /*19dd0*/  HMMA.16816.F32 R160, R216, R168, R160 ;  /* 0x000000a8d8a0723c */ /* 0x000fe200000018a0 */
[----:B------:R-:W-:Y:S02]  /*19de0*/  IABS R7, R7 ;  /* 0x0000000700077213 */ /* 0x000fe40000000000 */
[----:B------:R-:W-:Y:S02]  /*19df0*/  IABS R25, R25 ;  /* 0x0000001900197213 */ /* 0x000fe40000000000 */
[----:B------:R-:W-:Y:S01]  /*19e00*/  I2FP.F32.S32 R7, R7 ;  /* 0x0000000700077245 */ /* 0x000fe20000201400 */
[----:B------:R-:W-:Y:S01]  /*19e10*/  HMMA.16816.F32 R12, R8, R150, R12 ;  /* 0x00000096080c723c */ /* 0x000fe2000000180c */
[----:B------:R-:W-:-:S02]  /*19e20*/  I2FP.F32.S32 R0, R0 ;  /* 0x0000000000007245 */ /* 0x000fc40000201400 */
[----:B------:R-:W-:Y:S01]  /*19e30*/  I2FP.F32.S32 R6, R6 ;  /* 0x0000000600067245 */ /* 0x000fe20000201400 */
[----:B------:R-:W-:Y:S01]  /*19e40*/  FFMA.FTZ R7, R7, -UR5, R22 ;  /* 0x8000000507077c23 */ /* 0x000fe20008010016 */
[----:B------:R-:W-:Y:S01]  /*19e50*/  I2FP.F32.S32 R25, R25 ;  /* 0x0000001900197245 */ /* 0x000fe20000201400 */
[----:B------:R-:W-:Y:S01]  /*19e60*/  FFMA.FTZ R0, R0, -UR5, R21 ;  /* 0x8000000500007c23 */ /* 0x000fe20008010015 */
[----:B------:R-:W-:Y:S01]  /*19e70*/  FSEL R22, R4, -INF , !P6 ;  /* 0xff80000004167808 */ /* 0x000fe20007000000 */
[----:B------:R-:W-:Y:S01]  /*19e80*/  FFMA.FTZ R21, R6, -UR5, R27 ;  /* 0x8000000506157c23 */ /* 0x000fe2000801001b */
[----:B------:R-:W-:Y:S01]  /*19e90*/  ISETP.GE.AND P6, PT, R5, R207, PT ;  /* 0x000000cf0500720c */ /* 0x000fe20003fc6270 */
[----:B------:R-:W-:Y:S01]  /*19ea0*/  VIADD R27, R2, 0x10 ;  /* 0x00000010021b7836 */ /* 0x000fe20000000000 */
[----:B------:R-:W-:Y:S01]  /*19eb0*/  FSEL R20, R20, -INF , !P2 ;  /* 0xff80000014147808 */ /* 0x000fe20005000000 */
[----:B------:R-:W-:Y:S01]  /*19ec0*/  FFMA.FTZ R25, R25, -UR5, R26 ;  /* 0x8000000519197c23 */ /* 0x000fe2000801001a */
[C---:B------:R-:W-:Y:S01]  /*19ed0*/  ISETP.GE.AND P2, PT, R2.reuse, R204, PT ;  /* 0x000000cc0200720c */ /* 0x040fe20003f46270 */
[----:B------:R-:W-:Y:S01]  /*19ee0*/  IMAD.IADD R29, R209, 0x1, -R27 ;  /* 0x00000001d11d7824 */ /* 0x000fe200078e0a1b */
[C---:B------:R-:W-:Y:S01]  /*19ef0*/  ISETP.LT.OR P6, PT, R5.reuse, R208, P6 ;  /* 0x000000d00500720c */ /* 0x040fe200037c1670 */
[C---:B------:R-:W-:Y:S01]  /*19f00*/  VIADD R6, R2.reuse, 0x11 ;  /* 0x0000001102067836 */ /* 0x040fe20000000000 */
[C---:B------:R-:W-:Y:S01]  /*19f10*/  ISETP.LT.OR P2, PT, R2.reuse, R205, P2 ;  /* 0x000000cd0200720c */ /* 0x040fe20001741670 */
[----:B------:R-:W-:Y:S01]  /*19f20*/  VIADD R4, R2, 0x18 ;  /* 0x0000001802047836 */ /* 0x000fe20000000000 */
[----:B------:R-:W-:Y:S01]  /*19f30*/  FSEL R0, R0, -INF , !P6 ;  /* 0xff80000000007808 */ /* 0x000fe20007000000 */
[----:B------:R-:W-:Y:S01]  /*19f40*/  IMAD.IADD R26, R206, 0x1, -R5 ;  /* 0x00000001ce1a7824 */ /* 0x000fe200078e0a05 */
[----:B------:R-:W-:Y:S01]  /*19f50*/  ISETP.GE.AND P6, PT, R5, R204, PT ;  /* 0x000000cc0500720c */ /* 0x000fe20003fc6270 */
[----:B------:R-:W-:Y:S01]  /*19f60*/  IMAD.IADD R28, R209, 0x1, -R6 ;  /* 0x00000001d11c7824 */ /* 0x000fe200078e0a06 */
[----:B------:R-:W-:Y:S01]  /*19f70*/  FSEL R25, R25, -INF , !P2 ;  /* 0xff80000019197808 */ /* 0x000fe20005000000 */
[----:B------:R-:W-:Y:S01]  /*19f80*/  HMMA.16816.F32 R160, R144, R32, R160 ;  /* 0x0000002090a0723c */ /* 0x000fe200000018a0 */
[----:B------:R-:W-:-:S02]  /*19f90*/  FSEL R21, R21, -INF , !P0 ;  /* 0xff80000015157808 */ /* 0x000fc40004000000 */
[C---:B------:R-:W-:Y:S02]  /*19fa0*/  ISETP.GE.AND P2, PT, R27.reuse, R207, PT ;  /* 0x000000cf1b00720c */ /* 0x040fe40003f46270 */
[----:B------:R-:W-:Y:S01]  /*19fb0*/  ISETP.GE.AND P0, PT, R27, R204, PT ;  /* 0x000000cc1b00720c */ /* 0x000fe20003f06270 */
[----:B------:R-:W-:Y:S01]  /*19fc0*/  HMMA.16816.F32 R156, R216, R170, R156 ;  /* 0x000000aad89c723c */ /* 0x000fe2000000189c */
[----:B------:R-:W-:Y:S02]  /*19fd0*/  IABS R29, R29 ;  /* 0x0000001d001d7213 */ /* 0x000fe40000000000 */
[-C--:B------:R-:W-:Y:S01]  /*19fe0*/  ISETP.LT.OR P6, PT, R5, R205.reuse, P6 ;  /* 0x000000cd0500720c */ /* 0x080fe200037c1670 */
[----:B------:R-:W-:Y:S01]  /*19ff0*/  IMAD.IADD R5, R206, 0x1, -R27 ;  /* 0x00000001ce057824 */ /* 0x000fe200078e0a1b */
[C---:B------:R-:W-:Y:S01]  /*1a000*/  ISETP.LT.OR P2, PT, R27.reuse, R208, P2 ;  /* 0x000000d01b00720c */ /* 0x040fe20001741670 */
[----:B------:R-:W-:Y:S01]  /*1a010*/  HMMA.16816.F32 R164, R144, R30, R164 ;  /* 0x0000001e90a4723c */ /* 0x000fe200000018a4 */
[----:B------:R-:W-:Y:S01]  /*1a020*/  ISETP.LT.OR P0, PT, R27, R205, P0 ;  /* 0x000000cd1b00720c */ /* 0x000fe20000701670 */
[----:B------:R-:W-:Y:S01]  /*1a030*/  IMAD.IADD R27, R209, 0x1, -R4 ;  /* 0x00000001d11b7824 */ /* 0x000fe200078e0a04 */
[----:B------:R-:W-:-:S02]  /*1a040*/  I2FP.F32.S32 R29, R29 ;  /* 0x0000001d001d7245 */ /* 0x000fc40000201400 */
[----:B------:R-:W-:Y:S02]  /*1a050*/  IABS R26, R26 ;  /* 0x0000001a001a7213 */ /* 0x000fe40000000000 */
[----:B------:R-:W-:Y:S01]  /*1a060*/  IABS R28, R28 ;  /* 0x0000001c001c7213 */ /* 0x000fe20000000000 */
[----:B------:R-:W-:Y:S01]  /*1a070*/  FFMA.FTZ R16, R29, -UR5, R16 ;  /* 0x800000051d107c23 */ /* 0x000fe20008010010 */
[----:B------:R-:W-:Y:S02]  /*1a080*/  IABS R27, R27 ;  /* 0x0000001b001b7213 */ /* 0x000fe40000000000 */
[----:B------:R-:W-:Y:S01]  /*1a090*/  I2FP.F32.S32 R26, R26 ;  /* 0x0000001a001a7245 */ /* 0x000fe20000201400 */
[----:B------:R-:W-:Y:S01]  /*1a0a0*/  HMMA.16816.F32 R160, R8, R140, R160 ;  /* 0x0000008c08a0723c */ /* 0x000fe200000018a0 */
[----:B------:R-:W-:Y:S02]  /*1a0b0*/  I2FP.F32.S32 R28, R28 ;  /* 0x0000001c001c7245 */ /* 0x000fe40000201400 */
[----:B------:R-:W-:Y:S01]  /*1a0c0*/  I2FP.F32.S32 R27, R27 ;  /* 0x0000001b001b7245 */ /* 0x000fe20000201400 */
[----:B------:R-:W-:Y:S01]  /*1a0d0*/  FFMA.FTZ R26, R26, -UR5, R23 ;  /* 0x800000051a1a7c23 */ /* 0x000fe20008010017 */
[----:B------:R-:W-:Y:S01]  /*1a0e0*/  IABS R5, R5 ;  /* 0x0000000500057213 */ /* 0x000fe20000000000 */
[----:B------:R-:W-:Y:S01]  /*1a0f0*/  FFMA.FTZ R28, R28, -UR5, R17 ;  /* 0x800000051c1c7c23 */ /* 0x000fe20008010011 */
[----:B------:R-:W-:Y:S01]  /*1a100*/  FSEL R150, R16, -INF , !P2 ;  /* 0xff80000010967808 */ /* 0x000fe20005000000 */
[----:B------:R-:W-:Y:S01]  /*1a110*/  FFMA.FTZ R12, R27, -UR5, R12 ;  /* 0x800000051b0c7c23 */ /* 0x000fe2000801000c */
[----:B------:R-:W-:Y:S01]  /*1a120*/  ISETP.GE.AND P2, PT, R4, R207, PT ;  /* 0x000000cf0400720c */ /* 0x000fe20003f46270 */
[----:B------:R-:W-:Y:S01]  /*1a130*/  IMAD.IADD R27, R206, 0x1, -R4 ;  /* 0x00000001ce1b7824 */ /* 0x000fe200078e0a04 */
[----:B------:R-:W-:Y:S01]  /*1a140*/  I2FP.F32.S32 R5, R5 ;  /* 0x0000000500057245 */ /* 0x000fe20000201400 */
[----:B------:R-:W-:Y:S01]  /*1a150*/  HMMA.16816.F32 R156, R144, R34, R156 ;  /* 0x00000022909c723c */ /* 0x000fe2000000189c */
[----:B------:R-:W-:Y:S01]  /*1a160*/  FSEL R23, R7, -INF , !P1 ;  /* 0xff80000007177808 */ /* 0x000fe20004800000 */
[----:B------:R-:W-:Y:S01]  /*1a170*/  VIADD R7, R2, 0x19 ;  /* 0x0000001902077836 */ /* 0x000fe20000000000 */
[----:B------:R-:W-:Y:S01]  /*1a180*/  FSEL R17, R26, -INF , !P6 ;  /* 0xff8000001a117808 */ /* 0x000fe20007000000 */
[----:B------:R-:W-:Y:S01]  /*1a190*/  FFMA.FTZ R5, R5, -UR5, R18 ;  /* 0x8000000505057c23 */ /* 0x000fe20008010012 */
[----:B------:R-:W-:Y:S01]  /*1a1a0*/  ISETP.LT.OR P2, PT, R4, R208, P2 ;  /* 0x000000d00400720c */ /* 0x000fe20001741670 */
[----:B------:R-:W-:Y:S01]  /*1a1b0*/  IMAD.IADD R18, R209, 0x1, -R7 ;  /* 0x00000001d1127824 */ /* 0x000fe200078e0a07 */
[----:B------:R-:W-:-:S02]  /*1a1c0*/  ISETP.GE.AND P1, PT, R6, R207, PT ;  /* 0x000000cf0600720c */ /* 0x000fc40003f26270 */
[----:B------:R-:W-:Y:S02]  /*1a1d0*/  ISETP.GE.AND P6, PT, R6, R204, PT ;  /* 0x000000cc0600720c */ /* 0x000fe40003fc6270 */
[----:B------:R-:W-:Y:S01]  /*1a1e0*/  FSEL R136, R12, -INF , !P2 ;  /* 0xff8000000c887808 */ /* 0x000fe20005000000 */
[----:B------:R-:W-:Y:S01]  /*1a1f0*/  IMAD.IADD R12, R206, 0x1, -R7 ;  /* 0x00000001ce0c7824 */ /* 0x000fe200078e0a07 */
[C---:B------:R-:W-:Y:S02]  /*1a200*/  ISETP.LT.OR P1, PT, R6.reuse, R208, P1 ;  /* 0x000000d00600720c */ /* 0x040fe40000f21670 */
[----:B------:R-:W-:Y:S01]  /*1a210*/  ISETP.LT.OR P6, PT, R6, R205, P6 ;  /* 0x000000cd0600720c */ /* 0x000fe200037c1670 */
[----:B------:R-:W-:Y:S01]  /*1a220*/  IMAD.IADD R6, R206, 0x1, -R6 ;  /* 0x00000001ce067824 */ /* 0x000fe200078e0a06 */
[----:B------:R-:W-:Y:S02]  /*1a230*/  IABS R18, R18 ;  /* 0x0000001200127213 */ /* 0x000fe40000000000 */
[----:B------:R-:W-:-:S02]  /*1a240*/  IABS R12, R12 ;  /* 0x0000000c000c7213 */ /* 0x000fc40000000000 */
[----:B------:R-:W-:Y:S02]  /*1a250*/  IABS R16, R6 ;  /* 0x0000000600107213 */ /* 0x000fe40000000000 */
[----:B------:R-:W-:Y:S01]  /*1a260*/  IABS R27, R27 ;  /* 0x0000001b001b7213 */ /* 0x000fe20000000000 */
[----:B------:R-:W-:Y:S01]  /*1a270*/  HMMA.16816.F32 R156, R8, R142, R156 ;  /* 0x0000008e089c723c */ /* 0x000fe2000000189c */
[----:B------:R-:W-:Y:S02]  /*1a280*/  I2FP.F32.S32 R18, R18 ;  /* 0x0000001200127245 */ /* 0x000fe40000201400 */
[----:B------:R-:W-:Y:S02]  /*1a290*/  I2FP.F32.S32 R12, R12 ;  /* 0x0000000c000c7245 */ /* 0x000fe40000201400 */
[----:B------:R-:W-:Y:S01]  /*1a2a0*/  FSEL R219, R5, -INF , !P0 ;  /* 0xff80000005db7808 */ /* 0x000fe20004000000 */
[----:B------:R-:W-:Y:S01]  /*1a2b0*/  FFMA.FTZ R18, R18, -UR5, R13 ;  /* 0x8000000512127c23 */ /* 0x000fe2000801000d */
[----:B------:R-:W-:Y:S01]  /*1a2c0*/  I2FP.F32.S32 R16, R16 ;  /* 0x0000001000107245 */ /* 0x000fe20000201400 */
[----:B------:R-:W-:Y:S01]  /*1a2d0*/  FFMA.FTZ R15, R12, -UR5, R15 ;  /* 0x800000050c0f7c23 */ /* 0x000fe2000801000f */
[----:B------:R-:W-:Y:S01]  /*1a2e0*/  I2FP.F32.S32 R27, R27 ;  /* 0x0000001b001b7245 */ /* 0x000fe20000201400 */
[----:B------:R-:W-:Y:S01]  /*1a2f0*/  VIADD R12, R2, 0x21 ;  /* 0x00000021020c7836 */ /* 0x000fe20000000000 */
[----:B------:R-:W-:Y:S01]  /*1a300*/  FSEL R148, R28, -INF , !P1 ;  /* 0xff8000001c947808 */ /* 0x000fe20004800000 */
[----:B------:R-:W-:Y:S01]  /*1a310*/  FFMA.FTZ R16, R16, -UR5, R19 ;  /* 0x8000000510107c23 */ /* 0x000fe20008010013 */
[----:B------:R-:W-:Y:S01]  /*1a320*/  ISETP.GE.AND P2, PT, R7, R207, PT ;  /* 0x000000cf0700720c */ /* 0x000fe20003f46270 */
[----:B------:R-:W-:Y:S01]  /*1a330*/  FFMA.FTZ R14, R27, -UR5, R14 ;  /* 0x800000051b0e7c23 */ /* 0x000fe2000801000e */
[-C--:B------:R-:W-:Y:S01]  /*1a340*/  ISETP.GE.AND P0, PT, R7, R204.reuse, PT ;  /* 0x000000cc0700720c */ /* 0x080fe20003f06270 */
[----:B------:R-:W-:Y:S01]  /*1a350*/  VIADD R13, R2, 0x20 ;  /* 0x00000020020d7836 */ /* 0x000fe20000000000 */
[----:B------:R-:W-:-:S02]  /*1a360*/  ISETP.GE.AND P1, PT, R4, R204, PT ;  /* 0x000000cc0400720c */ /* 0x000fc40003f26270 */
[C---:B------:R-:W-:Y:S02]  /*1a370*/  ISETP.LT.OR P2, PT, R7.reuse, R208, P2 ;  /* 0x000000d00700720c */ /* 0x040fe40001741670 */
[-C--:B------:R-:W-:Y:S02]  /*1a380*/  ISETP.LT.OR P0, PT, R7, R205.reuse, P0 ;  /* 0x000000cd0700720c */ /* 0x080fe40000701670 */
[----:B------:R-:W-:Y:S02]  /*1a390*/  ISETP.LT.OR P1, PT, R4, R205, P1 ;  /* 0x000000cd0400720c */ /* 0x000fe40000f21670 */
[----:B------:R-:W-:Y:S01]  /*1a3a0*/  FSEL R138, R18, -INF , !P2 ;  /* 0xff800000128a7808 */ /* 0x000fe20005000000 */
[----:B------:R-:W1:Y:S01]  /*1a3b0*/  LDSM.16.M88.4 R4, [R180+0x5800] ;  /* 0x00580000b404783b */ /* 0x000e620000000200 */
[----:B------:R-:W-:Y:S01]  /*1a3c0*/  FSEL R149, R15, -INF , !P0 ;  /* 0xff8000000f957808 */ /* 0x000fe20004000000 */
[----:B------:R-:W-:Y:S01]  /*1a3d0*/  IMAD.IADD R15, R209, 0x1, -R13 ;  /* 0x00000001d10f7824 */ /* 0x000fe200078e0a0d */
[----:B------:R-:W-:Y:S01]  /*1a3e0*/  FSEL R133, R16, -INF , !P6 ;  /* 0xff80000010857808 */ /* 0x000fe20007000000 */
[----:B------:R-:W-:-:S04]  /*1a3f0*/  DEPBAR.LE SB0, 0x0 ;  /* 0x000080000000791a */ /* 0x000fc80000000000 */
[----:B------:R-:W-:Y:S01]  /*1a400*/  FSEL R151, R14, -INF , !P1 ;  /* 0xff8000000e977808 */ /* 0x000fe20004800000 */
[----:B------:R-:W-:Y:S01]  /*1a410*/  IMAD.IADD R14, R209, 0x1, -R12 ;  /* 0x00000001d10e7824 */ /* 0x000fe200078e0a0c */
[----:B------:R-:W-:Y:S01]  /*1a420*/  BAR.SYNC.DEFER_BLOCKING 0x0 ;  /* 0x0000000000007b1d */ /* 0x000fe20000010000 */
[CC--:B------:R-:W-:Y:S02]  /*1a430*/  ISETP.GE.AND P2, PT, R12.reuse, R207.reuse, PT ;  /* 0x000000cf0c00720c */ /* 0x0c0fe40003f46270 */
[CC--:B------:R-:W-:Y:S02]  /*1a440*/  ISETP.GE.AND P0, PT, R12.reuse, R204.reuse, PT ;  /* 0x000000cc0c00720c */ /* 0x0c0fe40003f06270 */
[C---:B------:R-:W-:Y:S02]  /*1a450*/  ISETP.GE.AND P6, PT, R13.reuse, R207, PT ;  /* 0x000000cf0d00720c */ /* 0x040fe40003fc6270 */
[----:B------:R-:W-:Y:S02]  /*1a460*/  ISETP.GE.AND P1, PT, R13, R204, PT ;  /* 0x000000cc0d00720c */ /* 0x000fe40003f26270 */
[----:B------:R-:W-:-:S02]  /*1a470*/  ISETP.LT.OR P2, PT, R12, R208, P2 ;  /* 0x000000d00c00720c */ /* 0x000fc40001741670 */
[-C--:B------:R-:W-:Y:S01]  /*1a480*/  ISETP.LT.OR P0, PT, R12, R205.reuse, P0 ;  /* 0x000000cd0c00720c */ /* 0x080fe20000701670 */
[C---:B------:R-:W-:Y:S01]  /*1a490*/  IMAD.IADD R12, R206.reuse, 0x1, -R12 ;  /* 0x00000001ce0c7824 */ /* 0x040fe200078e0a0c */
[C---:B------:R-:W-:Y:S02]  /*1a4a0*/  ISETP.LT.OR P6, PT, R13.reuse, R208, P6 ;  /* 0x000000d00d00720c */ /* 0x040fe400037c1670 */
[----:B------:R-:W-:Y:S01]  /*1a4b0*/  ISETP.LT.OR P1, PT, R13, R205, P1 ;  /* 0x000000cd0d00720c */ /* 0x000fe20000f21670 */
[----:B------:R-:W-:Y:S01]  /*1a4c0*/  IMAD.IADD R13, R206, 0x1, -R13 ;  /* 0x00000001ce0d7824 */ /* 0x000fe200078e0a0d */
[----:B------:R-:W-:Y:S02]  /*1a4d0*/  IABS R14, R14 ;  /* 0x0000000e000e7213 */ /* 0x000fe40000000000 */
[----:B------:R-:W-:Y:S02]  /*1a4e0*/  IABS R12, R12 ;  /* 0x0000000c000c7213 */ /* 0x000fe40000000000 */
[----:B------:R-:W-:-:S02]  /*1a4f0*/  IABS R15, R15 ;  /* 0x0000000f000f7213 */ /* 0x000fc40000000000 */
[----:B------:R-:W-:Y:S02]  /*1a500*/  IABS R13, R13 ;  /* 0x0000000d000d7213 */ /* 0x000fe40000000000 */
[----:B------:R-:W-:Y:S02]  /*1a510*/  I2FP.F32.S32 R14, R14 ;  /* 0x0000000e000e7245 */ /* 0x000fe40000201400 */
[----:B------:R-:W-:Y:S02]  /*1a520*/  I2FP.F32.S32 R12, R12 ;  /* 0x0000000c000c7245 */ /* 0x000fe40000201400 */
[----:B------:R-:W-:Y:S01]  /*1a530*/  I2FP.F32.S32 R15, R15 ;  /* 0x0000000f000f7245 */ /* 0x000fe20000201400 */
[----:B------:R-:W-:Y:S01]  /*1a540*/  FFMA.FTZ R14, R14, -UR5, R161 ;  /* 0x800000050e0e7c23 */ /* 0x000fe200080100a1 */
[----:B------:R-:W-:Y:S01]  /*1a550*/  I2FP.F32.S32 R13, R13 ;  /* 0x0000000d000d7245 */ /* 0x000fe20000201400 */
[----:B------:R-:W-:Y:S01]  /*1a560*/  FFMA.FTZ R145, R12, -UR5, R163 ;  /* 0x800000050c917c23 */ /* 0x000fe200080100a3 */
[----:B------:R-:W-:-:S02]  /*1a570*/  VIADD R12, R2, 0x29 ;  /* 0x00000029020c7836 */ /* 0x000fc40000000000 */
[----:B------:R-:W-:Y:S01]  /*1a580*/  FFMA.FTZ R15, R15, -UR5, R160 ;  /* 0x800000050f0f7c23 */ /* 0x000fe200080100a0 */
[----:B------:R-:W-:Y:S01]  /*1a590*/  FSEL R142, R14, -INF , !P2 ;  /* 0xff8000000e8e7808 */ /* 0x000fe20005000000 */
[----:B------:R-:W-:Y:S01]  /*1a5a0*/  FFMA.FTZ R147, R13, -UR5, R162 ;  /* 0x800000050d937c23 */ /* 0x000fe200080100a2 */
[----:B------:R-:W-:Y:S01]  /*1a5b0*/  VIADD R13, R2, 0x28 ;  /* 0x00000028020d7836 */ /* 0x000fe20000000000 */
[----:B------:R-:W-:Y:S01]  /*1a5c0*/  FSEL R145, R145, -INF , !P0 ;  /* 0xff80000091917808 */ /* 0x000fe20004000000 */
[----:B------:R-:W-:Y:S01]  /*1a5d0*/  IMAD.IADD R14, R209, 0x1, -R12 ;  /* 0x00000001d10e7824 */ /* 0x000fe200078e0a0c */
[----:B------:R-:W-:Y:S01]  /*1a5e0*/  FSEL R146, R15, -INF , !P6 ;  /* 0xff8000000f927808 */ /* 0x000fe20007000000 */
[----:B------:R-:W-:Y:S01]  /*1a5f0*/  IMAD.IADD R15, R209, 0x1, -R13 ;  /* 0x00000001d10f7824 */ /* 0x000fe200078e0a0d */
[----:B------:R-:W-:Y:S01]  /*1a600*/  FSEL R147, R147, -INF , !P1 ;  /* 0xff80000093937808 */ /* 0x000fe20004800000 */
[----:B-1----:R-:W-:Y:S01]  /*1a610*/  HMMA.16816.F32 R152, R8, R4, R152 ;  /* 0x000000040898723c */ /* 0x002fe20000001898 */
[----:B------:R-:W-:-:S02]  /*1a620*/  ISETP.GE.AND P2, PT, R12, R207, PT ;  /* 0x000000cf0c00720c */ /* 0x000fc40003f46270 */
[CC--:B------:R-:W-:Y:S02]  /*1a630*/  ISETP.GE.AND P0, PT, R12.reuse, R204.reuse, PT ;  /* 0x000000cc0c00720c */ /* 0x0c0fe40003f06270 */
[C---:B------:R-:W-:Y:S01]  /*1a640*/  ISETP.GE.AND P6, PT, R13.reuse, R207, PT ;  /* 0x000000cf0d00720c */ /* 0x040fe20003fc6270 */
[----:B------:R-:W-:Y:S01]  /*1a650*/  HMMA.16816.F32 R4, R8, R6, R164 ;  /* 0x000000060804723c */ /* 0x000fe200000018a4 */
[C---:B------:R-:W-:Y:S02]  /*1a660*/  ISETP.GE.AND P1, PT, R13.reuse, R204, PT ;  /* 0x000000cc0d00720c */ /* 0x040fe40003f26270 */
[CC--:B------:R-:W-:Y:S02]  /*1a670*/  ISETP.LT.OR P2, PT, R12.reuse, R208.reuse, P2 ;  /* 0x000000d00c00720c */ /* 0x0c0fe40001741670 */
[-C--:B------:R-:W-:Y:S01]  /*1a680*/  ISETP.LT.OR P0, PT, R12, R205.reuse, P0 ;  /* 0x000000cd0c00720c */ /* 0x080fe20000701670 */
[----:B------:R-:W-:Y:S01]  /*1a690*/  IMAD.IADD R12, R206, 0x1, -R12 ;  /* 0x00000001ce0c7824 */ /* 0x000fe200078e0a0c */
[C---:B------:R-:W-:Y:S01]  /*1a6a0*/  ISETP.LT.OR P6, PT, R13.reuse, R208, P6 ;  /* 0x000000d00d00720c */ /* 0x040fe200037c1670 */
[----:B------:R-:W-:Y:S01]  /*1a6b0*/  VIADD R9, R2, 0x31 ;  /* 0x0000003102097836 */ /* 0x000fe20000000000 */
[----:B------:R-:W-:Y:S01]  /*1a6c0*/  ISETP.LT.OR P1, PT, R13, R205, P1 ;  /* 0x000000cd0d00720c */ /* 0x000fe20000f21670 */
[----:B------:R-:W-:Y:S01]  /*1a6d0*/  IMAD.IADD R13, R206, 0x1, -R13 ;  /* 0x00000001ce0d7824 */ /* 0x000fe200078e0a0d */
[----:B------:R-:W-:Y:S01]  /*1a6e0*/  IABS R14, R14 ;  /* 0x0000000e000e7213 */ /* 0x000fe20000000000 */
[C---:B------:R-:W-:Y:S01]  /*1a6f0*/  VIADD R10, R2.reuse, 0x30 ;  /* 0x00000030020a7836 */ /* 0x040fe20000000000 */
[----:B------:R-:W-:Y:S01]  /*1a700*/  IABS R12, R12 ;  /* 0x0000000c000c7213 */ /* 0x000fe20000000000 */
[----:B------:R-:W-:Y:S01]  /*1a710*/  IMAD.IADD R11, R209, 0x1, -R9 ;  /* 0x00000001d10b7824 */ /* 0x000fe200078e0a09 */
[----:B------:R-:W-:Y:S01]  /*1a720*/  IABS R15, R15 ;  /* 0x0000000f000f7213 */ /* 0x000fe20000000000 */
[C---:B------:R-:W-:Y:S01]  /*1a730*/  VIADD R8, R2.reuse, 0x38 ;  /* 0x0000003802087836 */ /* 0x040fe20000000000 */
[----:B------:R-:W-:Y:S01]  /*1a740*/  IABS R13, R13 ;  /* 0x0000000d000d7213 */ /* 0x000fe20000000000 */
[----:B------:R-:W-:Y:S01]  /*1a750*/  VIADD R2, R2, 0x39 ;  /* 0x0000003902027836 */ /* 0x000fe20000000000 */
[----:B------:R-:W-:-:S02]  /*1a760*/  I2FP.F32.S32 R14, R14 ;  /* 0x0000000e000e7245 */ /* 0x000fc40000201400 */
[----:B------:R-:W-:Y:S02]  /*1a770*/  I2FP.F32.S32 R12, R12 ;  /* 0x0000000c000c7245 */ /* 0x000fe40000201400 */
[----:B------:R-:W-:Y:S01]  /*1a780*/  I2FP.F32.S32 R15, R15 ;  /* 0x0000000f000f7245 */ /* 0x000fe20000201400 */
[----:B------:R-:W-:Y:S01]  /*1a790*/  FFMA.FTZ R14, R14, -UR5, R157 ;  /* 0x800000050e0e7c23 */ /* 0x000fe2000801009d */
[----:B------:R-:W-:Y:S01]  /*1a7a0*/  I2FP.F32.S32 R13, R13 ;  /* 0x0000000d000d7245 */ /* 0x000fe20000201400 */
[----:B------:R-:W-:Y:S01]  /*1a7b0*/  FFMA.FTZ R12, R12, -UR5, R159 ;  /* 0x800000050c0c7c23 */ /* 0x000fe2000801009f */
[----:B------:R-:W-:Y:S01]  /*1a7c0*/  IABS R11, R11 ;  /* 0x0000000b000b7213 */ /* 0x000fe20000000000 */
[----:B------:R-:W-:Y:S01]  /*1a7d0*/  FFMA.FTZ R15, R15, -UR5, R156 ;  /* 0x800000050f0f7c23 */ /* 0x000fe2000801009c */
[----:B------:R-:W-:Y:S01]  /*1a7e0*/  FSEL R140, R14, -INF , !P2 ;  /* 0xff8000000e8c7808 */ /* 0x000fe20005000000 */
[----:B------:R-:W-:Y:S01]  /*1a7f0*/  FFMA.FTZ R13, R13, -UR5, R158 ;  /* 0x800000050d0d7c23 */ /* 0x000fe2000801009e */
[----:B------:R-:W-:Y:S01]  /*1a800*/  FSEL R141, R12, -INF , !P0 ;  /* 0xff8000000c8d7808 */ /* 0x000fe20004000000 */
[----:B------:R-:W-:Y:S01]  /*1a810*/  IMAD.MOV.U32 R156, RZ, RZ, R134 ;  /* 0x000000ffff9c7224 */ /* 0x000fe200078e0086 */
[----:B------:R-:W-:Y:S01]  /*1a820*/  FSEL R144, R15, -INF , !P6 ;  /* 0xff8000000f907808 */ /* 0x000fe20007000000 */
[----:B------:R-:W-:Y:S01]  /*1a830*/  IMAD.MOV.U32 R157, RZ, RZ, R135 ;  /* 0x000000ffff9d7224 */ /* 0x000fe200078e0087 */
[----:B------:R-:W-:Y:S01]  /*1a840*/  FSEL R143, R13, -INF , !P1 ;  /* 0xff8000000d8f7808 */ /* 0x000fe20004800000 */
[----:B------:R-:W-:Y:S01]  /*1a850*/  IMAD.IADD R13, R209, 0x1, -R10 ;  /* 0x00000001d10d7824 */ /* 0x000fe200078e0a0a */
[----:B------:R-:W-:-:S02]  /*1a860*/  ISETP.GE.AND P2, PT, R9, R207, PT ;  /* 0x000000cf0900720c */ /* 0x000fc40003f46270 */
[CC--:B------:R-:W-:Y:S02]  /*1a870*/  ISETP.GE.AND P0, PT, R9.reuse, R204.reuse, PT ;  /* 0x000000cc0900720c */ /* 0x0c0fe40003f06270 */
[C---:B------:R-:W-:Y:S02]  /*1a880*/  ISETP.GE.AND P6, PT, R10.reuse, R207, PT ;  /* 0x000000cf0a00720c */ /* 0x040fe40003fc6270 */
[----:B------:R-:W-:Y:S02]  /*1a890*/  ISETP.GE.AND P1, PT, R10, R204, PT ;  /* 0x000000cc0a00720c */ /* 0x000fe40003f26270 */
[CC--:B------:R-:W-:Y:S02]  /*1a8a0*/  ISETP.LT.OR P2, PT, R9.reuse, R208.reuse, P2 ;  /* 0x000000d00900720c */ /* 0x0c0fe40001741670 */
[----:B------:R-:W-:Y:S01]  /*1a8b0*/  ISETP.LT.OR P0, PT, R9, R205, P0 ;  /* 0x000000cd0900720c */ /* 0x000fe20000701670 */
[----:B------:R-:W-:Y:S01]  /*1a8c0*/  IMAD.IADD R9, R206, 0x1, -R9 ;  /* 0x00000001ce097824 */ /* 0x000fe200078e0a09 */
[----:B------:R-:W-:-:S02]  /*1a8d0*/  ISETP.LT.OR P6, PT, R10, R208, P6 ;  /* 0x000000d00a00720c */ /* 0x000fc400037c1670 */
[----:B------:R-:W-:Y:S01]  /*1a8e0*/  ISETP.LT.OR P1, PT, R10, R205, P1 ;  /* 0x000000cd0a00720c */ /* 0x000fe20000f21670 */
[----:B------:R-:W-:Y:S01]  /*1a8f0*/  IMAD.IADD R10, R206, 0x1, -R10 ;  /* 0x00000001ce0a7824 */ /* 0x000fe200078e0a0a */
[----:B------:R-:W-:Y:S02]  /*1a900*/  IABS R13, R13 ;  /* 0x0000000d000d7213 */ /* 0x000fe40000000000 */
[----:B------:R-:W-:Y:S02]  /*1a910*/  IABS R9, R9 ;  /* 0x0000000900097213 */ /* 0x000fe40000000000 */
[----:B------:R-:W-:Y:S02]  /*1a920*/  IABS R10, R10 ;  /* 0x0000000a000a7213 */ /* 0x000fe40000000000 */
[----:B------:R-:W-:Y:S02]  /*1a930*/  I2FP.F32.S32 R13, R13 ;  /* 0x0000000d000d7245 */ /* 0x000fe40000201400 */
[----:B------:R-:W-:Y:S01]  /*1a940*/  I2FP.F32.S32 R12, R9 ;  /* 0x00000009000c7245 */ /* 0x000fe20000201400 */
[----:B------:R-:W-:Y:S01]  /*1a950*/  IMAD.IADD R9, R209, 0x1, -R8 ;  /* 0x00000001d1097824 */ /* 0x000fe200078e0a08 */
[----:B------:R-:W-:Y:S01]  /*1a960*/  I2FP.F32.S32 R15, R10 ;  /* 0x0000000a000f7245 */ /* 0x000fe20000201400 */
[----:B------:R-:W-:Y:S01]  /*1a970*/  FFMA.FTZ R13, R13, -UR5, R152 ;  /* 0x800000050d0d7c23 */ /* 0x000fe20008010098 */
[----:B------:R-:W-:Y:S01]  /*1a980*/  I2FP.F32.S32 R10, R11 ;  /* 0x0000000b000a7245 */ /* 0x000fe20000201400 */
[----:B------:R-:W-:Y:S01]  /*1a990*/  IMAD.IADD R11, R209, 0x1, -R2 ;  /* 0x00000001d10b7824 */ /* 0x000fe200078e0a02 */
[----:B------:R-:W-:Y:S01]  /*1a9a0*/  IABS R9, R9 ;  /* 0x0000000900097213 */ /* 0x000fe20000000000 */
[----:B------:R-:W-:Y:S01]  /*1a9b0*/  FFMA.FTZ R15, R15, -UR5, R154 ;  /* 0x800000050f0f7c23 */ /* 0x000fe2000801009a */
[----:B------:R-:W-:Y:S01]  /*1a9c0*/  FSEL R212, R13, -INF , !P6 ;  /* 0xff8000000dd47808 */ /* 0x000fe20007000000 */
[----:B------:R-:W-:Y:S01]  /*1a9d0*/  FFMA.FTZ R10, R10, -UR5, R153 ;  /* 0x800000050a0a7c23 */ /* 0x000fe20008010099 */
[----:B------:R-:W-:Y:S01]  /*1a9e0*/  I2FP.F32.S32 R13, R9 ;  /* 0x00000009000d7245 */ /* 0x000fe20000201400 */
[----:B------:R-:W-:Y:S01]  /*1a9f0*/  IMAD.IADD R9, R206, 0x1, -R8 ;  /* 0x00000001ce097824 */ /* 0x000fe200078e0a08 */
[----:B------:R-:W-:Y:S01]  /*1aa00*/  FSEL R169, R15, -INF , !P1 ;  /* 0xff8000000fa97808 */ /* 0x000fe20004800000 */
[----:B------:R-:W-:Y:S01]  /*1aa10*/  FFMA.FTZ R12, R12, -UR5, R155 ;  /* 0x800000050c0c7c23 */ /* 0x000fe2000801009b */
[C---:B------:R-:W-:Y:S01]  /*1aa20*/  ISETP.GE.AND P6, PT, R8.reuse, R207, PT ;  /* 0x000000cf0800720c */ /* 0x040fe20003fc6270 */
[----:B------:R-:W-:Y:S01]  /*1aa30*/  FFMA.FTZ R4, R13, -UR5, R4 ;  /* 0x800000050d047c23 */ /* 0x000fe20008010004 */
[----:B------:R-:W-:-:S02]  /*1aa40*/  ISETP.GE.AND P1, PT, R8, R204, PT ;  /* 0x000000cc0800720c */ /* 0x000fc40003f26270 */
[C---:B------:R-:W-:Y:S02]  /*1aa50*/  ISETP.LT.OR P6, PT, R8.reuse, R208, P6 ;  /* 0x000000d00800720c */ /* 0x040fe400037c1670 */
[----:B------:R-:W-:Y:S01]  /*1aa60*/  ISETP.LT.OR P1, PT, R8, R205, P1 ;  /* 0x000000cd0800720c */ /* 0x000fe20000f21670 */
[----:B------:R-:W-:Y:S01]  /*1aa70*/  IMAD.IADD R8, R206, 0x1, -R2 ;  /* 0x00000001ce087824 */ /* 0x000fe200078e0a02 */
[----:B------:R-:W-:Y:S02]  /*1aa80*/  FSEL R168, R4, -INF , !P6 ;  /* 0xff80000004a87808 */ /* 0x000fe40007000000 */
[----:B------:R-:W-:Y:S02]  /*1aa90*/  ISETP.GT.AND P6, PT, R201, UR18, PT ;  /* 0x00000012c9007c0c */ /* 0x000fe4000bfc4270 */
[----:B------:R-:W-:Y:S02]  /*1aaa0*/  IABS R9, R9 ;  /* 0x0000000900097213 */ /* 0x000fe40000000000 */
[----:B------:R-:W-:-:S02]  /*1aab0*/  IABS R11, R11 ;  /* 0x0000000b000b7213 */ /* 0x000fc40000000000 */
[----:B------:R-:W-:Y:S02]  /*1aac0*/  IABS R8, R8 ;  /* 0x0000000800087213 */ /* 0x000fe40000000000 */
[----:B------:R-:W-:Y:S02]  /*1aad0*/  FSEL R170, R10, -INF , !P2 ;  /* 0xff8000000aaa7808 */ /* 0x000fe40005000000 */
        /* <DEDUP_REMOVED lines=17> */
[----:B------:R-:W-:-:S05]  /*1abf0*/  IMAD.SHL.U32 R7, R201, 0x40, RZ ;  /* 0x00000040c9077824 */ /* 0x000fca00078e00ff */
[----:B------:R-:W-:Y:S02]  /*1ac00*/  IABS R9, R7 ;  /* 0x0000000700097213 */ /* 0x000fe40000000000 */
[C---:B------:R-:W-:Y:S02]  /*1ac10*/  IADD3 R11, R7.reuse, -0x40, RZ ;  /* 0xffffffc0070b7810 */ /* 0x040fe40007ffe0ff */
        /* <DEDUP_REMOVED lines=8> */
[----:B-1----:R-:W-:Y:S01]  /*1aca0*/  IADD3 R4, RZ, -R13, RZ ;  /* 0x8000000dff047210 */ /* 0x002fe20007ffe0ff */
[----:B------:R-:W-:-:S04]  /*1acb0*/  IMAD.MOV.U32 R12, RZ, RZ, RZ ;  /* 0x000000ffff0c7224 */ /* 0x000fc800078e00ff */
[----:B------:R-:W-:-:S04]  /*1acc0*/  IMAD R4, R4, R5, RZ ;  /* 0x0000000504047224 */ /* 0x000fc800078e02ff */
[----:B------:R-:W-:-:S06]  /*1acd0*/  IMAD.HI.U32 R4, R13, R4, R12 ;  /* 0x000000040d047227 */ /* 0x000fcc00078e000c */
[----:B------:R-:W-:-:S04]  /*1ace0*/  IMAD.HI.U32 R10, R4, R9, RZ ;  /* 0x00000009040a7227 */ /* 0x000fc800078e00ff */
[----:B------:R-:W-:Y:S01]  /*1acf0*/  IMAD.HI.U32 R4, R4, R6, RZ ;  /* 0x0000000604047227 */ /* 0x000fe200078e00ff */
[----:B------:R-:W-:-:S05]  /*1ad00*/  IADD3 R8, -R10, RZ, RZ ;  /* 0x000000ff0a087210 */ /* 0x000fca0007ffe1ff */
[----:B------:R-:W-:Y:S02]  /*1ad10*/  IMAD R12, R5, R8, R9 ;  /* 0x00000008050c7224 */ /* 0x000fe400078e0209 */
[----:B------:R-:W-:-:S03]  /*1ad20*/  IMAD.MOV R8, RZ, RZ, -R4 ;  /* 0x000000ffff087224 */ /* 0x000fc600078e0a04 */
[C---:B------:R-:W-:Y:S01]  /*1ad30*/  ISETP.GT.U32.AND P0, PT, R5.reuse, R12, PT ;  /* 0x0000000c0500720c */ /* 0x040fe20003f04070 */
[----:B------:R-:W-:-:S05]  /*1ad40*/  IMAD R6, R5, R8, R6 ;  /* 0x0000000805067224 */ /* 0x000fca00078e0206 */
[----:B------:R-:W-:-:S07]  /*1ad50*/  ISETP.GT.U32.AND P1, PT, R5, R6, PT ;  /* 0x000000060500720c */ /* 0x000fce0003f24070 */
[-C--:B------:R-:W-:Y:S02]  /*1ad60*/  @!P0 IADD3 R12, R12, -R5.reuse, RZ ;  /* 0x800000050c0c8210 */ /* 0x080fe40007ffe0ff */
[----:B------:R-:W-:Y:S02]  /*1ad70*/  @!P0 IADD3 R10, R10, 0x1, RZ ;  /* 0x000000010a0a8810 */ /* 0x000fe40007ffe0ff */
[-C--:B------:R-:W-:Y:S02]  /*1ad80*/  ISETP.GE.U32.AND P2, PT, R12, R5.reuse, PT ;  /* 0x000000050c00720c */ /* 0x080fe40003f46070 */
[----:B------:R-:W-:Y:S01]  /*1ad90*/  @!P1 IMAD.IADD R6, R6, 0x1, -R5 ;  /* 0x0000000106069824 */ /* 0x000fe200078e0a05 */
[----:B------:R-:W-:Y:S02]  /*1ada0*/  @!P1 IADD3 R4, R4, 0x1, RZ ;  /* 0x0000000104049810 */ /* 0x000fe40007ffe0ff */
[----:B------:R-:W-:Y:S02]  /*1adb0*/  ISETP.GE.AND P1, PT, R11, RZ, PT ;  /* 0x000000ff0b00720c */ /* 0x000fe40003f26270 */
[----:B------:R-:W-:-:S06]  /*1adc0*/  ISETP.GE.U32.AND P0, PT, R6, R5, PT ;  /* 0x000000050600720c */ /* 0x000fcc0003f06070 */
[----:B------:R-:W-:Y:S01]  /*1add0*/  @P2 VIADD R10, R10, 0x1 ;  /* 0x000000010a0a2836 */ /* 0x000fe20000000000 */
[----:B------:R-:W-:Y:S02]  /*1ade0*/  ISETP.GE.AND P2, PT, R7, RZ, PT ;  /* 0x000000ff0700720c */ /* 0x000fe40003f46270 */
[----:B------:R-:W1:Y:S04]  /*1adf0*/  LDC.64 R6, c[0x0][0x248] ;  /* 0x00009200ff067b82 */ /* 0x000e680000000a00 */
[----:B------:R-:W-:Y:S01]  /*1ae00*/  @P0 VIADD R4, R4, 0x1 ;  /* 0x0000000104040836 */ /* 0x000fe20000000000 */
[----:B------:R-:W-:-:S04]  /*1ae10*/  ISETP.NE.AND P0, PT, R2, RZ, PT ;  /* 0x000000ff0200720c */ /* 0x000fc80003f05270 */
[----:B------:R-:W-:Y:S02]  /*1ae20*/  MOV R5, R4 ;  /* 0x0000000400057202 */ /* 0x000fe40000000f00 */
[----:B------:R-:W-:Y:S01]  /*1ae30*/  @!P2 IMAD.MOV R10, RZ, RZ, -R10 ;  /* 0x000000ffff0aa224 */ /* 0x000fe200078e0a0a */
[----:B------:R-:W-:Y:S02]  /*1ae40*/  LOP3.LUT R4, RZ, R2, RZ, 0x33, !PT ;  /* 0x00000002ff047212 */ /* 0x000fe400078e33ff */
[----:B------:R-:W-:Y:S02]  /*1ae50*/  @!P1 IADD3 R5, -R5, RZ, RZ ;  /* 0x000000ff05059210 */ /* 0x000fe40007ffe1ff */
        /* <DEDUP_REMOVED lines=18> */
[----:B------:R-:W-:-:S05]  /*1af80*/  IMAD.WIDE.U32 R8, R8, R4, R10 ;  /* 0x0000000408087225 */ /* 0x000fca00078e000a */
[----:B------:R-:W-:Y:S01]  /*1af90*/  IADD3 R6, R9, R5, RZ ;  /* 0x0000000509067210 */ /* 0x000fe20007ffe0ff */
[----:B------:R-:W-:Y:S01]  /*1afa0*/  IMAD.MOV.U32 R9, RZ, RZ, R8 ;  /* 0x000000ffff097224 */ /* 0x000fe200078e0008 */
[----:B------:R-:W-:Y:S06]  /*1afb0*/  BRA `(.L_x_7098) ;  /* 0x00000000000c7947 */ /* 0x000fec0003800000 */
.L_x_7097:
[----:B------:R-:W1:Y:S02]  /*1afc0*/  LDC R9, c[0x0][0x248] ;  /* 0x00009200ff097b82 */ /* 0x000e640000000800 */
[----:B-1----:R-:W-:-:S04]  /*1afd0*/  LEA R9, -R9, RZ, 0x6 ;  /* 0x000000ff09097211 */ /* 0x002fc800078e31ff */
[----:B------:R-:W-:-:S07]  /*1afe0*/  SHF.R.S32.HI R6, RZ, 0x1f, R9 ;  /* 0x0000001fff067819 */ /* 0x000fce0000011409 */
.L_x_7098:
        /* <DEDUP_REMOVED lines=28> */
[C---:B------:R-:W-:Y:S01]  /*1b1b0*/  IMAD.X R4, R195.reuse, 0x1, R4, P1 ;  /* 0x00000001c3047824 */ /* 0x040fe200008e0604 */
[CC--:B------:R-:W-:Y:S01]  /*1b1c0*/  @P5 LEA R32, P1, R2.reuse, R200.reuse, 0x1 ;  /* 0x000000c802205211 */ /* 0x0c0fe200078208ff */
[----:B------:R-:W-:Y:S01]  /*1b1d0*/  @!P2 IMAD.X R6, R195, 0x1, R6, P0 ;  /* 0x00000001c306a824 */ /* 0x000fe200000e0606 */
[CC--:B------:R-:W-:Y:S02]  /*1b1e0*/  @!P2 LEA R34, P0, R2.reuse, R200.reuse, 0x1 ;  /* 0x000000c80222a211 */ /* 0x0c0fe400078008ff */
[CCC-:B------:R-:W-:Y:S02]  /*1b1f0*/  @P5 LEA.HI.X R33, R2.reuse, R203.reuse, R4.reuse, 0x1, P1 ;  /* 0x000000cb02215211 */ /* 0x1c0fe400008f0c04 */
[CC--:B------:R-:W-:Y:S02]  /*1b200*/  @!P2 LEA.HI.X R35, R2.reuse, R203.reuse, R4, 0x1, P0 ;  /* 0x000000cb0223a211 */ /* 0x0c0fe400000f0c04 */
[CC--:B------:R-:W-:Y:S02]  /*1b210*/  @P4 LEA R30, P0, R2.reuse, R200.reuse, 0x1 ;  /* 0x000000c8021e4211 */ /* 0x0c0fe400078008ff */
[C---:B------:R-:W-:Y:S01]  /*1b220*/  @!P2 LEA R8, P1, R9.reuse, R200, 0x1 ;  /* 0x000000c80908a211 */ /* 0x040fe200078208ff */
        /* <DEDUP_REMOVED lines=63> */
.L_x_7096:
[----:B------:R-:W-:Y:S01]  /*1b620*/  FMNMX.FTZ R2, R3, R25, !PT ;  /* 0x0000001903027209 */ /* 0x000fe20007810000 */
[----:B------:R-:W-:Y:S01]  /*1b630*/  ULDC UR4, c[0x0][0x2ec] ;  /* 0x0000bb0000047ab9 */ /* 0x000fe20000000800 */
[----:B-1----:R-:W-:Y:S01]  /*1b640*/  FMNMX.FTZ R5, R132, R24, !PT ;  /* 0x0000001884057209 */ /* 0x002fe20007810000 */
        /* <DEDUP_REMOVED lines=38> */
[----:B-1----:R-:W-:-:S04]  /*1b8b0*/  FMNMX.FTZ R159, R2, R159, !PT ;  /* 0x0000009f029f7209 */ /* 0x002fc80007810000 */
[C---:B------:R-:W-:Y:S01]  /*1b8c0*/  FSETP.NEU.FTZ.AND P0, PT, R159.reuse, -INF , PT ;  /* 0xff8000009f00780b */ /* 0x040fe20003f1d000 */
[----:B------:R-:W-:Y:S01]  /*1b8d0*/  FMUL.FTZ R164, R159, UR4 ;  /* 0x000000049fa47c20 */ /* 0x000fe20008410000 */
[----:B--2---:R-:W-:Y:S02]  /*1b8e0*/  FMNMX.FTZ R160, R5, R160, !PT ;  /* 0x000000a005a07209 */ /* 0x004fe40007810000 */
[----:B------:R-:W-:Y:S02]  /*1b8f0*/  FSEL R6, R159, RZ, P0 ;  /* 0x000000ff9f067208 */ /* 0x000fe40000000000 */
[----:B------:R-:W-:Y:S01]  /*1b900*/  FSEL R164, R164, RZ, P0 ;  /* 0x000000ffa4a47208 */ /* 0x000fe20000000000 */
[C---:B------:R-:W-:Y:S01]  /*1b910*/  FMUL.FTZ R171, R160.reuse, UR4 ;  /* 0x00000004a0ab7c20 */ /* 0x040fe20008410000 */
[C---:B------:R-:W-:Y:S01]  /*1b920*/  FSETP.NEU.FTZ.AND P1, PT, R160.reuse, -INF , PT ;  /* 0xff800000a000780b */ /* 0x040fe20003f3d000 */
[----:B------:R-:W-:Y:S02]  /*1b930*/  FADD.FTZ R6, R3, -R6 ;  /* 0x8000000603067221 */ /* 0x000fe40000010000 */
[--C-:B------:R-:W-:Y:S01]  /*1b940*/  FFMA.FTZ R161, R17, UR4, -R164.reuse ;  /* 0x0000000411a17c23 */ /* 0x100fe200080108a4 */
[----:B------:R-:W-:Y:S01]  /*1b950*/  FSEL R5, R160, RZ, P1 ;  /* 0x000000ffa0057208 */ /* 0x000fe20000800000 */
[----:B------:R-:W1:Y:S01]  /*1b960*/  LDSM.16.MT88.4 R16, [R186+0xc000] ;  /* 0x00c00000ba10783b */ /* 0x000e620000004200 */
[----:B------:R-:W-:Y:S01]  /*1b970*/  FSEL R171, R171, RZ, P1 ;  /* 0x000000ffabab7208 */ /* 0x000fe20000800000 */
[--C-:B------:R-:W-:Y:S01]  /*1b980*/  FFMA.FTZ R152, R25, UR4, -R164.reuse ;  /* 0x0000000419987c23 */ /* 0x100fe200080108a4 */
[--C-:B------:R-:W-:Y:S01]  /*1b990*/  FFMA.FTZ R2, R21, UR4, -R164.reuse ;  /* 0x0000000415027c23 */ /* 0x100fe200080108a4 */
[----:B------:R-:W-:Y:S01]  /*1b9a0*/  FADD.FTZ R4, R132, -R5 ;  /* 0x8000000584047221 */ /* 0x000fe20000010000 */
[----:B------:R-:W-:Y:S01]  /*1b9b0*/  FMUL.FTZ R3, R6, UR4 ;  /* 0x0000000406037c20 */ /* 0x000fe20008410000 */
[--C-:B------:R-:W-:Y:S01]  /*1b9c0*/  FFMA.FTZ R158, R24, UR4, -R171.reuse ;  /* 0x00000004189e7c23 */ /* 0x100fe200080108ab */
[--C-:B------:R-:W-:Y:S01]  /*1b9d0*/  FFMA.FTZ R153, R0, UR4, -R171.reuse ;  /* 0x0000000400997c23 */ /* 0x100fe200080108ab */
[----:B------:R-:W2:Y:S01]  /*1b9e0*/  LDSM.16.MT88.4 R24, [R185+0xc000] ;  /* 0x00c00000b918783b */ /* 0x000ea20000004200 */
[--C-:B------:R-:W-:Y:S01]  /*1b9f0*/  FFMA.FTZ R155, R22, UR4, -R171.reuse ;  /* 0x00000004169b7c23 */ /* 0x100fe200080108ab */
[--C-:B------:R-:W-:Y:S01]  /*1ba00*/  FFMA.FTZ R154, R20, UR4, -R171.reuse ;  /* 0x00000004149a7c23 */ /* 0x100fe200080108ab */
[--C-:B------:R-:W-:Y:S01]  /*1ba10*/  FFMA.FTZ R0, R23, UR4, -R164.reuse ;  /* 0x0000000417007c23 */ /* 0x100fe200080108a4 */
[----:B------:R-:W-:Y:S01]  /*1ba20*/  FMUL.FTZ R162, R4, UR4 ;  /* 0x0000000404a27c20 */ /* 0x000fe20008410000 */
[----:B------:R-:W-:Y:S01]  /*1ba30*/  MUFU.EX2 R158, R158 ;  /* 0x0000009e009e7308 */ /* 0x000fe20000000800 */
[--C-:B------:R-:W-:Y:S01]  /*1ba40*/  FFMA.FTZ R211, R136, UR4, -R171.reuse ;  /* 0x0000000488d37c23 */ /* 0x100fe200080108ab */
[--C-:B------:R-:W-:Y:S01]  /*1ba50*/  FFMA.FTZ R214, R138, UR4, -R171.reuse ;  /* 0x000000048ad67c23 */ /* 0x100fe200080108ab */
[--C-:B------:R-:W-:Y:S01]  /*1ba60*/  FFMA.FTZ R216, R219, UR4, -R164.reuse ;  /* 0x00000004dbd87c23 */ /* 0x100fe200080108a4 */
[----:B------:R-:W3:Y:S01]  /*1ba70*/  LDSM.16.MT88.4 R136, [R184+0x10000] ;  /* 0x01000000b888783b */ /* 0x000ee20000004200 */
[--C-:B------:R-:W-:Y:S01]  /*1ba80*/  FFMA.FTZ R210, R150, UR4, -R171.reuse ;  /* 0x0000000496d27c23 */ /* 0x100fe200080108ab */
[--C-:B------:R-:W-:Y:S01]  /*1ba90*/  FFMA.FTZ R217, R148, UR4, -R171.reuse ;  /* 0x0000000494d97c23 */ /* 0x100fe200080108ab */
[--C-:B------:R-:W-:Y:S01]  /*1baa0*/  FFMA.FTZ R219, R133, UR4, -R164.reuse ;  /* 0x0000000485db7c23 */ /* 0x100fe200080108a4 */
[----:B------:R-:W4:Y:S01]  /*1bab0*/  MUFU.EX2 R155, R155 ;  /* 0x0000009b009b7308 */ /* 0x000f220000000800 */
        /* <DEDUP_REMOVED lines=28> */
[----:B------:R-:W5:Y:S01]  /*1bc80*/  MUFU.EX2 R210, R210 ;  /* 0x000000d200d27308 */ /* 0x000f620000000800 */
        /* <DEDUP_REMOVED lines=51> */
[----:B------:R-:W4:Y:S01]  /*1bfc0*/  MUFU.EX2 R211, R211 ;  /* 0x000000d300d37308 */ /* 0x000f220000000800 */
[-C--:B------:R-:W-:Y:S01]  /*1bfd0*/  FMUL.FTZ R92, R92, R162.reuse ;  /* 0x000000a25c5c7220 */ /* 0x080fe20000410000 */
[-C--:B------:R-:W-:Y:S01]  /*1bfe0*/  FMUL.FTZ R93, R93, R162.reuse ;  /* 0x000000a25d5d7220 */ /* 0x080fe20000410000 */
[----:B------:R-:W-:Y:S01]  /*1bff0*/  LDSM.16.MT88.4 R120, [R188+0xe800] ;  /* 0x00e80000bc78783b */ /* 0x000fe20000004200 */
[C---:B------:R-:W-:Y:S01]  /*1c000*/  HMMA.16816.F32 R100, R4.reuse, R32, R108 ;  /* 0x000000200464723c */ /* 0x040fe2000000186c */
[-C--:B------:R-:W-:Y:S01]  /*1c010*/  FMUL.FTZ R94, R94, R3.reuse ;  /* 0x000000035e5e7220 */ /* 0x080fe20000410000 */
[-C--:B------:R-:W-:Y:S01]  /*1c020*/  FMUL.FTZ R95, R95, R3.reuse ;  /* 0x000000035f5f7220 */ /* 0x080fe20000410000 */
[----:B------:R-:W5:Y:S01]  /*1c030*/  LDSM.16.MT88.4 R108, [R185+0xe000] ;  /* 0x00e00000b96c783b */ /* 0x000f620000004200 */
        /* <DEDUP_REMOVED lines=46> */
[----:B------:R-:W3:Y:S01]  /*1c320*/  MUFU.EX2 R223, R223 ;  /* 0x000000df00df7308 */ /* 0x000ee20000000800 */
[C---:B-----5:R-:W-:Y:S06]  /*1c330*/  HMMA.16816.F32 R56, R4.reuse, R108, R116 ;  /* 0x0000006c0438723c */ /* 0x060fec0000001874 */
[C---:B------:R-:W-:Y:S01]  /*1c340*/  HMMA.16816.F32 R52, R4.reuse, R110, R52 ;  /* 0x0000006e0434723c */ /* 0x040fe20000001834 */
[----:B------:R-:W5:Y:S01]  /*1c350*/  LDSM.16.MT88.4 R108, [R186+0x10000] ;  /* 0x01000000ba6c783b */ /* 0x000f620000004200 */
        /* <DEDUP_REMOVED lines=27> */
[----:B------:R-:W-:Y:S01]  /*1c510*/  FMUL.FTZ R81, R85, R162 ;  /* 0x000000a255517220 */ /* 0x000fe20000410000 */
[----:B------:R-:W-:Y:S01]  /*1c520*/  MUFU.EX2 R224, R224 ;  /* 0x000000e000e07308 */ /* 0x000fe20000000800 */
[----:B-----5:R-:W-:Y:S01]  /*1c530*/  HMMA.16816.F32 R76, R4, R108, R76 ;  /* 0x0000006c044c723c */ /* 0x020fe2000000184c */
[-C--:B------:R-:W-:Y:S01]  /*1c540*/  FMUL.FTZ R114, R82, R3.reuse ;  /* 0x0000000352727220 */ /* 0x080fe20000410000 */
[-C--:B------:R-:W-:Y:S01]  /*1c550*/  FMUL.FTZ R115, R83, R3.reuse ;  /* 0x0000000353737220 */ /* 0x080fe20000410000 */
[-C--:B------:R-:W-:Y:S01]  /*1c560*/  FMUL.FTZ R82, R86, R3.reuse ;  /* 0x0000000356527220 */ /* 0x080fe20000410000 */
[-C--:B------:R-:W-:Y:S01]  /*1c570*/  FMUL.FTZ R83, R87, R3.reuse ;  /* 0x0000000357537220 */ /* 0x080fe20000410000 */
[----:B------:R-:W-:-:S02]  /*1c580*/  FFMA.FTZ R3, R213, R3, R152 ;  /* 0x00000003d5037223 */ /* 0x000fc40000010098 */
[----:B------:R-:W5:Y:S02]  /*1c590*/  MUFU.EX2 R227, R227 ;  /* 0x000000e300e37308 */ /* 0x000f640000000800 */
[----:B------:R-:W-:Y:S01]  /*1c5a0*/  HMMA.16816.F32 R84, R4, R110, R112 ;  /* 0x0000006e0454723c */ /* 0x000fe20000001870 */
[----:B------:R-:W5:Y:S01]  /*1c5b0*/  LDSM.16.MT88.4 R112, [R186+0xe800] ;  /* 0x00e80000ba70783b */ /* 0x000f620000004200 */
[----:B------:R-:W-:-:S03]  /*1c5c0*/  FADD.FTZ R3, R2, R3 ;  /* 0x0000000302037221 */ /* 0x000fc60000010000 */
[----:B------:R-:W5:Y:S01]  /*1c5d0*/  LDSM.16.MT88.4 R108, [R185+0xe800] ;  /* 0x00e80000b96c783b */ /* 0x000f620000004200 */
[----:B------:R-:W-:Y:S01]  /*1c5e0*/  MUFU.EX2 R226, R226 ;  /* 0x000000e200e27308 */ /* 0x000fe20000000800 */
[----:B------:R-:W-:-:S04]  /*1c5f0*/  FADD.FTZ R0, R0, R3 ;  /* 0x0000000300007221 */ /* 0x000fc80000010000 */
[----:B------:R-:W-:Y:S01]  /*1c600*/  FADD.FTZ R161, R161, R0 ;  /* 0x00000000a1a17221 */ /* 0x000fe20000010000 */
[----:B------:R-:W-:Y:S01]  /*1c610*/  FADD.FTZ R0, R210, R153 ;  /* 0x00000099d2007221 */ /* 0x000fe20000010000 */
[----:B-1----:R-:W-:Y:S01]  /*1c620*/  HMMA.16816.F32 R80, R4, R104, R80 ;  /* 0x000000680450723c */ /* 0x002fe20000001850 */
[----:B------:R-:W1:Y:S02]  /*1c630*/  MUFU.EX2 R229, R229 ;  /* 0x000000e500e57308 */ /* 0x000e640000000800 */
[----:B------:R-:W-:-:S03]  /*1c640*/  FADD.FTZ R0, R217, R0 ;  /* 0x00000000d9007221 */ /* 0x000fc60000010000 */
[C---:B------:R-:W-:Y:S01]  /*1c650*/  HMMA.16816.F32 R88, R4.reuse, R106, R88 ;  /* 0x0000006a0458723c */ /* 0x040fe20000001858 */
[----:B------:R-:W-:Y:S01]  /*1c660*/  F2FP.F16.F32.PACK_AB R104, R217, R210 ;  /* 0x000000d2d968723e */ /* 0x000fe200000000ff */
[----:B----4-:R-:W-:Y:S01]  /*1c670*/  FADD.FTZ R3, R211, R0 ;  /* 0x00000000d3037221 */ /* 0x010fe20000010000 */
        /* <DEDUP_REMOVED lines=12> */
[----:B--2---:R-:W-:Y:S02]  /*1c740*/  HMMA.16816.F32 R20, R104, R116, R20 ;  /* 0x000000746814723c */ /* 0x004fe40000001814 */
        /* <DEDUP_REMOVED lines=9> */
[C---:B-----5:R-:W-:Y:S06]  /*1c7e0*/  HMMA.16816.F32 R48, R104.reuse, R112, R48 ;  /* 0x000000706830723c */ /* 0x060fec0000001830 */
        /* <DEDUP_REMOVED lines=24> */
[----:B-1----:R-:W-:Y:S01]  /*1c970*/  F2FP.F16.F32.PACK_AB R99, R229, R226 ;  /* 0x000000e2e563723e */ /* 0x002fe200000000ff */
        /* <DEDUP_REMOVED lines=100> */
.L_x_7093:
        /* <DEDUP_REMOVED lines=16> */
.L_x_7103:
        /* <DEDUP_REMOVED lines=71> */
.L_x_7100:
        /* <DEDUP_REMOVED lines=315> */
.L_x_7102:
        /* <DEDUP_REMOVED lines=89> */
.L_x_7101:
        /* <DEDUP_REMOVED lines=652> */
.L_x_7099:
        /* <DEDUP_REMOVED lines=8> */
[----:B------:R-:W-:Y:S08]  /*217b0*/  BAR.SYNC.DEFER_BLOCKING 0x0 ;  /* 0x0000000000007b1d */ /* 0x000ff00000010000 */
[----:B------:R-:W-:Y:S01]  /*217c0*/  S2UR UR8, SR_CTAID.X ;  /* 0x00000000000879c3 */ /* 0x000fe20000002500 */
[----:B------:R-:W4:Y:S01]  /*217d0*/  S2R R29, SR_CTAID.Y ;  /* 0x00000000001d7919 */ /* 0x000f220000002600 */
[----:B-1----:R-:W-:Y:S01]  /*217e0*/  FADD.FTZ R5, R0, R213 ;  /* 0x000000d500057221 */ /* 0x002fe20000010000 */
[----:B--2---:R-:W-:Y:S01]  /*217f0*/  ULEA UR5, UR5, UR4, 0x18 ;  /* 0x0000000405057291 */ /* 0x004fe2000f8ec03f */
[----:B------:R-:W1:Y:S04]  /*21800*/  S2R R0, SR_TID.X ;  /* 0x0000000000007919 */ /* 0x000e680000002100 */
        /* <DEDUP_REMOVED lines=164> */
[----:B------:R-:W-:Y:S01]  /*22250*/  LOP3.LUT R9, R9, 0xffffffe0, RZ, 0xc0, !PT ;  /* 0xffffffe009097812 */ /* 0x000fe200078ec0ff */
[----:B------:R-:W-:Y:S01]  /*22260*/  STS.64 [R18], R116 ;  /* 0x0000007412007388 */ /* 0x000fe20000000a00 */
[----:B------:R-:W-:-:S02]  /*22270*/  LOP3.LUT R11, R11, 0xffffffe0, RZ, 0xc0, !PT ;  /* 0xffffffe00b0b7812 */ /* 0x000fc400078ec0ff */
[----:B------:R-:W-:Y:S01]  /*22280*/  IADD3 R9, -R9, R0, RZ ;  /* 0x0000000009097210 */ /* 0x000fe20007ffe1ff */
[----:B------:R-:W-:Y:S01]  /*22290*/  STS.64 [R18+0x800], R118 ;  /* 0x0008007612007388 */ /* 0x000fe20000000a00 */
[----:B------:R-:W-:Y:S02]  /*222a0*/  IADD3 R28, -R11, R10, RZ ;  /* 0x0000000a0b1c7210 */ /* 0x000fe40007ffe1ff */
[----:B------:R-:W5:Y:S01]  /*222b0*/  @P3 LDC R10, c[0x0][0x2e8] ;  /* 0x0000ba00ff0a3b82 */ /* 0x000f620000000800 */
[----:B------:R-:W-:Y:S01]  /*222c0*/  STS.64 [R5], R112 ;  /* 0x0000007005007388 */ /* 0x000fe20000000a00 */
[----:B------:R-:W-:Y:S02]  /*222d0*/  LOP3.LUT P0, RZ, R9, 0x3, RZ, 0xc0, !PT ;  /* 0x0000000309ff7812 */ /* 0x000fe4000780c0ff */
[----:B------:R-:W-:Y:S01]  /*222e0*/  IADD3 R9, RZ, -UR23, RZ ;  /* 0x80000017ff097c10 */ /* 0x000fe2000fffe0ff */
[----:B------:R-:W-:Y:S01]  /*222f0*/  STS.64 [R5+0x800], R114 ;  /* 0x0008007205007388 */ /* 0x000fe20000000a00 */
[----:B------:R-:W-:-:S03]  /*22300*/  SHF.R.S32.HI R11, RZ, 0x1f, R28 ;  /* 0x0000001fff0b7819 */ /* 0x000fc6000001141c */
[----:B------:R-:W-:Y:S01]  /*22310*/  STS.64 [R17], R108 ;  /* 0x0000006c11007388 */ /* 0x000fe20000000a00 */
[----:B------:R-:W-:-:S03]  /*22320*/  LEA.HI R11, R11, R28, RZ, 0x2 ;  /* 0x0000001c0b0b7211 */ /* 0x000fc600078f10ff */
[----:B------:R-:W-:Y:S01]  /*22330*/  STS.64 [R17+0x800], R110 ;  /* 0x0008006e11007388 */ /* 0x000fe20000000a00 */
[----:B------:R-:W-:-:S03]  /*22340*/  SHF.R.S32.HI R11, RZ, 0x2, R11 ;  /* 0x00000002ff0b7819 */ /* 0x000fc6000001140b */
        /* <DEDUP_REMOVED lines=30> */
[----:B----4-:R-:W4:Y:S03]  /*22530*/  LDC R6, c[0x0][0x270] ;  /* 0x00009c00ff067b82 */ /* 0x010f260000000800 */
[----:B------:R-:W-:Y:S04]  /*22540*/  STS.64 [R17+0x8000], R88 ;  /* 0x0080005811007388 */ /* 0x000fe80000000a00 */
[----:B------:R-:W-:Y:S04]  /*22550*/  STS.64 [R17+0x8800], R90 ;  /* 0x0088005a11007388 */ /* 0x000fe80000000a00 */
[----:B------:R-:W-:Y:S04]  /*22560*/  STS.64 [R19+0x8000], R92 ;  /* 0x0080005c13007388 */ /* 0x000fe80000000a00 */
[----:B------:R-:W-:Y:S04]  /*22570*/  STS.64 [R19+0x8800], R94 ;  /* 0x0088005e13007388 */ /* 0x000fe80000000a00 */
[----:B------:R-:W-:Y:S04]  /*22580*/  STS.64 [R7+0x8000], R96 ;  /* 0x0080006007007388 */ /* 0x000fe80000000a00 */
[----:B------:R1:W-:Y:S01]  /*22590*/  STS.64 [R7+0x8800], R98 ;  /* 0x0088006207007388 */ /* 0x0003e20000000a00 */
[----:B--2---:R-:W-:Y:S01]  /*225a0*/  LEA R5, R15, UR5, 0x2 ;  /* 0x000000050f057c11 */ /* 0x004fe2000f8e10ff */
[----:B------:R-:W-:Y:S08]  /*225b0*/  BAR.SYNC.DEFER_BLOCKING 0x0 ;  /* 0x0000000000007b1d */ /* 0x000ff00000010000 */
[----:B------:R-:W2:Y:S01]  /*225c0*/  LDC.64 R14, c[0x0][0x2c0] ;  /* 0x0000b000ff0e7b82 */ /* 0x000ea20000000a00 */
[----:B-1----:R-:W-:Y:S01]  /*225d0*/  SHF.R.S32.HI R7, RZ, 0x1f, R12 ;  /* 0x0000001fff077819 */ /* 0x002fe2000001140c */
[----:B------:R1:W1:Y:S03]  /*225e0*/  LDS.128 R24, [R5+0x3800] ;  /* 0x0038000005187984 */ /* 0x0002660000000c00 */
[----:B------:R-:W-:Y:S01]  /*225f0*/  LEA.HI R30, R7, R12, RZ, 0x2 ;  /* 0x0000000c071e7211 */ /* 0x000fe200078f10ff */
[----:B------:R1:W1:Y:S02]  /*22600*/  LDS.128 R20, [R5+0x7800] ;  /* 0x0078000005147984 */ /* 0x0002640000000c00 */
[----:B------:R-:W1:Y:S01]  /*22610*/  @P4 LDC R7, c[0x0][0x2e8] ;  /* 0x0000ba00ff074b82 */ /* 0x000e620000000800 */
[----:B--2---:R-:W-:Y:S01]  /*22620*/  IMAD R29, R29, R14, UR23 ;  /* 0x000000171d1d7e24 */ /* 0x004fe2000f8e020e */
[----:B------:R-:W-:Y:S01]  /*22630*/  LOP3.LUT R31, R30, 0xffffffc, RZ, 0xc0, !PT ;  /* 0x0ffffffc1e1f7812 */ /* 0x000fe200078ec0ff */
[----:B------:R2:W2:Y:S01]  /*22640*/  LDS.128 R16, [R5+0xb800] ;  /* 0x00b8000005107984 */ /* 0x0004a20000000c00 */
[----:B----4-:R-:W-:Y:S01]  /*22650*/  IMAD R14, R6, R9, UR4 ;  /* 0x00000004060e7e24 */ /* 0x010fe2000f8e0209 */
[----:B------:R-:W-:Y:S01]  /*22660*/  USHF.L.U32 UR4, UR8, 0x6, URZ ;  /* 0x0000000608047899 */ /* 0x000fe2000800063f */
[----:B------:R-:W-:Y:S01]  /*22670*/  IADD3 R0, R12, -R31, RZ ;  /* 0x8000001f0c007210 */ /* 0x000fe20007ffe0ff */
[----:B------:R-:W-:Y:S01]  /*22680*/  @P4 FMUL.FTZ R9, R4, 0.69314718246459960938 ;  /* 0x3f31721804094820 */ /* 0x000fe20000410000 */
[----:B------:R-:W-:-:S02]  /*22690*/  IMAD R14, R29, R6, R14 ;  /* 0x000000061d0e7224 */ /* 0x000fc400078e020e */
[----:B---3--:R-:W-:Y:S01]  /*226a0*/  @P3 FMUL.FTZ R4, R2, 0.69314718246459960938 ;  /* 0x3f31721802043820 */ /* 0x008fe20000410000 */
[----:B------:R-:W-:Y:S01]  /*226b0*/  SHF.L.U32 R2, R13, 0x2, RZ ;  /* 0x000000020d027819 */ /* 0x000fe200000006ff */
[----:B------:R-:W-:Y:S01]  /*226c0*/  IMAD R15, R14, R15, UR4 ;  /* 0x000000040e0f7e24 */ /* 0x000fe2000f8e020f */
[----:B------:R-:W-:Y:S02]  /*226d0*/  LEA R0, R0, R11, 0x4 ;  /* 0x0000000b00007211 */ /* 0x000fe400078e20ff */
[----:B------:R-:W-:Y:S01]  /*226e0*/  MOV R12, 0xff800000 ;  /* 0xff800000000c7802 */ /* 0x000fe20000000f00 */
[----:B-----5:R-:W-:Y:S01]  /*226f0*/  @P3 FFMA.FTZ R12, R3, R10, R4 ;  /* 0x0000000a030c3223 */ /* 0x020fe20000010004 */
[----:B------:R-:W-:Y:S02]  /*22700*/  MOV R11, 0xff800000 ;  /* 0xff800000000b7802 */ /* 0x000fe40000000f00 */
[----:B------:R-:W-:Y:S01]  /*22710*/  SHF.R.S32.HI R3, RZ, 0x1f, R2 ;  /* 0x0000001fff037819 */ /* 0x000fe20000011402 */
[----:B-1----:R-:W-:Y:S01]  /*22720*/  @P4 FFMA.FTZ R11, R132, R7, R9 ;  /* 0x00000007840b4223 */ /* 0x002fe20000010009 */
[----:B------:R-:W-:Y:S06]  /*22730*/  @P0 BRA `(.L_x_7105) ;  /* 0x0000000000300947 */ /* 0x000fec0003800000 */
[----:B------:R-:W-:Y:S01]  /*22740*/  UIMAD UR4, UR8, -0x40, UR21 ;  /* 0xffffffc0080478a4 */ /* 0x000fe2000f8e0215 */
[C---:B------:R-:W-:Y:S01]  /*22750*/  VIADD R7, R0.reuse, 0x8 ;  /* 0x0000000800077836 */ /* 0x040fe20000000000 */
[----:B------:R-:W-:Y:S02]  /*22760*/  SHF.R.S32.HI R6, RZ, 0x1f, R0 ;  /* 0x0000001fff067819 */ /* 0x000fe40000011400 */
[----:B------:R-:W-:Y:S02]  /*22770*/  IADD3 R4, P0, R15, R0, RZ ;  /* 0x000000000f047210 */ /* 0x000fe40007f1e0ff */
[----:B------:R-:W-:Y:S02]  /*22780*/  ISETP.GE.AND P2, PT, R0, UR4, PT ;  /* 0x0000000400007c0c */ /* 0x000fe4000bf46270 */
[----:B------:R-:W-:Y:S01]  /*22790*/  ISETP.GE.AND P1, PT, R7, UR4, PT ;  /* 0x0000000407007c0c */ /* 0x000fe2000bf26270 */
[----:B------:R-:W-:Y:S01]  /*227a0*/  ULDC.64 UR4, c[0x0][0x2b8] ;  /* 0x0000ae0000047ab9 */ /* 0x000fe20000000a00 */
[----:B------:R-:W-:-:S02]  /*227b0*/  LEA.HI.X.SX32 R7, R15, R6, 0x1, P0 ;  /* 0x000000060f077211 */ /* 0x000fc400000f0eff */
[----:B------:R-:W-:-:S04]  /*227c0*/  LEA R6, P0, R4, UR4, 0x2 ;  /* 0x0000000404067c11 */ /* 0x000fc8000f8010ff */
[----:B------:R-:W-:-:S05]  /*227d0*/  LEA.HI.X R7, R4, UR5, R7, 0x2, P0 ;  /* 0x0000000504077c11 */ /* 0x000fca00080f1407 */
[----:B------:R1:W-:Y:S04]  /*227e0*/  @!P2 STG.E desc[UR6][R6.64], R11 ;  /* 0x0000000b0600a986 */ /* 0x0003e8000c101906 */
[----:B------:R1:W-:Y:S02]  /*227f0*/  @!P1 STG.E desc[UR6][R6.64+0x20], R12 ;  /* 0x0000200c06009986 */ /* 0x0003e4000c101906 */
.L_x_7105:
[----:B------:R-:W-:Y:S05]  /*22800*/  BSYNC B0 ;  /* 0x0000000000007941 */ /* 0x000fea0003800000 */
.L_x_7104:
[----:B------:R-:W-:Y:S01]  /*22810*/  ULDC UR4, c[0x0][0x2dc] ;  /* 0x0000b70000047ab9 */ /* 0x000fe20000000800 */
[C---:B-1----:R-:W-:Y:S01]  /*22820*/  IMAD.WIDE R10, R8.reuse, 0xc0, R2 ;  /* 0x000000c0080a7825 */ /* 0x042fe200078e0202 */
[----:B------:R-:W-:Y:S01]  /*22830*/  UIMAD UR8, UR8, -0x40, UR21 ;  /* 0xffffffc0080878a4 */ /* 0x000fe2000f8e0215 */
[----:B------:R1:W3:Y:S01]  /*22840*/  LDS.128 R28, [R5] ;  /* 0x00000000051c7984 */ /* 0x0002e20000000c00 */
[----:B------:R-:W-:Y:S01]  /*22850*/  BSSY B0, `(.L_x_7106) ;  /* 0x0000022000007945 */ /* 0x000fe20003800000 */
[----:B------:R-:W-:Y:S01]  /*22860*/  IMAD R7, R15, UR4, RZ ;  /* 0x000000040f077c24 */ /* 0x000fe2000f8e02ff */
[----:B------:R-:W-:Y:S01]  /*22870*/  ULDC.64 UR4, c[0x0][0x288] ;  /* 0x0000a20000047ab9 */ /* 0x000fe20000000a00 */
[C---:B------:R-:W-:Y:S01]  /*22880*/  VIADD R4, R8.reuse, 0x10 ;  /* 0x0000001008047836 */ /* 0x040fe20000000000 */
[----:B------:R1:W4:Y:S01]  /*22890*/  LDS.128 R12, [R5+0x4000] ;  /* 0x00400000050c7984 */ /* 0x0003220000000c00 */
[C---:B------:R-:W-:Y:S01]  /*228a0*/  VIADD R0, R8.reuse, 0x18 ;  /* 0x0000001808007836 */ /* 0x040fe20000000000 */
[----:B------:R-:W-:Y:S01]  /*228b0*/  IADD3 R10, P3, R7, R10, RZ ;  /* 0x0000000a070a7210 */ /* 0x000fe20007f7e0ff */
[----:B------:R-:W-:Y:S01]  /*228c0*/  VIADD R6, R8, 0x8 ;  /* 0x0000000808067836 */ /* 0x000fe20000000000 */
[----:B------:R-:W-:Y:S01]  /*228d0*/  ISETP.GE.AND P1, PT, R4, UR8, PT ;  /* 0x0000000804007c0c */ /* 0x000fe2000bf26270 */
[----:B------:R-:W-:Y:S01]  /*228e0*/  VIADD R4, R8, 0x28 ;  /* 0x0000002808047836 */ /* 0x000fe20000000000 */
[----:B------:R-:W-:Y:S01]  /*228f0*/  ISETP.GE.AND P2, PT, R0, UR8, PT ;  /* 0x0000000800007c0c */ /* 0x000fe2000bf46270 */
[----:B------:R-:W-:Y:S01]  /*22900*/  VIADD R0, R8, 0x20 ;  /* 0x0000002008007836 */ /* 0x000fe20000000000 */
[----:B------:R-:W-:-:S02]  /*22910*/  ISETP.GE.AND P0, PT, R6, UR8, PT ;  /* 0x0000000806007c0c */ /* 0x000fc4000bf06270 */
[----:B------:R-:W-:Y:S02]  /*22920*/  LEA.HI.X.SX32 R7, R7, R11, 0x1, P3 ;  /* 0x0000000b07077211 */ /* 0x000fe400018f0eff */
[----:B------:R-:W-:Y:S02]  /*22930*/  LEA R6, P3, R10, UR4, 0x2 ;  /* 0x000000040a067c11 */ /* 0x000fe4000f8610ff */
[----:B------:R-:W-:Y:S01]  /*22940*/  ISETP.GE.AND P6, PT, R0, UR8, PT ;  /* 0x0000000800007c0c */ /* 0x000fe2000bfc6270 */
[----:B------:R-:W-:Y:S01]  /*22950*/  VIADD R0, R8, 0x30 ;  /* 0x0000003008007836 */ /* 0x000fe20000000000 */
[----:B------:R-:W-:Y:S01]  /*22960*/  ISETP.GE.AND P5, PT, R4, UR8, PT ;  /* 0x0000000804007c0c */ /* 0x000fe2000bfa6270 */
[----:B------:R-:W-:Y:S01]  /*22970*/  VIADD R4, R8, 0x38 ;  /* 0x0000003808047836 */ /* 0x000fe20000000000 */
[----:B------:R-:W-:Y:S02]  /*22980*/  LEA.HI.X R7, R10, UR5, R7, 0x2, P3 ;  /* 0x000000050a077c11 */ /* 0x000fe400098f1407 */
[----:B------:R-:W-:-:S02]  /*22990*/  ISETP.GE.AND P3, PT, R8, UR8, PT ;  /* 0x0000000808007c0c */ /* 0x000fc4000bf66270 */
[----:B------:R1:W1:Y:S01]  /*229a0*/  LDS.128 R8, [R5+0x8000] ;  /* 0x0080000005087984 */ /* 0x0002620000000c00 */
[----:B------:R-:W-:Y:S01]  /*229b0*/  ISETP.GE.AND P4, PT, R0, UR8, PT ;  /* 0x0000000800007c0c */ /* 0x000fe2000bf86270 */
[----:B------:R-:W-:-:S09]  /*229c0*/  VIADD R0, R2, 0x40 ;  /* 0x0000004002007836 */ /* 0x000fd20000000000 */
[----:B------:R-:W-:Y:S05]  /*229d0*/  @P3 BRA `(.L_x_7107) ;  /* 0x0000000000243947 */ /* 0x000fea0003800000 */
[----:B------:R-:W-:Y:S01]  /*229e0*/  ULDC UR4, c[0x0][0x2d0] ;  /* 0x0000b40000047ab9 */ /* 0x000fe20000000800 */
[----:B------:R-:W-:Y:S01]  /*229f0*/  VIADD R32, R0, 0x40 ;  /* 0x0000004000207836 */ /* 0x000fe20000000000 */
[----:B------:R-:W-:-:S13]  /*22a00*/  ISETP.GE.AND P3, PT, R2, UR4, PT ;  /* 0x0000000402007c0c */ /* 0x000fda000bf66270 */
[----:B---3--:R3:W-:Y:S04]  /*22a10*/  @!P3 STG.E.64 desc[UR6][R6.64], R28 ;  /* 0x0000001c0600b986 */ /* 0x0087e8000c101b06 */
[----:B------:R3:W-:Y:S01]  /*22a20*/  @!P3 STG.E.64 desc[UR6][R6.64+0x8], R30 ;  /* 0x0000081e0600b986 */ /* 0x0007e2000c101b06 */
[----:B------:R-:W-:-:S13]  /*22a30*/  ISETP.GE.AND P3, PT, R0, UR4, PT ;  /* 0x0000000400007c0c */ /* 0x000fda000bf66270 */
[----:B----4-:R3:W-:Y:S01]  /*22a40*/  @!P3 STG.E.128 desc[UR6][R6.64+0x100], R12 ;  /* 0x0001000c0600b986 */ /* 0x0107e2000c101d06 */
[----:B------:R-:W-:-:S13]  /*22a50*/  ISETP.GE.AND P3, PT, R32, UR4, PT ;  /* 0x0000000420007c0c */ /* 0x000fda000bf66270 */
[----:B-1----:R3:W-:Y:S02]  /*22a60*/  @!P3 STG.E.128 desc[UR6][R6.64+0x200], R8 ;  /* 0x000200080600b986 */ /* 0x0027e4000c101d06 */
.L_x_7107:
[----:B------:R-:W-:Y:S05]  /*22a70*/  BSYNC B0 ;  /* 0x0000000000007941 */ /* 0x000fea0003800000 */
.L_x_7106:
[----:B---3--:R3:W2:Y:S01]  /*22a80*/  LDS.128 R28, [R5+0x800] ;  /* 0x00080000051c7984 */ /* 0x0086a20000000c00 */
[----:B------:R-:W-:Y:S01]  /*22a90*/  BSSY B0, `(.L_x_7108) ;  /* 0x000000d000007945 */ /* 0x000fe20003800000 */
[----:B------:R-:W-:Y:S02]  /*22aa0*/  ISETP.GE.AND P3, PT, R4, UR8, PT ;  /* 0x0000000804007c0c */ /* 0x000fe4000bf66270 */
[----:B----4-:R3:W4:Y:S04]  /*22ab0*/  LDS.128 R12, [R5+0x4800] ;  /* 0x00480000050c7984 */ /* 0x0107280000000c00 */
[----:B-1----:R3:W1:Y:S01]  /*22ac0*/  LDS.128 R8, [R5+0x8800] ;  /* 0x0088000005087984 */ /* 0x0026620000000c00 */
[----:B------:R-:W-:Y:S06]  /*22ad0*/  @P0 BRA `(.L_x_7109) ;  /* 0x0000000000200947 */ /* 0x000fec0003800000 */
[----:B------:R-:W-:Y:S01]  /*22ae0*/  ULDC UR4, c[0x0][0x2d0] ;  /* 0x0000b40000047ab9 */ /* 0x000fe20000000800 */
[----:B------:R-:W-:Y:S01]  /*22af0*/  VIADD R4, R0, 0x40 ;  /* 0x0000004000047836 */ /* 0x000fe20000000000 */
[----:B------:R-:W-:-:S13]  /*22b00*/  ISETP.GE.AND P0, PT, R2, UR4, PT ;  /* 0x0000000402007c0c */ /* 0x000fda000bf06270 */
[----:B--2---:R2:W-:Y:S01]  /*22b10*/  @!P0 STG.E.128 desc[UR6][R6.64+0x1800], R28 ;  /* 0x0018001c06008986 */ /* 0x0045e2000c101d06 */
[----:B------:R-:W-:-:S13]  /*22b20*/  ISETP.GE.AND P0, PT, R0, UR4, PT ;  /* 0x0000000400007c0c */ /* 0x000fda000bf06270 */
[----:B----4-:R2:W-:Y:S01]  /*22b30*/  @!P0 STG.E.128 desc[UR6][R6.64+0x1900], R12 ;  /* 0x0019000c06008986 */ /* 0x0105e2000c101d06 */
[----:B------:R-:W-:-:S13]  /*22b40*/  ISETP.GE.AND P0, PT, R4, UR4, PT ;  /* 0x0000000404007c0c */ /* 0x000fda000bf06270 */
[----:B-1----:R2:W-:Y:S02]  /*22b50*/  @!P0 STG.E.128 desc[UR6][R6.64+0x1a00], R8 ;  /* 0x001a000806008986 */ /* 0x0025e4000c101d06 */
.L_x_7109:
[----:B------:R-:W-:Y:S05]  /*22b60*/  BSYNC B0 ;  /* 0x0000000000007941 */ /* 0x000fea0003800000 */
.L_x_7108:
[----:B--2---:R2:W2:Y:S01]  /*22b70*/  LDS.128 R28, [R5+0x1000] ;  /* 0x00100000051c7984 */ /* 0x0044a20000000c00 */
[----:B------:R-:W-:Y:S03]  /*22b80*/  BSSY B0, `(.L_x_7110) ;  /* 0x000000c000007945 */ /* 0x000fe60003800000 */
[----:B----4-:R4:W2:Y:S04]  /*22b90*/  LDS.128 R12, [R5+0x5000] ;  /* 0x00500000050c7984 */ /* 0x0108a80000000c00 */
        /* <DEDUP_REMOVED lines=10> */
.L_x_7111:
[----:B------:R-:W-:Y:S05]  /*22c40*/  BSYNC B0 ;  /* 0x0000000000007941 */ /* 0x000fea0003800000 */
.L_x_7110:
        /* <DEDUP_REMOVED lines=13> */
.L_x_7113:
[----:B------:R-:W-:Y:S05]  /*22d20*/  BSYNC B0 ;  /* 0x0000000000007941 */ /* 0x000fea0003800000 */
.L_x_7112:
        /* <DEDUP_REMOVED lines=13> */
.L_x_7115:
[----:B------:R-:W-:Y:S05]  /*22e00*/  BSYNC B0 ;  /* 0x0000000000007941 */ /* 0x000fea0003800000 */
.L_x_7114:
        /* <DEDUP_REMOVED lines=13> */
.L_x_7117:
[----:B------:R-:W-:Y:S05]  /*22ee0*/  BSYNC B0 ;  /* 0x0000000000007941 */ /* 0x000fea0003800000 */
.L_x_7116:
        /* <DEDUP_REMOVED lines=13> */
.L_x_7119:
[----:B------:R-:W-:Y:S05]  /*22fc0*/  BSYNC B0 ;  /* 0x0000000000007941 */ /* 0x000fea0003800000 */
.L_x_7118:
        /* <DEDUP_REMOVED lines=11> */
.L_x_7120:
        /* <DEDUP_REMOVED lines=16> */
.L_x_7494:


//--------------------- .text._ZN5flash24flash_fwd_splitkv_kernelI23Flash_fwd_kernel_traitsILi192ELi64ELi64ELi4ELb0ELb0EN7cutlass6half_tE19Flash_kernel_traitsILi192ELi64ELi64ELi4ES3_EELb0ELb1ELb1ELb0ELb0ELb1ELb1ELb1EEEvNS_16Flash_fwd_paramsE --------------------------
	.section	.text._ZN5flash24flash_fwd_splitkv_kernelI23Flash_fwd_kernel_traitsILi192ELi64ELi64ELi4ELb0ELb0EN7cutlass6half_tE19Flash_kernel_traitsILi192ELi64ELi64ELi4ES3_EELb0ELb1ELb1ELb0ELb0ELb1ELb1ELb1EEEvNS_16Flash_fwd_paramsE,"ax",@progbits
	.align	128
        .global         _ZN5flash24flash_fwd_splitkv_kernelI23Flash_fwd_kernel_traitsILi192ELi64ELi64ELi4ELb0ELb0EN7cutlass6half_tE19Flash_kernel_traitsILi192ELi64ELi64ELi4ES3_EELb0ELb1ELb1ELb0ELb0ELb1ELb1ELb1EEEvNS_16Flash_fwd_paramsE
        .type           _ZN5flash24flash_fwd_splitkv_kernelI23Flash_fwd_kernel_traitsILi192ELi64ELi64ELi4ELb0ELb0EN7cutlass6half_tE19Flash_kernel_traitsILi192ELi64ELi64ELi4ES3_EELb0ELb1ELb1ELb0ELb0ELb1ELb1ELb1EEEvNS_16Flash_fwd_paramsE,@function
        .size           _ZN5flash24flash_fwd_splitkv_kernelI23Flash_fwd_kernel_traitsILi192ELi64ELi64ELi4ELb0ELb0EN7cutlass6half_tE19Flash_kernel_traitsILi192ELi64ELi64ELi4ES3_EELb0ELb1ELb1ELb0ELb0ELb1ELb1ELb1EEEvNS_16Flash_fwd_paramsE,(.L_x_7433 - _ZN5flash24flash_fwd_splitkv_kernelI23Flash_fwd_kernel_traitsILi192ELi64ELi64ELi4ELb0ELb0EN7cutlass6half_tE19Flash_kernel_traitsILi192ELi64ELi64ELi4ES3_EELb0ELb1ELb1ELb0ELb0ELb1ELb1ELb1EEEvNS_16Flash_fwd_paramsE)
        .other          _ZN5flash24flash_fwd_splitkv_kernelI23Flash_fwd_kernel_traitsILi192ELi64ELi64ELi4ELb0ELb0EN7cutlass6half_tE19Flash_kernel_traitsILi192ELi64ELi64ELi4ES3_EELb0ELb1ELb1ELb0ELb0ELb1ELb1ELb1EEEvNS_16Flash_fwd_paramsE,@"STO_CUDA_ENTRY STV_DEFAULT"
_ZN5flash24flash_fwd_splitkv_kernelI23Flash_fwd_kernel_traitsILi192ELi64ELi64ELi4ELb0ELb0EN7cutlass6half_tE19Flash_kernel_traitsILi192ELi64ELi64ELi4ES3_EELb0ELb1ELb1ELb0ELb0ELb1ELb1ELb1EEEvNS_16Flash_fwd_paramsE:
.text._ZN5flash24flash_fwd_splitkv_kernelI23Flash_fwd_kernel_traitsILi192ELi64ELi64ELi4ELb0ELb0EN7cutlass6half_tE19Flash_kernel_traitsILi192ELi64ELi64ELi4ES3_EELb0ELb1ELb1ELb0ELb0ELb1ELb1ELb1EEEvNS_16Flash_fwd_paramsE:
[----:B------:R-:W-:Y:S08]  /*0000*/  LDC R1, c[0x0][0x28] ;  /* 0x00000a00ff017b82 */ /* 0x000ff00000000800 */
[----:B------:R-:W1:Y:S01]  /*0010*/  LDC R3, c[0x0][0x270] ;  /* 0x00009c00ff037b82 */ /* 0x000e620000000800 */
[----:B------:R-:W2:Y:S01]  /*0020*/  S2R R215, SR_CTAID.X ;  /* 0x0000000000d77919 */ /* 0x000ea20000002500 */
[----:B------:R-:W-:Y:S01]  /*0030*/  BSSY B4, `(.L_x_7121) ;  /* 0x000001b000047945 */ /* 0x000fe20003800000 */
[----:B------:R-:W-:-:S05]  /*0040*/  MOV R214, 0x1e0 ;  /* 0x000001e000d67802 */ /* 0x000fca0000000f00 */
[----:B------:R-:W3:Y:S08]  /*0050*/  S2UR UR4, SR_CTAID.Z ;  /* 0x00000000000479c3 */ /* 0x000ef00000002700 */
[----:B------:R-:W4:Y:S01]  /*0060*/  S2UR UR8, SR_CTAID.Y ;  /* 0x00000000000879c3 */ /* 0x000f220000002600 */
[----:B-1----:R-:W1:Y:S01]  /*0070*/  I2F.U32.RP R2, R3 ;  /* 0x0000000300027306 */ /* 0x002e620000209000 */
[----:B------:R-:W-:-:S06]  /*0080*/  ISETP.NE.U32.AND P0, PT, R3, RZ, PT ;  /* 0x000000ff0300720c */ /* 0x000fcc0003f05070 */
[----:B------:R-:W2:Y:S01]  /*0090*/  LDC.64 R16, c[0x0][0x198] ;  /* 0x00006600ff107b82 */ /* 0x000ea20000000a00 */
[----:B-1----:R-:W1:Y:S02]  /*00a0*/  MUFU.RCP R4, R2 ;  /* 0x0000000200047308 */ /* 0x002e640000001000 */
[----:B-1----:R-:W-:-:S06]  /*00b0*/  VIADD R4, R4, 0xffffffe ;  /* 0x0ffffffe04047836 */ /* 0x002fcc0000000000 */
[----:B------:R-:W1:Y:S02]  /*00c0*/  F2I.FTZ.U32.TRUNC.NTZ R5, R4 ;  /* 0x0000000400057305 */ /* 0x000e64000021f000 */
[----:B-1----:R-:W-:Y:S01]  /*00d0*/  IMAD.MOV R0, RZ, RZ, -R5 ;  /* 0x000000ffff007224 */ /* 0x002fe200078e0a05 */
[----:B------:R-:W-:-:S03]  /*00e0*/  MOV R4, RZ ;  /* 0x000000ff00047202 */ /* 0x000fc60000000f00 */
[----:B------:R-:W-:-:S04]  /*00f0*/  IMAD R7, R0, R3, RZ ;  /* 0x0000000300077224 */ /* 0x000fc800078e02ff */
[----:B------:R-:W-:Y:S02]  /*0100*/  IMAD.HI.U32 R7, R5, R7, R4 ;  /* 0x0000000705077227 */ /* 0x000fe400078e0004 */
[----:B------:R-:W1:Y:S04]  /*0110*/  LDC R4, c[0x0][0x10] ;  /* 0x00000400ff047b82 */ /* 0x000e680000000800 */
[----:B---3--:R-:W-:-:S04]  /*0120*/  IMAD.HI.U32 R217, R7, UR4, RZ ;  /* 0x0000000407d97c27 */ /* 0x008fc8000f8e00ff */
[----:B------:R-:W-:-:S04]  /*0130*/  IMAD.MOV R0, RZ, RZ, -R217 ;  /* 0x000000ffff007224 */ /* 0x000fc800078e0ad9 */
[----:B------:R-:W-:-:S05]  /*0140*/  IMAD R0, R3, R0, UR4 ;  /* 0x0000000403007e24 */ /* 0x000fca000f8e0200 */
[----:B------:R-:W-:-:S13]  /*0150*/  ISETP.GE.U32.AND P2, PT, R0, R3, PT ;  /* 0x000000030000720c */ /* 0x000fda0003f46070 */
[----:B------:R-:W-:Y:S01]  /*0160*/  @P2 IADD3 R0, R0, -R3, RZ ;  /* 0x8000000300002210 */ /* 0x000fe20007ffe0ff */
[----:B------:R-:W-:-:S03]  /*0170*/  @P2 VIADD R217, R217, 0x1 ;  /* 0x00000001d9d92836 */ /* 0x000fc60000000000 */
[----:B------:R-:W-:-:S13]  /*0180*/  ISETP.GE.U32.AND P1, PT, R0, R3, PT ;  /* 0x000000030000720c */ /* 0x000fda0003f26070 */
[----:B------:R-:W-:Y:S02]  /*0190*/  @P1 IADD3 R217, R217, 0x1, RZ ;  /* 0x00000001d9d91810 */ /* 0x000fe40007ffe0ff */
[----:B------:R-:W-:-:S04]  /*01a0*/  @!P0 LOP3.LUT R217, RZ, R3, RZ, 0x33, !PT ;  /* 0x00000003ffd98212 */ /* 0x000fc800078e33ff */
[----:B------:R-:W-:-:S05]  /*01b0*/  IADD3 R218, -R217, RZ, RZ ;  /* 0x000000ffd9da7210 */ /* 0x000fca0007ffe1ff */
[----:B-12-4-:R-:W-:Y:S02]  /*01c0*/  IMAD R218, R3, R218, UR4 ;  /* 0x0000000403da7e24 */ /* 0x016fe4000f8e02da */
[----:B------:R-:W-:Y:S05]  /*01d0*/  CALL.REL.NOINC `($_ZN5flash24flash_fwd_splitkv_kernelI23Flash_fwd_kernel_traitsILi192ELi64ELi64ELi4ELb0ELb0EN7cutlass6half_tE19Flash_kernel_traitsILi192ELi64ELi64ELi4ES3_EELb0ELb1ELb1ELb0ELb0ELb1ELb1ELb1EEEvNS_16Flash_fwd_paramsE$_ZN5flash30compute_attn_1rowblock_splitkvI23Flash_fwd_kernel_traitsILi192ELi64ELi64ELi4ELb0ELb0EN7cutlass6half_tE19Flash_kernel_traitsILi192ELi64ELi64ELi4ES3_EELb0ELb1ELb1ELb0ELb0ELb1ELb1ELb1ENS_16Flash_fwd_paramsEEEvRKT8_iiiii) ;  /* 0x0000000000087944 */ /* 0x000fea0003c00000 */
[----:B------:R-:W-:Y:S05]  /*01e0*/  BSYNC B4 ;  /* 0x0000000000047941 */ /* 0x000fea0003800000 */
.L_x_7121:
[----:B------:R-:W-:Y:S05]  /*01f0*/  EXIT ;  /* 0x000000000000794d */ /* 0x000fea0003800000 */
        .type           $_ZN5flash24flash_fwd_splitkv_kernelI23Flash_fwd_kernel_traitsILi192ELi64ELi64ELi4ELb0ELb0EN7cutlass6half_tE19Flash_kernel_traitsILi192ELi64ELi64ELi4ES3_EELb0ELb1ELb1ELb0ELb0ELb1ELb1ELb1EEEvNS_16Flash_fwd_paramsE$_ZN5flash30compute_attn_1rowblock_splitkvI23Flash_fwd_kernel_traitsILi192ELi64ELi64ELi4ELb0ELb0EN7cutlass6half_tE19Flash_kernel_traitsILi192ELi64ELi64ELi4ES3_EELb0ELb1ELb1ELb0ELb0ELb1ELb1ELb1ENS_16Flash_fwd_paramsEEEvRKT8_iiiii,@function
        .size           $_ZN5flash24flash_fwd_splitkv_kernelI23Flash_fwd_kernel_traitsILi192ELi64ELi64ELi4ELb0ELb0EN7cutlass6half_tE19Flash_kernel_traitsILi192ELi64ELi64ELi4ES3_EELb0ELb1ELb1ELb0ELb0ELb1ELb1ELb1EEEvNS_16Flash_fwd_paramsE$_ZN5flash30compute_attn_1rowblock_splitkvI23Flash_fwd_kernel_traitsILi192ELi64ELi64ELi4ELb0ELb0EN7cutlass6half_tE19Flash_kernel_traitsILi192ELi64ELi64ELi4ES3_EELb0ELb1ELb1ELb0ELb0ELb1ELb1ELb1ENS_16Flash_fwd_paramsEEEvRKT8_iiiii,(.L_x_7433 - $_ZN5flash24flash_fwd_splitkv_kernelI23Flash_fwd_kernel_traitsILi192ELi64ELi64ELi4ELb0ELb0EN7cutlass6half_tE19Flash_kernel_traitsILi192ELi64ELi64ELi4ES3_EELb0ELb1ELb1ELb0ELb0ELb1ELb1ELb1EEEvNS_16Flash_fwd_paramsE$_ZN5flash30compute_attn_1rowblock_splitkvI23Flash_fwd_kernel_traitsILi192ELi64ELi64ELi4ELb0ELb0EN7cutlass6half_tE19Flash_kernel_traitsILi192ELi64ELi64ELi4ES3_EELb0ELb1ELb1ELb0ELb0ELb1ELb1ELb1ENS_16Flash_fwd_paramsEEEvRKT8_iiiii)
$_ZN5flash24flash_fwd_splitkv_kernelI23Flash_fwd_kernel_traitsILi192ELi64ELi64ELi4ELb0ELb0EN7cutlass6half_tE19Flash_kernel_traitsILi192ELi64ELi64ELi4ES3_EELb0ELb1ELb1ELb0ELb0ELb1ELb1ELb1EEEvNS_16Flash_fwd_paramsE$_ZN5flash30compute_attn_1rowblock_splitkvI23Flash_fwd_kernel_traitsILi192ELi64ELi64ELi4ELb0ELb0EN7cutlass6half_tE19Flash_kernel_traitsILi192ELi64ELi64ELi4ES3_EELb0ELb1ELb1ELb0ELb0ELb1ELb1ELb1ENS_16Flash_fwd_paramsEEEvRKT8_iiiii:
[----:B------:R-:W-:Y:S02]  /*0200*/  ULDC.64 UR6, c[0x0][0x208] ;  /* 0x0000820000067ab9 */ /* 0x000fe40000000a00 */
[----:B------:R-:W2:Y:S04]  /*0210*/  LD.E.64 R8, desc[UR6][R16.64+0xe0] ;  /* 0x0000e00610087980 */ /* 0x000ea8000c101b00 */
[----:B------:R-:W3:Y:S01]  /*0220*/  LD.E.64 R20, desc[UR6][R16.64+0xf0] ;  /* 0x0000f00610147980 */ /* 0x000ee2000c101b00 */
[----:B------:R-:W-:-:S03]  /*0230*/  IMAD.MOV.U32 R18, RZ, RZ, -0x1 ;  /* 0xffffffffff127424 */ /* 0x000fc600078e00ff */
[----:B------:R-:W4:Y:S01]  /*0240*/  LD.E.64 R6, desc[UR6][R16.64+0xe8] ;  /* 0x0000e80610067980 */ /* 0x000f22000c101b00 */
[----:B------:R-:W-:Y:S01]  /*0250*/  IMAD.MOV.U32 R12, RZ, RZ, RZ ;  /* 0x000000ffff0c7224 */ /* 0x000fe200078e00ff */
[----:B--2---:R-:W-:-:S04]  /*0260*/  ISETP.NE.U32.AND P0, PT, R8, RZ, PT ;  /* 0x000000ff0800720c */ /* 0x004fc80003f05070 */
[----:B------:R-:W-:Y:S01]  /*0270*/  ISETP.NE.AND.EX P0, PT, R9, RZ, PT, P0 ;  /* 0x000000ff0900720c */ /* 0x000fe20003f05300 */
[----:B------:R-:W-:-:S12]  /*0280*/  IMAD.WIDE R8, R217, 0x4, R8 ;  /* 0x00000004d9087825 */ /* 0x000fd800078e0208 */
[----:B------:R-:W2:Y:S04]  /*0290*/  @P0 LD.E R18, desc[UR6][R8.64] ;  /* 0x0000000608120980 */ /* 0x000ea8000c101900 */
[----:B------:R-:W2:Y:S01]  /*02a0*/  @P0 LD.E R3, desc[UR6][R8.64+0x4] ;  /* 0x0000040608030980 */ /* 0x000ea2000c101900 */
[----:B---3--:R-:W-:-:S04]  /*02b0*/  ISETP.NE.U32.AND P1, PT, R20, RZ, PT ;  /* 0x000000ff1400720c */ /* 0x008fc80003f25070 */
[----:B------:R-:W-:Y:S01]  /*02c0*/  ISETP.NE.AND.EX P1, PT, R21, RZ, PT, P1 ;  /* 0x000000ff1500720c */ /* 0x000fe20003f25310 */
[----:B------:R-:W-:-:S12]  /*02d0*/  IMAD.WIDE R20, R217, 0x4, R20 ;  /* 0x00000004d9147825 */ /* 0x000fd800078e0214 */
[----:B------:R1:W5:Y:S01]  /*02e0*/  @P1 LD.E R12, desc[UR6][R20.64] ;  /* 0x00000006140c1980 */ /* 0x000362000c101900 */
[----:B------:R-:W-:Y:S01]  /*02f0*/  BSSY B0, `(.L_x_7122) ;  /* 0x000000c000007945 */ /* 0x000fe20003800000 */
[----:B------:R-:W-:Y:S01]  /*0300*/  IMAD.MOV.U32 R13, RZ, RZ, -0x1 ;  /* 0xffffffffff0d7424 */ /* 0x000fe200078e00ff */
[----:B--2---:R-:W-:-:S06]  /*0310*/  @P0 IADD3 R216, R3, -R18, RZ ;  /* 0x8000001203d80210 */ /* 0x004fcc0007ffe0ff */
[----:B------:R1:W5:Y:S01]  /*0320*/  @!P0 LD.E R216, desc[UR6][R16.64+0xb4] ;  /* 0x0000b40610d88980 */ /* 0x000362000c101900 */
[----:B----4-:R-:W-:-:S04]  /*0330*/  ISETP.NE.U32.AND P0, PT, R6, RZ, PT ;  /* 0x000000ff0600720c */ /* 0x010fc80003f05070 */
[----:B------:R-:W-:Y:S01]  /*0340*/  ISETP.NE.AND.EX P0, PT, R7, RZ, PT, P0 ;  /* 0x000000ff0700720c */ /* 0x000fe20003f05300 */
[----:B------:R-:W-:-:S12]  /*0350*/  IMAD.WIDE R2, R217, 0x4, R6 ;  /* 0x00000004d9027825 */ /* 0x000fd800078e0206 */
[----:B------:R-:W-:Y:S05]  /*0360*/  @!P0 BRA `(.L_x_7123) ;  /* 0x0000000000108947 */ /* 0x000fea0003800000 */
[----:B------:R-:W2:Y:S02]  /*0370*/  LD.E.U8 R0, desc[UR6][R16.64+0x1b2] ;  /* 0x0001b20610007980 */ /* 0x000ea4000c101100 */
[----:B--2---:R-:W-:-:S13]  /*0380*/  ISETP.NE.AND P2, PT, R0, RZ, PT ;  /* 0x000000ff0000720c */ /* 0x004fda0003f45270 */
[----:B------:R-:W-:Y:S05]  /*0390*/  @!P2 BRA `(.L_x_7123) ;  /* 0x000000000004a947 */ /* 0x000fea0003800000 */
[----:B------:R2:W5:Y:S02]  /*03a0*/  LD.E R13, desc[UR6][R2.64] ;  /* 0x00000006020d7980 */ /* 0x000564000c101900 */
.L_x_7123:
[----:B------:R-:W-:Y:S05]  /*03b0*/  BSYNC B0 ;  /* 0x0000000000007941 */ /* 0x000fea0003800000 */
.L_x_7122:
[----:B------:R-:W-:Y:S04]  /*03c0*/  BSSY B0, `(.L_x_7124) ;  /* 0x0000009000007945 */ /* 0x000fe80003800000 */
[----:B------:R-:W-:Y:S05]  /*03d0*/  @!P0 BRA `(.L_x_7125) ;  /* 0x0000000000188947 */ /* 0x000fea0003800000 */
[----:B------:R-:W3:Y:S02]  /*03e0*/  LD.E.U8 R0, desc[UR6][R16.64+0x1b2] ;  /* 0x0001b20610007980 */ /* 0x000ee4000c101100 */
[----:B---3--:R-:W-:-:S13]  /*03f0*/  ISETP.NE.AND P0, PT, R0, RZ, PT ;  /* 0x000000ff0000720c */ /* 0x008fda0003f05270 */
[----:B------:R-:W3:Y:S02]  /*0400*/  @P0 LD.E R0, desc[UR6][R2.64+0x4] ;  /* 0x0000040602000980 */ /* 0x000ee4000c101900 */
[----:B---3-5:R-:W-:-:S06]  /*0410*/  @P0 IADD3 R87, R0, -R13, RZ ;  /* 0x8000000d00570210 */ /* 0x028fcc0007ffe0ff */
[----:B------:R4:W5:Y:S01]  /*0420*/  @!P0 LD.E R87, desc[UR6][R2.64] ;  /* 0x0000000602578980 */ /* 0x000962000c101900 */
[----:B------:R-:W-:Y:S05]  /*0430*/  BRA `(.L_x_7126) ;  /* 0x0000000000047947 */ /* 0x000fea0003800000 */
.L_x_7125:
[----:B------:R3:W5:Y:S02]  /*0440*/  LD.E R87, desc[UR6][R16.64+0xb8] ;  /* 0x0000b80610577980 */ /* 0x000764000c101900 */
.L_x_7126:
[----:B------:R-:W-:Y:S05]  /*0450*/  BSYNC B0 ;  /* 0x0000000000007941 */ /* 0x000fea0003800000 */
.L_x_7124:
[----:B--2-4-:R-:W2:Y:S01]  /*0460*/  LD.E.64 R2, desc[UR6][R16.64+0xf8] ;  /* 0x0000f80610027980 */ /* 0x014ea2000c101b00 */
[----:B------:R-:W-:Y:S01]  /*0470*/  BSSY B1, `(.L_x_7127) ;  /* 0x0000012000017945 */ /* 0x000fe20003800000 */
[----:B-----5:R-:W-:Y:S01]  /*0480*/  IMAD.IADD R87, R87, 0x1, -R12 ;  /* 0x0000000157577824 */ /* 0x020fe200078e0a0c */
[----:B--2---:R-:W-:-:S04]  /*0490*/  ISETP.NE.U32.AND P0, PT, R2, RZ, PT ;  /* 0x000000ff0200720c */ /* 0x004fc80003f05070 */
[----:B------:R-:W-:-:S13]  /*04a0*/  ISETP.NE.AND.EX P0, PT, R3, RZ, PT, P0 ;  /* 0x000000ff0300720c */ /* 0x000fda0003f05300 */
[----:B------:R-:W-:Y:S05]  /*04b0*/  @!P0 BRA `(.L_x_7128) ;  /* 0x0000000000108947 */ /* 0x000fea0003800000 */
[----:B------:R-:W-:-:S05]  /*04c0*/  IMAD.WIDE R2, R217, 0x4, R2 ;  /* 0x00000004d9027825 */ /* 0x000fca00078e0202 */
[----:B------:R-:W2:Y:S02]  /*04d0*/  LD.E R69, desc[UR6][R2.64] ;  /* 0x0000000602457980 */ /* 0x000ea4000c101900 */
[----:B--2---:R-:W-:Y:S01]  /*04e0*/  IADD3 R69, R69, -R12, RZ ;  /* 0x8000000c45457210 */ /* 0x004fe20007ffe0ff */
[----:B------:R-:W-:Y:S05]  /*04f0*/  BRA `(.L_x_7129) ;  /* 0x0000000000247947 */ /* 0x000fea0003800000 */
.L_x_7128:
[----:B------:R-:W2:Y:S01]  /*0500*/  LD.E.64 R2, desc[UR6][R16.64+0x108] ;  /* 0x0001080610027980 */ /* 0x000ea2000c101b00 */
[----:B------:R-:W-:Y:S01]  /*0510*/  BSSY B0, `(.L_x_7130) ;  /* 0x0000006000007945 */ /* 0x000fe20003800000 */
[----:B------:R-:W-:Y:S01]  /*0520*/  IMAD.MOV.U32 R0, RZ, RZ, RZ ;  /* 0x000000ffff007224 */ /* 0x000fe200078e00ff */
[----:B--2---:R-:W-:-:S04]  /*0530*/  ISETP.NE.U32.AND P0, PT, R2, RZ, PT ;  /* 0x000000ff0200720c */ /* 0x004fc80003f05070 */
[----:B------:R-:W-:-:S13]  /*0540*/  ISETP.NE.AND.EX P0, PT, R3, RZ, PT, P0 ;  /* 0x000000ff0300720c */ /* 0x000fda0003f05300 */
[----:B------:R-:W-:Y:S05]  /*0550*/  @!P0 BRA `(.L_x_7131) ;  /* 0x0000000000048947 */ /* 0x000fea0003800000 */
[----:B------:R2:W5:Y:S02]  /*0560*/  LD.E R0, desc[UR6][R16.64+0xbc] ;  /* 0x0000bc0610007980 */ /* 0x000564000c101900 */
.L_x_7131:
[----:B------:R-:W-:Y:S05]  /*0570*/  BSYNC B0 ;  /* 0x0000000000007941 */ /* 0x000fea0003800000 */
.L_x_7130:
[----:B-----5:R-:W-:Y:S02]  /*0580*/  IADD3 R69, R87, R0, RZ ;  /* 0x0000000057457210 */ /* 0x020fe40007ffe0ff */
.L_x_7129:
[----:B------:R-:W-:Y:S05]  /*0590*/  BSYNC B1 ;  /* 0x0000000000017941 */ /* 0x000fea0003800000 */
.L_x_7127:
[----:B------:R-:W-:Y:S01]  /*05a0*/  IMAD.SHL.U32 R67, R215, 0x40, RZ ;  /* 0x00000040d7437824 */ /* 0x000fe200078e00ff */
[----:B------:R-:W-:Y:S01]  /*05b0*/  MOV R2, R214 ;  /* 0x000000d600027202 */ /* 0x000fe20000000f00 */
[----:B------:R-:W-:-:S03]  /*05c0*/  IMAD.MOV.U32 R3, RZ, RZ, 0x0 ;  /* 0x00000000ff037424 */ /* 0x000fc600078e00ff */
[----:B------:R-:W-:-:S13]  /*05d0*/  ISETP.GT.AND P0, PT, R216, R67, PT ;  /* 0x00000043d800720c */ /* 0x000fda0003f04270 */
[----:B-123--:R-:W-:Y:S05]  /*05e0*/  @!P0 RET.REL.NODEC R2 `(_ZN5flash24flash_fwd_splitkv_kernelI23Flash_fwd_kernel_traitsILi192ELi64ELi64ELi4ELb0ELb0EN7cutlass6half_tE19Flash_kernel_traitsILi192ELi64ELi64ELi4ES3_EELb0ELb1ELb1ELb0ELb0ELb1ELb1ELb1EEEvNS_16Flash_fwd_paramsE) ;  /* 0xfffffff802848950 */ /* 0x00efea0003c3ffff */
[----:B------:R-:W2:Y:S04]  /*05f0*/  LD.E R0, desc[UR6][R16.64+0xb8] ;  /* 0x0000b80610007980 */ /* 0x000ea8000c101900 */
[----:B------:R-:W3:Y:S04]  /*0600*/  LD.E R5, desc[UR6][R16.64+0x184] ;  /* 0x0001840610057980 */ /* 0x000ee8000c101900 */
[----:B------:R-:W4:Y:S01]  /*0610*/  LD.E R6, desc[UR6][R16.64+0x188] ;  /* 0x0001880610067980 */ /* 0x000f22000c101900 */
[----:B------:R-:W-:Y:S02]  /*0620*/  IABS R3, R4 ;  /* 0x0000000400037213 */ /* 0x000fe40000000000 */
[----:B------:R-:W-:Y:S01]  /*0630*/  IADD3 R8, R69, R67, -R216 ;  /* 0x0000004345087210 */ /* 0x000fe20007ffe8d8 */
[----:B------:R-:W1:Y:S01]  /*0640*/  S2R R131, SR_TID.X ;  /* 0x0000000000837919 */ /* 0x000e620000002100 */
[----:B------:R-:W5:Y:S08]  /*0650*/  I2F.RP R2, R3 ;  /* 0x0000000300027306 */ /* 0x000f700000209400 */
[----:B-----5:R-:W5:Y:S02]  /*0660*/  MUFU.RCP R10, R2 ;  /* 0x00000002000a7308 */ /* 0x020f640000001000 */
[----:B-----5:R-:W-:-:S06]  /*0670*/  VIADD R10, R10, 0xffffffe ;  /* 0x0ffffffe0a0a7836 */ /* 0x020fcc0000000000 */
[----:B------:R5:W1:Y:S02]  /*0680*/  F2I.FTZ.U32.TRUNC.NTZ R11, R10 ;  /* 0x0000000a000b7305 */ /* 0x000a64000021f000 */
[----:B-----5:R-:W-:Y:S02]  /*0690*/  IMAD.MOV.U32 R10, RZ, RZ, RZ ;  /* 0x000000ffff0a7224 */ /* 0x020fe400078e00ff */
[----:B--2---:R-:W-:Y:S02]  /*06a0*/  VIADD R0, R0, 0x3f ;  /* 0x0000003f00007836 */ /* 0x004fe40000000000 */
[----:B---3--:R-:W-:-:S03]  /*06b0*/  IMAD.IADD R5, R8, 0x1, -R5 ;  /* 0x0000000108057824 */ /* 0x008fc600078e0a05 */
[----:B------:R-:W-:-:S04]  /*06c0*/  SHF.R.S32.HI R9, RZ, 0x1f, R0 ;  /* 0x0000001fff097819 */ /* 0x000fc80000011400 */
[----:B------:R-:W-:Y:S01]  /*06d0*/  LEA.HI R9, R9, R0, RZ, 0x6 ;  /* 0x0000000009097211 */ /* 0x000fe200078f30ff */
[----:B-1----:R-:W-:-:S03]  /*06e0*/  IMAD.MOV R0, RZ, RZ, -R11 ;  /* 0x000000ffff007224 */ /* 0x002fc600078e0a0b */
[-C--:B------:R-:W-:Y:S01]  /*06f0*/  LEA.HI.SX32 R9, R9, R4.reuse, 0x1a ;  /* 0x0000000409097211 */ /* 0x080fe200078fd2ff */
[----:B------:R-:W-:Y:S01]  /*0700*/  IMAD R7, R0, R3, RZ ;  /* 0x0000000300077224 */ /* 0x000fe200078e02ff */
[----:B------:R-:W-:-:S03]  /*0710*/  IABS R0, R4 ;  /* 0x0000000400007213 */ /* 0x000fc60000000000 */
[----:B------:R-:W-:Y:S02]  /*0720*/  VIADD R9, R9, 0xffffffff ;  /* 0xffffffff09097836 */ /* 0x000fe40000000000 */
[----:B------:R-:W-:-:S03]  /*0730*/  IMAD.HI.U32 R7, R11, R7, R10 ;  /* 0x000000070b077227 */ /* 0x000fc600078e000a */
[----:B------:R-:W-:Y:S01]  /*0740*/  IABS R2, R9 ;  /* 0x0000000900027213 */ /* 0x000fe20000000000 */
[----:B------:R-:W-:Y:S01]  /*0750*/  IMAD.MOV R0, RZ, RZ, -R0 ;  /* 0x000000ffff007224 */ /* 0x000fe200078e0a00 */
[----:B------:R-:W-:-:S03]  /*0760*/  LOP3.LUT R9, R9, R4, RZ, 0x3c, !PT ;  /* 0x0000000409097212 */ /* 0x000fc600078e3cff */
[----:B------:R-:W-:Y:S01]  /*0770*/  IMAD.HI.U32 R7, R7, R2, RZ ;  /* 0x0000000207077227 */ /* 0x000fe200078e00ff */
[----:B------:R-:W-:-:S03]  /*0780*/  ISETP.GE.AND P0, PT, R9, RZ, PT ;  /* 0x000000ff0900720c */ /* 0x000fc60003f06270 */
[----:B------:R-:W-:-:S05]  /*0790*/  IMAD R0, R7, R0, R2 ;  /* 0x0000000007007224 */ /* 0x000fca00078e0202 */
[----:B------:R-:W-:-:S13]  /*07a0*/  ISETP.GT.U32.AND P2, PT, R3, R0, PT ;  /* 0x000000000300720c */ /* 0x000fda0003f44070 */
[----:B------:R-:W-:Y:S02]  /*07b0*/  @!P2 IMAD.IADD R0, R0, 0x1, -R3 ;  /* 0x000000010000a824 */ /* 0x000fe400078e0a03 */
[----:B------:R-:W-:Y:S01]  /*07c0*/  @!P2 VIADD R7, R7, 0x1 ;  /* 0x000000010707a836 */ /* 0x000fe20000000000 */
[----:B------:R-:W-:Y:S02]  /*07d0*/  ISETP.NE.AND P2, PT, R4, RZ, PT ;  /* 0x000000ff0400720c */ /* 0x000fe40003f45270 */
[----:B------:R-:W-:Y:S01]  /*07e0*/  ISETP.GE.U32.AND P3, PT, R0, R3, PT ;  /* 0x000000030000720c */ /* 0x000fe20003f66070 */
[----:B------:R-:W-:Y:S01]  /*07f0*/  VIADD R0, R69, 0x3f ;  /* 0x0000003f45007836 */ /* 0x000fe20000000000 */
[----:B------:R-:W-:-:S04]  /*0800*/  IADD3 R3, -R216, 0x7f, R67 ;  /* 0x0000007fd8037810 */ /* 0x000fc80007ffe143 */
[----:B----4-:R-:W-:-:S07]  /*0810*/  IADD3 R3, R6, R3, R69 ;  /* 0x0000000306037210 */ /* 0x010fce0007ffe045 */
[----:B------:R-:W-:-:S04]  /*0820*/  @P3 VIADD R7, R7, 0x1 ;  /* 0x0000000107073836 */ /* 0x000fc80000000000 */
[----:B------:R-:W-:Y:S01]  /*0830*/  IMAD.MOV.U32 R2, RZ, RZ, R7 ;  /* 0x000000ffff027224 */ /* 0x000fe200078e0007 */
[----:B------:R-:W-:-:S03]  /*0840*/  SHF.R.S32.HI R7, RZ, 0x1f, R0 ;  /* 0x0000001fff077819 */ /* 0x000fc60000011400 */
[----:B------:R-:W-:Y:S01]  /*0850*/  @!P0 IMAD.MOV R2, RZ, RZ, -R2 ;  /* 0x000000ffff028224 */ /* 0x000fe200078e0a02 */
[----:B------:R-:W-:Y:S02]  /*0860*/  @!P2 LOP3.LUT R2, RZ, R4, RZ, 0x33, !PT ;  /* 0x00000004ff02a212 */ /* 0x000fe400078e33ff */
[----:B------:R-:W-:Y:S02]  /*0870*/  LEA.HI R7, R7, R0, RZ, 0x6 ;  /* 0x0000000007077211 */ /* 0x000fe400078f30ff */
[----:B------:R-:W-:Y:S01]  /*0880*/  SHF.R.S32.HI R4, RZ, 0x1f, R5 ;  /* 0x0000001fff047819 */ /* 0x000fe20000011405 */
[----:B------:R-:W-:Y:S01]  /*0890*/  IMAD R211, R2, UR8, RZ ;  /* 0x0000000802d37c24 */ /* 0x000fe2000f8e02ff */
[----:B------:R-:W-:Y:S02]  /*08a0*/  SHF.R.S32.HI R0, RZ, 0x1f, R3 ;  /* 0x0000001fff007819 */ /* 0x000fe40000011403 */
[----:B------:R-:W-:Y:S02]  /*08b0*/  SHF.R.S32.HI R7, RZ, 0x6, R7 ;  /* 0x00000006ff077819 */ /* 0x000fe40000011407 */
[----:B------:R-:W-:-:S02]  /*08c0*/  LEA.HI R4, R4, R5, RZ, 0x6 ;  /* 0x0000000504047211 */ /* 0x000fc400078f30ff */
[----:B------:R-:W-:Y:S02]  /*08d0*/  LEA.HI R0, R0, R3, RZ, 0x6 ;  /* 0x0000000300007211 */ /* 0x000fe400078f30ff */
[C---:B------:R-:W-:Y:S02]  /*08e0*/  VIADDMNMX R7, R211.reuse, R2, R7, PT ;  /* 0x00000002d3077246 */ /* 0x040fe40003800107 */
[----:B------:R-:W-:Y:S02]  /*08f0*/  SHF.R.S32.HI R4, RZ, 0x6, R4 ;  /* 0x00000006ff047819 */ /* 0x000fe40000011404 */
[----:B------:R-:W-:Y:S02]  /*0900*/  SHF.R.S32.HI R0, RZ, 0x6, R0 ;  /* 0x00000006ff007819 */ /* 0x000fe40000011400 */
[----:B------:R-:W-:Y:S02]  /*0910*/  VIMNMX R211, R211, R4, !PT ;  /* 0x00000004d3d37248 */ /* 0x000fe40007fe0100 */
[----:B------:R-:W-:-:S04]  /*0920*/  VIMNMX R134, R7, R0, PT ;  /* 0x0000000007867248 */ /* 0x000fc80003fe0100 */
[----:B------:R-:W-:-:S13]  /*0930*/  ISETP.GE.AND P0, PT, R211, R134, PT ;  /* 0x00000086d300720c */ /* 0x000fda0003f06270 */
[----:B------:R-:W-:Y:S05]  /*0940*/  @!P0 BRA `(.L_x_7132) ;  /* 0x0000000800488947 */ /* 0x000fea0003800000 */
[----:B------:R-:W2:Y:S04]  /*0950*/  LD.E.64 R2, desc[UR6][R16.64+0xb0] ;  /* 0x0000b00610027980 */ /* 0x000ea8000c101b00 */
[----:B------:R-:W3:Y:S04]  /*0960*/  LD.E R5, desc[UR6][R16.64+0x60] ;  /* 0x0000600610057980 */ /* 0x000ee8000c101900 */
[----:B------:R-:W4:Y:S04]  /*0970*/  LD.E R0, desc[UR6][R16.64+0xcc] ;  /* 0x0000cc0610007980 */ /* 0x000f28000c101900 */
[----:B------:R-:W4:Y:S04]  /*0980*/  LD.E.64 R6, desc[UR6][R16.64+0x78] ;  /* 0x0000780610067980 */ /* 0x000f28000c101b00 */
[----:B------:R-:W4:Y:S04]  /*0990*/  LD.E.64 R10, desc[UR6][R16.64+0xa8] ;  /* 0x0000a806100a7980 */ /* 0x000f28000c101b00 */
[----:B------:R1:W5:Y:S01]  /*09a0*/  LD.E R9, desc[UR6][R16.64+0xc0] ;  /* 0x0000c00610097980 */ /* 0x000362000c101900 */
[----:B------:R-:W-:Y:S01]  /*09b0*/  SHF.R.S32.HI R8, RZ, 0x1f, R131 ;  /* 0x0000001fff087819 */ /* 0x000fe20000011483 */
[----:B------:R-:W-:Y:S03]  /*09c0*/  BSSY B0, `(.L_x_7133) ;  /* 0x0000029000007945 */ /* 0x000fe60003800000 */
[----:B------:R-:W-:-:S04]  /*09d0*/  LEA.HI R8, R8, R131, RZ, 0x4 ;  /* 0x0000008308087211 */ /* 0x000fc800078f20ff */
[----:B------:R-:W-:Y:S02]  /*09e0*/  LOP3.LUT R4, R8, 0xfffffff0, RZ, 0xc0, !PT ;  /* 0xfffffff008047812 */ /* 0x000fe400078ec0ff */
[----:B------:R-:W-:-:S03]  /*09f0*/  SHF.R.S32.HI R8, RZ, 0x4, R8 ;  /* 0x00000004ff087819 */ /* 0x000fc60000011408 */
[----:B------:R-:W-:-:S04]  /*0a00*/  IMAD.IADD R4, R131, 0x1, -R4 ;  /* 0x0000000183047824 */ /* 0x000fc800078e0a04 */
[C---:B------:R-:W-:Y:S01]  /*0a10*/  IMAD.SHL.U32 R12, R4.reuse, 0x4, RZ ;  /* 0x00000004040c7824 */ /* 0x040fe200078e00ff */
[----:B------:R-:W-:-:S04]  /*0a20*/  ISETP.NE.AND P6, PT, R4, RZ, PT ;  /* 0x000000ff0400720c */ /* 0x000fc80003fc5270 */
[----:B------:R-:W-:-:S03]  /*0a30*/  SHF.R.S32.HI R13, RZ, 0x1f, R12 ;  /* 0x0000001fff0d7819 */ /* 0x000fc6000001140c */
[----:B------:R-:W-:-:S04]  /*0a40*/  IMAD.WIDE R14, R8, 0xc0, R12 ;  /* 0x000000c0080e7825 */ /* 0x000fc800078e020c */
[----:B--2---:R-:W-:-:S04]  /*0a50*/  IMAD R2, R2, UR8, R217 ;  /* 0x0000000802027c24 */ /* 0x004fc8000f8e02d9 */
[----:B---3--:R-:W-:-:S04]  /*0a60*/  IMAD R2, R2, R5, R218 ;  /* 0x0000000502027224 */ /* 0x008fc800078e02da */
[--C-:B------:R-:W-:Y:S02]  /*0a70*/  IMAD R3, R3, R2, R67.reuse ;  /* 0x0000000203037224 */ /* 0x100fe400078e0243 */
[----:B------:R-:W-:Y:S02]  /*0a80*/  IMAD.IADD R67, R216, 0x1, -R67 ;  /* 0x00000001d8437824 */ /* 0x000fe400078e0a43 */
[----:B----4-:R-:W-:Y:S02]  /*0a90*/  IMAD R0, R3, R0, RZ ;  /* 0x0000000003007224 */ /* 0x010fe400078e02ff */
[C---:B------:R-:W-:Y:S01]  /*0aa0*/  VIADD R2, R8.reuse, 0x8 ;  /* 0x0000000808027836 */ /* 0x040fe20000000000 */
[-C--:B------:R-:W-:Y:S02]  /*0ab0*/  ISETP.GE.AND P2, PT, R8, R67.reuse, PT ;  /* 0x000000430800720c */ /* 0x080fe40003f46270 */
[----:B------:R-:W-:Y:S02]  /*0ac0*/  IADD3 R5, P0, R0, R14, RZ ;  /* 0x0000000e00057210 */ /* 0x000fe40007f1e0ff */
[----:B------:R-:W-:-:S02]  /*0ad0*/  ISETP.GE.AND P5, PT, R2, R67, PT ;  /* 0x000000430200720c */ /* 0x000fc40003fa6270 */
[----:B------:R-:W-:Y:S02]  /*0ae0*/  LEA.HI.X.SX32 R0, R0, R15, 0x1, P0 ;  /* 0x0000000f00007211 */ /* 0x000fe400000f0eff */
[----:B------:R-:W-:Y:S02]  /*0af0*/  LEA R4, P1, R5, R6, 0x2 ;  /* 0x0000000605047211 */ /* 0x000fe400078210ff */
[----:B------:R-:W-:Y:S02]  /*0b00*/  SHF.R.S32.HI R15, RZ, 0x1f, R3 ;  /* 0x0000001fff0f7819 */ /* 0x000fe40000011403 */
[----:B------:R-:W-:Y:S02]  /*0b10*/  IADD3 R3, P0, R3, R8, RZ ;  /* 0x0000000803037210 */ /* 0x000fe40007f1e0ff */
[----:B------:R-:W-:Y:S01]  /*0b20*/  LEA.HI.X R5, R5, R7, R0, 0x2, P1 ;  /* 0x0000000705057211 */ /* 0x000fe200008f1400 */
[----:B------:R-:W-:Y:S01]  /*0b30*/  VIADD R0, R8, 0x10 ;  /* 0x0000001008007836 */ /* 0x000fe20000000000 */
[----:B------:R-:W-:Y:S01]  /*0b40*/  ISETP.GE.OR P4, PT, R2, R67, P6 ;  /* 0x000000430200720c */ /* 0x000fe20003786670 */
[C---:B------:R-:W-:Y:S01]  /*0b50*/  VIADD R2, R8.reuse, 0x18 ;  /* 0x0000001808027836 */ /* 0x040fe20000000000 */
[----:B------:R-:W-:-:S02]  /*0b60*/  LEA.HI.X.SX32 R15, R8, R15, 0x1, P0 ;  /* 0x0000000f080f7211 */ /* 0x000fc400000f0eff */
[C---:B------:R-:W-:Y:S01]  /*0b70*/  LEA R6, P1, R3.reuse, R10, 0x2 ;  /* 0x0000000a03067211 */ /* 0x040fe200078210ff */
[----:B------:R-:W-:Y:S01]  /*0b80*/  VIADD R10, R12, 0x40 ;  /* 0x000000400c0a7836 */ /* 0x000fe20000000000 */
[CC--:B------:R-:W-:Y:S02]  /*0b90*/  ISETP.GE.AND P0, PT, R0.reuse, R67.reuse, PT ;  /* 0x000000430000720c */ /* 0x0c0fe40003f06270 */
[----:B------:R-:W-:Y:S01]  /*0ba0*/  ISETP.GE.OR P3, PT, R0, R67, P6 ;  /* 0x000000430000720c */ /* 0x000fe20003766670 */
[----:B------:R-:W-:Y:S01]  /*0bb0*/  VIADD R0, R12, 0x80 ;  /* 0x000000800c007836 */ /* 0x000fe20000000000 */
[----:B------:R-:W-:Y:S02]  /*0bc0*/  LEA.HI.X R7, R3, R11, R15, 0x2, P1 ;  /* 0x0000000b03077211 */ /* 0x000fe400008f140f */
[----:B------:R-:W-:Y:S01]  /*0bd0*/  ISETP.GE.AND P1, PT, R2, R67, PT ;  /* 0x000000430200720c */ /* 0x000fe20003f26270 */
[----:B-1----:R-:W-:-:S12]  /*0be0*/  @P2 BRA `(.L_x_7134) ;  /* 0x0000000000182947 */ /* 0x002fd80003800000 */
[----:B-----5:R-:W-:-:S13]  /*0bf0*/  ISETP.GE.AND P2, PT, R12, R9, PT ;  /* 0x000000090c00720c */ /* 0x020fda0003f46270 */
[----:B------:R1:W-:Y:S01]  /*0c00*/  @!P2 ST.E.128 desc[UR6][R4.64], RZ ;  /* 0x000000ff0400a985 */ /* 0x0003e2000c101d06 */
[----:B------:R-:W-:-:S13]  /*0c10*/  ISETP.GE.AND P2, PT, R10, R9, PT ;  /* 0x000000090a00720c */ /* 0x000fda0003f46270 */
[----:B------:R1:W-:Y:S01]  /*0c20*/  @!P2 ST.E.128 desc[UR6][R4.64+0x100], RZ ;  /* 0x000100ff0400a985 */ /* 0x0003e2000c101d06 */
[----:B------:R-:W-:-:S13]  /*0c30*/  ISETP.GE.AND P2, PT, R0, R9, PT ;  /* 0x000000090000720c */ /* 0x000fda0003f46270 */
[----:B------:R1:W-:Y:S02]  /*0c40*/  @!P2 ST.E.128 desc[UR6][R4.64+0x200], RZ ;  /* 0x000200ff0400a985 */ /* 0x0003e4000c101d06 */
.L_x_7134:
[----:B------:R-:W-:Y:S05]  /*0c50*/  BSYNC B0 ;  /* 0x0000000000007941 */ /* 0x000fea0003800000 */
.L_x_7133:
[----:B------:R-:W-:Y:S01]  /*0c60*/  BSSY B0, `(.L_x_7135) ;  /* 0x000000a000007945 */ /* 0x000fe20003800000 */
[----:B------:R-:W-:Y:S02]  /*0c70*/  ISETP.GE.OR P2, PT, R2, R67, P6 ;  /* 0x000000430200720c */ /* 0x000fe40003746670 */
[----:B------:R-:W-:Y:S01]  /*0c80*/  IADD3 R16, R8, 0x20, RZ ;  /* 0x0000002008107810 */ /* 0x000fe20007ffe0ff */
[----:B------:R-:W-:Y:S05]  /*0c90*/  @P5 BRA `(.L_x_7136) ;  /* 0x0000000000185947 */ /* 0x000fea0003800000 */
[----:B-----5:R-:W-:-:S13]  /*0ca0*/  ISETP.GE.AND P5, PT, R12, R9, PT ;  /* 0x000000090c00720c */ /* 0x020fda0003fa6270 */
[----:B------:R2:W-:Y:S01]  /*0cb0*/  @!P5 ST.E.128 desc[UR6][R4.64+0x1800], RZ ;  /* 0x001800ff0400d985 */ /* 0x0005e2000c101d06 */
[----:B------:R-:W-:-:S13]  /*0cc0*/  ISETP.GE.AND P5, PT, R10, R9, PT ;  /* 0x000000090a00720c */ /* 0x000fda0003fa6270 */
[----:B------:R2:W-:Y:S01]  /*0cd0*/  @!P5 ST.E.128 desc[UR6][R4.64+0x1900], RZ ;  /* 0x001900ff0400d985 */ /* 0x0005e2000c101d06 */
[----:B------:R-:W-:-:S13]  /*0ce0*/  ISETP.GE.AND P5, PT, R0, R9, PT ;  /* 0x000000090000720c */ /* 0x000fda0003fa6270 */
[----:B------:R2:W-:Y:S02]  /*0cf0*/  @!P5 ST.E.128 desc[UR6][R4.64+0x1a00], RZ ;  /* 0x001a00ff0400d985 */ /* 0x0005e4000c101d06 */
.L_x_7136:
[----:B------:R-:W-:Y:S05]  /*0d00*/  BSYNC B0 ;  /* 0x0000000000007941 */ /* 0x000fea0003800000 */
.L_x_7135:
[----:B------:R-:W-:Y:S01]  /*0d10*/  BSSY B0, `(.L_x_7137) ;  /* 0x000000a000007945 */ /* 0x000fe20003800000 */
[----:B------:R-:W-:Y:S02]  /*0d20*/  ISETP.GE.AND P5, PT, R16, R67, PT ;  /* 0x000000431000720c */ /* 0x000fe40003fa6270 */
        /* <DEDUP_REMOVED lines=8> */
.L_x_7138:
[----:B------:R-:W-:Y:S05]  /*0db0*/  BSYNC B0 ;  /* 0x0000000000007941 */ /* 0x000fea0003800000 */
.L_x_7137:
        /* <DEDUP_REMOVED lines=10> */
.L_x_7140:
[----:B------:R-:W-:Y:S05]  /*0e60*/  BSYNC B0 ;  /* 0x0000000000007941 */ /* 0x000fea0003800000 */
.L_x_7139:
[----:B------:R-:W-:Y:S01]  /*0e70*/  BSSY B0, `(.L_x_7141) ;  /* 0x0000009000007945 */ /* 0x000fe20003800000 */
[----:B------:R-:W-:-:S03]  /*0e80*/  ISETP.GE.AND P1, PT, R2, R67, PT ;  /* 0x000000430200720c */ /* 0x000fc60003f26270 */
[----:B------:R-:W-:Y:S10]  /*0e90*/  @P5 BRA `(.L_x_7142) ;  /* 0x0000000000185947 */ /* 0x000ff40003800000 */
[----:B-----5:R-:W-:-:S13]  /*0ea0*/  ISETP.GE.AND P5, PT, R12, R9, PT ;  /* 0x000000090c00720c */ /* 0x020fda0003fa6270 */
[----:B------:R1:W-:Y:S01]  /*0eb0*/  @!P5 ST.E.128 desc[UR6][R4.64+0x6000], RZ ;  /* 0x006000ff0400d985 */ /* 0x0003e2000c101d06 */
[----:B------:R-:W-:-:S13]  /*0ec0*/  ISETP.GE.AND P5, PT, R10, R9, PT ;  /* 0x000000090a00720c */ /* 0x000fda0003fa6270 */
[----:B------:R1:W-:Y:S01]  /*0ed0*/  @!P5 ST.E.128 desc[UR6][R4.64+0x6100], RZ ;  /* 0x006100ff0400d985 */ /* 0x0003e2000c101d06 */
[----:B------:R-:W-:-:S13]  /*0ee0*/  ISETP.GE.AND P5, PT, R0, R9, PT ;  /* 0x000000090000720c */ /* 0x000fda0003fa6270 */
[----:B------:R1:W-:Y:S02]  /*0ef0*/  @!P5 ST.E.128 desc[UR6][R4.64+0x6200], RZ ;  /* 0x006200ff0400d985 */ /* 0x0003e4000c101d06 */
.L_x_7142:
[----:B------:R-:W-:Y:S05]  /*0f00*/  BSYNC B0 ;  /* 0x0000000000007941 */ /* 0x000fea0003800000 */
.L_x_7141:
[----:B------:R-:W-:Y:S01]  /*0f10*/  BSSY B0, `(.L_x_7143) ;  /* 0x000000a000007945 */ /* 0x000fe20003800000 */
[C---:B------:R-:W-:Y:S02]  /*0f20*/  ISETP.GE.OR P5, PT, R8.reuse, R67, P6 ;  /* 0x000000430800720c */ /* 0x040fe400037a6670 */
        /* <DEDUP_REMOVED lines=8> */
.L_x_7144:
[----:B------:R-:W-:Y:S05]  /*0fb0*/  BSYNC B0 ;  /* 0x0000000000007941 */ /* 0x000fea0003800000 */
.L_x_7143:
        /* <DEDUP_REMOVED lines=9> */
.L_x_7146:
[----:B------:R-:W-:Y:S05]  /*1050*/  BSYNC B0 ;  /* 0x0000000000007941 */ /* 0x000fea0003800000 */
.L_x_7145:
[----:B------:R-:W-:Y:S01]  /*1060*/  BSSY B0, `(.L_x_7147) ;  /* 0x000000a000007945 */ /* 0x000fe20003800000 */
[----:B------:R-:W-:Y:S02]  /*1070*/  ISETP.GE.OR P1, PT, R16, R67, P6 ;  /* 0x000000431000720c */ /* 0x000fe40003726670 */
[----:B------:R-:W-:Y:S01]  /*1080*/  @!P5 MOV R3, 0xff800000 ;  /* 0xff8000000003d802 */ /* 0x000fe20000000f00 */
[----:B------:R-:W-:Y:S05]  /*1090*/  @P0 BRA `(.L_x_7148) ;  /* 0x0000000000180947 */ /* 0x000fea0003800000 */
[----:B-----5:R-:W-:-:S13]  /*10a0*/  ISETP.GE.AND P0, PT, R12, R9, PT ;  /* 0x000000090c00720c */ /* 0x020fda0003f06270 */
[----:B------:R1:W-:Y:S01]  /*10b0*/  @!P0 ST.E.128 desc[UR6][R4.64+0xa800], RZ ;  /* 0x00a800ff04008985 */ /* 0x0003e2000c101d06 */
[----:B------:R-:W-:-:S13]  /*10c0*/  ISETP.GE.AND P0, PT, R10, R9, PT ;  /* 0x000000090a00720c */ /* 0x000fda0003f06270 */
[----:B------:R1:W-:Y:S01]  /*10d0*/  @!P0 ST.E.128 desc[UR6][R4.64+0xa900], RZ ;  /* 0x00a900ff04008985 */ /* 0x0003e2000c101d06 */
[----:B------:R-:W-:-:S13]  /*10e0*/  ISETP.GE.AND P0, PT, R0, R9, PT ;  /* 0x000000090000720c */ /* 0x000fda0003f06270 */
[----:B------:R1:W-:Y:S02]  /*10f0*/  @!P0 ST.E.128 desc[UR6][R4.64+0xaa00], RZ ;  /* 0x00aa00ff04008985 */ /* 0x0003e4000c101d06 */
.L_x_7148:
[----:B------:R-:W-:Y:S05]  /*1100*/  BSYNC B0 ;  /* 0x0000000000007941 */ /* 0x000fea0003800000 */
.L_x_7147:
[----:B------:R-:W-:Y:S01]  /*1110*/  @!P5 ST.E desc[UR6][R6.64], R3 ;  /* 0x000000030600d985 */ /* 0x000fe2000c101906 */
[-C--:B------:R-:W-:Y:S01]  /*1120*/  ISETP.GE.OR P0, PT, R14, R67.reuse, P6 ;  /* 0x000000430e00720c */ /* 0x080fe20003706670 */
[----:B------:R-:W-:Y:S01]  /*1130*/  @!P4 IMAD.MOV.U32 R17, RZ, RZ, -0x800000 ;  /* 0xff800000ff11c424 */ /* 0x000fe200078e00ff */
[-C--:B------:R-:W-:Y:S01]  /*1140*/  ISETP.GE.OR P5, PT, R2, R67.reuse, P6 ;  /* 0x000000430200720c */ /* 0x080fe200037a6670 */
[----:B------:R-:W-:Y:S01]  /*1150*/  @!P3 IMAD.MOV.U32 R15, RZ, RZ, -0x800000 ;  /* 0xff800000ff0fb424 */ /* 0x000fe200078e00ff */
[----:B------:R-:W-:Y:S01]  /*1160*/  ISETP.GE.OR P6, PT, R8, R67, P6 ;  /* 0x000000430800720c */ /* 0x000fe200037c6670 */
[----:B------:R-:W-:Y:S01]  /*1170*/  @!P1 IMAD.MOV.U32 R11, RZ, RZ, -0x800000 ;  /* 0xff800000ff0b9424 */ /* 0x000fe200078e00ff */
[----:B------:R-:W-:Y:S01]  /*1180*/  @!P2 MOV R13, 0xff800000 ;  /* 0xff800000000da802 */ /* 0x000fe20000000f00 */
[----:B------:R-:W-:Y:S01]  /*1190*/  @!P4 ST.E desc[UR6][R6.64+0x20], R17 ;  /* 0x000020110600c985 */ /* 0x000fe2000c101906 */
[----:B------:R-:W-:-:S03]  /*11a0*/  MOV R215, 0x0 ;  /* 0x0000000000d77802 */ /* 0x000fc60000000f00 */
[----:B------:R-:W-:Y:S02]  /*11b0*/  @!P3 ST.E desc[UR6][R6.64+0x40], R15 ;  /* 0x0000400f0600b985 */ /* 0x000fe4000c101906 */
[----:B-----5:R-:W-:Y:S02]  /*11c0*/  @!P0 MOV R9, 0xff800000 ;  /* 0xff80000000098802 */ /* 0x020fe40000000f00 */
[----:B-1234-:R-:W-:Y:S01]  /*11d0*/  @!P5 IMAD.MOV.U32 R5, RZ, RZ, -0x800000 ;  /* 0xff800000ff05d424 */ /* 0x01efe200078e00ff */
[----:B------:R-:W-:Y:S04]  /*11e0*/  @!P2 ST.E desc[UR6][R6.64+0x60], R13 ;  /* 0x0000600d0600a985 */ /* 0x000fe8000c101906 */
[----:B------:R-:W-:Y:S04]  /*11f0*/  @!P1 ST.E desc[UR6][R6.64+0x80], R11 ;  /* 0x0000800b06009985 */ /* 0x000fe8000c101906 */
[----:B------:R-:W-:Y:S04]  /*1200*/  @!P0 ST.E desc[UR6][R6.64+0xa0], R9 ;  /* 0x0000a00906008985 */ /* 0x000fe8000c101906 */
[----:B------:R1:W-:Y:S02]  /*1210*/  @!P5 ST.E desc[UR6][R6.64+0xc0], R5 ;  /* 0x0000c0050600d985 */ /* 0x0003e4000c101906 */
[----:B-1----:R-:W-:Y:S05]  /*1220*/  @P6 RET.REL.NODEC R214 `(_ZN5flash24flash_fwd_splitkv_kernelI23Flash_fwd_kernel_traitsILi192ELi64ELi64ELi4ELb0ELb0EN7cutlass6half_tE19Flash_kernel_traitsILi192ELi64ELi64ELi4ES3_EELb0ELb1ELb1ELb0ELb0ELb1ELb1ELb1EEEvNS_16Flash_fwd_paramsE) ;  /* 0xffffffecd6746950 */ /* 0x002fea0003c3ffff */
[----:B------:R-:W-:Y:S02]  /*1230*/  MOV R3, 0xff800000 ;  /* 0xff80000000037802 */ /* 0x000fe40000000f00 */
[----:B------:R-:W-:-:S03]  /*1240*/  MOV R215, 0x0 ;  /* 0x0000000000d77802 */ /* 0x000fc60000000f00 */
[----:B------:R1:W-:Y:S02]  /*1250*/  ST.E desc[UR6][R6.64+0xe0], R3 ;  /* 0x0000e00306007985 */ /* 0x0003e4000c101906 */
[----:B-1----:R-:W-:Y:S05]  /*1260*/  RET.REL.NODEC R214 `(_ZN5flash24flash_fwd_splitkv_kernelI23Flash_fwd_kernel_traitsILi192ELi64ELi64ELi4ELb0ELb0EN7cutlass6half_tE19Flash_kernel_traitsILi192ELi64ELi64ELi4ES3_EELb0ELb1ELb1ELb0ELb0ELb1ELb1ELb1EEEvNS_16Flash_fwd_paramsE) ;  /* 0xffffffecd6647950 */ /* 0x002fea0003c3ffff */
.L_x_7132:
[----:B------:R-:W2:Y:S04]  /*1270*/  LD.E.64 R6, desc[UR6][R16.64+0x160] ;  /* 0x0001600610067980 */ /* 0x000ea8000c101b00 */
[----:B------:R-:W3:Y:S01]  /*1280*/  LD.E.64 R14, desc[UR6][R16.64+0x158] ;  /* 0x00015806100e7980 */ /* 0x000ee2000c101b00 */
[----:B--2---:R-:W-:-:S04]  /*1290*/  ISETP.NE.U32.AND P2, PT, R6, RZ, PT ;  /* 0x000000ff0600720c */ /* 0x004fc80003f45070 */
[----:B------:R-:W-:-:S13]  /*12a0*/  ISETP.NE.AND.EX P2, PT, R7, RZ, PT, P2 ;  /* 0x000000ff0700720c */ /* 0x000fda0003f45320 */
[----:B------:R-:W2:Y:S01]  /*12b0*/  @P2 LD.E.64 R10, desc[UR6][R16.64+0x168] ;  /* 0x00016806100a2980 */ /* 0x000ea2000c101b00 */
[----:B---3--:R-:W-:Y:S01]  /*12c0*/  ISETP.NE.U32.AND P0, PT, R14, RZ, PT ;  /* 0x000000ff0e00720c */ /* 0x008fe20003f05070 */
[----:B------:R-:W-:-:S03]  /*12d0*/  IMAD.MOV.U32 R8, RZ, RZ, R217 ;  /* 0x000000ffff087224 */ /* 0x000fc600078e00d9 */
[----:B------:R-:W-:Y:S02]  /*12e0*/  ISETP.NE.AND.EX P0, PT, R15, RZ, PT, P0 ;  /* 0x000000ff0f00720c */ /* 0x000fe40003f05300 */
[----:B------:R-:W-:Y:S02]  /*12f0*/  @P2 SHF.R.S32.HI R5, RZ, 0x1f, R217 ;  /* 0x0000001fff052819 */ /* 0x000fe400000114d9 */
[----:B------:R-:W-:-:S09]  /*1300*/  CS2R R220, SRZ ;  /* 0x0000000000dc7805 */ /* 0x000fd2000001ff00 */
[----:B------:R-:W-:-:S05]  /*1310*/  @P0 IMAD.WIDE R14, R217, 0x4, R14 ;  /* 0x00000004d90e0825 */ /* 0x000fca00078e020e */
[----:B------:R1:W5:Y:S01]  /*1320*/  @P0 LD.E R8, desc[UR6][R14.64] ;  /* 0x000000060e080980 */ /* 0x000362000c101900 */
[----:B------:R-:W-:Y:S01]  /*1330*/  BSSY B0, `(.L_x_7149) ;  /* 0x00000ac000007945 */ /* 0x000fe20003800000 */
[-C--:B--2---:R-:W-:Y:S02]  /*1340*/  @P2 IMAD R0, R11, R217.reuse, RZ ;  /* 0x000000d90b002224 */ /* 0x084fe400078e02ff */
[----:B------:R-:W-:-:S04]  /*1350*/  @P2 IMAD.WIDE.U32 R2, R10, R217, RZ ;  /* 0x000000d90a022225 */ /* 0x000fc800078e00ff */
[----:B------:R-:W-:Y:S01]  /*1360*/  @P2 IMAD R0, R10, R5, R0 ;  /* 0x000000050a002224 */ /* 0x000fe200078e0200 */
[----:B------:R-:W-:-:S03]  /*1370*/  @P2 LEA R220, P0, R2, R6, 0x2 ;  /* 0x0000000602dc2211 */ /* 0x000fc600078010ff */
[----:B------:R-:W-:-:S05]  /*1380*/  @P2 IMAD.IADD R0, R3, 0x1, R0 ;  /* 0x0000000103002824 */ /* 0x000fca00078e0200 */
[----:B------:R-:W-:Y:S02]  /*1390*/  @P2 LEA.HI.X R221, R2, R7, R0, 0x2, P0 ;  /* 0x0000000702dd2211 */ /* 0x000fe400000f1400 */
[----:B------:R-:W-:-:S04]  /*13a0*/  ISETP.NE.U32.AND P0, PT, R220, RZ, PT ;  /* 0x000000ffdc00720c */ /* 0x000fc80003f05070 */
[----:B------:R-:W-:-:S13]  /*13b0*/  ISETP.NE.AND.EX P0, PT, R221, RZ, PT, P0 ;  /* 0x000000ffdd00720c */ /* 0x000fda0003f05300 */
[----:B-1----:R-:W-:Y:S05]  /*13c0*/  @!P0 BRA `(.L_x_7150) ;  /* 0x00000004004c8947 */ /* 0x002fea0003800000 */
[----:B------:R-:W2:Y:S04]  /*13d0*/  LD.E R6, desc[UR6][R16.64+0x170] ;  /* 0x0001700610067980 */ /* 0x000ea8000c101900 */
[----:B------:R-:W3:Y:S01]  /*13e0*/  LD.E R3, desc[UR6][R16.64+0x68] ;  /* 0x0000680610037980 */ /* 0x000ee2000c101900 */
[----:B------:R-:W-:-:S03]  /*13f0*/  LEA R5, R134, 0xffffffc0, 0x6 ;  /* 0xffffffc086057811 */ /* 0x000fc600078e30ff */
[----:B------:R-:W4:Y:S01]  /*1400*/  LD.E.64 R22, desc[UR6][R16.64+0x20] ;  /* 0x0000200610167980 */ /* 0x000f22000c101b00 */
[----:B------:R-:W-:-:S03]  /*1410*/  IABS R2, R5 ;  /* 0x0000000500027213 */ /* 0x000fc60000000000 */
[----:B------:R-:W4:Y:S04]  /*1420*/  LD.E.64 R60, desc[UR6][R16.64+0x38] ;  /* 0x00003806103c7980 */ /* 0x000f28000c101b00 */
[----:B------:R-:W4:Y:S04]  /*1430*/  LD.E.64 R14, desc[UR6][R16.64+0x50] ;  /* 0x00005006100e7980 */ /* 0x000f28000c101b00 */
[----:B------:R-:W5:Y:S04]  /*1440*/  LD.E.64 R28, desc[UR6][R16.64+0x58] ;  /* 0x00005806101c7980 */ /* 0x000f68000c101b00 */
[----:B------:R-:W5:Y:S01]  /*1450*/  LD.E.64 R62, desc[UR6][R16.64+0x40] ;  /* 0x00004006103e7980 */ /* 0x000f62000c101b00 */
[----:B--2---:R-:W-:-:S04]  /*1460*/  IABS R4, R6 ;  /* 0x0000000600047213 */ /* 0x004fc80000000000 */
[----:B------:R-:W1:Y:S08]  /*1470*/  I2F.RP R10, R4 ;  /* 0x00000004000a7306 */ /* 0x000e700000209400 */
[----:B-1---5:R-:W1:Y:S02]  /*1480*/  MUFU.RCP R8, R10 ;  /* 0x0000000a00087308 */ /* 0x022e640000001000 */
[----:B-1----:R-:W-:Y:S01]  /*1490*/  IADD3 R8, R8, 0xffffffe, RZ ;  /* 0x0ffffffe08087810 */ /* 0x002fe20007ffe0ff */
[----:B------:R-:W2:Y:S05]  /*14a0*/  LD.E.64 R10, desc[UR6][R16.64+0x28] ;  /* 0x00002806100a7980 */ /* 0x000eaa000c101b00 */
[----:B------:R-:W1:Y:S01]  /*14b0*/  F2I.FTZ.U32.TRUNC.NTZ R9, R8 ;  /* 0x0000000800097305 */ /* 0x000e62000021f000 */
[----:B------:R-:W-:-:S02]  /*14c0*/  IABS R0, R6 ;  /* 0x0000000600007213 */ /* 0x000fc40000000000 */
[----:B-1----:R-:W-:Y:S01]  /*14d0*/  IADD3 R7, RZ, -R9, RZ ;  /* 0x80000009ff077210 */ /* 0x002fe20007ffe0ff */
[----:B------:R-:W-:-:S04]  /*14e0*/  IMAD.MOV.U32 R8, RZ, RZ, RZ ;  /* 0x000000ffff087224 */ /* 0x000fc800078e00ff */
[----:B------:R-:W-:-:S04]  /*14f0*/  IMAD R7, R7, R4, RZ ;  /* 0x0000000407077224 */ /* 0x000fc800078e02ff */
[----:B------:R-:W-:Y:S01]  /*1500*/  IMAD.HI.U32 R7, R9, R7, R8 ;  /* 0x0000000709077227 */ /* 0x000fe200078e0008 */
[----:B------:R-:W-:-:S05]  /*1510*/  IADD3 R0, RZ, -R0, RZ ;  /* 0x80000000ff007210 */ /* 0x000fca0007ffe0ff */
[----:B------:R-:W-:-:S04]  /*1520*/  IMAD.HI.U32 R9, R7, R2, RZ ;  /* 0x0000000207097227 */ /* 0x000fc800078e00ff */
[----:B------:R-:W-:-:S05]  /*1530*/  IMAD R7, R9, R0, R2 ;  /* 0x0000000009077224 */ /* 0x000fca00078e0202 */
[----:B------:R-:W-:Y:S02]  /*1540*/  ISETP.GT.U32.AND P2, PT, R4, R7, PT ;  /* 0x000000070400720c */ /* 0x000fe40003f44070 */
[----:B------:R-:W-:-:S11]  /*1550*/  LOP3.LUT R0, R5, R6, RZ, 0x3c, !PT ;  /* 0x0000000605007212 */ /* 0x000fd600078e3cff */
[----:B------:R-:W-:-:S05]  /*1560*/  @!P2 IMAD.IADD R7, R7, 0x1, -R4 ;  /* 0x000000010707a824 */ /* 0x000fca00078e0a04 */
[----:B------:R-:W-:Y:S02]  /*1570*/  ISETP.GE.U32.AND P3, PT, R7, R4, PT ;  /* 0x000000040700720c */ /* 0x000fe40003f66070 */
[----:B------:R-:W-:Y:S02]  /*1580*/  ISETP.GE.AND P0, PT, R0, RZ, PT ;  /* 0x000000ff0000720c */ /* 0x000fe40003f06270 */
[----:B------:R-:W-:Y:S02]  /*1590*/  @!P2 IADD3 R9, R9, 0x1, RZ ;  /* 0x000000010909a810 */ /* 0x000fe40007ffe0ff */
[----:B------:R-:W-:-:S07]  /*15a0*/  ISETP.NE.AND P2, PT, R6, RZ, PT ;  /* 0x000000ff0600720c */ /* 0x000fce0003f45270 */
[----:B------:R-:W-:-:S05]  /*15b0*/  @P3 VIADD R9, R9, 0x1 ;  /* 0x0000000109093836 */ /* 0x000fca0000000000 */
[----:B------:R-:W-:Y:S02]  /*15c0*/  @!P0 IADD3 R9, -R9, RZ, RZ ;  /* 0x000000ff09098210 */ /* 0x000fe40007ffe1ff */
[----:B------:R-:W-:-:S05]  /*15d0*/  @!P2 LOP3.LUT R9, RZ, R6, RZ, 0x33, !PT ;  /* 0x00000006ff09a212 */ /* 0x000fca00078e33ff */
[----:B------:R-:W-:-:S05]  /*15e0*/  IMAD.WIDE R24, R9, 0x4, R220 ;  /* 0x0000000409187825 */ /* 0x000fca00078e02dc */
[----:B------:R1:W2:Y:S01]  /*15f0*/  LD.E R2, desc[UR6][R24.64] ;  /* 0x0000000618027980 */ /* 0x0002a2000c101900 */
[----:B---3--:R-:W-:-:S04]  /*1600*/  IABS R7, R3 ;  /* 0x0000000300077213 */ /* 0x008fc80000000000 */
[----:B------:R-:W3:Y:S08]  /*1610*/  I2F.RP R12, R7 ;  /* 0x00000007000c7306 */ /* 0x000ef00000209400 */
[----:B---3--:R-:W3:Y:S02]  /*1620*/  MUFU.RCP R8, R12 ;  /* 0x0000000c00087308 */ /* 0x008ee40000001000 */
[----:B---3--:R-:W-:-:S06]  /*1630*/  VIADD R8, R8, 0xffffffe ;  /* 0x0ffffffe08087836 */ /* 0x008fcc0000000000 */
[----:B-1----:R-:W1:Y:S01]  /*1640*/  F2I.FTZ.U32.TRUNC.NTZ R25, R8 ;  /* 0x0000000800197305 */ /* 0x002e62000021f000 */
[----:B------:R-:W-:Y:S01]  /*1650*/  IMAD.MOV.U32 R24, RZ, RZ, RZ ;  /* 0x000000ffff187224 */ /* 0x000fe200078e00ff */
[----:B------:R-:W-:Y:S02]  /*1660*/  IABS R4, R218 ;  /* 0x000000da00047213 */ /* 0x000fe40000000000 */
[----:B-1----:R-:W-:-:S05]  /*1670*/  IADD3 R0, RZ, -R25, RZ ;  /* 0x80000019ff007210 */ /* 0x002fca0007ffe0ff */
[----:B------:R-:W-:Y:S01]  /*1680*/  IMAD R13, R0, R7, RZ ;  /* 0x00000007000d7224 */ /* 0x000fe200078e02ff */
[----:B------:R-:W-:-:S03]  /*1690*/  IABS R0, R3 ;  /* 0x0000000300007213 */ /* 0x000fc60000000000 */
[----:B------:R-:W-:Y:S01]  /*16a0*/  IMAD.HI.U32 R13, R25, R13, R24 ;  /* 0x0000000d190d7227 */ /* 0x000fe200078e0018 */
[----:B------:R-:W-:-:S05]  /*16b0*/  IADD3 R0, RZ, -R0, RZ ;  /* 0x80000000ff007210 */ /* 0x000fca0007ffe0ff */
[----:B------:R-:W-:-:S04]  /*16c0*/  IMAD.HI.U32 R13, R13, R4, RZ ;  /* 0x000000040d0d7227 */ /* 0x000fc800078e00ff */
[----:B------:R-:W-:-:S05]  /*16d0*/  IMAD R0, R13, R0, R4 ;  /* 0x000000000d007224 */ /* 0x000fca00078e0204 */
[----:B------:R-:W-:Y:S02]  /*16e0*/  ISETP.GT.U32.AND P2, PT, R7, R0, PT ;  /* 0x000000000700720c */ /* 0x000fe40003f44070 */
[----:B------:R-:W-:-:S11]  /*16f0*/  LOP3.LUT R4, R218, R3, RZ, 0x3c, !PT ;  /* 0x00000003da047212 */ /* 0x000fd600078e3cff */
[----:B------:R-:W-:Y:S01]  /*1700*/  @!P2 IMAD.IADD R0, R0, 0x1, -R7 ;  /* 0x000000010000a824 */ /* 0x000fe200078e0a07 */
[----:B------:R-:W-:-:S04]  /*1710*/  ISETP.GE.AND P0, PT, R4, RZ, PT ;  /* 0x000000ff0400720c */ /* 0x000fc80003f06270 */
[----:B------:R-:W-:Y:S01]  /*1720*/  ISETP.GE.U32.AND P3, PT, R0, R7, PT ;  /* 0x000000070000720c */ /* 0x000fe20003f66070 */
[----:B------:R-:W-:Y:S01]  /*1730*/  @!P2 VIADD R13, R13, 0x1 ;  /* 0x000000010d0da836 */ /* 0x000fe20000000000 */
[----:B------:R-:W-:Y:S02]  /*1740*/  IADD3 R9, -R9, RZ, RZ ;  /* 0x000000ff09097210 */ /* 0x000fe40007ffe1ff */
[----:B------:R-:W-:-:S03]  /*1750*/  ISETP.NE.AND P2, PT, R3, RZ, PT ;  /* 0x000000ff0300720c */ /* 0x000fc60003f45270 */
[----:B------:R-:W-:-:S06]  /*1760*/  IMAD R6, R6, R9, R5 ;  /* 0x0000000906067224 */ /* 0x000fcc00078e0205 */
[----:B------:R-:W-:Y:S01]  /*1770*/  @P3 IADD3 R13, R13, 0x1, RZ ;  /* 0x000000010d0d3810 */ /* 0x000fe20007ffe0ff */
[----:B----4-:R-:W-:Y:S01]  /*1780*/  IMAD R4, R61, R6, RZ ;  /* 0x000000063d047224 */ /* 0x010fe200078e02ff */
[----:B------:R-:W-:Y:S02]  /*1790*/  SHF.R.S32.HI R9, RZ, 0x1f, R6 ;  /* 0x0000001fff097819 */ /* 0x000fe40000011406 */
[----:B------:R-:W-:Y:S02]  /*17a0*/  @!P0 IADD3 R13, -R13, RZ, RZ ;  /* 0x000000ff0d0d8210 */ /* 0x000fe40007ffe1ff */
[----:B------:R-:W-:Y:S01]  /*17b0*/  @!P2 LOP3.LUT R13, RZ, R3, RZ, 0x33, !PT ;  /* 0x00000003ff0da212 */ /* 0x000fe200078e33ff */
[----:B------:R-:W-:-:S03]  /*17c0*/  IMAD R4, R60, R9, R4 ;  /* 0x000000093c047224 */ /* 0x000fc600078e0204 */
[----:B------:R-:W-:Y:S02]  /*17d0*/  SHF.R.S32.HI R12, RZ, 0x1f, R13 ;  /* 0x0000001fff0c7819 */ /* 0x000fe4000001140d */
[----:B--2---:R-:W-:Y:S01]  /*17e0*/  SHF.R.S32.HI R0, RZ, 0x1f, R2 ;  /* 0x0000001fff007819 */ /* 0x004fe20000011402 */
[----:B------:R-:W-:-:S04]  /*17f0*/  IMAD R7, R23, R2, RZ ;  /* 0x0000000217077224 */ /* 0x000fc800078e02ff */
[C---:B------:R-:W-:Y:S02]  /*1800*/  IMAD R7, R22.reuse, R0, R7 ;  /* 0x0000000016077224 */ /* 0x040fe400078e0207 */
[----:B------:R-:W-:-:S04]  /*1810*/  IMAD.WIDE.U32 R22, R22, R2, RZ ;  /* 0x0000000216167225 */ /* 0x000fc800078e00ff */
[----:B------:R-:W-:Y:S02]  /*1820*/  IMAD.IADD R23, R23, 0x1, R7 ;  /* 0x0000000117177824 */ /* 0x000fe400078e0207 */
[----:B------:R-:W-:-:S04]  /*1830*/  IMAD.WIDE.U32 R22, R6, R60, R22 ;  /* 0x0000003c06167225 */ /* 0x000fc800078e0016 */
[----:B------:R-:W-:Y:S02]  /*1840*/  IMAD R7, R15, R13, RZ ;  /* 0x0000000d0f077224 */ /* 0x000fe400078e02ff */
[----:B------:R-:W-:Y:S02]  /*1850*/  IMAD R3, R11, R2, RZ ;  /* 0x000000020b037224 */ /* 0x000fe400078e02ff */
[----:B------:R-:W-:Y:S02]  /*1860*/  IMAD.IADD R23, R23, 0x1, R4 ;  /* 0x0000000117177824 */ /* 0x000fe400078e0204 */
[----:B------:R-:W-:Y:S02]  /*1870*/  IMAD R7, R14, R12, R7 ;  /* 0x0000000c0e077224 */ /* 0x000fe400078e0207 */
[----:B------:R-:W-:-:S04]  /*1880*/  IMAD.WIDE.U32 R24, R10, R2, RZ ;  /* 0x000000020a187225 */ /* 0x000fc800078e00ff */
[----:B------:R-:W-:Y:S02]  /*1890*/  IMAD R3, R10, R0, R3 ;  /* 0x000000000a037224 */ /* 0x000fe400078e0203 */
[----:B------:R-:W-:Y:S01]  /*18a0*/  IMAD.WIDE.U32 R14, R13, R14, R22 ;  /* 0x0000000e0d0e7225 */ /* 0x000fe200078e0016 */
[----:B------:R-:W-:-:S03]  /*18b0*/  MOV R4, R24 ;  /* 0x0000001800047202 */ /* 0x000fc60000000f00 */
[----:B------:R-:W-:Y:S01]  /*18c0*/  IMAD.IADD R11, R25, 0x1, R3 ;  /* 0x00000001190b7824 */ /* 0x000fe200078e0203 */
[----:B------:R-:W-:Y:S01]  /*18d0*/  IADD3 R3, R15, R7, RZ ;  /* 0x000000070f037210 */ /* 0x000fe20007ffe0ff */
[----:B------:R-:W-:Y:S01]  /*18e0*/  IMAD.MOV.U32 R2, RZ, RZ, R14 ;  /* 0x000000ffff027224 */ /* 0x000fe200078e000e */
[----:B------:R-:W-:Y:S05]  /*18f0*/  BRA `(.L_x_7151) ;  /* 0x00000004003c7947 */ /* 0x000fea0003800000 */
.L_x_7150:
[----:B------:R-:W2:Y:S01]  /*1900*/  LD.E R7, desc[UR6][R16.64+0x68] ;  /* 0x0000680610077980 */ /* 0x000ea2000c101900 */
[----:B------:R-:W-:-:S03]  /*1910*/  ISETP.NE.AND P4, PT, R13, -0x1, PT ;  /* 0xffffffff0d00780c */ /* 0x000fc60003f85270 */
[----:B------:R-:W3:Y:S04]  /*1920*/  LD.E.64 R60, desc[UR6][R16.64+0x38] ;  /* 0x00003806103c7980 */ /* 0x000ee8000c101b00 */
[----:B------:R-:W4:Y:S04]  /*1930*/  LD.E.64 R62, desc[UR6][R16.64+0x40] ;  /* 0x00004006103e7980 */ /* 0x000f28000c101b00 */
[----:B------:R-:W4:Y:S04]  /*1940*/  LD.E.64 R14, desc[UR6][R16.64+0x50] ;  /* 0x00005006100e7980 */ /* 0x000f28000c101b00 */
[----:B------:R-:W4:Y:S04]  /*1950*/  @!P4 LD.E.64 R24, desc[UR6][R16.64+0x20] ;  /* 0x000020061018c980 */ /* 0x000f28000c101b00 */
[----:B------:R-:W4:Y:S04]  /*1960*/  @!P4 LD.E.64 R22, desc[UR6][R16.64+0x28] ;  /* 0x000028061016c980 */ /* 0x000f28000c101b00 */
[----:B------:R1:W5:Y:S01]  /*1970*/  LD.E.64 R28, desc[UR6][R16.64+0x58] ;  /* 0x00005806101c7980 */ /* 0x000362000c101b00 */
[----:B------:R-:W-:Y:S01]  /*1980*/  IMAD.MOV.U32 R10, RZ, RZ, RZ ;  /* 0x000000ffff0a7224 */ /* 0x000fe200078e00ff */
[----:B------:R-:W-:-:S02]  /*1990*/  @P4 IADD3 R6, R12, R13, RZ ;  /* 0x0000000d0c064210 */ /* 0x000fc40007ffe0ff */
[----:B--2---:R-:W-:-:S04]  /*19a0*/  IABS R3, R7 ;  /* 0x0000000700037213 */ /* 0x004fc80000000000 */
[----:B------:R-:W2:Y:S08]  /*19b0*/  I2F.RP R4, R3 ;  /* 0x0000000300047306 */ /* 0x000eb00000209400 */
[----:B--2---:R-:W2:Y:S02]  /*19c0*/  MUFU.RCP R2, R4 ;  /* 0x0000000400027308 */ /* 0x004ea40000001000 */
[----:B--2---:R-:W-:-:S06]  /*19d0*/  IADD3 R2, R2, 0xffffffe, RZ ;  /* 0x0ffffffe02027810 */ /* 0x004fcc0007ffe0ff */
[----:B------:R-:W2:Y:S01]  /*19e0*/  F2I.FTZ.U32.TRUNC.NTZ R11, R2 ;  /* 0x00000002000b7305 */ /* 0x000ea2000021f000 */
[----:B------:R-:W-:Y:S02]  /*19f0*/  IABS R9, R7 ;  /* 0x0000000700097213 */ /* 0x000fe40000000000 */
[----:B--2---:R-:W-:-:S05]  /*1a00*/  IADD3 R0, RZ, -R11, RZ ;  /* 0x8000000bff007210 */ /* 0x004fca0007ffe0ff */
[----:B------:R-:W-:Y:S01]  /*1a10*/  IMAD R5, R0, R3, RZ ;  /* 0x0000000300057224 */ /* 0x000fe200078e02ff */
[----:B------:R-:W-:-:S03]  /*1a20*/  IABS R0, R218 ;  /* 0x000000da00007213 */ /* 0x000fc60000000000 */
[----:B------:R-:W-:Y:S01]  /*1a30*/  IMAD.HI.U32 R5, R11, R5, R10 ;  /* 0x000000050b057227 */ /* 0x000fe200078e000a */
[----:B------:R-:W-:-:S05]  /*1a40*/  IADD3 R9, RZ, -R9, RZ ;  /* 0x80000009ff097210 */ /* 0x000fca0007ffe0ff */
[----:B------:R-:W-:-:S04]  /*1a50*/  IMAD.HI.U32 R2, R5, R0, RZ ;  /* 0x0000000005027227 */ /* 0x000fc800078e00ff */
[----:B------:R-:W-:-:S05]  /*1a60*/  IMAD R0, R2, R9, R0 ;  /* 0x0000000902007224 */ /* 0x000fca00078e0200 */
[----:B------:R-:W-:Y:S01]  /*1a70*/  ISETP.GT.U32.AND P0, PT, R3, R0, PT ;  /* 0x000000000300720c */ /* 0x000fe20003f04070 */
[-C--:B---3--:R-:W-:Y:S01]  /*1a80*/  @!P4 IMAD R5, R61, R12.reuse, RZ ;  /* 0x0000000c3d05c224 */ /* 0x088fe200078e02ff */
[----:B------:R-:W-:Y:S01]  /*1a90*/  @!P4 SHF.R.S32.HI R4, RZ, 0x1f, R12 ;  /* 0x0000001fff04c819 */ /* 0x000fe2000001140c */
[----:B------:R-:W-:-:S04]  /*1aa0*/  @!P4 IMAD.WIDE.U32 R26, R60, R12, RZ ;  /* 0x0000000c3c1ac225 */ /* 0x000fc800078e00ff */
[----:B------:R-:W-:-:S06]  /*1ab0*/  @!P4 IMAD R4, R4, R60, R5 ;  /* 0x0000003c0404c224 */ /* 0x000fcc00078e0205 */
[----:B------:R-:W-:Y:S01]  /*1ac0*/  @!P0 IMAD.IADD R0, R0, 0x1, -R3 ;  /* 0x0000000100008824 */ /* 0x000fe200078e0a03 */
[----:B-----5:R-:W-:Y:S01]  /*1ad0*/  @!P4 SHF.R.S32.HI R5, RZ, 0x1f, R8 ;  /* 0x0000001fff05c819 */ /* 0x020fe20000011408 */
[----:B------:R-:W-:-:S03]  /*1ae0*/  @!P4 IMAD.IADD R27, R27, 0x1, R4 ;  /* 0x000000011b1bc824 */ /* 0x000fc600078e0204 */
[----:B------:R-:W-:Y:S01]  /*1af0*/  ISETP.GE.U32.AND P3, PT, R0, R3, PT ;  /* 0x000000030000720c */ /* 0x000fe20003f66070 */
[----:B----4-:R-:W-:Y:S01]  /*1b00*/  @!P4 IMAD R4, R25, R8, RZ ;  /* 0x000000081904c224 */ /* 0x010fe200078e02ff */
[----:B------:R-:W-:Y:S01]  /*1b10*/  LOP3.LUT R0, R218, R7, RZ, 0x3c, !PT ;  /* 0x00000007da007212 */ /* 0x000fe200078e3cff */
[-C--:B------:R-:W-:Y:S02]  /*1b20*/  @P4 IMAD R11, R61, R6.reuse, RZ ;  /* 0x000000063d0b4224 */ /* 0x080fe400078e02ff */
[----:B------:R-:W-:Y:S01]  /*1b30*/  @P4 IMAD.WIDE.U32 R30, R60, R6, RZ ;  /* 0x000000063c1e4225 */ /* 0x000fe200078e00ff */
[----:B------:R-:W-:-:S03]  /*1b40*/  ISETP.GE.AND P2, PT, R0, RZ, PT ;  /* 0x000000ff0000720c */ /* 0x000fc60003f46270 */
[C---:B------:R-:W-:Y:S02]  /*1b50*/  @!P4 IMAD R4, R24.reuse, R5, R4 ;  /* 0x000000051804c224 */ /* 0x040fe400078e0204 */
[----:B------:R-:W-:Y:S01]  /*1b60*/  @!P4 IMAD.WIDE.U32 R24, R24, R8, R26 ;  /* 0x000000081818c225 */ /* 0x000fe200078e001a */
[----:B------:R-:W-:-:S03]  /*1b70*/  @P4 IADD3 R11, R31, R11, RZ ;  /* 0x0000000b1f0b4210 */ /* 0x000fc60007ffe0ff */
[----:B------:R-:W-:Y:S01]  /*1b80*/  @!P0 VIADD R2, R2, 0x1 ;  /* 0x0000000102028836 */ /* 0x000fe20000000000 */
[----:B------:R-:W-:Y:S02]  /*1b90*/  ISETP.NE.AND P0, PT, R7, RZ, PT ;  /* 0x000000ff0700720c */ /* 0x000fe40003f05270 */
[----:B------:R-:W-:Y:S02]  /*1ba0*/  LEA R5, R134, 0xffffffc0, 0x6 ;  /* 0xffffffc086057811 */ /* 0x000fe400078e30ff */
[----:B------:R-:W-:Y:S01]  /*1bb0*/  @!P4 IADD3 R11, R25, R4, RZ ;  /* 0x00000004190bc210 */ /* 0x000fe20007ffe0ff */
[----:B------:R-:W-:Y:S01]  /*1bc0*/  @!P4 IMAD R4, R63, R12, RZ ;  /* 0x0000000c3f04c224 */ /* 0x000fe200078e02ff */
[----:B------:R-:W-:Y:S02]  /*1bd0*/  @!P4 SHF.R.S32.HI R3, RZ, 0x1f, R12 ;  /* 0x0000001fff03c819 */ /* 0x000fe4000001140c */
[----:B------:R-:W-:Y:S02]  /*1be0*/  @P3 IADD3 R2, R2, 0x1, RZ ;  /* 0x0000000102023810 */ /* 0x000fe40007ffe0ff */
[----:B------:R-:W-:Y:S01]  /*1bf0*/  @P4 MOV R10, R30 ;  /* 0x0000001e000a4202 */ /* 0x000fe20000000f00 */
[----:B------:R-:W-:Y:S01]  /*1c00*/  IMAD R6, R61, R5, RZ ;  /* 0x000000053d067224 */ /* 0x000fe200078e02ff */
[----:B------:R-:W-:-:S02]  /*1c10*/  @!P4 MOV R10, R24 ;  /* 0x00000018000ac202 */ /* 0x000fc40000000f00 */
[----:B------:R-:W-:Y:S01]  /*1c20*/  SHF.R.S32.HI R9, RZ, 0x1f, R5 ;  /* 0x0000001fff097819 */ /* 0x000fe20000011405 */
[----:B------:R-:W-:Y:S01]  /*1c30*/  @!P4 IMAD R3, R3, R62, R4 ;  /* 0x0000003e0303c224 */ /* 0x000fe200078e0204 */
[----:B------:R-:W-:Y:S01]  /*1c40*/  MOV R0, R2 ;  /* 0x0000000200007202 */ /* 0x000fe20000000f00 */
[----:B------:R-:W-:Y:S01]  /*1c50*/  @!P4 IMAD.WIDE.U32 R26, R62, R12, RZ ;  /* 0x0000000c3e1ac225 */ /* 0x000fe200078e00ff */
[----:B------:R-:W-:-:S03]  /*1c60*/  @P4 IADD3 R12, R12, R13, RZ ;  /* 0x0000000d0c0c4210 */ /* 0x000fc60007ffe0ff */
[----:B------:R-:W-:Y:S02]  /*1c70*/  IMAD R6, R9, R60, R6 ;  /* 0x0000003c09067224 */ /* 0x000fe400078e0206 */
[----:B------:R-:W-:-:S04]  /*1c80*/  IMAD.WIDE.U32 R24, R60, R5, R10 ;  /* 0x000000053c187225 */ /* 0x000fc800078e000a */
[----:B------:R-:W-:Y:S01]  /*1c90*/  @!P4 IMAD.IADD R27, R27, 0x1, R3 ;  /* 0x000000011b1bc824 */ /* 0x000fe200078e0203 */
[----:B------:R-:W-:Y:S01]  /*1ca0*/  @!P4 SHF.R.S32.HI R3, RZ, 0x1f, R8 ;  /* 0x0000001fff03c819 */ /* 0x000fe20000011408 */
[----:B------:R-:W-:Y:S01]  /*1cb0*/  @!P2 IMAD.MOV R0, RZ, RZ, -R0 ;  /* 0x000000ffff00a224 */ /* 0x000fe200078e0a00 */
[----:B------:R-:W-:Y:S01]  /*1cc0*/  @!P0 LOP3.LUT R0, RZ, R7, RZ, 0x33, !PT ;  /* 0x00000007ff008212 */ /* 0x000fe200078e33ff */
[----:B------:R-:W-:Y:S01]  /*1cd0*/  @!P4 IMAD R2, R23, R8, RZ ;  /* 0x000000081702c224 */ /* 0x000fe200078e02ff */
[----:B------:R-:W-:Y:S01]  /*1ce0*/  IADD3 R25, R25, R6, RZ ;  /* 0x0000000619197210 */ /* 0x000fe20007ffe0ff */
[-C--:B------:R-:W-:Y:S02]  /*1cf0*/  @P4 IMAD R11, R63, R12.reuse, RZ ;  /* 0x0000000c3f0b4224 */ /* 0x080fe400078e02ff */
[----:B------:R-:W-:Y:S01]  /*1d00*/  @P4 IMAD.WIDE.U32 R6, R62, R12, RZ ;  /* 0x0000000c3e064225 */ /* 0x000fe200078e00ff */
[----:B------:R-:W-:-:S03]  /*1d10*/  SHF.R.S32.HI R12, RZ, 0x1f, R0 ;  /* 0x0000001fff0c7819 */ /* 0x000fc60000011400 */
[C---:B------:R-:W-:Y:S02]  /*1d20*/  @!P4 IMAD R2, R22.reuse, R3, R2 ;  /* 0x000000031602c224 */ /* 0x040fe400078e0202 */
[----:B------:R-:W-:Y:S02]  /*1d30*/  IMAD R3, R15, R0, RZ ;  /* 0x000000000f037224 */ /* 0x000fe400078e02ff */
[----:B------:R-:W-:Y:S01]  /*1d40*/  @!P4 IMAD.WIDE.U32 R22, R22, R8, R26 ;  /* 0x000000081616c225 */ /* 0x000fe200078e001a */
[----:B------:R-:W-:-:S03]  /*1d50*/  @P4 IADD3 R11, R7, R11, RZ ;  /* 0x0000000b070b4210 */ /* 0x000fc60007ffe0ff */
[----:B------:R-:W-:Y:S01]  /*1d60*/  IMAD.WIDE.U32 R24, R14, R0, R24 ;  /* 0x000000000e187225 */ /* 0x000fe200078e0018 */
[----:B------:R-:W-:-:S03]  /*1d70*/  @P4 MOV R4, R6 ;  /* 0x0000000600044202 */ /* 0x000fc60000000f00 */
[----:B------:R-:W-:Y:S01]  /*1d80*/  IMAD R3, R14, R12, R3 ;  /* 0x0000000c0e037224 */ /* 0x000fe200078e0203 */
[----:B------:R-:W-:Y:S01]  /*1d90*/  @!P4 MOV R4, R22 ;  /* 0x000000160004c202 */ /* 0x000fe20000000f00 */
[----:B------:R-:W-:Y:S01]  /*1da0*/  @!P4 IMAD.IADD R11, R23, 0x1, R2 ;  /* 0x00000001170bc824 */ /* 0x000fe200078e0202 */
[----:B------:R-:W-:Y:S01]  /*1db0*/  MOV R2, R24 ;  /* 0x0000001800027202 */ /* 0x000fe20000000f00 */
[----:B------:R-:W-:Y:S01]  /*1dc0*/  IMAD.IADD R3, R25, 0x1, R3 ;  /* 0x0000000119037824 */ /* 0x000fe200078e0203 */
[----:B------:R-:W-:Y:S02]  /*1dd0*/  MOV R6, R5 ;  /* 0x0000000500067202 */ /* 0x000fe40000000f00 */
[----:B-1----:R-:W-:Y:S02]  /*1de0*/  MOV R13, R0 ;  /* 0x00000000000d7202 */ /* 0x002fe40000000f00 */
.L_x_7151:
[----:B------:R-:W-:Y:S05]  /*1df0*/  BSYNC B0 ;  /* 0x0000000000007941 */ /* 0x000fea0003800000 */
.L_x_7149:
[----:B------:R-:W-:Y:S01]  /*1e00*/  ISETP.NE.AND P2, PT, R18, -0x1, PT ;  /* 0xffffffff1200780c */ /* 0x000fe20003f45270 */
[----:B------:R-:W2:Y:S04]  /*1e10*/  LD.E.64 R168, desc[UR6][R16.64+0x30] ;  /* 0x0000300610a87980 */ /* 0x000ea8000c101b00 */
[----:B------:R-:W3:Y:S04]  /*1e20*/  LD.E.64 R24, desc[UR6][R16.64+0x48] ;  /* 0x0000480610187980 */ /* 0x000ee8000c101b00 */
[----:B------:R-:W4:Y:S04]  /*1e30*/  LD.E R151, desc[UR6][R16.64+0xc0] ;  /* 0x0000c00610977980 */ /* 0x000f28000c101900 */
[----:B------:R-:W3:Y:S04]  /*1e40*/  @!P2 LD.E.64 R26, desc[UR6][R16.64+0x18] ;  /* 0x00001806101aa980 */ /* 0x000ee8000c101b00 */
[----:B------:R-:W4:Y:S04]  /*1e50*/  LD.E.64 R22, desc[UR6][R16.64+0x10] ;  /* 0x0000100610167980 */ /* 0x000f28000c101b00 */
[----:B------:R1:W5:Y:S04]  /*1e60*/  @P1 LD.E R20, desc[UR6][R20.64] ;  /* 0x0000000614141980 */ /* 0x000368000c101900 */
[----:B------:R-:W4:Y:S04]  /*1e70*/  LD.E.64 R162, desc[UR6][R16.64+0x8] ;  /* 0x0000080610a27980 */ /* 0x000f28000c101b00 */
[----:B------:R1:W5:Y:S01]  /*1e80*/  LD.E.64 R170, desc[UR6][R16.64] ;  /* 0x0000000610aa7980 */ /* 0x000362000c101b00 */
[----:B------:R-:W-:-:S04]  /*1e90*/  SHF.R.S32.HI R0, RZ, 0x1f, R131 ;  /* 0x0000001fff007819 */ /* 0x000fc80000011483 */
[----:B------:R-:W-:-:S04]  /*1ea0*/  LEA.HI R154, R0, R131, RZ, 0x3 ;  /* 0x00000083009a7211 */ /* 0x000fc800078f18ff */
[----:B------:R-:W-:Y:S02]  /*1eb0*/  LOP3.LUT R58, R154, 0xfffffff8, RZ, 0xc0, !PT ;  /* 0xfffffff89a3a7812 */ /* 0x000fe400078ec0ff */
[----:B------:R-:W-:-:S03]  /*1ec0*/  LEA.HI R7, R0, R131, RZ, 0x4 ;  /* 0x0000008300077211 */ /* 0x000fc600078f20ff */
[----:B------:R-:W-:Y:S01]  /*1ed0*/  IMAD.IADD R58, R131, 0x1, -R58 ;  /* 0x00000001833a7824 */ /* 0x000fe200078e0a3a */
[----:B------:R-:W-:-:S03]  /*1ee0*/  LOP3.LUT R10, R7, 0xfffffff0, RZ, 0xc0, !PT ;  /* 0xfffffff0070a7812 */ /* 0x000fc600078ec0ff */
[----:B------:R-:W-:Y:S01]  /*1ef0*/  IMAD.SHL.U32 R14, R58, 0x8, RZ ;  /* 0x000000083a0e7824 */ /* 0x000fe200078e00ff */
[----:B------:R-:W-:Y:S01]  /*1f00*/  SHF.R.S32.HI R154, RZ, 0x3, R154 ;  /* 0x00000003ff9a7819 */ /* 0x000fe2000001149a */
[----:B------:R-:W-:-:S03]  /*1f10*/  IMAD.IADD R10, R131, 0x1, -R10 ;  /* 0x00000001830a7824 */ /* 0x000fc600078e0a0a */
[----:B------:R-:W-:Y:S02]  /*1f20*/  IADD3 R30, P0, R14, R4, RZ ;  /* 0x000000040e1e7210 */ /* 0x000fe40007f1e0ff */
[----:B------:R-:W-:Y:S01]  /*1f30*/  SHF.R.S32.HI R15, RZ, 0x1f, R14 ;  /* 0x0000001fff0f7819 */ /* 0x000fe2000001140e */
[----:B------:R-:W-:Y:S02]  /*1f40*/  IMAD R4, R9, R62, RZ ;  /* 0x0000003e09047224 */ /* 0x000fe400078e02ff */
[----:B------:R-:W-:Y:S02]  /*1f50*/  IMAD.SHL.U32 R9, R154, 0x40, RZ ;  /* 0x000000409a097824 */ /* 0x000fe400078e00ff */
[----:B------:R-:W-:Y:S01]  /*1f60*/  IMAD.X R31, R15, 0x1, R11, P0 ;  /* 0x000000010f1f7824 */ /* 0x000fe200000e060b */
[----:B------:R-:W-:Y:S02]  /*1f70*/  SHF.R.S32.HI R11, RZ, 0x1f, R10 ;  /* 0x0000001fff0b7819 */ /* 0x000fe4000001140a */
[----:B------:R-:W-:-:S02]  /*1f80*/  LOP3.LUT R9, R9, 0x1c0, RZ, 0xc0, !PT ;  /* 0x000001c009097812 */ /* 0x000fc400078ec0ff */
[----:B------:R-:W-:Y:S02]  /*1f90*/  LEA.HI R11, R11, R10, RZ, 0x3 ;  /* 0x0000000a0b0b7211 */ /* 0x000fe400078f18ff */
[----:B------:R-:W-:Y:S02]  /*1fa0*/  SHF.R.S32.HI R64, RZ, 0x4, R7 ;  /* 0x00000004ff407819 */ /* 0x000fe40000011407 */
[----:B------:R-:W-:Y:S02]  /*1fb0*/  LOP3.LUT R19, R9, 0x38, R14, 0xf8, !PT ;  /* 0x0000003809137812 */ /* 0x000fe400078ef80e */
[----:B------:R-:W-:Y:S01]  /*1fc0*/  SHF.R.U32.HI R152, RZ, 0x3, R9 ;  /* 0x00000003ff987819 */ /* 0x000fe20000011609 */
[C---:B------:R-:W-:Y:S01]  /*1fd0*/  IMAD R4, R6.reuse, R63, R4 ;  /* 0x0000003f06047224 */ /* 0x040fe200078e0204 */
[----:B------:R-:W-:Y:S01]  /*1fe0*/  LOP3.LUT R9, R11, 0xfffffff8, RZ, 0xc0, !PT ;  /* 0xfffffff80b097812 */ /* 0x000fe200078ec0ff */
[----:B------:R-:W-:Y:S01]  /*1ff0*/  IMAD.WIDE.U32 R30, R6, R62, R30 ;  /* 0x0000003e061e7225 */ /* 0x000fe200078e001e */
[----:B------:R-:W-:-:S02]  /*2000*/  LEA.HI R6, R7, R64, RZ, 0x1 ;  /* 0x0000004007067211 */ /* 0x000fc400078f08ff */
[----:B------:R-:W-:Y:S01]  /*2010*/  LEA.HI R7, R0, R131, RZ, 0x6 ;  /* 0x0000008300077211 */ /* 0x000fe200078f30ff */
[----:B------:R-:W-:Y:S01]  /*2020*/  IMAD.IADD R10, R10, 0x1, -R9 ;  /* 0x000000010a0a7824 */ /* 0x000fe200078e0a09 */
[----:B------:R-:W-:Y:S02]  /*2030*/  LOP3.LUT R9, R6, 0xfffffffe, RZ, 0xc0, !PT ;  /* 0xfffffffe06097812 */ /* 0x000fe400078ec0ff */
[----:B------:R-:W-:Y:S01]  /*2040*/  LOP3.LUT R152, R19, R152, RZ, 0x3c, !PT ;  /* 0x0000009813987212 */ /* 0x000fe200078e3cff */
[----:B------:R-:W-:Y:S02]  /*2050*/  IMAD.SHL.U32 R7, R7, 0x8, RZ ;  /* 0x0000000807077824 */ /* 0x000fe400078e00ff */
[----:B------:R-:W-:Y:S02]  /*2060*/  IMAD.IADD R64, R64, 0x1, -R9 ;  /* 0x0000000140407824 */ /* 0x000fe400078e0a09 */
[----:B------:R-:W-:Y:S01]  /*2070*/  IMAD.SHL.U32 R8, R10, 0x40, RZ ;  /* 0x000000400a087824 */ /* 0x000fe200078e00ff */
[----:B------:R-:W-:Y:S01]  /*2080*/  LOP3.LUT R152, R152, 0xfffffe00, R7, 0xf8, !PT ;  /* 0xfffffe0098987812 */ /* 0x000fe200078ef807 */
[----:B------:R-:W-:-:S02]  /*2090*/  IMAD.SHL.U32 R9, R64, 0x8, RZ ;  /* 0x0000000840097824 */ /* 0x000fc400078e00ff */
[----:B------:R-:W-:Y:S01]  /*20a0*/  IMAD R7, R29, R13, RZ ;  /* 0x0000000d1d077224 */ /* 0x000fe200078e02ff */
[----:B------:R-:W-:Y:S01]  /*20b0*/  LOP3.LUT R8, R8, 0x1c0, RZ, 0xc0, !PT ;  /* 0x000001c008087812 */ /* 0x000fe200078ec0ff */
[----:B------:R-:W-:Y:S01]  /*20c0*/  IMAD.IADD R31, R31, 0x1, R4 ;  /* 0x000000011f1f7824 */ /* 0x000fe200078e0204 */
[----:B------:R-:W-:Y:S01]  /*20d0*/  SHF.R.S32.HI R66, RZ, 0x1f, R217 ;  /* 0x0000001fff427819 */ /* 0x000fe200000114d9 */
[----:B------:R-:W-:Y:S01]  /*20e0*/  IMAD R4, R12, R28, R7 ;  /* 0x0000001c0c047224 */ /* 0x000fe200078e0207 */
[----:B------:R-:W-:Y:S02]  /*20f0*/  LOP3.LUT R9, R8, 0x8, R9, 0xf8, !PT ;  /* 0x0000000808097812 */ /* 0x000fe400078ef809 */
[----:B------:R-:W-:-:S04]  /*2100*/  SHF.R.U32.HI R8, RZ, 0x3, R8 ;  /* 0x00000003ff087819 */ /* 0x000fc80000011608 */
[----:B------:R-:W-:Y:S01]  /*2110*/  LOP3.LUT R9, R9, R8, RZ, 0x3c, !PT ;  /* 0x0000000809097212 */ /* 0x000fe200078e3cff */
[----:B------:R-:W-:Y:S02]  /*2120*/  IMAD.SHL.U32 R48, R11, 0x40, RZ ;  /* 0x000000400b307824 */ /* 0x000fe400078e00ff */
[----:B------:R-:W-:Y:S01]  /*2130*/  IMAD.WIDE.U32 R28, R13, R28, R30 ;  /* 0x0000001c0d1c7225 */ /* 0x000fe200078e001e */
[----:B------:R-:W-:Y:S02]  /*2140*/  SHF.R.S32.HI R153, RZ, 0x1f, R218 ;  /* 0x0000001fff997819 */ /* 0x000fe400000114da */
[----:B------:R-:W-:Y:S01]  /*2150*/  LOP3.LUT R48, R9, 0xfffffe00, R48, 0xf8, !PT ;  /* 0xfffffe0009307812 */ /* 0x000fe200078ef830 */
[----:B------:R-:W-:Y:S01]  /*2160*/  VIADD R11, R14, 0x40 ;  /* 0x000000400e0b7836 */ /* 0x000fe20000000000 */
[----:B------:R-:W-:Y:S01]  /*2170*/  SHF.R.S32.HI R155, RZ, 0x1f, R154 ;  /* 0x0000001fff9b7819 */ /* 0x000fe2000001149a */
[----:B------:R-:W-:Y:S01]  /*2180*/  IMAD.IADD R29, R29, 0x1, R4 ;  /* 0x000000011d1d7824 */ /* 0x000fe200078e0204 */
[----:B------:R-:W-:Y:S01]  /*2190*/  SHF.R.S32.HI R86, RZ, 0x1f, R87 ;  /* 0x0000001fff567819 */ /* 0x000fe20000011457 */
[----:B------:R-:W-:-:S03]  /*21a0*/  IMAD R157, R63, R154, RZ ;  /* 0x0000009a3f9d7224 */ /* 0x000fc600078e02ff */
[----:B------:R-:W-:Y:S01]  /*21b0*/  LEA.HI R86, R86, R87, RZ, 0x6 ;  /* 0x0000005756567211 */ /* 0x000fe200078f30ff */
[----:B------:R-:W-:-:S03]  /*21c0*/  IMAD R157, R155, R62, R157 ;  /* 0x0000003e9b9d7224 */ /* 0x000fc600078e029d */
[----:B------:R-:W-:-:S04]  /*21d0*/  SHF.R.S32.HI R86, RZ, 0x6, R86 ;  /* 0x00000006ff567819 */ /* 0x000fc80000011456 */
[----:B------:R-:W-:Y:S01]  /*21e0*/  VIMNMX R86, R211, R86, !PT ;  /* 0x00000056d3567248 */ /* 0x000fe20007fe0100 */
[----:B------:R-:W-:Y:S01]  /*21f0*/  IMAD.WIDE R164, R215, 0x40, R154 ;  /* 0x00000040d7a47825 */ /* 0x000fe200078e029a */
[C---:B------:R-:W-:Y:S02]  /*2200*/  LOP3.LUT P5, RZ, R10.reuse, 0x4, RZ, 0xc0, !PT ;  /* 0x000000040aff7812 */ /* 0x040fe400078ac0ff */
[----:B------:R-:W-:Y:S01]  /*2210*/  LOP3.LUT P4, RZ, R10, 0x2, RZ, 0xc0, !PT ;  /* 0x000000020aff7812 */ /* 0x000fe2000788c0ff */
[----:B------:R-:W-:Y:S02]  /*2220*/  VIADD R10, R14, 0x80 ;  /* 0x000000800e0a7836 */ /* 0x000fe40000000000 */
[----:B------:R-:W-:Y:S01]  /*2230*/  IMAD R161, R61, R154, RZ ;  /* 0x0000009a3da17224 */ /* 0x000fe200078e02ff */
[----:B------:R-:W-:-:S03]  /*2240*/  LEA.HI R65, R0, R131, RZ, 0x5 ;  /* 0x0000008300417211 */ /* 0x000fc600078f28ff */
[----:B------:R-:W-:Y:S01]  /*2250*/  IMAD R161, R155, R60, R161 ;  /* 0x0000003c9ba17224 */ /* 0x000fe200078e02a1 */
[----:B------:R-:W-:Y:S01]  /*2260*/  LOP3.LUT R150, R65, 0xffffffe0, RZ, 0xc0, !PT ;  /* 0xffffffe041967812 */ /* 0x000fe200078ec0ff */
[----:B------:R-:W-:Y:S02]  /*2270*/  IMAD.MOV.U32 R49, RZ, RZ, 0x10 ;  /* 0x00000010ff317424 */ /* 0x000fe400078e00ff */
[----:B------:R-:W-:Y:S01]  /*2280*/  IMAD.MOV.U32 R47, RZ, RZ, 0x20 ;  /* 0x00000020ff2f7424 */ /* 0x000fe200078e00ff */
[C---:B------:R-:W-:Y:S01]  /*2290*/  SHF.L.U64.HI R210, R60.reuse, 0x4, R61 ;  /* 0x000000043cd27819 */ /* 0x040fe2000001023d */
[----:B------:R-:W-:Y:S01]  /*22a0*/  IMAD.SHL.U32 R209, R60, 0x10, RZ ;  /* 0x000000103cd17824 */ /* 0x000fe200078e00ff */
[C---:B------:R-:W-:Y:S01]  /*22b0*/  SHF.L.U64.HI R208, R62.reuse, 0x4, R63 ;  /* 0x000000043ed07819 */ /* 0x040fe2000001023f */
[----:B------:R-:W-:Y:S01]  /*22c0*/  IMAD.SHL.U32 R207, R62, 0x10, RZ ;  /* 0x000000103ecf7824 */ /* 0x000fe200078e00ff */
[----:B------:R-:W-:Y:S01]  /*22d0*/  SHF.R.S32.HI R65, RZ, 0x5, R65 ;  /* 0x00000005ff417819 */ /* 0x000fe20000011441 */
[----:B------:R-:W-:Y:S01]  /*22e0*/  IMAD.IADD R150, R131, 0x1, -R150 ;  /* 0x0000000183967824 */ /* 0x000fe200078e0a96 */
[----:B------:R-:W-:Y:S01]  /*22f0*/  SEL R49, R49, 0xfffffff0, !P4 ;  /* 0xfffffff031317807 */ /* 0x000fe20006000000 */
[----:B------:R-:W-:Y:S01]  /*2300*/  IMAD.SHL.U32 R147, R58, 0x4, RZ ;  /* 0x000000043a937824 */ /* 0x000fe200078e00ff */
[----:B------:R-:W-:Y:S01]  /*2310*/  SEL R47, R47, 0xffffffe0, !P5 ;  /* 0xffffffe02f2f7807 */ /* 0x000fe20006800000 */
[----:B--2---:R-:W-:-:S02]  /*2320*/  @P2 IMAD R6, R169, R18, RZ ;  /* 0x00000012a9062224 */ /* 0x004fc400078e02ff */
[----:B------:R-:W-:-:S04]  /*2330*/  @P2 IMAD.WIDE.U32 R18, R168, R18, RZ ;  /* 0x00000012a8122225 */ /* 0x000fc800078e00ff */
[----:B---3--:R-:W-:-:S04]  /*2340*/  @!P2 IMAD R7, R27, R217, RZ ;  /* 0x000000d91b07a224 */ /* 0x008fc800078e02ff */
[C---:B------:R-:W-:Y:S02]  /*2350*/  @!P2 IMAD R8, R26.reuse, R66, R7 ;  /* 0x000000421a08a224 */ /* 0x040fe400078e0207 */
[----:B------:R-:W-:-:S04]  /*2360*/  @!P2 IMAD.WIDE.U32 R26, R26, R217, RZ ;  /* 0x000000d91a1aa225 */ /* 0x000fc800078e00ff */
[----:B------:R-:W-:Y:S02]  /*2370*/  @P2 IMAD.IADD R7, R19, 0x1, R6 ;  /* 0x0000000113072824 */ /* 0x000fe400078e0206 */
[----:B------:R-:W-:Y:S02]  /*2380*/  @P2 IMAD.MOV.U32 R6, RZ, RZ, R18 ;  /* 0x000000ffff062224 */ /* 0x000fe400078e0012 */
[----:B------:R-:W-:Y:S02]  /*2390*/  @!P2 IMAD.MOV.U32 R6, RZ, RZ, R26 ;  /* 0x000000ffff06a224 */ /* 0x000fe400078e001a */
[----:B------:R-:W-:Y:S02]  /*23a0*/  @!P2 IMAD.IADD R7, R27, 0x1, R8 ;  /* 0x000000011b07a824 */ /* 0x000fe400078e0208 */
[----:B------:R-:W-:Y:S01]  /*23b0*/  IMAD R9, R25, R218, RZ ;  /* 0x000000da19097224 */ /* 0x000fe200078e02ff */
[----:B------:R-:W-:-:S03]  /*23c0*/  IADD3 R6, P0, R14, R6, RZ ;  /* 0x000000060e067210 */ /* 0x000fc60007f1e0ff */
[----:B------:R-:W-:Y:S02]  /*23d0*/  IMAD R4, R24, R153, R9 ;  /* 0x0000009918047224 */ /* 0x000fe400078e0209 */
[----:B------:R-:W-:Y:S01]  /*23e0*/  IMAD.X R7, R15, 0x1, R7, P0 ;  /* 0x000000010f077824 */ /* 0x000fe200000e0607 */
[----:B----4-:R-:W-:Y:S01]  /*23f0*/  ISETP.GE.AND P0, PT, R11, R151, PT ;  /* 0x000000970b00720c */ /* 0x010fe20003f06270 */
[----:B------:R-:W-:-:S04]  /*2400*/  IMAD.WIDE.U32 R8, R154, R62, R28 ;  /* 0x0000003e9a087225 */ /* 0x000fc800078e001c */
[----:B------:R-:W-:Y:S01]  /*2410*/  IMAD.WIDE.U32 R24, R218, R24, R6 ;  /* 0x00000018da187225 */ /* 0x000fe200078e0006 */
[----:B------:R-:W-:Y:S02]  /*2420*/  SEL R6, RZ, 0xffffffff, P0 ;  /* 0xffffffffff067807 */ /* 0x000fe40000000000 */
[----:B------:R-:W-:Y:S01]  /*2430*/  LEA R156, P0, R8, R22, 0x1 ;  /* 0x00000016089c7211 */ /* 0x000fe200078008ff */
[----:B------:R-:W-:Y:S02]  /*2440*/  IMAD.IADD R157, R9, 0x1, R157 ;  /* 0x00000001099d7824 */ /* 0x000fe400078e029d */
[----:B------:R-:W-:-:S03]  /*2450*/  @!P1 IMAD.MOV.U32 R20, RZ, RZ, RZ ;  /* 0x000000ffff149224 */ /* 0x000fc600078e00ff */
[----:B------:R-:W-:Y:S02]  /*2460*/  LEA.HI.X R157, R8, R23, R157, 0x1, P0 ;  /* 0x00000017089d7211 */ /* 0x000fe400000f0c9d */
[----:B------:R-:W-:Y:S02]  /*2470*/  IADD3 R158, P0, R14, R2, RZ ;  /* 0x000000020e9e7210 */ /* 0x000fe40007f1e0ff */
[----:B------:R-:W-:Y:S02]  /*2480*/  ISETP.GT.AND P1, PT, R134, R86, PT ;  /* 0x000000568600720c */ /* 0x000fe40003f24270 */
[-C--:B------:R-:W-:Y:S01]  /*2490*/  ISETP.GE.AND P3, PT, R14, R151.reuse, PT ;  /* 0x000000970e00720c */ /* 0x080fe20003f66270 */
[----:B------:R-:W-:Y:S01]  /*24a0*/  IMAD.X R159, R15, 0x1, R3, P0 ;  /* 0x000000010f9f7824 */ /* 0x000fe200000e0603 */
[----:B------:R-:W-:Y:S01]  /*24b0*/  ISETP.GE.AND P2, PT, R10, R151, PT ;  /* 0x000000970a00720c */ /* 0x000fe20003f46270 */
[----:B------:R-:W-:Y:S01]  /*24c0*/  IMAD.SHL.U32 R6, R6, 0x2, RZ ;  /* 0x0000000206067824 */ /* 0x000fe200078e00ff */
[----:B------:R-:W-:Y:S01]  /*24d0*/  SEL R7, RZ, 0x1, P3 ;  /* 0x00000001ff077807 */ /* 0x000fe20001800000 */
[----:B------:R-:W-:-:S02]  /*24e0*/  IMAD R167, R165, R168, RZ ;  /* 0x000000a8a5a77224 */ /* 0x000fc400078e02ff */
[----:B------:R-:W-:-:S04]  /*24f0*/  IMAD.WIDE.U32 R158, R154, R60, R158 ;  /* 0x0000003c9a9e7225 */ /* 0x000fc800078e009e */
[----:B------:R-:W-:Y:S01]  /*2500*/  IMAD.IADD R25, R25, 0x1, R4 ;  /* 0x0000000119197824 */ /* 0x000fe200078e0204 */
[----:B------:R-:W-:Y:S01]  /*2510*/  LOP3.LUT R6, R6, 0x2, R7, 0xe2, !PT ;  /* 0x0000000206067812 */ /* 0x000fe200078ee207 */
[----:B------:R-:W-:Y:S01]  /*2520*/  IMAD R167, R164, R169, R167 ;  /* 0x000000a9a4a77224 */ /* 0x000fe200078e02a7 */
[----:B------:R-:W-:Y:S01]  /*2530*/  SEL R149, RZ, 0x4, P2 ;  /* 0x00000004ff957807 */ /* 0x000fe20001000000 */
[----:B------:R-:W-:Y:S01]  /*2540*/  IMAD.IADD R161, R159, 0x1, R161 ;  /* 0x000000019fa17824 */ /* 0x000fe200078e02a1 */
[----:B------:R-:W-:Y:S01]  /*2550*/  LEA R212, P0, R158, R162, 0x1 ;  /* 0x000000a29ed47211 */ /* 0x000fe200078008ff */
[----:B------:R-:W-:Y:S01]  /*2560*/  IMAD.WIDE.U32 R164, R164, R168, R24 ;  /* 0x000000a8a4a47225 */ /* 0x000fe200078e0018 */
[----:B------:R-:W-:Y:S02]  /*2570*/  LOP3.LUT R149, R6, R149, RZ, 0xfc, !PT ;  /* 0x0000009506957212 */ /* 0x000fe400078efcff */
[----:B------:R-:W-:Y:S01]  /*2580*/  LEA.HI.X R213, R158, R163, R161, 0x1, P0 ;  /* 0x000000a39ed57211 */ /* 0x000fe200000f0ca1 */
[----:B------:R-:W-:Y:S01]  /*2590*/  IMAD.IADD R167, R165, 0x1, R167 ;  /* 0x00000001a5a77824 */ /* 0x000fe200078e02a7 */
[----:B-1----:R-:W-:Y:S07]  /*25a0*/  @!P1 BRA `(.L_x_7152) ;  /* 0x0000009400509947 */ /* 0x002fee0003800000 */
[----:B------:R-:W2:Y:S04]  /*25b0*/  LD.E.64 R32, desc[UR6][R16.64+0x120] ;  /* 0x0001200610207980 */ /* 0x000ea8000c101b00 */
[----:B------:R-:W3:Y:S04]  /*25c0*/  LD.E.64 R34, desc[UR6][R16.64+0x118] ;  /* 0x0001180610227980 */ /* 0x000ee8000c101b00 */
[----:B------:R-:W4:Y:S04]  /*25d0*/  LD.E.64 R174, desc[UR6][R16.64+0x130] ;  /* 0x0001300610ae7980 */ /* 0x000f28000c101b00 */
[----:B------:R-:W4:Y:S04]  /*25e0*/  LD.E.64 R176, desc[UR6][R16.64+0x128] ;  /* 0x0001280610b07980 */ /* 0x000f28000c101b00 */
[----:B------:R-:W4:Y:S04]  /*25f0*/  LD.E.64 R28, desc[UR6][R16.64+0x140] ;  /* 0x00014006101c7980 */ /* 0x000f28000c101b00 */
[----:B------:R-:W4:Y:S04]  /*2600*/  LD.E.64 R26, desc[UR6][R16.64+0x138] ;  /* 0x00013806101a7980 */ /* 0x000f28000c101b00 */
[----:B------:R-:W4:Y:S04]  /*2610*/  LD.E R18, desc[UR6][R16.64+0xd0] ;  /* 0x0000d00610127980 */ /* 0x000f28000c101900 */
[----:B------:R-:W4:Y:S04]  /*2620*/  LD.E.64 R24, desc[UR6][R16.64+0x108] ;  /* 0x0001080610187980 */ /* 0x000f28000c101b00 */
[----:B------:R-:W4:Y:S04]  /*2630*/  LD.E.64 R22, desc[UR6][R16.64+0x110] ;  /* 0x0001100610167980 */ /* 0x000f28000c101b00 */
[----:B------:R-:W4:Y:S04]  /*2640*/  LD.E.64 R8, desc[UR6][R16.64+0x150] ;  /* 0x0001500610087980 */ /* 0x000f28000c101b00 */
[----:B------:R-:W4:Y:S01]  /*2650*/  LD.E.64 R6, desc[UR6][R16.64+0x148] ;  /* 0x0001480610067980 */ /* 0x000f22000c101b00 */
[----:B------:R-:W-:Y:S01]  /*2660*/  SHF.R.S32.HI R21, RZ, 0x1f, R87 ;  /* 0x0000001fff157819 */ /* 0x000fe20000011457 */
[----:B-----5:R-:W-:Y:S01]  /*2670*/  IMAD.IADD R117, R20, 0x1, R5 ;  /* 0x0000000114757824 */ /* 0x020fe200078e0205 */
[----:B------:R-:W-:Y:S01]  /*2680*/  LOP3.LUT R142, R149, 0xffff, RZ, 0xc0, !PT ;  /* 0x0000ffff958e7812 */ /* 0x000fe200078ec0ff */
[C---:B------:R-:W-:Y:S01]  /*2690*/  IMAD.WIDE.U32 R172, R62.reuse, 0x60, RZ ;  /* 0x000000603eac7825 */ /* 0x040fe200078e00ff */
[----:B------:R-:W-:-:S02]  /*26a0*/  SHF.L.U64.HI R71, R62, 0x5, R63 ;  /* 0x000000053e477819 */ /* 0x000fc4000001023f */
[----:B------:R-:W-:Y:S01]  /*26b0*/  LOP3.LUT R146, R142, 0x1, RZ, 0xc0, !PT ;  /* 0x000000018e927812 */ /* 0x000fe200078ec0ff */
[----:B------:R-:W-:Y:S01]  /*26c0*/  IMAD.SHL.U32 R70, R62, 0x20, RZ ;  /* 0x000000203e467824 */ /* 0x000fe200078e00ff */
[----:B------:R-:W-:Y:S01]  /*26d0*/  LOP3.LUT R144, R142, 0x2, RZ, 0xc0, !PT ;  /* 0x000000028e907812 */ /* 0x000fe200078ec0ff */
[C---:B------:R-:W-:Y:S01]  /*26e0*/  VIADD R143, R154.reuse, 0x20 ;  /* 0x000000209a8f7836 */ /* 0x040fe20000000000 */
[C---:B------:R-:W-:Y:S01]  /*26f0*/  IADD3 R145, R154.reuse, 0x10, RZ ;  /* 0x000000109a917810 */ /* 0x040fe20007ffe0ff */
[----:B------:R-:W-:Y:S01]  /*2700*/  VIADD R141, R154, 0x30 ;  /* 0x000000309a8d7836 */ /* 0x000fe20000000000 */
[----:B------:R-:W-:Y:S01]  /*2710*/  SHF.L.U64.HI R71, R70, 0x1, R71 ;  /* 0x0000000146477819 */ /* 0x000fe20000010247 */
[----:B------:R-:W-:Y:S01]  /*2720*/  IMAD.MOV.U32 R118, RZ, RZ, R212 ;  /* 0x000000ffff767224 */ /* 0x000fe200078e00d4 */
[C---:B------:R-:W-:Y:S01]  /*2730*/  SHF.L.U64.HI R85, R60.reuse, 0x5, R61 ;  /* 0x000000053c557819 */ /* 0x040fe2000001023d */
[----:B------:R-:W-:Y:S01]  /*2740*/  IMAD.MOV.U32 R120, RZ, RZ, R156 ;  /* 0x000000ffff787224 */ /* 0x000fe200078e009c */
[----:B------:R-:W-:Y:S01]  /*2750*/  SHF.L.U32 R84, R60, 0x5, RZ ;  /* 0x000000053c547819 */ /* 0x000fe200000006ff */
[----:B------:R-:W-:Y:S01]  /*2760*/  IMAD.MOV.U32 R121, RZ, RZ, R157 ;  /* 0x000000ffff797224 */ /* 0x000fe200078e009d */
[----:B------:R-:W-:-:S02]  /*2770*/  MOV R119, R213 ;  /* 0x000000d500777202 */ /* 0x000fc40000000f00 */
[----:B------:R-:W-:Y:S02]  /*2780*/  LOP3.LUT R142, R142, 0x4, RZ, 0xc0, !PT ;  /* 0x000000048e8e7812 */ /* 0x000fe400078ec0ff */
[----:B------:R-:W-:Y:S01]  /*2790*/  SHF.L.U32 R70, R70, 0x1, RZ ;  /* 0x0000000146467819 */ /* 0x000fe200000006ff */
[----:B--2---:R-:W-:-:S04]  /*27a0*/  IMAD R3, R33, R217, RZ ;  /* 0x000000d921037224 */ /* 0x004fc800078e02ff */
[----:B------:R-:W-:Y:S02]  /*27b0*/  IMAD R0, R32, R66, R3 ;  /* 0x0000004220007224 */ /* 0x000fe400078e0203 */
[----:B---3--:R-:W-:Y:S02]  /*27c0*/  IMAD R3, R35, R217, RZ ;  /* 0x000000d923037224 */ /* 0x008fe400078e02ff */
[C---:B------:R-:W-:Y:S01]  /*27d0*/  IMAD.WIDE.U32 R32, R217.reuse, R32, R14 ;  /* 0x00000020d9207225 */ /* 0x040fe200078e000e */
[C-C-:B----4-:R-:W-:Y:S02]  /*27e0*/  SHF.L.U64.HI R104, R174.reuse, 0x4, R175.reuse ;  /* 0x00000004ae687819 */ /* 0x150fe400000102af */
[----:B------:R-:W-:Y:S01]  /*27f0*/  SHF.L.U64.HI R106, R174, 0x5, R175 ;  /* 0x00000005ae6a7819 */ /* 0x000fe200000102af */
[----:B------:R-:W-:Y:S01]  /*2800*/  IMAD.WIDE.U32 R30, R217, R34, R14 ;  /* 0x00000022d91e7225 */ /* 0x000fe200078e000e */
[C---:B------:R-:W-:Y:S02]  /*2810*/  SHF.L.U32 R89, R176.reuse, 0x4, RZ ;  /* 0x00000004b0597819 */ /* 0x040fe400000006ff */
[----:B------:R-:W-:Y:S01]  /*2820*/  SHF.L.U64.HI R88, R176, 0x4, R177 ;  /* 0x00000004b0587819 */ /* 0x000fe200000102b1 */
[----:B------:R-:W-:Y:S01]  /*2830*/  IMAD R2, R34, R66, R3 ;  /* 0x0000004222027224 */ /* 0x000fe200078e0203 */
[----:B------:R-:W-:Y:S01]  /*2840*/  SHF.R.S32.HI R3, RZ, 0x1f, R5 ;  /* 0x0000001fff037819 */ /* 0x000fe20000011405 */
[----:B------:R-:W-:Y:S01]  /*2850*/  IMAD.IADD R33, R33, 0x1, R0 ;  /* 0x0000000121217824 */ /* 0x000fe200078e0200 */
[----:B------:R-:W-:Y:S01]  /*2860*/  SHF.L.U64.HI R98, R176, 0x5, R177 ;  /* 0x00000005b0627819 */ /* 0x000fe200000102b1 */
[----:B------:R-:W-:-:S02]  /*2870*/  IMAD R4, R175, R5, RZ ;  /* 0x00000005af047224 */ /* 0x000fc400078e02ff */
[----:B------:R-:W-:Y:S02]  /*2880*/  IMAD R0, R177, R5, RZ ;  /* 0x00000005b1007224 */ /* 0x000fe400078e02ff */
[----:B------:R-:W-:Y:S01]  /*2890*/  IMAD.IADD R31, R31, 0x1, R2 ;  /* 0x000000011f1f7824 */ /* 0x000fe200078e0202 */
[----:B------:R-:W-:Y:S01]  /*28a0*/  LEA.HI R138, R18, R18, RZ, 0x1 ;  /* 0x00000012128a7211 */ /* 0x000fe200078f08ff */
[-C--:B------:R-:W-:Y:S02]  /*28b0*/  IMAD R4, R174, R3.reuse, R4 ;  /* 0x00000003ae047224 */ /* 0x080fe400078e0204 */
[C---:B------:R-:W-:Y:S01]  /*28c0*/  IMAD R3, R176.reuse, R3, R0 ;  /* 0x00000003b0037224 */ /* 0x040fe200078e0200 */
[----:B------:R-:W-:Y:S01]  /*28d0*/  SHF.R.S32.HI R138, RZ, 0x1, R138 ;  /* 0x00000001ff8a7819 */ /* 0x000fe2000001148a */
[----:B------:R-:W-:-:S03]  /*28e0*/  IMAD.WIDE.U32 R30, R176, R5, R30 ;  /* 0x00000005b01e7225 */ /* 0x000fc600078e001e */
[----:B------:R-:W-:Y:S01]  /*28f0*/  SHF.L.U32 R140, R138, 0x5, RZ ;  /* 0x000000058a8c7819 */ /* 0x000fe200000006ff */
[----:B------:R-:W-:Y:S01]  /*2900*/  IMAD R19, R29, R13, RZ ;  /* 0x0000000d1d137224 */ /* 0x000fe200078e02ff */
[----:B------:R-:W-:Y:S01]  /*2910*/  IADD3 R31, R31, R3, RZ ;  /* 0x000000031f1f7210 */ /* 0x000fe20007ffe0ff */
[----:B------:R-:W-:Y:S01]  /*2920*/  IMAD.WIDE.U32 R32, R174, R5, R32 ;  /* 0x00000005ae207225 */ /* 0x000fe200078e0020 */
[----:B------:R-:W-:Y:S02]  /*2930*/  IADD3 R3, P0, -R87, R154, RZ ;  /* 0x0000009a57037210 */ /* 0x000fe40007f1e1ff */
[----:B------:R-:W-:Y:S01]  /*2940*/  SHF.R.S32.HI R129, RZ, 0x1f, R140 ;  /* 0x0000001fff817819 */ /* 0x000fe2000001148c */
[----:B------:R-:W-:Y:S02]  /*2950*/  IMAD R0, R28, R12, R19 ;  /* 0x0000000c1c007224 */ /* 0x000fe400078e0213 */
[----:B------:R-:W-:Y:S02]  /*2960*/  IMAD R19, R27, R13, RZ ;  /* 0x0000000d1b137224 */ /* 0x000fe400078e02ff */
[----:B------:R-:W-:-:S02]  /*2970*/  IMAD.IADD R33, R33, 0x1, R4 ;  /* 0x0000000121217824 */ /* 0x000fc400078e0204 */
[C---:B------:R-:W-:Y:S02]  /*2980*/  IMAD R19, R26.reuse, R12, R19 ;  /* 0x0000000c1a137224 */ /* 0x040fe400078e0213 */
[----:B------:R-:W-:-:S04]  /*2990*/  IMAD.WIDE.U32 R26, R26, R13, R30 ;  /* 0x0000000d1a1a7225 */ /* 0x000fc800078e001e */
[----:B------:R-:W-:Y:S02]  /*29a0*/  IMAD.X R21, R155, 0x1, ~R21, P0 ;  /* 0x000000019b157824 */ /* 0x000fe400000e0e15 */
[----:B------:R-:W-:-:S04]  /*29b0*/  IMAD.WIDE.U32 R28, R28, R13, R32 ;  /* 0x0000000d1c1c7225 */ /* 0x000fc800078e0020 */
[----:B------:R-:W-:Y:S01]  /*29c0*/  IMAD.IADD R27, R27, 0x1, R19 ;  /* 0x000000011b1b7824 */ /* 0x000fe200078e0213 */
[----:B------:R-:W-:Y:S01]  /*29d0*/  IADD3 R29, R29, R0, RZ ;  /* 0x000000001d1d7210 */ /* 0x000fe20007ffe0ff */
[----:B------:R-:W-:Y:S02]  /*29e0*/  IMAD R113, R21, R176, RZ ;  /* 0x000000b015717224 */ /* 0x000fe400078e02ff */
[----:B------:R-:W-:Y:S02]  /*29f0*/  IMAD R117, R138, R117, RZ ;  /* 0x000000758a757224 */ /* 0x000fe400078e02ff */
[-C--:B------:R-:W-:Y:S02]  /*2a00*/  IMAD R113, R177, R3.reuse, R113 ;  /* 0x00000003b1717224 */ /* 0x080fe400078e0271 */
[----:B------:R-:W-:Y:S01]  /*2a10*/  IMAD R4, R154, R138, R147 ;  /* 0x0000008a9a047224 */ /* 0x000fe200078e0293 */
[----:B------:R-:W-:Y:S01]  /*2a20*/  SHF.R.S32.HI R2, RZ, 0x1f, R117 ;  /* 0x0000001fff027819 */ /* 0x000fe20000011475 */
[----:B------:R-:W-:-:S03]  /*2a30*/  IMAD.WIDE.U32 R18, R176, R3, R26 ;  /* 0x00000003b0127225 */ /* 0x000fc600078e001a */
[----:B------:R-:W-:Y:S01]  /*2a40*/  IADD3 R0, P3, R117, R4, RZ ;  /* 0x0000000475007210 */ /* 0x000fe20007f7e0ff */
[----:B------:R-:W-:Y:S01]  /*2a50*/  IMAD R109, R21, R174, RZ ;  /* 0x000000ae156d7224 */ /* 0x000fe200078e02ff */
[----:B------:R-:W-:Y:S01]  /*2a60*/  LEA R112, P0, R18, R24, 0x1 ;  /* 0x0000001812707211 */ /* 0x000fe200078008ff */
[----:B------:R-:W-:Y:S01]  /*2a70*/  IMAD.IADD R113, R19, 0x1, R113 ;  /* 0x0000000113717824 */ /* 0x000fe200078e0271 */
[----:B------:R-:W-:Y:S01]  /*2a80*/  LEA.HI.X.SX32 R5, R4, R2, 0x1, P3 ;  /* 0x0000000204057211 */ /* 0x000fe200018f0eff */
[-C--:B------:R-:W-:Y:S02]  /*2a90*/  IMAD R109, R175, R3.reuse, R109 ;  /* 0x00000003af6d7224 */ /* 0x080fe400078e026d */
[----:B------:R-:W-:Y:S01]  /*2aa0*/  IMAD.WIDE.U32 R12, R174, R3, R28 ;  /* 0x00000003ae0c7225 */ /* 0x000fe200078e001c */
[----:B------:R-:W-:-:S03]  /*2ab0*/  LEA.HI.X R113, R18, R25, R113, 0x1, P0 ;  /* 0x0000001912717211 */ /* 0x000fc600000f0c71 */
[----:B------:R-:W-:Y:S01]  /*2ac0*/  IMAD.SHL.U32 R18, R0, 0x2, RZ ;  /* 0x0000000200127824 */ /* 0x000fe200078e00ff */
[----:B------:R-:W-:Y:S01]  /*2ad0*/  IADD3 R109, R13, R109, RZ ;  /* 0x0000006d0d6d7210 */ /* 0x000fe20007ffe0ff */
[----:B------:R-:W-:Y:S01]  /*2ae0*/  IMAD.IADD R3, R147, 0x1, R4 ;  /* 0x0000000193037824 */ /* 0x000fe200078e0204 */
[----:B------:R-:W-:Y:S01]  /*2af0*/  LEA R110, P1, R12, R22, 0x1 ;  /* 0x000000160c6e7211 */ /* 0x000fe200078208ff */
[----:B------:R-:W-:Y:S01]  /*2b00*/  IMAD.SHL.U32 R148, R138, 0x10, RZ ;  /* 0x000000108a947824 */ /* 0x000fe200078e00ff */
[----:B------:R-:W-:Y:S01]  /*2b10*/  SHF.L.U64.HI R0, R0, 0x1, R5 ;  /* 0x0000000100007819 */ /* 0x000fe20000010205 */
[----:B------:R-:W-:Y:S01]  /*2b20*/  IMAD.SHL.U32 R99, R176, 0x20, RZ ;  /* 0x00000020b0637824 */ /* 0x000fe200078e00ff */
[----:B------:R-:W-:Y:S01]  /*2b30*/  LEA.HI.X R109, R12, R23, R109, 0x1, P1 ;  /* 0x000000170c6d7211 */ /* 0x000fe200008f0c6d */
[----:B------:R-:W-:Y:S01]  /*2b40*/  VIADD R139, R148, 0x40 ;  /* 0x00000040948b7836 */ /* 0x000fe20000000000 */
[-C--:B------:R-:W-:Y:S01]  /*2b50*/  IADD3 R50, P1, R8, R18.reuse, RZ ;  /* 0x0000001208327210 */ /* 0x080fe20007f3e0ff */
[----:B------:R-:W-:Y:S01]  /*2b60*/  IMAD.SHL.U32 R105, R174, 0x10, RZ ;  /* 0x00000010ae697824 */ /* 0x000fe200078e00ff */
[----:B------:R-:W-:Y:S01]  /*2b70*/  IADD3 R117, P2, R117, R3, RZ ;  /* 0x0000000375757210 */ /* 0x000fe20007f5e0ff */
[----:B------:R-:W-:Y:S01]  /*2b80*/  IMAD.IADD R136, R148, 0x1, R139 ;  /* 0x0000000194887824 */ /* 0x000fe200078e028b */
[----:B------:R-:W-:Y:S01]  /*2b90*/  IADD3 R18, P0, R6, R18, RZ ;  /* 0x0000001206127210 */ /* 0x000fe20007f1e0ff */
[----:B------:R-:W-:Y:S01]  /*2ba0*/  IMAD.X R51, R9, 0x1, R0, P1 ;  /* 0x0000000109337824 */ /* 0x000fe200008e0600 */
[----:B------:R-:W-:Y:S01]  /*2bb0*/  LEA.HI.X.SX32 R2, R3, R2, 0x1, P2 ;  /* 0x0000000203027211 */ /* 0x000fe200010f0eff */
[----:B------:R-:W-:Y:S01]  /*2bc0*/  IMAD R3, R63, 0x60, RZ ;  /* 0x000000603f037824 */ /* 0x000fe200078e02ff */
[----:B------:R-:W-:Y:S01]  /*2bd0*/  SHF.L.U32 R116, R117, 0x1, RZ ;  /* 0x0000000175747819 */ /* 0x000fe200000006ff */
[C---:B------:R-:W-:Y:S01]  /*2be0*/  IMAD.SHL.U32 R107, R174.reuse, 0x20, RZ ;  /* 0x00000020ae6b7824 */ /* 0x040fe200078e00ff */
[----:B------:R-:W-:Y:S01]  /*2bf0*/  IADD3.X R19, R7, R0, RZ, P0, !PT ;  /* 0x0000000007137210 */ /* 0x000fe200007fe4ff */
[----:B------:R-:W-:Y:S01]  /*2c00*/  IMAD.IADD R68, R173, 0x1, R3 ;  /* 0x00000001ad447824 */ /* 0x000fe200078e0203 */
[----:B------:R-:W-:Y:S01]  /*2c10*/  IADD3 R82, P1, R209, 0x40, RZ ;  /* 0x00000040d1527810 */ /* 0x000fe20007f3e0ff */
[----:B------:R-:W-:Y:S01]  /*2c20*/  IMAD R3, R175, 0x60, RZ ;  /* 0x00000060af037824 */ /* 0x000fe200078e02ff */
[----:B------:R-:W-:Y:S01]  /*2c30*/  IADD3 R78, P0, R209, 0x80, RZ ;  /* 0x00000080d14e7810 */ /* 0x000fe20007f1e0ff */
[----:B------:R-:W-:Y:S01]  /*2c40*/  IMAD.WIDE.U32 R174, R174, 0x60, RZ ;  /* 0x00000060aeae7825 */ /* 0x000fe200078e00ff */
[----:B------:R-:W-:-:S02]  /*2c50*/  SHF.L.U64.HI R117, R117, 0x1, R2 ;  /* 0x0000000175757819 */ /* 0x000fc40000010202 */
[-C--:B------:R-:W-:Y:S01]  /*2c60*/  IADD3 R114, P3, R8, R116.reuse, RZ ;  /* 0x0000007408727210 */ /* 0x080fe20007f7e0ff */
[----:B------:R-:W-:Y:S01]  /*2c70*/  IMAD.X R83, RZ, RZ, R210, P1 ;  /* 0x000000ffff537224 */ /* 0x000fe200008e06d2 */
[----:B------:R-:W-:Y:S01]  /*2c80*/  IADD3 R116, P2, R6, R116, RZ ;  /* 0x0000007406747210 */ /* 0x000fe20007f5e0ff */
[----:B------:R-:W-:Y:S01]  /*2c90*/  IMAD R138, R138, 0x30, RZ ;  /* 0x000000308a8a7824 */ /* 0x000fe200078e02ff */
[-C--:B------:R-:W-:Y:S01]  /*2ca0*/  IADD3.X R79, RZ, R210.reuse, RZ, P0, !PT ;  /* 0x000000d2ff4f7210 */ /* 0x080fe200007fe4ff */
[--C-:B------:R-:W-:Y:S01]  /*2cb0*/  IMAD.X R115, R9, 0x1, R117.reuse, P3 ;  /* 0x0000000109737824 */ /* 0x100fe200018e0675 */
[-C--:B------:R-:W-:Y:S01]  /*2cc0*/  IADD3 R80, P1, R82, R209.reuse, RZ ;  /* 0x000000d152507210 */ /* 0x080fe20007f3e0ff */
[----:B------:R-:W-:Y:S01]  /*2cd0*/  IMAD.X R117, R7, 0x1, R117, P2 ;  /* 0x0000000107757824 */ /* 0x000fe200010e0675 */
[----:B------:R-:W-:Y:S01]  /*2ce0*/  IADD3 R76, P0, R78, R209, RZ ;  /* 0x000000d14e4c7210 */ /* 0x000fe20007f1e0ff */
[----:B------:R-:W-:Y:S01]  /*2cf0*/  IMAD.MOV.U32 R9, RZ, RZ, R134 ;  /* 0x000000ffff097224 */ /* 0x000fe200078e0086 */
[----:B------:R-:W-:Y:S01]  /*2d00*/  IADD3 R137, R148, 0x80, RZ ;  /* 0x0000008094897810 */ /* 0x000fe20007ffe0ff */
[----:B------:R-:W-:Y:S01]  /*2d10*/  IMAD.X R81, R83, 0x1, R210, P1 ;  /* 0x0000000153517824 */ /* 0x000fe200008e06d2 */
[----:B------:R-:W-:-:S02]  /*2d20*/  IADD3.X R77, R79, R210, RZ, P0, !PT ;  /* 0x000000d24f4d7210 */ /* 0x000fc400007fe4ff */
[-C--:B------:R-:W-:Y:S01]  /*2d30*/  IADD3 R75, P2, R80, R209.reuse, RZ ;  /* 0x000000d1504b7210 */ /* 0x080fe20007f5e0ff */
[----:B------:R-:W-:Y:S01]  /*2d40*/  IMAD.IADD R135, R148, 0x1, R137 ;  /* 0x0000000194877824 */ /* 0x000fe200078e0289 */
[----:B------:R-:W-:Y:S02]  /*2d50*/  IADD3 R94, P0, R89, 0x80, RZ ;  /* 0x00000080595e7810 */ /* 0x000fe40007f1e0ff */
[----:B------:R-:W-:Y:S01]  /*2d60*/  IADD3 R73, P1, R76, R209, RZ ;  /* 0x000000d14c497210 */ /* 0x000fe20007f3e0ff */
[----:B------:R-:W-:Y:S01]  /*2d70*/  IMAD.X R74, R81, 0x1, R210, P2 ;  /* 0x00000001514a7824 */ /* 0x000fe200010e06d2 */
[----:B------:R-:W-:Y:S01]  /*2d80*/  IADD3 R90, P3, R89, 0x40, RZ ;  /* 0x00000040595a7810 */ /* 0x000fe20007f7e0ff */
[----:B------:R-:W-:Y:S01]  /*2d90*/  IMAD.X R95, RZ, RZ, R88, P0 ;  /* 0x000000ffff5f7224 */ /* 0x000fe200000e0658 */
[-C--:B------:R-:W-:Y:S01]  /*2da0*/  IADD3 R97, P2, R94, R89.reuse, RZ ;  /* 0x000000595e617210 */ /* 0x080fe20007f5e0ff */
[----:B------:R-:W-:Y:S01]  /*2db0*/  IMAD.X R72, R77, 0x1, R210, P1 ;  /* 0x000000014d487824 */ /* 0x000fe200008e06d2 */
[----:B------:R-:W-:Y:S01]  /*2dc0*/  IADD3.X R91, RZ, R88, RZ, P3, !PT ;  /* 0x00000058ff5b7210 */ /* 0x000fe20001ffe4ff */
[----:B------:R-:W-:Y:S01]  /*2dd0*/  IMAD.IADD R132, R148, 0x1, R135 ;  /* 0x0000000194847824 */ /* 0x000fe200078e0287 */
[----:B------:R-:W-:Y:S01]  /*2de0*/  IADD3 R93, P3, R90, R89, RZ ;  /* 0x000000595a5d7210 */ /* 0x000fe20007f7e0ff */
[----:B------:R-:W-:Y:S01]  /*2df0*/  IMAD.X R96, R95, 0x1, R88, P2 ;  /* 0x000000015f607824 */ /* 0x000fe200010e0658 */
[----:B------:R-:W-:-:S02]  /*2e00*/  IADD3 R103, P0, R99, R94, RZ ;  /* 0x0000005e63677210 */ /* 0x000fc40007f1e0ff */
[----:B------:R-:W-:Y:S01]  /*2e10*/  IADD3 R101, P1, R99, R90, RZ ;  /* 0x0000005a63657210 */ /* 0x000fe20007f3e0ff */
[----:B------:R-:W-:Y:S01]  /*2e20*/  IMAD.X R92, R91, 0x1, R88, P3 ;  /* 0x000000015b5c7824 */ /* 0x000fe200018e0658 */
[----:B------:R-:W-:Y:S01]  /*2e30*/  IADD3 R133, R148, R136, RZ ;  /* 0x0000008894857210 */ /* 0x000fe20007ffe0ff */
[C---:B------:R-:W-:Y:S01]  /*2e40*/  IMAD.X R102, R98.reuse, 0x1, R95, P0 ;  /* 0x0000000162667824 */ /* 0x040fe200000e065f */
[C---:B------:R-:W-:Y:S01]  /*2e50*/  SHF.L.U64.HI R104, R105.reuse, 0x1, R104 ;  /* 0x0000000169687819 */ /* 0x040fe20000010268 */
[----:B------:R-:W-:Y:S01]  /*2e60*/  IMAD.SHL.U32 R105, R105, 0x2, RZ ;  /* 0x0000000269697824 */ /* 0x000fe200078e00ff */
[C---:B------:R-:W-:Y:S01]  /*2e70*/  SHF.L.U64.HI R106, R107.reuse, 0x1, R106 ;  /* 0x000000016b6a7819 */ /* 0x040fe2000001026a */
[----:B------:R-:W-:Y:S01]  /*2e80*/  IMAD.SHL.U32 R107, R107, 0x2, RZ ;  /* 0x000000026b6b7824 */ /* 0x000fe200078e00ff */
[----:B------:R-:W-:Y:S02]  /*2e90*/  IADD3 R108, R175, R3, RZ ;  /* 0x00000003af6c7210 */ /* 0x000fe40007ffe0ff */
[----:B------:R-:W-:-:S02]  /*2ea0*/  IADD3.X R100, R98, R91, RZ, P1, !PT ;  /* 0x0000005b62647210 */ /* 0x000fc40000ffe4ff */
[----:B------:R-:W-:Y:S02]  /*2eb0*/  SHF.R.S32.HI R130, RZ, 0x1f, R148 ;  /* 0x0000001fff827819 */ /* 0x000fe40000011494 */
[----:B------:R-:W-:Y:S02]  /*2ec0*/  SHF.R.S32.HI R127, RZ, 0x1f, R138 ;  /* 0x0000001fff7f7819 */ /* 0x000fe4000001148a */
[----:B------:R-:W-:Y:S02]  /*2ed0*/  SHF.R.S32.HI R128, RZ, 0x1f, R139 ;  /* 0x0000001fff807819 */ /* 0x000fe4000001148b */
[----:B------:R-:W-:Y:S02]  /*2ee0*/  SHF.R.S32.HI R126, RZ, 0x1f, R137 ;  /* 0x0000001fff7e7819 */ /* 0x000fe40000011489 */
[----:B------:R-:W-:Y:S02]  /*2ef0*/  SHF.R.S32.HI R125, RZ, 0x1f, R136 ;  /* 0x0000001fff7d7819 */ /* 0x000fe40000011488 */
[----:B------:R-:W-:-:S02]  /*2f00*/  SHF.R.S32.HI R124, RZ, 0x1f, R135 ;  /* 0x0000001fff7c7819 */ /* 0x000fc40000011487 */
[----:B------:R-:W-:Y:S02]  /*2f10*/  SHF.R.S32.HI R123, RZ, 0x1f, R133 ;  /* 0x0000001fff7b7819 */ /* 0x000fe40000011485 */
[----:B------:R-:W-:-:S07]  /*2f20*/  SHF.R.S32.HI R122, RZ, 0x1f, R132 ;  /* 0x0000001fff7a7819 */ /* 0x000fce0000011484 */
.L_x_7246:
[----:B------:R-:W-:Y:S01]  /*2f30*/  IMAD.SHL.U32 R13, R9, 0x40, RZ ;  /* 0x00000040090d7824 */ /* 0x000fe200078e00ff */
[----:B------:R-:W-:Y:S01]  /*2f40*/  BSSY B0, `(.L_x_7153) ;  /* 0x0000017000007945 */ /* 0x000fe20003800000 */
[----:B-----5:R-:W-:Y:S02]  /*2f50*/  IMAD.MOV.U32 R111, RZ, RZ, R109 ;  /* 0x000000ffff6f7224 */ /* 0x020fe400078e006d */
[----:B------:R-:W-:Y:S04]  /*2f60*/  VIADD R12, R13, 0xffffffc0 ;  /* 0xffffffc00d0c7836 */ /* 0x000fe80000000000 */
[--C-:B------:R-:W-:Y:S02]  /*2f70*/  IMAD.IADD R180, R69, 0x1, -R12.reuse ;  /* 0x0000000145b47824 */ /* 0x100fe400078e0a0c */
[----:B---3--:R-:W-:Y:S03]  /*2f80*/  IMAD.IADD R178, R87, 0x1, -R12 ;  /* 0x0000000157b27824 */ /* 0x008fe600078e0a0c */
[CC--:B------:R-:W-:Y:S02]  /*2f90*/  ISETP.GE.AND P2, PT, R154.reuse, R180.reuse, PT ;  /* 0x000000b49a00720c */ /* 0x0c0fe40003f46270 */
[----:B------:R-:W-:Y:S02]  /*2fa0*/  ISETP.GE.AND P0, PT, R145, R180, PT ;  /* 0x000000b49100720c */ /* 0x000fe40003f06270 */
[----:B------:R-:W-:Y:S02]  /*2fb0*/  ISETP.GE.AND P2, PT, R154, R178, !P2 ;  /* 0x000000b29a00720c */ /* 0x000fe40005746270 */
[-C--:B------:R-:W-:Y:S02]  /*2fc0*/  ISETP.GE.AND P4, PT, R143, R180.reuse, PT ;  /* 0x000000b48f00720c */ /* 0x080fe40003f86270 */
[----:B------:R-:W-:Y:S02]  /*2fd0*/  ISETP.GE.AND P3, PT, R141, R180, PT ;  /* 0x000000b48d00720c */ /* 0x000fe40003f66270 */
[-C--:B------:R-:W-:Y:S02]  /*2fe0*/  ISETP.GE.AND P0, PT, R145, R178.reuse, !P0 ;  /* 0x000000b29100720c */ /* 0x080fe40004706270 */
[-C--:B------:R-:W-:Y:S02]  /*2ff0*/  ISETP.GE.AND P4, PT, R143, R178.reuse, !P4 ;  /* 0x000000b28f00720c */ /* 0x080fe40006786270 */
[----:B------:R-:W-:Y:S03]  /*3000*/  ISETP.GE.AND P3, PT, R141, R178, !P3 ;  /* 0x000000b28d00720c */ /* 0x000fe60005f66270 */
[----:B--2---:R-:W-:Y:S10]  /*3010*/  @!P2 BRA `(.L_x_7154) ;  /* 0x000000000024a947 */ /* 0x004ff40003800000 */
[----:B------:R-:W-:Y:S02]  /*3020*/  ISETP.NE.AND P1, PT, R146, RZ, PT ;  /* 0x000000ff9200720c */ /* 0x000fe40003f25270 */
[----:B------:R-:W-:Y:S11]  /*3030*/  ISETP.NE.AND P5, PT, R144, RZ, PT ;  /* 0x000000ff9000720c */ /* 0x000ff60003fa5270 */
[----:B------:R-:W2:Y:S04]  /*3040*/  @P1 LD.E.128 R24, desc[UR6][R110.64] ;  /* 0x000000066e181980 */ /* 0x000ea8000c101d00 */
[----:B--2---:R1:W-:Y:S01]  /*3050*/  @P1 ST.E.128 desc[UR6][R120.64], R24 ;  /* 0x0000001878001985 */ /* 0x0043e2000c101d06 */
[----:B------:R-:W-:Y:S03]  /*3060*/  ISETP.NE.AND P1, PT, R142, RZ, PT ;  /* 0x000000ff8e00720c */ /* 0x000fe60003f25270 */
[----:B------:R-:W2:Y:S04]  /*3070*/  @P5 LD.E.128 R20, desc[UR6][R110.64+0x80] ;  /* 0x000080066e145980 */ /* 0x000ea8000c101d00 */
[----:B--2---:R1:W-:Y:S06]  /*3080*/  @P5 ST.E.128 desc[UR6][R120.64+0x80], R20 ;  /* 0x0000801478005985 */ /* 0x0043ec000c101d06 */
[----:B------:R-:W2:Y:S04]  /*3090*/  @P1 LD.E.128 R4, desc[UR6][R110.64+0x100] ;  /* 0x000100066e041980 */ /* 0x000ea8000c101d00 */
[----:B--2---:R1:W-:Y:S02]  /*30a0*/  @P1 ST.E.128 desc[UR6][R120.64+0x100], R4 ;  /* 0x0001000478001985 */ /* 0x0043e4000c101d06 */
.L_x_7154:
[----:B------:R-:W-:Y:S05]  /*30b0*/  BSYNC B0 ;  /* 0x0000000000007941 */ /* 0x000fea0003800000 */
.L_x_7153:
[----:B------:R-:W-:Y:S04]  /*30c0*/  BSSY B0, `(.L_x_7155) ;  /* 0x000000f000007945 */ /* 0x000fe80003800000 */
[----:B------:R-:W-:Y:S05]  /*30d0*/  @!P0 BRA `(.L_x_7156) ;  /* 0x0000000000348947 */ /* 0x000fea0003800000 */
[----:B------:R-:W-:Y:S02]  /*30e0*/  ISETP.NE.AND P1, PT, R146, RZ, PT ;  /* 0x000000ff9200720c */ /* 0x000fe40003f25270 */
[----:B------:R-:W-:Y:S02]  /*30f0*/  IADD3 R28, P0, R110, R105, RZ ;  /* 0x000000696e1c7210 */ /* 0x000fe40007f1e0ff */
[----:B------:R-:W-:Y:S03]  /*3100*/  LEA R2, P5, R207, R120, 0x1 ;  /* 0x00000078cf027211 */ /* 0x000fe600078a08ff */
[----:B------:R-:W-:Y:S01]  /*3110*/  IMAD.X R29, R111, 0x1, R104, P0 ;  /* 0x000000016f1d7824 */ /* 0x000fe200000e0668 */
[----:B------:R-:W-:Y:S02]  /*3120*/  ISETP.NE.AND P0, PT, R144, RZ, PT ;  /* 0x000000ff9000720c */ /* 0x000fe40003f05270 */
[----:B------:R-:W-:Y:S03]  /*3130*/  LEA.HI.X R3, R207, R121, R208, 0x1, P5 ;  /* 0x00000079cf037211 */ /* 0x000fe600028f0cd0 */
[----:B-1----:R-:W2:Y:S04]  /*3140*/  @P1 LD.E.128 R24, desc[UR6][R28.64] ;  /* 0x000000061c181980 */ /* 0x002ea8000c101d00 */
[----:B--2---:R2:W-:Y:S01]  /*3150*/  @P1 ST.E.128 desc[UR6][R2.64], R24 ;  /* 0x0000001802001985 */ /* 0x0045e2000c101d06 */
[----:B------:R-:W-:Y:S03]  /*3160*/  ISETP.NE.AND P1, PT, R142, RZ, PT ;  /* 0x000000ff8e00720c */ /* 0x000fe60003f25270 */
[----:B------:R-:W3:Y:S04]  /*3170*/  @P0 LD.E.128 R20, desc[UR6][R28.64+0x80] ;  /* 0x000080061c140980 */ /* 0x000ee8000c101d00 */
[----:B---3--:R2:W-:Y:S06]  /*3180*/  @P0 ST.E.128 desc[UR6][R2.64+0x80], R20 ;  /* 0x0000801402000985 */ /* 0x0085ec000c101d06 */
[----:B------:R-:W3:Y:S04]  /*3190*/  @P1 LD.E.128 R4, desc[UR6][R28.64+0x100] ;  /* 0x000100061c041980 */ /* 0x000ee8000c101d00 */
[----:B---3--:R2:W-:Y:S02]  /*31a0*/  @P1 ST.E.128 desc[UR6][R2.64+0x100], R4 ;  /* 0x0001000402001985 */ /* 0x0085e4000c101d06 */
.L_x_7156:
[----:B------:R-:W-:Y:S05]  /*31b0*/  BSYNC B0 ;  /* 0x0000000000007941 */ /* 0x000fea0003800000 */
.L_x_7155:
[----:B------:R-:W-:Y:S04]  /*31c0*/  BSSY B0, `(.L_x_7157) ;  /* 0x000000f000007945 */ /* 0x000fe80003800000 */
[----:B------:R-:W-:Y:S05]  /*31d0*/  @!P4 BRA `(.L_x_7158) ;  /* 0x000000000034c947 */ /* 0x000fea0003800000 */
[----:B------:R-:W-:Y:S02]  /*31e0*/  ISETP.NE.AND P1, PT, R146, RZ, PT ;  /* 0x000000ff9200720c */ /* 0x000fe40003f25270 */
[----:B------:R-:W-:Y:S02]  /*31f0*/  IADD3 R28, P0, R110, R107, RZ ;  /* 0x0000006b6e1c7210 */ /* 0x000fe40007f1e0ff */
[----:B--2---:R-:W-:Y:S03]  /*3200*/  IADD3 R2, P4, R120, R70, RZ ;  /* 0x0000004678027210 */ /* 0x004fe60007f9e0ff */
[----:B------:R-:W-:Y:S01]  /*3210*/  IMAD.X R29, R111, 0x1, R106, P0 ;  /* 0x000000016f1d7824 */ /* 0x000fe200000e066a */
[----:B------:R-:W-:Y:S01]  /*3220*/  ISETP.NE.AND P0, PT, R144, RZ, PT ;  /* 0x000000ff9000720c */ /* 0x000fe20003f05270 */
[----:B------:R-:W-:Y:S04]  /*3230*/  IMAD.X R3, R121, 0x1, R71, P4 ;  /* 0x0000000179037824 */ /* 0x000fe800020e0647 */
[----:B-1----:R-:W2:Y:S04]  /*3240*/  @P1 LD.E.128 R24, desc[UR6][R28.64] ;  /* 0x000000061c181980 */ /* 0x002ea8000c101d00 */
[----:B--2---:R3:W-:Y:S01]  /*3250*/  @P1 ST.E.128 desc[UR6][R2.64], R24 ;  /* 0x0000001802001985 */ /* 0x0047e2000c101d06 */
[----:B------:R-:W-:Y:S03]  /*3260*/  ISETP.NE.AND P1, PT, R142, RZ, PT ;  /* 0x000000ff8e00720c */ /* 0x000fe60003f25270 */
[----:B------:R-:W2:Y:S04]  /*3270*/  @P0 LD.E.128 R20, desc[UR6][R28.64+0x80] ;  /* 0x000080061c140980 */ /* 0x000ea8000c101d00 */
[----:B--2---:R3:W-:Y:S06]  /*3280*/  @P0 ST.E.128 desc[UR6][R2.64+0x80], R20 ;  /* 0x0000801402000985 */ /* 0x0047ec000c101d06 */
[----:B------:R-:W2:Y:S04]  /*3290*/  @P1 LD.E.128 R4, desc[UR6][R28.64+0x100] ;  /* 0x000100061c041980 */ /* 0x000ea8000c101d00 */
[----:B--2---:R3:W-:Y:S02]  /*32a0*/  @P1 ST.E.128 desc[UR6][R2.64+0x100], R4 ;  /* 0x0001000402001985 */ /* 0x0047e4000c101d06 */
.L_x_7158:
[----:B------:R-:W-:Y:S05]  /*32b0*/  BSYNC B0 ;  /* 0x0000000000007941 */ /* 0x000fea0003800000 */
.L_x_7157:
[----:B------:R-:W-:Y:S04]  /*32c0*/  BSSY B0, `(.L_x_7159) ;  /* 0x000000f000007945 */ /* 0x000fe80003800000 */
[----:B------:R-:W-:Y:S05]  /*32d0*/  @!P3 BRA `(.L_x_7160) ;  /* 0x000000000034b947 */ /* 0x000fea0003800000 */
[----:B------:R-:W-:Y:S02]  /*32e0*/  ISETP.NE.AND P1, PT, R146, RZ, PT ;  /* 0x000000ff9200720c */ /* 0x000fe40003f25270 */
[----:B------:R-:W-:Y:S02]  /*32f0*/  IADD3 R28, P0, R110, R174, RZ ;  /* 0x000000ae6e1c7210 */ /* 0x000fe40007f1e0ff */
[----:B--23--:R-:W-:Y:S03]  /*3300*/  IADD3 R2, P3, R120, R172, RZ ;  /* 0x000000ac78027210 */ /* 0x00cfe60007f7e0ff */
        /* <DEDUP_REMOVED lines=10> */
.L_x_7160:
[----:B------:R-:W-:Y:S05]  /*33b0*/  BSYNC B0 ;  /* 0x0000000000007941 */ /* 0x000fea0003800000 */
.L_x_7159:
[----:B-1234-:R-:W2:Y:S01]  /*33c0*/  LD.E R21, desc[UR6][R16.64+0xd0] ;  /* 0x0000d00610157980 */ /* 0x01eea2000c101900 */
[----:B------:R-:W-:Y:S03]  /*33d0*/  BSSY B3, `(.L_x_7161) ;  /* 0x000080b000037945 */ /* 0x000fe60003800000 */
[----:B------:R-:W3:Y:S01]  /*33e0*/  LD.E R109, desc[UR6][R16.64+0x130] ;  /* 0x00013006106d7980 */ /* 0x000ee2000c101900 */
[----:B--2---:R-:W-:Y:S01]  /*33f0*/  ISETP.NE.AND P1, PT, R21, RZ, PT ;  /* 0x000000ff1500720c */ /* 0x004fe20003f25270 */
[----:B---3--:R-:W-:Y:S05]  /*3400*/  IMAD.U32 R109, R109, -0x40, RZ ;  /* 0xffffffc06d6d7824 */ /* 0x008fea00078e00ff */
[C---:B------:R-:W-:Y:S04]  /*3410*/  LEA R110, P0, R109.reuse, R110, 0x1 ;  /* 0x0000006e6d6e7211 */ /* 0x040fe800078008ff */
[----:B------:R-:W-:Y:S03]  /*3420*/  LEA.HI.X.SX32 R109, R109, R111, 0x1, P0 ;  /* 0x0000006f6d6d7211 */ /* 0x000fe600000f0eff */
[----:B------:R-:W-:Y:S06]  /*3430*/  @!P1 BRA `(.L_x_7162) ;  /* 0x00000078009c9947 */ /* 0x000fec0003800000 */
[----:B------:R-:W2:Y:S04]  /*3440*/  LD.E.U8 R0, desc[UR6][R16.64+0x1b3] ;  /* 0x0001b30610007980 */ /* 0x000ea8000c101100 */
[----:B------:R1:W5:Y:S01]  /*3450*/  LD.E R111, desc[UR6][R16.64+0xc0] ;  /* 0x0000c006106f7980 */ /* 0x000362000c101900 */
[----:B--2---:R-:W-:Y:S11]  /*3460*/  ISETP.NE.AND P0, PT, R0, RZ, PT ;  /* 0x000000ff0000720c */ /* 0x004ff60003f05270 */
[----:B------:R-:W-:Y:S02]  /*3470*/  @!UPT UIADD3 URZ, URZ, URZ, URZ ;  /* 0x0000003f3f3ff290 */ /* 0x000fe4000fffe03f */
[----:B-1----:R-:W-:Y:S05]  /*3480*/  @!P0 BRA `(.L_x_7163) ;  /* 0x0000002c002c8947 */ /* 0x002fea0003800000 */
[----:B------:R-:W-:Y:S04]  /*3490*/  BSSY B1, `(.L_x_7164) ;  /* 0x00000a2000017945 */ /* 0x000fe80003800000 */
[----:B------:R-:W-:Y:S05]  /*34a0*/  @!P2 BRA `(.L_x_7165) ;  /* 0x000000080080a947 */ /* 0x000fea0003800000 */
[-C--:B-----5:R-:W-:Y:S01]  /*34b0*/  ISETP.GE.AND P0, PT, R14, R111.reuse, PT ;  /* 0x0000006f0e00720c */ /* 0x0a0fe20003f06270 */
[----:B------:R-:W-:Y:S01]  /*34c0*/  BSSY B0, `(.L_x_7166) ;  /* 0x0000036000007945 */ /* 0x000fe20003800000 */
[-C--:B------:R-:W-:Y:S02]  /*34d0*/  ISETP.GE.AND P2, PT, R11, R111.reuse, PT ;  /* 0x0000006f0b00720c */ /* 0x080fe40003f46270 */
[----:B------:R-:W-:Y:S09]  /*34e0*/  ISETP.GE.AND P1, PT, R10, R111, PT ;  /* 0x0000006f0a00720c */ /* 0x000ff20003f26270 */
[----:B------:R-:W-:Y:S05]  /*34f0*/  @P0 BRA `(.L_x_7167) ;  /* 0x0000000000c80947 */ /* 0x000fea0003800000 */
[----:B------:R-:W-:Y:S01]  /*3500*/  ISETP.GE.AND P0, PT, R14, R21, PT ;  /* 0x000000150e00720c */ /* 0x000fe20003f06270 */
[----:B------:R-:W2:Y:S11]  /*3510*/  LD.E.128 R24, desc[UR6][R112.64] ;  /* 0x0000000670187980 */ /* 0x000eb6000c101d00 */
[----:B------:R-:W-:Y:S01]  /*3520*/  @!UPT UIADD3 URZ, URZ, URZ, URZ ;  /* 0x0000003f3f3ff290 */ /* 0x000fe2000fffe03f */
[----:B------:R-:W3:Y:S06]  /*3530*/  @!P0 LD.E.64 R34, desc[UR6][R50.64] ;  /* 0x0000000632228980 */ /* 0x000eec000c101b00 */
[----:B------:R-:W4:Y:S01]  /*3540*/  @!P0 LD.E.64 R6, desc[UR6][R18.64] ;  /* 0x0000000612068980 */ /* 0x000f22000c101b00 */
[--C-:B---3--:R-:W-:Y:S01]  /*3550*/  @!P0 HADD2.F32 R29, -RZ, R34.reuse.H0_H0 ;  /* 0x20000022ff1d8230 */ /* 0x108fe20000004100 */
[----:B--2---:R-:W-:Y:S01]  /*3560*/  @!P0 MOV R22, R24 ;  /* 0x0000001800168202 */ /* 0x004fe20000000f00 */
[----:B------:R-:W-:Y:S01]  /*3570*/  @!P0 HADD2.F32 R30, -RZ, R35.H0_H0 ;  /* 0x20000023ff1e8230 */ /* 0x000fe20000004100 */
[----:B------:R-:W-:Y:S01]  /*3580*/  @!P0 MOV R8, R25 ;  /* 0x0000001900088202 */ /* 0x000fe20000000f00 */
[----:B------:R-:W-:Y:S02]  /*3590*/  @!P0 HADD2.F32 R33, -RZ, R34.H1_H1 ;  /* 0x30000022ff218230 */ /* 0x000fe40000004100 */
[----:B------:R-:W-:Y:S02]  /*35a0*/  @!P0 HADD2.F32 R23, -RZ, R22.H1_H1 ;  /* 0x30000016ff178230 */ /* 0x000fe40000004100 */
[----:B----4-:R-:W-:Y:S02]  /*35b0*/  @!P0 HADD2.F32 R20, -RZ, R6.H0_H0 ;  /* 0x20000006ff148230 */ /* 0x010fe40000004100 */
[----:B------:R-:W-:Y:S01]  /*35c0*/  @!P0 HADD2.F32 R31, -RZ, R22.H0_H0 ;  /* 0x20000016ff1f8230 */ /* 0x000fe20000004100 */
[----:B------:R-:W-:Y:S01]  /*35d0*/  @!P0 MOV R22, R26 ;  /* 0x0000001a00168202 */ /* 0x000fe20000000f00 */
[----:B------:R-:W-:Y:S02]  /*35e0*/  @!P0 HADD2.F32 R6, -RZ, R6.H1_H1 ;  /* 0x30000006ff068230 */ /* 0x000fe40000004100 */
[C---:B------:R-:W-:Y:S01]  /*35f0*/  @!P0 FMUL.FTZ R37, R23.reuse, R29 ;  /* 0x0000001d17258220 */ /* 0x040fe20000410000 */
[-C--:B------:R-:W-:Y:S01]  /*3600*/  @!P0 FMUL.FTZ R0, R23, R20.reuse ;  /* 0x0000001417008220 */ /* 0x080fe20000410000 */
[--C-:B------:R-:W-:Y:S02]  /*3610*/  @!P0 HADD2.F32 R23, -RZ, R8.reuse.H1_H1 ;  /* 0x30000008ff178230 */ /* 0x100fe40000004100 */
[----:B------:R-:W-:Y:S01]  /*3620*/  @!P0 FFMA.FTZ R37, R31, R20, -R37 ;  /* 0x000000141f258223 */ /* 0x000fe20000010825 */
[----:B------:R-:W-:Y:S01]  /*3630*/  @!P0 MOV R20, R27 ;  /* 0x0000001b00148202 */ /* 0x000fe20000000f00 */
[----:B------:R-:W-:Y:S01]  /*3640*/  @!P0 FFMA.FTZ R0, R29, R31, R0 ;  /* 0x0000001f1d008223 */ /* 0x000fe20000010000 */
[--C-:B------:R-:W-:Y:S02]  /*3650*/  @!P0 HADD2.F32 R5, -RZ, R7.reuse.H0_H0 ;  /* 0x20000007ff058230 */ /* 0x100fe40000004100 */
[C---:B------:R-:W-:Y:S01]  /*3660*/  @!P0 FMUL.FTZ R2, R23.reuse, R6 ;  /* 0x0000000617028220 */ /* 0x040fe20000410000 */
[----:B------:R-:W-:Y:S02]  /*3670*/  @!P0 HADD2.F32 R29, -RZ, R8.H0_H0 ;  /* 0x20000008ff1d8230 */ /* 0x000fe40000004100 */
[----:B------:R-:W-:Y:S01]  /*3680*/  @!P0 FMUL.FTZ R39, R23, R33 ;  /* 0x0000002117278220 */ /* 0x000fe20000410000 */
[----:B------:R-:W-:Y:S01]  /*3690*/  @!P0 F2FP.F16.F32.PACK_AB R37, R0, R37 ;  /* 0x000000250025823e */ /* 0x000fe200000000ff */
[----:B------:R-:W-:Y:S02]  /*36a0*/  @!P0 HADD2.F32 R28, -RZ, R22.H1_H1 ;  /* 0x30000016ff1c8230 */ /* 0x000fe40000004100 */
[----:B------:R-:W-:Y:S01]  /*36b0*/  @!P0 HADD2.F32 R7, -RZ, R7.H1_H1 ;  /* 0x30000007ff078230 */ /* 0x000fe20000004100 */
[----:B------:R-:W-:Y:S01]  /*36c0*/  @!P0 MOV R24, R37 ;  /* 0x0000002500188202 */ /* 0x000fe20000000f00 */
[----:B------:R-:W-:Y:S02]  /*36d0*/  @!P0 HADD2.F32 R35, -RZ, R35.H1_H1 ;  /* 0x30000023ff238230 */ /* 0x000fe40000004100 */
[C---:B------:R-:W-:Y:S01]  /*36e0*/  @!P0 FMUL.FTZ R3, R28.reuse, R5 ;  /* 0x000000051c038220 */ /* 0x040fe20000410000 */
[----:B------:R-:W-:Y:S02]  /*36f0*/  @!P0 HADD2.F32 R8, -RZ, R20.H1_H1 ;  /* 0x30000014ff088230 */ /* 0x000fe40000004100 */
[----:B------:R-:W-:Y:S01]  /*3700*/  @!P0 FMUL.FTZ R36, R28, R30 ;  /* 0x0000001e1c248220 */ /* 0x000fe20000410000 */
[----:B------:R-:W-:Y:S02]  /*3710*/  @!P0 HADD2.F32 R32, -RZ, R22.H0_H0 ;  /* 0x20000016ff208230 */ /* 0x000fe40000004100 */
[----:B------:R-:W-:Y:S01]  /*3720*/  @!P0 FFMA.FTZ R2, R33, R29, R2 ;  /* 0x0000001d21028223 */ /* 0x000fe20000010002 */
[----:B------:R-:W-:Y:S02]  /*3730*/  @!P0 HADD2.F32 R34, -RZ, R20.H0_H0 ;  /* 0x20000014ff228230 */ /* 0x000fe40000004100 */
[C---:B------:R-:W-:Y:S01]  /*3740*/  @!P0 FMUL.FTZ R41, R8.reuse, R35 ;  /* 0x0000002308298220 */ /* 0x040fe20000410000 */
[----:B------:R-:W-:Y:S01]  /*3750*/  @!P0 FMUL.FTZ R4, R8, R7 ;  /* 0x0000000708048220 */ /* 0x000fe20000410000 */
[----:B------:R-:W-:Y:S01]  /*3760*/  @!P0 FFMA.FTZ R3, R30, R32, R3 ;  /* 0x000000201e038223 */ /* 0x000fe20000010003 */
[----:B------:R-:W-:Y:S01]  /*3770*/  @!P0 FFMA.FTZ R39, R29, R6, -R39 ;  /* 0x000000061d278223 */ /* 0x000fe20000010827 */
[----:B------:R-:W-:Y:S01]  /*3780*/  @!P0 FFMA.FTZ R36, R32, R5, -R36 ;  /* 0x0000000520248223 */ /* 0x000fe20000010824 */
        /* <DEDUP_REMOVED lines=8> */
[----:B------:R1:W-:Y:S02]  /*3810*/  ST.E.128 desc[UR6][R118.64], R24 ;  /* 0x0000001876007985 */ /* 0x0003e4000c101d06 */
.L_x_7167:
[----:B------:R-:W-:Y:S05]  /*3820*/  BSYNC B0 ;  /* 0x0000000000007941 */ /* 0x000fea0003800000 */
.L_x_7166:
[----:B------:R-:W-:Y:S04]  /*3830*/  BSSY B0, `(.L_x_7168) ;  /* 0x0000034000007945 */ /* 0x000fe80003800000 */
[----:B------:R-:W-:Y:S05]  /*3840*/  @P2 BRA `(.L_x_7169) ;  /* 0x0000000000c82947 */ /* 0x000fea0003800000 */
[----:B------:R-:W-:Y:S01]  /*3850*/  ISETP.GE.AND P0, PT, R11, R21, PT ;  /* 0x000000150b00720c */ /* 0x000fe20003f06270 */
[----:B-1----:R-:W2:Y:S11]  /*3860*/  LD.E.128 R24, desc[UR6][R112.64+0x80] ;  /* 0x0000800670187980 */ /* 0x002eb6000c101d00 */
        /* <DEDUP_REMOVED lines=48> */
.L_x_7169:
[----:B------:R-:W-:Y:S05]  /*3b70*/  BSYNC B0 ;  /* 0x0000000000007941 */ /* 0x000fea0003800000 */
.L_x_7168:
[----:B------:R-:W-:Y:S05]  /*3b80*/  @P1 BRA `(.L_x_7165) ;  /* 0x0000000000c81947 */ /* 0x000fea0003800000 */
[----:B------:R-:W-:Y:S01]  /*3b90*/  ISETP.GE.AND P0, PT, R10, R21, PT ;  /* 0x000000150a00720c */ /* 0x000fe20003f06270 */
[----:B-12---:R-:W2:Y:S11]  /*3ba0*/  LD.E.128 R24, desc[UR6][R112.64+0x100] ;  /* 0x0001000670187980 */ /* 0x006eb6000c101d00 */
        /* <DEDUP_REMOVED lines=48> */
.L_x_7165:
[----:B------:R-:W-:Y:S05]  /*3eb0*/  BSYNC B1 ;  /* 0x0000000000017941 */ /* 0x000fea0003800000 */
.L_x_7164:
[C---:B------:R-:W-:Y:S01]  /*3ec0*/  ISETP.GE.AND P0, PT, R145.reuse, R180, PT ;  /* 0x000000b49100720c */ /* 0x040fe20003f06270 */
[----:B------:R-:W-:Y:S03]  /*3ed0*/  BSSY B1, `(.L_x_7170) ;  /* 0x00000b3000017945 */ /* 0x000fe60003800000 */
[----:B------:R-:W-:Y:S11]  /*3ee0*/  ISETP.GE.AND P0, PT, R145, R178, !P0 ;  /* 0x000000b29100720c */ /* 0x000ff60004706270 */
[----:B------:R-:W-:Y:S02]  /*3ef0*/  @!UPT UIADD3 URZ, URZ, URZ, URZ ;  /* 0x0000003f3f3ff290 */ /* 0x000fe4000fffe03f */
[----:B------:R-:W-:Y:S05]  /*3f00*/  @!P0 BRA `(.L_x_7171) ;  /* 0x0000000800bc8947 */ /* 0x000fea0003800000 */
[-C--:B-----5:R-:W-:Y:S01]  /*3f10*/  ISETP.GE.AND P0, PT, R14, R111.reuse, PT ;  /* 0x0000006f0e00720c */ /* 0x0a0fe20003f06270 */
[C---:B------:R-:W-:Y:S01]  /*3f20*/  IMAD.SHL.U32 R5, R148.reuse, 0x2, RZ ;  /* 0x0000000294057824 */ /* 0x040fe200078e00ff */
[----:B------:R-:W-:Y:S01]  /*3f30*/  SHF.L.U64.HI R3, R148, 0x1, R130 ;  /* 0x0000000194037819 */ /* 0x000fe20000010282 */
[----:B------:R-:W-:Y:S01]  /*3f40*/  BSSY B0, `(.L_x_7172) ;  /* 0x000003d000007945 */ /* 0x000fe20003800000 */
[----:B------:R-:W-:Y:S02]  /*3f50*/  ISETP.GE.AND P2, PT, R11, R111, PT ;  /* 0x0000006f0b00720c */ /* 0x000fe40003f46270 */
[-C--:B------:R-:W-:Y:S02]  /*3f60*/  IADD3 R22, P4, R18, R5.reuse, RZ ;  /* 0x0000000512167210 */ /* 0x080fe40007f9e0ff */
[----:B------:R-:W-:Y:S02]  /*3f70*/  IADD3 R38, P3, R50, R5, RZ ;  /* 0x0000000532267210 */ /* 0x000fe40007f7e0ff */
[----:B------:R-:W-:Y:S01]  /*3f80*/  ISETP.GE.AND P1, PT, R10, R111, PT ;  /* 0x0000006f0a00720c */ /* 0x000fe20003f26270 */
[--C-:B------:R-:W-:Y:S02]  /*3f90*/  IMAD.X R23, R19, 0x1, R3.reuse, P4 ;  /* 0x0000000113177824 */ /* 0x100fe400020e0603 */
[----:B------:R-:W-:Y:S01]  /*3fa0*/  IMAD.X R39, R51, 0x1, R3, P3 ;  /* 0x0000000133277824 */ /* 0x000fe200018e0603 */
[----:B------:R-:W-:Y:S09]  /*3fb0*/  @P0 BRA `(.L_x_7173) ;  /* 0x0000000000d40947 */ /* 0x000ff20003800000 */
[C---:B------:R-:W-:Y:S02]  /*3fc0*/  LEA R40, P3, R89.reuse, R112, 0x1 ;  /* 0x0000007059287211 */ /* 0x040fe400078608ff */
[----:B------:R-:W-:Y:S02]  /*3fd0*/  ISETP.GE.AND P0, PT, R14, R21, PT ;  /* 0x000000150e00720c */ /* 0x000fe40003f06270 */
[----:B------:R-:W-:Y:S02]  /*3fe0*/  LEA.HI.X R41, R89, R113, R88, 0x1, P3 ;  /* 0x0000007159297211 */ /* 0x000fe400018f0c58 */
[C---:B------:R-:W-:Y:S03]  /*3ff0*/  LEA R52, P3, R209.reuse, R118, 0x1 ;  /* 0x00000076d1347211 */ /* 0x040fe600078608ff */
[----:B-123--:R-:W2:Y:S01]  /*4000*/  LD.E.128 R24, desc[UR6][R40.64] ;  /* 0x0000000628187980 */ /* 0x00eea2000c101d00 */
[----:B------:R-:W-:Y:S07]  /*4010*/  LEA.HI.X R53, R209, R119, R210, 0x1, P3 ;  /* 0x00000077d1357211 */ /* 0x000fee00018f0cd2 */
        /* <DEDUP_REMOVED lines=47> */
.L_x_7173:
[----:B------:R-:W-:Y:S05]  /*4310*/  BSYNC B0 ;  /* 0x0000000000007941 */ /* 0x000fea0003800000 */
.L_x_7172:
[----:B------:R-:W-:Y:S04]  /*4320*/  BSSY B0, `(.L_x_7174) ;  /* 0x0000037000007945 */ /* 0x000fe80003800000 */
[----:B------:R-:W-:Y:S05]  /*4330*/  @P2 BRA `(.L_x_7175) ;  /* 0x0000000000d42947 */ /* 0x000fea0003800000 */
[C---:B------:R-:W-:Y:S02]  /*4340*/  LEA R40, P2, R90.reuse, R112, 0x1 ;  /* 0x000000705a287211 */ /* 0x040fe400078408ff */
[----:B------:R-:W-:Y:S02]  /*4350*/  ISETP.GE.AND P0, PT, R11, R21, PT ;  /* 0x000000150b00720c */ /* 0x000fe40003f06270 */
[----:B------:R-:W-:Y:S02]  /*4360*/  LEA.HI.X R41, R90, R113, R91, 0x1, P2 ;  /* 0x000000715a297211 */ /* 0x000fe400010f0c5b */
[C---:B----4-:R-:W-:Y:S03]  /*4370*/  LEA R52, P2, R82.reuse, R118, 0x1 ;  /* 0x0000007652347211 */ /* 0x050fe600078408ff */
        /* <DEDUP_REMOVED lines=49> */
.L_x_7175:
[----:B------:R-:W-:Y:S05]  /*4690*/  BSYNC B0 ;  /* 0x0000000000007941 */ /* 0x000fea0003800000 */
.L_x_7174:
[----:B------:R-:W-:Y:S05]  /*46a0*/  @P1 BRA `(.L_x_7171) ;  /* 0x0000000000d41947 */ /* 0x000fea0003800000 */
[----:B------:R-:W-:Y:S02]  /*46b0*/  LEA R40, P1, R94, R112, 0x1 ;  /* 0x000000705e287211 */ /* 0x000fe400078208ff */
[----:B------:R-:W-:Y:S02]  /*46c0*/  ISETP.GE.AND P0, PT, R10, R21, PT ;  /* 0x000000150a00720c */ /* 0x000fe40003f06270 */
[----:B------:R-:W-:Y:S02]  /*46d0*/  LEA.HI.X R41, R94, R113, R95, 0x1, P1 ;  /* 0x000000715e297211 */ /* 0x000fe400008f0c5f */
[----:B------:R-:W-:Y:S03]  /*46e0*/  LEA R42, P1, R78, R118, 0x1 ;  /* 0x000000764e2a7211 */ /* 0x000fe600078208ff */
[----:B-1234-:R-:W2:Y:S08]  /*46f0*/  LD.E.128 R24, desc[UR6][R40.64] ;  /* 0x0000000628187980 */ /* 0x01eeb0000c101d00 */
[----:B------:R-:W3:Y:S06]  /*4700*/  @!P0 LD.E.64 R38, desc[UR6][R38.64+0x80] ;  /* 0x0000800626268980 */ /* 0x000eec000c101b00 */
[----:B------:R1:W4:Y:S01]  /*4710*/  @!P0 LD.E.64 R6, desc[UR6][R22.64+0x80] ;  /* 0x0000800616068980 */ /* 0x000322000c101b00 */
[--C-:B---3--:R-:W-:Y:S01]  /*4720*/  @!P0 HADD2.F32 R31, -RZ, R38.reuse.H0_H0 ;  /* 0x20000026ff1f8230 */ /* 0x108fe20000004100 */
[----:B--2---:R-:W-:Y:S01]  /*4730*/  @!P0 MOV R28, R24 ;  /* 0x00000018001c8202 */ /* 0x004fe20000000f00 */
[----:B------:R-:W-:Y:S01]  /*4740*/  @!P0 HADD2.F32 R35, -RZ, R38.H1_H1 ;  /* 0x30000026ff238230 */ /* 0x000fe20000004100 */
[----:B------:R-:W-:Y:S01]  /*4750*/  @!P0 MOV R8, R25 ;  /* 0x0000001900088202 */ /* 0x000fe20000000f00 */
[----:B------:R-:W-:Y:S01]  /*4760*/  @!P0 HADD2.F32 R30, -RZ, R39.H0_H0 ;  /* 0x20000027ff1e8230 */ /* 0x000fe20000004100 */
[----:B-1----:R-:W-:Y:S01]  /*4770*/  @!P0 MOV R22, R26 ;  /* 0x0000001a00168202 */ /* 0x002fe20000000f00 */
[----:B------:R-:W-:Y:S02]  /*4780*/  @!P0 HADD2.F32 R29, -RZ, R28.H1_H1 ;  /* 0x3000001cff1d8230 */ /* 0x000fe40000004100 */
[----:B----4-:R-:W-:Y:S02]  /*4790*/  @!P0 HADD2.F32 R20, -RZ, R6.H0_H0 ;  /* 0x20000006ff148230 */ /* 0x010fe40000004100 */
[----:B------:R-:W-:Y:S02]  /*47a0*/  @!P0 HADD2.F32 R33, -RZ, R28.H0_H0 ;  /* 0x2000001cff218230 */ /* 0x000fe40000004100 */
[C---:B------:R-:W-:Y:S01]  /*47b0*/  @!P0 FMUL.FTZ R41, R29.reuse, R31 ;  /* 0x0000001f1d298220 */ /* 0x040fe20000410000 */
[----:B------:R-:W-:Y:S02]  /*47c0*/  @!P0 HADD2.F32 R6, -RZ, R6.H1_H1 ;  /* 0x30000006ff068230 */ /* 0x000fe40000004100 */
[-C--:B------:R-:W-:Y:S01]  /*47d0*/  @!P0 FMUL.FTZ R0, R29, R20.reuse ;  /* 0x000000141d008220 */ /* 0x080fe20000410000 */
[--C-:B------:R-:W-:Y:S02]  /*47e0*/  @!P0 HADD2.F32 R23, -RZ, R8.reuse.H1_H1 ;  /* 0x30000008ff178230 */ /* 0x100fe40000004100 */
[----:B------:R-:W-:Y:S01]  /*47f0*/  @!P0 FFMA.FTZ R41, R33, R20, -R41 ;  /* 0x0000001421298223 */ /* 0x000fe20000010829 */
[----:B------:R-:W-:Y:S01]  /*4800*/  @!P0 MOV R20, R27 ;  /* 0x0000001b00148202 */ /* 0x000fe20000000f00 */
[----:B------:R-:W-:Y:S01]  /*4810*/  @!P0 FFMA.FTZ R0, R31, R33, R0 ;  /* 0x000000211f008223 */ /* 0x000fe20000010000 */
[----:B------:R-:W-:Y:S02]  /*4820*/  @!P0 HADD2.F32 R31, -RZ, R8.H0_H0 ;  /* 0x20000008ff1f8230 */ /* 0x000fe40000004100 */
[C---:B------:R-:W-:Y:S01]  /*4830*/  @!P0 FMUL.FTZ R2, R23.reuse, R6 ;  /* 0x0000000617028220 */ /* 0x040fe20000410000 */
[--C-:B------:R-:W-:Y:S02]  /*4840*/  @!P0 HADD2.F32 R5, -RZ, R7.reuse.H0_H0 ;  /* 0x20000007ff058230 */ /* 0x100fe40000004100 */
[----:B------:R-:W-:Y:S01]  /*4850*/  @!P0 FMUL.FTZ R43, R23, R35 ;  /* 0x00000023172b8220 */ /* 0x000fe20000410000 */
[----:B------:R-:W-:Y:S01]  /*4860*/  @!P0 F2FP.F16.F32.PACK_AB R41, R0, R41 ;  /* 0x000000290029823e */ /* 0x000fe200000000ff */
[----:B------:R-:W-:Y:S02]  /*4870*/  @!P0 HADD2.F32 R28, -RZ, R22.H1_H1 ;  /* 0x30000016ff1c8230 */ /* 0x000fe40000004100 */
[----:B------:R-:W-:Y:S01]  /*4880*/  @!P0 FFMA.FTZ R2, R35, R31, R2 ;  /* 0x0000001f23028223 */ /* 0x000fe20000010002 */
[----:B------:R-:W-:Y:S01]  /*4890*/  @!P0 HADD2.F32 R7, -RZ, R7.H1_H1 ;  /* 0x30000007ff078230 */ /* 0x000fe20000004100 */
[----:B------:R-:W-:Y:S01]  /*48a0*/  @!P0 MOV R24, R41 ;  /* 0x0000002900188202 */ /* 0x000fe20000000f00 */
[----:B------:R-:W-:Y:S02]  /*48b0*/  @!P0 HADD2.F32 R37, -RZ, R39.H1_H1 ;  /* 0x30000027ff258230 */ /* 0x000fe40000004100 */
[C---:B------:R-:W-:Y:S01]  /*48c0*/  @!P0 FMUL.FTZ R3, R28.reuse, R5 ;  /* 0x000000051c038220 */ /* 0x040fe20000410000 */
[----:B------:R-:W-:Y:S02]  /*48d0*/  @!P0 HADD2.F32 R8, -RZ, R20.H1_H1 ;  /* 0x30000014ff088230 */ /* 0x000fe40000004100 */
[----:B------:R-:W-:Y:S01]  /*48e0*/  @!P0 FMUL.FTZ R36, R28, R30 ;  /* 0x0000001e1c248220 */ /* 0x000fe20000410000 */
[----:B------:R-:W-:Y:S02]  /*48f0*/  @!P0 HADD2.F32 R32, -RZ, R22.H0_H0 ;  /* 0x20000016ff208230 */ /* 0x000fe40000004100 */
[----:B------:R-:W-:Y:S01]  /*4900*/  @!P0 FFMA.FTZ R43, R31, R6, -R43 ;  /* 0x000000061f2b8223 */ /* 0x000fe2000001082b */
[----:B------:R-:W-:Y:S02]  /*4910*/  @!P0 HADD2.F32 R34, -RZ, R20.H0_H0 ;  /* 0x20000014ff228230 */ /* 0x000fe40000004100 */
[C---:B------:R-:W-:Y:S01]  /*4920*/  @!P0 FMUL.FTZ R45, R8.reuse, R37 ;  /* 0x00000025082d8220 */ /* 0x040fe20000410000 */
[----:B------:R-:W-:Y:S01]  /*4930*/  @!P0 FMUL.FTZ R4, R8, R7 ;  /* 0x0000000708048220 */ /* 0x000fe20000410000 */
[----:B------:R-:W-:Y:S01]  /*4940*/  @!P0 FFMA.FTZ R3, R30, R32, R3 ;  /* 0x000000201e038223 */ /* 0x000fe20000010003 */
[----:B------:R-:W-:Y:S01]  /*4950*/  @!P0 F2FP.F16.F32.PACK_AB R40, R2, R43 ;  /* 0x0000002b0228823e */ /* 0x000fe200000000ff */
[----:B------:R-:W-:Y:S01]  /*4960*/  @!P0 FFMA.FTZ R36, R32, R5, -R36 ;  /* 0x0000000520248223 */ /* 0x000fe20000010824 */
[----:B------:R-:W-:Y:S01]  /*4970*/  LEA.HI.X R43, R78, R119, R79, 0x1, P1 ;  /* 0x000000774e2b7211 */ /* 0x000fe200008f0c4f */
[----:B------:R-:W-:Y:S01]  /*4980*/  @!P0 FFMA.FTZ R45, R34, R7, -R45 ;  /* 0x00000007222d8223 */ /* 0x000fe2000001082d */
[----:B------:R-:W-:Y:S01]  /*4990*/  @!P0 MOV R25, R40 ;  /* 0x0000002800198202 */ /* 0x000fe20000000f00 */
[----:B------:R-:W-:Y:S01]  /*49a0*/  @!P0 FFMA.FTZ R4, R37, R34, R4 ;  /* 0x0000002225048223 */ /* 0x000fe20000010004 */
[----:B------:R-:W-:Y:S04]  /*49b0*/  @!P0 F2FP.F16.F32.PACK_AB R36, R3, R36 ;  /* 0x000000240324823e */ /* 0x000fe800000000ff */
[----:B------:R-:W-:Y:S02]  /*49c0*/  @!P0 F2FP.F16.F32.PACK_AB R45, R4, R45 ;  /* 0x0000002d042d823e */ /* 0x000fe400000000ff */
[----:B------:R-:W-:Y:S02]  /*49d0*/  @!P0 MOV R26, R36 ;  /* 0x00000024001a8202 */ /* 0x000fe40000000f00 */
[----:B------:R-:W-:Y:S05]  /*49e0*/  @!P0 MOV R27, R45 ;  /* 0x0000002d001b8202 */ /* 0x000fea0000000f00 */
[----:B------:R1:W-:Y:S02]  /*49f0*/  ST.E.128 desc[UR6][R42.64], R24 ;  /* 0x000000182a007985 */ /* 0x0003e4000c101d06 */
.L_x_7171:
[----:B------:R-:W-:Y:S05]  /*4a00*/  BSYNC B1 ;  /* 0x0000000000017941 */ /* 0x000fea0003800000 */
.L_x_7170:
        /* <DEDUP_REMOVED lines=19> */
[C---:B-1--4-:R-:W-:Y:S03]  /*4b40*/  LEA R52, P3, R84.reuse, R118, 0x1 ;  /* 0x0000007654347211 */ /* 0x052fe600078608ff */
[----:B--23--:R-:W2:Y:S01]  /*4b50*/  LD.E.128 R24, desc[UR6][R40.64] ;  /* 0x0000000628187980 */ /* 0x00cea2000c101d00 */
        /* <DEDUP_REMOVED lines=48> */
.L_x_7179:
[----:B------:R-:W-:Y:S05]  /*4e60*/  BSYNC B0 ;  /* 0x0000000000007941 */ /* 0x000fea0003800000 */
.L_x_7178:
[----:B------:R-:W-:Y:S04]  /*4e70*/  BSSY B0, `(.L_x_7180) ;  /* 0x0000037000007945 */ /* 0x000fe80003800000 */
[----:B------:R-:W-:Y:S05]  /*4e80*/  @P2 BRA `(.L_x_7181) ;  /* 0x0000000000d42947 */ /* 0x000fea0003800000 */
[----:B------:R-:W-:Y:S02]  /*4e90*/  LEA R40, P2, R93, R112, 0x1 ;  /* 0x000000705d287211 */ /* 0x000fe400078408ff */
        /* <DEDUP_REMOVED lines=52> */
.L_x_7181:
[----:B------:R-:W-:Y:S05]  /*51e0*/  BSYNC B0 ;  /* 0x0000000000007941 */ /* 0x000fea0003800000 */
.L_x_7180:
[----:B------:R-:W-:Y:S05]  /*51f0*/  @P1 BRA `(.L_x_7177) ;  /* 0x0000000000d41947 */ /* 0x000fea0003800000 */
[C---:B------:R-:W-:Y:S02]  /*5200*/  LEA R40, P1, R97.reuse, R112, 0x1 ;  /* 0x0000007061287211 */ /* 0x040fe400078208ff */
[----:B------:R-:W-:Y:S02]  /*5210*/  ISETP.GE.AND P0, PT, R10, R21, PT ;  /* 0x000000150a00720c */ /* 0x000fe40003f06270 */
[----:B------:R-:W-:Y:S02]  /*5220*/  LEA.HI.X R41, R97, R113, R96, 0x1, P1 ;  /* 0x0000007161297211 */ /* 0x000fe400008f0c60 */
[----:B-1----:R-:W-:Y:S03]  /*5230*/  LEA R42, P1, R76, R118, 0x1 ;  /* 0x000000764c2a7211 */ /* 0x002fe600078208ff */
[----:B--234-:R-:W2:Y:S08]  /*5240*/  LD.E.128 R24, desc[UR6][R40.64] ;  /* 0x0000000628187980 */ /* 0x01ceb0000c101d00 */
        /* <DEDUP_REMOVED lines=48> */
.L_x_7177:
[----:B------:R-:W-:Y:S05]  /*5550*/  BSYNC B1 ;  /* 0x0000000000017941 */ /* 0x000fea0003800000 */
.L_x_7176:
        /* <DEDUP_REMOVED lines=16> */
[----:B------:R-:W-:Y:S01]  /*5660*/  IMAD R40, R177, 0x60, RZ ;  /* 0x00000060b1287824 */ /* 0x000fe200078e02ff */
[----:B------:R-:W-:Y:S01]  /*5670*/  ISETP.GE.AND P0, PT, R14, R21, PT ;  /* 0x000000150e00720c */ /* 0x000fe20003f06270 */
[----:B-1----:R-:W-:Y:S04]  /*5680*/  IMAD.WIDE.U32 R42, R176, 0x60, R112 ;  /* 0x00000060b02a7825 */ /* 0x002fe800078e0070 */
[----:B----4-:R-:W-:Y:S01]  /*5690*/  IMAD.WIDE.U32 R52, R60, 0x60, R118 ;  /* 0x000000603c347825 */ /* 0x010fe200078e0076 */
[----:B------:R-:W-:Y:S05]  /*56a0*/  IADD3 R43, R43, R40, RZ ;  /* 0x000000282b2b7210 */ /* 0x000fea0007ffe0ff */
[----:B--23--:R1:W2:Y:S08]  /*56b0*/  LD.E.128 R24, desc[UR6][R42.64] ;  /* 0x000000062a187980 */ /* 0x00c2b0000c101d00 */
[----:B------:R-:W3:Y:S06]  /*56c0*/  @!P0 LD.E.64 R36, desc[UR6][R38.64] ;  /* 0x0000000626248980 */ /* 0x000eec000c101b00 */
[----:B------:R-:W4:Y:S01]  /*56d0*/  @!P0 LD.E.64 R6, desc[UR6][R28.64] ;  /* 0x000000061c068980 */ /* 0x000f22000c101b00 */
[----:B-1----:R-:W-:Y:S05]  /*56e0*/  IMAD R42, R61, 0x60, RZ ;  /* 0x000000603d2a7824 */ /* 0x002fea00078e02ff */
[----:B------:R-:W-:Y:S01]  /*56f0*/  IADD3 R53, R53, R42, RZ ;  /* 0x0000002a35357210 */ /* 0x000fe20007ffe0ff */
        /* <DEDUP_REMOVED lines=45> */
.L_x_7185:
[----:B------:R-:W-:Y:S05]  /*59d0*/  BSYNC B0 ;  /* 0x0000000000007941 */ /* 0x000fea0003800000 */
.L_x_7184:
        /* <DEDUP_REMOVED lines=55> */
.L_x_7187:
[----:B------:R-:W-:Y:S05]  /*5d50*/  BSYNC B0 ;  /* 0x0000000000007941 */ /* 0x000fea0003800000 */
.L_x_7186:
[----:B------:R-:W-:Y:S05]  /*5d60*/  @P1 BRA `(.L_x_7183) ;  /* 0x0000000000d41947 */ /* 0x000fea0003800000 */
[C---:B------:R-:W-:Y:S02]  /*5d70*/  LEA R40, P1, R103.reuse, R112, 0x1 ;  /* 0x0000007067287211 */ /* 0x040fe400078208ff */
[----:B------:R-:W-:Y:S02]  /*5d80*/  ISETP.GE.AND P0, PT, R10, R21, PT ;  /* 0x000000150a00720c */ /* 0x000fe40003f06270 */
[----:B------:R-:W-:Y:S02]  /*5d90*/  LEA.HI.X R41, R103, R113, R102, 0x1, P1 ;  /* 0x0000007167297211 */ /* 0x000fe400008f0c66 */
[----:B-1----:R-:W-:Y:S03]  /*5da0*/  LEA R42, P1, R73, R118, 0x1 ;  /* 0x00000076492a7211 */ /* 0x002fe600078208ff */
[----:B------:R-:W2:Y:S08]  /*5db0*/  LD.E.128 R20, desc[UR6][R40.64] ;  /* 0x0000000628147980 */ /* 0x000eb0000c101d00 */
[----:B------:R-:W5:Y:S06]  /*5dc0*/  @!P0 LD.E.64 R38, desc[UR6][R38.64+0x80] ;  /* 0x0000800626268980 */ /* 0x000f6c000c101b00 */
[----:B------:R-:W2:Y:S01]  /*5dd0*/  @!P0 LD.E.64 R6, desc[UR6][R28.64+0x80] ;  /* 0x000080061c068980 */ /* 0x000ea2000c101b00 */
[--C-:B-----5:R-:W-:Y:S01]  /*5de0*/  @!P0 HADD2.F32 R31, -RZ, R38.reuse.H0_H0 ;  /* 0x20000026ff1f8230 */ /* 0x120fe20000004100 */
[----:B--234-:R-:W-:Y:S01]  /*5df0*/  @!P0 MOV R25, R20 ;  /* 0x0000001400198202 */ /* 0x01cfe20000000f00 */
[----:B------:R-:W-:Y:S01]  /*5e00*/  @!P0 HADD2.F32 R35, -RZ, R38.H1_H1 ;  /* 0x30000026ff238230 */ /* 0x000fe20000004100 */
[----:B------:R-:W-:Y:S01]  /*5e10*/  @!P0 MOV R8, R21 ;  /* 0x0000001500088202 */ /* 0x000fe20000000f00 */
[----:B------:R-:W-:Y:S02]  /*5e20*/  @!P0 HADD2.F32 R30, -RZ, R39.H0_H0 ;  /* 0x20000027ff1e8230 */ /* 0x000fe40000004100 */
[--C-:B------:R-:W-:Y:S02]  /*5e30*/  @!P0 HADD2.F32 R27, -RZ, R25.reuse.H1_H1 ;  /* 0x30000019ff1b8230 */ /* 0x100fe40000004100 */
[--C-:B------:R-:W-:Y:S02]  /*5e40*/  @!P0 HADD2.F32 R24, -RZ, R6.reuse.H0_H0 ;  /* 0x20000006ff188230 */ /* 0x100fe40000004100 */
[----:B------:R-:W-:Y:S01]  /*5e50*/  @!P0 HADD2.F32 R33, -RZ, R25.H0_H0 ;  /* 0x20000019ff218230 */ /* 0x000fe20000004100 */
[----:B------:R-:W-:Y:S01]  /*5e60*/  @!P0 MOV R25, R22 ;  /* 0x0000001600198202 */ /* 0x000fe20000000f00 */
[C---:B------:R-:W-:Y:S01]  /*5e70*/  @!P0 FMUL.FTZ R41, R27.reuse, R31 ;  /* 0x0000001f1b298220 */ /* 0x040fe20000410000 */
[-C--:B------:R-:W-:Y:S01]  /*5e80*/  @!P0 FMUL.FTZ R0, R27, R24.reuse ;  /* 0x000000181b008220 */ /* 0x080fe20000410000 */
[----:B------:R-:W-:Y:S02]  /*5e90*/  @!P0 HADD2.F32 R6, -RZ, R6.H1_H1 ;  /* 0x30000006ff068230 */ /* 0x000fe40000004100 */
[----:B------:R-:W-:Y:S01]  /*5ea0*/  @!P0 FFMA.FTZ R41, R33, R24, -R41 ;  /* 0x0000001821298223 */ /* 0x000fe20000010829 */
[----:B------:R-:W-:Y:S01]  /*5eb0*/  @!P0 MOV R24, R23 ;  /* 0x0000001700188202 */ /* 0x000fe20000000f00 */
[----:B------:R-:W-:Y:S01]  /*5ec0*/  @!P0 FFMA.FTZ R0, R31, R33, R0 ;  /* 0x000000211f008223 */ /* 0x000fe20000010000 */
[--C-:B------:R-:W-:Y:S02]  /*5ed0*/  @!P0 HADD2.F32 R27, -RZ, R8.reuse.H1_H1 ;  /* 0x30000008ff1b8230 */ /* 0x100fe40000004100 */
[----:B------:R-:W-:Y:S02]  /*5ee0*/  @!P0 HADD2.F32 R31, -RZ, R8.H0_H0 ;  /* 0x20000008ff1f8230 */ /* 0x000fe40000004100 */
[----:B------:R-:W-:Y:S01]  /*5ef0*/  @!P0 F2FP.F16.F32.PACK_AB R41, R0, R41 ;  /* 0x000000290029823e */ /* 0x000fe200000000ff */
[----:B------:R-:W-:Y:S02]  /*5f00*/  @!P0 HADD2.F32 R5, -RZ, R7.H0_H0 ;  /* 0x20000007ff058230 */ /* 0x000fe40000004100 */
[C---:B------:R-:W-:Y:S01]  /*5f10*/  @!P0 FMUL.FTZ R2, R27.reuse, R6 ;  /* 0x000000061b028220 */ /* 0x040fe20000410000 */
[----:B------:R-:W-:Y:S01]  /*5f20*/  @!P0 HADD2.F32 R26, -RZ, R25.H1_H1 ;  /* 0x30000019ff1a8230 */ /* 0x000fe20000004100 */
[----:B------:R-:W-:Y:S01]  /*5f30*/  @!P0 MOV R20, R41 ;  /* 0x0000002900148202 */ /* 0x000fe20000000f00 */
[----:B------:R-:W-:Y:S02]  /*5f40*/  @!P0 HADD2.F32 R7, -RZ, R7.H1_H1 ;  /* 0x30000007ff078230 */ /* 0x000fe40000004100 */
[----:B------:R-:W-:Y:S01]  /*5f50*/  @!P0 FMUL.FTZ R43, R27, R35 ;  /* 0x000000231b2b8220 */ /* 0x000fe20000410000 */
[----:B------:R-:W-:Y:S02]  /*5f60*/  @!P0 HADD2.F32 R37, -RZ, R39.H1_H1 ;  /* 0x30000027ff258230 */ /* 0x000fe40000004100 */
[C---:B------:R-:W-:Y:S01]  /*5f70*/  @!P0 FMUL.FTZ R3, R26.reuse, R5 ;  /* 0x000000051a038220 */ /* 0x040fe20000410000 */
[--C-:B------:R-:W-:Y:S02]  /*5f80*/  @!P0 HADD2.F32 R8, -RZ, R24.reuse.H1_H1 ;  /* 0x30000018ff088230 */ /* 0x100fe40000004100 */
        /* <DEDUP_REMOVED lines=18> */
[----:B------:R1:W-:Y:S02]  /*60b0*/  ST.E.128 desc[UR6][R42.64], R20 ;  /* 0x000000142a007985 */ /* 0x0003e4000c101d06 */
.L_x_7183:
[----:B------:R-:W-:Y:S05]  /*60c0*/  BSYNC B1 ;  /* 0x0000000000017941 */ /* 0x000fea0003800000 */
.L_x_7182:
[----:B------:R-:W2:Y:S02]  /*60d0*/  LD.E R3, desc[UR6][R16.64+0xd0] ;  /* 0x0000d00610037980 */ /* 0x000ea4000c101900 */
[----:B--2---:R-:W-:Y:S05]  /*60e0*/  IMAD.U32 R3, R3, -0x20, RZ ;  /* 0xffffffe003037824 */ /* 0x004fea00078e00ff */
[C---:B------:R-:W-:Y:S02]  /*60f0*/  LEA R18, P1, R3.reuse, R18, 0x1 ;  /* 0x0000001203127211 */ /* 0x040fe400078208ff */
[C---:B------:R-:W-:Y:S02]  /*6100*/  LEA R50, P0, R3.reuse, R50, 0x1 ;  /* 0x0000003203327211 */ /* 0x040fe400078008ff */
[C---:B------:R-:W-:Y:S02]  /*6110*/  LEA.HI.X.SX32 R19, R3.reuse, R19, 0x1, P1 ;  /* 0x0000001303137211 */ /* 0x040fe400008f0eff */
[----:B------:R-:W-:Y:S01]  /*6120*/  LEA.HI.X.SX32 R51, R3, R51, 0x1, P0 ;  /* 0x0000003303337211 */ /* 0x000fe200000f0eff */
[----:B------:R-:W-:Y:S05]  /*6130*/  BRA `(.L_x_7188) ;  /* 0x0000005000d07947 */ /* 0x000fea0003800000 */
.L_x_7163:
[----:B------:R-:W-:Y:S04]  /*6140*/  BSSY B2, `(.L_x_7189) ;  /* 0x0000120000027945 */ /* 0x000fe80003800000 */
[----:B------:R-:W-:Y:S05]  /*6150*/  @!P2 BRA `(.L_x_7190) ;  /* 0x000000100078a947 */ /* 0x000fea0003800000 */
[----:B-----5:R-:W-:Y:S01]  /*6160*/  ISETP.GE.AND P0, PT, R14, R111, PT ;  /* 0x0000006f0e00720c */ /* 0x020fe20003f06270 */
[----:B------:R-:W-:Y:S11]  /*6170*/  BSSY B1, `(.L_x_7191) ;  /* 0x000005e000017945 */ /* 0x000ff60003800000 */
[----:B------:R-:W-:Y:S01]  /*6180*/  @!UPT UIADD3 URZ, URZ, URZ, URZ ;  /* 0x0000003f3f3ff290 */ /* 0x000fe2000fffe03f */
[----:B------:R-:W-:Y:S05]  /*6190*/  @P0 BRA `(.L_x_7192) ;  /* 0x00000004006c0947 */ /* 0x000fea0003800000 */
[----:B------:R1:W5:Y:S01]  /*61a0*/  LD.E.128 R36, desc[UR6][R112.64] ;  /* 0x0000000670247980 */ /* 0x000362000c101d00 */
[----:B------:R-:W-:Y:S01]  /*61b0*/  ISETP.GE.AND P0, PT, R14, R21, PT ;  /* 0x000000150e00720c */ /* 0x000fe20003f06270 */
[----:B------:R-:W-:Y:S11]  /*61c0*/  BSSY B0, `(.L_x_7193) ;  /* 0x0000057000007945 */ /* 0x000ff60003800000 */
[----:B------:R-:W-:Y:S01]  /*61d0*/  @!UPT UIADD3 URZ, URZ, URZ, URZ ;  /* 0x0000003f3f3ff290 */ /* 0x000fe2000fffe03f */
[----:B------:R-:W-:Y:S05]  /*61e0*/  @P0 BRA `(.L_x_7194) ;  /* 0x0000000400500947 */ /* 0x000fea0003800000 */
[----:B------:R-:W-:Y:S02]  /*61f0*/  LEA.HI R181, R21, R21, RZ, 0x1 ;  /* 0x0000001515b57211 */ /* 0x000fe400078f08ff */
[----:B------:R-:W-:Y:S02]  /*6200*/  MOV R179, RZ ;  /* 0x000000ff00b37202 */ /* 0x000fe40000000f00 */
[----:B------:R-:W-:Y:S02]  /*6210*/  SHF.R.S32.HI R181, RZ, 0x1, R181 ;  /* 0x00000001ffb57819 */ /* 0x000fe400000114b5 */
[----:B-----5:R-:W-:Y:S01]  /*6220*/  MOV R59, R37 ;  /* 0x00000025003b7202 */ /* 0x020fe20000000f00 */
[--C-:B------:R-:W-:Y:S01]  /*6230*/  HADD2.F32 R37, -RZ, R36.reuse.H0_H0 ;  /* 0x20000024ff257230 */ /* 0x100fe20000004100 */
[-C--:B------:R-:W-:Y:S02]  /*6240*/  ISETP.GE.AND P2, PT, R14, R181.reuse, PT ;  /* 0x000000b50e00720c */ /* 0x080fe40003f46270 */
[----:B------:R-:W-:Y:S02]  /*6250*/  MOV R183, R181 ;  /* 0x000000b500b77202 */ /* 0x000fe40000000f00 */
[----:B------:R-:W-:Y:S01]  /*6260*/  MOV R57, R39 ;  /* 0x0000002700397202 */ /* 0x000fe20000000f00 */
[----:B------:R-:W-:Y:S01]  /*6270*/  HADD2.F32 R39, -RZ, R36.H1_H1 ;  /* 0x30000024ff277230 */ /* 0x000fe20000004100 */
[----:B------:R-:W-:Y:S07]  /*6280*/  MOV R56, R38 ;  /* 0x0000002600387202 */ /* 0x000fee0000000f00 */
[C---:B------:R-:W-:Y:S02]  /*6290*/  @P2 IADD3 R179, -R181.reuse, RZ, RZ ;  /* 0x000000ffb5b32210 */ /* 0x040fe40007ffe1ff */
[----:B------:R-:W-:Y:S02]  /*62a0*/  @P2 IADD3 R183, -R181, RZ, RZ ;  /* 0x000000ffb5b72210 */ /* 0x000fe40007ffe1ff */
[----:B------:R-:W-:Y:S02]  /*62b0*/  LEA R184, P0, R179, R114, 0x1 ;  /* 0x00000072b3b87211 */ /* 0x000fe400078008ff */
[----:B------:R-:W-:Y:S02]  /*62c0*/  LEA R22, P1, R183, R112, 0x1 ;  /* 0x00000070b7167211 */ /* 0x000fe400078208ff */
[----:B------:R-:W-:Y:S02]  /*62d0*/  LEA.HI.X.SX32 R185, R179, R115, 0x1, P0 ;  /* 0x00000073b3b97211 */ /* 0x000fe400000f0eff */
[----:B------:R-:W-:Y:S02]  /*62e0*/  MOV R179, RZ ;  /* 0x000000ff00b37202 */ /* 0x000fe40000000f00 */
[----:B------:R-:W-:Y:S02]  /*62f0*/  LEA.HI.X.SX32 R23, R183, R113, 0x1, P1 ;  /* 0x00000071b7177211 */ /* 0x000fe400008f0eff */
[----:B------:R-:W-:Y:S01]  /*6300*/  @P2 IADD3 R179, -R181, RZ, RZ ;  /* 0x000000ffb5b32210 */ /* 0x000fe20007ffe1ff */
[----:B------:R-:W2:Y:S03]  /*6310*/  LD.E.128 R184, desc[UR6][R184.64] ;  /* 0x00000006b8b87980 */ /* 0x000ea6000c101d00 */
[C---:B------:R-:W-:Y:S04]  /*6320*/  LEA R40, P0, R179.reuse, R116, 0x1 ;  /* 0x00000074b3287211 */ /* 0x040fe800078008ff */
[----:B------:R-:W-:Y:S01]  /*6330*/  LEA.HI.X.SX32 R41, R179, R117, 0x1, P0 ;  /* 0x00000075b3297211 */ /* 0x000fe200000f0eff */
[----:B------:R-:W3:Y:S08]  /*6340*/  LD.E.128 R28, desc[UR6][R22.64] ;  /* 0x00000006161c7980 */ /* 0x000ef0000c101d00 */
[----:B------:R4:W3:Y:S02]  /*6350*/  LD.E.128 R52, desc[UR6][R40.64] ;  /* 0x0000000628347980 */ /* 0x0008e4000c101d00 */
[----:B----4-:R-:W-:Y:S02]  /*6360*/  HADD2.F32 R40, -RZ, R59.H0_H0 ;  /* 0x2000003bff287230 */ /* 0x010fe40000004100 */
[----:B--2---:R-:W-:Y:S02]  /*6370*/  HADD2.F32 R33, -RZ, R184.H0_H0 ;  /* 0x200000b8ff217230 */ /* 0x004fe40000004100 */
[--C-:B------:R-:W-:Y:S02]  /*6380*/  HADD2.F32 R27, -RZ, R185.reuse.H1_H1 ;  /* 0x300000b9ff1b7230 */ /* 0x100fe40000004100 */
[--C-:B------:R-:W-:Y:S02]  /*6390*/  HADD2.F32 R24, -RZ, R186.reuse.H0_H0 ;  /* 0x200000baff187230 */ /* 0x100fe40000004100 */
[----:B------:R-:W-:Y:S01]  /*63a0*/  @!P2 FADD.FTZ R33, -R33, -RZ ;  /* 0x800000ff2121a221 */ /* 0x000fe20000010100 */
[----:B------:R-:W-:Y:S02]  /*63b0*/  HADD2.F32 R23, -RZ, R186.H1_H1 ;  /* 0x300000baff177230 */ /* 0x000fe40000004100 */
[----:B------:R-:W-:Y:S01]  /*63c0*/  @!P2 FADD.FTZ R27, -R27, -RZ ;  /* 0x800000ff1b1ba221 */ /* 0x000fe20000010100 */
[----:B---3--:R-:W-:Y:S01]  /*63d0*/  HADD2.F32 R34, -RZ, R28.H0_H0 ;  /* 0x2000001cff227230 */ /* 0x008fe20000004100 */
        /* <DEDUP_REMOVED lines=9> */
[----:B------:R-:W-:Y:S02]  /*6470*/  HADD2.F32 R28, -RZ, R35.H1_H1 ;  /* 0x30000023ff1c7230 */ /* 0x000fe40000004100 */
[----:B------:R-:W-:Y:S01]  /*6480*/  FMUL.FTZ R0, R34, R33 ;  /* 0x0000002122007220 */ /* 0x000fe20000410000 */
[--C-:B------:R-:W-:Y:S02]  /*6490*/  HADD2.F32 R36, -RZ, R52.reuse.H0_H0 ;  /* 0x20000034ff247230 */ /* 0x100fe40000004100 */
[----:B------:R-:W-:Y:S01]  /*64a0*/  FMUL.FTZ R3, R30, R29 ;  /* 0x0000001d1e037220 */ /* 0x000fe20000410000 */
[--C-:B------:R-:W-:Y:S02]  /*64b0*/  HADD2.F32 R22, -RZ, R187.reuse.H0_H0 ;  /* 0x200000bbff167230 */ /* 0x100fe40000004100 */
[----:B------:R-:W-:Y:S01]  /*64c0*/  FMUL.FTZ R2, R32, R31 ;  /* 0x0000001f20027220 */ /* 0x000fe20000410000 */
[----:B------:R-:W-:Y:S02]  /*64d0*/  HADD2.F32 R20, -RZ, R187.H1_H1 ;  /* 0x300000bbff147230 */ /* 0x000fe40000004100 */
[----:B------:R-:W-:Y:S01]  /*64e0*/  FMUL.FTZ R4, R28, R27 ;  /* 0x0000001b1c047220 */ /* 0x000fe20000410000 */
[----:B------:R-:W-:Y:S02]  /*64f0*/  HADD2.F32 R38, -RZ, R52.H1_H1 ;  /* 0x30000034ff267230 */ /* 0x000fe40000004100 */
[----:B------:R-:W-:Y:S01]  /*6500*/  @!P2 FADD.FTZ R24, -R24, -RZ ;  /* 0x800000ff1818a221 */ /* 0x000fe20000010100 */
[--C-:B------:R-:W-:Y:S02]  /*6510*/  HADD2.F32 R29, -RZ, R26.reuse.H0_H0 ;  /* 0x2000001aff1d7230 */ /* 0x100fe40000004100 */
[----:B------:R-:W-:Y:S01]  /*6520*/  @!P2 FADD.FTZ R23, -R23, -RZ ;  /* 0x800000ff1717a221 */ /* 0x000fe20000010100 */
[----:B------:R-:W-:Y:S02]  /*6530*/  HADD2.F32 R26, -RZ, R26.H1_H1 ;  /* 0x3000001aff1a7230 */ /* 0x000fe40000004100 */
[----:B------:R-:W-:Y:S01]  /*6540*/  FFMA.FTZ R0, R37, R36, R0 ;  /* 0x0000002425007223 */ /* 0x000fe20000010000 */
[----:B------:R-:W-:Y:S02]  /*6550*/  HADD2.F32 R41, -RZ, R53.H0_H0 ;  /* 0x20000035ff297230 */ /* 0x000fe40000004100 */
[----:B------:R-:W-:Y:S01]  /*6560*/  @!P2 FADD.FTZ R22, -R22, -RZ ;  /* 0x800000ff1616a221 */ /* 0x000fe20000010100 */
[--C-:B------:R-:W-:Y:S02]  /*6570*/  HADD2.F32 R27, -RZ, R25.reuse.H0_H0 ;  /* 0x20000019ff1b7230 */ /* 0x100fe40000004100 */
[----:B------:R-:W-:Y:S01]  /*6580*/  @!P2 FADD.FTZ R20, -R20, -RZ ;  /* 0x800000ff1414a221 */ /* 0x000fe20000010100 */
[----:B------:R-:W-:Y:S02]  /*6590*/  HADD2.F32 R25, -RZ, R25.H1_H1 ;  /* 0x30000019ff197230 */ /* 0x000fe40000004100 */
[----:B------:R-:W-:Y:S01]  /*65a0*/  FFMA.FTZ R2, R39, R38, R2 ;  /* 0x0000002627027223 */ /* 0x000fe20000010002 */
[----:B------:R-:W-:Y:S02]  /*65b0*/  HADD2.F32 R42, -RZ, R53.H1_H1 ;  /* 0x30000035ff2a7230 */ /* 0x000fe40000004100 */
[----:B------:R-:W-:Y:S01]  /*65c0*/  FMUL.FTZ R5, R29, R24 ;  /* 0x000000181d057220 */ /* 0x000fe20000410000 */
        /* <DEDUP_REMOVED lines=8> */
[----:B------:R-:W-:Y:S02]  /*6650*/  HADD2.F32 R39, -RZ, R56.H1_H1 ;  /* 0x30000038ff277230 */ /* 0x000fe40000004100 */
[----:B------:R-:W-:Y:S01]  /*6660*/  FFMA.FTZ R4, R37, R42, R4 ;  /* 0x0000002a25047223 */ /* 0x000fe20000010004 */
[----:B------:R-:W-:Y:S02]  /*6670*/  HADD2.F32 R45, -RZ, R55.H0_H0 ;  /* 0x20000037ff2d7230 */ /* 0x000fe40000004100 */
[----:B------:R-:W-:Y:S01]  /*6680*/  FFMA.FTZ R5, R36, R43, R5 ;  /* 0x0000002b24057223 */ /* 0x000fe20000010005 */
[----:B------:R-:W-:Y:S01]  /*6690*/  F2FP.F16.F32.PACK_AB R36, R2, R0 ;  /* 0x000000000224723e */ /* 0x000fe200000000ff */
[----:B------:R-:W-:Y:S01]  /*66a0*/  HADD2.F32 R38, -RZ, R57.H0_H0 ;  /* 0x20000039ff267230 */ /* 0x000fe20000004100 */
[----:B------:R-:W-:Y:S01]  /*66b0*/  F2FP.F16.F32.PACK_AB R37, R4, R3 ;  /* 0x000000030425723e */ /* 0x000fe200000000ff */
[----:B------:R-:W-:Y:S02]  /*66c0*/  HADD2.F32 R46, -RZ, R55.H1_H1 ;  /* 0x30000037ff2e7230 */ /* 0x000fe40000004100 */
[----:B------:R-:W-:Y:S01]  /*66d0*/  FFMA.FTZ R6, R39, R44, R6 ;  /* 0x0000002c27067223 */ /* 0x000fe20000010006 */
[----:B------:R-:W-:Y:S02]  /*66e0*/  HADD2.F32 R41, -RZ, R57.H1_H1 ;  /* 0x30000039ff297230 */ /* 0x000fe40000004100 */
[----:B------:R-:W-:Y:S02]  /*66f0*/  FFMA.FTZ R7, R38, R45, R7 ;  /* 0x0000002d26077223 */ /* 0x000fe40000010007 */
[----:B------:R-:W-:Y:S01]  /*6700*/  F2FP.F16.F32.PACK_AB R38, R6, R5 ;  /* 0x000000050626723e */ /* 0x000fe200000000ff */
[----:B------:R-:W-:Y:S05]  /*6710*/  FFMA.FTZ R8, R41, R46, R8 ;  /* 0x0000002e29087223 */ /* 0x000fea0000010008 */
[----:B------:R-:W-:Y:S02]  /*6720*/  F2FP.F16.F32.PACK_AB R39, R8, R7 ;  /* 0x000000070827723e */ /* 0x000fe400000000ff */
.L_x_7194:
[----:B------:R-:W-:Y:S05]  /*6730*/  BSYNC B0 ;  /* 0x0000000000007941 */ /* 0x000fea0003800000 */
.L_x_7193:
[----:B-----5:R2:W-:Y:S02]  /*6740*/  ST.E.128 desc[UR6][R118.64], R36 ;  /* 0x0000002476007985 */ /* 0x0205e4000c101d06 */
.L_x_7192:
[----:B------:R-:W-:Y:S05]  /*6750*/  BSYNC B1 ;  /* 0x0000000000017941 */ /* 0x000fea0003800000 */
.L_x_7191:
[----:B------:R-:W-:Y:S01]  /*6760*/  ISETP.GE.AND P0, PT, R11, R111, PT ;  /* 0x0000006f0b00720c */ /* 0x000fe20003f06270 */
[----:B------:R-:W-:Y:S11]  /*6770*/  BSSY B1, `(.L_x_7195) ;  /* 0x000005e000017945 */ /* 0x000ff60003800000 */
[----:B------:R-:W-:Y:S01]  /*6780*/  @!UPT UIADD3 URZ, URZ, URZ, URZ ;  /* 0x0000003f3f3ff290 */ /* 0x000fe2000fffe03f */
[----:B------:R-:W-:Y:S05]  /*6790*/  @P0 BRA `(.L_x_7196) ;  /* 0x00000004006c0947 */ /* 0x000fea0003800000 */
[----:B--2---:R2:W5:Y:S01]  /*67a0*/  LD.E.128 R36, desc[UR6][R112.64+0x80] ;  /* 0x0000800670247980 */ /* 0x004562000c101d00 */
        /* <DEDUP_REMOVED lines=15> */
[C---:B------:R-:W-:Y:S02]  /*68a0*/  @P2 IADD3 R181, -R182.reuse, RZ, RZ ;  /* 0x000000ffb6b52210 */ /* 0x040fe40007ffe1ff */
[----:B------:R-:W-:Y:S02]  /*68b0*/  LEA R184, P0, R179, R114, 0x1 ;  /* 0x00000072b3b87211 */ /* 0x000fe400078008ff */
[----:B------:R-:W-:Y:S02]  /*68c0*/  LEA R22, P1, R181, R112, 0x1 ;  /* 0x00000070b5167211 */ /* 0x000fe400078208ff */
[----:B------:R-:W-:Y:S02]  /*68d0*/  LEA.HI.X.SX32 R185, R179, R115, 0x1, P0 ;  /* 0x00000073b3b97211 */ /* 0x000fe400000f0eff */
[----:B------:R-:W-:Y:S02]  /*68e0*/  MOV R179, RZ ;  /* 0x000000ff00b37202 */ /* 0x000fe40000000f00 */
[----:B------:R-:W-:Y:S02]  /*68f0*/  LEA.HI.X.SX32 R23, R181, R113, 0x1, P1 ;  /* 0x00000071b5177211 */ /* 0x000fe400008f0eff */
[----:B------:R-:W-:Y:S01]  /*6900*/  @P2 IADD3 R179, -R182, RZ, RZ ;  /* 0x000000ffb6b32210 */ /* 0x000fe20007ffe1ff */
[----:B------:R-:W3:Y:S03]  /*6910*/  LD.E.128 R184, desc[UR6][R184.64+0x80] ;  /* 0x00008006b8b87980 */ /* 0x000ee6000c101d00 */
[C---:B------:R-:W-:Y:S04]  /*6920*/  LEA R40, P0, R179.reuse, R116, 0x1 ;  /* 0x00000074b3287211 */ /* 0x040fe800078008ff */
[----:B------:R-:W-:Y:S01]  /*6930*/  LEA.HI.X.SX32 R41, R179, R117, 0x1, P0 ;  /* 0x00000075b3297211 */ /* 0x000fe200000f0eff */
[----:B------:R-:W4:Y:S08]  /*6940*/  LD.E.128 R28, desc[UR6][R22.64+0x80] ;  /* 0x00008006161c7980 */ /* 0x000f30000c101d00 */
[----:B------:R1:W2:Y:S02]  /*6950*/  LD.E.128 R52, desc[UR6][R40.64+0x80] ;  /* 0x0000800628347980 */ /* 0x0002a4000c101d00 */
[----:B-1----:R-:W-:Y:S02]  /*6960*/  HADD2.F32 R40, -RZ, R59.H0_H0 ;  /* 0x2000003bff287230 */ /* 0x002fe40000004100 */
[----:B---3--:R-:W-:Y:S02]  /*6970*/  HADD2.F32 R33, -RZ, R184.H0_H0 ;  /* 0x200000b8ff217230 */ /* 0x008fe40000004100 */
[--C-:B------:R-:W-:Y:S02]  /*6980*/  HADD2.F32 R27, -RZ, R185.reuse.H1_H1 ;  /* 0x300000b9ff1b7230 */ /* 0x100fe40000004100 */
[--C-:B------:R-:W-:Y:S02]  /*6990*/  HADD2.F32 R24, -RZ, R186.reuse.H0_H0 ;  /* 0x200000baff187230 */ /* 0x100fe40000004100 */
[----:B------:R-:W-:Y:S01]  /*69a0*/  @!P2 FADD.FTZ R33, -R33, -RZ ;  /* 0x800000ff2121a221 */ /* 0x000fe20000010100 */
[----:B------:R-:W-:Y:S02]  /*69b0*/  HADD2.F32 R23, -RZ, R186.H1_H1 ;  /* 0x300000baff177230 */ /* 0x000fe40000004100 */
[----:B------:R-:W-:Y:S01]  /*69c0*/  @!P2 FADD.FTZ R27, -R27, -RZ ;  /* 0x800000ff1b1ba221 */ /* 0x000fe20000010100 */
[----:B----4-:R-:W-:Y:S01]  /*69d0*/  HADD2.F32 R34, -RZ, R28.H0_H0 ;  /* 0x2000001cff227230 */ /* 0x010fe20000004100 */
        /* <DEDUP_REMOVED lines=11> */
[--C-:B--2---:R-:W-:Y:S02]  /*6a90*/  HADD2.F32 R36, -RZ, R52.reuse.H0_H0 ;  /* 0x20000034ff247230 */ /* 0x104fe40000004100 */
        /* <DEDUP_REMOVED lines=41> */
.L_x_7198:
[----:B------:R-:W-:Y:S05]  /*6d30*/  BSYNC B0 ;  /* 0x0000000000007941 */ /* 0x000fea0003800000 */
.L_x_7197:
[----:B-----5:R3:W-:Y:S02]  /*6d40*/  ST.E.128 desc[UR6][R118.64+0x80], R36 ;  /* 0x0000802476007985 */ /* 0x0207e4000c101d06 */
.L_x_7196:
[----:B------:R-:W-:Y:S05]  /*6d50*/  BSYNC B1 ;  /* 0x0000000000017941 */ /* 0x000fea0003800000 */
.L_x_7195:
[----:B------:R-:W-:Y:S11]  /*6d60*/  ISETP.GE.AND P0, PT, R10, R111, PT ;  /* 0x0000006f0a00720c */ /* 0x000ff60003f06270 */
[----:B------:R-:W-:Y:S02]  /*6d70*/  @!UPT UIADD3 URZ, URZ, URZ, URZ ;  /* 0x0000003f3f3ff290 */ /* 0x000fe4000fffe03f */
[----:B------:R-:W-:Y:S05]  /*6d80*/  @P0 BRA `(.L_x_7190) ;  /* 0x00000004006c0947 */ /* 0x000fea0003800000 */
[----:B--23--:R2:W5:Y:S01]  /*6d90*/  LD.E.128 R36, desc[UR6][R112.64+0x100] ;  /* 0x0001000670247980 */ /* 0x00c562000c101d00 */
        /* <DEDUP_REMOVED lines=88> */
.L_x_7200:
[----:B------:R-:W-:Y:S05]  /*7320*/  BSYNC B0 ;  /* 0x0000000000007941 */ /* 0x000fea0003800000 */
.L_x_7199:
[----:B-----5:R4:W-:Y:S02]  /*7330*/  ST.E.128 desc[UR6][R118.64+0x100], R36 ;  /* 0x0001002476007985 */ /* 0x0209e4000c101d06 */
.L_x_7190:
[----:B------:R-:W-:Y:S05]  /*7340*/  BSYNC B2 ;  /* 0x0000000000027941 */ /* 0x000fea0003800000 */
.L_x_7189:
[C---:B------:R-:W-:Y:S01]  /*7350*/  ISETP.GE.AND P0, PT, R145.reuse, R180, PT ;  /* 0x000000b49100720c */ /* 0x040fe20003f06270 */
[----:B------:R-:W-:Y:S03]  /*7360*/  BSSY B2, `(.L_x_7201) ;  /* 0x0000137000027945 */ /* 0x000fe60003800000 */
[----:B------:R-:W-:Y:S11]  /*7370*/  ISETP.GE.AND P0, PT, R145, R178, !P0 ;  /* 0x000000b29100720c */ /* 0x000ff60004706270 */
[----:B------:R-:W-:Y:S02]  /*7380*/  @!UPT UIADD3 URZ, URZ, URZ, URZ ;  /* 0x0000003f3f3ff290 */ /* 0x000fe4000fffe03f */
[----:B------:R-:W-:Y:S05]  /*7390*/  @!P0 BRA `(.L_x_7202) ;  /* 0x0000001000cc8947 */ /* 0x000fea0003800000 */
[----:B-----5:R-:W-:Y:S01]  /*73a0*/  ISETP.GE.AND P0, PT, R14, R111, PT ;  /* 0x0000006f0e00720c */ /* 0x020fe20003f06270 */
[----:B------:R-:W-:Y:S11]  /*73b0*/  BSSY B1, `(.L_x_7203) ;  /* 0x0000065000017945 */ /* 0x000ff60003800000 */
[----:B------:R-:W-:Y:S01]  /*73c0*/  @!UPT UIADD3 URZ, URZ, URZ, URZ ;  /* 0x0000003f3f3ff290 */ /* 0x000fe2000fffe03f */
[----:B------:R-:W-:Y:S05]  /*73d0*/  @P0 BRA `(.L_x_7204) ;  /* 0x0000000400880947 */ /* 0x000fea0003800000 */
[C---:B------:R-:W-:Y:S01]  /*73e0*/  LEA R186, P0, R89.reuse, R112, 0x1 ;  /* 0x0000007059ba7211 */ /* 0x040fe200078008ff */
[----:B------:R-:W-:Y:S01]  /*73f0*/  BSSY B0, `(.L_x_7205) ;  /* 0x000005f000007945 */ /* 0x000fe20003800000 */
[----:B------:R-:W-:Y:S02]  /*7400*/  ISETP.GE.AND P1, PT, R14, R21, PT ;  /* 0x000000150e00720c */ /* 0x000fe40003f26270 */
[----:B------:R-:W-:Y:S02]  /*7410*/  LEA.HI.X R187, R89, R113, R88, 0x1, P0 ;  /* 0x0000007159bb7211 */ /* 0x000fe400000f0c58 */
[C---:B------:R-:W-:Y:S03]  /*7420*/  LEA R182, P0, R209.reuse, R118, 0x1 ;  /* 0x00000076d1b67211 */ /* 0x040fe600078008ff */
[----:B--234-:R2:W5:Y:S01]  /*7430*/  LD.E.128 R36, desc[UR6][R186.64] ;  /* 0x00000006ba247980 */ /* 0x01c562000c101d00 */
[----:B------:R-:W-:Y:S05]  /*7440*/  LEA.HI.X R183, R209, R119, R210, 0x1, P0 ;  /* 0x00000077d1b77211 */ /* 0x000fea00000f0cd2 */
        /* <DEDUP_REMOVED lines=14> */
[----:B------:R-:W-:Y:S02]  /*7530*/  IADD3 R181, P2, R148, R185, RZ ;  /* 0x000000b994b57210 */ /* 0x000fe40007f5e0ff */
[----:B------:R-:W-:Y:S02]  /*7540*/  LEA.HI.X.SX32 R23, R184, R187, 0x1, P0 ;  /* 0x000000bbb8177211 */ /* 0x000fe400000f0eff */
[----:B------:R-:W-:Y:S02]  /*7550*/  LEA.HI.X.SX32 R184, R185, R130, 0x1, P2 ;  /* 0x00000082b9b87211 */ /* 0x000fe400010f0eff */
[C---:B--2---:R-:W-:Y:S01]  /*7560*/  LEA R186, P0, R181.reuse, R114, 0x1 ;  /* 0x00000072b5ba7211 */ /* 0x044fe200078008ff */
[----:B------:R-:W2:Y:S03]  /*7570*/  LD.E.128 R28, desc[UR6][R22.64] ;  /* 0x00000006161c7980 */ /* 0x000ea6000c101d00 */
[----:B------:R-:W-:Y:S02]  /*7580*/  LEA.HI.X R187, R181, R115, R184, 0x1, P0 ;  /* 0x00000073b5bb7211 */ /* 0x000fe400000f0cb8 */
[----:B------:R-:W-:Y:S02]  /*7590*/  MOV R181, RZ ;  /* 0x000000ff00b57202 */ /* 0x000fe40000000f00 */
[----:B------:R-:W-:Y:S02]  /*75a0*/  @P1 IADD3 R181, -R179, RZ, RZ ;  /* 0x000000ffb3b51210 */ /* 0x000fe40007ffe1ff */
[----:B------:R-:W3:Y:S02]  /*75b0*/  LD.E.128 R184, desc[UR6][R186.64] ;  /* 0x00000006bab87980 */ /* 0x000ee4000c101d00 */
[----:B------:R-:W-:Y:S04]  /*75c0*/  IADD3 R179, P0, R148, R181, RZ ;  /* 0x000000b594b37210 */ /* 0x000fe80007f1e0ff */
[----:B------:R-:W-:Y:S02]  /*75d0*/  LEA.HI.X.SX32 R188, R181, R130, 0x1, P0 ;  /* 0x00000082b5bc7211 */ /* 0x000fe400000f0eff */
[C---:B------:R-:W-:Y:S04]  /*75e0*/  LEA R40, P0, R179.reuse, R116, 0x1 ;  /* 0x00000074b3287211 */ /* 0x040fe800078008ff */
[----:B------:R-:W-:Y:S05]  /*75f0*/  LEA.HI.X R41, R179, R117, R188, 0x1, P0 ;  /* 0x00000075b3297211 */ /* 0x000fea00000f0cbc */
[----:B------:R4:W3:Y:S02]  /*7600*/  LD.E.128 R52, desc[UR6][R40.64] ;  /* 0x0000000628347980 */ /* 0x0008e4000c101d00 */
[----:B----4-:R-:W-:Y:S02]  /*7610*/  HADD2.F32 R40, -RZ, R59.H0_H0 ;  /* 0x2000003bff287230 */ /* 0x010fe40000004100 */
[--C-:B--2---:R-:W-:Y:S01]  /*7620*/  HADD2.F32 R34, -RZ, R28.reuse.H0_H0 ;  /* 0x2000001cff227230 */ /* 0x104fe20000004100 */
[----:B------:R-:W-:Y:S01]  /*7630*/  MOV R35, R29 ;  /* 0x0000001d00237202 */ /* 0x000fe20000000f00 */
[----:B------:R-:W-:Y:S01]  /*7640*/  HADD2.F32 R32, -RZ, R28.H1_H1 ;  /* 0x3000001cff207230 */ /* 0x000fe20000004100 */
[----:B------:R-:W-:Y:S02]  /*7650*/  MOV R25, R31 ;  /* 0x0000001f00197202 */ /* 0x000fe40000000f00 */
[----:B------:R-:W-:Y:S01]  /*7660*/  MOV R26, R30 ;  /* 0x0000001e001a7202 */ /* 0x000fe20000000f00 */
[--C-:B------:R-:W-:Y:S02]  /*7670*/  HADD2.F32 R30, -RZ, R35.reuse.H0_H0 ;  /* 0x20000023ff1e7230 */ /* 0x100fe40000004100 */
[----:B------:R-:W-:Y:S02]  /*7680*/  HADD2.F32 R28, -RZ, R35.H1_H1 ;  /* 0x30000023ff1c7230 */ /* 0x000fe40000004100 */
[--C-:B---3--:R-:W-:Y:S02]  /*7690*/  HADD2.F32 R33, -RZ, R184.reuse.H0_H0 ;  /* 0x200000b8ff217230 */ /* 0x108fe40000004100 */
[--C-:B------:R-:W-:Y:S02]  /*76a0*/  HADD2.F32 R29, -RZ, R185.reuse.H0_H0 ;  /* 0x200000b9ff1d7230 */ /* 0x100fe40000004100 */
[----:B------:R-:W-:Y:S02]  /*76b0*/  HADD2.F32 R31, -RZ, R184.H1_H1 ;  /* 0x300000b8ff1f7230 */ /* 0x000fe40000004100 */
        /* <DEDUP_REMOVED lines=13> */
[----:B------:R-:W-:Y:S02]  /*7790*/  HADD2.F32 R38, -RZ, R52.H1_H1 ;  /* 0x30000034ff267230 */ /* 0x000fe40000004100 */
[----:B------:R-:W-:Y:S01]  /*77a0*/  FMUL.FTZ R4, R28, R27 ;  /* 0x0000001b1c047220 */ /* 0x000fe20000410000 */
[--C-:B------:R-:W-:Y:S02]  /*77b0*/  HADD2.F32 R29, -RZ, R26.reuse.H0_H0 ;  /* 0x2000001aff1d7230 */ /* 0x100fe40000004100 */
[----:B------:R-:W-:Y:S01]  /*77c0*/  @!P1 FADD.FTZ R24, -R24, -RZ ;  /* 0x800000ff18189221 */ /* 0x000fe20000010100 */
[----:B------:R-:W-:Y:S02]  /*77d0*/  HADD2.F32 R26, -RZ, R26.H1_H1 ;  /* 0x3000001aff1a7230 */ /* 0x000fe40000004100 */
[----:B------:R-:W-:Y:S01]  /*77e0*/  @!P1 FADD.FTZ R23, -R23, -RZ ;  /* 0x800000ff17179221 */ /* 0x000fe20000010100 */
[----:B------:R-:W-:Y:S02]  /*77f0*/  HADD2.F32 R41, -RZ, R53.H0_H0 ;  /* 0x20000035ff297230 */ /* 0x000fe40000004100 */
[----:B------:R-:W-:Y:S01]  /*7800*/  FFMA.FTZ R0, R37, R36, R0 ;  /* 0x0000002425007223 */ /* 0x000fe20000010000 */
[--C-:B------:R-:W-:Y:S02]  /*7810*/  HADD2.F32 R27, -RZ, R25.reuse.H0_H0 ;  /* 0x20000019ff1b7230 */ /* 0x100fe40000004100 */
[----:B------:R-:W-:Y:S01]  /*7820*/  @!P1 FADD.FTZ R22, -R22, -RZ ;  /* 0x800000ff16169221 */ /* 0x000fe20000010100 */
[----:B------:R-:W-:Y:S02]  /*7830*/  HADD2.F32 R25, -RZ, R25.H1_H1 ;  /* 0x30000019ff197230 */ /* 0x000fe40000004100 */
[----:B------:R-:W-:Y:S01]  /*7840*/  @!P1 FADD.FTZ R20, -R20, -RZ ;  /* 0x800000ff14149221 */ /* 0x000fe20000010100 */
[----:B------:R-:W-:Y:S02]  /*7850*/  HADD2.F32 R42, -RZ, R53.H1_H1 ;  /* 0x30000035ff2a7230 */ /* 0x000fe40000004100 */
[----:B------:R-:W-:Y:S01]  /*7860*/  FFMA.FTZ R2, R39, R38, R2 ;  /* 0x0000002627027223 */ /* 0x000fe20000010002 */
[----:B------:R-:W-:Y:S02]  /*7870*/  HADD2.F32 R37, -RZ, R59.H1_H1 ;  /* 0x3000003bff257230 */ /* 0x000fe40000004100 */
[----:B------:R-:W-:Y:S01]  /*7880*/  FMUL.FTZ R5, R29, R24 ;  /* 0x000000181d057220 */ /* 0x000fe20000410000 */
[----:B------:R-:W-:Y:S02]  /*7890*/  HADD2.F32 R43, -RZ, R54.H0_H0 ;  /* 0x20000036ff2b7230 */ /* 0x000fe40000004100 */
[----:B------:R-:W-:Y:S01]  /*78a0*/  FMUL.FTZ R6, R26, R23 ;  /* 0x000000171a067220 */ /* 0x000fe20000410000 */
[----:B------:R-:W-:Y:S02]  /*78b0*/  HADD2.F32 R36, -RZ, R56.H0_H0 ;  /* 0x20000038ff247230 */ /* 0x000fe40000004100 */
        /* <DEDUP_REMOVED lines=8> */
[----:B------:R-:W-:Y:S01]  /*7940*/  FFMA.FTZ R5, R36, R43, R5 ;  /* 0x0000002b24057223 */ /* 0x000fe20000010005 */
[----:B------:R-:W-:Y:S01]  /*7950*/  F2FP.F16.F32.PACK_AB R36, R2, R0 ;  /* 0x000000000224723e */ /* 0x000fe200000000ff */
[----:B------:R-:W-:Y:S01]  /*7960*/  HADD2.F32 R46, -RZ, R55.H1_H1 ;  /* 0x30000037ff2e7230 */ /* 0x000fe20000004100 */
[----:B------:R-:W-:Y:S01]  /*7970*/  F2FP.F16.F32.PACK_AB R37, R4, R3 ;  /* 0x000000030425723e */ /* 0x000fe200000000ff */
[----:B------:R-:W-:Y:S02]  /*7980*/  HADD2.F32 R41, -RZ, R57.H1_H1 ;  /* 0x30000039ff297230 */ /* 0x000fe40000004100 */
[----:B------:R-:W-:Y:S01]  /*7990*/  FFMA.FTZ R6, R39, R44, R6 ;  /* 0x0000002c27067223 */ /* 0x000fe20000010006 */
[----:B------:R-:W-:Y:S02]  /*79a0*/  FFMA.FTZ R7, R38, R45, R7 ;  /* 0x0000002d26077223 */ /* 0x000fe40000010007 */
[----:B------:R-:W-:Y:S02]  /*79b0*/  FFMA.FTZ R8, R41, R46, R8 ;  /* 0x0000002e29087223 */ /* 0x000fe40000010008 */
[----:B------:R-:W-:Y:S03]  /*79c0*/  F2FP.F16.F32.PACK_AB R38, R6, R5 ;  /* 0x000000050626723e */ /* 0x000fe600000000ff */
[----:B------:R-:W-:Y:S03]  /*79d0*/  F2FP.F16.F32.PACK_AB R39, R8, R7 ;  /* 0x000000070827723e */ /* 0x000fe600000000ff */
.L_x_7206:
[----:B------:R-:W-:Y:S05]  /*79e0*/  BSYNC B0 ;  /* 0x0000000000007941 */ /* 0x000fea0003800000 */
.L_x_7205:
[----:B-----5:R3:W-:Y:S02]  /*79f0*/  ST.E.128 desc[UR6][R182.64], R36 ;  /* 0x00000024b6007985 */ /* 0x0207e4000c101d06 */
.L_x_7204:
[----:B------:R-:W-:Y:S05]  /*7a00*/  BSYNC B1 ;  /* 0x0000000000017941 */ /* 0x000fea0003800000 */
.L_x_7203:
[----:B------:R-:W-:Y:S01]  /*7a10*/  ISETP.GE.AND P0, PT, R11, R111, PT ;  /* 0x0000006f0b00720c */ /* 0x000fe20003f06270 */
[----:B------:R-:W-:Y:S11]  /*7a20*/  BSSY B1, `(.L_x_7207) ;  /* 0x0000065000017945 */ /* 0x000ff60003800000 */
[----:B------:R-:W-:Y:S01]  /*7a30*/  @!UPT UIADD3 URZ, URZ, URZ, URZ ;  /* 0x0000003f3f3ff290 */ /* 0x000fe2000fffe03f */
[----:B------:R-:W-:Y:S05]  /*7a40*/  @P0 BRA `(.L_x_7208) ;  /* 0x0000000400880947 */ /* 0x000fea0003800000 */
[C---:B--2---:R-:W-:Y:S01]  /*7a50*/  LEA R186, P0, R90.reuse, R112, 0x1 ;  /* 0x000000705aba7211 */ /* 0x044fe200078008ff */
[----:B------:R-:W-:Y:S01]  /*7a60*/  BSSY B0, `(.L_x_7209) ;  /* 0x000005f000007945 */ /* 0x000fe20003800000 */
[----:B------:R-:W-:Y:S02]  /*7a70*/  ISETP.GE.AND P1, PT, R11, R21, PT ;  /* 0x000000150b00720c */ /* 0x000fe40003f26270 */
[----:B------:R-:W-:Y:S02]  /*7a80*/  LEA.HI.X R187, R90, R113, R91, 0x1, P0 ;  /* 0x000000715abb7211 */ /* 0x000fe400000f0c5b */
[C---:B---3--:R-:W-:Y:S03]  /*7a90*/  LEA R182, P0, R82.reuse, R118, 0x1 ;  /* 0x0000007652b67211 */ /* 0x048fe600078008ff */
[----:B----4-:R2:W5:Y:S01]  /*7aa0*/  LD.E.128 R36, desc[UR6][R186.64] ;  /* 0x00000006ba247980 */ /* 0x010562000c101d00 */
        /* <DEDUP_REMOVED lines=14> */
[C---:B------:R-:W-:Y:S02]  /*7b90*/  LEA R22, P0, R184.reuse, R186, 0x1 ;  /* 0x000000bab8167211 */ /* 0x040fe400078008ff */
[----:B------:R-:W-:Y:S02]  /*7ba0*/  IADD3 R179, P2, R139, R181, RZ ;  /* 0x000000b58bb37210 */ /* 0x000fe40007f5e0ff */
[----:B------:R-:W-:Y:S02]  /*7bb0*/  LEA.HI.X.SX32 R23, R184, R187, 0x1, P0 ;  /* 0x000000bbb8177211 */ /* 0x000fe400000f0eff */
[----:B------:R-:W-:Y:S02]  /*7bc0*/  LEA.HI.X.SX32 R184, R181, R128, 0x1, P2 ;  /* 0x00000080b5b87211 */ /* 0x000fe400010f0eff */
[C---:B--2---:R-:W-:Y:S01]  /*7bd0*/  LEA R186, P0, R179.reuse, R114, 0x1 ;  /* 0x00000072b3ba7211 */ /* 0x044fe200078008ff */
[----:B------:R-:W2:Y:S01]  /*7be0*/  LD.E.128 R28, desc[UR6][R22.64] ;  /* 0x00000006161c7980 */ /* 0x000ea2000c101d00 */
[----:B------:R-:W-:Y:S02]  /*7bf0*/  MOV R181, RZ ;  /* 0x000000ff00b57202 */ /* 0x000fe40000000f00 */
[----:B------:R-:W-:Y:S02]  /*7c00*/  @P1 IADD3 R181, -R188, RZ, RZ ;  /* 0x000000ffbcb51210 */ /* 0x000fe40007ffe1ff */
[----:B------:R-:W-:Y:S02]  /*7c10*/  LEA.HI.X R187, R179, R115, R184, 0x1, P0 ;  /* 0x00000073b3bb7211 */ /* 0x000fe400000f0cb8 */
[----:B------:R-:W-:Y:S04]  /*7c20*/  IADD3 R179, P0, R139, R181, RZ ;  /* 0x000000b58bb37210 */ /* 0x000fe80007f1e0ff */
[----:B------:R-:W-:Y:S01]  /*7c30*/  LEA.HI.X.SX32 R188, R181, R128, 0x1, P0 ;  /* 0x00000080b5bc7211 */ /* 0x000fe200000f0eff */
[----:B------:R-:W3:Y:S01]  /*7c40*/  LD.E.128 R184, desc[UR6][R186.64] ;  /* 0x00000006bab87980 */ /* 0x000ee2000c101d00 */
        /* <DEDUP_REMOVED lines=64> */
.L_x_7210:
[----:B------:R-:W-:Y:S05]  /*8050*/  BSYNC B0 ;  /* 0x0000000000007941 */ /* 0x000fea0003800000 */
.L_x_7209:
[----:B-----5:R3:W-:Y:S02]  /*8060*/  ST.E.128 desc[UR6][R182.64], R36 ;  /* 0x00000024b6007985 */ /* 0x0207e4000c101d06 */
.L_x_7208:
[----:B------:R-:W-:Y:S05]  /*8070*/  BSYNC B1 ;  /* 0x0000000000017941 */ /* 0x000fea0003800000 */
.L_x_7207:
[----:B------:R-:W-:Y:S11]  /*8080*/  ISETP.GE.AND P0, PT, R10, R111, PT ;  /* 0x0000006f0a00720c */ /* 0x000ff60003f06270 */
[----:B------:R-:W-:Y:S02]  /*8090*/  @!UPT UIADD3 URZ, URZ, URZ, URZ ;  /* 0x0000003f3f3ff290 */ /* 0x000fe4000fffe03f */
[----:B------:R-:W-:Y:S05]  /*80a0*/  @P0 BRA `(.L_x_7202) ;  /* 0x0000000400880947 */ /* 0x000fea0003800000 */
[----:B--2---:R-:W-:Y:S01]  /*80b0*/  LEA R186, P0, R94, R112, 0x1 ;  /* 0x000000705eba7211 */ /* 0x004fe200078008ff */
        /* <DEDUP_REMOVED lines=10> */
[----:B------:R-:W-:Y:S02]  /*8160*/  MOV R188, RZ ;  /* 0x000000ff00bc7202 */ /* 0x000fe40000000f00 */
[-C--:B------:R-:W-:Y:S02]  /*8170*/  ISETP.GE.AND P1, PT, R10, R179.reuse, PT ;  /* 0x000000b30a00720c */ /* 0x080fe40003f26270 */
[----:B------:R-:W-:Y:S02]  /*8180*/  MOV R185, R179 ;  /* 0x000000b300b97202 */ /* 0x000fe40000000f00 */
[----:B-----5:R-:W-:Y:S01]  /*8190*/  MOV R59, R37 ;  /* 0x00000025003b7202 */ /* 0x020fe20000000f00 */
[--C-:B------:R-:W-:Y:S01]  /*81a0*/  HADD2.F32 R37, -RZ, R36.reuse.H0_H0 ;  /* 0x20000024ff257230 */ /* 0x100fe20000004100 */
[----:B------:R-:W-:Y:S01]  /*81b0*/  MOV R57, R39 ;  /* 0x0000002700397202 */ /* 0x000fe20000000f00 */
[----:B------:R-:W-:Y:S01]  /*81c0*/  HADD2.F32 R39, -RZ, R36.H1_H1 ;  /* 0x30000024ff277230 */ /* 0x000fe20000004100 */
[----:B------:R-:W-:Y:S05]  /*81d0*/  MOV R56, R38 ;  /* 0x0000002600387202 */ /* 0x000fea0000000f00 */
[C---:B------:R-:W-:Y:S02]  /*81e0*/  @P1 IADD3 R185, -R179.reuse, RZ, RZ ;  /* 0x000000ffb3b91210 */ /* 0x040fe40007ffe1ff */
[----:B------:R-:W-:Y:S02]  /*81f0*/  @P1 IADD3 R184, -R179, RZ, RZ ;  /* 0x000000ffb3b81210 */ /* 0x000fe40007ffe1ff */
[----:B------:R-:W-:Y:S02]  /*8200*/  LEA R22, P0, R185, R186, 0x1 ;  /* 0x000000bab9167211 */ /* 0x000fe400078008ff */
[----:B------:R-:W-:Y:S02]  /*8210*/  IADD3 R181, P2, R137, R184, RZ ;  /* 0x000000b889b57210 */ /* 0x000fe40007f5e0ff */
[----:B------:R-:W-:Y:S02]  /*8220*/  LEA.HI.X.SX32 R23, R185, R187, 0x1, P0 ;  /* 0x000000bbb9177211 */ /* 0x000fe400000f0eff */
[----:B------:R-:W-:Y:S02]  /*8230*/  LEA.HI.X.SX32 R184, R184, R126, 0x1, P2 ;  /* 0x0000007eb8b87211 */ /* 0x000fe400010f0eff */
[----:B--2---:R-:W-:Y:S01]  /*8240*/  LEA R186, P0, R181, R114, 0x1 ;  /* 0x00000072b5ba7211 */ /* 0x004fe200078008ff */
[----:B------:R-:W2:Y:S01]  /*8250*/  LD.E.128 R28, desc[UR6][R22.64] ;  /* 0x00000006161c7980 */ /* 0x000ea2000c101d00 */
        /* <DEDUP_REMOVED lines=69> */
.L_x_7212:
[----:B------:R-:W-:Y:S05]  /*86b0*/  BSYNC B0 ;  /* 0x0000000000007941 */ /* 0x000fea0003800000 */
.L_x_7211:
[----:B-----5:R3:W-:Y:S02]  /*86c0*/  ST.E.128 desc[UR6][R182.64], R36 ;  /* 0x00000024b6007985 */ /* 0x0207e4000c101d06 */
.L_x_7202:
[----:B------:R-:W-:Y:S05]  /*86d0*/  BSYNC B2 ;  /* 0x0000000000027941 */ /* 0x000fea0003800000 */
.L_x_7201:
        /* <DEDUP_REMOVED lines=30> */
[C---:B------:R-:W-:Y:S02]  /*88c0*/  LEA R22, P0, R185.reuse, R186, 0x1 ;  /* 0x000000bab9167211 */ /* 0x040fe400078008ff */
        /* <DEDUP_REMOVED lines=74> */
.L_x_7218:
[----:B------:R-:W-:Y:S05]  /*8d70*/  BSYNC B0 ;  /* 0x0000000000007941 */ /* 0x000fea0003800000 */
.L_x_7217:
[----:B-----5:R3:W-:Y:S02]  /*8d80*/  ST.E.128 desc[UR6][R182.64], R36 ;  /* 0x00000024b6007985 */ /* 0x0207e4000c101d06 */
.L_x_7216:
[----:B------:R-:W-:Y:S05]  /*8d90*/  BSYNC B1 ;  /* 0x0000000000017941 */ /* 0x000fea0003800000 */
.L_x_7215:
[----:B------:R-:W-:Y:S01]  /*8da0*/  ISETP.GE.AND P0, PT, R11, R111, PT ;  /* 0x0000006f0b00720c */ /* 0x000fe20003f06270 */
[----:B------:R-:W-:Y:S11]  /*8db0*/  BSSY B1, `(.L_x_7219) ;  /* 0x0000065000017945 */ /* 0x000ff60003800000 */
[----:B------:R-:W-:Y:S01]  /*8dc0*/  @!UPT UIADD3 URZ, URZ, URZ, URZ ;  /* 0x0000003f3f3ff290 */ /* 0x000fe2000fffe03f */
        /* <DEDUP_REMOVED lines=97> */
.L_x_7222:
[----:B------:R-:W-:Y:S05]  /*93e0*/  BSYNC B0 ;  /* 0x0000000000007941 */ /* 0x000fea0003800000 */
.L_x_7221:
[----:B-----5:R3:W-:Y:S02]  /*93f0*/  ST.E.128 desc[UR6][R182.64], R36 ;  /* 0x00000024b6007985 */ /* 0x0207e4000c101d06 */
.L_x_7220:
[----:B------:R-:W-:Y:S05]  /*9400*/  BSYNC B1 ;  /* 0x0000000000017941 */ /* 0x000fea0003800000 */
.L_x_7219:
[----:B------:R-:W-:Y:S11]  /*9410*/  ISETP.GE.AND P0, PT, R10, R111, PT ;  /* 0x0000006f0a00720c */ /* 0x000ff60003f06270 */
[----:B------:R-:W-:Y:S02]  /*9420*/  @!UPT UIADD3 URZ, URZ, URZ, URZ ;  /* 0x0000003f3f3ff290 */ /* 0x000fe4000fffe03f */
        /* <DEDUP_REMOVED lines=97> */
.L_x_7224:
[----:B------:R-:W-:Y:S05]  /*9a40*/  BSYNC B0 ;  /* 0x0000000000007941 */ /* 0x000fea0003800000 */
.L_x_7223:
[----:B-----5:R3:W-:Y:S02]  /*9a50*/  ST.E.128 desc[UR6][R182.64], R36 ;  /* 0x00000024b6007985 */ /* 0x0207e4000c101d06 */
.L_x_7214:
[----:B------:R-:W-:Y:S05]  /*9a60*/  BSYNC B2 ;  /* 0x0000000000027941 */ /* 0x000fea0003800000 */
.L_x_7213:
        /* <DEDUP_REMOVED lines=9> */
[----:B------:R-:W-:Y:S01]  /*9b00*/  IMAD R0, R177, 0x60, RZ ;  /* 0x00000060b1007824 */ /* 0x000fe200078e02ff */
[----:B------:R-:W-:Y:S01]  /*9b10*/  ISETP.GE.AND P0, PT, R14, R21, PT ;  /* 0x000000150e00720c */ /* 0x000fe20003f06270 */
[----:B--2---:R-:W-:Y:S01]  /*9b20*/  IMAD.WIDE.U32 R186, R176, 0x60, R112 ;  /* 0x00000060b0ba7825 */ /* 0x004fe200078e0070 */
[----:B------:R-:W-:Y:S03]  /*9b30*/  BSSY B0, `(.L_x_7229) ;  /* 0x000005f000007945 */ /* 0x000fe60003800000 */
[----:B------:R-:W-:Y:S01]  /*9b40*/  IMAD R3, R61, 0x60, RZ ;  /* 0x000000603d037824 */ /* 0x000fe200078e02ff */
[----:B------:R-:W-:Y:S01]  /*9b50*/  IADD3 R187, R187, R0, RZ ;  /* 0x00000000bbbb7210 */ /* 0x000fe20007ffe0ff */
[----:B------:R-:W-:Y:S04]  /*9b60*/  IMAD.WIDE.U32 R178, R60, 0x60, R118 ;  /* 0x000000603cb27825 */ /* 0x000fe800078e0076 */
[----:B---34-:R2:W5:Y:S01]  /*9b70*/  LD.E.128 R36, desc[UR6][R186.64] ;  /* 0x00000006ba247980 */ /* 0x018562000c101d00 */
[----:B------:R-:W-:Y:S01]  /*9b80*/  IADD3 R179, R179, R3, RZ ;  /* 0x00000003b3b37210 */ /* 0x000fe20007ffe0ff */
[----:B------:R-:W-:Y:S06]  /*9b90*/  @P0 BRA `(.L_x_7230) ;  /* 0x0000000400600947 */ /* 0x000fec0003800000 */
        /* <DEDUP_REMOVED lines=19> */
[----:B------:R-:W-:Y:S02]  /*9cd0*/  @P1 IADD3 R184, -R185, RZ, RZ ;  /* 0x000000ffb9b81210 */ /* 0x000fe40007ffe1ff */
[----:B------:R-:W-:Y:S02]  /*9ce0*/  LEA.HI.X R187, R180, R115, R181, 0x1, P0 ;  /* 0x00000073b4bb7211 */ /* 0x000fe400000f0cb5 */
[----:B------:R-:W-:Y:S03]  /*9cf0*/  IADD3 R185, P0, R138, R184, RZ ;  /* 0x000000b88ab97210 */ /* 0x000fe60007f1e0ff */
[----:B------:R-:W3:Y:S01]  /*9d00*/  LD.E.128 R180, desc[UR6][R186.64] ;  /* 0x00000006bab47980 */ /* 0x000ee2000c101d00 */
        /* <DEDUP_REMOVED lines=10> */
[----:B------:R-:W-:Y:S02]  /*9db0*/  HADD2.F32 R30, -RZ, R35.H0_H0 ;  /* 0x20000023ff1e7230 */ /* 0x000fe40000004100 */
        /* <DEDUP_REMOVED lines=54> */
.L_x_7230:
[----:B------:R-:W-:Y:S05]  /*a120*/  BSYNC B0 ;  /* 0x0000000000007941 */ /* 0x000fea0003800000 */
.L_x_7229:
[----:B-----5:R3:W-:Y:S02]  /*a130*/  ST.E.128 desc[UR6][R178.64], R36 ;  /* 0x00000024b2007985 */ /* 0x0207e4000c101d06 */
.L_x_7228:
[----:B------:R-:W-:Y:S05]  /*a140*/  BSYNC B1 ;  /* 0x0000000000017941 */ /* 0x000fea0003800000 */
.L_x_7227:
        /* <DEDUP_REMOVED lines=28> */
[----:B------:R-:W-:Y:S01]  /*a310*/  LEA R188, P0, R180, R114, 0x1 ;  /* 0x00000072b4bc7211 */ /* 0x000fe200078008ff */
[----:B------:R-:W3:Y:S01]  /*a320*/  LD.E.128 R28, desc[UR6][R22.64] ;  /* 0x00000006161c7980 */ /* 0x000ee2000c101d00 */
[----:B--2---:R-:W-:Y:S02]  /*a330*/  MOV R186, RZ ;  /* 0x000000ff00ba7202 */ /* 0x004fe40000000f00 */
[----:B------:R-:W-:Y:S02]  /*a340*/  @P1 IADD3 R186, -R184, RZ, RZ ;  /* 0x000000ffb8ba1210 */ /* 0x000fe40007ffe1ff */
[----:B------:R-:W-:Y:S02]  /*a350*/  LEA.HI.X R189, R180, R115, R182, 0x1, P0 ;  /* 0x00000073b4bd7211 */ /* 0x000fe400000f0cb6 */
[----:B------:R-:W-:Y:S03]  /*a360*/  IADD3 R185, P0, R133, R186, RZ ;  /* 0x000000ba85b97210 */ /* 0x000fe60007f1e0ff */
[----:B------:R-:W2:Y:S01]  /*a370*/  LD.E.128 R180, desc[UR6][R188.64] ;  /* 0x00000006bcb47980 */ /* 0x000ea2000c101d00 */
[----:B------:R-:W-:Y:S02]  /*a380*/  LEA.HI.X.SX32 R184, R186, R123, 0x1, P0 ;  /* 0x0000007bbab87211 */ /* 0x000fe400000f0eff */
[C---:B------:R-:W-:Y:S04]  /*a390*/  LEA R40, P0, R185.reuse, R116, 0x1 ;  /* 0x00000074b9287211 */ /* 0x040fe800078008ff */
[----:B------:R-:W-:Y:S05]  /*a3a0*/  LEA.HI.X R41, R185, R117, R184, 0x1, P0 ;  /* 0x00000075b9297211 */ /* 0x000fea00000f0cb8 */
[----:B------:R4:W2:Y:S02]  /*a3b0*/  LD.E.128 R52, desc[UR6][R40.64] ;  /* 0x0000000628347980 */ /* 0x0008a4000c101d00 */
[----:B----4-:R-:W-:Y:S02]  /*a3c0*/  HADD2.F32 R40, -RZ, R59.H0_H0 ;  /* 0x2000003bff287230 */ /* 0x010fe40000004100 */
[--C-:B---3--:R-:W-:Y:S01]  /*a3d0*/  HADD2.F32 R34, -RZ, R28.reuse.H0_H0 ;  /* 0x2000001cff227230 */ /* 0x108fe20000004100 */
[----:B------:R-:W-:Y:S01]  /*a3e0*/  MOV R35, R29 ;  /* 0x0000001d00237202 */ /* 0x000fe20000000f00 */
[----:B------:R-:W-:Y:S01]  /*a3f0*/  HADD2.F32 R32, -RZ, R28.H1_H1 ;  /* 0x3000001cff207230 */ /* 0x000fe20000004100 */
[----:B------:R-:W-:Y:S02]  /*a400*/  MOV R25, R31 ;  /* 0x0000001f00197202 */ /* 0x000fe40000000f00 */
[----:B------:R-:W-:Y:S01]  /*a410*/  MOV R26, R30 ;  /* 0x0000001e001a7202 */ /* 0x000fe20000000f00 */
[--C-:B------:R-:W-:Y:S02]  /*a420*/  HADD2.F32 R30, -RZ, R35.reuse.H0_H0 ;  /* 0x20000023ff1e7230 */ /* 0x100fe40000004100 */
[----:B------:R-:W-:Y:S02]  /*a430*/  HADD2.F32 R28, -RZ, R35.H1_H1 ;  /* 0x30000023ff1c7230 */ /* 0x000fe40000004100 */
[--C-:B--2---:R-:W-:Y:S02]  /*a440*/  HADD2.F32 R33, -RZ, R180.reuse.H0_H0 ;  /* 0x200000b4ff217230 */ /* 0x104fe40000004100 */
        /* <DEDUP_REMOVED lines=52> */
.L_x_7234:
[----:B------:R-:W-:Y:S05]  /*a790*/  BSYNC B0 ;  /* 0x0000000000007941 */ /* 0x000fea0003800000 */
.L_x_7233:
[----:B-----5:R3:W-:Y:S02]  /*a7a0*/  ST.E.128 desc[UR6][R178.64], R36 ;  /* 0x00000024b2007985 */ /* 0x0207e4000c101d06 */
.L_x_7232:
[----:B------:R-:W-:Y:S05]  /*a7b0*/  BSYNC B1 ;  /* 0x0000000000017941 */ /* 0x000fea0003800000 */
.L_x_7231:
[----:B------:R-:W-:Y:S11]  /*a7c0*/  ISETP.GE.AND P0, PT, R10, R111, PT ;  /* 0x0000006f0a00720c */ /* 0x000ff60003f06270 */
[----:B------:R-:W-:Y:S02]  /*a7d0*/  @!UPT UIADD3 URZ, URZ, URZ, URZ ;  /* 0x0000003f3f3ff290 */ /* 0x000fe4000fffe03f */
[----:B------:R-:W-:Y:S05]  /*a7e0*/  @P0 BRA `(.L_x_7226) ;  /* 0x0000000400900947 */ /* 0x000fea0003800000 */
[C---:B---3--:R-:W-:Y:S01]  /*a7f0*/  LEA R182, P0, R103.reuse, R112, 0x1 ;  /* 0x0000007067b67211 */ /* 0x048fe200078008ff */
[----:B------:R-:W-:Y:S01]  /*a800*/  BSSY B0, `(.L_x_7235) ;  /* 0x0000061000007945 */ /* 0x000fe20003800000 */
[----:B------:R-:W-:Y:S02]  /*a810*/  ISETP.GE.AND P1, PT, R10, R21, PT ;  /* 0x000000150a00720c */ /* 0x000fe40003f26270 */
[----:B------:R-:W-:Y:S02]  /*a820*/  LEA.HI.X R183, R103, R113, R102, 0x1, P0 ;  /* 0x0000007167b77211 */ /* 0x000fe400000f0c66 */
[C---:B------:R-:W-:Y:S03]  /*a830*/  LEA R178, P0, R73.reuse, R118, 0x1 ;  /* 0x0000007649b27211 */ /* 0x040fe600078008ff */
[----:B------:R3:W5:Y:S01]  /*a840*/  LD.E.128 R40, desc[UR6][R182.64] ;  /* 0x00000006b6287980 */ /* 0x000762000c101d00 */
        /* <DEDUP_REMOVED lines=8> */
[----:B--2-45:R-:W-:Y:S02]  /*a8d0*/  MOV R38, R40 ;  /* 0x0000002800267202 */ /* 0x034fe40000000f00 */
[----:B------:R-:W-:Y:S02]  /*a8e0*/  MOV R59, R41 ;  /* 0x00000029003b7202 */ /* 0x000fe40000000f00 */
[----:B------:R-:W-:Y:S01]  /*a8f0*/  MOV R46, R42 ;  /* 0x0000002a002e7202 */ /* 0x000fe20000000f00 */
[--C-:B------:R-:W-:Y:S01]  /*a900*/  HADD2.F32 R33, -RZ, R38.reuse.H0_H0 ;  /* 0x20000026ff217230 */ /* 0x100fe20000004100 */
[----:B------:R-:W-:Y:S01]  /*a910*/  MOV R57, R43 ;  /* 0x0000002b00397202 */ /* 0x000fe20000000f00 */
[----:B------:R-:W-:Y:S02]  /*a920*/  HADD2.F32 R37, -RZ, R38.H1_H1 ;  /* 0x30000026ff257230 */ /* 0x000fe40000004100 */
[----:B------:R-:W-:Y:S01]  /*a930*/  HADD2.F32 R40, -RZ, R59.H0_H0 ;  /* 0x2000003bff287230 */ /* 0x000fe20000004100 */
[C---:B------:R-:W-:Y:S02]  /*a940*/  @P1 IADD3 R180, -R111.reuse, RZ, RZ ;  /* 0x000000ff6fb41210 */ /* 0x040fe40007ffe1ff */
[----:B------:R-:W-:Y:S02]  /*a950*/  @P1 IADD3 R181, -R111, RZ, RZ ;  /* 0x000000ff6fb51210 */ /* 0x000fe40007ffe1ff */
[----:B------:R-:W-:Y:S02]  /*a960*/  LEA R20, P0, R180, R182, 0x1 ;  /* 0x000000b6b4147211 */ /* 0x000fe400078008ff */
[----:B------:R-:W-:Y:S02]  /*a970*/  IADD3 R56, P2, R132, R181, RZ ;  /* 0x000000b584387210 */ /* 0x000fe40007f5e0ff */
[----:B------:R-:W-:Y:S02]  /*a980*/  LEA.HI.X.SX32 R21, R180, R183, 0x1, P0 ;  /* 0x000000b7b4157211 */ /* 0x000fe400000f0eff */
[----:B------:R-:W-:Y:S02]  /*a990*/  LEA.HI.X.SX32 R181, R181, R122, 0x1, P2 ;  /* 0x0000007ab5b57211 */ /* 0x000fe400010f0eff */
[C---:B---3--:R-:W-:Y:S02]  /*a9a0*/  LEA R182, P0, R56.reuse, R114, 0x1 ;  /* 0x0000007238b67211 */ /* 0x048fe400078008ff */
[----:B------:R-:W-:Y:S01]  /*a9b0*/  @P1 IADD3 R185, -R111, RZ, RZ ;  /* 0x000000ff6fb91210 */ /* 0x000fe20007ffe1ff */
[----:B------:R-:W2:Y:S01]  /*a9c0*/  LD.E.128 R20, desc[UR6][R20.64] ;  /* 0x0000000614147980 */ /* 0x000ea2000c101d00 */
[----:B------:R-:W-:Y:S02]  /*a9d0*/  LEA.HI.X R183, R56, R115, R181, 0x1, P0 ;  /* 0x0000007338b77211 */ /* 0x000fe400000f0cb5 */
[----:B------:R-:W-:Y:S04]  /*a9e0*/  IADD3 R111, P0, R132, R185, RZ ;  /* 0x000000b9846f7210 */ /* 0x000fe80007f1e0ff */
[----:B------:R-:W-:Y:S01]  /*a9f0*/  LEA.HI.X.SX32 R56, R185, R122, 0x1, P0 ;  /* 0x0000007ab9387211 */ /* 0x000fe200000f0eff */
[----:B------:R-:W3:Y:S01]  /*aa00*/  LD.E.128 R180, desc[UR6][R182.64] ;  /* 0x00000006b6b47980 */ /* 0x000ee2000c101d00 */
[C---:B------:R-:W-:Y:S04]  /*aa10*/  LEA R44, P0, R111.reuse, R116, 0x1 ;  /* 0x000000746f2c7211 */ /* 0x040fe800078008ff */
[----:B------:R-:W-:Y:S05]  /*aa20*/  LEA.HI.X R45, R111, R117, R56, 0x1, P0 ;  /* 0x000000756f2d7211 */ /* 0x000fea00000f0c38 */
[----:B------:R-:W4:Y:S01]  /*aa30*/  LD.E.128 R52, desc[UR6][R44.64] ;  /* 0x000000062c347980 */ /* 0x000f22000c101d00 */
[--C-:B---3--:R-:W-:Y:S01]  /*aa40*/  HADD2.F32 R29, -RZ, R180.reuse.H0_H0 ;  /* 0x200000b4ff1d7230 */ /* 0x108fe20000004100 */
[----:B--2---:R-:W-:Y:S01]  /*aa50*/  MOV R30, R20 ;  /* 0x00000014001e7202 */ /* 0x004fe20000000f00 */
[----:B------:R-:W-:Y:S01]  /*aa60*/  HADD2.F32 R27, -RZ, R180.H1_H1 ;  /* 0x300000b4ff1b7230 */ /* 0x000fe20000004100 */
[----:B------:R-:W-:Y:S01]  /*aa70*/  MOV R31, R21 ;  /* 0x00000015001f7202 */ /* 0x000fe20000000f00 */
[--C-:B------:R-:W-:Y:S01]  /*aa80*/  HADD2.F32 R25, -RZ, R181.reuse.H0_H0 ;  /* 0x200000b5ff197230 */ /* 0x100fe20000004100 */
[----:B------:R-:W-:Y:S01]  /*aa90*/  MOV R21, R23 ;  /* 0x0000001700157202 */ /* 0x000fe20000000f00 */
[----:B------:R-:W-:Y:S02]  /*aaa0*/  HADD2.F32 R23, -RZ, R181.H1_H1 ;  /* 0x300000b5ff177230 */ /* 0x000fe40000004100 */
[----:B------:R-:W-:Y:S01]  /*aab0*/  @!P1 FADD.FTZ R29, -R29, -RZ ;  /* 0x800000ff1d1d9221 */ /* 0x000fe20000010100 */
[--C-:B------:R-:W-:Y:S01]  /*aac0*/  HADD2.F32 R36, -RZ, R30.reuse.H0_H0 ;  /* 0x2000001eff247230 */ /* 0x100fe20000004100 */
[----:B------:R-:W-:Y:S01]  /*aad0*/  MOV R28, R22 ;  /* 0x00000016001c7202 */ /* 0x000fe20000000f00 */
[----:B------:R-:W-:Y:S02]  /*aae0*/  HADD2.F32 R34, -RZ, R30.H1_H1 ;  /* 0x3000001eff227230 */ /* 0x000fe40000004100 */
[----:B------:R-:W-:Y:S01]  /*aaf0*/  @!P1 FADD.FTZ R27, -R27, -RZ ;  /* 0x800000ff1b1b9221 */ /* 0x000fe20000010100 */
[--C-:B------:R-:W-:Y:S02]  /*ab00*/  HADD2.F32 R32, -RZ, R31.reuse.H0_H0 ;  /* 0x2000001fff207230 */ /* 0x100fe40000004100 */
[----:B------:R-:W-:Y:S01]  /*ab10*/  @!P1 FADD.FTZ R25, -R25, -RZ ;  /* 0x800000ff19199221 */ /* 0x000fe20000010100 */
[--C-:B------:R-:W-:Y:S02]  /*ab20*/  HADD2.F32 R26, -RZ, R182.reuse.H0_H0 ;  /* 0x200000b6ff1a7230 */ /* 0x100fe40000004100 */
[----:B------:R-:W-:Y:S01]  /*ab30*/  @!P1 FADD.FTZ R23, -R23, -RZ ;  /* 0x800000ff17179221 */ /* 0x000fe20000010100 */
[----:B------:R-:W-:Y:S02]  /*ab40*/  HADD2.F32 R30, -RZ, R31.H1_H1 ;  /* 0x3000001fff1e7230 */ /* 0x000fe40000004100 */
[----:B------:R-:W-:Y:S01]  /*ab50*/  FMUL.FTZ R0, R36, R29 ;  /* 0x0000001d24007220 */ /* 0x000fe20000410000 */
[----:B------:R-:W-:Y:S02]  /*ab60*/  HADD2.F32 R24, -RZ, R182.H1_H1 ;  /* 0x300000b6ff187230 */ /* 0x000fe40000004100 */
[----:B------:R-:W-:Y:S01]  /*ab70*/  FMUL.FTZ R2, R34, R27 ;  /* 0x0000001b22027220 */ /* 0x000fe20000410000 */
[--C-:B----4-:R-:W-:Y:S02]  /*ab80*/  HADD2.F32 R35, -RZ, R52.reuse.H0_H0 ;  /* 0x20000034ff237230 */ /* 0x110fe40000004100 */
        /* <DEDUP_REMOVED lines=9> */
[----:B------:R-:W-:Y:S02]  /*ac20*/  HADD2.F32 R39, -RZ, R53.H0_H0 ;  /* 0x20000035ff277230 */ /* 0x000fe40000004100 */
[----:B------:R-:W-:Y:S01]  /*ac30*/  @!P1 FADD.FTZ R22, -R22, -RZ ;  /* 0x800000ff16169221 */ /* 0x000fe20000010100 */
[----:B------:R-:W-:Y:S02]  /*ac40*/  HADD2.F32 R25, -RZ, R28.H1_H1 ;  /* 0x3000001cff197230 */ /* 0x000fe40000004100 */
[----:B------:R-:W-:Y:S01]  /*ac50*/  FFMA.FTZ R2, R37, R38, R2 ;  /* 0x0000002625027223 */ /* 0x000fe20000010002 */
[--C-:B------:R-:W-:Y:S02]  /*ac60*/  HADD2.F32 R23, -RZ, R21.reuse.H0_H0 ;  /* 0x20000015ff177230 */ /* 0x100fe40000004100 */
[----:B------:R-:W-:Y:S01]  /*ac70*/  @!P1 FADD.FTZ R20, -R20, -RZ ;  /* 0x800000ff14149221 */ /* 0x000fe20000010100 */
[----:B------:R-:W-:Y:S02]  /*ac80*/  HADD2.F32 R21, -RZ, R21.H1_H1 ;  /* 0x30000015ff157230 */ /* 0x000fe40000004100 */
[----:B------:R-:W-:Y:S01]  /*ac90*/  FMUL.FTZ R5, R27, R26 ;  /* 0x0000001a1b057220 */ /* 0x000fe20000410000 */
[----:B------:R-:W-:Y:S02]  /*aca0*/  HADD2.F32 R41, -RZ, R53.H1_H1 ;  /* 0x30000035ff297230 */ /* 0x000fe40000004100 */
[----:B------:R-:W-:Y:S01]  /*acb0*/  FFMA.FTZ R3, R40, R39, R3 ;  /* 0x0000002728037223 */ /* 0x000fe20000010003 */
[----:B------:R-:W-:Y:S02]  /*acc0*/  HADD2.F32 R33, -RZ, R59.H1_H1 ;  /* 0x3000003bff217230 */ /* 0x000fe40000004100 */
[----:B------:R-:W-:Y:S01]  /*acd0*/  FMUL.FTZ R6, R25, R24 ;  /* 0x0000001819067220 */ /* 0x000fe20000410000 */
[----:B------:R-:W-:Y:S02]  /*ace0*/  HADD2.F32 R42, -RZ, R54.H0_H0 ;  /* 0x20000036ff2a7230 */ /* 0x000fe40000004100 */
[----:B------:R-:W-:Y:S01]  /*acf0*/  FMUL.FTZ R7, R23, R22 ;  /* 0x0000001617077220 */ /* 0x000fe20000410000 */
[----:B------:R-:W-:Y:S02]  /*ad00*/  HADD2.F32 R38, -RZ, R46.H0_H0 ;  /* 0x2000002eff267230 */ /* 0x000fe40000004100 */
[----:B------:R-:W-:Y:S01]  /*ad10*/  FMUL.FTZ R8, R21, R20 ;  /* 0x0000001415087220 */ /* 0x000fe20000410000 */
[----:B------:R-:W-:Y:S02]  /*ad20*/  HADD2.F32 R43, -RZ, R54.H1_H1 ;  /* 0x30000036ff2b7230 */ /* 0x000fe40000004100 */
[----:B------:R-:W-:Y:S01]  /*ad30*/  FFMA.FTZ R4, R33, R41, R4 ;  /* 0x0000002921047223 */ /* 0x000fe20000010004 */
        /* <DEDUP_REMOVED lines=10> */
[----:B------:R-:W-:Y:S01]  /*ade0*/  F2FP.F16.F32.PACK_AB R42, R6, R5 ;  /* 0x00000005062a723e */ /* 0x000fe200000000ff */
[----:B------:R-:W-:Y:S05]  /*adf0*/  FFMA.FTZ R8, R37, R45, R8 ;  /* 0x0000002d25087223 */ /* 0x000fea0000010008 */
[----:B------:R-:W-:Y:S02]  /*ae00*/  F2FP.F16.F32.PACK_AB R43, R8, R7 ;  /* 0x00000007082b723e */ /* 0x000fe400000000ff */
.L_x_7236:
[----:B------:R-:W-:Y:S05]  /*ae10*/  BSYNC B0 ;  /* 0x0000000000007941 */ /* 0x000fea0003800000 */
.L_x_7235:
[----:B-----5:R1:W-:Y:S02]  /*ae20*/  ST.E.128 desc[UR6][R178.64], R40 ;  /* 0x00000028b2007985 */ /* 0x0203e4000c101d06 */
.L_x_7226:
[----:B------:R-:W-:Y:S05]  /*ae30*/  BSYNC B2 ;  /* 0x0000000000027941 */ /* 0x000fea0003800000 */
.L_x_7225:
[----:B------:R-:W2:Y:S02]  /*ae40*/  LD.E R3, desc[UR6][R16.64+0xd0] ;  /* 0x0000d00610037980 */ /* 0x000ea4000c101900 */
[----:B--2---:R-:W-:Y:S05]  /*ae50*/  IMAD.U32 R3, R3, -0x20, RZ ;  /* 0xffffffe003037824 */ /* 0x004fea00078e00ff */
[C---:B------:R-:W-:Y:S02]  /*ae60*/  LEA R116, P1, R3.reuse, R116, 0x1 ;  /* 0x0000007403747211 */ /* 0x040fe400078208ff */
[C---:B------:R-:W-:Y:S02]  /*ae70*/  LEA R114, P0, R3.reuse, R114, 0x1 ;  /* 0x0000007203727211 */ /* 0x040fe400078008ff */
[C---:B------:R-:W-:Y:S02]  /*ae80*/  LEA.HI.X.SX32 R117, R3.reuse, R117, 0x1, P1 ;  /* 0x0000007503757211 */ /* 0x040fe400008f0eff */
[----:B------:R-:W-:Y:S01]  /*ae90*/  LEA.HI.X.SX32 R115, R3, R115, 0x1, P0 ;  /* 0x0000007303737211 */ /* 0x000fe200000f0eff */
[----:B------:R-:W-:Y:S05]  /*aea0*/  BRA `(.L_x_7188) ;  /* 0x0000000400747947 */ /* 0x000fea0003800000 */
.L_x_7162:
        /* <DEDUP_REMOVED lines=18> */
.L_x_7238:
[----:B------:R-:W-:Y:S05]  /*afd0*/  BSYNC B0 ;  /* 0x0000000000007941 */ /* 0x000fea0003800000 */
.L_x_7237:
[----:B------:R-:W-:Y:S04]  /*afe0*/  BSSY B0, `(.L_x_7239) ;  /* 0x0000018000007945 */ /* 0x000fe80003800000 */
[----:B------:R-:W-:Y:S05]  /*aff0*/  @!P3 BRA `(.L_x_7240) ;  /* 0x000000000058b947 */ /* 0x000fea0003800000 */
[----:B------:R-:W-:Y:S02]  /*b000*/  ISETP.NE.AND P4, PT, R146, RZ, PT ;  /* 0x000000ff9200720c */ /* 0x000fe40003f85270 */
[----:B------:R-:W-:Y:S11]  /*b010*/  ISETP.NE.AND P5, PT, R144, RZ, PT ;  /* 0x000000ff9000720c */ /* 0x000ff60003fa5270 */
[----:B-1----:R-:W-:Y:S02]  /*b020*/  @P4 LEA R4, P2, R89, R112, 0x1 ;  /* 0x0000007059044211 */ /* 0x002fe400078408ff */
[----:B------:R-:W-:Y:S02]  /*b030*/  @P4 LEA R32, P3, R209, R118, 0x1 ;  /* 0x00000076d1204211 */ /* 0x000fe400078608ff */
[----:B------:R-:W-:Y:S02]  /*b040*/  @P4 LEA.HI.X R5, R89, R113, R88, 0x1, P2 ;  /* 0x0000007159054211 */ /* 0x000fe400010f0c58 */
[CC--:B------:R-:W-:Y:S02]  /*b050*/  @P5 LEA R30, P2, R90.reuse, R112.reuse, 0x1 ;  /* 0x000000705a1e5211 */ /* 0x0c0fe400078408ff */
[----:B------:R-:W-:Y:S01]  /*b060*/  @P4 LEA.HI.X R33, R209, R119, R210, 0x1, P3 ;  /* 0x00000077d1214211 */ /* 0x000fe200018f0cd2 */
[----:B------:R-:W2:Y:S01]  /*b070*/  @P4 LD.E.128 R24, desc[UR6][R4.64] ;  /* 0x0000000604184980 */ /* 0x000ea2000c101d00 */
[-C--:B------:R-:W-:Y:S02]  /*b080*/  @P5 LEA.HI.X R31, R90, R113.reuse, R91, 0x1, P2 ;  /* 0x000000715a1f5211 */ /* 0x080fe400010f0c5b */
[----:B------:R-:W-:Y:S11]  /*b090*/  ISETP.NE.AND P3, PT, R142, RZ, PT ;  /* 0x000000ff8e00720c */ /* 0x000ff60003f65270 */
[----:B------:R-:W-:Y:S02]  /*b0a0*/  @!UPT UIADD3 URZ, URZ, URZ, URZ ;  /* 0x0000003f3f3ff290 */ /* 0x000fe4000fffe03f */
[C---:B------:R-:W-:Y:S04]  /*b0b0*/  @P3 LEA R2, P2, R94.reuse, R112, 0x1 ;  /* 0x000000705e023211 */ /* 0x040fe800078408ff */
[----:B------:R-:W-:Y:S02]  /*b0c0*/  @P3 LEA.HI.X R3, R94, R113, R95, 0x1, P2 ;  /* 0x000000715e033211 */ /* 0x000fe400010f0c5f */
[CC--:B------:R-:W-:Y:S04]  /*b0d0*/  @P3 LEA R34, P2, R78.reuse, R118.reuse, 0x1 ;  /* 0x000000764e223211 */ /* 0x0c0fe800078408ff */
[-C--:B------:R-:W-:Y:S01]  /*b0e0*/  @P3 LEA.HI.X R35, R78, R119.reuse, R79, 0x1, P2 ;  /* 0x000000774e233211 */ /* 0x080fe200010f0c4f */
[----:B--2---:R2:W-:Y:S01]  /*b0f0*/  @P4 ST.E.128 desc[UR6][R32.64], R24 ;  /* 0x0000001820004985 */ /* 0x0045e2000c101d06 */
[C---:B------:R-:W-:Y:S03]  /*b100*/  @P5 LEA R28, P4, R82.reuse, R118, 0x1 ;  /* 0x00000076521c5211 */ /* 0x040fe600078808ff */
[----:B------:R-:W3:Y:S01]  /*b110*/  @P5 LD.E.128 R20, desc[UR6][R30.64] ;  /* 0x000000061e145980 */ /* 0x000ee2000c101d00 */
[----:B------:R-:W-:Y:S05]  /*b120*/  @P5 LEA.HI.X R29, R82, R119, R83, 0x1, P4 ;  /* 0x00000077521d5211 */ /* 0x000fea00020f0c53 */
[----:B---3--:R2:W-:Y:S04]  /*b130*/  @P5 ST.E.128 desc[UR6][R28.64], R20 ;  /* 0x000000141c005985 */ /* 0x0085e8000c101d06 */
[----:B------:R-:W3:Y:S04]  /*b140*/  @P3 LD.E.128 R4, desc[UR6][R2.64] ;  /* 0x0000000602043980 */ /* 0x000ee8000c101d00 */
[----:B---3--:R2:W-:Y:S02]  /*b150*/  @P3 ST.E.128 desc[UR6][R34.64], R4 ;  /* 0x0000000422003985 */ /* 0x0085e4000c101d06 */
.L_x_7240:
[----:B------:R-:W-:Y:S05]  /*b160*/  BSYNC B0 ;  /* 0x0000000000007941 */ /* 0x000fea0003800000 */
.L_x_7239:
[----:B------:R-:W-:Y:S04]  /*b170*/  BSSY B0, `(.L_x_7241) ;  /* 0x0000018000007945 */ /* 0x000fe80003800000 */
[----:B------:R-:W-:Y:S05]  /*b180*/  @!P1 BRA `(.L_x_7242) ;  /* 0x0000000000589947 */ /* 0x000fea0003800000 */
[----:B------:R-:W-:Y:S02]  /*b190*/  ISETP.NE.AND P3, PT, R146, RZ, PT ;  /* 0x000000ff9200720c */ /* 0x000fe40003f65270 */
[----:B------:R-:W-:Y:S11]  /*b1a0*/  ISETP.NE.AND P4, PT, R144, RZ, PT ;  /* 0x000000ff9000720c */ /* 0x000ff60003f85270 */
[C---:B-12---:R-:W-:Y:S02]  /*b1b0*/  @P3 LEA R4, P1, R99.reuse, R112, 0x1 ;  /* 0x0000007063043211 */ /* 0x046fe400078208ff */
[C---:B------:R-:W-:Y:S02]  /*b1c0*/  @P3 LEA R32, P2, R84.reuse, R118, 0x1 ;  /* 0x0000007654203211 */ /* 0x040fe400078408ff */
        /* <DEDUP_REMOVED lines=13> */
[----:B------:R-:W2:Y:S01]  /*b2a0*/  @P4 LD.E.128 R20, desc[UR6][R30.64] ;  /* 0x000000061e144980 */ /* 0x000ea2000c101d00 */
[----:B------:R-:W-:Y:S05]  /*b2b0*/  @P4 LEA.HI.X R29, R80, R119, R81, 0x1, P3 ;  /* 0x00000077501d4211 */ /* 0x000fea00018f0c51 */
[----:B--2---:R3:W-:Y:S04]  /*b2c0*/  @P4 ST.E.128 desc[UR6][R28.64], R20 ;  /* 0x000000141c004985 */ /* 0x0047e8000c101d06 */
[----:B------:R-:W2:Y:S04]  /*b2d0*/  @P2 LD.E.128 R4, desc[UR6][R2.64] ;  /* 0x0000000602042980 */ /* 0x000ea8000c101d00 */
[----:B--2---:R3:W-:Y:S02]  /*b2e0*/  @P2 ST.E.128 desc[UR6][R34.64], R4 ;  /* 0x0000000422002985 */ /* 0x0047e4000c101d06 */
.L_x_7242:
[----:B------:R-:W-:Y:S05]  /*b2f0*/  BSYNC B0 ;  /* 0x0000000000007941 */ /* 0x000fea0003800000 */
.L_x_7241:
[----:B------:R-:W-:Y:S05]  /*b300*/  @!P0 BRA `(.L_x_7188) ;  /* 0x00000000005c8947 */ /* 0x000fea0003800000 */
[----:B------:R-:W-:Y:S02]  /*b310*/  ISETP.NE.AND P1, PT, R146, RZ, PT ;  /* 0x000000ff9200720c */ /* 0x000fe40003f25270 */
[----:B------:R-:W-:Y:S11]  /*b320*/  ISETP.NE.AND P3, PT, R144, RZ, PT ;  /* 0x000000ff9000720c */ /* 0x000ff60003f65270 */
[----:B------:R-:W-:Y:S03]  /*b330*/  @P1 IMAD.WIDE.U32 R2, R176, 0x60, R112 ;  /* 0x00000060b0021825 */ /* 0x000fe600078e0070 */
[----:B------:R-:W-:Y:S01]  /*b340*/  @P3 LEA R30, P2, R75, R118, 0x1 ;  /* 0x000000764b1e3211 */ /* 0x000fe200078408ff */
[----:B------:R-:W-:Y:S02]  /*b350*/  @P1 IMAD R0, R177, 0x60, RZ ;  /* 0x00000060b1001824 */ /* 0x000fe400078e02ff */
[----:B-123--:R-:W-:Y:S01]  /*b360*/  @P1 IMAD.WIDE.U32 R4, R60, 0x60, R118 ;  /* 0x000000603c041825 */ /* 0x00efe200078e0076 */
[----:B------:R-:W-:Y:S03]  /*b370*/  @P3 LEA.HI.X R31, R75, R119, R74, 0x1, P2 ;  /* 0x000000774b1f3211 */ /* 0x000fe600010f0c4a */
[----:B------:R-:W-:Y:S02]  /*b380*/  @P1 IMAD.IADD R3, R3, 0x1, R0 ;  /* 0x0000000103031824 */ /* 0x000fe400078e0200 */
[----:B------:R-:W-:Y:S03]  /*b390*/  @P1 IMAD R0, R61, 0x60, RZ ;  /* 0x000000603d001824 */ /* 0x000fe600078e02ff */
[----:B------:R1:W2:Y:S01]  /*b3a0*/  @P1 LD.E.128 R24, desc[UR6][R2.64] ;  /* 0x0000000602181980 */ /* 0x0002a2000c101d00 */
[----:B------:R-:W-:Y:S01]  /*b3b0*/  @P1 IMAD.IADD R5, R5, 0x1, R0 ;  /* 0x0000000105051824 */ /* 0x000fe200078e0200 */
[CC--:B-1----:R-:W-:Y:S04]  /*b3c0*/  @P3 LEA R2, P0, R101.reuse, R112.reuse, 0x1 ;  /* 0x0000007065023211 */ /* 0x0c2fe800078008ff */
[-C--:B------:R-:W-:Y:S01]  /*b3d0*/  @P3 LEA.HI.X R3, R101, R113.reuse, R100, 0x1, P0 ;  /* 0x0000007165033211 */ /* 0x080fe200000f0c64 */
[----:B--2---:R1:W-:Y:S01]  /*b3e0*/  @P1 ST.E.128 desc[UR6][R4.64], R24 ;  /* 0x0000001804001985 */ /* 0x0043e2000c101d06 */
[----:B------:R-:W-:Y:S03]  /*b3f0*/  ISETP.NE.AND P1, PT, R142, RZ, PT ;  /* 0x000000ff8e00720c */ /* 0x000fe60003f25270 */
[----:B------:R-:W2:Y:S10]  /*b400*/  @P3 LD.E.128 R20, desc[UR6][R2.64] ;  /* 0x0000000602143980 */ /* 0x000eb4000c101d00 */
[C---:B------:R-:W-:Y:S04]  /*b410*/  @P1 LEA R28, P0, R103.reuse, R112, 0x1 ;  /* 0x00000070671c1211 */ /* 0x040fe800078008ff */
[----:B------:R-:W-:Y:S02]  /*b420*/  @P1 LEA.HI.X R29, R103, R113, R102, 0x1, P0 ;  /* 0x00000071671d1211 */ /* 0x000fe400000f0c66 */
[C---:B------:R-:W-:Y:S04]  /*b430*/  @P1 LEA R32, P0, R73.reuse, R118, 0x1 ;  /* 0x0000007649201211 */ /* 0x040fe800078008ff */
[----:B------:R-:W-:Y:S01]  /*b440*/  @P1 LEA.HI.X R33, R73, R119, R72, 0x1, P0 ;  /* 0x0000007749211211 */ /* 0x000fe200000f0c48 */
[----:B--2---:R2:W-:Y:S04]  /*b450*/  @P3 ST.E.128 desc[UR6][R30.64], R20 ;  /* 0x000000141e003985 */ /* 0x0045e8000c101d06 */
[----:B-1----:R-:W3:Y:S04]  /*b460*/  @P1 LD.E.128 R4, desc[UR6][R28.64] ;  /* 0x000000061c041980 */ /* 0x002ee8000c101d00 */
[----:B---3--:R2:W-:Y:S02]  /*b470*/  @P1 ST.E.128 desc[UR6][R32.64], R4 ;  /* 0x0000000420001985 */ /* 0x0085e4000c101d06 */
.L_x_7188:
[----:B------:R-:W-:Y:S05]  /*b480*/  BSYNC B3 ;  /* 0x0000000000037941 */ /* 0x000fea0003800000 */
.L_x_7161:
[----:B------:R-:W-:Y:S01]  /*b490*/  ISETP.NE.U32.AND P1, PT, R220, RZ, PT ;  /* 0x000000ffdc00720c */ /* 0x000fe20003f25070 */
[----:B------:R-:W4:Y:S01]  /*b4a0*/  LD.E R3, desc[UR6][R16.64+0x128] ;  /* 0x0001280610037980 */ /* 0x000f22000c101900 */
[----:B------:R-:W-:Y:S02]  /*b4b0*/  BSSY B0, `(.L_x_7243) ;  /* 0x000005f000007945 */ /* 0x000fe40003800000 */
[----:B------:R-:W-:Y:S01]  /*b4c0*/  ISETP.NE.AND.EX P1, PT, R221, RZ, PT, P1 ;  /* 0x000000ffdd00720c */ /* 0x000fe20003f25310 */
[----:B----4-:R-:W-:Y:S05]  /*b4d0*/  IMAD.U32 R3, R3, -0x40, RZ ;  /* 0xffffffc003037824 */ /* 0x010fea00078e00ff */
[C---:B-1----:R-:W-:Y:S04]  /*b4e0*/  LEA R112, P0, R3.reuse, R112, 0x1 ;  /* 0x0000007003707211 */ /* 0x042fe800078008ff */
[----:B------:R-:W-:Y:S03]  /*b4f0*/  LEA.HI.X.SX32 R113, R3, R113, 0x1, P0 ;  /* 0x0000007103717211 */ /* 0x000fe600000f0eff */
[----:B------:R-:W-:Y:S06]  /*b500*/  @!P1 BRA `(.L_x_7244) ;  /* 0x0000000400449947 */ /* 0x000fec0003800000 */
[----:B------:R-:W-:Y:S04]  /*b510*/  IADD3 R3, R9, -0x1, RZ ;  /* 0xffffffff09037810 */ /* 0x000fe80007ffe0ff */
[----:B------:R-:W-:Y:S11]  /*b520*/  ISETP.GT.AND P0, PT, R3, R86, PT ;  /* 0x000000560300720c */ /* 0x000ff60003f04270 */
[----:B------:R-:W-:Y:S02]  /*b530*/  @!UPT UIADD3 URZ, URZ, URZ, URZ ;  /* 0x0000003f3f3ff290 */ /* 0x000fe4000fffe03f */
[----:B------:R-:W-:Y:S05]  /*b540*/  @!P0 BRA `(.L_x_7245) ;  /* 0x0000000400548947 */ /* 0x000fea0003800000 */
[----:B--23--:R-:W-:Y:S01]  /*b550*/  IMAD.MOV.U32 R22, RZ, RZ, RZ ;  /* 0x000000ffff167224 */ /* 0x00cfe200078e00ff */
[----:B------:R-:W2:Y:S01]  /*b560*/  LD.E R2, desc[UR6][R16.64+0x170] ;  /* 0x0001700610027980 */ /* 0x000ea2000c101900 */
[----:B------:R-:W-:Y:S02]  /*b570*/  IADD3 R13, R13, -0x80, RZ ;  /* 0xffffff800d0d7810 */ /* 0x000fe40007ffe0ff */
[----:B------:R-:W-:Y:S01]  /*b580*/  IABS R6, R12 ;  /* 0x0000000c00067213 */ /* 0x000fe20000000000 */
[----:B------:R-:W3:Y:S01]  /*b590*/  LD.E.64 R26, desc[UR6][R16.64+0x40] ;  /* 0x00004006101a7980 */ /* 0x000ee2000c101b00 */
[----:B------:R-:W-:Y:S05]  /*b5a0*/  IABS R5, R13 ;  /* 0x0000000d00057213 */ /* 0x000fea0000000000 */
[----:B------:R-:W4:Y:S01]  /*b5b0*/  LD.E.64 R24, desc[UR6][R16.64+0x20] ;  /* 0x0000200610187980 */ /* 0x000f22000c101b00 */
[-C--:B--2---:R-:W-:Y:S02]  /*b5c0*/  IABS R3, R2.reuse ;  /* 0x0000000200037213 */ /* 0x084fe40000000000 */
[----:B------:R-:W-:Y:S02]  /*b5d0*/  IABS R7, R2 ;  /* 0x0000000200077213 */ /* 0x000fe40000000000 */
[----:B------:R-:W1:Y:S03]  /*b5e0*/  I2F.RP R20, R3 ;  /* 0x0000000300147306 */ /* 0x000e660000209400 */
[----:B------:R-:W-:Y:S07]  /*b5f0*/  IMAD.MOV R7, RZ, RZ, -R7 ;  /* 0x000000ffff077224 */ /* 0x000fee00078e0a07 */
[----:B-1----:R-:W1:Y:S02]  /*b600*/  MUFU.RCP R0, R20 ;  /* 0x0000001400007308 */ /* 0x002e640000001000 */
[----:B-1----:R-:W-:Y:S01]  /*b610*/  VIADD R8, R0, 0xffffffe ;  /* 0x0ffffffe00087836 */ /* 0x002fe20000000000 */
[----:B------:R-:W2:Y:S07]  /*b620*/  LD.E.64 R20, desc[UR6][R16.64+0x38] ;  /* 0x0000380610147980 */ /* 0x000eae000c101b00 */
[----:B------:R-:W1:Y:S02]  /*b630*/  F2I.FTZ.U32.TRUNC.NTZ R23, R8 ;  /* 0x0000000800177305 */ /* 0x000e64000021f000 */
[--C-:B-1----:R-:W-:Y:S04]  /*b640*/  IMAD.MOV R0, RZ, RZ, -R23.reuse ;  /* 0x000000ffff007224 */ /* 0x102fe800078e0a17 */
[----:B------:R-:W-:Y:S04]  /*b650*/  IMAD R0, R0, R3, RZ ;  /* 0x0000000300007224 */ /* 0x000fe800078e02ff */
[----:B------:R-:W-:Y:S02]  /*b660*/  IMAD.HI.U32 R0, R23, R0, R22 ;  /* 0x0000000017007227 */ /* 0x000fe400078e0016 */
[----:B------:R-:W2:Y:S04]  /*b670*/  LD.E.64 R22, desc[UR6][R16.64+0x28] ;  /* 0x0000280610167980 */ /* 0x000ea8000c101b00 */
[C---:B------:R-:W-:Y:S04]  /*b680*/  IMAD.HI.U32 R4, R0.reuse, R5, RZ ;  /* 0x0000000500047227 */ /* 0x040fe800078e00ff */
[----:B------:R-:W-:Y:S04]  /*b690*/  IMAD.HI.U32 R0, R0, R6, RZ ;  /* 0x0000000600007227 */ /* 0x000fe800078e00ff */
[-C--:B------:R-:W-:Y:S02]  /*b6a0*/  IMAD R6, R0, R7.reuse, R6 ;  /* 0x0000000700067224 */ /* 0x080fe400078e0206 */
[----:B------:R-:W-:Y:S03]  /*b6b0*/  IMAD R5, R4, R7, R5 ;  /* 0x0000000704057224 */ /* 0x000fe600078e0205 */
[C---:B------:R-:W-:Y:S02]  /*b6c0*/  ISETP.GT.U32.AND P3, PT, R3.reuse, R6, PT ;  /* 0x000000060300720c */ /* 0x040fe40003f64070 */
[----:B------:R-:W-:Y:S11]  /*b6d0*/  ISETP.GT.U32.AND P0, PT, R3, R5, PT ;  /* 0x000000050300720c */ /* 0x000ff60003f04070 */
[----:B------:R-:W-:Y:S01]  /*b6e0*/  @!P3 IADD3 R0, R0, 0x1, RZ ;  /* 0x000000010000b810 */ /* 0x000fe20007ffe0ff */
[----:B------:R-:W-:Y:S01]  /*b6f0*/  @!P3 IMAD.IADD R6, R6, 0x1, -R3 ;  /* 0x000000010606b824 */ /* 0x000fe200078e0a03 */
[-C--:B------:R-:W-:Y:S01]  /*b700*/  @!P0 IADD3 R5, R5, -R3.reuse, RZ ;  /* 0x8000000305058210 */ /* 0x080fe20007ffe0ff */
[----:B------:R-:W-:Y:S01]  /*b710*/  @!P0 VIADD R4, R4, 0x1 ;  /* 0x0000000104048836 */ /* 0x000fe20000000000 */
[----:B------:R-:W-:Y:S02]  /*b720*/  ISETP.NE.AND P0, PT, R2, RZ, PT ;  /* 0x000000ff0200720c */ /* 0x000fe40003f05270 */
        /* <DEDUP_REMOVED lines=8> */
[----:B------:R-:W-:Y:S06]  /*b7b0*/  @P5 VIADD R0, R0, 0x1 ;  /* 0x0000000100005836 */ /* 0x000fec0000000000 */
[----:B------:R-:W-:Y:S02]  /*b7c0*/  @!P2 IMAD.MOV R0, RZ, RZ, -R0 ;  /* 0x000000ffff00a224 */ /* 0x000fe400078e0a00 */
[----:B------:R-:W-:Y:S04]  /*b7d0*/  @!P1 IADD3 R4, -R4, RZ, RZ ;  /* 0x000000ff04049210 */ /* 0x000fe80007ffe1ff */
        /* <DEDUP_REMOVED lines=8> */
[----:B------:R-:W4:Y:S04]  /*b860*/  LD.E R5, desc[UR6][R30.64] ;  /* 0x000000061e057980 */ /* 0x000f28000c101900 */
[----:B------:R-:W-:Y:S01]  /*b870*/  IMAD R0, R3, R2, R0 ;  /* 0x0000000203007224 */ /* 0x000fe200078e0200 */
[----:B------:R1:W4:Y:S03]  /*b880*/  LD.E R6, desc[UR6][R28.64] ;  /* 0x000000061c067980 */ /* 0x000326000c101900 */
[-C--:B---3--:R-:W-:Y:S01]  /*b890*/  IMAD R8, R27, R0.reuse, RZ ;  /* 0x000000001b087224 */ /* 0x088fe200078e02ff */
[----:B------:R-:W-:Y:S01]  /*b8a0*/  SHF.R.S32.HI R3, RZ, 0x1f, R0 ;  /* 0x0000001fff037819 */ /* 0x000fe20000011400 */
[C---:B-1----:R-:W-:Y:S04]  /*b8b0*/  IMAD.WIDE.U32 R28, R26.reuse, R0, RZ ;  /* 0x000000001a1c7225 */ /* 0x042fe800078e00ff */
[----:B----4-:R-:W-:Y:S02]  /*b8c0*/  IMAD.IADD R7, R5, 0x1, -R6 ;  /* 0x0000000105077824 */ /* 0x010fe400078e0a06 */
[----:B------:R-:W-:Y:S02]  /*b8d0*/  IMAD R6, R26, R3, R8 ;  /* 0x000000031a067224 */ /* 0x000fe400078e0208 */
[-C--:B------:R-:W-:Y:S01]  /*b8e0*/  IMAD R5, R25, R7.reuse, RZ ;  /* 0x0000000719057224 */ /* 0x080fe200078e02ff */
[----:B------:R-:W-:Y:S01]  /*b8f0*/  SHF.R.S32.HI R8, RZ, 0x1f, R7 ;  /* 0x0000001fff087819 */ /* 0x000fe20000011407 */
[CC--:B------:R-:W-:Y:S01]  /*b900*/  IMAD.WIDE.U32 R26, R24.reuse, R7.reuse, RZ ;  /* 0x00000007181a7225 */ /* 0x0c0fe200078e00ff */
[----:B------:R-:W-:Y:S03]  /*b910*/  IADD3 R25, R29, R6, RZ ;  /* 0x000000061d197210 */ /* 0x000fe60007ffe0ff */
[----:B------:R-:W-:Y:S01]  /*b920*/  IMAD R5, R24, R8, R5 ;  /* 0x0000000818057224 */ /* 0x000fe200078e0205 */
[----:B------:R-:W-:Y:S01]  /*b930*/  MOV R24, R28 ;  /* 0x0000001c00187202 */ /* 0x000fe20000000f00 */
[----:B--2---:R-:W-:Y:S02]  /*b940*/  IMAD R6, R21, R0, RZ ;  /* 0x0000000015067224 */ /* 0x004fe400078e02ff */
[----:B------:R-:W-:Y:S02]  /*b950*/  IMAD.IADD R27, R27, 0x1, R5 ;  /* 0x000000011b1b7824 */ /* 0x000fe400078e0205 */
[----:B------:R-:W-:Y:S04]  /*b960*/  IMAD.WIDE.U32 R24, R7, R22, R24 ;  /* 0x0000001607187225 */ /* 0x000fe800078e0018 */
[----:B------:R-:W-:Y:S01]  /*b970*/  IMAD R7, R23, R7, RZ ;  /* 0x0000000717077224 */ /* 0x000fe200078e02ff */
[----:B------:R-:W-:Y:S01]  /*b980*/  LEA R120, P1, R24, R120, 0x1 ;  /* 0x0000007818787211 */ /* 0x000fe200078208ff */
[----:B------:R-:W-:Y:S04]  /*b990*/  IMAD.WIDE.U32 R26, R0, R20, R26 ;  /* 0x00000014001a7225 */ /* 0x000fe800078e001a */
[----:B------:R-:W-:Y:S01]  /*b9a0*/  IMAD R7, R22, R8, R7 ;  /* 0x0000000816077224 */ /* 0x000fe200078e0207 */
[----:B------:R-:W-:Y:S01]  /*b9b0*/  LEA R118, P0, R26, R118, 0x1 ;  /* 0x000000761a767211 */ /* 0x000fe200078008ff */
[----:B------:R-:W-:Y:S02]  /*b9c0*/  IMAD R6, R20, R3, R6 ;  /* 0x0000000314067224 */ /* 0x000fe400078e0206 */
[----:B------:R-:W-:Y:S03]  /*b9d0*/  IMAD.IADD R0, R25, 0x1, R7 ;  /* 0x0000000119007824 */ /* 0x000fe600078e0207 */
[----:B------:R-:W-:Y:S02]  /*b9e0*/  IADD3 R6, R27, R6, RZ ;  /* 0x000000061b067210 */ /* 0x000fe40007ffe0ff */
[----:B------:R-:W-:Y:S02]  /*b9f0*/  LEA.HI.X R121, R24, R121, R0, 0x1, P1 ;  /* 0x0000007918797211 */ /* 0x000fe400008f0c00 */
[----:B------:R-:W-:Y:S01]  /*ba00*/  LEA.HI.X R119, R26, R119, R6, 0x1, P0 ;  /* 0x000000771a777211 */ /* 0x000fe200000f0c06 */
[----:B------:R-:W-:Y:S05]  /*ba10*/  BRA `(.L_x_7245) ;  /* 0x0000000000207947 */ /* 0x000fea0003800000 */
.L_x_7244:
[----:B--23--:R-:W2:Y:S04]  /*ba20*/  LD.E R5, desc[UR6][R16.64+0x40] ;  /* 0x0000400610057980 */ /* 0x00cea8000c101900 */
[----:B------:R-:W3:Y:S02]  /*ba30*/  LD.E R3, desc[UR6][R16.64+0x38] ;  /* 0x0000380610037980 */ /* 0x000ee4000c101900 */
[----:B---3--:R-:W-:Y:S02]  /*ba40*/  IMAD.U32 R3, R3, -0x40, RZ ;  /* 0xffffffc003037824 */ /* 0x008fe400078e00ff */
[----:B--2---:R-:W-:Y:S03]  /*ba50*/  IMAD.U32 R5, R5, -0x40, RZ ;  /* 0xffffffc005057824 */ /* 0x004fe600078e00ff */
[----:B------:R-:W-:Y:S02]  /*ba60*/  LEA R118, P0, R3, R118, 0x1 ;  /* 0x0000007603767211 */ /* 0x000fe400078008ff */
[----:B------:R-:W-:Y:S02]  /*ba70*/  LEA R120, P1, R5, R120, 0x1 ;  /* 0x0000007805787211 */ /* 0x000fe400078208ff */
[----:B------:R-:W-:Y:S02]  /*ba80*/  LEA.HI.X.SX32 R119, R3, R119, 0x1, P0 ;  /* 0x0000007703777211 */ /* 0x000fe400000f0eff */
[----:B------:R-:W-:Y:S09]  /*ba90*/  LEA.HI.X.SX32 R121, R5, R121, 0x1, P1 ;  /* 0x0000007905797211 */ /* 0x000ff200008f0eff */
.L_x_7245:
[----:B------:R-:W-:Y:S05]  /*baa0*/  BSYNC B0 ;  /* 0x0000000000007941 */ /* 0x000fea0003800000 */
.L_x_7243:
[----:B------:R-:W-:Y:S04]  /*bab0*/  IADD3 R9, R9, -0x1, RZ ;  /* 0xffffffff09097810 */ /* 0x000fe80007ffe0ff */
[----:B------:R-:W-:Y:S11]  /*bac0*/  ISETP.GT.AND P0, PT, R9, R86, PT ;  /* 0x000000560900720c */ /* 0x000ff60003f04270 */
[----:B------:R-:W-:Y:S02]  /*bad0*/  @!UPT UIADD3 URZ, URZ, URZ, URZ ;  /* 0x0000003f3f3ff290 */ /* 0x000fe4000fffe03f */
[----:B------:R-:W-:Y:S05]  /*bae0*/  @P0 BRA `(.L_x_7246) ;  /* 0xffffff7400100947 */ /* 0x000fea000383ffff */
.L_x_7152:
[----:B------:R-:W-:Y:S05]  /*baf0*/  WARPSYNC.ALL ;  /* 0x0000000000007948 */ /* 0x000fea0003800000 */
[----:B------:R-:W-:Y:S06]  /*bb00*/  BAR.SYNC.DEFER_BLOCKING 0x0 ;  /* 0x0000000000007b1d */ /* 0x000fec0000010000 */
[----:B------:R-:W4:Y:S02]  /*bb10*/  LD.E R3, desc[UR6][R16.64+0xd0] ;  /* 0x0000d00610037980 */ /* 0x000f24000c101900 */
[----:B------:R-:W1:Y:S01]  /*bb20*/  S2UR UR4, SR_CgaCtaId ;  /* 0x00000000000479c3 */ /* 0x000e620000008800 */
[----:B------:R-:W-:Y:S01]  /*bb30*/  UMOV UR5, 0x400 ;  /* 0x0000040000057882 */ /* 0x000fe20000000000 */
[----:B------:R-:W-:Y:S01]  /*bb40*/  BSSY B3, `(.L_x_7247) ;  /* 0x000078f000037945 */ /* 0x000fe20003800000 */
[C---:B--23--:R-:W-:Y:S01]  /*bb50*/  SHF.L.U64.HI R5, R168.reuse, 0x4, R169 ;  /* 0x00000004a8057819 */ /* 0x04cfe200000102a9 */
[----:B------:R-:W-:Y:S01]  /*bb60*/  IMAD.SHL.U32 R7, R168, 0x10, RZ ;  /* 0x00000010a8077824 */ /* 0x000fe200078e00ff */
[----:B-1----:R-:W-:-:S06]  /*bb70*/  ULEA UR4, UR4, UR5, 0x18 ;  /* 0x0000000504047291 */ /* 0x002fcc000f8ec03f */
[----:B------:R-:W-:Y:S02]  /*bb80*/  LEA R219, R152, UR4, 0x1 ;  /* 0x0000000498db7c11 */ /* 0x000fe4000f8e08ff */
[----:B----4-:R-:W-:-:S13]  /*bb90*/  ISETP.NE.AND P0, PT, R3, RZ, PT ;  /* 0x000000ff0300720c */ /* 0x010fda0003f05270 */
[----:B------:R-:W-:Y:S05]  /*bba0*/  @!P0 BRA `(.L_x_7248) ;  /* 0x0000007000408947 */ /* 0x000fea0003800000 */
[----:B------:R-:W2:Y:S01]  /*bbb0*/  LD.E.64 R8, desc[UR6][R16.64+0xf0] ;  /* 0x0000f00610087980 */ /* 0x000ea2000c101b00 */
[----:B------:R-:W-:-:S03]  /*bbc0*/  IMAD.MOV.U32 R2, RZ, RZ, RZ ;  /* 0x000000ffff027224 */ /* 0x000fc600078e00ff */
[----:B------:R-:W3:Y:S04]  /*bbd0*/  LD.E.U8 R0, desc[UR6][R16.64+0x1b3] ;  /* 0x0001b30610007980 */ /* 0x000ee8000c101100 */
[----:B------:R-:W5:Y:S04]  /*bbe0*/  LD.E.64 R26, desc[UR6][R16.64+0x148] ;  /* 0x00014806101a7980 */ /* 0x000f68000c101b00 */
[----:B------:R-:W5:Y:S01]  /*bbf0*/  LD.E.64 R28, desc[UR6][R16.64+0x150] ;  /* 0x00015006101c7980 */ /* 0x000f62000c101b00 */
[----:B--2---:R-:W-:-:S04]  /*bc00*/  ISETP.NE.U32.AND P1, PT, R8, RZ, PT ;  /* 0x000000ff0800720c */ /* 0x004fc80003f25070 */
[----:B------:R-:W-:-:S13]  /*bc10*/  ISETP.NE.AND.EX P1, PT, R9, RZ, PT, P1 ;  /* 0x000000ff0900720c */ /* 0x000fda0003f25310 */
[----:B------:R-:W-:-:S04]  /*bc20*/  @P1 LEA R18, P0, R217, R8, 0x2 ;  /* 0x00000008d9121211 */ /* 0x000fc800078010ff */
[----:B------:R-:W-:Y:S02]  /*bc30*/  @P1 LEA.HI.X R19, R217, R9, R66, 0x2, P0 ;  /* 0x00000009d9131211 */ /* 0x000fe400000f1442 */
[----:B------:R-:W5:Y:S04]  /*bc40*/  LD.E R9, desc[UR6][R16.64+0xc0] ;  /* 0x0000c00610097980 */ /* 0x000f68000c101900 */
[----:B------:R1:W2:Y:S01]  /*bc50*/  @P1 LD.E R2, desc[UR6][R18.64] ;  /* 0x0000000612021980 */ /* 0x0002a2000c101900 */
[CC--:B------:R-:W-:Y:S02]  /*bc60*/  LEA R13, P0, R168.reuse, R164.reuse, 0x5 ;  /* 0x000000a4a80d7211 */ /* 0x0c0fe400078028ff */
[----:B------:R-:W-:Y:S02]  /*bc70*/  IADD3 R7, P1, R7, R164, RZ ;  /* 0x000000a407077210 */ /* 0x000fe40007f3e0ff */
[----:B------:R-:W-:-:S02]  /*bc80*/  LEA.HI.X R6, R168, R167, R169, 0x5, P0 ;  /* 0x000000a7a8067211 */ /* 0x000fc400000f2ca9 */
[----:B---3--:R-:W-:Y:S01]  /*bc90*/  ISETP.NE.AND P4, PT, R0, RZ, PT ;  /* 0x000000ff0000720c */ /* 0x008fe20003f85270 */
[----:B------:R-:W-:Y:S01]  /*bca0*/  IMAD.MOV.U32 R166, RZ, RZ, R164 ;  /* 0x000000ffffa67224 */ /* 0x000fe200078e00a4 */
[CC--:B-----5:R-:W-:Y:S02]  /*bcb0*/  LEA R44, P2, R164.reuse, R170.reuse, 0x1 ;  /* 0x000000aaa42c7211 */ /* 0x0e0fe400078408ff */
[----:B------:R-:W-:Y:S01]  /*bcc0*/  LEA R34, P0, R13, R170, 0x1 ;  /* 0x000000aa0d227211 */ /* 0x000fe200078008ff */
[--C-:B------:R-:W-:Y:S01]  /*bcd0*/  IMAD.X R5, R5, 0x1, R167.reuse, P1 ;  /* 0x0000000105057824 */ /* 0x100fe200008e06a7 */
[----:B------:R-:W-:Y:S02]  /*bce0*/  LEA.HI.X R45, R164, R171, R167, 0x1, P2 ;  /* 0x000000aba42d7211 */ /* 0x000fe400010f0ca7 */
[----:B-1----:R-:W-:-:S04]  /*bcf0*/  LEA.HI R19, R3, R3, RZ, 0x1 ;  /* 0x0000000303137211 */ /* 0x002fc800078f08ff */
[----:B------:R-:W-:Y:S01]  /*bd00*/  SHF.R.S32.HI R19, RZ, 0x1, R19 ;  /* 0x00000001ff137819 */ /* 0x000fe20000011413 */
[----:B------:R-:W-:Y:S01]  /*bd10*/  IMAD R4, R169, 0x30, RZ ;  /* 0x00000030a9047824 */ /* 0x000fe200078e02ff */
[----:B------:R-:W-:-:S03]  /*bd20*/  LEA R32, P1, R7, R170, 0x1 ;  /* 0x000000aa07207211 */ /* 0x000fc600078208ff */
[----:B------:R-:W-:Y:S01]  /*bd30*/  IMAD R12, R154, R19, R147 ;  /* 0x000000139a0c7224 */ /* 0x000fe200078e0293 */
[-C--:B------:R-:W-:Y:S01]  /*bd40*/  LEA.HI.X R35, R13, R171.reuse, R6, 0x1, P0 ;  /* 0x000000ab0d237211 */ /* 0x080fe200000f0c06 */
[----:B------:R-:W-:Y:S01]  /*bd50*/  IMAD.WIDE.U32 R166, R168, 0x30, R166 ;  /* 0x00000030a8a67825 */ /* 0x000fe200078e00a6 */
[----:B------:R-:W-:-:S03]  /*bd60*/  LEA.HI.X R33, R7, R171, R5, 0x1, P1 ;  /* 0x000000ab07217211 */ /* 0x000fc600008f0c05 */
[----:B------:R-:W-:Y:S01]  /*bd70*/  IMAD.IADD R13, R216, 0x1, -R67 ;  /* 0x00000001d80d7824 */ /* 0x000fe200078e0a43 */
[----:B------:R-:W-:Y:S01]  /*bd80*/  LEA R30, P1, R166, R170, 0x1 ;  /* 0x000000aaa61e7211 */ /* 0x000fe200078208ff */
[----:B------:R-:W-:-:S03]  /*bd90*/  IMAD.IADD R5, R167, 0x1, R4 ;  /* 0x00000001a7057824 */ /* 0x000fc600078e0204 */
[----:B------:R-:W-:Y:S01]  /*bda0*/  ISETP.GE.AND P0, PT, R154, R13, PT ;  /* 0x0000000d9a00720c */ /* 0x000fe20003f06270 */
[----:B------:R-:W-:Y:S01]  /*bdb0*/  IMAD.SHL.U32 R25, R19, 0x10, RZ ;  /* 0x0000001013197824 */ /* 0x000fe200078e00ff */
[----:B------:R-:W-:Y:S02]  /*bdc0*/  LEA.HI.X R31, R166, R171, R5, 0x1, P1 ;  /* 0x000000aba61f7211 */ /* 0x000fe400008f0c05 */
[----:B------:R-:W-:Y:S02]  /*bdd0*/  ISETP.GT.AND P0, PT, R131, -0x8, !P0 ;  /* 0xfffffff88300780c */ /* 0x000fe40004704270 */
[----:B--2---:R-:W-:-:S05]  /*bde0*/  IADD3 R2, R2, R87, R67 ;  /* 0x0000005702027210 */ /* 0x004fca0007ffe043 */
[----:B------:R-:W-:Y:S02]  /*bdf0*/  IMAD R21, R2, R19, RZ ;  /* 0x0000001302157224 */ /* 0x000fe400078e02ff */
[----:B------:R-:W-:-:S03]  /*be00*/  IMAD.IADD R2, R147, 0x1, R12 ;  /* 0x0000000193027824 */ /* 0x000fc600078e020c */
[----:B------:R-:W-:Y:S02]  /*be10*/  SHF.R.S32.HI R7, RZ, 0x1f, R21 ;  /* 0x0000001fff077819 */ /* 0x000fe40000011415 */
[C---:B------:R-:W-:Y:S02]  /*be20*/  IADD3 R8, P3, R21.reuse, R12, RZ ;  /* 0x0000000c15087210 */ /* 0x040fe40007f7e0ff */
[----:B------:R-:W-:Y:S02]  /*be30*/  IADD3 R0, P2, R21, R2, RZ ;  /* 0x0000000215007210 */ /* 0x000fe40007f5e0ff */
[-C--:B------:R-:W-:Y:S02]  /*be40*/  LEA.HI.X.SX32 R12, R12, R7.reuse, 0x1, P3 ;  /* 0x000000070c0c7211 */ /* 0x080fe400018f0eff */
[----:B------:R-:W-:Y:S01]  /*be50*/  LEA.HI.X.SX32 R2, R2, R7, 0x1, P2 ;  /* 0x0000000702027211 */ /* 0x000fe200010f0eff */
[----:B------:R-:W-:Y:S08]  /*be60*/  @!P4 BRA `(.L_x_7249) ;  /* 0x000000280008c947 */ /* 0x000ff00003800000 */
[----:B------:R-:W-:Y:S04]  /*be70*/  BSSY B2, `(.L_x_7250) ;  /* 0x000009c000027945 */ /* 0x000fe80003800000 */
[----:B------:R-:W-:Y:S05]  /*be80*/  @!P0 BRA `(.L_x_7251) ;  /* 0x0000000800688947 */ /* 0x000fea0003800000 */
[----:B------:R-:W-:Y:S01]  /*be90*/  ISETP.GE.AND P2, PT, R14, R9, PT ;  /* 0x000000090e00720c */ /* 0x000fe20003f46270 */
[C---:B------:R-:W-:Y:S01]  /*bea0*/  IMAD.SHL.U32 R51, R8.reuse, 0x2, RZ ;  /* 0x0000000208337824 */ /* 0x040fe200078e00ff */
[----:B------:R-:W-:Y:S01]  /*beb0*/  SHF.L.U64.HI R5, R8, 0x1, R12 ;  /* 0x0000000108057819 */ /* 0x000fe2000001020c */
[----:B------:R-:W-:Y:S03]  /*bec0*/  BSSY B1, `(.L_x_7252) ;  /* 0x0000034000017945 */ /* 0x000fe60003800000 */
[-C--:B------:R-:W-:Y:S02]  /*bed0*/  IADD3 R42, P1, R26, R51.reuse, RZ ;  /* 0x000000331a2a7210 */ /* 0x080fe40007f3e0ff */
[----:B------:R-:W-:-:S03]  /*bee0*/  IADD3 R50, P0, R28, R51, RZ ;  /* 0x000000331c327210 */ /* 0x000fc60007f1e0ff */
[--C-:B------:R-:W-:Y:S02]  /*bef0*/  IMAD.X R43, R27, 0x1, R5.reuse, P1 ;  /* 0x000000011b2b7824 */ /* 0x100fe400008e0605 */
[----:B------:R1:W-:Y:S01]  /*bf00*/  @P2 STS.128 [R219], RZ ;  /* 0x000000ffdb002388 */ /* 0x0003e20000000c00 */
[----:B------:R-:W-:Y:S01]  /*bf10*/  IMAD.X R51, R29, 0x1, R5, P0 ;  /* 0x000000011d337824 */ /* 0x000fe200000e0605 */
[----:B------:R-:W-:Y:S06]  /*bf20*/  @P2 BRA `(.L_x_7253) ;  /* 0x0000000000b42947 */ /* 0x000fec0003800000 */
[----:B------:R2:W5:Y:S01]  /*bf30*/  LD.E.128 R20, desc[UR6][R44.64] ;  /* 0x000000062c147980 */ /* 0x000562000c101d00 */
[----:B------:R-:W-:Y:S01]  /*bf40*/  ISETP.GE.AND P0, PT, R14, R3, PT ;  /* 0x000000030e00720c */ /* 0x000fe20003f06270 */
[----:B------:R-:W-:-:S12]  /*bf50*/  BSSY B0, `(.L_x_7254) ;  /* 0x0000029000007945 */ /* 0x000fd80003800000 */
[----:B------:R-:W-:Y:S05]  /*bf60*/  @P0 BRA `(.L_x_7255) ;  /* 0x00000000009c0947 */ /* 0x000fea0003800000 */
[----:B------:R-:W3:Y:S04]  /*bf70*/  LD.E.64 R4, desc[UR6][R50.64] ;  /* 0x0000000632047980 */ /* 0x000ee8000c101b00 */
[----:B------:R-:W4:Y:S01]  /*bf80*/  LD.E.64 R6, desc[UR6][R42.64] ;  /* 0x000000062a067980 */ /* 0x000f22000c101b00 */
[----:B-----5:R-:W-:Y:S02]  /*bf90*/  HADD2.F32 R39, -RZ, R21.H1_H1 ;  /* 0x30000015ff277230 */ /* 0x020fe40000004100 */
[----:B------:R-:W-:Y:S02]  /*bfa0*/  HADD2.F32 R37, -RZ, R23.H1_H1 ;  /* 0x30000017ff257230 */ /* 0x000fe40000004100 */
[----:B------:R-:W-:Y:S02]  /*bfb0*/  HADD2.F32 R24, -RZ, R21.H0_H0 ;  /* 0x20000015ff187230 */ /* 0x000fe40000004100 */
[----:B------:R-:W-:-:S02]  /*bfc0*/  HADD2.F32 R36, -RZ, R23.H0_H0 ;  /* 0x20000017ff247230 */ /* 0x000fc40000004100 */
[----:B---3--:R-:W-:Y:S02]  /*bfd0*/  HADD2.F32 R2, -RZ, R4.H1_H1 ;  /* 0x30000004ff027230 */ /* 0x008fe40000004100 */
[----:B------:R-:W-:Y:S02]  /*bfe0*/  HADD2.F32 R0, -RZ, R5.H1_H1 ;  /* 0x30000005ff007230 */ /* 0x000fe40000004100 */
[--C-:B----4-:R-:W-:Y:S02]  /*bff0*/  HADD2.F32 R21, -RZ, R6.reuse.H1_H1 ;  /* 0x30000006ff157230 */ /* 0x110fe40000004100 */
[----:B------:R-:W-:Y:S01]  /*c000*/  FMUL.FTZ R41, R39, R2 ;  /* 0x0000000227297220 */ /* 0x000fe20000410000 */
[----:B------:R-:W-:Y:S02]  /*c010*/  HADD2.F32 R18, -RZ, R7.H1_H1 ;  /* 0x30000007ff127230 */ /* 0x000fe40000004100 */
[----:B------:R-:W-:Y:S01]  /*c020*/  FMUL.FTZ R23, R37, R0 ;  /* 0x0000000025177220 */ /* 0x000fe20000410000 */
[----:B------:R-:W-:-:S02]  /*c030*/  HADD2.F32 R6, -RZ, R6.H0_H0 ;  /* 0x20000006ff067230 */ /* 0x000fc40000004100 */
[-C--:B------:R-:W-:Y:S01]  /*c040*/  FMUL.FTZ R39, R39, R21.reuse ;  /* 0x0000001527277220 */ /* 0x080fe20000410000 */
[----:B------:R-:W-:Y:S01]  /*c050*/  FFMA.FTZ R41, R24, R21, -R41 ;  /* 0x0000001518297223 */ /* 0x000fe20000010829 */
[-C--:B------:R-:W-:Y:S01]  /*c060*/  FMUL.FTZ R37, R37, R18.reuse ;  /* 0x0000001225257220 */ /* 0x080fe20000410000 */
[----:B------:R-:W-:Y:S01]  /*c070*/  FFMA.FTZ R23, R36, R18, -R23 ;  /* 0x0000001224177223 */ /* 0x000fe20000010817 */
[----:B------:R-:W-:Y:S02]  /*c080*/  HADD2.F32 R21, -RZ, R20.H1_H1 ;  /* 0x30000014ff157230 */ /* 0x000fe40000004100 */
[----:B------:R-:W-:Y:S01]  /*c090*/  FFMA.FTZ R2, R24, R2, R39 ;  /* 0x0000000218027223 */ /* 0x000fe20000010027 */
[----:B------:R-:W-:Y:S02]  /*c0a0*/  HADD2.F32 R4, -RZ, R4.H0_H0 ;  /* 0x20000004ff047230 */ /* 0x000fe40000004100 */
[----:B------:R-:W-:Y:S01]  /*c0b0*/  FFMA.FTZ R0, R36, R0, R37 ;  /* 0x0000000024007223 */ /* 0x000fe20000010025 */
[----:B------:R-:W-:-:S02]  /*c0c0*/  HADD2.F32 R5, -RZ, R5.H0_H0 ;  /* 0x20000005ff057230 */ /* 0x000fc40000004100 */
[C---:B------:R-:W-:Y:S01]  /*c0d0*/  FMUL.FTZ R39, R21.reuse, R6 ;  /* 0x0000000615277220 */ /* 0x040fe20000410000 */
[----:B------:R-:W-:Y:S01]  /*c0e0*/  HADD2.F32 R18, -RZ, R22.H1_H1 ;  /* 0x30000016ff127230 */ /* 0x000fe20000004100 */
[----:B------:R-:W-:Y:S01]  /*c0f0*/  F2FP.F16.F32.PACK_AB R2, R2, R41 ;  /* 0x000000290202723e */ /* 0x000fe200000000ff */
[----:B------:R-:W-:Y:S01]  /*c100*/  HADD2.F32 R7, -RZ, R7.H0_H0 ;  /* 0x20000007ff077230 */ /* 0x000fe20000004100 */
[----:B------:R-:W-:Y:S01]  /*c110*/  F2FP.F16.F32.PACK_AB R23, R0, R23 ;  /* 0x000000170017723e */ /* 0x000fe200000000ff */
[----:B------:R-:W-:Y:S02]  /*c120*/  HADD2.F32 R37, -RZ, R20.H0_H0 ;  /* 0x20000014ff257230 */ /* 0x000fe40000004100 */
[----:B------:R-:W-:Y:S01]  /*c130*/  FMUL.FTZ R20, R21, R4 ;  /* 0x0000000415147220 */ /* 0x000fe20000410000 */
        /* <DEDUP_REMOVED lines=10> */
.L_x_7255:
[----:B------:R-:W-:Y:S05]  /*c1e0*/  BSYNC B0 ;  /* 0x0000000000007941 */ /* 0x000fea0003800000 */
.L_x_7254:
[----:B-----5:R3:W-:Y:S02]  /*c1f0*/  STS.128 [R219], R20 ;  /* 0x00000014db007388 */ /* 0x0207e40000000c00 */
.L_x_7253:
[----:B------:R-:W-:Y:S05]  /*c200*/  BSYNC B1 ;  /* 0x0000000000017941 */ /* 0x000fea0003800000 */
.L_x_7252:
[----:B------:R-:W-:Y:S01]  /*c210*/  ISETP.GE.AND P0, PT, R11, R9, PT ;  /* 0x000000090b00720c */ /* 0x000fe20003f06270 */
[----:B------:R-:W-:-:S12]  /*c220*/  BSSY B1, `(.L_x_7256) ;  /* 0x0000030000017945 */ /* 0x000fd80003800000 */
[----:B------:R4:W-:Y:S01]  /*c230*/  @P0 STS.128 [R219+0x2000], RZ ;  /* 0x002000ffdb000388 */ /* 0x0009e20000000c00 */
[----:B------:R-:W-:Y:S05]  /*c240*/  @P0 BRA `(.L_x_7257) ;  /* 0x0000000000b40947 */ /* 0x000fea0003800000 */
[----:B---3--:R3:W5:Y:S01]  /*c250*/  LD.E.128 R20, desc[UR6][R44.64+0x80] ;  /* 0x000080062c147980 */ /* 0x008762000c101d00 */
[----:B------:R-:W-:Y:S01]  /*c260*/  ISETP.GE.AND P0, PT, R11, R3, PT ;  /* 0x000000030b00720c */ /* 0x000fe20003f06270 */
[----:B------:R-:W-:-:S12]  /*c270*/  BSSY B0, `(.L_x_7258) ;  /* 0x0000029000007945 */ /* 0x000fd80003800000 */
[----:B------:R-:W-:Y:S05]  /*c280*/  @P0 BRA `(.L_x_7259) ;  /* 0x00000000009c0947 */ /* 0x000fea0003800000 */
[----:B------:R-:W2:Y:S04]  /*c290*/  LD.E.64 R4, desc[UR6][R50.64+0x40] ;  /* 0x0000400632047980 */ /* 0x000ea8000c101b00 */
[----:B------:R-:W4:Y:S01]  /*c2a0*/  LD.E.64 R6, desc[UR6][R42.64+0x40] ;  /* 0x000040062a067980 */ /* 0x000f22000c101b00 */
[----:B-----5:R-:W-:Y:S02]  /*c2b0*/  HADD2.F32 R39, -RZ, R21.H1_H1 ;  /* 0x30000015ff277230 */ /* 0x020fe40000004100 */
[----:B------:R-:W-:Y:S02]  /*c2c0*/  HADD2.F32 R37, -RZ, R23.H1_H1 ;  /* 0x30000017ff257230 */ /* 0x000fe40000004100 */
[----:B------:R-:W-:Y:S02]  /*c2d0*/  HADD2.F32 R24, -RZ, R21.H0_H0 ;  /* 0x20000015ff187230 */ /* 0x000fe40000004100 */
[----:B------:R-:W-:-:S02]  /*c2e0*/  HADD2.F32 R36, -RZ, R23.H0_H0 ;  /* 0x20000017ff247230 */ /* 0x000fc40000004100 */
[----:B--2---:R-:W-:Y:S02]  /*c2f0*/  HADD2.F32 R2, -RZ, R4.H1_H1 ;  /* 0x30000004ff027230 */ /* 0x004fe40000004100 */
        /* <DEDUP_REMOVED lines=32> */
.L_x_7259:
[----:B------:R-:W-:Y:S05]  /*c500*/  BSYNC B0 ;  /* 0x0000000000007941 */ /* 0x000fea0003800000 */
.L_x_7258:
[----:B-----5:R1:W-:Y:S02]  /*c510*/  STS.128 [R219+0x2000], R20 ;  /* 0x00200014db007388 */ /* 0x0203e40000000c00 */
.L_x_7257:
[----:B------:R-:W-:Y:S05]  /*c520*/  BSYNC B1 ;  /* 0x0000000000017941 */ /* 0x000fea0003800000 */
.L_x_7256:
[----:B------:R-:W-:-:S13]  /*c530*/  ISETP.GE.AND P0, PT, R10, R9, PT ;  /* 0x000000090a00720c */ /* 0x000fda0003f06270 */
[----:B------:R1:W-:Y:S01]  /*c540*/  @P0 STS.128 [R219+0x4000], RZ ;  /* 0x004000ffdb000388 */ /* 0x0003e20000000c00 */
[----:B------:R-:W-:Y:S05]  /*c550*/  @P0 BRA `(.L_x_7251) ;  /* 0x0000000000b40947 */ /* 0x000fea0003800000 */
[----:B-1-3--:R1:W5:Y:S01]  /*c560*/  LD.E.128 R20, desc[UR6][R44.64+0x100] ;  /* 0x000100062c147980 */ /* 0x00a362000c101d00 */
[----:B------:R-:W-:Y:S01]  /*c570*/  ISETP.GE.AND P0, PT, R10, R3, PT ;  /* 0x000000030a00720c */ /* 0x000fe20003f06270 */
[----:B------:R-:W-:-:S12]  /*c580*/  BSSY B0, `(.L_x_7260) ;  /* 0x0000029000007945 */ /* 0x000fd80003800000 */
[----:B------:R-:W-:Y:S05]  /*c590*/  @P0 BRA `(.L_x_7261) ;  /* 0x00000000009c0947 */ /* 0x000fea0003800000 */
[----:B------:R-:W3:Y:S04]  /*c5a0*/  LD.E.64 R4, desc[UR6][R50.64+0x80] ;  /* 0x0000800632047980 */ /* 0x000ee8000c101b00 */
[----:B------:R-:W2:Y:S01]  /*c5b0*/  LD.E.64 R6, desc[UR6][R42.64+0x80] ;  /* 0x000080062a067980 */ /* 0x000ea2000c101b00 */
[----:B-----5:R-:W-:Y:S02]  /*c5c0*/  HADD2.F32 R39, -RZ, R21.H1_H1 ;  /* 0x30000015ff277230 */ /* 0x020fe40000004100 */
[----:B------:R-:W-:Y:S02]  /*c5d0*/  HADD2.F32 R37, -RZ, R23.H1_H1 ;  /* 0x30000017ff257230 */ /* 0x000fe40000004100 */
[----:B------:R-:W-:Y:S02]  /*c5e0*/  HADD2.F32 R24, -RZ, R21.H0_H0 ;  /* 0x20000015ff187230 */ /* 0x000fe40000004100 */
[----:B------:R-:W-:-:S02]  /*c5f0*/  HADD2.F32 R36, -RZ, R23.H0_H0 ;  /* 0x20000017ff247230 */ /* 0x000fc40000004100 */
[----:B---3--:R-:W-:Y:S02]  /*c600*/  HADD2.F32 R2, -RZ, R4.H1_H1 ;  /* 0x30000004ff027230 */ /* 0x008fe40000004100 */
[----:B------:R-:W-:Y:S02]  /*c610*/  HADD2.F32 R0, -RZ, R5.H1_H1 ;  /* 0x30000005ff007230 */ /* 0x000fe40000004100 */
[--C-:B--2---:R-:W-:Y:S02]  /*c620*/  HADD2.F32 R21, -RZ, R6.reuse.H1_H1 ;  /* 0x30000006ff157230 */ /* 0x104fe40000004100 */
        /* <DEDUP_REMOVED lines=30> */
.L_x_7261:
[----:B------:R-:W-:Y:S05]  /*c810*/  BSYNC B0 ;  /* 0x0000000000007941 */ /* 0x000fea0003800000 */
.L_x_7260:
[----:B-----5:R3:W-:Y:S02]  /*c820*/  STS.128 [R219+0x4000], R20 ;  /* 0x00400014db007388 */ /* 0x0207e40000000c00 */
.L_x_7251:
[----:B------:R-:W-:Y:S05]  /*c830*/  BSYNC B2 ;  /* 0x0000000000027941 */ /* 0x000fea0003800000 */
.L_x_7250:
[----:B------:R-:W-:Y:S01]  /*c840*/  VIADD R24, R154, 0x10 ;  /* 0x000000109a187836 */ /* 0x000fe20000000000 */
[----:B------:R-:W-:Y:S04]  /*c850*/  BSSY B2, `(.L_x_7262) ;  /* 0x00000a0000027945 */ /* 0x000fe80003800000 */
[----:B------:R-:W-:-:S04]  /*c860*/  ISETP.GE.AND P0, PT, R24, R13, PT ;  /* 0x0000000d1800720c */ /* 0x000fc80003f06270 */
[----:B------:R-:W-:-:S13]  /*c870*/  ISETP.LT.OR P0, PT, R131, -0x87, P0 ;  /* 0xffffff798300780c */ /* 0x000fda0000701670 */
[----:B------:R-:W-:Y:S05]  /*c880*/  @P0 BRA `(.L_x_7263) ;  /* 0x0000000800700947 */ /* 0x000fea0003800000 */
[----:B------:R-:W-:Y:S01]  /*c890*/  ISETP.GE.AND P0, PT, R14, R9, PT ;  /* 0x000000090e00720c */ /* 0x000fe20003f06270 */
[----:B------:R-:W-:Y:S01]  /*c8a0*/  BSSY B1, `(.L_x_7264) ;  /* 0x0000038000017945 */ /* 0x000fe20003800000 */
[----:B------:R-:W-:-:S04]  /*c8b0*/  IADD3 R5, P1, R25, R8, RZ ;  /* 0x0000000819057210 */ /* 0x000fc80007f3e0ff */
[----:B------:R-:W-:Y:S01]  /*c8c0*/  LEA.HI.X.SX32 R0, R25, R12, 0x1, P1 ;  /* 0x0000000c19007211 */ /* 0x000fe200008f0eff */
[----:B------:R-:W-:-:S03]  /*c8d0*/  IMAD.SHL.U32 R43, R5, 0x2, RZ ;  /* 0x00000002052b7824 */ /* 0x000fc600078e00ff */
[----:B------:R-:W-:Y:S02]  /*c8e0*/  SHF.L.U64.HI R5, R5, 0x1, R0 ;  /* 0x0000000105057819 */ /* 0x000fe40000010200 */
[-C--:B------:R-:W-:Y:S01]  /*c8f0*/  IADD3 R40, P2, R26, R43.reuse, RZ ;  /* 0x0000002b1a287210 */ /* 0x080fe20007f5e0ff */
[----:B------:R1:W-:Y:S01]  /*c900*/  @P0 STS.128 [R219+0x800], RZ ;  /* 0x000800ffdb000388 */ /* 0x0003e20000000c00 */
[----:B------:R-:W-:-:S03]  /*c910*/  IADD3 R42, P1, R28, R43, RZ ;  /* 0x0000002b1c2a7210 */ /* 0x000fc60007f3e0ff */
[--C-:B------:R-:W-:Y:S02]  /*c920*/  IMAD.X R41, R27, 0x1, R5.reuse, P2 ;  /* 0x000000011b297824 */ /* 0x100fe400010e0605 */
[----:B------:R-:W-:Y:S01]  /*c930*/  IMAD.X R43, R29, 0x1, R5, P1 ;  /* 0x000000011d2b7824 */ /* 0x000fe200008e0605 */
[----:B------:R-:W-:Y:S07]  /*c940*/  @P0 BRA `(.L_x_7265) ;  /* 0x0000000000b40947 */ /* 0x000fee0003800000 */
        /* <DEDUP_REMOVED lines=43> */
.L_x_7267:
[----:B------:R-:W-:Y:S05]  /*cc00*/  BSYNC B0 ;  /* 0x0000000000007941 */ /* 0x000fea0003800000 */
.L_x_7266:
[----:B-----5:R3:W-:Y:S02]  /*cc10*/  STS.128 [R219+0x800], R20 ;  /* 0x00080014db007388 */ /* 0x0207e40000000c00 */
.L_x_7265:
[----:B------:R-:W-:Y:S05]  /*cc20*/  BSYNC B1 ;  /* 0x0000000000017941 */ /* 0x000fea0003800000 */
.L_x_7264:
[----:B------:R-:W-:Y:S01]  /*cc30*/  ISETP.GE.AND P0, PT, R11, R9, PT ;  /* 0x000000090b00720c */ /* 0x000fe20003f06270 */
[----:B------:R-:W-:-:S12]  /*cc40*/  BSSY B1, `(.L_x_7268) ;  /* 0x0000030000017945 */ /* 0x000fd80003800000 */
        /* <DEDUP_REMOVED lines=45> */
.L_x_7271:
[----:B------:R-:W-:Y:S05]  /*cf20*/  BSYNC B0 ;  /* 0x0000000000007941 */ /* 0x000fea0003800000 */
.L_x_7270:
[----:B-----5:R3:W-:Y:S02]  /*cf30*/  STS.128 [R219+0x2800], R20 ;  /* 0x00280014db007388 */ /* 0x0207e40000000c00 */
.L_x_7269:
[----:B------:R-:W-:Y:S05]  /*cf40*/  BSYNC B1 ;  /* 0x0000000000017941 */ /* 0x000fea0003800000 */
.L_x_7268:
        /* <DEDUP_REMOVED lines=9> */
[----:B-1---5:R-:W-:Y:S02]  /*cfe0*/  HADD2.F32 R33, -RZ, R21.H1_H1 ;  /* 0x30000015ff217230 */ /* 0x022fe40000004100 */
        /* <DEDUP_REMOVED lines=36> */
.L_x_7273:
[----:B------:R-:W-:Y:S05]  /*d230*/  BSYNC B0 ;  /* 0x0000000000007941 */ /* 0x000fea0003800000 */
.L_x_7272:
[----:B-----5:R3:W-:Y:S02]  /*d240*/  STS.128 [R219+0x4800], R20 ;  /* 0x00480014db007388 */ /* 0x0207e40000000c00 */
.L_x_7263:
[----:B------:R-:W-:Y:S05]  /*d250*/  BSYNC B2 ;  /* 0x0000000000027941 */ /* 0x000fea0003800000 */
.L_x_7262:
[----:B-1----:R-:W-:Y:S01]  /*d260*/  VIADD R32, R154, 0x20 ;  /* 0x000000209a207836 */ /* 0x002fe20000000000 */
[----:B------:R-:W-:Y:S04]  /*d270*/  BSSY B2, `(.L_x_7274) ;  /* 0x00000a1000027945 */ /* 0x000fe80003800000 */
[----:B------:R-:W-:-:S04]  /*d280*/  ISETP.GE.AND P0, PT, R32, R13, PT ;  /* 0x0000000d2000720c */ /* 0x000fc80003f06270 */
[----:B------:R-:W-:-:S13]  /*d290*/  ISETP.LT.OR P0, PT, R131, -0x107, P0 ;  /* 0xfffffef98300780c */ /* 0x000fda0000701670 */
[----:B------:R-:W-:Y:S05]  /*d2a0*/  @P0 BRA `(.L_x_7275) ;  /* 0x0000000800740947 */ /* 0x000fea0003800000 */
[----:B------:R-:W-:Y:S01]  /*d2b0*/  ISETP.GE.AND P0, PT, R14, R9, PT ;  /* 0x000000090e00720c */ /* 0x000fe20003f06270 */
[----:B------:R-:W-:Y:S01]  /*d2c0*/  IMAD.SHL.U32 R5, R19, 0x20, RZ ;  /* 0x0000002013057824 */ /* 0x000fe200078e00ff */
[----:B------:R-:W-:Y:S04]  /*d2d0*/  BSSY B1, `(.L_x_7276) ;  /* 0x0000038000017945 */ /* 0x000fe80003800000 */
[----:B------:R-:W-:-:S04]  /*d2e0*/  IADD3 R0, P1, R5, R8, RZ ;  /* 0x0000000805007210 */ /* 0x000fc80007f3e0ff */
[----:B------:R-:W-:Y:S01]  /*d2f0*/  LEA.HI.X.SX32 R5, R5, R12, 0x1, P1 ;  /* 0x0000000c05057211 */ /* 0x000fe200008f0eff */
[C---:B------:R-:W-:Y:S02]  /*d300*/  IMAD.SHL.U32 R43, R0.reuse, 0x2, RZ ;  /* 0x00000002002b7824 */ /* 0x040fe400078e00ff */
[----:B------:R1:W-:Y:S01]  /*d310*/  @P0 STS.128 [R219+0x1000], RZ ;  /* 0x001000ffdb000388 */ /* 0x0003e20000000c00 */
[----:B------:R-:W-:Y:S02]  /*d320*/  SHF.L.U64.HI R5, R0, 0x1, R5 ;  /* 0x0000000100057819 */ /* 0x000fe40000010205 */
[-C--:B------:R-:W-:Y:S02]  /*d330*/  IADD3 R36, P2, R26, R43.reuse, RZ ;  /* 0x0000002b1a247210 */ /* 0x080fe40007f5e0ff */
[----:B------:R-:W-:-:S03]  /*d340*/  IADD3 R42, P1, R28, R43, RZ ;  /* 0x0000002b1c2a7210 */ /* 0x000fc60007f3e0ff */
[--C-:B------:R-:W-:Y:S02]  /*d350*/  IMAD.X R37, R27, 0x1, R5.reuse, P2 ;  /* 0x000000011b257824 */ /* 0x100fe400010e0605 */
[----:B------:R-:W-:Y:S01]  /*d360*/  IMAD.X R43, R29, 0x1, R5, P1 ;  /* 0x000000011d2b7824 */ /* 0x000fe200008e0605 */
[----:B------:R-:W-:Y:S07]  /*d370*/  @P0 BRA `(.L_x_7277) ;  /* 0x0000000000b40947 */ /* 0x000fee0003800000 */
[----:B---3--:R3:W5:Y:S01]  /*d380*/  LD.E.128 R20, desc[UR6][R34.64] ;  /* 0x0000000622147980 */ /* 0x008762000c101d00 */
[----:B------:R-:W-:Y:S01]  /*d390*/  ISETP.GE.AND P0, PT, R14, R3, PT ;  /* 0x000000030e00720c */ /* 0x000fe20003f06270 */
[----:B------:R-:W-:-:S12]  /*d3a0*/  BSSY B0, `(.L_x_7278) ;  /* 0x0000029000007945 */ /* 0x000fd80003800000 */
[----:B------:R-:W-:Y:S05]  /*d3b0*/  @P0 BRA `(.L_x_7279) ;  /* 0x00000000009c0947 */ /* 0x000fea0003800000 */
[----:B------:R-:W2:Y:S04]  /*d3c0*/  LD.E.64 R4, desc[UR6][R42.64] ;  /* 0x000000062a047980 */ /* 0x000ea8000c101b00 */
[----:B------:R-:W4:Y:S01]  /*d3d0*/  LD.E.64 R6, desc[UR6][R36.64] ;  /* 0x0000000624067980 */ /* 0x000f22000c101b00 */
[--C-:B-----5:R-:W-:Y:S02]  /*d3e0*/  HADD2.F32 R33, -RZ, R21.reuse.H0_H0 ;  /* 0x20000015ff217230 */ /* 0x120fe40000004100 */
[----:B------:R-:W-:Y:S02]  /*d3f0*/  HADD2.F32 R39, -RZ, R21.H1_H1 ;  /* 0x30000015ff277230 */ /* 0x000fe40000004100 */
[--C-:B------:R-:W-:Y:S02]  /*d400*/  HADD2.F32 R25, -RZ, R23.reuse.H1_H1 ;  /* 0x30000017ff197230 */ /* 0x100fe40000004100 */
        /* <DEDUP_REMOVED lines=10> */
[----:B------:R-:W-:Y:S02]  /*d4b0*/  HADD2.F32 R21, -RZ, R20.H1_H1 ;  /* 0x30000014ff157230 */ /* 0x000fe40000004100 */
[----:B------:R-:W-:Y:S01]  /*d4c0*/  FMUL.FTZ R25, R25, R18 ;  /* 0x0000001219197220 */ /* 0x000fe20000410000 */
[----:B------:R-:W-:Y:S01]  /*d4d0*/  FFMA.FTZ R39, R33, R2, R39 ;  /* 0x0000000221277223 */ /* 0x000fe20000010027 */
[----:B------:R-:W-:Y:S02]  /*d4e0*/  HADD2.F32 R4, -RZ, R4.H0_H0 ;  /* 0x20000004ff047230 */ /* 0x000fe40000004100 */
[----:B------:R-:W-:Y:S01]  /*d4f0*/  FFMA.FTZ R23, R40, R18, -R23 ;  /* 0x0000001228177223 */ /* 0x000fe20000010817 */
[----:B------:R-:W-:Y:S02]  /*d500*/  HADD2.F32 R5, -RZ, R5.H0_H0 ;  /* 0x20000005ff057230 */ /* 0x000fe40000004100 */
[----:B------:R-:W-:Y:S01]  /*d510*/  FMUL.FTZ R33, R21, R6 ;  /* 0x0000000615217220 */ /* 0x000fe20000410000 */
[----:B------:R-:W-:-:S02]  /*d520*/  HADD2.F32 R2, -RZ, R22.H1_H1 ;  /* 0x30000016ff027230 */ /* 0x000fc40000004100 */
[----:B------:R-:W-:Y:S01]  /*d530*/  FMUL.FTZ R18, R21, R4 ;  /* 0x0000000415127220 */ /* 0x000fe20000410000 */
[----:B------:R-:W-:Y:S02]  /*d540*/  HADD2.F32 R7, -RZ, R7.H0_H0 ;  /* 0x20000007ff077230 */ /* 0x000fe40000004100 */
[----:B------:R-:W-:Y:S01]  /*d550*/  FFMA.FTZ R0, R40, R0, R25 ;  /* 0x0000000028007223 */ /* 0x000fe20000010019 */
[----:B------:R-:W-:Y:S02]  /*d560*/  HADD2.F32 R22, -RZ, R22.H0_H0 ;  /* 0x20000016ff167230 */ /* 0x000fe40000004100 */
[C---:B------:R-:W-:Y:S01]  /*d570*/  FMUL.FTZ R21, R2.reuse, R5 ;  /* 0x0000000502157220 */ /* 0x040fe20000410000 */
[----:B------:R-:W-:Y:S02]  /*d580*/  HADD2.F32 R25, -RZ, R20.H0_H0 ;  /* 0x20000014ff197230 */ /* 0x000fe40000004100 */
[-C--:B------:R-:W-:Y:S01]  /*d590*/  FMUL.FTZ R2, R2, R7.reuse ;  /* 0x0000000702027220 */ /* 0x080fe20000410000 */
[----:B------:R-:W-:Y:S01]  /*d5a0*/  F2FP.F16.F32.PACK_AB R38, R39, R38 ;  /* 0x000000262726723e */ /* 0x000fe200000000ff */
[----:B------:R-:W-:Y:S01]  /*d5b0*/  FFMA.FTZ R21, R22, R7, -R21 ;  /* 0x0000000716157223 */ /* 0x000fe20000010815 */
[----:B------:R-:W-:Y:S01]  /*d5c0*/  F2FP.F16.F32.PACK_AB R23, R0, R23 ;  /* 0x000000170017723e */ /* 0x000fe200000000ff */
[----:B------:R-:W-:Y:S01]  /*d5d0*/  FFMA.FTZ R2, R22, R5, R2 ;  /* 0x0000000516027223 */ /* 0x000fe20000010002 */
[C---:B------:R-:W-:Y:S01]  /*d5e0*/  FFMA.FTZ R18, R25.reuse, R6, -R18 ;  /* 0x0000000619127223 */ /* 0x040fe20000010812 */
[----:B------:R-:W-:-:S03]  /*d5f0*/  FFMA.FTZ R33, R25, R4, R33 ;  /* 0x0000000419217223 */ /* 0x000fc60000010021 */
[----:B------:R-:W-:Y:S02]  /*d600*/  F2FP.F16.F32.PACK_AB R22, R2, R21 ;  /* 0x000000150216723e */ /* 0x000fe400000000ff */
[----:B------:R-:W-:Y:S02]  /*d610*/  F2FP.F16.F32.PACK_AB R20, R33, R18 ;  /* 0x000000122114723e */ /* 0x000fe400000000ff */
[----:B------:R-:W-:Y:S02]  /*d620*/  MOV R21, R38 ;  /* 0x0000002600157202 */ /* 0x000fe40000000f00 */
.L_x_7279:
[----:B------:R-:W-:Y:S05]  /*d630*/  BSYNC B0 ;  /* 0x0000000000007941 */ /* 0x000fea0003800000 */
.L_x_7278:
[----:B-----5:R1:W-:Y:S02]  /*d640*/  STS.128 [R219+0x1000], R20 ;  /* 0x00100014db007388 */ /* 0x0203e40000000c00 */
.L_x_7277:
[----:B------:R-:W-:Y:S05]  /*d650*/  BSYNC B1 ;  /* 0x0000000000017941 */ /* 0x000fea0003800000 */
.L_x_7276:
        /* <DEDUP_REMOVED lines=10> */
[--C-:B-----5:R-:W-:Y:S02]  /*d700*/  HADD2.F32 R33, -RZ, R21.reuse.H0_H0 ;  /* 0x20000015ff217230 */ /* 0x120fe40000004100 */
[----:B------:R-:W-:Y:S02]  /*d710*/  HADD2.F32 R39, -RZ, R21.H1_H1 ;  /* 0x30000015ff277230 */ /* 0x000fe40000004100 */
[--C-:B------:R-:W-:Y:S02]  /*d720*/  HADD2.F32 R25, -RZ, R23.reuse.H1_H1 ;  /* 0x30000017ff197230 */ /* 0x100fe40000004100 */
        /* <DEDUP_REMOVED lines=34> */
.L_x_7283:
[----:B------:R-:W-:Y:S05]  /*d950*/  BSYNC B0 ;  /* 0x0000000000007941 */ /* 0x000fea0003800000 */
.L_x_7282:
[----:B-----5:R3:W-:Y:S02]  /*d960*/  STS.128 [R219+0x3000], R20 ;  /* 0x00300014db007388 */ /* 0x0207e40000000c00 */
.L_x_7281:
[----:B------:R-:W-:Y:S05]  /*d970*/  BSYNC B1 ;  /* 0x0000000000017941 */ /* 0x000fea0003800000 */
.L_x_7280:
        /* <DEDUP_REMOVED lines=8> */
[----:B------:R2:W4:Y:S01]  /*da00*/  LD.E.64 R6, desc[UR6][R36.64+0x80] ;  /* 0x0000800624067980 */ /* 0x000522000c101b00 */
[--C-:B-----5:R-:W-:Y:S02]  /*da10*/  HADD2.F32 R33, -RZ, R21.reuse.H0_H0 ;  /* 0x20000015ff217230 */ /* 0x120fe40000004100 */
[----:B-1----:R-:W-:Y:S02]  /*da20*/  HADD2.F32 R35, -RZ, R21.H1_H1 ;  /* 0x30000015ff237230 */ /* 0x002fe40000004100 */
[--C-:B------:R-:W-:Y:S02]  /*da30*/  HADD2.F32 R25, -RZ, R23.reuse.H1_H1 ;  /* 0x30000017ff197230 */ /* 0x100fe40000004100 */
[----:B--2---:R-:W-:-:S02]  /*da40*/  HADD2.F32 R36, -RZ, R23.H0_H0 ;  /* 0x20000017ff247230 */ /* 0x004fc40000004100 */
        /* <DEDUP_REMOVED lines=33> */
.L_x_7285:
[----:B------:R-:W-:Y:S05]  /*dc60*/  BSYNC B0 ;  /* 0x0000000000007941 */ /* 0x000fea0003800000 */
.L_x_7284:
[----:B-----5:R3:W-:Y:S02]  /*dc70*/  STS.128 [R219+0x5000], R20 ;  /* 0x00500014db007388 */ /* 0x0207e40000000c00 */
.L_x_7275:
[----:B------:R-:W-:Y:S05]  /*dc80*/  BSYNC B2 ;  /* 0x0000000000027941 */ /* 0x000fea0003800000 */
.L_x_7274:
[----:B-1-3--:R-:W-:-:S05]  /*dc90*/  VIADD R34, R154, 0x30 ;  /* 0x000000309a227836 */ /* 0x00afca0000000000 */
[----:B------:R-:W-:-:S04]  /*dca0*/  ISETP.GE.AND P0, PT, R34, R13, PT ;  /* 0x0000000d2200720c */ /* 0x000fc80003f06270 */
[----:B------:R-:W-:-:S13]  /*dcb0*/  ISETP.LT.OR P0, PT, R131, -0x187, P0 ;  /* 0xfffffe798300780c */ /* 0x000fda0000701670 */
[----:B------:R-:W-:Y:S05]  /*dcc0*/  @P0 BRA `(.L_x_7286) ;  /* 0x0000005400d80947 */ /* 0x000fea0003800000 */
[----:B------:R-:W-:Y:S01]  /*dcd0*/  ISETP.GE.AND P0, PT, R14, R9, PT ;  /* 0x000000090e00720c */ /* 0x000fe20003f06270 */
[----:B------:R-:W-:Y:S01]  /*dce0*/  IMAD R19, R19, 0x30, RZ ;  /* 0x0000003013137824 */ /* 0x000fe200078e02ff */
        /* <DEDUP_REMOVED lines=11> */
[----:B------:R3:W5:Y:S01]  /*dda0*/  LD.E.128 R20, desc[UR6][R30.64] ;  /* 0x000000061e147980 */ /* 0x000762000c101d00 */
        /* <DEDUP_REMOVED lines=12> */
[C---:B------:R-:W-:Y:S01]  /*de70*/  FMUL.FTZ R14, R21.reuse, R2 ;  /* 0x00000002150e7220 */ /* 0x040fe20000410000 */
[----:B------:R-:W-:Y:S02]  /*de80*/  HADD2.F32 R8, -RZ, R7.H1_H1 ;  /* 0x30000007ff087230 */ /* 0x000fe40000004100 */
[----:B------:R-:W-:Y:S02]  /*de90*/  HADD2.F32 R6, -RZ, R6.H0_H0 ;  /* 0x20000006ff067230 */ /* 0x000fe40000004100 */
[----:B------:R-:W-:Y:S01]  /*dea0*/  FMUL.FTZ R23, R21, R12 ;  /* 0x0000000c15177220 */ /* 0x000fe20000410000 */
[C---:B------:R-:W-:Y:S01]  /*deb0*/  FMUL.FTZ R21, R13.reuse, R0 ;  /* 0x000000000d157220 */ /* 0x040fe20000410000 */
[----:B------:R-:W-:Y:S01]  /*dec0*/  FMUL.FTZ R13, R13, R8 ;  /* 0x000000080d0d7220 */ /* 0x000fe20000410000 */
[----:B------:R-:W-:-:S02]  /*ded0*/  HADD2.F32 R4, -RZ, R4.H0_H0 ;  /* 0x20000004ff047230 */ /* 0x000fc40000004100 */
[C---:B------:R-:W-:Y:S01]  /*dee0*/  FFMA.FTZ R23, R15.reuse, R2, R23 ;  /* 0x000000020f177223 */ /* 0x040fe20000010017 */
[----:B------:R-:W-:Y:S02]  /*def0*/  HADD2.F32 R5, -RZ, R5.H0_H0 ;  /* 0x20000005ff057230 */ /* 0x000fe40000004100 */
[C---:B------:R-:W-:Y:S01]  /*df00*/  FFMA.FTZ R0, R28.reuse, R0, R13 ;  /* 0x000000001c007223 */ /* 0x040fe2000001000d */
[----:B------:R-:W-:Y:S02]  /*df10*/  HADD2.F32 R13, -RZ, R20.H1_H1 ;  /* 0x30000014ff0d7230 */ /* 0x000fe40000004100 */
[----:B------:R-:W-:Y:S01]  /*df20*/  FFMA.FTZ R21, R28, R8, -R21 ;  /* 0x000000081c157223 */ /* 0x000fe20000010815 */
[----:B------:R-:W-:Y:S02]  /*df30*/  HADD2.F32 R2, -RZ, R22.H1_H1 ;  /* 0x30000016ff027230 */ /* 0x000fe40000004100 */
[----:B------:R-:W-:Y:S01]  /*df40*/  FFMA.FTZ R14, R15, R12, -R14 ;  /* 0x0000000c0f0e7223 */ /* 0x000fe2000001080e */
[----:B------:R-:W-:-:S02]  /*df50*/  HADD2.F32 R7, -RZ, R7.H0_H0 ;  /* 0x20000007ff077230 */ /* 0x000fc40000004100 */
[C---:B------:R-:W-:Y:S01]  /*df60*/  FMUL.FTZ R8, R13.reuse, R4 ;  /* 0x000000040d087220 */ /* 0x040fe20000410000 */
[----:B------:R-:W-:Y:S01]  /*df70*/  FMUL.FTZ R25, R13, R6 ;  /* 0x000000060d197220 */ /* 0x000fe20000410000 */
[----:B------:R-:W-:Y:S02]  /*df80*/  HADD2.F32 R15, -RZ, R20.H0_H0 ;  /* 0x20000014ff0f7230 */ /* 0x000fe40000004100 */
[C---:B------:R-:W-:Y:S01]  /*df90*/  FMUL.FTZ R13, R2.reuse, R5 ;  /* 0x00000005020d7220 */ /* 0x040fe20000410000 */
[----:B------:R-:W-:Y:S02]  /*dfa0*/  HADD2.F32 R22, -RZ, R22.H0_H0 ;  /* 0x20000016ff167230 */ /* 0x000fe40000004100 */
[-C--:B------:R-:W-:Y:S01]  /*dfb0*/  FMUL.FTZ R2, R2, R7.reuse ;  /* 0x0000000702027220 */ /* 0x080fe20000410000 */
[----:B------:R-:W-:Y:S01]  /*dfc0*/  F2FP.F16.F32.PACK_AB R14, R23, R14 ;  /* 0x0000000e170e723e */ /* 0x000fe200000000ff */
        /* <DEDUP_REMOVED lines=8> */
.L_x_7290:
[----:B------:R-:W-:Y:S05]  /*e050*/  BSYNC B0 ;  /* 0x0000000000007941 */ /* 0x000fea0003800000 */
.L_x_7289:
[----:B-----5:R1:W-:Y:S02]  /*e060*/  STS.128 [R219+0x1800], R20 ;  /* 0x00180014db007388 */ /* 0x0203e40000000c00 */
.L_x_7288:
[----:B------:R-:W-:Y:S05]  /*e070*/  BSYNC B1 ;  /* 0x0000000000017941 */ /* 0x000fea0003800000 */
.L_x_7287:
[----:B------:R-:W-:Y:S01]  /*e080*/  ISETP.GE.AND P0, PT, R11, R9, PT ;  /* 0x000000090b00720c */ /* 0x000fe20003f06270 */
[----:B------:R-:W-:-:S12]  /*e090*/  BSSY B1, `(.L_x_7291) ;  /* 0x000002f000017945 */ /* 0x000fd80003800000 */
[----:B------:R1:W-:Y:S01]  /*e0a0*/  @P0 STS.128 [R219+0x3800], RZ ;  /* 0x003800ffdb000388 */ /* 0x0003e20000000c00 */
[----:B------:R-:W-:Y:S05]  /*e0b0*/  @P0 BRA `(.L_x_7292) ;  /* 0x0000000000b00947 */ /* 0x000fea0003800000 */
[----:B------:R1:W5:Y:S01]  /*e0c0*/  LD.E.128 R12, desc[UR6][R30.64+0x80] ;  /* 0x000080061e0c7980 */ /* 0x000362000c101d00 */
[----:B------:R-:W-:Y:S01]  /*e0d0*/  ISETP.GE.AND P0, PT, R11, R3, PT ;  /* 0x000000030b00720c */ /* 0x000fe20003f06270 */
[----:B------:R-:W-:-:S12]  /*e0e0*/  BSSY B0, `(.L_x_7293) ;  /* 0x0000028000007945 */ /* 0x000fd80003800000 */
[----:B------:R-:W-:Y:S05]  /*e0f0*/  @P0 BRA `(.L_x_7294) ;  /* 0x0000000000980947 */ /* 0x000fea0003800000 */
[----:B------:R-:W2:Y:S04]  /*e100*/  LD.E.64 R4, desc[UR6][R26.64+0x40] ;  /* 0x000040061a047980 */ /* 0x000ea8000c101b00 */
[----:B------:R-:W3:Y:S01]  /*e110*/  LD.E.64 R6, desc[UR6][R18.64+0x40] ;  /* 0x0000400612067980 */ /* 0x000ee2000c101b00 */
[--C-:B-1---5:R-:W-:Y:S02]  /*e120*/  HADD2.F32 R20, -RZ, R13.reuse.H0_H0 ;  /* 0x2000000dff147230 */ /* 0x122fe40000004100 */
[----:B------:R-:W-:Y:S02]  /*e130*/  HADD2.F32 R21, -RZ, R13.H1_H1 ;  /* 0x3000000dff157230 */ /* 0x000fe40000004100 */
[--C-:B------:R-:W-:Y:S02]  /*e140*/  HADD2.F32 R13, -RZ, R15.reuse.H1_H1 ;  /* 0x3000000fff0d7230 */ /* 0x100fe40000004100 */
[----:B------:R-:W-:-:S02]  /*e150*/  HADD2.F32 R22, -RZ, R15.H0_H0 ;  /* 0x2000000fff167230 */ /* 0x000fc40000004100 */
[----:B--2---:R-:W-:Y:S02]  /*e160*/  HADD2.F32 R2, -RZ, R4.H1_H1 ;  /* 0x30000004ff027230 */ /* 0x004fe40000004100 */
[----:B------:R-:W-:Y:S02]  /*e170*/  HADD2.F32 R0, -RZ, R5.H1_H1 ;  /* 0x30000005ff007230 */ /* 0x000fe40000004100 */
[--C-:B---3--:R-:W-:Y:S02]  /*e180*/  HADD2.F32 R11, -RZ, R6.reuse.H1_H1 ;  /* 0x30000006ff0b7230 */ /* 0x108fe40000004100 */
        /* <DEDUP_REMOVED lines=14> */
[----:B------:R-:W-:Y:S02]  /*e270*/  HADD2.F32 R8, -RZ, R14.H1_H1 ;  /* 0x3000000eff087230 */ /* 0x000fe40000004100 */
        /* <DEDUP_REMOVED lines=14> */
.L_x_7294:
[----:B------:R-:W-:Y:S05]  /*e360*/  BSYNC B0 ;  /* 0x0000000000007941 */ /* 0x000fea0003800000 */
.L_x_7293:
[----:B-----5:R1:W-:Y:S02]  /*e370*/  STS.128 [R219+0x3800], R12 ;  /* 0x0038000cdb007388 */ /* 0x0203e40000000c00 */
.L_x_7292:
[----:B------:R-:W-:Y:S05]  /*e380*/  BSYNC B1 ;  /* 0x0000000000017941 */ /* 0x000fea0003800000 */
.L_x_7291:
[----:B------:R-:W-:-:S13]  /*e390*/  ISETP.GE.AND P0, PT, R10, R9, PT ;  /* 0x000000090a00720c */ /* 0x000fda0003f06270 */
[----:B------:R1:W-:Y:S01]  /*e3a0*/  @P0 STS.128 [R219+0x5800], RZ ;  /* 0x005800ffdb000388 */ /* 0x0003e20000000c00 */
[----:B------:R-:W-:Y:S05]  /*e3b0*/  @P0 BRA `(.L_x_7286) ;  /* 0x00000050001c0947 */ /* 0x000fea0003800000 */
[----:B-1-3--:R-:W5:Y:S01]  /*e3c0*/  LD.E.128 R28, desc[UR6][R30.64+0x100] ;  /* 0x000100061e1c7980 */ /* 0x00af62000c101d00 */
        /* <DEDUP_REMOVED lines=11> */
[----:B--2---:R-:W-:Y:S02]  /*e480*/  HADD2.F32 R7, -RZ, R5.H1_H1 ;  /* 0x30000005ff077230 */ /* 0x004fe40000004100 */
[----:B------:R-:W-:Y:S01]  /*e490*/  FMUL.FTZ R10, R9, R0 ;  /* 0x00000000090a7220 */ /* 0x000fe20000410000 */
[--C-:B------:R-:W-:Y:S02]  /*e4a0*/  HADD2.F32 R8, -RZ, R4.reuse.H1_H1 ;  /* 0x30000004ff087230 */ /* 0x100fe40000004100 */
[----:B------:R-:W-:Y:S01]  /*e4b0*/  FMUL.FTZ R12, R13, R6 ;  /* 0x000000060d0c7220 */ /* 0x000fe20000410000 */
[----:B------:R-:W-:-:S02]  /*e4c0*/  HADD2.F32 R4, -RZ, R4.H0_H0 ;  /* 0x20000004ff047230 */ /* 0x000fc40000004100 */
[-C--:B------:R-:W-:Y:S01]  /*e4d0*/  FMUL.FTZ R9, R9, R7.reuse ;  /* 0x0000000709097220 */ /* 0x080fe20000410000 */
[----:B------:R-:W-:Y:S01]  /*e4e0*/  FFMA.FTZ R10, R31, R7, -R10 ;  /* 0x000000071f0a7223 */ /* 0x000fe2000001080a */
[----:B------:R-:W-:Y:S01]  /*e4f0*/  FMUL.FTZ R13, R13, R8 ;  /* 0x000000080d0d7220 */ /* 0x000fe20000410000 */
[----:B------:R-:W-:Y:S02]  /*e500*/  HADD2.F32 R7, -RZ, R28.H1_H1 ;  /* 0x3000001cff077230 */ /* 0x000fe40000004100 */
[----:B------:R-:W-:Y:S01]  /*e510*/  FFMA.FTZ R9, R31, R0, R9 ;  /* 0x000000001f097223 */ /* 0x000fe20000010009 */
[----:B------:R-:W-:Y:S02]  /*e520*/  HADD2.F32 R2, -RZ, R2.H0_H0 ;  /* 0x20000002ff027230 */ /* 0x000fe40000004100 */
[C---:B------:R-:W-:Y:S01]  /*e530*/  FFMA.FTZ R13, R11.reuse, R6, R13 ;  /* 0x000000060b0d7223 */ /* 0x040fe2000001000d */
[----:B------:R-:W-:Y:S02]  /*e540*/  HADD2.F32 R3, -RZ, R3.H0_H0 ;  /* 0x20000003ff037230 */ /* 0x000fe40000004100 */
[----:B------:R-:W-:Y:S01]  /*e550*/  FFMA.FTZ R12, R11, R8, -R12 ;  /* 0x000000080b0c7223 */ /* 0x000fe2000001080c */
[----:B------:R-:W-:-:S02]  /*e560*/  HADD2.F32 R0, -RZ, R30.H1_H1 ;  /* 0x3000001eff007230 */ /* 0x000fc40000004100 */
[C---:B------:R-:W-:Y:S01]  /*e570*/  FMUL.FTZ R6, R7.reuse, R2 ;  /* 0x0000000207067220 */ /* 0x040fe20000410000 */
[----:B------:R-:W-:Y:S02]  /*e580*/  HADD2.F32 R5, -RZ, R5.H0_H0 ;  /* 0x20000005ff057230 */ /* 0x000fe40000004100 */
        /* <DEDUP_REMOVED lines=13> */
.L_x_7296:
[----:B------:R-:W-:Y:S05]  /*e660*/  BSYNC B0 ;  /* 0x0000000000007941 */ /* 0x000fea0003800000 */
.L_x_7295:
[----:B-----5:R1:W-:Y:S01]  /*e670*/  STS.128 [R219+0x5800], R28 ;  /* 0x0058001cdb007388 */ /* 0x0203e20000000c00 */
[----:B------:R-:W-:Y:S05]  /*e680*/  BRA `(.L_x_7286) ;  /* 0x0000004c00687947 */ /* 0x000fea0003800000 */
.L_x_7249:
[----:B------:R-:W-:Y:S04]  /*e690*/  BSSY B2, `(.L_x_7297) ;  /* 0x000010e000027945 */ /* 0x000fe80003800000 */
[----:B------:R-:W-:Y:S05]  /*e6a0*/  @!P0 BRA `(.L_x_7298) ;  /* 0x0000001000308947 */ /* 0x000fea0003800000 */
[----:B------:R-:W-:Y:S01]  /*e6b0*/  ISETP.GE.AND P0, PT, R14, R9, PT ;  /* 0x000000090e00720c */ /* 0x000fe20003f06270 */
[----:B------:R-:W-:-:S12]  /*e6c0*/  BSSY B1, `(.L_x_7299) ;  /* 0x0000058000017945 */ /* 0x000fd80003800000 */
[----:B------:R1:W-:Y:S01]  /*e6d0*/  @P0 STS.128 [R219], RZ ;  /* 0x000000ffdb000388 */ /* 0x0003e20000000c00 */
[----:B------:R-:W-:Y:S05]  /*e6e0*/  @P0 BRA `(.L_x_7300) ;  /* 0x0000000400540947 */ /* 0x000fea0003800000 */
[----:B------:R2:W5:Y:S01]  /*e6f0*/  LD.E.128 R40, desc[UR6][R44.64] ;  /* 0x000000062c287980 */ /* 0x000562000c101d00 */
[----:B------:R-:W-:Y:S01]  /*e700*/  ISETP.GE.AND P0, PT, R14, R3, PT ;  /* 0x000000030e00720c */ /* 0x000fe20003f06270 */
[----:B------:R-:W-:-:S12]  /*e710*/  BSSY B0, `(.L_x_7301) ;  /* 0x0000051000007945 */ /* 0x000fd80003800000 */
[----:B------:R-:W-:Y:S05]  /*e720*/  @P0 BRA `(.L_x_7302) ;  /* 0x00000004003c0947 */ /* 0x000fea0003800000 */
[-C--:B------:R-:W-:Y:S02]  /*e730*/  ISETP.GE.AND P1, PT, R14, R19.reuse, PT ;  /* 0x000000130e00720c */ /* 0x080fe40003f26270 */
[----:B------:R-:W-:Y:S02]  /*e740*/  MOV R5, RZ ;  /* 0x000000ff00057202 */ /* 0x000fe40000000f00 */
[----:B------:R-:W-:-:S09]  /*e750*/  MOV R21, R19 ;  /* 0x0000001300157202 */ /* 0x000fd20000000f00 */
[C---:B------:R-:W-:Y:S02]  /*e760*/  @P1 IADD3 R5, -R19.reuse, RZ, RZ ;  /* 0x000000ff13051210 */ /* 0x040fe40007ffe1ff */
[----:B------:R-:W-:Y:S02]  /*e770*/  @P1 IADD3 R21, -R19, RZ, RZ ;  /* 0x000000ff13151210 */ /* 0x000fe40007ffe1ff */
[----:B------:R-:W-:-:S03]  /*e780*/  IADD3 R7, P0, R5, R0, RZ ;  /* 0x0000000005077210 */ /* 0x000fc60007f1e0ff */
[----:B------:R-:W-:Y:S01]  /*e790*/  IMAD.WIDE R36, R21, 0x2, R44 ;  /* 0x0000000215247825 */ /* 0x000fe200078e022c */
[----:B------:R-:W-:Y:S02]  /*e7a0*/  LEA.HI.X.SX32 R5, R5, R2, 0x1, P0 ;  /* 0x0000000205057211 */ /* 0x000fe400000f0eff */
[C---:B------:R-:W-:Y:S02]  /*e7b0*/  LEA R4, P0, R7.reuse, R28, 0x1 ;  /* 0x0000001c07047211 */ /* 0x040fe400078008ff */
[----:B------:R-:W-:Y:S01]  /*e7c0*/  MOV R21, RZ ;  /* 0x000000ff00157202 */ /* 0x000fe20000000f00 */
[----:B------:R-:W3:Y:S01]  /*e7d0*/  LD.E.128 R36, desc[UR6][R36.64] ;  /* 0x0000000624247980 */ /* 0x000ee2000c101d00 */
[----:B------:R-:W-:Y:S02]  /*e7e0*/  LEA.HI.X R5, R7, R29, R5, 0x1, P0 ;  /* 0x0000001d07057211 */ /* 0x000fe400000f0c05 */
[----:B------:R-:W-:-:S04]  /*e7f0*/  @P1 IADD3 R21, -R19, RZ, RZ ;  /* 0x000000ff13151210 */ /* 0x000fc80007ffe1ff */
[----:B------:R-:W4:Y:S01]  /*e800*/  LD.E.128 R4, desc[UR6][R4.64] ;  /* 0x0000000604047980 */ /* 0x000f22000c101d00 */
[----:B------:R-:W-:-:S04]  /*e810*/  IADD3 R23, P0, R21, R0, RZ ;  /* 0x0000000015177210 */ /* 0x000fc80007f1e0ff */
[----:B------:R-:W-:Y:S02]  /*e820*/  LEA.HI.X.SX32 R21, R21, R2, 0x1, P0 ;  /* 0x0000000215157211 */ /* 0x000fe400000f0eff */
[----:B------:R-:W-:-:S04]  /*e830*/  LEA R20, P0, R23, R26, 0x1 ;  /* 0x0000001a17147211 */ /* 0x000fc800078008ff */
[----:B------:R-:W-:-:S06]  /*e840*/  LEA.HI.X R21, R23, R27, R21, 0x1, P0 ;  /* 0x0000001b17157211 */ /* 0x000fcc00000f0c15 */
[----:B------:R-:W2:Y:S01]  /*e850*/  LD.E.128 R20, desc[UR6][R20.64] ;  /* 0x0000000614147980 */ /* 0x000ea2000c101d00 */
[----:B-----5:R-:W-:Y:S02]  /*e860*/  HADD2.F32 R57, -RZ, R42.H1_H1 ;  /* 0x3000002aff397230 */ /* 0x020fe40000004100 */
[----:B---3--:R-:W-:Y:S02]  /*e870*/  HADD2.F32 R46, -RZ, R39.H0_H0 ;  /* 0x20000027ff2e7230 */ /* 0x008fe40000004100 */
[--C-:B----4-:R-:W-:Y:S02]  /*e880*/  HADD2.F32 R8, -RZ, R5.reuse.H0_H0 ;  /* 0x20000005ff087230 */ /* 0x110fe40000004100 */
        /* <DEDUP_REMOVED lines=11> */
[--C-:B------:R-:W-:Y:S02]  /*e940*/  HADD2.F32 R51, -RZ, R37.reuse.H0_H0 ;  /* 0x20000025ff337230 */ /* 0x100fe40000004100 */
[----:B------:R-:W-:Y:S01]  /*e950*/  FMUL.FTZ R50, R50, R7 ;  /* 0x0000000732327220 */ /* 0x000fe20000410000 */
[--C-:B------:R-:W-:Y:S02]  /*e960*/  HADD2.F32 R5, -RZ, R38.reuse.H1_H1 ;  /* 0x30000026ff057230 */ /* 0x100fe40000004100 */
[----:B------:R-:W-:Y:S01]  /*e970*/  @!P1 FADD.FTZ R6, -R6, -RZ ;  /* 0x800000ff06069221 */ /* 0x000fe20000010100 */
[----:B------:R-:W-:Y:S02]  /*e980*/  HADD2.F32 R37, -RZ, R37.H1_H1 ;  /* 0x30000025ff257230 */ /* 0x000fe40000004100 */
[----:B------:R-:W-:Y:S01]  /*e990*/  @!P1 FADD.FTZ R8, -R8, -RZ ;  /* 0x800000ff08089221 */ /* 0x000fe20000010100 */
[----:B------:R-:W-:-:S02]  /*e9a0*/  HADD2.F32 R7, -RZ, R38.H0_H0 ;  /* 0x20000026ff077230 */ /* 0x000fc40000004100 */
[----:B------:R-:W-:Y:S01]  /*e9b0*/  @!P1 FADD.FTZ R12, -R12, -RZ ;  /* 0x800000ff0c0c9221 */ /* 0x000fe20000010100 */
[----:B------:R-:W-:Y:S01]  /*e9c0*/  @!P1 FADD.FTZ R4, -R4, -RZ ;  /* 0x800000ff04049221 */ /* 0x000fe20000010100 */
[--C-:B------:R-:W-:Y:S02]  /*e9d0*/  HADD2.F32 R53, -RZ, R36.reuse.H0_H0 ;  /* 0x20000024ff357230 */ /* 0x100fe40000004100 */
[----:B------:R-:W-:Y:S01]  /*e9e0*/  FMUL.FTZ R6, R5, R6 ;  /* 0x0000000605067220 */ /* 0x000fe20000410000 */
[----:B------:R-:W-:Y:S02]  /*e9f0*/  HADD2.F32 R39, -RZ, R36.H1_H1 ;  /* 0x30000024ff277230 */ /* 0x000fe40000004100 */
[----:B------:R-:W-:Y:S01]  /*ea00*/  FMUL.FTZ R51, R51, R8 ;  /* 0x0000000833337220 */ /* 0x000fe20000410000 */
[----:B------:R-:W-:Y:S01]  /*ea10*/  FMUL.FTZ R37, R37, R12 ;  /* 0x0000000c25257220 */ /* 0x000fe20000410000 */
[----:B------:R-:W-:Y:S01]  /*ea20*/  FMUL.FTZ R4, R7, R4 ;  /* 0x0000000407047220 */ /* 0x000fe20000410000 */
[----:B--2---:R-:W-:-:S02]  /*ea30*/  HADD2.F32 R5, -RZ, R21.H0_H0 ;  /* 0x20000015ff057230 */ /* 0x004fc40000004100 */
[----:B------:R-:W-:Y:S02]  /*ea40*/  HADD2.F32 R36, -RZ, R21.H1_H1 ;  /* 0x30000015ff247230 */ /* 0x000fe40000004100 */
[----:B------:R-:W-:Y:S01]  /*ea50*/  @!P1 FADD.FTZ R18, -R18, -RZ ;  /* 0x800000ff12129221 */ /* 0x000fe20000010100 */
[--C-:B------:R-:W-:Y:S02]  /*ea60*/  HADD2.F32 R8, -RZ, R41.reuse.H0_H0 ;  /* 0x20000029ff087230 */ /* 0x100fe40000004100 */
[----:B------:R-:W-:Y:S01]  /*ea70*/  @!P1 FADD.FTZ R24, -R24, -RZ ;  /* 0x800000ff18189221 */ /* 0x000fe20000010100 */
[----:B------:R-:W-:Y:S02]  /*ea80*/  HADD2.F32 R12, -RZ, R41.H1_H1 ;  /* 0x30000029ff0c7230 */ /* 0x000fe40000004100 */
[----:B------:R-:W-:Y:S02]  /*ea90*/  HADD2.F32 R7, -RZ, R43.H0_H0 ;  /* 0x2000002bff077230 */ /* 0x000fe40000004100 */
[----:B------:R-:W-:-:S02]  /*eaa0*/  HADD2.F32 R21, -RZ, R23.H0_H0 ;  /* 0x20000017ff157230 */ /* 0x000fc40000004100 */
[----:B------:R-:W-:Y:S01]  /*eab0*/  FMUL.FTZ R18, R53, R18 ;  /* 0x0000001235127220 */ /* 0x000fe20000410000 */
[----:B------:R-:W-:Y:S01]  /*eac0*/  FMUL.FTZ R24, R39, R24 ;  /* 0x0000001827187220 */ /* 0x000fe20000410000 */
[----:B------:R-:W-:Y:S01]  /*ead0*/  FFMA.FTZ R5, R8, R5, R51 ;  /* 0x0000000508057223 */ /* 0x000fe20000010033 */
[----:B------:R-:W-:Y:S01]  /*eae0*/  FFMA.FTZ R12, R12, R36, R37 ;  /* 0x000000240c0c7223 */ /* 0x000fe20000010025 */
[----:B------:R-:W-:Y:S01]  /*eaf0*/  FFMA.FTZ R7, R7, R21, R46 ;  /* 0x0000001507077223 */ /* 0x000fe2000001002e */
[----:B------:R-:W-:Y:S02]  /*eb00*/  HADD2.F32 R23, -RZ, R23.H1_H1 ;  /* 0x30000017ff177230 */ /* 0x000fe40000004100 */
[--C-:B------:R-:W-:Y:S02]  /*eb10*/  HADD2.F32 R39, -RZ, R20.reuse.H0_H0 ;  /* 0x20000014ff277230 */ /* 0x100fe40000004100 */
[----:B------:R-:W-:Y:S02]  /*eb20*/  HADD2.F32 R53, -RZ, R20.H1_H1 ;  /* 0x30000014ff357230 */ /* 0x000fe40000004100 */
[----:B------:R-:W-:-:S02]  /*eb30*/  HADD2.F32 R41, -RZ, R22.H0_H0 ;  /* 0x20000016ff297230 */ /* 0x000fc40000004100 */
[----:B------:R-:W-:Y:S02]  /*eb40*/  HADD2.F32 R55, -RZ, R22.H1_H1 ;  /* 0x30000016ff377230 */ /* 0x000fe40000004100 */
[----:B------:R-:W-:Y:S02]  /*eb50*/  HADD2.F32 R43, -RZ, R43.H1_H1 ;  /* 0x3000002bff2b7230 */ /* 0x000fe40000004100 */
[--C-:B------:R-:W-:Y:S02]  /*eb60*/  HADD2.F32 R21, -RZ, R40.reuse.H0_H0 ;  /* 0x20000028ff157230 */ /* 0x100fe40000004100 */
[----:B------:R-:W-:Y:S02]  /*eb70*/  HADD2.F32 R51, -RZ, R40.H1_H1 ;  /* 0x30000028ff337230 */ /* 0x000fe40000004100 */
[----:B------:R-:W-:Y:S02]  /*eb80*/  HADD2.F32 R37, -RZ, R42.H0_H0 ;  /* 0x2000002aff257230 */ /* 0x000fe40000004100 */
        /* <DEDUP_REMOVED lines=9> */
.L_x_7302:
[----:B------:R-:W-:Y:S05]  /*ec20*/  BSYNC B0 ;  /* 0x0000000000007941 */ /* 0x000fea0003800000 */
.L_x_7301:
[----:B-----5:R3:W-:Y:S02]  /*ec30*/  STS.128 [R219], R40 ;  /* 0x00000028db007388 */ /* 0x0207e40000000c00 */
.L_x_7300:
[----:B------:R-:W-:Y:S05]  /*ec40*/  BSYNC B1 ;  /* 0x0000000000017941 */ /* 0x000fea0003800000 */
.L_x_7299:
        /* <DEDUP_REMOVED lines=18> */
[----:B------:R-:W2:Y:S01]  /*ed70*/  LD.E.128 R36, desc[UR6][R36.64+0x80] ;  /* 0x0000800624247980 */ /* 0x000ea2000c101d00 */
[----:B------:R-:W-:Y:S02]  /*ed80*/  LEA.HI.X R5, R7, R29, R5, 0x1, P0 ;  /* 0x0000001d07057211 */ /* 0x000fe400000f0c05 */
[----:B------:R-:W-:-:S04]  /*ed90*/  @P1 IADD3 R21, -R19, RZ, RZ ;  /* 0x000000ff13151210 */ /* 0x000fc80007ffe1ff */
[----:B------:R-:W4:Y:S01]  /*eda0*/  LD.E.128 R4, desc[UR6][R4.64+0x80] ;  /* 0x0000800604047980 */ /* 0x000f22000c101d00 */
[----:B------:R-:W-:-:S04]  /*edb0*/  IADD3 R23, P0, R21, R0, RZ ;  /* 0x0000000015177210 */ /* 0x000fc80007f1e0ff */
[----:B------:R-:W-:Y:S02]  /*edc0*/  LEA.HI.X.SX32 R21, R21, R2, 0x1, P0 ;  /* 0x0000000215157211 */ /* 0x000fe400000f0eff */
[----:B------:R-:W-:-:S04]  /*edd0*/  LEA R20, P0, R23, R26, 0x1 ;  /* 0x0000001a17147211 */ /* 0x000fc800078008ff */
[----:B------:R-:W-:-:S06]  /*ede0*/  LEA.HI.X R21, R23, R27, R21, 0x1, P0 ;  /* 0x0000001b17157211 */ /* 0x000fcc00000f0c15 */
[----:B------:R-:W3:Y:S01]  /*edf0*/  LD.E.128 R20, desc[UR6][R20.64+0x80] ;  /* 0x0000800614147980 */ /* 0x000ee2000c101d00 */
[----:B-----5:R-:W-:Y:S02]  /*ee00*/  HADD2.F32 R57, -RZ, R42.H1_H1 ;  /* 0x3000002aff397230 */ /* 0x020fe40000004100 */
[----:B--2---:R-:W-:Y:S02]  /*ee10*/  HADD2.F32 R46, -RZ, R39.H0_H0 ;  /* 0x20000027ff2e7230 */ /* 0x004fe40000004100 */
        /* <DEDUP_REMOVED lines=27> */
[----:B---3--:R-:W-:-:S02]  /*efd0*/  HADD2.F32 R5, -RZ, R21.H0_H0 ;  /* 0x20000015ff057230 */ /* 0x008fc40000004100 */
        /* <DEDUP_REMOVED lines=30> */
.L_x_7306:
[----:B------:R-:W-:Y:S05]  /*f1c0*/  BSYNC B0 ;  /* 0x0000000000007941 */ /* 0x000fea0003800000 */
.L_x_7305:
[----:B-----5:R1:W-:Y:S02]  /*f1d0*/  STS.128 [R219+0x2000], R40 ;  /* 0x00200028db007388 */ /* 0x0203e40000000c00 */
.L_x_7304:
[----:B------:R-:W-:Y:S05]  /*f1e0*/  BSYNC B1 ;  /* 0x0000000000017941 */ /* 0x000fea0003800000 */
.L_x_7303:
[----:B------:R-:W-:-:S13]  /*f1f0*/  ISETP.GE.AND P0, PT, R10, R9, PT ;  /* 0x000000090a00720c */ /* 0x000fda0003f06270 */
[----:B------:R1:W-:Y:S01]  /*f200*/  @P0 STS.128 [R219+0x4000], RZ ;  /* 0x004000ffdb000388 */ /* 0x0003e20000000c00 */
[----:B------:R-:W-:Y:S05]  /*f210*/  @P0 BRA `(.L_x_7298) ;  /* 0x0000000400540947 */ /* 0x000fea0003800000 */
[----:B-1-3--:R1:W5:Y:S01]  /*f220*/  LD.E.128 R40, desc[UR6][R44.64+0x100] ;  /* 0x000100062c287980 */ /* 0x00a362000c101d00 */
        /* <DEDUP_REMOVED lines=13> */
[----:B------:R-:W1:Y:S01]  /*f300*/  LD.E.128 R36, desc[UR6][R36.64+0x100] ;  /* 0x0001000624247980 */ /* 0x000e62000c101d00 */
[----:B------:R-:W-:Y:S02]  /*f310*/  LEA.HI.X R5, R7, R29, R5, 0x1, P0 ;  /* 0x0000001d07057211 */ /* 0x000fe400000f0c05 */
[----:B------:R-:W-:-:S04]  /*f320*/  @P1 IADD3 R21, -R19, RZ, RZ ;  /* 0x000000ff13151210 */ /* 0x000fc80007ffe1ff */
[----:B------:R-:W3:Y:S01]  /*f330*/  LD.E.128 R4, desc[UR6][R4.64+0x100] ;  /* 0x0001000604047980 */ /* 0x000ee2000c101d00 */
[----:B------:R-:W-:-:S04]  /*f340*/  IADD3 R23, P0, R21, R0, RZ ;  /* 0x0000000015177210 */ /* 0x000fc80007f1e0ff */
[----:B------:R-:W-:Y:S02]  /*f350*/  LEA.HI.X.SX32 R21, R21, R2, 0x1, P0 ;  /* 0x0000000215157211 */ /* 0x000fe400000f0eff */
[----:B------:R-:W-:-:S04]  /*f360*/  LEA R20, P0, R23, R26, 0x1 ;  /* 0x0000001a17147211 */ /* 0x000fc800078008ff */
[----:B------:R-:W-:-:S06]  /*f370*/  LEA.HI.X R21, R23, R27, R21, 0x1, P0 ;  /* 0x0000001b17157211 */ /* 0x000fcc00000f0c15 */
[----:B------:R-:W4:Y:S01]  /*f380*/  LD.E.128 R20, desc[UR6][R20.64+0x100] ;  /* 0x0001000614147980 */ /* 0x000f22000c101d00 */
[----:B-12---:R-:W-:Y:S02]  /*f390*/  HADD2.F32 R45, -RZ, R36.H0_H0 ;  /* 0x20000024ff2d7230 */ /* 0x006fe40000004100 */
        /* <DEDUP_REMOVED lines=15> */
[----:B------:R-:W-:Y:S02]  /*f490*/  HADD2.F32 R37, -RZ, R37.H1_H1 ;  /* 0x30000025ff257230 */ /* 0x000fe40000004100 */
[----:B------:R-:W-:Y:S01]  /*f4a0*/  @!P1 FADD.FTZ R18, -R18, -RZ ;  /* 0x800000ff12129221 */ /* 0x000fe20000010100 */
[----:B------:R-:W-:Y:S02]  /*f4b0*/  HADD2.F32 R8, -RZ, R38.H0_H0 ;  /* 0x20000026ff087230 */ /* 0x000fe40000004100 */
        /* <DEDUP_REMOVED lines=8> */
[----:B------:R-:W-:Y:S02]  /*f540*/  HADD2.F32 R12, -RZ, R41.H0_H0 ;  /* 0x20000029ff0c7230 */ /* 0x000fe40000004100 */
[----:B----4-:R-:W-:Y:S02]  /*f550*/  HADD2.F32 R8, -RZ, R20.H0_H0 ;  /* 0x20000014ff087230 */ /* 0x010fe40000004100 */
[----:B------:R-:W-:Y:S02]  /*f560*/  HADD2.F32 R18, -RZ, R21.H0_H0 ;  /* 0x20000015ff127230 */ /* 0x000fe40000004100 */
[----:B------:R-:W-:Y:S02]  /*f570*/  HADD2.F32 R40, -RZ, R40.H1_H1 ;  /* 0x30000028ff287230 */ /* 0x000fe40000004100 */
        /* <DEDUP_REMOVED lines=29> */
.L_x_7308:
[----:B------:R-:W-:Y:S05]  /*f750*/  BSYNC B0 ;  /* 0x0000000000007941 */ /* 0x000fea0003800000 */
.L_x_7307:
[----:B-----5:R3:W-:Y:S02]  /*f760*/  STS.128 [R219+0x4000], R40 ;  /* 0x00400028db007388 */ /* 0x0207e40000000c00 */
.L_x_7298:
[----:B------:R-:W-:Y:S05]  /*f770*/  BSYNC B2 ;  /* 0x0000000000027941 */ /* 0x000fea0003800000 */
.L_x_7297:
[----:B------:R-:W-:Y:S01]  /*f780*/  VIADD R24, R154, 0x10 ;  /* 0x000000109a187836 */ /* 0x000fe20000000000 */
[----:B------:R-:W-:Y:S04]  /*f790*/  BSSY B2, `(.L_x_7309) ;  /* 0x0000118000027945 */ /* 0x000fe80003800000 */
[----:B------:R-:W-:-:S04]  /*f7a0*/  ISETP.GE.AND P0, PT, R24, R13, PT ;  /* 0x0000000d1800720c */ /* 0x000fc80003f06270 */
[----:B------:R-:W-:-:S13]  /*f7b0*/  ISETP.LT.OR P0, PT, R131, -0x87, P0 ;  /* 0xffffff798300780c */ /* 0x000fda0000701670 */
[----:B------:R-:W-:Y:S05]  /*f7c0*/  @P0 BRA `(.L_x_7310) ;  /* 0x0000001000500947 */ /* 0x000fea0003800000 */
        /* <DEDUP_REMOVED lines=10> */
[C---:B------:R-:W-:Y:S02]  /*f870*/  IADD3 R12, P1, R25.reuse, R0, RZ ;  /* 0x00000000190c7210 */ /* 0x040fe40007f3e0ff */
[----:B------:R-:W-:Y:S02]  /*f880*/  MOV R21, R19 ;  /* 0x0000001300157202 */ /* 0x000fe40000000f00 */
[----:B------:R-:W-:-:S05]  /*f890*/  LEA.HI.X.SX32 R8, R25, R2, 0x1, P1 ;  /* 0x0000000219087211 */ /* 0x000fca00008f0eff */
        /* <DEDUP_REMOVED lines=76> */
.L_x_7314:
[----:B------:R-:W-:Y:S05]  /*fd60*/  BSYNC B0 ;  /* 0x0000000000007941 */ /* 0x000fea0003800000 */
.L_x_7313:
[----:B-----5:R3:W-:Y:S02]  /*fd70*/  STS.128 [R219+0x800], R40 ;  /* 0x00080028db007388 */ /* 0x0207e40000000c00 */
.L_x_7312:
[----:B------:R-:W-:Y:S05]  /*fd80*/  BSYNC B1 ;  /* 0x0000000000017941 */ /* 0x000fea0003800000 */
.L_x_7311:
        /* <DEDUP_REMOVED lines=9> */
[----:B------:R-:W-:Y:S02]  /*fe20*/  IADD3 R7, R25, 0x40, RZ ;  /* 0x0000004019077810 */ /* 0x000fe40007ffe0ff */
[----:B------:R-:W-:Y:S02]  /*fe30*/  MOV R5, RZ ;  /* 0x000000ff00057202 */ /* 0x000fe40000000f00 */
[C---:B------:R-:W-:Y:S02]  /*fe40*/  IADD3 R12, P1, R7.reuse, R0, RZ ;  /* 0x00000000070c7210 */ /* 0x040fe40007f3e0ff */
[----:B------:R-:W-:Y:S02]  /*fe50*/  MOV R21, R19 ;  /* 0x0000001300157202 */ /* 0x000fe40000000f00 */
[----:B------:R-:W-:-:S03]  /*fe60*/  LEA.HI.X.SX32 R8, R7, R2, 0x1, P1 ;  /* 0x0000000207087211 */ /* 0x000fc600008f0eff */
        /* <DEDUP_REMOVED lines=76> */
.L_x_7318:
[----:B------:R-:W-:Y:S05]  /*10330*/  BSYNC B0 ;  /* 0x0000000000007941 */ /* 0x000fea0003800000 */
.L_x_7317:
[----:B-----5:R3:W-:Y:S02]  /*10340*/  STS.128 [R219+0x2800], R40 ;  /* 0x00280028db007388 */ /* 0x0207e40000000c00 */
.L_x_7316:
[----:B------:R-:W-:Y:S05]  /*10350*/  BSYNC B1 ;  /* 0x0000000000017941 */ /* 0x000fea0003800000 */
.L_x_7315:
[----:B------:R-:W-:-:S13]  /*10360*/  ISETP.GE.AND P0, PT, R10, R9, PT ;  /* 0x000000090a00720c */ /* 0x000fda0003f06270 */
[----:B------:R1:W-:Y:S01]  /*10370*/  @P0 STS.128 [R219+0x4800], RZ ;  /* 0x004800ffdb000388 */ /* 0x0003e20000000c00 */
[----:B------:R-:W-:Y:S05]  /*10380*/  @P0 BRA `(.L_x_7310) ;  /* 0x0000000400600947 */ /* 0x000fea0003800000 */
[----:B------:R1:W5:Y:S01]  /*10390*/  LD.E.128 R36, desc[UR6][R32.64+0x100] ;  /* 0x0001000620247980 */ /* 0x000362000c101d00 */
        /* <DEDUP_REMOVED lines=12> */
[----:B-1-3--:R-:W-:Y:S01]  /*10460*/  IMAD.WIDE R40, R21, 0x2, R32 ;  /* 0x0000000215287825 */ /* 0x00afe200078e0220 */
        /* <DEDUP_REMOVED lines=11> */
[----:B------:R-:W4:Y:S01]  /*10520*/  LD.E.128 R20, desc[UR6][R20.64] ;  /* 0x0000000614147980 */ /* 0x000f22000c101d00 */
[----:B---3--:R-:W-:Y:S02]  /*10530*/  HADD2.F32 R33, -RZ, R40.H0_H0 ;  /* 0x20000028ff217230 */ /* 0x008fe40000004100 */
        /* <DEDUP_REMOVED lines=20> */
[----:B------:R-:W-:Y:S01]  /*10680*/  @!P0 FADD.FTZ R18, -R18, -RZ ;  /* 0x800000ff12128221 */ /* 0x000fe20000010100 */
[----:B------:R-:W-:Y:S01]  /*10690*/  FMUL.FTZ R5, R8, R5 ;  /* 0x0000000508057220 */ /* 0x000fe20000410000 */
[----:B------:R-:W-:Y:S01]  /*106a0*/  FMUL.FTZ R7, R4, R7 ;  /* 0x0000000704077220 */ /* 0x000fe20000410000 */
[----:B------:R-:W-:Y:S01]  /*106b0*/  FMUL.FTZ R51, R51, R12 ;  /* 0x0000000c33337220 */ /* 0x000fe20000410000 */
[----:B------:R-:W-:Y:S01]  /*106c0*/  FMUL.FTZ R41, R41, R18 ;  /* 0x0000001229297220 */ /* 0x000fe20000410000 */
[----:B------:R-:W-:-:S02]  /*106d0*/  HADD2.F32 R42, -RZ, R42.H1_H1 ;  /* 0x3000002aff2a7230 */ /* 0x000fc40000004100 */
[----:B------:R-:W-:Y:S01]  /*106e0*/  @!P0 FADD.FTZ R25, -R25, -RZ ;  /* 0x800000ff19198221 */ /* 0x000fe20000010100 */
[----:B-----5:R-:W-:Y:S02]  /*106f0*/  HADD2.F32 R4, -RZ, R36.H0_H0 ;  /* 0x20000024ff047230 */ /* 0x020fe40000004100 */
[----:B------:R-:W-:Y:S02]  /*10700*/  HADD2.F32 R8, -RZ, R20.H0_H0 ;  /* 0x20000014ff087230 */ /* 0x000fe40000004100 */
[----:B------:R-:W-:Y:S02]  /*10710*/  HADD2.F32 R36, -RZ, R36.H1_H1 ;  /* 0x30000024ff247230 */ /* 0x000fe40000004100 */
[----:B------:R-:W-:Y:S02]  /*10720*/  HADD2.F32 R12, -RZ, R37.H0_H0 ;  /* 0x20000025ff0c7230 */ /* 0x000fe40000004100 */
[----:B------:R-:W-:Y:S02]  /*10730*/  HADD2.F32 R20, -RZ, R20.H1_H1 ;  /* 0x30000014ff147230 */ /* 0x000fe40000004100 */
[----:B------:R-:W-:-:S02]  /*10740*/  HADD2.F32 R18, -RZ, R21.H0_H0 ;  /* 0x20000015ff127230 */ /* 0x000fc40000004100 */
[----:B------:R-:W-:Y:S01]  /*10750*/  @!P0 FADD.FTZ R6, -R6, -RZ ;  /* 0x800000ff06068221 */ /* 0x000fe20000010100 */
[----:B------:R-:W-:Y:S02]  /*10760*/  HADD2.F32 R53, -RZ, R43.H0_H0 ;  /* 0x2000002bff357230 */ /* 0x000fe40000004100 */
        /* <DEDUP_REMOVED lines=24> */
.L_x_7320:
[----:B------:R-:W-:Y:S05]  /*108f0*/  BSYNC B0 ;  /* 0x0000000000007941 */ /* 0x000fea0003800000 */
.L_x_7319:
[----:B-----5:R1:W-:Y:S02]  /*10900*/  STS.128 [R219+0x4800], R36 ;  /* 0x00480024db007388 */ /* 0x0203e40000000c00 */
.L_x_7310:
[----:B------:R-:W-:Y:S05]  /*10910*/  BSYNC B2 ;  /* 0x0000000000027941 */ /* 0x000fea0003800000 */
.L_x_7309:
[----:B-1----:R-:W-:Y:S01]  /*10920*/  VIADD R32, R154, 0x20 ;  /* 0x000000209a207836 */ /* 0x002fe20000000000 */
        /* <DEDUP_REMOVED lines=13> */
[----:B------:R-:W-:Y:S02]  /*10a00*/  SHF.L.U32 R7, R19, 0x5, RZ ;  /* 0x0000000513077819 */ /* 0x000fe400000006ff */
        /* <DEDUP_REMOVED lines=42> */
[----:B------:R-:W-:-:S02]  /*10cb0*/  HADD2.F32 R38, -RZ, R38.H1_H1 ;  /* 0x30000026ff267230 */ /* 0x000fc40000004100 */
[----:B------:R-:W-:Y:S01]  /*10cc0*/  FMUL.FTZ R5, R8, R5 ;  /* 0x0000000508057220 */ /* 0x000fe20000410000 */
[----:B------:R-:W-:Y:S01]  /*10cd0*/  FMUL.FTZ R7, R4, R7 ;  /* 0x0000000704077220 */ /* 0x000fe20000410000 */
[----:B------:R-:W-:Y:S01]  /*10ce0*/  FMUL.FTZ R51, R51, R12 ;  /* 0x0000000c33337220 */ /* 0x000fe20000410000 */
[----:B------:R-:W-:Y:S01]  /*10cf0*/  FMUL.FTZ R37, R37, R18 ;  /* 0x0000001225257220 */ /* 0x000fe20000410000 */
[----:B------:R-:W-:Y:S01]  /*10d00*/  @!P0 FADD.FTZ R25, -R25, -RZ ;  /* 0x800000ff19198221 */ /* 0x000fe20000010100 */
[----:B-----5:R-:W-:Y:S02]  /*10d10*/  HADD2.F32 R4, -RZ, R40.H0_H0 ;  /* 0x20000028ff047230 */ /* 0x020fe40000004100 */
[----:B---3--:R-:W-:Y:S02]  /*10d20*/  HADD2.F32 R8, -RZ, R20.H0_H0 ;  /* 0x20000014ff087230 */ /* 0x008fe40000004100 */
[----:B------:R-:W-:Y:S02]  /*10d30*/  HADD2.F32 R40, -RZ, R40.H1_H1 ;  /* 0x30000028ff287230 */ /* 0x000fe40000004100 */
[----:B------:R-:W-:-:S02]  /*10d40*/  HADD2.F32 R12, -RZ, R41.H0_H0 ;  /* 0x20000029ff0c7230 */ /* 0x000fc40000004100 */
[----:B------:R-:W-:Y:S02]  /*10d50*/  HADD2.F32 R20, -RZ, R20.H1_H1 ;  /* 0x30000014ff147230 */ /* 0x000fe40000004100 */
        /* <DEDUP_REMOVED lines=27> */
.L_x_7326:
[----:B------:R-:W-:Y:S05]  /*10f10*/  BSYNC B0 ;  /* 0x0000000000007941 */ /* 0x000fea0003800000 */
.L_x_7325:
[----:B-----5:R1:W-:Y:S02]  /*10f20*/  STS.128 [R219+0x1000], R40 ;  /* 0x00100028db007388 */ /* 0x0203e40000000c00 */
.L_x_7324:
[----:B------:R-:W-:Y:S05]  /*10f30*/  BSYNC B1 ;  /* 0x0000000000017941 */ /* 0x000fea0003800000 */
.L_x_7323:
        /* <DEDUP_REMOVED lines=9> */
[----:B------:R-:W-:Y:S02]  /*10fd0*/  LEA R7, R19, 0x40, 0x5 ;  /* 0x0000004013077811 */ /* 0x000fe400078e28ff */
        /* <DEDUP_REMOVED lines=49> */
[----:B------:R-:W-:Y:S02]  /*112f0*/  HADD2.F32 R8, -RZ, R20.H0_H0 ;  /* 0x20000014ff087230 */ /* 0x000fe40000004100 */
        /* <DEDUP_REMOVED lines=30> */
.L_x_7330:
[----:B------:R-:W-:Y:S05]  /*114e0*/  BSYNC B0 ;  /* 0x0000000000007941 */ /* 0x000fea0003800000 */
.L_x_7329:
[----:B-----5:R3:W-:Y:S02]  /*114f0*/  STS.128 [R219+0x3000], R40 ;  /* 0x00300028db007388 */ /* 0x0207e40000000c00 */
.L_x_7328:
[----:B------:R-:W-:Y:S05]  /*11500*/  BSYNC B1 ;  /* 0x0000000000017941 */ /* 0x000fea0003800000 */
.L_x_7327:
        /* <DEDUP_REMOVED lines=23> */
[----:B------:R-:W2:Y:S01]  /*11680*/  LD.E.128 R4, desc[UR6][R4.64] ;  /* 0x0000000604047980 */ /* 0x000ea2000c101d00 */
[----:B------:R-:W-:-:S04]  /*11690*/  IADD3 R23, P1, R21, R12, RZ ;  /* 0x0000000c15177210 */ /* 0x000fc80007f3e0ff */
[----:B------:R-:W-:Y:S02]  /*116a0*/  LEA.HI.X.SX32 R8, R21, R8, 0x1, P1 ;  /* 0x0000000815087211 */ /* 0x000fe400008f0eff */
[----:B------:R-:W-:-:S04]  /*116b0*/  LEA R20, P1, R23, R26, 0x1 ;  /* 0x0000001a17147211 */ /* 0x000fc800078208ff */
[----:B------:R-:W-:-:S06]  /*116c0*/  LEA.HI.X R21, R23, R27, R8, 0x1, P1 ;  /* 0x0000001b17157211 */ /* 0x000fcc00008f0c08 */
[----:B------:R-:W4:Y:S01]  /*116d0*/  LD.E.128 R20, desc[UR6][R20.64] ;  /* 0x0000000614147980 */ /* 0x000f22000c101d00 */
        /* <DEDUP_REMOVED lines=29> */
[----:B----4-:R-:W-:Y:S02]  /*118b0*/  HADD2.F32 R8, -RZ, R20.H0_H0 ;  /* 0x20000014ff087230 */ /* 0x010fe40000004100 */
        /* <DEDUP_REMOVED lines=30> */
.L_x_7332:
[----:B------:R-:W-:Y:S05]  /*11aa0*/  BSYNC B0 ;  /* 0x0000000000007941 */ /* 0x000fea0003800000 */
.L_x_7331:
[----:B-----5:R1:W-:Y:S02]  /*11ab0*/  STS.128 [R219+0x5000], R36 ;  /* 0x00500024db007388 */ /* 0x0203e40000000c00 */
.L_x_7322:
[----:B------:R-:W-:Y:S05]  /*11ac0*/  BSYNC B2 ;  /* 0x0000000000027941 */ /* 0x000fea0003800000 */
.L_x_7321:
[----:B-1-3--:R-:W-:-:S05]  /*11ad0*/  VIADD R34, R154, 0x30 ;  /* 0x000000309a227836 */ /* 0x00afca0000000000 */
[----:B------:R-:W-:-:S04]  /*11ae0*/  ISETP.GE.AND P0, PT, R34, R13, PT ;  /* 0x0000000d2200720c */ /* 0x000fc80003f06270 */
[----:B------:R-:W-:-:S13]  /*11af0*/  ISETP.LT.OR P0, PT, R131, -0x187, P0 ;  /* 0xfffffe798300780c */ /* 0x000fda0000701670 */
[----:B------:R-:W-:Y:S05]  /*11b00*/  @P0 BRA `(.L_x_7286) ;  /* 0x0000001800480947 */ /* 0x000fea0003800000 */
        /* <DEDUP_REMOVED lines=8> */
[-C--:B------:R-:W-:Y:S01]  /*11b90*/  ISETP.GE.AND P0, PT, R14, R19.reuse, PT ;  /* 0x000000130e00720c */ /* 0x080fe20003f06270 */
[----:B------:R-:W-:Y:S01]  /*11ba0*/  IMAD R7, R19, 0x30, RZ ;  /* 0x0000003013077824 */ /* 0x000fe200078e02ff */
[----:B------:R-:W-:Y:S02]  /*11bb0*/  MOV R5, RZ ;  /* 0x000000ff00057202 */ /* 0x000fe40000000f00 */
[----:B------:R-:W-:Y:S02]  /*11bc0*/  MOV R13, R19 ;  /* 0x00000013000d7202 */ /* 0x000fe40000000f00 */
[----:B------:R-:W-:-:S04]  /*11bd0*/  IADD3 R12, P1, R7, R0, RZ ;  /* 0x00000000070c7210 */ /* 0x000fc80007f3e0ff */
        /* <DEDUP_REMOVED lines=30> */
[----:B------:R-:W-:-:S02]  /*11dc0*/  HADD2.F32 R6, -RZ, R7.H0_H0 ;  /* 0x20000007ff067230 */ /* 0x000fc40000004100 */
[----:B------:R-:W-:Y:S02]  /*11dd0*/  HADD2.F32 R7, -RZ, R7.H1_H1 ;  /* 0x30000007ff077230 */ /* 0x000fe40000004100 */
[----:B------:R-:W-:Y:S01]  /*11de0*/  FMUL.FTZ R35, R35, R8 ;  /* 0x0000000823237220 */ /* 0x000fe20000410000 */
[----:B------:R-:W-:Y:S01]  /*11df0*/  FMUL.FTZ R41, R41, R4 ;  /* 0x0000000429297220 */ /* 0x000fe20000410000 */
[----:B------:R-:W-:Y:S01]  /*11e00*/  FMUL.FTZ R36, R36, R25 ;  /* 0x0000001924247220 */ /* 0x000fe20000410000 */
[----:B------:R-:W-:Y:S02]  /*11e10*/  HADD2.F32 R8, -RZ, R38.H0_H0 ;  /* 0x20000026ff087230 */ /* 0x000fe40000004100 */
        /* <DEDUP_REMOVED lines=10> */
[----:B------:R-:W-:Y:S02]  /*11ec0*/  HADD2.F32 R38, -RZ, R38.H1_H1 ;  /* 0x30000026ff267230 */ /* 0x000fe40000004100 */
[----:B------:R-:W-:Y:S01]  /*11ed0*/  @!P0 FADD.FTZ R33, -R33, -RZ ;  /* 0x800000ff21218221 */ /* 0x000fe20000010100 */
[----:B-----5:R-:W-:Y:S02]  /*11ee0*/  HADD2.F32 R4, -RZ, R20.H0_H0 ;  /* 0x20000014ff047230 */ /* 0x020fe40000004100 */
[----:B---3--:R-:W-:-:S02]  /*11ef0*/  HADD2.F32 R8, -RZ, R12.H0_H0 ;  /* 0x2000000cff087230 */ /* 0x008fc40000004100 */
[----:B------:R-:W-:Y:S02]  /*11f00*/  HADD2.F32 R25, -RZ, R12.H1_H1 ;  /* 0x3000000cff197230 */ /* 0x000fe40000004100 */
[----:B------:R-:W-:Y:S02]  /*11f10*/  HADD2.F32 R18, -RZ, R21.H0_H0 ;  /* 0x20000015ff127230 */ /* 0x000fe40000004100 */
[----:B------:R-:W-:Y:S02]  /*11f20*/  HADD2.F32 R12, -RZ, R13.H0_H0 ;  /* 0x2000000dff0c7230 */ /* 0x000fe40000004100 */
[----:B------:R-:W-:Y:S01]  /*11f30*/  FMUL.FTZ R33, R38, R33 ;  /* 0x0000002126217220 */ /* 0x000fe20000410000 */
[----:B------:R-:W-:Y:S01]  /*11f40*/  FFMA.FTZ R4, R4, R8, R35 ;  /* 0x0000000804047223 */ /* 0x000fe20000010023 */
[----:B------:R-:W-:Y:S02]  /*11f50*/  HADD2.F32 R38, -RZ, R14.H0_H0 ;  /* 0x2000000eff267230 */ /* 0x000fe40000004100 */
[----:B------:R-:W-:-:S02]  /*11f60*/  HADD2.F32 R37, -RZ, R15.H0_H0 ;  /* 0x2000000fff257230 */ /* 0x000fc40000004100 */
[----:B------:R-:W-:Y:S01]  /*11f70*/  FFMA.FTZ R12, R18, R12, R41 ;  /* 0x0000000c120c7223 */ /* 0x000fe20000010029 */
        /* <DEDUP_REMOVED lines=19> */
.L_x_7336:
[----:B------:R-:W-:Y:S05]  /*120b0*/  BSYNC B0 ;  /* 0x0000000000007941 */ /* 0x000fea0003800000 */
.L_x_7335:
[----:B-----5:R1:W-:Y:S02]  /*120c0*/  STS.128 [R219+0x1800], R20 ;  /* 0x00180014db007388 */ /* 0x0203e40000000c00 */
.L_x_7334:
[----:B------:R-:W-:Y:S05]  /*120d0*/  BSYNC B1 ;  /* 0x0000000000017941 */ /* 0x000fea0003800000 */
.L_x_7333:
[----:B------:R-:W-:Y:S01]  /*120e0*/  ISETP.GE.AND P0, PT, R11, R9, PT ;  /* 0x000000090b00720c */ /* 0x000fe20003f06270 */
[----:B------:R-:W-:-:S12]  /*120f0*/  BSSY B1, `(.L_x_7337) ;  /* 0x000005c000017945 */ /* 0x000fd80003800000 */
[----:B------:R1:W-:Y:S01]  /*12100*/  @P0 STS.128 [R219+0x3800], RZ ;  /* 0x003800ffdb000388 */ /* 0x0003e20000000c00 */
[----:B------:R-:W-:Y:S05]  /*12110*/  @P0 BRA `(.L_x_7338) ;  /* 0x0000000400640947 */ /* 0x000fea0003800000 */
[----:B-1----:R1:W5:Y:S01]  /*12120*/  LD.E.128 R20, desc[UR6][R30.64+0x80] ;  /* 0x000080061e147980 */ /* 0x002362000c101d00 */
[----:B------:R-:W-:Y:S01]  /*12130*/  ISETP.GE.AND P0, PT, R11, R3, PT ;  /* 0x000000030b00720c */ /* 0x000fe20003f06270 */
[----:B------:R-:W-:-:S12]  /*12140*/  BSSY B0, `(.L_x_7339) ;  /* 0x0000055000007945 */ /* 0x000fd80003800000 */
[----:B------:R-:W-:Y:S05]  /*12150*/  @P0 BRA `(.L_x_7340) ;  /* 0x00000004004c0947 */ /* 0x000fea0003800000 */
[-C--:B------:R-:W-:Y:S02]  /*12160*/  ISETP.GE.AND P0, PT, R11, R19.reuse, PT ;  /* 0x000000130b00720c */ /* 0x080fe40003f06270 */
[----:B------:R-:W-:Y:S02]  /*12170*/  MOV R4, 0x30 ;  /* 0x0000003000047802 */ /* 0x000fe40000000f00 */
[----:B------:R-:W-:Y:S02]  /*12180*/  MOV R5, RZ ;  /* 0x000000ff00057202 */ /* 0x000fe40000000f00 */
[----:B------:R-:W-:Y:S01]  /*12190*/  MOV R13, R19 ;  /* 0x00000013000d7202 */ /* 0x000fe20000000f00 */
[----:B------:R-:W-:-:S05]  /*121a0*/  IMAD R7, R19, R4, 0x40 ;  /* 0x0000004013077424 */ /* 0x000fca00078e0204 */
[----:B------:R-:W-:Y:S02]  /*121b0*/  IADD3 R11, P1, R7, R0, RZ ;  /* 0x00000000070b7210 */ /* 0x000fe40007f3e0ff */
[----:B------:R-:W-:Y:S02]  /*121c0*/  @P0 IADD3 R5, -R19, RZ, RZ ;  /* 0x000000ff13050210 */ /* 0x000fe40007ffe1ff */
[----:B------:R-:W-:Y:S02]  /*121d0*/  LEA.HI.X.SX32 R8, R7, R2, 0x1, P1 ;  /* 0x0000000207087211 */ /* 0x000fe400008f0eff */
[----:B------:R-:W-:Y:S02]  /*121e0*/  IADD3 R7, P1, R5, R11, RZ ;  /* 0x0000000b05077210 */ /* 0x000fe40007f3e0ff */
[----:B------:R-:W-:Y:S02]  /*121f0*/  @P0 IADD3 R13, -R19, RZ, RZ ;  /* 0x000000ff130d0210 */ /* 0x000fe40007ffe1ff */
[----:B------:R-:W-:-:S02]  /*12200*/  LEA.HI.X.SX32 R5, R5, R8, 0x1, P1 ;  /* 0x0000000805057211 */ /* 0x000fc400008f0eff */
[----:B------:R-:W-:Y:S01]  /*12210*/  LEA R4, P1, R7, R28, 0x1 ;  /* 0x0000001c07047211 */ /* 0x000fe200078208ff */
[----:B------:R-:W-:-:S03]  /*12220*/  IMAD.WIDE R36, R13, 0x2, R30 ;  /* 0x000000020d247825 */ /* 0x000fc600078e021e */
[----:B------:R-:W-:Y:S02]  /*12230*/  LEA.HI.X R5, R7, R29, R5, 0x1, P1 ;  /* 0x0000001d07057211 */ /* 0x000fe400008f0c05 */
[----:B------:R-:W-:Y:S01]  /*12240*/  MOV R12, RZ ;  /* 0x000000ff000c7202 */ /* 0x000fe20000000f00 */
[----:B------:R-:W2:Y:S01]  /*12250*/  LD.E.128 R36, desc[UR6][R36.64+0x80] ;  /* 0x0000800624247980 */ /* 0x000ea2000c101d00 */
[----:B------:R-:W-:-:S03]  /*12260*/  @P0 IADD3 R12, -R19, RZ, RZ ;  /* 0x000000ff130c0210 */ /* 0x000fc60007ffe1ff */
[----:B------:R-:W3:Y:S01]  /*12270*/  LD.E.128 R4, desc[UR6][R4.64] ;  /* 0x0000000604047980 */ /* 0x000ee2000c101d00 */
[----:B------:R-:W-:-:S04]  /*12280*/  IADD3 R11, P1, R12, R11, RZ ;  /* 0x0000000b0c0b7210 */ /* 0x000fc80007f3e0ff */
[----:B------:R-:W-:Y:S02]  /*12290*/  LEA.HI.X.SX32 R8, R12, R8, 0x1, P1 ;  /* 0x000000080c087211 */ /* 0x000fe400008f0eff */
[----:B------:R-:W-:-:S04]  /*122a0*/  LEA R12, P1, R11, R26, 0x1 ;  /* 0x0000001a0b0c7211 */ /* 0x000fc800078208ff */
[----:B------:R-:W-:-:S06]  /*122b0*/  LEA.HI.X R13, R11, R27, R8, 0x1, P1 ;  /* 0x0000001b0b0d7211 */ /* 0x000fcc00008f0c08 */
[----:B------:R-:W4:Y:S01]  /*122c0*/  LD.E.128 R12, desc[UR6][R12.64] ;  /* 0x000000060c0c7980 */ /* 0x000f22000c101d00 */
[--C-:B--2---:R-:W-:Y:S02]  /*122d0*/  HADD2.F32 R33, -RZ, R36.reuse.H0_H0 ;  /* 0x20000024ff217230 */ /* 0x104fe40000004100 */
[----:B------:R-:W-:Y:S02]  /*122e0*/  HADD2.F32 R36, -RZ, R36.H1_H1 ;  /* 0x30000024ff247230 */ /* 0x000fe40000004100 */
[--C-:B---3--:R-:W-:Y:S02]  /*122f0*/  HADD2.F32 R8, -RZ, R4.reuse.H0_H0 ;  /* 0x20000004ff087230 */ /* 0x108fe40000004100 */
[----:B------:R-:W-:Y:S02]  /*12300*/  HADD2.F32 R11, -RZ, R4.H1_H1 ;  /* 0x30000004ff0b7230 */ /* 0x000fe40000004100 */
[--C-:B------:R-:W-:Y:S02]  /*12310*/  HADD2.F32 R4, -RZ, R5.reuse.H0_H0 ;  /* 0x20000005ff047230 */ /* 0x100fe40000004100 */
[----:B------:R-:W-:Y:S01]  /*12320*/  @!P0 FADD.FTZ R8, -R8, -RZ ;  /* 0x800000ff08088221 */ /* 0x000fe20000010100 */
[----:B------:R-:W-:-:S02]  /*12330*/  HADD2.F32 R18, -RZ, R5.H1_H1 ;  /* 0x30000005ff127230 */ /* 0x000fc40000004100 */
[----:B------:R-:W-:Y:S01]  /*12340*/  @!P0 FADD.FTZ R11, -R11, -RZ ;  /* 0x800000ff0b0b8221 */ /* 0x000fe20000010100 */
[--C-:B------:R-:W-:Y:S02]  /*12350*/  HADD2.F32 R5, -RZ, R6.reuse.H0_H0 ;  /* 0x20000006ff057230 */ /* 0x100fe40000004100 */
[----:B------:R-:W-:Y:S01]  /*12360*/  @!P0 FADD.FTZ R4, -R4, -RZ ;  /* 0x800000ff04048221 */ /* 0x000fe20000010100 */
[----:B------:R-:W-:Y:S02]  /*12370*/  HADD2.F32 R25, -RZ, R6.H1_H1 ;  /* 0x30000006ff197230 */ /* 0x000fe40000004100 */
[----:B------:R-:W-:Y:S01]  /*12380*/  FMUL.FTZ R36, R36, R11 ;  /* 0x0000000b24247220 */ /* 0x000fe20000410000 */
[----:B------:R-:W-:Y:S02]  /*12390*/  HADD2.F32 R35, -RZ, R37.H0_H0 ;  /* 0x20000025ff237230 */ /* 0x000fe40000004100 */
[----:B------:R-:W-:Y:S01]  /*123a0*/  FMUL.FTZ R33, R33, R8 ;  /* 0x0000000821217220 */ /* 0x000fe20000410000 */
[----:B------:R-:W-:-:S02]  /*123b0*/  HADD2.F32 R6, -RZ, R7.H0_H0 ;  /* 0x20000007ff067230 */ /* 0x000fc40000004100 */
[----:B------:R-:W-:Y:S01]  /*123c0*/  @!P0 FADD.FTZ R5, -R5, -RZ ;  /* 0x800000ff05058221 */ /* 0x000fe20000010100 */
        /* <DEDUP_REMOVED lines=19> */
[----:B------:R-:W-:Y:S01]  /*12500*/  FMUL.FTZ R25, R38, R25 ;  /* 0x0000001926197220 */ /* 0x000fe20000410000 */
[----:B------:R-:W-:Y:S02]  /*12510*/  HADD2.F32 R18, -RZ, R21.H0_H0 ;  /* 0x20000015ff127230 */ /* 0x000fe40000004100 */
[----:B------:R-:W-:Y:S01]  /*12520*/  FFMA.FTZ R4, R4, R8, R33 ;  /* 0x0000000804047223 */ /* 0x000fe20000010021 */
[--C-:B------:R-:W-:Y:S02]  /*12530*/  HADD2.F32 R12, -RZ, R13.reuse.H0_H0 ;  /* 0x2000000dff0c7230 */ /* 0x100fe40000004100 */
[----:B------:R-:W-:Y:S01]  /*12540*/  FFMA.FTZ R11, R11, R20, R36 ;  /* 0x000000140b0b7223 */ /* 0x000fe20000010024 */
[----:B------:R-:W-:-:S02]  /*12550*/  HADD2.F32 R40, -RZ, R13.H1_H1 ;  /* 0x3000000dff287230 */ /* 0x000fc40000004100 */
[----:B------:R-:W-:Y:S02]  /*12560*/  HADD2.F32 R38, -RZ, R14.H0_H0 ;  /* 0x2000000eff267230 */ /* 0x000fe40000004100 */
[----:B------:R-:W-:Y:S01]  /*12570*/  FFMA.FTZ R12, R18, R12, R35 ;  /* 0x0000000c120c7223 */ /* 0x000fe20000010023 */
[--C-:B------:R-:W-:Y:S02]  /*12580*/  HADD2.F32 R13, -RZ, R15.reuse.H0_H0 ;  /* 0x2000000fff0d7230 */ /* 0x100fe40000004100 */
[----:B------:R-:W-:Y:S02]  /*12590*/  HADD2.F32 R42, -RZ, R15.H1_H1 ;  /* 0x3000000fff2a7230 */ /* 0x000fe40000004100 */
[----:B------:R-:W-:Y:S02]  /*125a0*/  HADD2.F32 R8, -RZ, R22.H0_H0 ;  /* 0x20000016ff087230 */ /* 0x000fe40000004100 */
[----:B------:R-:W-:Y:S02]  /*125b0*/  HADD2.F32 R14, -RZ, R14.H1_H1 ;  /* 0x3000000eff0e7230 */ /* 0x000fe40000004100 */
[----:B------:R-:W-:-:S02]  /*125c0*/  HADD2.F32 R18, -RZ, R21.H1_H1 ;  /* 0x30000015ff127230 */ /* 0x000fc40000004100 */
[----:B------:R-:W-:Y:S01]  /*125d0*/  FFMA.FTZ R5, R8, R38, R5 ;  /* 0x0000002608057223 */ /* 0x000fe20000010005 */
[----:B------:R-:W-:Y:S02]  /*125e0*/  HADD2.F32 R22, -RZ, R22.H1_H1 ;  /* 0x30000016ff167230 */ /* 0x000fe40000004100 */
[--C-:B------:R-:W-:Y:S02]  /*125f0*/  HADD2.F32 R15, -RZ, R23.reuse.H0_H0 ;  /* 0x20000017ff0f7230 */ /* 0x100fe40000004100 */
[----:B------:R-:W-:Y:S01]  /*12600*/  FFMA.FTZ R37, R18, R40, R37 ;  /* 0x0000002812257223 */ /* 0x000fe20000010025 */
[----:B------:R-:W-:Y:S02]  /*12610*/  HADD2.F32 R20, -RZ, R23.H1_H1 ;  /* 0x30000017ff147230 */ /* 0x000fe40000004100 */
[----:B------:R-:W-:Y:S01]  /*12620*/  FFMA.FTZ R14, R22, R14, R25 ;  /* 0x0000000e160e7223 */ /* 0x000fe20000010019 */
[----:B------:R-:W-:Y:S01]  /*12630*/  FFMA.FTZ R6, R15, R13, R6 ;  /* 0x0000000d0f067223 */ /* 0x000fe20000010006 */
[----:B------:R-:W-:Y:S01]  /*12640*/  F2FP.F16.F32.PACK_AB R21, R37, R12 ;  /* 0x0000000c2515723e */ /* 0x000fe200000000ff */
[----:B------:R-:W-:Y:S01]  /*12650*/  FFMA.FTZ R7, R20, R42, R7 ;  /* 0x0000002a14077223 */ /* 0x000fe20000010007 */
[----:B------:R-:W-:-:S02]  /*12660*/  F2FP.F16.F32.PACK_AB R20, R11, R4 ;  /* 0x000000040b14723e */ /* 0x000fc400000000ff */
[----:B------:R-:W-:Y:S02]  /*12670*/  F2FP.F16.F32.PACK_AB R22, R14, R5 ;  /* 0x000000050e16723e */ /* 0x000fe400000000ff */
[----:B------:R-:W-:Y:S02]  /*12680*/  F2FP.F16.F32.PACK_AB R23, R7, R6 ;  /* 0x000000060717723e */ /* 0x000fe400000000ff */
.L_x_7340:
[----:B------:R-:W-:Y:S05]  /*12690*/  BSYNC B0 ;  /* 0x0000000000007941 */ /* 0x000fea0003800000 */
.L_x_7339:
[----:B-----5:R1:W-:Y:S02]  /*126a0*/  STS.128 [R219+0x3800], R20 ;  /* 0x00380014db007388 */ /* 0x0203e40000000c00 */
.L_x_7338:
[----:B------:R-:W-:Y:S05]  /*126b0*/  BSYNC B1 ;  /* 0x0000000000017941 */ /* 0x000fea0003800000 */
.L_x_7337:
[----:B------:R-:W-:-:S13]  /*126c0*/  ISETP.GE.AND P0, PT, R10, R9, PT ;  /* 0x000000090a00720c */ /* 0x000fda0003f06270 */
[----:B------:R1:W-:Y:S01]  /*126d0*/  @P0 STS.128 [R219+0x5800], RZ ;  /* 0x005800ffdb000388 */ /* 0x0003e20000000c00 */
[----:B------:R-:W-:Y:S05]  /*126e0*/  @P0 BRA `(.L_x_7286) ;  /* 0x0000000c00500947 */ /* 0x000fea0003800000 */
[----:B------:R1:W5:Y:S01]  /*126f0*/  LD.E.128 R12, desc[UR6][R30.64+0x100] ;  /* 0x000100061e0c7980 */ /* 0x000362000c101d00 */
[----:B------:R-:W-:Y:S01]  /*12700*/  ISETP.GE.AND P0, PT, R10, R3, PT ;  /* 0x000000030a00720c */ /* 0x000fe20003f06270 */
[----:B------:R-:W-:Y:S01]  /*12710*/  BSSY B0, `(.L_x_7341) ;  /* 0x0000057000007945 */ /* 0x000fe20003800000 */
[----:B------:R-:W-:-:S05]  /*12720*/  IADD3 R6, P1, R30, 0x100, RZ ;  /* 0x000001001e067810 */ /* 0x000fca0007f3e0ff */
[----:B------:R-:W-:-:S06]  /*12730*/  IMAD.X R7, RZ, RZ, R31, P1 ;  /* 0x000000ffff077224 */ /* 0x000fcc00008e061f */
[----:B------:R-:W-:Y:S05]  /*12740*/  @P0 BRA `(.L_x_7342) ;  /* 0x00000004004c0947 */ /* 0x000fea0003800000 */
[----:B------:R-:W-:Y:S02]  /*12750*/  ISETP.GE.AND P0, PT, R10, R19, PT ;  /* 0x000000130a00720c */ /* 0x000fe40003f06270 */
[----:B------:R-:W-:Y:S02]  /*12760*/  MOV R4, 0x30 ;  /* 0x0000003000047802 */ /* 0x000fe40000000f00 */
[----:B------:R-:W-:-:S03]  /*12770*/  MOV R3, RZ ;  /* 0x000000ff00037202 */ /* 0x000fc60000000f00 */
[----:B------:R-:W-:Y:S01]  /*12780*/  IMAD R5, R19, R4, 0x80 ;  /* 0x0000008013057424 */ /* 0x000fe200078e0204 */
[----:B------:R-:W-:-:S04]  /*12790*/  MOV R4, R19 ;  /* 0x0000001300047202 */ /* 0x000fc80000000f00 */
[----:B------:R-:W-:Y:S02]  /*127a0*/  IADD3 R0, P1, R5, R0, RZ ;  /* 0x0000000005007210 */ /* 0x000fe40007f3e0ff */
[----:B------:R-:W-:Y:S02]  /*127b0*/  @P0 IADD3 R3, -R19, RZ, RZ ;  /* 0x000000ff13030210 */ /* 0x000fe40007ffe1ff */
[----:B------:R-:W-:Y:S02]  /*127c0*/  LEA.HI.X.SX32 R2, R5, R2, 0x1, P1 ;  /* 0x0000000205027211 */ /* 0x000fe400008f0eff */
[----:B------:R-:W-:Y:S02]  /*127d0*/  IADD3 R5, P1, R3, R0, RZ ;  /* 0x0000000003057210 */ /* 0x000fe40007f3e0ff */
[----:B------:R-:W-:Y:S02]  /*127e0*/  @P0 IADD3 R4, -R19, RZ, RZ ;  /* 0x000000ff13040210 */ /* 0x000fe40007ffe1ff */
[----:B------:R-:W-:-:S02]  /*127f0*/  LEA.HI.X.SX32 R3, R3, R2, 0x1, P1 ;  /* 0x0000000203037211 */ /* 0x000fc400008f0eff */
[----:B------:R-:W-:Y:S01]  /*12800*/  LEA R28, P1, R5, R28, 0x1 ;  /* 0x0000001c051c7211 */ /* 0x000fe200078208ff */
[----:B-1----:R-:W-:-:S03]  /*12810*/  IMAD.WIDE R20, R4, 0x2, R6 ;  /* 0x0000000204147825 */ /* 0x002fc600078e0206 */
        /* <DEDUP_REMOVED lines=12> */
[----:B---3--:R-:W-:Y:S02]  /*128e0*/  HADD2.F32 R0, -RZ, R4.H0_H0 ;  /* 0x20000004ff007230 */ /* 0x008fe40000004100 */
        /* <DEDUP_REMOVED lines=9> */
[----:B------:R-:W-:Y:S02]  /*12980*/  HADD2.F32 R6, -RZ, R7.H0_H0 ;  /* 0x20000007ff067230 */ /* 0x000fe40000004100 */
[----:B------:R-:W-:Y:S01]  /*12990*/  @!P0 FADD.FTZ R3, -R3, -RZ ;  /* 0x800000ff03038221 */ /* 0x000fe20000010100 */
[----:B------:R-:W-:-:S02]  /*129a0*/  HADD2.F32 R20, -RZ, R21.H1_H1 ;  /* 0x30000015ff147230 */ /* 0x000fc40000004100 */
[----:B------:R-:W-:Y:S01]  /*129b0*/  FMUL.FTZ R25, R25, R2 ;  /* 0x0000000219197220 */ /* 0x000fe20000410000 */
[----:B------:R-:W-:Y:S02]  /*129c0*/  HADD2.F32 R7, -RZ, R7.H1_H1 ;  /* 0x30000007ff077230 */ /* 0x000fe40000004100 */
[----:B------:R-:W-:Y:S01]  /*129d0*/  @!P0 FADD.FTZ R6, -R6, -RZ ;  /* 0x800000ff06068221 */ /* 0x000fe20000010100 */
[----:B------:R-:W-:Y:S02]  /*129e0*/  HADD2.F32 R4, -RZ, R4.H1_H1 ;  /* 0x30000004ff047230 */ /* 0x000fe40000004100 */
[----:B------:R-:W-:Y:S01]  /*129f0*/  FMUL.FTZ R20, R20, R5 ;  /* 0x0000000514147220 */ /* 0x000fe20000410000 */
[----:B------:R-:W-:Y:S02]  /*12a00*/  HADD2.F32 R2, -RZ, R22.H0_H0 ;  /* 0x20000016ff027230 */ /* 0x000fe40000004100 */
[----:B------:R-:W-:Y:S01]  /*12a10*/  @!P0 FADD.FTZ R7, -R7, -RZ ;  /* 0x800000ff07078221 */ /* 0x000fe20000010100 */
[----:B------:R-:W-:-:S02]  /*12a20*/  HADD2.F32 R0, -RZ, R23.H1_H1 ;  /* 0x30000017ff007230 */ /* 0x000fc40000004100 */
[----:B------:R-:W-:Y:S01]  /*12a30*/  @!P0 FADD.FTZ R4, -R4, -RZ ;  /* 0x800000ff04048221 */ /* 0x000fe20000010100 */
[----:B------:R-:W-:Y:S02]  /*12a40*/  HADD2.F32 R5, -RZ, R23.H0_H0 ;  /* 0x20000017ff057230 */ /* 0x000fe40000004100 */
[----:B------:R-:W-:Y:S01]  /*12a50*/  FMUL.FTZ R3, R2, R3 ;  /* 0x0000000302037220 */ /* 0x000fe20000410000 */
[----:B------:R-:W-:Y:S02]  /*12a60*/  HADD2.F32 R21, -RZ, R22.H1_H1 ;  /* 0x30000016ff157230 */ /* 0x000fe40000004100 */
[----:B------:R-:W-:Y:S01]  /*12a70*/  FMUL.FTZ R7, R0, R7 ;  /* 0x0000000700077220 */ /* 0x000fe20000410000 */
[----:B------:R-:W-:Y:S01]  /*12a80*/  FMUL.FTZ R27, R27, R4 ;  /* 0x000000041b1b7220 */ /* 0x000fe20000410000 */
[----:B------:R-:W-:Y:S01]  /*12a90*/  FMUL.FTZ R6, R5, R6 ;  /* 0x0000000605067220 */ /* 0x000fe20000410000 */
[----:B-----5:R-:W-:Y:S02]  /*12aa0*/  HADD2.F32 R0, -RZ, R12.H0_H0 ;  /* 0x2000000cff007230 */ /* 0x020fe40000004100 */
[----:B------:R-:W-:Y:S01]  /*12ab0*/  @!P0 FADD.FTZ R18, -R18, -RZ ;  /* 0x800000ff12128221 */ /* 0x000fe20000010100 */
[----:B----4-:R-:W-:-:S02]  /*12ac0*/  HADD2.F32 R2, -RZ, R8.H0_H0 ;  /* 0x20000008ff027230 */ /* 0x010fc40000004100 */
[----:B------:R-:W-:Y:S02]  /*12ad0*/  HADD2.F32 R12, -RZ, R12.H1_H1 ;  /* 0x3000000cff0c7230 */ /* 0x000fe40000004100 */
[----:B------:R-:W-:Y:S01]  /*12ae0*/  FMUL.FTZ R18, R21, R18 ;  /* 0x0000001215127220 */ /* 0x000fe20000410000 */
[----:B------:R-:W-:Y:S02]  /*12af0*/  HADD2.F32 R4, -RZ, R13.H0_H0 ;  /* 0x2000000dff047230 */ /* 0x000fe40000004100 */
[----:B------:R-:W-:Y:S01]  /*12b00*/  FFMA.FTZ R0, R0, R2, R19 ;  /* 0x0000000200007223 */ /* 0x000fe20000010013 */
[----:B------:R-:W-:Y:S02]  /*12b10*/  HADD2.F32 R8, -RZ, R8.H1_H1 ;  /* 0x30000008ff087230 */ /* 0x000fe40000004100 */
[----:B------:R-:W-:Y:S02]  /*12b20*/  HADD2.F32 R5, -RZ, R9.H0_H0 ;  /* 0x20000009ff057230 */ /* 0x000fe40000004100 */
[----:B------:R-:W-:-:S02]  /*12b30*/  HADD2.F32 R22, -RZ, R10.H0_H0 ;  /* 0x2000000aff167230 */ /* 0x000fc40000004100 */
[----:B------:R-:W-:Y:S01]  /*12b40*/  FFMA.FTZ R27, R12, R8, R27 ;  /* 0x000000080c1b7223 */ /* 0x000fe2000001001b */
[----:B------:R-:W-:Y:S02]  /*12b50*/  HADD2.F32 R23, -RZ, R10.H1_H1 ;  /* 0x3000000aff177230 */ /* 0x000fe40000004100 */
[----:B------:R-:W-:Y:S01]  /*12b60*/  FFMA.FTZ R4, R4, R5, R25 ;  /* 0x0000000504047223 */ /* 0x000fe20000010019 */
[--C-:B------:R-:W-:Y:S02]  /*12b70*/  HADD2.F32 R21, -RZ, R11.reuse.H0_H0 ;  /* 0x2000000bff157230 */ /* 0x100fe40000004100 */
[----:B------:R-:W-:Y:S01]  /*12b80*/  HADD2.F32 R10, -RZ, R11.H1_H1 ;  /* 0x3000000bff0a7230 */ /* 0x000fe20000004100 */
[----:B------:R-:W-:Y:S01]  /*12b90*/  F2FP.F16.F32.PACK_AB R12, R27, R0 ;  /* 0x000000001b0c723e */ /* 0x000fe200000000ff */
[----:B------:R-:W-:Y:S02]  /*12ba0*/  HADD2.F32 R9, -RZ, R9.H1_H1 ;  /* 0x30000009ff097230 */ /* 0x000fe40000004100 */
[----:B------:R-:W-:-:S02]  /*12bb0*/  HADD2.F32 R13, -RZ, R13.H1_H1 ;  /* 0x3000000dff0d7230 */ /* 0x000fc40000004100 */
[--C-:B------:R-:W-:Y:S02]  /*12bc0*/  HADD2.F32 R2, -RZ, R14.reuse.H0_H0 ;  /* 0x2000000eff027230 */ /* 0x100fe40000004100 */
[--C-:B------:R-:W-:Y:S02]  /*12bd0*/  HADD2.F32 R5, -RZ, R15.reuse.H0_H0 ;  /* 0x2000000fff057230 */ /* 0x100fe40000004100 */
[----:B------:R-:W-:Y:S01]  /*12be0*/  FFMA.FTZ R9, R13, R9, R20 ;  /* 0x000000090d097223 */ /* 0x000fe20000010014 */
[----:B------:R-:W-:Y:S02]  /*12bf0*/  HADD2.F32 R8, -RZ, R15.H1_H1 ;  /* 0x3000000fff087230 */ /* 0x000fe40000004100 */
[----:B------:R-:W-:Y:S01]  /*12c00*/  FFMA.FTZ R2, R2, R22, R3 ;  /* 0x0000001602027223 */ /* 0x000fe20000010003 */
[----:B------:R-:W-:Y:S02]  /*12c10*/  HADD2.F32 R11, -RZ, R14.H1_H1 ;  /* 0x3000000eff0b7230 */ /* 0x000fe40000004100 */
[----:B------:R-:W-:Y:S01]  /*12c20*/  FFMA.FTZ R5, R5, R21, R6 ;  /* 0x0000001505057223 */ /* 0x000fe20000010006 */
[----:B------:R-:W-:Y:S01]  /*12c30*/  F2FP.F16.F32.PACK_AB R13, R9, R4 ;  /* 0x00000004090d723e */ /* 0x000fe200000000ff */
[----:B------:R-:W-:Y:S01]  /*12c40*/  FFMA.FTZ R8, R8, R10, R7 ;  /* 0x0000000a08087223 */ /* 0x000fe20000010007 */
[----:B------:R-:W-:-:S04]  /*12c50*/  FFMA.FTZ R11, R11, R23, R18 ;  /* 0x000000170b0b7223 */ /* 0x000fc80000010012 */
[----:B------:R-:W-:Y:S02]  /*12c60*/  F2FP.F16.F32.PACK_AB R15, R8, R5 ;  /* 0x00000005080f723e */ /* 0x000fe400000000ff */
[----:B------:R-:W-:Y:S02]  /*12c70*/  F2FP.F16.F32.PACK_AB R14, R11, R2 ;  /* 0x000000020b0e723e */ /* 0x000fe400000000ff */
.L_x_7342:
[----:B------:R-:W-:Y:S05]  /*12c80*/  BSYNC B0 ;  /* 0x0000000000007941 */ /* 0x000fea0003800000 */
.L_x_7341:
[----:B-----5:R1:W-:Y:S01]  /*12c90*/  STS.128 [R219+0x5800], R12 ;  /* 0x0058000cdb007388 */ /* 0x0203e20000000c00 */
[----:B------:R-:W-:Y:S05]  /*12ca0*/  BRA `(.L_x_7286) ;  /* 0x0000000400e07947 */ /* 0x000fea0003800000 */
.L_x_7248:
[----:B------:R-:W-:Y:S01]  /*12cb0*/  IMAD.IADD R3, R216, 0x1, -R67 ;  /* 0x00000001d8037824 */ /* 0x000fe200078e0a43 */
[----:B------:R-:W-:Y:S01]  /*12cc0*/  BSSY B0, `(.L_x_7343) ;  /* 0x0000022000007945 */ /* 0x000fe20003800000 */
[----:B------:R-:W-:Y:S01]  /*12cd0*/  VIADD R24, R154, 0x10 ;  /* 0x000000109a187836 */ /* 0x000fe20000000000 */
[----:B------:R-:W-:Y:S01]  /*12ce0*/  ISETP.GE.AND P1, PT, R10, R151, PT ;  /* 0x000000970a00720c */ /* 0x000fe20003f26270 */
[C---:B------:R-:W-:Y:S01]  /*12cf0*/  VIADD R32, R154.reuse, 0x20 ;  /* 0x000000209a207836 */ /* 0x040fe20000000000 */
[CC--:B------:R-:W-:Y:S01]  /*12d00*/  ISETP.GE.AND P2, PT, R154.reuse, R3.reuse, PT ;  /* 0x000000039a00720c */ /* 0x0c0fe20003f46270 */
[----:B------:R-:W-:Y:S01]  /*12d10*/  VIADD R34, R154, 0x30 ;  /* 0x000000309a227836 */ /* 0x000fe20000000000 */
[-C--:B------:R-:W-:Y:S02]  /*12d20*/  ISETP.GE.AND P6, PT, R24, R3.reuse, PT ;  /* 0x000000031800720c */ /* 0x080fe40003fc6270 */
[-C--:B------:R-:W-:Y:S02]  /*12d30*/  ISETP.GE.AND P5, PT, R32, R3.reuse, PT ;  /* 0x000000032000720c */ /* 0x080fe40003fa6270 */
[----:B------:R-:W-:-:S02]  /*12d40*/  ISETP.GE.AND P4, PT, R34, R3, PT ;  /* 0x000000032200720c */ /* 0x000fc40003f86270 */
[----:B------:R-:W-:-:S05]  /*12d50*/  ISETP.GE.AND P0, PT, R11, R151, PT ;  /* 0x000000970b00720c */ /* 0x000fca0003f06270 */
[----:B------:R-:W-:Y:S08]  /*12d60*/  @P2 BRA `(.L_x_7344) ;  /* 0x00000000005c2947 */ /* 0x000ff00003800000 */
[----:B------:R-:W-:-:S13]  /*12d70*/  ISETP.GE.AND P3, PT, R14, R151, PT ;  /* 0x000000970e00720c */ /* 0x000fda0003f66270 */
[CC--:B-----5:R-:W-:Y:S01]  /*12d80*/  @!P3 LEA R8, P2, R164.reuse, R170.reuse, 0x1 ;  /* 0x000000aaa408b211 */ /* 0x0e0fe200078408ff */
[----:B------:R1:W-:Y:S03]  /*12d90*/  @P3 STS.128 [R219], RZ ;  /* 0x000000ffdb003388 */ /* 0x0003e60000000c00 */
[C---:B------:R-:W-:Y:S02]  /*12da0*/  @!P3 LEA.HI.X R9, R164.reuse, R171, R167, 0x1, P2 ;  /* 0x000000aba409b211 */ /* 0x040fe400010f0ca7 */
[----:B------:R-:W-:-:S03]  /*12db0*/  @!P0 LEA R2, P2, R164, R170, 0x1 ;  /* 0x000000aaa4028211 */ /* 0x000fc600078408ff */
        /* <DEDUP_REMOVED lines=18> */
.L_x_7344:
[----:B------:R-:W-:Y:S05]  /*12ee0*/  BSYNC B0 ;  /* 0x0000000000007941 */ /* 0x000fea0003800000 */
.L_x_7343:
[----:B------:R-:W-:Y:S04]  /*12ef0*/  BSSY B0, `(.L_x_7345) ;  /* 0x000001b000007945 */ /* 0x000fe80003800000 */
[----:B------:R-:W-:Y:S05]  /*12f00*/  @P6 BRA `(.L_x_7346) ;  /* 0x0000000000646947 */ /* 0x000fea0003800000 */
[----:B------:R-:W-:Y:S02]  /*12f10*/  ISETP.GE.AND P3, PT, R14, R151, PT ;  /* 0x000000970e00720c */ /* 0x000fe40003f66270 */
[----:B------:R-:W-:-:S05]  /*12f20*/  IADD3 R7, P2, R7, R164, RZ ;  /* 0x000000a407077210 */ /* 0x000fca0007f5e0ff */
[----:B------:R-:W-:Y:S01]  /*12f30*/  IMAD.X R5, R5, 0x1, R167, P2 ;  /* 0x0000000105057824 */ /* 0x000fe200010e06a7 */
[----:B-12--5:R-:W-:-:S04]  /*12f40*/  @!P0 LEA R2, P2, R7, R170, 0x1 ;  /* 0x000000aa07028211 */ /* 0x026fc800078408ff */
[C---:B------:R-:W-:Y:S01]  /*12f50*/  @!P0 LEA.HI.X R3, R7.reuse, R171, R5, 0x1, P2 ;  /* 0x000000ab07038211 */ /* 0x040fe200010f0c05 */
[----:B------:R3:W-:Y:S01]  /*12f60*/  @P3 STS.128 [R219+0x800], RZ ;  /* 0x000800ffdb003388 */ /* 0x0007e20000000c00 */
[----:B------:R-:W-:-:S04]  /*12f70*/  @!P3 LEA R8, P6, R7, R170, 0x1 ;  /* 0x000000aa0708b211 */ /* 0x000fc800078c08ff */
        /* <DEDUP_REMOVED lines=12> */
[----:B---3--:R-:W-:-:S04]  /*13040*/  LEA R2, P2, R7, R170, 0x1 ;  /* 0x000000aa07027211 */ /* 0x008fc800078408ff */
[----:B------:R-:W-:-:S05]  /*13050*/  LEA.HI.X R3, R7, R171, R5, 0x1, P2 ;  /* 0x000000ab07037211 */ /* 0x000fca00010f0c05 */
[----:B------:R-:W-:Y:S01]  /*13060*/  @!PT LDS RZ, [RZ] ;  /* 0x00000000fffff984 */ /* 0x000fe20000000800 */
[----:B------:R-:W-:Y:S01]  /*13070*/  @!PT LDS RZ, [RZ] ;  /* 0x00000000fffff984 */ /* 0x000fe20000000800 */
[----:B------:R-:W-:Y:S01]  /*13080*/  @!PT LDS RZ, [RZ] ;  /* 0x00000000fffff984 */ /* 0x000fe20000000800 */
[----:B------:R4:W-:Y:S04]  /*13090*/  LDGSTS.E.BYPASS.LTC128B.128 [R219+0x4800], desc[UR6][R2.64+0x100] ;  /* 0x0480010002db7fae */ /* 0x0009e8000b901d46 */
.L_x_7346:
[----:B------:R-:W-:Y:S05]  /*130a0*/  BSYNC B0 ;  /* 0x0000000000007941 */ /* 0x000fea0003800000 */
.L_x_7345:
[----:B------:R-:W-:Y:S04]  /*130b0*/  BSSY B0, `(.L_x_7347) ;  /* 0x000001b000007945 */ /* 0x000fe80003800000 */
[----:B------:R-:W-:Y:S05]  /*130c0*/  @P5 BRA `(.L_x_7348) ;  /* 0x0000000000645947 */ /* 0x000fea0003800000 */
[----:B------:R-:W-:Y:S02]  /*130d0*/  ISETP.GE.AND P3, PT, R14, R151, PT ;  /* 0x000000970e00720c */ /* 0x000fe40003f66270 */
[----:B------:R-:W-:-:S04]  /*130e0*/  LEA R5, P2, R168, R164, 0x5 ;  /* 0x000000a4a8057211 */ /* 0x000fc800078428ff */
[----:B-1234-:R-:W-:Y:S02]  /*130f0*/  LEA.HI.X R3, R168, R167, R169, 0x5, P2 ;  /* 0x000000a7a8037211 */ /* 0x01efe400010f2ca9 */
[----:B-----5:R-:W-:-:S04]  /*13100*/  @!P0 LEA R6, P2, R5, R170, 0x1 ;  /* 0x000000aa05068211 */ /* 0x020fc800078408ff */
        /* <DEDUP_REMOVED lines=21> */
.L_x_7348:
[----:B------:R-:W-:Y:S05]  /*13260*/  BSYNC B0 ;  /* 0x0000000000007941 */ /* 0x000fea0003800000 */
.L_x_7347:
[----:B------:R-:W-:Y:S05]  /*13270*/  @P4 BRA `(.L_x_7286) ;  /* 0x00000000006c4947 */ /* 0x000fea0003800000 */
[----:B------:R-:W-:Y:S01]  /*13280*/  ISETP.GE.AND P3, PT, R14, R151, PT ;  /* 0x000000970e00720c */ /* 0x000fe20003f66270 */
[----:B------:R-:W-:Y:S02]  /*13290*/  IMAD.MOV.U32 R165, RZ, RZ, R167 ;  /* 0x000000ffffa57224 */ /* 0x000fe400078e00a7 */
[----:B------:R-:W-:Y:S02]  /*132a0*/  IMAD R0, R169, 0x30, RZ ;  /* 0x00000030a9007824 */ /* 0x000fe400078e02ff */
[----:B------:R-:W-:-:S04]  /*132b0*/  IMAD.WIDE.U32 R168, R168, 0x30, R164 ;  /* 0x00000030a8a87825 */ /* 0x000fc800078e00a4 */
[----:B-1234-:R-:W-:Y:S01]  /*132c0*/  IMAD.IADD R3, R0, 0x1, R169 ;  /* 0x0000000100037824 */ /* 0x01efe200078e02a9 */
[----:B-----5:R-:W-:-:S03]  /*132d0*/  @!P0 LEA R4, P2, R168, R170, 0x1 ;  /* 0x000000aaa8048211 */ /* 0x020fc600078408ff */
[C---:B------:R-:W-:Y:S01]  /*132e0*/  @!P3 LEA R6, P4, R168.reuse, R170, 0x1 ;  /* 0x000000aaa806b211 */ /* 0x040fe200078808ff */
[----:B------:R1:W-:Y:S01]  /*132f0*/  @P3 STS.128 [R219+0x1800], RZ ;  /* 0x001800ffdb003388 */ /* 0x0003e20000000c00 */
[CCC-:B------:R-:W-:Y:S02]  /*13300*/  @!P0 LEA.HI.X R5, R168.reuse, R171.reuse, R3.reuse, 0x1, P2 ;  /* 0x000000aba8058211 */ /* 0x1c0fe400010f0c03 */
        /* <DEDUP_REMOVED lines=18> */
.L_x_7286:
[----:B------:R-:W-:Y:S05]  /*13430*/  BSYNC B3 ;  /* 0x0000000000037941 */ /* 0x000fea0003800000 */
.L_x_7247:
[----:B------:R-:W-:Y:S01]  /*13440*/  VIADD R222, R134, 0xffffffff ;  /* 0xffffffff86de7836 */ /* 0x000fe20000000000 */
[----:B------:R-:W-:Y:S01]  /*13450*/  BSSY B0, `(.L_x_7349) ;  /* 0x000001c000007945 */ /* 0x000fe20003800000 */
[----:B------:R-:W-:-:S03]  /*13460*/  LOP3.LUT R223, R149, 0xff, RZ, 0xc0, !PT ;  /* 0x000000ff95df7812 */ /* 0x000fc600078ec0ff */
[----:B-1234-:R-:W-:-:S05]  /*13470*/  SHF.L.U32 R2, R222, 0x6, RZ ;  /* 0x00000006de027819 */ /* 0x01efca00000006ff */
[----:B------:R-:W-:-:S05]  /*13480*/  IMAD.IADD R5, R69, 0x1, -R2 ;  /* 0x0000000145057824 */ /* 0x000fca00078e0a02 */
        /* <DEDUP_REMOVED lines=23> */
.L_x_7351:
[----:B------:R3:W-:Y:S02]  /*13600*/  STS.128 [R219+0xa000], RZ ;  /* 0x00a000ffdb007388 */ /* 0x0007e40000000c00 */
.L_x_7350:
[----:B------:R-:W-:Y:S05]  /*13610*/  BSYNC B0 ;  /* 0x0000000000007941 */ /* 0x000fea0003800000 */
.L_x_7349:
        /* <DEDUP_REMOVED lines=8> */
[----:B------:R-:W-:Y:S02]  /*136a0*/  @P0 LEA R8, P2, R7, R162, 0x1 ;  /* 0x000000a207080211 */ /* 0x000fe400078408ff */
[----:B------:R-:W-:Y:S02]  /*136b0*/  @!P1 LEA R10, P3, R209, R212, 0x1 ;  /* 0x000000d4d10a9211 */ /* 0x000fe400078608ff */
[----:B------:R-:W-:Y:S02]  /*136c0*/  @P0 LEA.HI.X R9, R7, R163, R3, 0x1, P2 ;  /* 0x000000a307090211 */ /* 0x000fe400010f0c03 */
        /* <DEDUP_REMOVED lines=20> */
.L_x_7354:
[----:B------:R4:W-:Y:S02]  /*13810*/  STS.128 [R219+0xa800], RZ ;  /* 0x00a800ffdb007388 */ /* 0x0009e40000000c00 */
.L_x_7353:
[----:B------:R-:W-:Y:S05]  /*13820*/  BSYNC B0 ;  /* 0x0000000000007941 */ /* 0x000fea0003800000 */
.L_x_7352:
[----:B------:R-:W-:Y:S01]  /*13830*/  ISETP.GE.AND P0, PT, R32, R5, PT ;  /* 0x000000052000720c */ /* 0x000fe20003f06270 */
[----:B------:R-:W-:-:S12]  /*13840*/  BSSY B0, `(.L_x_7355) ;  /* 0x0000021000007945 */ /* 0x000fd80003800000 */
[----:B------:R-:W-:Y:S05]  /*13850*/  @P0 BRA `(.L_x_7356) ;  /* 0x00000000007c0947 */ /* 0x000fea0003800000 */
[C---:B------:R-:W-:Y:S02]  /*13860*/  LOP3.LUT R0, R223.reuse, 0x1, RZ, 0xc0, !PT ;  /* 0x00000001df007812 */ /* 0x040fe400078ec0ff */
[----:B------:R-:W-:Y:S02]  /*13870*/  LOP3.LUT P0, RZ, R223, 0x2, RZ, 0xc0, !PT ;  /* 0x00000002dfff7812 */ /* 0x000fe4000780c0ff */
[----:B------:R-:W-:Y:S01]  /*13880*/  ISETP.NE.U32.AND P1, PT, R0, 0x1, PT ;  /* 0x000000010000780c */ /* 0x000fe20003f25070 */
[C---:B------:R-:W-:Y:S01]  /*13890*/  IMAD.SHL.U32 R0, R60.reuse, 0x20, RZ ;  /* 0x000000203c007824 */ /* 0x040fe200078e00ff */
[C---:B-1----:R-:W-:Y:S02]  /*138a0*/  LEA R9, P2, R60.reuse, R158, 0x5 ;  /* 0x0000009e3c097211 */ /* 0x042fe400078428ff */
[C-C-:B------:R-:W-:Y:S02]  /*138b0*/  SHF.L.U64.HI R3, R60.reuse, 0x5, R61.reuse ;  /* 0x000000053c037819 */ /* 0x140fe4000001023d */
[----:B----4-:R-:W-:-:S05]  /*138c0*/  LEA.HI.X R7, R60, R161, R61, 0x5, P2 ;  /* 0x000000a13c077211 */ /* 0x010fca00010f2c3d */
[C---:B------:R-:W-:Y:S02]  /*138d0*/  @P0 LEA R10, P2, R9.reuse, R162, 0x1 ;  /* 0x000000a2090a0211 */ /* 0x040fe400078408ff */
[C---:B------:R-:W-:Y:S02]  /*138e0*/  @!P1 LEA R12, P3, R0.reuse, R212, 0x1 ;  /* 0x000000d4000c9211 */ /* 0x040fe400078608ff */
        /* <DEDUP_REMOVED lines=21> */
.L_x_7357:
[----:B------:R4:W-:Y:S02]  /*13a40*/  STS.128 [R219+0xb000], RZ ;  /* 0x00b000ffdb007388 */ /* 0x0009e40000000c00 */
.L_x_7356:
[----:B------:R-:W-:Y:S05]  /*13a50*/  BSYNC B0 ;  /* 0x0000000000007941 */ /* 0x000fea0003800000 */
.L_x_7355:
[----:B------:R-:W-:Y:S01]  /*13a60*/  ISETP.GE.AND P0, PT, R34, R5, PT ;  /* 0x000000052200720c */ /* 0x000fe20003f06270 */
[----:B------:R-:W-:-:S12]  /*13a70*/  BSSY B0, `(.L_x_7358) ;  /* 0x0000020000007945 */ /* 0x000fd80003800000 */
[----:B------:R-:W-:Y:S05]  /*13a80*/  @P0 BRA `(.L_x_7359) ;  /* 0x0000000000780947 */ /* 0x000fea0003800000 */
[C---:B------:R-:W-:Y:S01]  /*13a90*/  LOP3.LUT R0, R223.reuse, 0x1, RZ, 0xc0, !PT ;  /* 0x00000001df007812 */ /* 0x040fe200078ec0ff */
[----:B------:R-:W-:Y:S01]  /*13aa0*/  IMAD.MOV.U32 R160, RZ, RZ, R158 ;  /* 0x000000ffffa07224 */ /* 0x000fe200078e009e */
[----:B------:R-:W-:Y:S02]  /*13ab0*/  LOP3.LUT P2, RZ, R223, 0x2, RZ, 0xc0, !PT ;  /* 0x00000002dfff7812 */ /* 0x000fe4000784c0ff */
[----:B------:R-:W-:Y:S01]  /*13ac0*/  ISETP.NE.U32.AND P3, PT, R0, 0x1, PT ;  /* 0x000000010000780c */ /* 0x000fe20003f65070 */
[----:B------:R-:W-:Y:S01]  /*13ad0*/  IMAD R0, R61, 0x30, RZ ;  /* 0x000000303d007824 */ /* 0x000fe200078e02ff */
[----:B------:R-:W-:Y:S01]  /*13ae0*/  LOP3.LUT P1, RZ, R223, 0x4, RZ, 0xc0, !PT ;  /* 0x00000004dfff7812 */ /* 0x000fe2000782c0ff */
[----:B------:R-:W-:-:S04]  /*13af0*/  IMAD.WIDE.U32 R160, R60, 0x30, R160 ;  /* 0x000000303ca07825 */ /* 0x000fc800078e00a0 */
[----:B------:R-:W-:-:S04]  /*13b00*/  IMAD.IADD R3, R161, 0x1, R0 ;  /* 0x00000001a1037824 */ /* 0x000fc800078e0200 */
[-C--:B-1----:R-:W-:Y:S02]  /*13b10*/  @P2 LEA R8, P4, R160, R162.reuse, 0x1 ;  /* 0x000000a2a0082211 */ /* 0x082fe400078808ff */
[----:B----4-:R-:W-:Y:S02]  /*13b20*/  @!P3 IMAD.WIDE.U32 R6, R60, 0x60, R212 ;  /* 0x000000603c06b825 */ /* 0x010fe400078e00d4 */
[C---:B------:R-:W-:Y:S02]  /*13b30*/  @P1 LEA R10, P0, R160.reuse, R162, 0x1 ;  /* 0x000000a2a00a1211 */ /* 0x040fe400078008ff */
[----:B------:R-:W-:Y:S01]  /*13b40*/  @!P3 IMAD R61, R61, 0x60, RZ ;  /* 0x000000603d3db824 */ /* 0x000fe200078e02ff */
[CCC-:B------:R-:W-:Y:S02]  /*13b50*/  @P2 LEA.HI.X R9, R160.reuse, R163.reuse, R3.reuse, 0x1, P4 ;  /* 0x000000a3a0092211 */ /* 0x1c0fe400020f0c03 */
[----:B------:R-:W-:Y:S01]  /*13b60*/  @P1 LEA.HI.X R11, R160, R163, R3, 0x1, P0 ;  /* 0x000000a3a00b1211 */ /* 0x000fe200000f0c03 */
[----:B------:R-:W-:-:S05]  /*13b70*/  @!P3 IMAD.IADD R7, R61, 0x1, R7 ;  /* 0x000000013d07b824 */ /* 0x000fca00078e0207 */
        /* <DEDUP_REMOVED lines=15> */
.L_x_7359:
[----:B------:R-:W-:Y:S05]  /*13c70*/  BSYNC B0 ;  /* 0x0000000000007941 */ /* 0x000fea0003800000 */
.L_x_7358:
[----:B-1----:R-:W2:Y:S04]  /*13c80*/  LD.E.64 R10, desc[UR6][R16.64+0x1c0] ;  /* 0x0001c006100a7980 */ /* 0x002ea8000c101b00 */
[----:B----4-:R-:W4:Y:S01]  /*13c90*/  LD.E.64 R6, desc[UR6][R16.64+0x1b8] ;  /* 0x0001b80610067980 */ /* 0x010f22000c101b00 */
[----:B------:R-:W-:-:S03]  /*13ca0*/  IMAD.MOV.U32 R152, RZ, RZ, R218 ;  /* 0x000000ffff987224 */ /* 0x000fc600078e00da */
[----:B------:R-:W3:Y:S04]  /*13cb0*/  LD.E R0, desc[UR6][R16.64+0xd8] ;  /* 0x0000d80610007980 */ /* 0x000ee8000c101900 */
[----:B------:R-:W0:Y:S04]  /*13cc0*/  LDGDEPBAR ;  /* 0x00000000000079af */ /* 0x000e280000000000 */
[----:B------:R1:W5:Y:S01]  /*13cd0*/  LD.E R18, desc[UR6][R16.64+0x184] ;  /* 0x0001840610127980 */ /* 0x000362000c101900 */
[----:B--2---:R-:W-:Y:S02]  /*13ce0*/  IMAD R3, R11, R217, RZ ;  /* 0x000000d90b037224 */ /* 0x004fe400078e02ff */
[----:B------:R-:W-:-:S04]  /*13cf0*/  IMAD.WIDE.U32 R8, R217, R10, R152 ;  /* 0x0000000ad9087225 */ /* 0x000fc800078e0098 */
[----:B------:R-:W-:Y:S01]  /*13d00*/  IMAD R3, R10, R66, R3 ;  /* 0x000000420a037224 */ /* 0x000fe200078e0203 */
[----:B----4-:R-:W-:-:S03]  /*13d10*/  LEA R224, P0, R8, R6, 0x2 ;  /* 0x0000000608e07211 */ /* 0x010fc600078010ff */
[----:B------:R-:W-:-:S05]  /*13d20*/  IMAD.IADD R3, R9, 0x1, R3 ;  /* 0x0000000109037824 */ /* 0x000fca00078e0203 */
[----:B------:R-:W-:Y:S02]  /*13d30*/  LEA.HI.X R225, R8, R7, R3, 0x2, P0 ;  /* 0x0000000708e17211 */ /* 0x000fe400000f1403 */
[----:B------:R1:W5:Y:S04]  /*13d40*/  LD.E R3, desc[UR6][R16.64+0x188] ;  /* 0x0001880610037980 */ /* 0x000368000c101900 */
[----:B------:R-:W2:Y:S01]  /*13d50*/  LD.E R224, desc[UR6][R224.64] ;  /* 0x00000006e0e07980 */ /* 0x000ea2000c101900 */
[----:B------:R-:W-:-:S04]  /*13d60*/  DEPBAR.LE SB0, 0x0 ;  /* 0x000080000000791a */ /* 0x000fc80000000000 */
[----:B------:R-:W-:Y:S01]  /*13d70*/  BAR.SYNC.DEFER_BLOCKING 0x0 ;  /* 0x0000000000007b1d */ /* 0x000fe20000010000 */
[----:B------:R-:W-:-:S05]  /*13d80*/  ISETP.GE.AND P0, PT, R154, R5, PT ;  /* 0x000000059a00720c */ /* 0x000fca0003f06270 */
[----:B---3--:R-:W2:Y:S01]  /*13d90*/  MUFU.RCP R7, R0 ;  /* 0x0000000000077308 */ /* 0x008ea20000001000 */
[----:B------:R-:W-:Y:S01]  /*13da0*/  SHF.R.S32.HI R9, RZ, 0x1f, R150 ;  /* 0x0000001fff097819 */ /* 0x000fe20000011496 */
[----:B------:R-:W-:-:S06]  /*13db0*/  IMAD.SHL.U32 R133, R131, 0x2, RZ ;  /* 0x0000000283857824 */ /* 0x000fcc00078e00ff */
[----:B------:R1:W-:Y:S04]  /*13dc0*/  @P0 STS.128 [R219+0xc000], RZ ;  /* 0x00c000ffdb000388 */ /* 0x0003e80000000c00 */
[----:B------:R1:W-:Y:S04]  /*13dd0*/  @P0 STS.128 [R219+0xe000], RZ ;  /* 0x00e000ffdb000388 */ /* 0x0003e80000000c00 */
[----:B------:R1:W-:Y:S01]  /*13de0*/  @P0 STS.128 [R219+0x10000], RZ ;  /* 0x010000ffdb000388 */ /* 0x0003e20000000c00 */
[----:B------:R-:W-:Y:S01]  /*13df0*/  LEA.HI R44, R9, R150, RZ, 0x2 ;  /* 0x00000096092c7211 */ /* 0x000fe200078f10ff */
[----:B------:R-:W-:Y:S01]  /*13e00*/  BSSY B0, `(.L_x_7360) ;  /* 0x000001b000007945 */ /* 0x000fe20003800000 */
[----:B------:R-:W-:-:S02]  /*13e10*/  LOP3.LUT R133, R133, 0x6, RZ, 0xc0, !PT ;  /* 0x0000000685857812 */ /* 0x000fc400078ec0ff */
[----:B------:R-:W-:Y:S01]  /*13e20*/  SHF.R.S32.HI R44, RZ, 0x2, R44 ;  /* 0x00000002ff2c7819 */ /* 0x000fe2000001142c */
[----:B--2---:R-:W-:Y:S01]  /*13e30*/  FMUL.FTZ R224, R224, R7 ;  /* 0x00000007e0e07220 */ /* 0x004fe20000410000 */
        /* <DEDUP_REMOVED lines=22> */
.L_x_7362:
[----:B------:R3:W-:Y:S02]  /*13fa0*/  STS.128 [R219+0x10000], RZ ;  /* 0x010000ffdb007388 */ /* 0x0007e40000000c00 */
.L_x_7361:
[----:B------:R-:W-:Y:S05]  /*13fb0*/  BSYNC B0 ;  /* 0x0000000000007941 */ /* 0x000fea0003800000 */
.L_x_7360:
        /* <DEDUP_REMOVED lines=9> */
[CC--:B-1----:R-:W-:Y:S02]  /*14050*/  @P1 LEA R6, P0, R207.reuse, R156.reuse, 0x1 ;  /* 0x0000009ccf061211 */ /* 0x0c2fe400078008ff */
        /* <DEDUP_REMOVED lines=22> */
.L_x_7365:
[----:B------:R1:W-:Y:S02]  /*141c0*/  STS.128 [R219+0x10800], RZ ;  /* 0x010800ffdb007388 */ /* 0x0003e40000000c00 */
.L_x_7364:
[----:B------:R-:W-:Y:S05]  /*141d0*/  BSYNC B0 ;  /* 0x0000000000007941 */ /* 0x000fea0003800000 */
.L_x_7363:
        /* <DEDUP_REMOVED lines=8> */
[----:B------:R-:W-:Y:S01]  /*14260*/  ISETP.NE.U32.AND P2, PT, R0, 0x1, PT ;  /* 0x000000010000780c */ /* 0x000fe20003f45070 */
[C---:B------:R-:W-:Y:S01]  /*14270*/  IMAD.SHL.U32 R0, R62.reuse, 0x20, RZ ;  /* 0x000000203e007824 */ /* 0x040fe200078e00ff */
[----:B------:R-:W-:-:S09]  /*14280*/  SHF.L.U64.HI R4, R62, 0x5, R63 ;  /* 0x000000053e047819 */ /* 0x000fd2000001023f */
        /* <DEDUP_REMOVED lines=23> */
.L_x_7368:
[----:B------:R1:W-:Y:S02]  /*14400*/  STS.128 [R219+0x11000], RZ ;  /* 0x011000ffdb007388 */ /* 0x0003e40000000c00 */
.L_x_7367:
[----:B------:R-:W-:Y:S05]  /*14410*/  BSYNC B0 ;  /* 0x0000000000007941 */ /* 0x000fea0003800000 */
.L_x_7366:
        /* <DEDUP_REMOVED lines=9> */
[C---:B------:R-:W-:Y:S02]  /*144b0*/  @P1 IMAD R5, R63.reuse, 0x60, RZ ;  /* 0x000000603f051824 */ /* 0x040fe400078e02ff */
[----:B------:R-:W-:Y:S02]  /*144c0*/  @!P0 IMAD R0, R63, 0x60, RZ ;  /* 0x000000603f008824 */ /* 0x000fe400078e02ff */
[----:B-1----:R-:W-:-:S04]  /*144d0*/  @!P0 IMAD.WIDE.U32 R8, R62, 0x60, R156 ;  /* 0x000000603e088825 */ /* 0x002fc800078e009c */
[----:B------:R-:W-:Y:S01]  /*144e0*/  @P1 IMAD.WIDE.U32 R6, R62, 0x60, R156 ;  /* 0x000000603e061825 */ /* 0x000fe200078e009c */
[----:B------:R-:W-:-:S04]  /*144f0*/  @!P0 IADD3 R9, R0, R9, RZ ;  /* 0x0000000900098210 */ /* 0x000fc80007ffe0ff */
[----:B------:R-:W-:Y:S01]  /*14500*/  @P1 IADD3 R5, R5, R7, RZ ;  /* 0x0000000705051210 */ /* 0x000fe20007ffe0ff */
[----:B------:R-:W-:Y:S01]  /*14510*/  @!PT LDS RZ, [RZ] ;  /* 0x00000000fffff984 */ /* 0x000fe20000000800 */
[----:B------:R-:W-:Y:S01]  /*14520*/  @!PT LDS RZ, [RZ] ;  /* 0x00000000fffff984 */ /* 0x000fe20000000800 */
[----:B------:R-:W-:Y:S01]  /*14530*/  @!PT LDS RZ, [RZ] ;  /* 0x00000000fffff984 */ /* 0x000fe20000000800 */
[----:B------:R1:W-:Y:S01]  /*14540*/  @!P0 LDGSTS.E.BYPASS.LTC128B.128 [R219+0xd800], desc[UR6][R8.64] ;  /* 0x0d80000008db8fae */ /* 0x0003e2000b901d46 */
[----:B------:R-:W-:-:S03]  /*14550*/  @P1 MOV R4, R6 ;  /* 0x0000000600041202 */ /* 0x000fc60000000f00 */
[----:B------:R1:W-:Y:S04]  /*14560*/  @P0 STS.128 [R219+0xd800], RZ ;  /* 0x00d800ffdb000388 */ /* 0x0003e80000000c00 */
[----:B------:R-:W-:Y:S01]  /*14570*/  @!PT LDS RZ, [RZ] ;  /* 0x00000000fffff984 */ /* 0x000fe20000000800 */
[----:B------:R-:W-:Y:S01]  /*14580*/  @!PT LDS RZ, [RZ] ;  /* 0x00000000fffff984 */ /* 0x000fe20000000800 */
[----:B------:R-:W-:Y:S01]  /*14590*/  @!PT LDS RZ, [RZ] ;  /* 0x00000000fffff984 */ /* 0x000fe20000000800 */
[----:B------:R1:W-:Y:S04]  /*145a0*/  @P1 LDGSTS.E.BYPASS.LTC128B.128 [R219+0xf800], desc[UR6][R4.64+0x80] ;  /* 0x0f80008004db1fae */ /* 0x0003e8000b901d46 */
[----:B------:R1:W-:Y:S01]  /*145b0*/  @!P1 STS.128 [R219+0xf800], RZ ;  /* 0x00f800ffdb009388 */ /* 0x0003e20000000c00 */
[----:B------:R-:W-:Y:S05]  /*145c0*/  @!P2 BRA `(.L_x_7371) ;  /* 0x000000000020a947 */ /* 0x000fea0003800000 */
[----:B------:R-:W-:Y:S02]  /*145d0*/  IMAD R63, R63, 0x60, RZ ;  /* 0x000000603f3f7824 */ /* 0x000fe400078e02ff */
[----:B-1----:R-:W-:-:S05]  /*145e0*/  IMAD.WIDE.U32 R4, R62, 0x60, R156 ;  /* 0x000000603e047825 */ /* 0x002fca00078e009c */
[----:B------:R-:W-:-:S05]  /*145f0*/  IADD3 R5, R63, R5, RZ ;  /* 0x000000053f057210 */ /* 0x000fca0007ffe0ff */
[----:B------:R-:W-:Y:S01]  /*14600*/  @!PT LDS RZ, [RZ] ;  /* 0x00000000fffff984 */ /* 0x000fe20000000800 */
[----:B------:R-:W-:Y:S01]  /*14610*/  @!PT LDS RZ, [RZ] ;  /* 0x00000000fffff984 */ /* 0x000fe20000000800 */
[----:B------:R-:W-:Y:S01]  /*14620*/  @!PT LDS RZ, [RZ] ;  /* 0x00000000fffff984 */ /* 0x000fe20000000800 */
[----:B------:R1:W-:Y:S01]  /*14630*/  LDGSTS.E.BYPASS.LTC128B.128 [R219+0x11800], desc[UR6][R4.64+0x100] ;  /* 0x1180010004db7fae */ /* 0x0003e2000b901d46 */
[----:B------:R-:W-:Y:S05]  /*14640*/  BRA `(.L_x_7370) ;  /* 0x0000000000047947 */ /* 0x000fea0003800000 */
.L_x_7371:
[----:B------:R1:W-:Y:S02]  /*14650*/  STS.128 [R219+0x11800], RZ ;  /* 0x011800ffdb007388 */ /* 0x0003e40000000c00 */
.L_x_7370:
[----:B------:R-:W-:Y:S05]  /*14660*/  BSYNC B0 ;  /* 0x0000000000007941 */ /* 0x000fea0003800000 */
.L_x_7369:
[----:B------:R-:W-:Y:S01]  /*14670*/  SHF.L.U32 R0, R58, 0x6, RZ ;  /* 0x000000063a007819 */ /* 0x000fe200000006ff */
[----:B------:R-:W2:Y:S01]  /*14680*/  LD.E R19, desc[UR6][R16.64+0x18c] ;  /* 0x00018c0610137980 */ /* 0x000ea2000c101900 */
[----:B------:R-:W-:Y:S02]  /*14690*/  SHF.L.U32 R154, R154, 0x3, RZ ;  /* 0x000000039a9a7819 */ /* 0x000fe400000006ff */
[----:B-1----:R-:W-:Y:S01]  /*146a0*/  LOP3.LUT R5, R0, 0x1c0, RZ, 0xc0, !PT ;  /* 0x000001c000057812 */ /* 0x002fe200078ec0ff */
[----:B------:R-:W0:Y:S01]  /*146b0*/  LDGDEPBAR ;  /* 0x00000000000079af */ /* 0x000e220000000000 */
[----:B------:R-:W-:Y:S02]  /*146c0*/  LEA R202, R65, R48, 0xa ;  /* 0x0000003041ca7211 */ /* 0x000fe400078e50ff */
[----:B------:R-:W-:Y:S02]  /*146d0*/  LOP3.LUT R154, R5, 0x8, R154, 0xf8, !PT ;  /* 0x00000008059a7812 */ /* 0x000fe400078ef89a */
[----:B------:R-:W-:-:S02]  /*146e0*/  SHF.R.U32.HI R201, RZ, 0x3, R5 ;  /* 0x00000003ffc97819 */ /* 0x000fc40000011605 */
[----:B------:R-:W-:Y:S02]  /*146f0*/  LEA R202, R202, UR4, 0x1 ;  /* 0x00000004caca7c11 */ /* 0x000fe4000f8e08ff */
[----:B------:R-:W-:Y:S02]  /*14700*/  LOP3.LUT R201, R154, R201, RZ, 0x3c, !PT ;  /* 0x000000c99ac97212 */ /* 0x000fe400078e3cff */
[----:B------:R-:W-:Y:S01]  /*14710*/  R2P PR, R58, 0x6 ;  /* 0x000000063a007804 */ /* 0x000fe20000000000 */
[----:B-----5:R-:W-:Y:S01]  /*14720*/  LDSM.16.M88.4 R20, [R202] ;  /* 0x00000000ca14783b */ /* 0x020fe20000000200 */
[----:B------:R-:W-:Y:S02]  /*14730*/  IMAD R200, R49, 0x2, R202 ;  /* 0x0000000231c87824 */ /* 0x000fe400078e02ca */
[----:B------:R-:W-:-:S03]  /*14740*/  IMAD R201, R64, 0x200, R201 ;  /* 0x0000020040c97824 */ /* 0x000fc600078e02c9 */
[----:B------:R-:W-:Y:S02]  /*14750*/  LDSM.16.M88.4 R88, [R200] ;  /* 0x00000000c858783b */ /* 0x000fe40000000200 */
[----:B------:R-:W-:-:S04]  /*14760*/  LEA R201, R201, UR4, 0x1 ;  /* 0x00000004c9c97c11 */ /* 0x000fc8000f8e08ff */
[C---:B------:R-:W-:Y:S01]  /*14770*/  IADD3 R0, R201.reuse, 0x6000, RZ ;  /* 0x00006000c9007810 */ /* 0x040fe20007ffe0ff */
[----:B------:R-:W1:Y:S01]  /*14780*/  LDSM.16.M88.4 R28, [R201+0x6000] ;  /* 0x00600000c91c783b */ /* 0x000e620000000200 */
[----:B------:R-:W-:Y:S02]  /*14790*/  IADD3 R199, R201, 0x6020, RZ ;  /* 0x00006020c9c77810 */ /* 0x000fe40007ffe0ff */
[----:B------:R-:W-:Y:S01]  /*147a0*/  @P1 IADD3 R199, R0, -0x20, RZ ;  /* 0xffffffe000c71810 */ /* 0x000fe20007ffe0ff */
[----:B------:R-:W3:Y:S04]  /*147b0*/  LDSM.16.M88.4 R60, [R201+0x7000] ;  /* 0x00700000c93c783b */ /* 0x000ee80000000200 */
[----:B------:R-:W-:Y:S01]  /*147c0*/  LDSM.16.M88.4 R84, [R199] ;  /* 0x00000000c754783b */ /* 0x000fe20000000200 */
[----:B------:R-:W-:-:S03]  /*147d0*/  MOV R0, 0x40 ;  /* 0x0000004000007802 */ /* 0x000fc60000000f00 */
[----:B------:R-:W4:Y:S01]  /*147e0*/  LDSM.16.M88.4 R76, [R201+0x6800] ;  /* 0x00680000c94c783b */ /* 0x000f220000000200 */
[----:B------:R-:W-:Y:S01]  /*147f0*/  SEL R0, R0, 0xffffffc0, !P2 ;  /* 0xffffffc000007807 */ /* 0x000fe20005000000 */
[----:B------:R-:W-:Y:S02]  /*14800*/  IMAD R198, R47, 0x2, R202 ;  /* 0x000000022fc67824 */ /* 0x000fe400078e02ca */
[----:B------:R-:W4:Y:S01]  /*14810*/  LDSM.16.M88.4 R52, [R201+0x7800] ;  /* 0x00780000c934783b */ /* 0x000f220000000200 */
[----:B------:R-:W-:-:S03]  /*14820*/  IADD3 R196, R201, R0, RZ ;  /* 0x00000000c9c47210 */ /* 0x000fc60007ffe0ff */
[----:B------:R-:W-:Y:S04]  /*14830*/  LDSM.16.M88.4 R92, [R198] ;  /* 0x00000000c65c783b */ /* 0x000fe80000000200 */
[----:B------:R-:W4:Y:S04]  /*14840*/  LDSM.16.M88.4 R80, [R196+0x6000] ;  /* 0x00600000c450783b */ /* 0x000f280000000200 */
[----:B------:R-:W4:Y:S04]  /*14850*/  LDSM.16.M88.4 R32, [R199+0x1000] ;  /* 0x00100000c720783b */ /* 0x000f280000000200 */
[----:B------:R-:W4:Y:S01]  /*14860*/  LDSM.16.M88.4 R36, [R199+0x800] ;  /* 0x00080000c724783b */ /* 0x000f220000000200 */
[----:B-1----:R-:W-:Y:S01]  /*14870*/  HMMA.16816.F32 R12, R20, R28, RZ ;  /* 0x0000001c140c723c */ /* 0x002fe200000018ff */
[----:B------:R-:W-:-:S02]  /*14880*/  LEA R197, R47, R200, 0x1 ;  /* 0x000000c82fc57211 */ /* 0x000fc400078e08ff */
[----:B------:R-:W-:Y:S01]  /*14890*/  LDSM.16.M88.4 R56, [R199+0x1800] ;  /* 0x00180000c738783b */ /* 0x000fe20000000200 */
[----:B------:R-:W-:Y:S02]  /*148a0*/  IADD3 R192, R0, R199, RZ ;  /* 0x000000c700c07210 */ /* 0x000fe40007ffe0ff */
[C---:B---3--:R-:W-:Y:S01]  /*148b0*/  HMMA.16816.F32 R72, R20.reuse, R60, RZ ;  /* 0x0000003c1448723c */ /* 0x048fe200000018ff */
[----:B------:R-:W-:Y:S04]  /*148c0*/  LDSM.16.M88.4 R24, [R197] ;  /* 0x00000000c518783b */ /* 0x000fe80000000200 */
[----:B------:R-:W1:Y:S01]  /*148d0*/  LDSM.16.M88.4 R104, [R192] ;  /* 0x00000000c068783b */ /* 0x000e620000000200 */
[C---:B------:R-:W-:Y:S03]  /*148e0*/  HMMA.16816.F32 R28, R20.reuse, R30, RZ ;  /* 0x0000001e141c723c */ /* 0x040fe600000018ff */
[----:B------:R-:W3:Y:S03]  /*148f0*/  LDSM.16.M88.4 R4, [R196+0x7000] ;  /* 0x00700000c404783b */ /* 0x000ee60000000200 */
[----:B----4-:R-:W-:Y:S01]  /*14900*/  HMMA.16816.F32 R40, R20, R76, RZ ;  /* 0x0000004c1428723c */ /* 0x010fe200000018ff */
[----:B------:R-:W4:Y:S04]  /*14910*/  LDSM.16.M88.4 R8, [R196+0x6800] ;  /* 0x00680000c408783b */ /* 0x000f280000000200 */
[----:B------:R-:W-:Y:S01]  /*14920*/  LDSM.16.M88.4 R100, [R196+0x7800] ;  /* 0x00780000c464783b */ /* 0x000fe20000000200 */
[----:B------:R-:W-:Y:S03]  /*14930*/  HMMA.16816.F32 R12, R88, R84, R12 ;  /* 0x00000054580c723c */ /* 0x000fe6000000180c */
[----:B------:R-:W-:Y:S03]  /*14940*/  LDSM.16.M88.4 R112, [R199+0x4000] ;  /* 0x00400000c770783b */ /* 0x000fe60000000200 */
[C---:B------:R-:W-:Y:S01]  /*14950*/  HMMA.16816.F32 R60, R20.reuse, R62, RZ ;  /* 0x0000003e143c723c */ /* 0x040fe200000018ff */
[----:B------:R-:W-:Y:S04]  /*14960*/  LDSM.16.M88.4 R108, [R196+0x9000] ;  /* 0x00900000c46c783b */ /* 0x000fe80000000200 */
[----:B------:R-:W-:Y:S01]  /*14970*/  LDSM.16.M88.4 R116, [R192+0x2800] ;  /* 0x00280000c074783b */ /* 0x000fe20000000200 */
        /* <DEDUP_REMOVED lines=23> */
[C---:B----4-:R-:W-:Y:S06]  /*14af0*/  HMMA.16816.F32 R40, R92.reuse, R8, R40 ;  /* 0x000000085c28723c */ /* 0x050fec0000001828 */
[----:B------:R-:W-:Y:S01]  /*14b00*/  HMMA.16816.F32 R76, R92, R10, R76 ;  /* 0x0000000a5c4c723c */ /* 0x000fe2000000184c */
[----:B------:R-:W3:Y:S05]  /*14b10*/  LDSM.16.M88.4 R8, [R201+0x8800] ;  /* 0x00880000c908783b */ /* 0x000eea0000000200 */
[----:B------:R-:W-:Y:S06]  /*14b20*/  HMMA.16816.F32 R12, R32, R84, R12 ;  /* 0x00000054200c723c */ /* 0x000fec000000180c */
        /* <DEDUP_REMOVED lines=8> */
[----:B------:R-:W4:Y:S05]  /*14bb0*/  LDSM.16.M88.4 R36, [R196+0x8000] ;  /* 0x00800000c424783b */ /* 0x000f2a0000000200 */
[C---:B------:R-:W-:Y:S06]  /*14bc0*/  HMMA.16816.F32 R40, R24.reuse, R52, R40 ;  /* 0x000000341828723c */ /* 0x040fec0000001828 */
[----:B------:R-:W-:Y:S01]  /*14bd0*/  HMMA.16816.F32 R76, R24, R54, R76 ;  /* 0x00000036184c723c */ /* 0x000fe2000000184c */
[----:B------:R-:W2:Y:S05]  /*14be0*/  LDSM.16.M88.4 R52, [R201+0x9800] ;  /* 0x00980000c934783b */ /* 0x000eaa0000000200 */
        /* <DEDUP_REMOVED lines=10> */
[----:B----4-:R-:W-:Y:S06]  /*14c90*/  HMMA.16816.F32 R12, R104, R36, R12 ;  /* 0x00000024680c723c */ /* 0x010fec000000180c */
[C---:B------:R-:W-:Y:S06]  /*14ca0*/  HMMA.16816.F32 R72, R32.reuse, R20, R72 ;  /* 0x000000142048723c */ /* 0x040fec0000001848 */
[C---:B------:R-:W-:Y:S01]  /*14cb0*/  HMMA.16816.F32 R60, R32.reuse, R22, R60 ;  /* 0x00000016203c723c */ /* 0x040fe2000000183c */
[----:B------:R-:W4:Y:S05]  /*14cc0*/  LDSM.16.M88.4 R20, [R199+0x3000] ;  /* 0x00300000c714783b */ /* 0x000f2a0000000200 */
[----:B--2---:R-:W-:Y:S06]  /*14cd0*/  HMMA.16816.F32 R96, R32, R52, R96 ;  /* 0x000000342060723c */ /* 0x004fec0000001860 */
[----:B------:R-:W-:Y:S01]  /*14ce0*/  HMMA.16816.F32 R28, R4, R58, R28 ;  /* 0x0000003a041c723c */ /* 0x000fe2000000181c */
[----:B------:R-:W-:Y:S05]  /*14cf0*/  LDSM.16.M88.4 R56, [R202+0x4000] ;  /* 0x00400000ca38783b */ /* 0x000fea0000000200 */
[----:B------:R-:W-:Y:S01]  /*14d00*/  HMMA.16816.F32 R92, R32, R54, R92 ;  /* 0x00000036205c723c */ /* 0x000fe2000000185c */
[----:B------:R-:W2:Y:S04]  /*14d10*/  LDSM.16.M88.4 R32, [R201+0xa000] ;  /* 0x00a00000c920783b */ /* 0x000ea80000000200 */
[----:B------:R-:W-:Y:S01]  /*14d20*/  LDSM.16.M88.4 R52, [R201+0xa800] ;  /* 0x00a80000c934783b */ /* 0x000fe20000000200 */
[----:B-1----:R-:W-:Y:S06]  /*14d30*/  HMMA.16816.F32 R12, R88, R24, R12 ;  /* 0x00000018580c723c */ /* 0x002fec000000180c */
[C---:B---3--:R-:W-:Y:S06]  /*14d40*/  HMMA.16816.F32 R40, R4.reuse, R8, R40 ;  /* 0x000000080428723c */ /* 0x048fec0000001828 */
[----:B------:R-:W-:Y:S01]  /*14d50*/  HMMA.16816.F32 R76, R4, R10, R76 ;  /* 0x0000000a044c723c */ /* 0x000fe2000000184c */
[----:B------:R-:W1:Y:S05]  /*14d60*/  LDSM.16.M88.4 R8, [R199+0x3800] ;  /* 0x00380000c708783b */ /* 0x000e6a0000000200 */
[----:B------:R-:W-:Y:S01]  /*14d70*/  HMMA.16816.F32 R28, R104, R38, R28 ;  /* 0x00000026681c723c */ /* 0x000fe2000000181c */
[----:B------:R-:W3:Y:S05]  /*14d80*/  LDSM.16.M88.4 R36, [R200+0x4000] ;  /* 0x00400000c824783b */ /* 0x000eea0000000200 */
[----:B----4-:R-:W-:Y:S06]  /*14d90*/  HMMA.16816.F32 R72, R4, R20, R72 ;  /* 0x000000140448723c */ /* 0x010fec0000001848 */
[----:B--2---:R-:W-:Y:S06]  /*14da0*/  HMMA.16816.F32 R12, R56, R32, R12 ;  /* 0x00000020380c723c */ /* 0x004fec000000180c */
[----:B------:R-:W-:Y:S01]  /*14db0*/  HMMA.16816.F32 R60, R4, R22, R60 ;  /* 0x00000016043c723c */ /* 0x000fe2000000183c */
[----:B------:R-:W-:Y:S05]  /*14dc0*/  LDSM.16.M88.4 R20, [R196+0xa000] ;  /* 0x00a00000c414783b */ /* 0x000fea0000000200 */
[----:B------:R-:W-:Y:S01]  /*14dd0*/  HMMA.16816.F32 R28, R88, R26, R28 ;  /* 0x0000001a581c723c */ /* 0x000fe2000000181c */
[----:B------:R-:W2:Y:S05]  /*14de0*/  LDSM.16.M88.4 R24, [R198+0x4000] ;  /* 0x00400000c618783b */ /* 0x000eaa0000000200 */
[C---:B-1----:R-:W-:Y:S06]  /*14df0*/  HMMA.16816.F32 R96, R4.reuse, R8, R96 ;  /* 0x000000080460723c */ /* 0x042fec0000001860 */
[----:B------:R-:W-:Y:S01]  /*14e00*/  HMMA.16816.F32 R92, R4, R10, R92 ;  /* 0x0000000a045c723c */ /* 0x000fe2000000185c */
[----:B------:R-:W-:Y:S04]  /*14e10*/  LDSM.16.M88.4 R8, [R197+0x4000] ;  /* 0x00400000c508783b */ /* 0x000fe80000000200 */
[----:B------:R-:W-:Y:S01]  /*14e20*/  LDSM.16.M88.4 R4, [R192+0x4000] ;  /* 0x00400000c004783b */ /* 0x000fe20000000200 */
[----:B---3--:R-:W-:Y:S06]  /*14e30*/  HMMA.16816.F32 R12, R36, R112, R12 ;  /* 0x00000070240c723c */ /* 0x008fec000000180c */
[C---:B------:R-:W-:Y:S06]  /*14e40*/  HMMA.16816.F32 R40, R104.reuse, R80, R40 ;  /* 0x000000506828723c */ /* 0x040fec0000001828 */
        /* <DEDUP_REMOVED lines=22> */
[-C--:B------:R-:W-:Y:S01]  /*14fb0*/  FMUL.FTZ R45, R12, R19.reuse ;  /* 0x000000130c2d7220 */ /* 0x080fe20000410000 */
[-C--:B------:R-:W-:Y:S01]  /*14fc0*/  FMUL.FTZ R51, R13, R19.reuse ;  /* 0x000000130d337220 */ /* 0x080fe20000410000 */
[-C--:B------:R-:W-:Y:S01]  /*14fd0*/  FMUL.FTZ R85, R14, R19.reuse ;  /* 0x000000130e557220 */ /* 0x080fe20000410000 */
[----:B------:R-:W-:-:S02]  /*14fe0*/  FMUL.FTZ R71, R15, R19 ;  /* 0x000000130f477220 */ /* 0x000fc40000410000 */
[C---:B---3--:R-:W-:Y:S01]  /*14ff0*/  HMMA.16816.F32 R72, R56.reuse, R108, R72 ;  /* 0x0000006c3848723c */ /* 0x048fe20000001848 */
[----:B------:R-:W3:Y:S05]  /*15000*/  LDSM.16.M88.4 R12, [R199+0x5800] ;  /* 0x00580000c70c783b */ /* 0x000eea0000000200 */
[----:B------:R-:W-:Y:S06]  /*15010*/  HMMA.16816.F32 R60, R56, R110, R60 ;  /* 0x0000006e383c723c */ /* 0x000fec000000183c */
[----:B------:R-:W-:Y:S01]  /*15020*/  HMMA.16816.F32 R28, R8, R6, R28 ;  /* 0x00000006081c723c */ /* 0x000fe2000000181c */
[----:B------:R-:W4:Y:S05]  /*15030*/  LDSM.16.M88.4 R4, [R196+0xb000] ;  /* 0x00b00000c404783b */ /* 0x000f2a0000000200 */
[C---:B------:R-:W-:Y:S06]  /*15040*/  HMMA.16816.F32 R40, R56.reuse, R52, R40 ;  /* 0x000000343828723c */ /* 0x040fec0000001828 */
[C---:B------:R-:W-:Y:S01]  /*15050*/  HMMA.16816.F32 R76, R56.reuse, R54, R76 ;  /* 0x00000036384c723c */ /* 0x040fe2000000184c */
[----:B------:R-:W-:Y:S05]  /*15060*/  LDSM.16.M88.4 R52, [R192+0x4800] ;  /* 0x00480000c034783b */ /* 0x000fea0000000200 */
[C---:B-1----:R-:W-:Y:S06]  /*15070*/  HMMA.16816.F32 R96, R56.reuse, R80, R96 ;  /* 0x000000503860723c */ /* 0x042fec0000001860 */
[----:B------:R-:W-:Y:S06]  /*15080*/  HMMA.16816.F32 R100, R56, R82, R100 ;  /* 0x000000523864723c */ /* 0x000fec0000001864 */
[C---:B--2---:R-:W-:Y:S06]  /*15090*/  HMMA.16816.F32 R72, R36.reuse, R20, R72 ;  /* 0x000000142448723c */ /* 0x044fec0000001848 */
[C---:B------:R-:W-:Y:S01]  /*150a0*/  HMMA.16816.F32 R60, R36.reuse, R22, R60 ;  /* 0x00000016243c723c */ /* 0x040fe2000000183c */
[----:B------:R-:W1:Y:S05]  /*150b0*/  LDSM.16.M88.4 R20, [R196+0xb800] ;  /* 0x00b80000c414783b */ /* 0x000e6a0000000200 */
[C---:B------:R-:W-:Y:S06]  /*150c0*/  HMMA.16816.F32 R40, R36.reuse, R32, R40 ;  /* 0x000000202428723c */ /* 0x040fec0000001828 */
[C---:B------:R-:W-:Y:S01]  /*150d0*/  HMMA.16816.F32 R76, R36.reuse, R34, R76 ;  /* 0x00000022244c723c */ /* 0x040fe2000000184c */
[----:B------:R-:W2:Y:S05]  /*150e0*/  LDSM.16.M88.4 R32, [R192+0x5000] ;  /* 0x00500000c020783b */ /* 0x000eaa0000000200 */
[C---:B---3--:R-:W-:Y:S06]  /*150f0*/  HMMA.16816.F32 R96, R36.reuse, R12, R96 ;  /* 0x0000000c2460723c */ /* 0x048fec0000001860 */
[----:B------:R-:W-:Y:S06]  /*15100*/  HMMA.16816.F32 R100, R36, R14, R100 ;  /* 0x0000000e2464723c */ /* 0x000fec0000001864 */
[C---:B----4-:R-:W-:Y:S06]  /*15110*/  HMMA.16816.F32 R72, R24.reuse, R4, R72 ;  /* 0x000000041848723c */ /* 0x050fec0000001848 */
[----:B------:R-:W-:Y:S01]  /*15120*/  HMMA.16816.F32 R60, R24, R6, R60 ;  /* 0x00000006183c723c */ /* 0x000fe2000000183c */
[----:B------:R-:W3:Y:S01]  /*15130*/  LDSM.16.M88.4 R4, [R192+0x5800] ;  /* 0x00580000c004783b */ /* 0x000ee20000000200 */
[----:B------:R-:W-:Y:S01]  /*15140*/  IMAD R44, R65, 0x10, R44 ;  /* 0x00000010412c7824 */ /* 0x000fe200078e022c */
[----:B------:R-:W-:-:S02]  /*15150*/  IADD3 R0, R69, 0x1, -R216 ;  /* 0x0000000145007810 */ /* 0x000fc40007ffe8d8 */
[----:B------:R-:W-:Y:S01]  /*15160*/  IADD3 R225, R69, -R216, RZ ;  /* 0x800000d845e17210 */ /* 0x000fe20007ffe0ff */
[C---:B------:R-:W-:Y:S06]  /*15170*/  HMMA.16816.F32 R40, R24.reuse, R92, R40 ;  /* 0x0000005c1828723c */ /* 0x040fec0000001828 */
[C---:B------:R-:W-:Y:S06]  /*15180*/  HMMA.16816.F32 R76, R24.reuse, R94, R76 ;  /* 0x0000005e184c723c */ /* 0x040fec000000184c */
[C---:B-1----:R-:W-:Y:S01]  /*15190*/  HMMA.16816.F32 R96, R24.reuse, R20, R96 ;  /* 0x000000141860723c */ /* 0x042fe20000001860 */
[-C--:B------:R-:W-:Y:S01]  /*151a0*/  FMUL.FTZ R81, R29, R19.reuse ;  /* 0x000000131d517220 */ /* 0x080fe20000410000 */
[-C--:B------:R-:W-:Y:S01]  /*151b0*/  FMUL.FTZ R31, R31, R19.reuse ;  /* 0x000000131f1f7220 */ /* 0x080fe20000410000 */
[----:B------:R-:W-:Y:S01]  /*151c0*/  FMUL.FTZ R28, R28, R19 ;  /* 0x000000131c1c7220 */ /* 0x000fe20000410000 */
[----:B------:R-:W-:Y:S01]  /*151d0*/  ISETP.GT.AND P5, PT, R222, R211, PT ;  /* 0x000000d3de00720c */ /* 0x000fe20003fa4270 */
[----:B------:R-:W1:Y:S01]  /*151e0*/  MUFU.TANH R45, R45 ;  /* 0x0000002d002d7308 */ /* 0x000e620000002400 */
[----:B------:R-:W-:Y:S01]  /*151f0*/  HMMA.16816.F32 R100, R24, R22, R100 ;  /* 0x000000161864723c */ /* 0x000fe20000001864 */
[----:B------:R-:W-:Y:S01]  /*15200*/  ISETP.NE.U32.AND P0, PT, R220, RZ, PT ;  /* 0x000000ffdc00720c */ /* 0x000fe20003f05070 */
[----:B------:R-:W-:-:S04]  /*15210*/  DEPBAR.LE SB0, 0x0 ;  /* 0x000080000000791a */ /* 0x000fc80000000000 */
[C---:B------:R-:W-:Y:S06]  /*15220*/  HMMA.16816.F32 R40, R8.reuse, R52, R40 ;  /* 0x000000340828723c */ /* 0x040fec0000001828 */
[C---:B--2---:R-:W-:Y:S06]  /*15230*/  HMMA.16816.F32 R60, R8.reuse, R34, R60 ;  /* 0x00000022083c723c */ /* 0x044fec000000183c */
[C---:B------:R-:W-:Y:S06]  /*15240*/  HMMA.16816.F32 R76, R8.reuse, R54, R76 ;  /* 0x00000036084c723c */ /* 0x040fec000000184c */
[C---:B------:R-:W-:Y:S06]  /*15250*/  HMMA.16816.F32 R72, R8.reuse, R32, R72 ;  /* 0x000000200848723c */ /* 0x040fec0000001848 */
[C---:B---3--:R-:W-:Y:S06]  /*15260*/  HMMA.16816.F32 R96, R8.reuse, R4, R96 ;  /* 0x000000040860723c */ /* 0x048fec0000001860 */
[----:B------:R-:W-:Y:S01]  /*15270*/  HMMA.16816.F32 R100, R8, R6, R100 ;  /* 0x000000060864723c */ /* 0x000fe20000001864 */
[----:B------:R-:W-:-:S02]  /*15280*/  IADD3 R226, R67, R44, RZ ;  /* 0x0000002c43e27210 */ /* 0x000fc40007ffe0ff */
[----:B------:R-:W-:Y:S01]  /*15290*/  IADD3 R3, R3, R0, RZ ;  /* 0x0000000003037210 */ /* 0x000fe20007ffe0ff */
[-C--:B------:R-:W-:Y:S02]  /*152a0*/  FMUL.FTZ R57, R41, R19.reuse ;  /* 0x0000001329397220 */ /* 0x080fe40000410000 */
[----:B------:R-:W-:Y:S01]  /*152b0*/  IMAD.IADD R227, R226, 0x1, R225 ;  /* 0x00000001e2e37824 */ /* 0x000fe200078e02e1 */
[--C-:B------:R-:W-:Y:S01]  /*152c0*/  IADD3 R228, R3, 0x8, R226.reuse ;  /* 0x0000000803e47810 */ /* 0x100fe20007ffe0e2 */
[-C--:B------:R-:W-:Y:S01]  /*152d0*/  FMUL.FTZ R25, R63, R19.reuse ;  /* 0x000000133f197220 */ /* 0x080fe20000410000 */
[----:B------:R-:W-:Y:S01]  /*152e0*/  IADD3 R225, R225, 0x8, R226 ;  /* 0x00000008e1e17810 */ /* 0x000fe20007ffe0e2 */
[-C--:B------:R-:W-:Y:S01]  /*152f0*/  FMUL.FTZ R29, R30, R19.reuse ;  /* 0x000000131e1d7220 */ /* 0x080fe20000410000 */
[----:B------:R-:W-:Y:S01]  /*15300*/  VIADDMNMX R226, R3, R226, R69, PT ;  /* 0x000000e203e27246 */ /* 0x000fe20003800145 */
        /* <DEDUP_REMOVED lines=22> */
[----:B------:R2:W3:Y:S08]  /*15470*/  MUFU.TANH R73, R61 ;  /* 0x0000003d00497308 */ /* 0x0004f00000002400 */
[----:B------:R-:W4:Y:S08]  /*15480*/  MUFU.TANH R51, R51 ;  /* 0x0000003300337308 */ /* 0x000f300000002400 */
[----:B------:R-:W1:Y:S08]  /*15490*/  MUFU.TANH R85, R85 ;  /* 0x0000005500557308 */ /* 0x000e700000002400 */
[----:B------:R-:W1:Y:S08]  /*154a0*/  MUFU.TANH R71, R71 ;  /* 0x0000004700477308 */ /* 0x000e700000002400 */
[----:B------:R2:W1:Y:S08]  /*154b0*/  MUFU.TANH R53, R28 ;  /* 0x0000001c00357308 */ /* 0x0004700000002400 */
        /* <DEDUP_REMOVED lines=25> */
[----:B------:R-:W1:Y:S01]  /*15650*/  MUFU.TANH R63, R63 ;  /* 0x0000003f003f7308 */ /* 0x000e620000002400 */
[----:B------:R-:W-:Y:S01]  /*15660*/  BSSY B1, `(.L_x_7372) ;  /* 0x00000b0000017945 */ /* 0x000fe20003800000 */
[----:B------:R-:W-:Y:S01]  /*15670*/  VIMNMX R228, R228, R69, PT ;  /* 0x00000045e4e47248 */ /* 0x000fe20003fe0100 */
[----:B------:R-:W-:Y:S01]  /*15680*/  VIADD R191, R199, 0x2000 ;  /* 0x00002000c7bf7836 */ /* 0x000fe20000000000 */
[----:B------:R-:W-:Y:S01]  /*15690*/  ISETP.NE.AND.EX P0, PT, R221, RZ, PT, P0 ;  /* 0x000000ffdd00720c */ /* 0x000fe20003f05300 */
[----:B------:R-:W-:Y:S01]  /*156a0*/  VIADD R187, R199, 0x4000 ;  /* 0x00004000c7bb7836 */ /* 0x000fe20000000000 */
[----:B------:R-:W-:-:S02]  /*156b0*/  VIADDMNMX R230, R227, -R18, RZ, !PT ;  /* 0x80000012e3e67246 */ /* 0x000fc400078001ff */
[----:B------:R-:W-:Y:S02]  /*156c0*/  VIADDMNMX R229, R225, -R18, RZ, !PT ;  /* 0x80000012e1e57246 */ /* 0x000fe400078001ff */
[C---:B------:R-:W-:Y:S02]  /*156d0*/  IADD3 R195, R199.reuse, 0x800, RZ ;  /* 0x00000800c7c37810 */ /* 0x040fe40007ffe0ff */
[C---:B------:R-:W-:Y:S02]  /*156e0*/  IADD3 R194, R199.reuse, 0x1000, RZ ;  /* 0x00001000c7c27810 */ /* 0x040fe40007ffe0ff */
[C---:B------:R-:W-:Y:S02]  /*156f0*/  IADD3 R193, R199.reuse, 0x1800, RZ ;  /* 0x00001800c7c17810 */ /* 0x040fe40007ffe0ff */
[C---:B------:R-:W-:Y:S02]  /*15700*/  IADD3 R190, R199.reuse, 0x2800, RZ ;  /* 0x00002800c7be7810 */ /* 0x040fe40007ffe0ff */
[----:B------:R-:W-:-:S02]  /*15710*/  IADD3 R189, R199, 0x3000, RZ ;  /* 0x00003000c7bd7810 */ /* 0x000fc40007ffe0ff */
[C---:B------:R-:W-:Y:S02]  /*15720*/  IADD3 R188, R199.reuse, 0x3800, RZ ;  /* 0x00003800c7bc7810 */ /* 0x040fe40007ffe0ff */
[C---:B------:R-:W-:Y:S02]  /*15730*/  IADD3 R186, R199.reuse, 0x4800, RZ ;  /* 0x00004800c7ba7810 */ /* 0x040fe40007ffe0ff */
[C---:B------:R-:W-:Y:S02]  /*15740*/  IADD3 R185, R199.reuse, 0x5000, RZ ;  /* 0x00005000c7b97810 */ /* 0x040fe40007ffe0ff */
[----:B------:R-:W-:Y:S01]  /*15750*/  IADD3 R184, R199, 0x5800, RZ ;  /* 0x00005800c7b87810 */ /* 0x000fe20007ffe0ff */
[----:B------:R-:W-:Y:S06]  /*15760*/  BAR.SYNC.DEFER_BLOCKING 0x0 ;  /* 0x0000000000007b1d */ /* 0x000fec0000010000 */
[----:B-1234-:R-:W-:Y:S05]  /*15770*/  @!P5 BRA `(.L_x_7373) ;  /* 0x000000080078d947 */ /* 0x01efea0003800000 */
[----:B------:R-:W-:Y:S04]  /*15780*/  BSSY B0, `(.L_x_7374) ;  /* 0x0000041000007945 */ /* 0x000fe80003800000 */
[----:B------:R-:W-:Y:S05]  /*15790*/  @!P0 BRA `(.L_x_7375) ;  /* 0x0000000000f08947 */ /* 0x000fea0003800000 */
[----:B------:R-:W2:Y:S01]  /*157a0*/  LD.E R75, desc[UR6][R16.64+0x170] ;  /* 0x00017006104b7980 */ /* 0x000ea2000c101900 */
[----:B------:R-:W-:Y:S02]  /*157b0*/  IADD3 R10, R2, -0x40, RZ ;  /* 0xffffffc0020a7810 */ /* 0x000fe40007ffe0ff */
[----:B------:R-:W-:Y:S01]  /*157c0*/  IABS R4, R2 ;  /* 0x0000000200047213 */ /* 0x000fe20000000000 */
[----:B------:R-:W3:Y:S01]  /*157d0*/  LD.E.64 R76, desc[UR6][R16.64+0x20] ;  /* 0x00002006104c7980 */ /* 0x000ee2000c101b00 */
[----:B------:R-:W-:Y:S02]  /*157e0*/  IABS R0, R10 ;  /* 0x0000000a00007213 */ /* 0x000fe40000000000 */
[-C--:B--2---:R-:W-:Y:S02]  /*157f0*/  IABS R6, R75.reuse ;  /* 0x0000004b00067213 */ /* 0x084fe40000000000 */
[-C--:B------:R-:W-:Y:S02]  /*15800*/  IABS R11, R75.reuse ;  /* 0x0000004b000b7213 */ /* 0x080fe40000000000 */
[----:B------:R-:W1:Y:S01]  /*15810*/  I2F.RP R8, R6 ;  /* 0x0000000600087306 */ /* 0x000e620000209400 */
[----:B------:R-:W-:-:S02]  /*15820*/  LOP3.LUT R10, R10, R75, RZ, 0x3c, !PT ;  /* 0x0000004b0a0a7212 */ /* 0x000fc400078e3cff */
[----:B------:R-:W-:Y:S02]  /*15830*/  IADD3 R11, RZ, -R11, RZ ;  /* 0x8000000bff0b7210 */ /* 0x000fe40007ffe0ff */
[----:B------:R-:W-:-:S03]  /*15840*/  ISETP.GE.AND P1, PT, R10, RZ, PT ;  /* 0x000000ff0a00720c */ /* 0x000fc60003f26270 */
[----:B-1----:R-:W1:Y:S02]  /*15850*/  MUFU.RCP R68, R8 ;  /* 0x0000000800447308 */ /* 0x002e640000001000 */
[----:B-1----:R-:W-:-:S06]  /*15860*/  VIADD R68, R68, 0xffffffe ;  /* 0x0ffffffe44447836 */ /* 0x002fcc0000000000 */
[----:B------:R-:W1:Y:S02]  /*15870*/  F2I.FTZ.U32.TRUNC.NTZ R69, R68 ;  /* 0x0000004400457305 */ /* 0x000e64000021f000 */
[----:B-1----:R-:W-:Y:S02]  /*15880*/  IMAD.MOV R19, RZ, RZ, -R69 ;  /* 0x000000ffff137224 */ /* 0x002fe400078e0a45 */
[----:B------:R-:W-:Y:S02]  /*15890*/  IMAD.MOV.U32 R68, RZ, RZ, RZ ;  /* 0x000000ffff447224 */ /* 0x000fe400078e00ff */
[----:B------:R-:W-:-:S04]  /*158a0*/  IMAD R19, R19, R6, RZ ;  /* 0x0000000613137224 */ /* 0x000fc800078e02ff */
[----:B------:R-:W-:Y:S02]  /*158b0*/  IMAD.HI.U32 R19, R69, R19, R68 ;  /* 0x0000001345137227 */ /* 0x000fe400078e0044 */
[----:B------:R-:W2:Y:S04]  /*158c0*/  LD.E.64 R68, desc[UR6][R16.64+0x38] ;  /* 0x0000380610447980 */ /* 0x000ea8000c101b00 */
[----:B------:R-:W-:-:S04]  /*158d0*/  IMAD.HI.U32 R8, R19, R0, RZ ;  /* 0x0000000013087227 */ /* 0x000fc800078e00ff */
[----:B------:R-:W-:-:S04]  /*158e0*/  IMAD.HI.U32 R12, R19, R4, RZ ;  /* 0x00000004130c7227 */ /* 0x000fc800078e00ff */
[----:B------:R-:W-:Y:S01]  /*158f0*/  IMAD R19, R8, R11, R0 ;  /* 0x0000000b08137224 */ /* 0x000fe200078e0200 */
[----:B------:R-:W-:Y:S01]  /*15900*/  LOP3.LUT R0, R2, R75, RZ, 0x3c, !PT ;  /* 0x0000004b02007212 */ /* 0x000fe200078e3cff */
[----:B------:R-:W-:-:S03]  /*15910*/  IMAD R11, R12, R11, R4 ;  /* 0x0000000b0c0b7224 */ /* 0x000fc600078e0204 */
[C---:B------:R-:W-:Y:S02]  /*15920*/  ISETP.GT.U32.AND P2, PT, R6.reuse, R19, PT ;  /* 0x000000130600720c */ /* 0x040fe40003f44070 */
[----:B------:R-:W-:-:S11]  /*15930*/  ISETP.GT.U32.AND P3, PT, R6, R11, PT ;  /* 0x0000000b0600720c */ /* 0x000fd60003f64070 */
[----:B------:R-:W-:Y:S01]  /*15940*/  @!P2 IMAD.IADD R19, R19, 0x1, -R6 ;  /* 0x000000011313a824 */ /* 0x000fe200078e0a06 */
[----:B------:R-:W-:Y:S01]  /*15950*/  @!P2 IADD3 R8, R8, 0x1, RZ ;  /* 0x000000010808a810 */ /* 0x000fe20007ffe0ff */
[----:B------:R-:W-:Y:S01]  /*15960*/  @!P3 VIADD R12, R12, 0x1 ;  /* 0x000000010c0cb836 */ /* 0x000fe20000000000 */
[-C--:B------:R-:W-:Y:S02]  /*15970*/  @!P3 IADD3 R11, R11, -R6.reuse, RZ ;  /* 0x800000060b0bb210 */ /* 0x080fe40007ffe0ff */
[-C--:B------:R-:W-:Y:S02]  /*15980*/  ISETP.GE.U32.AND P4, PT, R19, R6.reuse, PT ;  /* 0x000000061300720c */ /* 0x080fe40003f86070 */
[----:B------:R-:W-:Y:S02]  /*15990*/  ISETP.GE.U32.AND P6, PT, R11, R6, PT ;  /* 0x000000060b00720c */ /* 0x000fe40003fc6070 */
[----:B------:R-:W-:Y:S02]  /*159a0*/  ISETP.GE.AND P3, PT, R0, RZ, PT ;  /* 0x000000ff0000720c */ /* 0x000fe40003f66270 */
        /* <DEDUP_REMOVED lines=9> */
[C---:B------:R-:W-:Y:S01]  /*15a40*/  IMAD.WIDE R78, R11.reuse, 0x4, R220 ;  /* 0x000000040b4e7825 */ /* 0x040fe200078e02dc */
[----:B------:R-:W4:Y:S04]  /*15a50*/  LD.E R6, desc[UR6][R82.64] ;  /* 0x0000000652067980 */ /* 0x000f28000c101900 */
[----:B------:R-:W4:Y:S01]  /*15a60*/  LD.E R19, desc[UR6][R78.64] ;  /* 0x000000064e137980 */ /* 0x000f22000c101900 */
[----:B------:R-:W-:-:S04]  /*15a70*/  IMAD.IADD R4, R11, 0x1, -R0 ;  /* 0x000000010b047824 */ /* 0x000fc800078e0a00 */
[----:B------:R-:W-:-:S05]  /*15a80*/  IMAD R4, R75, R4, -0x40 ;  /* 0xffffffc04b047424 */ /* 0x000fca00078e0204 */
[----:B------:R-:W-:Y:S01]  /*15a90*/  SHF.R.S32.HI R11, RZ, 0x1f, R4 ;  /* 0x0000001fff0b7819 */ /* 0x000fe20000011404 */
[-C--:B--2---:R-:W-:Y:S02]  /*15aa0*/  IMAD R0, R69, R4.reuse, RZ ;  /* 0x0000000445007224 */ /* 0x084fe400078e02ff */
[----:B------:R-:W-:-:S04]  /*15ab0*/  IMAD.WIDE.U32 R74, R68, R4, RZ ;  /* 0x00000004444a7225 */ /* 0x000fc800078e00ff */
[----:B------:R-:W-:-:S04]  /*15ac0*/  IMAD R0, R68, R11, R0 ;  /* 0x0000000b44007224 */ /* 0x000fc800078e0200 */
[----:B------:R-:W-:Y:S01]  /*15ad0*/  IMAD.IADD R75, R75, 0x1, R0 ;  /* 0x000000014b4b7824 */ /* 0x000fe200078e0200 */
[----:B----4-:R-:W-:-:S04]  /*15ae0*/  IADD3 R19, -R19, R6, RZ ;  /* 0x0000000613137210 */ /* 0x010fc80007ffe1ff */
[----:B------:R-:W-:Y:S01]  /*15af0*/  SHF.R.S32.HI R4, RZ, 0x1f, R19 ;  /* 0x0000001fff047819 */ /* 0x000fe20000011413 */
[----:B---3--:R-:W-:Y:S02]  /*15b00*/  IMAD R11, R77, R19, RZ ;  /* 0x000000134d0b7224 */ /* 0x008fe400078e02ff */
[----:B------:R-:W-:-:S04]  /*15b10*/  IMAD.WIDE.U32 R74, R19, R76, R74 ;  /* 0x0000004c134a7225 */ /* 0x000fc800078e004a */
[----:B------:R-:W-:Y:S02]  /*15b20*/  IMAD R4, R76, R4, R11 ;  /* 0x000000044c047224 */ /* 0x000fe400078e020b */
[----:B------:R-:W-:-:S03]  /*15b30*/  IMAD.MOV.U32 R0, RZ, RZ, R74 ;  /* 0x000000ffff007224 */ /* 0x000fc600078e004a */
[----:B------:R-:W-:Y:S01]  /*15b40*/  IADD3 R4, R75, R4, RZ ;  /* 0x000000044b047210 */ /* 0x000fe20007ffe0ff */
[----:B------:R-:W-:Y:S05]  /*15b50*/  BRA `(.L_x_7376) ;  /* 0x00000000000c7947 */ /* 0x000fea0003800000 */
.L_x_7375:
[----:B------:R-:W2:Y:S02]  /*15b60*/  LD.E R0, desc[UR6][R16.64+0x38] ;  /* 0x0000380610007980 */ /* 0x000ea4000c101900 */
[----:B--2---:R-:W-:-:S04]  /*15b70*/  LEA R0, -R0, RZ, 0x6 ;  /* 0x000000ff00007211 */ /* 0x004fc800078e31ff */
[----:B------:R-:W-:Y:S02]  /*15b80*/  SHF.R.S32.HI R4, RZ, 0x1f, R0 ;  /* 0x0000001fff047819 */ /* 0x000fe40000011400 */
.L_x_7376:
[----:B------:R-:W-:Y:S05]  /*15b90*/  BSYNC B0 ;  /* 0x0000000000007941 */ /* 0x000fea0003800000 */
.L_x_7374:
[C---:B------:R-:W-:Y:S02]  /*15ba0*/  LOP3.LUT P6, RZ, R223.reuse, 0x1, RZ, 0xc0, !PT ;  /* 0x00000001dfff7812 */ /* 0x040fe400078cc0ff */
[C---:B------:R-:W-:Y:S02]  /*15bb0*/  LOP3.LUT P4, RZ, R223.reuse, 0x2, RZ, 0xc0, !PT ;  /* 0x00000002dfff7812 */ /* 0x040fe4000788c0ff */
[----:B------:R-:W-:Y:S02]  /*15bc0*/  LOP3.LUT P3, RZ, R223, 0x4, RZ, 0xc0, !PT ;  /* 0x00000004dfff7812 */ /* 0x000fe4000786c0ff */
[C---:B------:R-:W-:Y:S02]  /*15bd0*/  LEA R76, P2, R0.reuse, R212, 0x1 ;  /* 0x000000d4004c7211 */ /* 0x040fe400078408ff */
[C---:B------:R-:W-:Y:S02]  /*15be0*/  IADD3 R19, P1, R0.reuse, R209, RZ ;  /* 0x000000d100137210 */ /* 0x040fe40007f3e0ff */
[----:B------:R-:W-:-:S03]  /*15bf0*/  LEA.HI.X R77, R0, R213, R4, 0x1, P2 ;  /* 0x000000d5004d7211 */ /* 0x000fc600010f0c04 */
        /* <DEDUP_REMOVED lines=9> */
[C---:B------:R-:W-:Y:S02]  /*15c90*/  @P4 LEA.HI.X R69, R19.reuse, R213, R4, 0x1, P2 ;  /* 0x000000d513454211 */ /* 0x040fe400010f0c04 */
[C---:B------:R-:W-:Y:S01]  /*15ca0*/  @P3 LEA R18, P1, R19.reuse, R212, 0x1 ;  /* 0x000000d413123211 */ /* 0x040fe200078208ff */
[----:B------:R-:W-:Y:S01]  /*15cb0*/  @!PT LDS RZ, [RZ] ;  /* 0x00000000fffff984 */ /* 0x000fe20000000800 */
[----:B------:R-:W-:Y:S01]  /*15cc0*/  @!PT LDS RZ, [RZ] ;  /* 0x00000000fffff984 */ /* 0x000fe20000000800 */
[----:B------:R-:W-:Y:S01]  /*15cd0*/  @!PT LDS RZ, [RZ] ;  /* 0x00000000fffff984 */ /* 0x000fe20000000800 */
[----:B------:R1:W-:Y:S01]  /*15ce0*/  @P4 LDGSTS.E.BYPASS.LTC128B.128 [R219+0x8000], desc[UR6][R76.64+0x80] ;  /* 0x080000804cdb4fae */ /* 0x0003e2000b901d46 */
[----:B------:R-:W-:-:S02]  /*15cf0*/  IADD3 R11, P2, R19, R209, RZ ;  /* 0x000000d1130b7210 */ /* 0x000fc40007f5e0ff */
[-C--:B------:R-:W-:Y:S01]  /*15d00*/  @P3 LEA.HI.X R19, R19, R213.reuse, R4, 0x1, P1 ;  /* 0x000000d513133211 */ /* 0x080fe200008f0c04 */
[----:B------:R1:W-:Y:S01]  /*15d10*/  @!P4 STS.128 [R219+0x8000], RZ ;  /* 0x008000ffdb00c388 */ /* 0x0003e20000000c00 */
[CC--:B------:R-:W-:Y:S01]  /*15d20*/  @P6 LEA R82, P1, R11.reuse, R212.reuse, 0x1 ;  /* 0x000000d40b526211 */ /* 0x0c0fe200078208ff */
[----:B------:R-:W-:Y:S01]  /*15d30*/  IMAD.X R4, R4, 0x1, R210, P2 ;  /* 0x0000000104047824 */ /* 0x000fe200010e06d2 */
[C---:B------:R-:W-:Y:S01]  /*15d40*/  @P4 LEA R78, P2, R11.reuse, R212, 0x1 ;  /* 0x000000d40b4e4211 */ /* 0x040fe200078408ff */
[----:B------:R-:W-:Y:S01]  /*15d50*/  @!PT LDS RZ, [RZ] ;  /* 0x00000000fffff984 */ /* 0x000fe20000000800 */
[----:B------:R-:W-:Y:S01]  /*15d60*/  @!PT LDS RZ, [RZ] ;  /* 0x00000000fffff984 */ /* 0x000fe20000000800 */
[----:B------:R-:W-:Y:S01]  /*15d70*/  @!PT LDS RZ, [RZ] ;  /* 0x00000000fffff984 */ /* 0x000fe20000000800 */
[----:B------:R1:W-:Y:S03]  /*15d80*/  @P3 LDGSTS.E.BYPASS.LTC128B.128 [R219+0xa000], desc[UR6][R76.64+0x100] ;  /* 0x0a0001004cdb3fae */ /* 0x0003e6000b901d46 */
[CCC-:B------:R-:W-:Y:S01]  /*15d90*/  @P6 LEA.HI.X R83, R11.reuse, R213.reuse, R4.reuse, 0x1, P1 ;  /* 0x000000d50b536211 */ /* 0x1c0fe200008f0c04 */
[----:B------:R1:W-:Y:S01]  /*15da0*/  @!P3 STS.128 [R219+0xa000], RZ ;  /* 0x00a000ffdb00b388 */ /* 0x0003e20000000c00 */
[----:B------:R-:W-:-:S02]  /*15db0*/  @P4 LEA.HI.X R79, R11, R213, R4, 0x1, P2 ;  /* 0x000000d50b4f4211 */ /* 0x000fc400010f0c04 */
[CC--:B------:R-:W-:Y:S01]  /*15dc0*/  @P3 LEA R10, P1, R11.reuse, R212.reuse, 0x1 ;  /* 0x000000d40b0a3211 */ /* 0x0c0fe200078208ff */
[----:B------:R-:W-:Y:S01]  /*15dd0*/  @!PT LDS RZ, [RZ] ;  /* 0x00000000fffff984 */ /* 0x000fe20000000800 */
[----:B------:R-:W-:Y:S01]  /*15de0*/  @!PT LDS RZ, [RZ] ;  /* 0x00000000fffff984 */ /* 0x000fe20000000800 */
[----:B------:R-:W-:Y:S01]  /*15df0*/  @!PT LDS RZ, [RZ] ;  /* 0x00000000fffff984 */ /* 0x000fe20000000800 */
[----:B------:R1:W-:Y:S01]  /*15e00*/  @P6 LDGSTS.E.BYPASS.LTC128B.128 [R219+0x6800], desc[UR6][R74.64] ;  /* 0x068000004adb6fae */ /* 0x0003e2000b901d46 */
[C---:B------:R-:W-:Y:S02]  /*15e10*/  IADD3 R0, P2, R11.reuse, R209, RZ ;  /* 0x000000d10b007210 */ /* 0x040fe40007f5e0ff */
[-C--:B------:R-:W-:Y:S01]  /*15e20*/  @P3 LEA.HI.X R11, R11, R213.reuse, R4, 0x1, P1 ;  /* 0x000000d50b0b3211 */ /* 0x080fe200008f0c04 */
[----:B------:R1:W-:Y:S01]  /*15e30*/  @!P6 STS.128 [R219+0x6800], RZ ;  /* 0x006800ffdb00e388 */ /* 0x0003e20000000c00 */
[-C--:B------:R-:W-:Y:S01]  /*15e40*/  @P6 LEA R88, P1, R0, R212.reuse, 0x1 ;  /* 0x000000d400586211 */ /* 0x080fe200078208ff */
[----:B------:R-:W-:Y:S01]  /*15e50*/  IMAD.X R4, R4, 0x1, R210, P2 ;  /* 0x0000000104047824 */ /* 0x000fe200010e06d2 */
[CC--:B------:R-:W-:Y:S01]  /*15e60*/  @P4 LEA R86, P2, R0.reuse, R212.reuse, 0x1 ;  /* 0x000000d400564211 */ /* 0x0c0fe200078408ff */
[----:B------:R-:W-:Y:S01]  /*15e70*/  @!PT LDS RZ, [RZ] ;  /* 0x00000000fffff984 */ /* 0x000fe20000000800 */
[----:B------:R-:W-:Y:S01]  /*15e80*/  @!PT LDS RZ, [RZ] ;  /* 0x00000000fffff984 */ /* 0x000fe20000000800 */
[----:B------:R-:W-:Y:S01]  /*15e90*/  @!PT LDS RZ, [RZ] ;  /* 0x00000000fffff984 */ /* 0x000fe20000000800 */
[----:B------:R1:W-:Y:S03]  /*15ea0*/  @P4 LDGSTS.E.BYPASS.LTC128B.128 [R219+0x8800], desc[UR6][R68.64+0x80] ;  /* 0x0880008044db4fae */ /* 0x0003e6000b901d46 */
[CC--:B------:R-:W-:Y:S01]  /*15eb0*/  @P6 LEA.HI.X R89, R0.reuse, R213.reuse, R4, 0x1, P1 ;  /* 0x000000d500596211 */ /* 0x0c0fe200008f0c04 */
[----:B------:R1:W-:Y:S01]  /*15ec0*/  @!P4 STS.128 [R219+0x8800], RZ ;  /* 0x008800ffdb00c388 */ /* 0x0003e20000000c00 */
[C---:B------:R-:W-:Y:S01]  /*15ed0*/  @P3 LEA R90, P1, R0.reuse, R212, 0x1 ;  /* 0x000000d4005a3211 */ /* 0x040fe200078208ff */
[----:B------:R-:W-:Y:S01]  /*15ee0*/  IMAD.MOV.U32 R212, RZ, RZ, R76 ;  /* 0x000000ffffd47224 */ /* 0x000fe200078e004c */
[CCC-:B------:R-:W-:Y:S01]  /*15ef0*/  @P4 LEA.HI.X R87, R0.reuse, R213.reuse, R4.reuse, 0x1, P2 ;  /* 0x000000d500574211 */ /* 0x1c0fe200010f0c04 */
[----:B------:R-:W-:Y:S01]  /*15f00*/  @!PT LDS RZ, [RZ] ;  /* 0x00000000fffff984 */ /* 0x000fe20000000800 */
[----:B------:R-:W-:Y:S01]  /*15f10*/  @!PT LDS RZ, [RZ] ;  /* 0x00000000fffff984 */ /* 0x000fe20000000800 */
[----:B------:R-:W-:Y:S01]  /*15f20*/  @!PT LDS RZ, [RZ] ;  /* 0x00000000fffff984 */ /* 0x000fe20000000800 */
[----:B------:R1:W-:Y:S01]  /*15f30*/  @P3 LDGSTS.E.BYPASS.LTC128B.128 [R219+0xa800], desc[UR6][R18.64+0x100] ;  /* 0x0a80010012db3fae */ /* 0x0003e2000b901d46 */
[----:B------:R-:W-:Y:S01]  /*15f40*/  @P3 LEA.HI.X R91, R0, R213, R4, 0x1, P1 ;  /* 0x000000d5005b3211 */ /* 0x000fe200008f0c04 */
[----:B------:R-:W-:-:S02]  /*15f50*/  IMAD.MOV.U32 R213, RZ, RZ, R77 ;  /* 0x000000ffffd57224 */ /* 0x000fc400078e004d */
        /* <DEDUP_REMOVED lines=32> */
.L_x_7373:
[----:B------:R-:W-:Y:S05]  /*16160*/  BSYNC B1 ;  /* 0x0000000000017941 */ /* 0x000fea0003800000 */
.L_x_7372:
[----:B------:R2:W3:Y:S01]  /*16170*/  LD.E R165, desc[UR6][R16.64+0xdc] ;  /* 0x0000dc0610a57980 */ /* 0x0004e2000c101900 */
[----:B------:R-:W-:-:S04]  /*16180*/  IMAD.IADD R0, R2, 0x1, R133 ;  /* 0x0000000102007824 */ /* 0x000fc800078e0285 */
[----:B------:R-:W-:Y:S02]  /*16190*/  IMAD.IADD R2, R225, 0x1, -R0 ;  /* 0x00000001e1027824 */ /* 0x000fe400078e0a00 */
[C---:B-1----:R-:W-:Y:S02]  /*161a0*/  VIADD R11, R0.reuse, 0x9 ;  /* 0x00000009000b7836 */ /* 0x042fe40000000000 */
[C---:B------:R-:W-:Y:S01]  /*161b0*/  VIADD R8, R0.reuse, 0x11 ;  /* 0x0000001100087836 */ /* 0x040fe20000000000 */
[----:B------:R-:W-:Y:S01]  /*161c0*/  IABS R2, R2 ;  /* 0x0000000200027213 */ /* 0x000fe20000000000 */
[----:B------:R-:W-:Y:S02]  /*161d0*/  IMAD.IADD R6, R227, 0x1, -R11 ;  /* 0x00000001e3067824 */ /* 0x000fe400078e0a0b */
[C---:B------:R-:W-:Y:S01]  /*161e0*/  VIADD R26, R0.reuse, 0x1 ;  /* 0x00000001001a7836 */ /* 0x040fe20000000000 */
[----:B------:R-:W-:Y:S01]  /*161f0*/  I2FP.F32.S32 R2, R2 ;  /* 0x0000000200027245 */ /* 0x000fe20000201400 */
[C---:B------:R-:W-:Y:S01]  /*16200*/  VIADD R24, R0.reuse, 0x8 ;  /* 0x0000000800187836 */ /* 0x040fe20000000000 */
[----:B------:R-:W-:Y:S01]  /*16210*/  IABS R6, R6 ;  /* 0x0000000600067213 */ /* 0x000fe20000000000 */
[----:B------:R-:W-:-:S02]  /*16220*/  VIADD R22, R0, 0x18 ;  /* 0x0000001800167836 */ /* 0x000fc40000000000 */
[----:B------:R-:W-:Y:S01]  /*16230*/  FFMA.FTZ R85, -R224, R2, R85 ;  /* 0x00000002e0557223 */ /* 0x000fe20000010155 */
[----:B------:R-:W-:Y:S01]  /*16240*/  I2FP.F32.S32 R6, R6 ;  /* 0x0000000600067245 */ /* 0x000fe20000201400 */
[C---:B------:R-:W-:Y:S02]  /*16250*/  IMAD.IADD R2, R227.reuse, 0x1, -R8 ;  /* 0x00000001e3027824 */ /* 0x040fe400078e0a08 */
[C---:B------:R-:W-:Y:S02]  /*16260*/  IMAD.IADD R4, R227.reuse, 0x1, -R0 ;  /* 0x00000001e3047824 */ /* 0x040fe400078e0a00 */
[----:B------:R-:W-:Y:S02]  /*16270*/  VIADD R20, R0, 0x19 ;  /* 0x0000001900147836 */ /* 0x000fe40000000000 */
[----:B------:R-:W-:Y:S01]  /*16280*/  FFMA.FTZ R81, -R224, R6, R81 ;  /* 0x00000006e0517223 */ /* 0x000fe20000010151 */
[C---:B------:R-:W-:Y:S01]  /*16290*/  IMAD.IADD R30, R227.reuse, 0x1, -R26 ;  /* 0x00000001e31e7824 */ /* 0x040fe200078e0a1a */
[----:B------:R-:W-:Y:S01]  /*162a0*/  IABS R2, R2 ;  /* 0x0000000200027213 */ /* 0x000fe20000000000 */
[C---:B------:R-:W-:Y:S01]  /*162b0*/  IMAD.IADD R12, R227.reuse, 0x1, -R24 ;  /* 0x00000001e30c7824 */ /* 0x040fe200078e0a18 */
[----:B------:R-:W-:Y:S01]  /*162c0*/  IABS R4, R4 ;  /* 0x0000000400047213 */ /* 0x000fe20000000000 */
[----:B------:R-:W-:-:S02]  /*162d0*/  IMAD.IADD R28, R227, 0x1, -R22 ;  /* 0x00000001e31c7824 */ /* 0x000fc400078e0a16 */
[----:B------:R-:W-:Y:S02]  /*162e0*/  VIADD R6, R0, 0x20 ;  /* 0x0000002000067836 */ /* 0x000fe40000000000 */
[C---:B------:R-:W-:Y:S01]  /*162f0*/  IMAD.IADD R18, R227.reuse, 0x1, -R20 ;  /* 0x00000001e3127824 */ /* 0x040fe200078e0a14 */
[----:B------:R-:W-:Y:S01]  /*16300*/  IABS R30, R30 ;  /* 0x0000001e001e7213 */ /* 0x000fe20000000000 */
[----:B--2---:R-:W-:Y:S01]  /*16310*/  IMAD.IADD R16, R227, 0x1, -R6 ;  /* 0x00000001e3107824 */ /* 0x004fe200078e0a06 */
[----:B------:R-:W-:Y:S02]  /*16320*/  IABS R12, R12 ;  /* 0x0000000c000c7213 */ /* 0x000fe40000000000 */
[----:B------:R-:W-:Y:S02]  /*16330*/  I2FP.F32.S32 R2, R2 ;  /* 0x0000000200027245 */ /* 0x000fe40000201400 */
[----:B------:R-:W-:Y:S02]  /*16340*/  IABS R28, R28 ;  /* 0x0000001c001c7213 */ /* 0x000fe40000000000 */
[----:B------:R-:W-:-:S02]  /*16350*/  I2FP.F32.S32 R4, R4 ;  /* 0x0000000400047245 */ /* 0x000fc40000201400 */
[----:B------:R-:W-:Y:S01]  /*16360*/  IABS R18, R18 ;  /* 0x0000001200127213 */ /* 0x000fe20000000000 */
[----:B------:R-:W-:Y:S01]  /*16370*/  VIADD R10, R0, 0x10 ;  /* 0x00000010000a7836 */ /* 0x000fe20000000000 */
[----:B------:R-:W-:Y:S01]  /*16380*/  I2FP.F32.S32 R30, R30 ;  /* 0x0000001e001e7245 */ /* 0x000fe20000201400 */
[C---:B------:R-:W-:Y:S01]  /*16390*/  FFMA.FTZ R17, -R224.reuse, R2, R57 ;  /* 0x00000002e0117223 */ /* 0x040fe20000010139 */
[----:B------:R-:W-:Y:S02]  /*163a0*/  I2FP.F32.S32 R12, R12 ;  /* 0x0000000c000c7245 */ /* 0x000fe40000201400 */
[----:B------:R-:W-:Y:S01]  /*163b0*/  I2FP.F32.S32 R28, R28 ;  /* 0x0000001c001c7245 */ /* 0x000fe20000201400 */
[----:B------:R-:W-:Y:S01]  /*163c0*/  FFMA.FTZ R45, -R224, R4, R45 ;  /* 0x00000004e02d7223 */ /* 0x000fe2000001012d */
[----:B------:R-:W-:Y:S01]  /*163d0*/  IABS R16, R16 ;  /* 0x0000001000107213 */ /* 0x000fe20000000000 */
[----:B------:R-:W-:Y:S01]  /*163e0*/  VIADD R2, R0, 0x28 ;  /* 0x0000002800027836 */ /* 0x000fe20000000000 */
[----:B------:R-:W-:Y:S01]  /*163f0*/  I2FP.F32.S32 R18, R18 ;  /* 0x0000001200127245 */ /* 0x000fe20000201400 */
[----:B------:R-:W-:-:S02]  /*16400*/  IMAD.IADD R4, R227, 0x1, -R10 ;  /* 0x00000001e3047824 */ /* 0x000fc400078e0a0a */
[C---:B------:R-:W-:Y:S01]  /*16410*/  FFMA.FTZ R30, -R224.reuse, R30, R51 ;  /* 0x0000001ee01e7223 */ /* 0x040fe20000010133 */
[C---:B------:R-:W-:Y:S01]  /*16420*/  FFMA.FTZ R51, -R224.reuse, R12, R53 ;  /* 0x0000000ce0337223 */ /* 0x040fe20000010135 */
[----:B------:R-:W-:Y:S01]  /*16430*/  I2FP.F32.S32 R16, R16 ;  /* 0x0000001000107245 */ /* 0x000fe20000201400 */
[C---:B------:R-:W-:Y:S01]  /*16440*/  FFMA.FTZ R28, -R224.reuse, R28, R13 ;  /* 0x0000001ce01c7223 */ /* 0x040fe2000001010d */
[C---:B------:R-:W-:Y:S02]  /*16450*/  IMAD.IADD R12, R227.reuse, 0x1, -R2 ;  /* 0x00000001e30c7824 */ /* 0x040fe400078e0a02 */
[----:B------:R-:W-:Y:S01]  /*16460*/  FFMA.FTZ R13, -R224, R18, R59 ;  /* 0x00000012e00d7223 */ /* 0x000fe2000001013b */
[----:B------:R-:W-:Y:S01]  /*16470*/  VIADD R18, R0, 0x29 ;  /* 0x0000002900127836 */ /* 0x000fe20000000000 */
[----:B------:R-:W-:Y:S01]  /*16480*/  IABS R4, R4 ;  /* 0x0000000400047213 */ /* 0x000fe20000000000 */
[----:B------:R-:W-:Y:S01]  /*16490*/  FFMA.FTZ R239, -R224, R16, R15 ;  /* 0x00000010e0ef7223 */ /* 0x000fe2000001010f */
[----:B------:R-:W-:Y:S01]  /*164a0*/  ISETP.GE.AND P3, PT, R24, R230, PT ;  /* 0x000000e61800720c */ /* 0x000fe20003f66270 */
[----:B------:R-:W-:Y:S01]  /*164b0*/  IMAD.IADD R15, R227, 0x1, -R18 ;  /* 0x00000001e30f7824 */ /* 0x000fe200078e0a12 */
[----:B------:R-:W-:-:S02]  /*164c0*/  IABS R12, R12 ;  /* 0x0000000c000c7213 */ /* 0x000fc40000000000 */
[----:B------:R-:W-:Y:S02]  /*164d0*/  I2FP.F32.S32 R4, R4 ;  /* 0x0000000400047245 */ /* 0x000fe40000201400 */
[----:B------:R-:W-:Y:S02]  /*164e0*/  ISETP.GE.OR P3, PT, R24, R226, !P3 ;  /* 0x000000e21800720c */ /* 0x000fe40005f66670 */
[----:B------:R-:W-:Y:S01]  /*164f0*/  I2FP.F32.S32 R12, R12 ;  /* 0x0000000c000c7245 */ /* 0x000fe20000201400 */
[----:B------:R-:W-:Y:S01]  /*16500*/  FFMA.FTZ R19, -R224, R4, R55 ;  /* 0x00000004e0137223 */ /* 0x000fe20000010137 */
[----:B------:R-:W-:Y:S01]  /*16510*/  IABS R15, R15 ;  /* 0x0000000f000f7213 */ /* 0x000fe20000000000 */
[----:B------:R-:W-:Y:S01]  /*16520*/  VIADD R4, R0, 0x21 ;  /* 0x0000002100047836 */ /* 0x000fe20000000000 */
[----:B------:R-:W-:Y:S02]  /*16530*/  FSEL R51, R51, -INF , !P3 ;  /* 0xff80000033337808 */ /* 0x000fe40005800000 */
[----:B------:R-:W-:Y:S01]  /*16540*/  ISETP.GE.AND P3, PT, R22, R230, PT ;  /* 0x000000e61600720c */ /* 0x000fe20003f66270 */
[----:B------:R-:W-:Y:S01]  /*16550*/  FFMA.FTZ R27, -R224, R12, R27 ;  /* 0x0000000ce01b7223 */ /* 0x000fe2000001011b */
[----:B------:R-:W-:Y:S01]  /*16560*/  I2FP.F32.S32 R15, R15 ;  /* 0x0000000f000f7245 */ /* 0x000fe20000201400 */
[----:B------:R-:W-:Y:S01]  /*16570*/  VIADD R12, R0, 0x38 ;  /* 0x00000038000c7836 */ /* 0x000fe20000000000 */
[----:B------:R-:W-:Y:S01]  /*16580*/  ISETP.GE.OR P3, PT, R22, R226, !P3 ;  /* 0x000000e21600720c */ /* 0x000fe20005f66670 */
[C---:B------:R-:W-:Y:S01]  /*16590*/  IMAD.IADD R14, R227.reuse, 0x1, -R4 ;  /* 0x00000001e30e7824 */ /* 0x040fe200078e0a04 */
[----:B------:R-:W-:Y:S01]  /*165a0*/  ISETP.GE.AND P2, PT, R0, R230, PT ;  /* 0x000000e60000720c */ /* 0x000fe20003f46270 */
[----:B------:R-:W-:-:S02]  /*165b0*/  IMAD.IADD R34, R227, 0x1, -R12 ;  /* 0x00000001e3227824 */ /* 0x000fc400078e0a0c */
[----:B------:R-:W-:Y:S01]  /*165c0*/  FFMA.FTZ R73, -R224, R15, R73 ;  /* 0x0000000fe0497223 */ /* 0x000fe20000010149 */
[----:B------:R-:W-:Y:S02]  /*165d0*/  ISETP.GE.AND P4, PT, R26, R230, PT ;  /* 0x000000e61a00720c */ /* 0x000fe40003f86270 */
[----:B------:R-:W-:Y:S02]  /*165e0*/  FSEL R15, R28, -INF , !P3 ;  /* 0xff8000001c0f7808 */ /* 0x000fe40005800000 */
[----:B------:R-:W-:Y:S02]  /*165f0*/  IABS R14, R14 ;  /* 0x0000000e000e7213 */ /* 0x000fe40000000000 */
[----:B------:R-:W-:Y:S02]  /*16600*/  ISETP.GE.AND P3, PT, R2, R230, PT ;  /* 0x000000e60200720c */ /* 0x000fe40003f66270 */
[-C--:B------:R-:W-:Y:S02]  /*16610*/  ISETP.GE.OR P2, PT, R0, R226.reuse, !P2 ;  /* 0x000000e20000720c */ /* 0x080fe40005746670 */
[----:B------:R-:W-:-:S02]  /*16620*/  ISETP.GE.OR P4, PT, R26, R226, !P4 ;  /* 0x000000e21a00720c */ /* 0x000fc40006786670 */
[----:B------:R-:W-:Y:S02]  /*16630*/  IABS R34, R34 ;  /* 0x0000002200227213 */ /* 0x000fe40000000000 */
[----:B------:R-:W-:Y:S02]  /*16640*/  ISETP.GE.AND P6, PT, R11, R230, PT ;  /* 0x000000e60b00720c */ /* 0x000fe40003fc6270 */
[----:B------:R-:W-:Y:S02]  /*16650*/  I2FP.F32.S32 R14, R14 ;  /* 0x0000000e000e7245 */ /* 0x000fe40000201400 */
[----:B------:R-:W-:Y:S02]  /*16660*/  ISETP.GE.OR P3, PT, R2, R226, !P3 ;  /* 0x000000e20200720c */ /* 0x000fe40005f66670 */
[----:B------:R-:W-:Y:S02]  /*16670*/  FSEL R55, R45, -INF , !P2 ;  /* 0xff8000002d377808 */ /* 0x000fe40005000000 */
[----:B------:R-:W-:-:S02]  /*16680*/  ISETP.GE.AND P2, PT, R10, R230, PT ;  /* 0x000000e60a00720c */ /* 0x000fc40003f46270 */
[----:B------:R-:W-:Y:S02]  /*16690*/  FSEL R53, R30, -INF , !P4 ;  /* 0xff8000001e357808 */ /* 0x000fe40006000000 */
[----:B------:R-:W-:Y:S02]  /*166a0*/  I2FP.F32.S32 R34, R34 ;  /* 0x0000002200227245 */ /* 0x000fe40000201400 */
[----:B------:R-:W-:Y:S02]  /*166b0*/  ISETP.GE.AND P4, PT, R8, R230, PT ;  /* 0x000000e60800720c */ /* 0x000fe40003f86270 */
[----:B------:R-:W-:Y:S01]  /*166c0*/  ISETP.GE.OR P6, PT, R11, R226, !P6 ;  /* 0x000000e20b00720c */ /* 0x000fe200077c6670 */
[----:B------:R-:W-:Y:S01]  /*166d0*/  FFMA.FTZ R37, -R224, R14, R37 ;  /* 0x0000000ee0257223 */ /* 0x000fe20000010125 */
[----:B------:R-:W-:Y:S01]  /*166e0*/  FSEL R237, R27, -INF , !P3 ;  /* 0xff8000001bed7808 */ /* 0x000fe20005800000 */
[----:B------:R-:W-:Y:S01]  /*166f0*/  VIADD R16, R0, 0x30 ;  /* 0x0000003000107836 */ /* 0x000fe20000000000 */
[----:B------:R-:W-:Y:S01]  /*16700*/  ISETP.GE.AND P3, PT, R12, R230, PT ;  /* 0x000000e60c00720c */ /* 0x000fe20003f66270 */
[----:B------:R-:W-:Y:S01]  /*16710*/  VIADD R14, R0, 0x31 ;  /* 0x00000031000e7836 */ /* 0x000fe20000000000 */
[----:B------:R-:W-:Y:S01]  /*16720*/  ISETP.GE.OR P2, PT, R10, R226, !P2 ;  /* 0x000000e20a00720c */ /* 0x000fe20005746670 */
[----:B------:R-:W-:Y:S01]  /*16730*/  FFMA.FTZ R65, -R224, R34, R65 ;  /* 0x00000022e0417223 */ /* 0x000fe20000010141 */
[----:B------:R-:W-:-:S02]  /*16740*/  FSEL R45, R81, -INF , !P6 ;  /* 0xff800000512d7808 */ /* 0x000fc40007000000 */
[----:B------:R-:W-:Y:S01]  /*16750*/  ISETP.GE.OR P4, PT, R8, R226, !P4 ;  /* 0x000000e20800720c */ /* 0x000fe20006786670 */
[C---:B------:R-:W-:Y:S01]  /*16760*/  IMAD.IADD R38, R227.reuse, 0x1, -R16 ;  /* 0x00000001e3267824 */ /* 0x040fe200078e0a10 */
[----:B------:R-:W-:Y:S01]  /*16770*/  ISETP.GE.AND P6, PT, R20, R230, PT ;  /* 0x000000e61400720c */ /* 0x000fe20003fc6270 */
[----:B------:R-:W-:Y:S01]  /*16780*/  IMAD.IADD R36, R227, 0x1, -R14 ;  /* 0x00000001e3247824 */ /* 0x000fe200078e0a0e */
[----:B------:R-:W-:Y:S02]  /*16790*/  ISETP.GE.AND P1, PT, R0, R229, PT ;  /* 0x000000e50000720c */ /* 0x000fe40003f26270 */
[----:B------:R-:W-:Y:S02]  /*167a0*/  ISETP.GE.OR P3, PT, R12, R226, !P3 ;  /* 0x000000e20c00720c */ /* 0x000fe40005f66670 */
[----:B------:R-:W-:Y:S02]  /*167b0*/  FSEL R19, R19, -INF , !P2 ;  /* 0xff80000013137808 */ /* 0x000fe40005000000 */
[----:B------:R-:W-:-:S02]  /*167c0*/  ISETP.GE.AND P2, PT, R6, R230, PT ;  /* 0x000000e60600720c */ /* 0x000fc40003f46270 */
[----:B------:R-:W-:Y:S02]  /*167d0*/  FSEL R17, R17, -INF , !P4 ;  /* 0xff80000011117808 */ /* 0x000fe40006000000 */
[----:B------:R-:W-:Y:S02]  /*167e0*/  ISETP.GE.AND P4, PT, R4, R230, PT ;  /* 0x000000e60400720c */ /* 0x000fe40003f86270 */
[----:B------:R-:W-:Y:S02]  /*167f0*/  ISETP.GE.OR P6, PT, R20, R226, !P6 ;  /* 0x000000e21400720c */ /* 0x000fe400077c6670 */
[C---:B------:R-:W-:Y:S01]  /*16800*/  ISETP.GE.OR P1, PT, R0.reuse, R228, !P1 ;  /* 0x000000e40000720c */ /* 0x040fe20004f26670 */
[----:B------:R-:W-:Y:S01]  /*16810*/  VIADD R0, R0, 0x39 ;  /* 0x0000003900007836 */ /* 0x000fe20000000000 */
[----:B------:R-:W-:Y:S02]  /*16820*/  FSEL R181, R65, -INF , !P3 ;  /* 0xff80000041b57808 */ /* 0x000fe40005800000 */
[----:B------:R-:W-:-:S02]  /*16830*/  IABS R38, R38 ;  /* 0x0000002600267213 */ /* 0x000fc40000000000 */
[----:B------:R-:W-:Y:S02]  /*16840*/  ISETP.GE.AND P3, PT, R11, R229, PT ;  /* 0x000000e50b00720c */ /* 0x000fe40003f66270 */
[----:B------:R-:W-:Y:S02]  /*16850*/  IABS R36, R36 ;  /* 0x0000002400247213 */ /* 0x000fe40000000000 */
[-C--:B------:R-:W-:Y:S02]  /*16860*/  ISETP.GE.OR P2, PT, R6, R226.reuse, !P2 ;  /* 0x000000e20600720c */ /* 0x080fe40005746670 */
[----:B------:R-:W-:Y:S02]  /*16870*/  FSEL R13, R13, -INF , !P6 ;  /* 0xff8000000d0d7808 */ /* 0x000fe40007000000 */
[----:B------:R-:W-:Y:S01]  /*16880*/  ISETP.GE.OR P4, PT, R4, R226, !P4 ;  /* 0x000000e20400720c */ /* 0x000fe20006786670 */
[----:B------:R-:W-:Y:S01]  /*16890*/  IMAD.IADD R32, R227, 0x1, -R0 ;  /* 0x00000001e3207824 */ /* 0x000fe200078e0a00 */
[----:B------:R-:W-:-:S02]  /*168a0*/  ISETP.GE.AND P6, PT, R18, R230, PT ;  /* 0x000000e61200720c */ /* 0x000fc40003fc6270 */
[----:B------:R-:W-:Y:S02]  /*168b0*/  I2FP.F32.S32 R38, R38 ;  /* 0x0000002600267245 */ /* 0x000fe40000201400 */
[----:B------:R-:W-:Y:S01]  /*168c0*/  ISETP.GE.OR P3, PT, R11, R228, !P3 ;  /* 0x000000e40b00720c */ /* 0x000fe20005f66670 */
[----:B------:R-:W-:Y:S01]  /*168d0*/  IMAD.IADD R11, R225, 0x1, -R11 ;  /* 0x00000001e10b7824 */ /* 0x000fe200078e0a0b */
[----:B------:R-:W-:Y:S02]  /*168e0*/  I2FP.F32.S32 R36, R36 ;  /* 0x0000002400247245 */ /* 0x000fe40000201400 */
[----:B------:R-:W-:Y:S02]  /*168f0*/  FSEL R239, R239, -INF , !P2 ;  /* 0xff800000efef7808 */ /* 0x000fe40005000000 */
[----:B------:R-:W-:Y:S02]  /*16900*/  ISETP.GE.AND P2, PT, R16, R230, PT ;  /* 0x000000e61000720c */ /* 0x000fe40003f46270 */
[----:B------:R-:W-:-:S02]  /*16910*/  FSEL R161, R37, -INF , !P4 ;  /* 0xff80000025a17808 */ /* 0x000fc40006000000 */
[----:B------:R-:W-:Y:S02]  /*16920*/  ISETP.GE.AND P4, PT, R14, R230, PT ;  /* 0x000000e60e00720c */ /* 0x000fe40003f86270 */
[----:B------:R-:W-:Y:S01]  /*16930*/  ISETP.GE.OR P6, PT, R18, R226, !P6 ;  /* 0x000000e21200720c */ /* 0x000fe200077c6670 */
[C---:B------:R-:W-:Y:S01]  /*16940*/  FFMA.FTZ R7, -R224.reuse, R38, R7 ;  /* 0x00000026e0077223 */ /* 0x040fe20000010107 */
[----:B------:R-:W-:Y:S01]  /*16950*/  IABS R32, R32 ;  /* 0x0000002000207213 */ /* 0x000fe20000000000 */
[----:B------:R-:W-:Y:S01]  /*16960*/  FFMA.FTZ R9, -R224, R36, R9 ;  /* 0x00000024e0097223 */ /* 0x000fe20000010109 */
[-C--:B------:R-:W-:Y:S02]  /*16970*/  ISETP.GE.OR P2, PT, R16, R226.reuse, !P2 ;  /* 0x000000e21000720c */ /* 0x080fe40005746670 */
[----:B------:R-:W-:Y:S02]  /*16980*/  IABS R11, R11 ;  /* 0x0000000b000b7213 */ /* 0x000fe40000000000 */
[----:B------:R-:W-:-:S02]  /*16990*/  ISETP.GE.OR P4, PT, R14, R226, !P4 ;  /* 0x000000e20e00720c */ /* 0x000fc40006786670 */
[----:B------:R-:W-:Y:S02]  /*169a0*/  FSEL R163, R73, -INF , !P6 ;  /* 0xff80000049a37808 */ /* 0x000fe40007000000 */
[----:B------:R-:W-:Y:S02]  /*169b0*/  ISETP.GE.AND P6, PT, R26, R229, PT ;  /* 0x000000e51a00720c */ /* 0x000fe40003fc6270 */
[----:B------:R-:W-:Y:S02]  /*169c0*/  I2FP.F32.S32 R32, R32 ;  /* 0x0000002000207245 */ /* 0x000fe40000201400 */
[----:B------:R-:W-:Y:S02]  /*169d0*/  FSEL R231, R7, -INF , !P2 ;  /* 0xff80000007e77808 */ /* 0x000fe40005000000 */
[----:B------:R-:W-:Y:S02]  /*169e0*/  I2FP.F32.S32 R28, R11 ;  /* 0x0000000b001c7245 */ /* 0x000fe40000201400 */
[----:B------:R-:W-:-:S02]  /*169f0*/  ISETP.GE.AND P2, PT, R0, R230, PT ;  /* 0x000000e60000720c */ /* 0x000fc40003f46270 */
[----:B------:R-:W-:Y:S02]  /*16a00*/  FSEL R183, R9, -INF , !P4 ;  /* 0xff80000009b77808 */ /* 0x000fe40006000000 */
[-C--:B------:R-:W-:Y:S02]  /*16a10*/  ISETP.GE.AND P4, PT, R24, R229.reuse, PT ;  /* 0x000000e51800720c */ /* 0x080fe40003f86270 */
[----:B------:R-:W-:Y:S01]  /*16a20*/  ISETP.GE.OR P6, PT, R26, R228, !P6 ;  /* 0x000000e41a00720c */ /* 0x000fe200077c6670 */
[----:B------:R-:W-:Y:S01]  /*16a30*/  IMAD.IADD R26, R225, 0x1, -R26 ;  /* 0x00000001e11a7824 */ /* 0x000fe200078e0a1a */
[----:B------:R-:W-:Y:S01]  /*16a40*/  FSEL R37, R85, -INF , !P1 ;  /* 0xff80000055257808 */ /* 0x000fe20004800000 */
[----:B------:R-:W-:Y:S01]  /*16a50*/  FFMA.FTZ R67, -R224, R32, R67 ;  /* 0x00000020e0437223 */ /* 0x000fe20000010143 */
[----:B------:R-:W-:Y:S01]  /*16a60*/  ISETP.GE.AND P1, PT, R8, R229, PT ;  /* 0x000000e50800720c */ /* 0x000fe20003f26270 */
[----:B------:R-:W-:Y:S01]  /*16a70*/  FFMA.FTZ R27, -R224, R28, R31 ;  /* 0x0000001ce01b7223 */ /* 0x000fe2000001011f */
[----:B------:R-:W-:-:S02]  /*16a80*/  ISETP.GE.OR P2, PT, R0, R226, !P2 ;  /* 0x000000e20000720c */ /* 0x000fc40005746670 */
[-C--:B------:R-:W-:Y:S01]  /*16a90*/  ISETP.GE.OR P4, PT, R24, R228.reuse, !P4 ;  /* 0x000000e41800720c */ /* 0x080fe20006786670 */
[C---:B------:R-:W-:Y:S01]  /*16aa0*/  IMAD.IADD R24, R225.reuse, 0x1, -R24 ;  /* 0x00000001e1187824 */ /* 0x040fe200078e0a18 */
[----:B------:R-:W-:Y:S01]  /*16ab0*/  ISETP.GE.OR P1, PT, R8, R228, !P1 ;  /* 0x000000e40800720c */ /* 0x000fe20004f26670 */
[----:B------:R-:W-:Y:S01]  /*16ac0*/  IMAD.IADD R8, R225, 0x1, -R8 ;  /* 0x00000001e1087824 */ /* 0x000fe200078e0a08 */
[----:B------:R-:W-:Y:S02]  /*16ad0*/  IABS R26, R26 ;  /* 0x0000001a001a7213 */ /* 0x000fe40000000000 */
[----:B------:R-:W-:Y:S02]  /*16ae0*/  FSEL R179, R67, -INF , !P2 ;  /* 0xff80000043b37808 */ /* 0x000fe40005000000 */
[----:B------:R-:W-:Y:S02]  /*16af0*/  ISETP.GE.AND P2, PT, R10, R229, PT ;  /* 0x000000e50a00720c */ /* 0x000fe40003f46270 */
[----:B------:R-:W-:-:S02]  /*16b00*/  FSEL R27, R27, -INF , !P3 ;  /* 0xff8000001b1b7808 */ /* 0x000fc40005800000 */
[----:B------:R-:W-:Y:S02]  /*16b10*/  ISETP.GE.AND P3, PT, R6, R229, PT ;  /* 0x000000e50600720c */ /* 0x000fe40003f66270 */
[----:B------:R-:W-:Y:S02]  /*16b20*/  IABS R24, R24 ;  /* 0x0000001800187213 */ /* 0x000fe40000000000 */
[----:B------:R-:W-:Y:S02]  /*16b30*/  I2FP.F32.S32 R26, R26 ;  /* 0x0000001a001a7245 */ /* 0x000fe40000201400 */
[----:B------:R-:W-:Y:S01]  /*16b40*/  ISETP.GE.OR P2, PT, R10, R228, !P2 ;  /* 0x000000e40a00720c */ /* 0x000fe20005746670 */
[C---:B------:R-:W-:Y:S01]  /*16b50*/  IMAD.IADD R10, R225.reuse, 0x1, -R10 ;  /* 0x00000001e10a7824 */ /* 0x040fe200078e0a0a */
[----:B------:R-:W-:Y:S02]  /*16b60*/  IABS R8, R8 ;  /* 0x0000000800087213 */ /* 0x000fe40000000000 */
[----:B------:R-:W-:Y:S01]  /*16b70*/  ISETP.GE.OR P3, PT, R6, R228, !P3 ;  /* 0x000000e40600720c */ /* 0x000fe20005f66670 */
[----:B------:R-:W-:Y:S01]  /*16b80*/  IMAD.IADD R6, R225, 0x1, -R6 ;  /* 0x00000001e1067824 */ /* 0x000fe200078e0a06 */
[----:B------:R-:W-:Y:S01]  /*16b90*/  I2FP.F32.S32 R24, R24 ;  /* 0x0000001800187245 */ /* 0x000fe20000201400 */
[----:B------:R-:W-:Y:S01]  /*16ba0*/  FFMA.FTZ R26, -R224, R26, R71 ;  /* 0x0000001ae01a7223 */ /* 0x000fe20000010147 */
[----:B------:R-:W-:-:S02]  /*16bb0*/  I2FP.F32.S32 R8, R8 ;  /* 0x0000000800087245 */ /* 0x000fc40000201400 */
[----:B------:R-:W-:Y:S01]  /*16bc0*/  IABS R10, R10 ;  /* 0x0000000a000a7213 */ /* 0x000fe20000000000 */
[C---:B------:R-:W-:Y:S01]  /*16bd0*/  FFMA.FTZ R29, -R224.reuse, R24, R29 ;  /* 0x00000018e01d7223 */ /* 0x040fe2000001011d */
[----:B------:R-:W-:Y:S01]  /*16be0*/  IABS R6, R6 ;  /* 0x0000000600067213 */ /* 0x000fe20000000000 */
[----:B------:R-:W-:Y:S01]  /*16bf0*/  FFMA.FTZ R9, -R224, R8, R43 ;  /* 0x00000008e0097223 */ /* 0x000fe2000001012b */
[----:B------:R-:W-:Y:S02]  /*16c00*/  FSEL R31, R26, -INF , !P6 ;  /* 0xff8000001a1f7808 */ /* 0x000fe40007000000 */
[----:B------:R-:W-:Y:S02]  /*16c10*/  ISETP.GE.AND P6, PT, R22, R229, PT ;  /* 0x000000e51600720c */ /* 0x000fe40003fc6270 */
[----:B------:R-:W-:Y:S02]  /*16c20*/  I2FP.F32.S32 R10, R10 ;  /* 0x0000000a000a7245 */ /* 0x000fe40000201400 */
[----:B------:R-:W-:-:S02]  /*16c30*/  FMNMX.FTZ R8, R55, R53, !PT ;  /* 0x0000003537087209 */ /* 0x000fc40007810000 */
[----:B------:R-:W-:Y:S02]  /*16c40*/  I2FP.F32.S32 R6, R6 ;  /* 0x0000000600067245 */ /* 0x000fe40000201400 */
[----:B------:R-:W-:Y:S02]  /*16c50*/  FSEL R29, R29, -INF , !P4 ;  /* 0xff8000001d1d7808 */ /* 0x000fe40006000000 */
[-C--:B------:R-:W-:Y:S02]  /*16c60*/  ISETP.GE.AND P4, PT, R20, R229.reuse, PT ;  /* 0x000000e51400720c */ /* 0x080fe40003f86270 */
[----:B------:R-:W-:Y:S01]  /*16c70*/  ISETP.GE.OR P6, PT, R22, R228, !P6 ;  /* 0x000000e41600720c */ /* 0x000fe200077c6670 */
[----:B------:R-:W-:Y:S01]  /*16c80*/  IMAD.IADD R22, R225, 0x1, -R22 ;  /* 0x00000001e1167824 */ /* 0x000fe200078e0a16 */
[----:B------:R-:W-:Y:S01]  /*16c90*/  FMNMX.FTZ R8, R51, R8, !PT ;  /* 0x0000000833087209 */ /* 0x000fe20007810000 */
[C---:B------:R-:W-:Y:S01]  /*16ca0*/  FFMA.FTZ R10, -R224.reuse, R10, R41 ;  /* 0x0000000ae00a7223 */ /* 0x040fe20000010129 */
[----:B------:R-:W-:Y:S01]  /*16cb0*/  FSEL R9, R9, -INF , !P1 ;  /* 0xff80000009097808 */ /* 0x000fe20004800000 */
[----:B------:R-:W-:Y:S01]  /*16cc0*/  FFMA.FTZ R6, -R224, R6, R35 ;  /* 0x00000006e0067223 */ /* 0x000fe20000010123 */
[----:B------:R-:W-:Y:S01]  /*16cd0*/  ISETP.GE.OR P4, PT, R20, R228, !P4 ;  /* 0x000000e41400720c */ /* 0x000fe20006786670 */
[----:B------:R-:W-:Y:S01]  /*16ce0*/  IMAD.IADD R20, R225, 0x1, -R20 ;  /* 0x00000001e1147824 */ /* 0x000fe200078e0a14 */
[----:B------:R-:W-:-:S02]  /*16cf0*/  ISETP.GE.AND P1, PT, R2, R229, PT ;  /* 0x000000e50200720c */ /* 0x000fc40003f26270 */
[----:B------:R-:W-:Y:S02]  /*16d00*/  FMNMX.FTZ R8, R45, R8, !PT ;  /* 0x000000082d087209 */ /* 0x000fe40007810000 */
[----:B------:R-:W-:Y:S02]  /*16d10*/  IABS R22, R22 ;  /* 0x0000001600167213 */ /* 0x000fe40000000000 */
[----:B------:R-:W-:Y:S02]  /*16d20*/  FSEL R11, R10, -INF , !P2 ;  /* 0xff8000000a0b7808 */ /* 0x000fe40005000000 */
[----:B------:R-:W-:Y:S02]  /*16d30*/  ISETP.GE.AND P2, PT, R4, R229, PT ;  /* 0x000000e50400720c */ /* 0x000fe40003f46270 */
[----:B------:R-:W-:Y:S01]  /*16d40*/  ISETP.GE.OR P1, PT, R2, R228, !P1 ;  /* 0x000000e40200720c */ /* 0x000fe20004f26670 */
[----:B------:R-:W-:Y:S01]  /*16d50*/  IMAD.IADD R2, R225, 0x1, -R2 ;  /* 0x00000001e1027824 */ /* 0x000fe200078e0a02 */
[----:B------:R-:W-:-:S02]  /*16d60*/  FSEL R235, R6, -INF , !P3 ;  /* 0xff80000006eb7808 */ /* 0x000fc40005800000 */
[----:B------:R-:W-:Y:S02]  /*16d70*/  FMNMX.FTZ R8, R19, R8, !PT ;  /* 0x0000000813087209 */ /* 0x000fe40007810000 */
[----:B------:R-:W-:Y:S02]  /*16d80*/  FMNMX.FTZ R6, R37, R31, !PT ;  /* 0x0000001f25067209 */ /* 0x000fe40007810000 */
[----:B------:R-:W-:Y:S02]  /*16d90*/  IABS R20, R20 ;  /* 0x0000001400147213 */ /* 0x000fe40000000000 */
[----:B------:R-:W-:Y:S02]  /*16da0*/  I2FP.F32.S32 R22, R22 ;  /* 0x0000001600167245 */ /* 0x000fe40000201400 */
[----:B------:R-:W-:Y:S01]  /*16db0*/  ISETP.GE.OR P2, PT, R4, R228, !P2 ;  /* 0x000000e40400720c */ /* 0x000fe20005746670 */
[----:B------:R-:W-:Y:S01]  /*16dc0*/  IMAD.IADD R4, R225, 0x1, -R4 ;  /* 0x00000001e1047824 */ /* 0x000fe200078e0a04 */
[----:B------:R-:W-:-:S02]  /*16dd0*/  FMNMX.FTZ R8, R17, R8, !PT ;  /* 0x0000000811087209 */ /* 0x000fc40007810000 */
[----:B------:R-:W-:Y:S01]  /*16de0*/  FMNMX.FTZ R6, R29, R6, !PT ;  /* 0x000000061d067209 */ /* 0x000fe20007810000 */
[C---:B------:R-:W-:Y:S01]  /*16df0*/  FFMA.FTZ R7, -R224.reuse, R22, R33 ;  /* 0x00000016e0077223 */ /* 0x040fe20000010121 */
[----:B------:R-:W-:Y:S02]  /*16e00*/  IABS R2, R2 ;  /* 0x0000000200027213 */ /* 0x000fe40000000000 */
[----:B------:R-:W-:Y:S02]  /*16e10*/  I2FP.F32.S32 R20, R20 ;  /* 0x0000001400147245 */ /* 0x000fe40000201400 */
[----:B------:R-:W-:Y:S02]  /*16e20*/  FMNMX.FTZ R8, R15, R8, !PT ;  /* 0x000000080f087209 */ /* 0x000fe40007810000 */
[----:B------:R-:W-:Y:S01]  /*16e30*/  FMNMX.FTZ R6, R27, R6, !PT ;  /* 0x000000061b067209 */ /* 0x000fe20007810000 */
[----:B------:R-:W-:Y:S01]  /*16e40*/  FFMA.FTZ R20, -R224, R20, R21 ;  /* 0x00000014e0147223 */ /* 0x000fe20000010115 */
[----:B------:R-:W-:-:S02]  /*16e50*/  IABS R4, R4 ;  /* 0x0000000400047213 */ /* 0x000fc40000000000 */
[----:B------:R-:W-:Y:S02]  /*16e60*/  I2FP.F32.S32 R2, R2 ;  /* 0x0000000200027245 */ /* 0x000fe40000201400 */
[----:B------:R-:W-:Y:S02]  /*16e70*/  FSEL R7, R7, -INF , !P6 ;  /* 0xff80000007077808 */ /* 0x000fe40007000000 */
[----:B------:R-:W-:Y:S02]  /*16e80*/  ISETP.GE.AND P6, PT, R18, R229, PT ;  /* 0x000000e51200720c */ /* 0x000fe40003fc6270 */
[----:B------:R-:W-:Y:S02]  /*16e90*/  FMNMX.FTZ R8, R13, R8, !PT ;  /* 0x000000080d087209 */ /* 0x000fe40007810000 */
[----:B------:R-:W-:Y:S01]  /*16ea0*/  FMNMX.FTZ R6, R11, R6, !PT ;  /* 0x000000060b067209 */ /* 0x000fe20007810000 */
[----:B------:R-:W-:Y:S01]  /*16eb0*/  FFMA.FTZ R2, -R224, R2, R5 ;  /* 0x00000002e0027223 */ /* 0x000fe20000010105 */
[----:B------:R-:W-:-:S02]  /*16ec0*/  I2FP.F32.S32 R4, R4 ;  /* 0x0000000400047245 */ /* 0x000fc40000201400 */
[----:B------:R-:W-:Y:S02]  /*16ed0*/  FSEL R5, R20, -INF , !P4 ;  /* 0xff80000014057808 */ /* 0x000fe40006000000 */
[-C--:B------:R-:W-:Y:S02]  /*16ee0*/  ISETP.GE.AND P4, PT, R16, R229.reuse, PT ;  /* 0x000000e51000720c */ /* 0x080fe40003f86270 */
[----:B------:R-:W-:Y:S01]  /*16ef0*/  ISETP.GE.OR P6, PT, R18, R228, !P6 ;  /* 0x000000e41200720c */ /* 0x000fe200077c6670 */
[----:B------:R-:W-:Y:S01]  /*16f00*/  IMAD.IADD R18, R225, 0x1, -R18 ;  /* 0x00000001e1127824 */ /* 0x000fe200078e0a12 */
[----:B------:R-:W-:Y:S02]  /*16f10*/  FMNMX.FTZ R8, R239, R8, !PT ;  /* 0x00000008ef087209 */ /* 0x000fe40007810000 */
[----:B------:R-:W-:Y:S01]  /*16f20*/  FMNMX.FTZ R6, R9, R6, !PT ;  /* 0x0000000609067209 */ /* 0x000fe20007810000 */
[----:B------:R-:W-:Y:S01]  /*16f30*/  FFMA.FTZ R4, -R224, R4, R23 ;  /* 0x00000004e0047223 */ /* 0x000fe20000010117 */
[----:B------:R-:W-:Y:S01]  /*16f40*/  ISETP.GE.OR P4, PT, R16, R228, !P4 ;  /* 0x000000e41000720c */ /* 0x000fe20006786670 */
[----:B------:R-:W-:Y:S01]  /*16f50*/  IMAD.IADD R16, R225, 0x1, -R16 ;  /* 0x00000001e1107824 */ /* 0x000fe200078e0a10 */
[----:B------:R-:W-:-:S02]  /*16f60*/  ISETP.GE.AND P3, PT, R14, R229, PT ;  /* 0x000000e50e00720c */ /* 0x000fc40003f66270 */
[----:B------:R-:W-:Y:S02]  /*16f70*/  FMNMX.FTZ R8, R161, R8, !PT ;  /* 0x00000008a1087209 */ /* 0x000fe40007810000 */
[----:B------:R-:W-:Y:S02]  /*16f80*/  FMNMX.FTZ R6, R7, R6, !PT ;  /* 0x0000000607067209 */ /* 0x000fe40007810000 */
[----:B------:R-:W-:Y:S02]  /*16f90*/  IABS R18, R18 ;  /* 0x0000001200127213 */ /* 0x000fe40000000000 */
[----:B------:R-:W-:Y:S02]  /*16fa0*/  FSEL R169, R4, -INF , !P2 ;  /* 0xff80000004a97808 */ /* 0x000fe40005000000 */
[----:B------:R-:W-:Y:S01]  /*16fb0*/  ISETP.GE.OR P3, PT, R14, R228, !P3 ;  /* 0x000000e40e00720c */ /* 0x000fe20005f66670 */
[----:B------:R-:W-:Y:S01]  /*16fc0*/  IMAD.IADD R14, R225, 0x1, -R14 ;  /* 0x00000001e10e7824 */ /* 0x000fe200078e0a0e */
[----:B------:R-:W-:-:S02]  /*16fd0*/  FMNMX.FTZ R4, R237, R8, !PT ;  /* 0x00000008ed047209 */ /* 0x000fc40007810000 */
[----:B------:R-:W-:Y:S02]  /*16fe0*/  FMNMX.FTZ R6, R5, R6, !PT ;  /* 0x0000000605067209 */ /* 0x000fe40007810000 */
[----:B------:R-:W-:Y:S02]  /*16ff0*/  IABS R16, R16 ;  /* 0x0000001000107213 */ /* 0x000fe40000000000 */
[----:B------:R-:W-:Y:S01]  /*17000*/  I2FP.F32.S32 R18, R18 ;  /* 0x0000001200127245 */ /* 0x000fe20000201400 */
[----:B------:R-:W-:Y:S01]  /*17010*/  IMAD.IADD R8, R225, 0x1, -R12 ;  /* 0x00000001e1087824 */ /* 0x000fe200078e0a0c */
[----:B------:R-:W-:Y:S02]  /*17020*/  FMNMX.FTZ R4, R163, R4, !PT ;  /* 0x00000004a3047209 */ /* 0x000fe40007810000 */
[----:B------:R-:W-:Y:S01]  /*17030*/  FMNMX.FTZ R6, R235, R6, !PT ;  /* 0x00000006eb067209 */ /* 0x000fe20007810000 */
[----:B------:R-:W-:Y:S01]  /*17040*/  FFMA.FTZ R18, -R224, R18, R25 ;  /* 0x00000012e0127223 */ /* 0x000fe20000010119 */
[----:B------:R-:W-:-:S02]  /*17050*/  IABS R14, R14 ;  /* 0x0000000e000e7213 */ /* 0x000fc40000000000 */
[----:B------:R-:W-:Y:S02]  /*17060*/  I2FP.F32.S32 R16, R16 ;  /* 0x0000001000107245 */ /* 0x000fe40000201400 */
[----:B------:R-:W-:Y:S02]  /*17070*/  FSEL R233, R2, -INF , !P1 ;  /* 0xff80000002e97808 */ /* 0x000fe40004800000 */
[----:B------:R-:W-:Y:S01]  /*17080*/  FMNMX.FTZ R2, R231, R4, !PT ;  /* 0x00000004e7027209 */ /* 0x000fe20007810000 */
[----:B------:R-:W-:Y:S01]  /*17090*/  IMAD.IADD R4, R225, 0x1, -R0 ;  /* 0x00000001e1047824 */ /* 0x000fe200078e0a00 */
[----:B------:R-:W-:Y:S01]  /*170a0*/  FMNMX.FTZ R6, R169, R6, !PT ;  /* 0x00000006a9067209 */ /* 0x000fe20007810000 */
[----:B------:R-:W-:Y:S01]  /*170b0*/  FFMA.FTZ R16, -R224, R16, R61 ;  /* 0x00000010e0107223 */ /* 0x000fe2000001013d */
[----:B------:R-:W-:Y:S02]  /*170c0*/  I2FP.F32.S32 R14, R14 ;  /* 0x0000000e000e7245 */ /* 0x000fe40000201400 */
[----:B------:R-:W-:-:S02]  /*170d0*/  IABS R8, R8 ;  /* 0x0000000800087213 */ /* 0x000fc40000000000 */
[----:B------:R-:W-:Y:S02]  /*170e0*/  FSEL R175, R18, -INF , !P6 ;  /* 0xff80000012af7808 */ /* 0x000fe40007000000 */
[----:B------:R-:W-:Y:S01]  /*170f0*/  FMNMX.FTZ R6, R233, R6, !PT ;  /* 0x00000006e9067209 */ /* 0x000fe20007810000 */
[----:B------:R-:W-:Y:S01]  /*17100*/  FFMA.FTZ R39, -R224, R14, R39 ;  /* 0x0000000ee0277223 */ /* 0x000fe20000010127 */
[----:B------:R-:W-:Y:S02]  /*17110*/  IABS R4, R4 ;  /* 0x0000000400047213 */ /* 0x000fe40000000000 */
[----:B------:R-:W-:Y:S02]  /*17120*/  I2FP.F32.S32 R8, R8 ;  /* 0x0000000800087245 */ /* 0x000fe40000201400 */
[----:B------:R-:W-:Y:S02]  /*17130*/  ISETP.GE.AND P2, PT, R12, R229, PT ;  /* 0x000000e50c00720c */ /* 0x000fe40003f46270 */
[----:B------:R-:W-:-:S02]  /*17140*/  FSEL R177, R16, -INF , !P4 ;  /* 0xff80000010b17808 */ /* 0x000fc40006000000 */
[----:B------:R-:W-:Y:S01]  /*17150*/  FMNMX.FTZ R6, R175, R6, !PT ;  /* 0x00000006af067209 */ /* 0x000fe20007810000 */
[----:B------:R-:W-:Y:S01]  /*17160*/  FFMA.FTZ R3, -R224, R8, R3 ;  /* 0x00000008e0037223 */ /* 0x000fe20000010103 */
[----:B------:R-:W-:Y:S02]  /*17170*/  I2FP.F32.S32 R4, R4 ;  /* 0x0000000400047245 */ /* 0x000fe40000201400 */
[----:B------:R-:W-:Y:S02]  /*17180*/  FMNMX.FTZ R2, R183, R2, !PT ;  /* 0x00000002b7027209 */ /* 0x000fe40007810000 */
[----:B------:R-:W-:Y:S02]  /*17190*/  ISETP.GE.OR P2, PT, R12, R228, !P2 ;  /* 0x000000e40c00720c */ /* 0x000fe40005746670 */
[----:B------:R-:W-:Y:S02]  /*171a0*/  ISETP.GE.AND P1, PT, R0, R229, PT ;  /* 0x000000e50000720c */ /* 0x000fe40003f26270 */
[----:B------:R-:W-:-:S02]  /*171b0*/  FSEL R173, R39, -INF , !P3 ;  /* 0xff80000027ad7808 */ /* 0x000fc40005800000 */
[----:B------:R-:W-:Y:S01]  /*171c0*/  FMNMX.FTZ R6, R177, R6, !PT ;  /* 0x00000006b1067209 */ /* 0x000fe20007810000 */
[----:B------:R-:W-:Y:S01]  /*171d0*/  FFMA.FTZ R4, -R224, R4, R63 ;  /* 0x00000004e0047223 */ /* 0x000fe2000001013f */
[----:B------:R-:W-:Y:S02]  /*171e0*/  FMNMX.FTZ R2, R181, R2, !PT ;  /* 0x00000002b5027209 */ /* 0x000fe40007810000 */
[----:B------:R-:W-:Y:S02]  /*171f0*/  ISETP.GE.OR P1, PT, R0, R228, !P1 ;  /* 0x000000e40000720c */ /* 0x000fe40004f26670 */
[----:B------:R-:W-:Y:S02]  /*17200*/  FSEL R171, R3, -INF , !P2 ;  /* 0xff80000003ab7808 */ /* 0x000fe40005000000 */
[----:B------:R-:W-:Y:S02]  /*17210*/  FMNMX.FTZ R6, R173, R6, !PT ;  /* 0x00000006ad067209 */ /* 0x000fe40007810000 */
[----:B------:R-:W-:-:S02]  /*17220*/  FMNMX.FTZ R2, R179, R2, !PT ;  /* 0x00000002b3027209 */ /* 0x000fc40007810000 */
[----:B------:R-:W-:Y:S02]  /*17230*/  FSEL R167, R4, -INF , !P1 ;  /* 0xff80000004a77808 */ /* 0x000fe40004800000 */
[----:B------:R-:W-:Y:S01]  /*17240*/  FMNMX.FTZ R6, R171, R6, !PT ;  /* 0x00000006ab067209 */ /* 0x000fe20007810000 */
[----:B------:R-:W1:Y:S03]  /*17250*/  SHFL.BFLY PT, R21, R2, 0x2, 0x1f ;  /* 0x0c401f0002157f89 */ /* 0x000e6600000e0000 */
[----:B------:R-:W-:-:S05]  /*17260*/  FMNMX.FTZ R23, R167, R6, !PT ;  /* 0x00000006a7177209 */ /* 0x000fca0007810000 */
[----:B------:R-:W2:Y:S01]  /*17270*/  SHFL.BFLY PT, R0, R23, 0x2, 0x1f ;  /* 0x0c401f0017007f89 */ /* 0x000ea200000e0000 */
[----:B-1----:R-:W-:-:S05]  /*17280*/  FMNMX.FTZ R21, R2, R21, !PT ;  /* 0x0000001502157209 */ /* 0x002fca0007810000 */
[----:B------:R-:W1:Y:S01]  /*17290*/  SHFL.BFLY PT, R132, R21, 0x1, 0x1f ;  /* 0x0c201f0015847f89 */ /* 0x000e6200000e0000 */
[----:B--2---:R-:W-:-:S05]  /*172a0*/  FMNMX.FTZ R0, R23, R0, !PT ;  /* 0x0000000017007209 */ /* 0x004fca0007810000 */
[----:B------:R-:W2:Y:S01]  /*172b0*/  SHFL.BFLY PT, R3, R0, 0x1, 0x1f ;  /* 0x0c201f0000037f89 */ /* 0x000ea200000e0000 */
[----:B------:R-:W-:-:S05]  /*172c0*/  LEA R206, R48, UR4, 0x1 ;  /* 0x0000000430ce7c11 */ /* 0x000fca000f8e08ff */
[----:B------:R-:W-:Y:S01]  /*172d0*/  IMAD R205, R49, 0x2, R206 ;  /* 0x0000000231cd7824 */ /* 0x000fe200078e02ce */
[----:B------:R-:W-:Y:S04]  /*172e0*/  LDSM.16.MT88.4 R40, [R206+0xe000] ;  /* 0x00e00000ce28783b */ /* 0x000fe80000004200 */
[----:B------:R-:W4:Y:S01]  /*172f0*/  LDSM.16.MT88.4 R116, [R205+0xc000] ;  /* 0x00c00000cd74783b */ /* 0x000f220000004200 */
[----:B-1----:R-:W-:Y:S02]  /*17300*/  FMNMX.FTZ R132, R21, R132, !PT ;  /* 0x0000008415847209 */ /* 0x002fe40007810000 */
[----:B--2---:R-:W-:-:S03]  /*17310*/  FMNMX.FTZ R3, R0, R3, !PT ;  /* 0x0000000300037209 */ /* 0x004fc60007810000 */
[----:B---3--:R-:W-:Y:S01]  /*17320*/  FMUL.FTZ R168, R165, R132 ;  /* 0x00000084a5a87220 */ /* 0x008fe20000410000 */
[----:B------:R-:W-:Y:S01]  /*17330*/  FSETP.NEU.FTZ.AND P1, PT, R132, -INF , PT ;  /* 0xff8000008400780b */ /* 0x000fe20003f3d000 */
[----:B------:R-:W-:Y:S01]  /*17340*/  IMAD R204, R47, 0x2, R206 ;  /* 0x000000022fcc7824 */ /* 0x000fe200078e02ce */
[----:B------:R-:W-:Y:S01]  /*17350*/  LDSM.16.MT88.4 R72, [R206+0x10000] ;  /* 0x01000000ce48783b */ /* 0x000fe20000004200 */
[----:B------:R-:W-:Y:S01]  /*17360*/  FMUL.FTZ R164, R165, R3 ;  /* 0x00000003a5a47220 */ /* 0x000fe20000410000 */
[----:B------:R-:W-:Y:S02]  /*17370*/  FSEL R168, R168, RZ, P1 ;  /* 0x000000ffa8a87208 */ /* 0x000fe40000800000 */
[----:B------:R-:W-:Y:S01]  /*17380*/  FSETP.NEU.FTZ.AND P1, PT, R3, -INF , PT ;  /* 0xff8000000300780b */ /* 0x000fe20003f3d000 */
[----:B------:R-:W-:Y:S01]  /*17390*/  IMAD R203, R47, 0x2, R205 ;  /* 0x000000022fcb7824 */ /* 0x000fe200078e02cd */
[----:B------:R-:W-:Y:S02]  /*173a0*/  LDSM.16.MT88.4 R56, [R204+0xe000] ;  /* 0x00e00000cc38783b */ /* 0x000fe40000004200 */
[----:B------:R-:W-:Y:S01]  /*173b0*/  FSEL R164, R164, RZ, P1 ;  /* 0x000000ffa4a47208 */ /* 0x000fe20000800000 */
[-CC-:B------:R-:W-:Y:S01]  /*173c0*/  FFMA.FTZ R155, R55, R165.reuse, -R168.reuse ;  /* 0x000000a5379b7223 */ /* 0x180fe200000108a8 */
[-CC-:B------:R-:W-:Y:S01]  /*173d0*/  FFMA.FTZ R152, R53, R165.reuse, -R168.reuse ;  /* 0x000000a535987223 */ /* 0x180fe200000108a8 */
[-CC-:B------:R-:W-:Y:S01]  /*173e0*/  FFMA.FTZ R151, R51, R165.reuse, -R168.reuse ;  /* 0x000000a533977223 */ /* 0x180fe200000108a8 */
[-C--:B------:R-:W-:Y:S01]  /*173f0*/  FFMA.FTZ R148, R45, R165.reuse, -R168 ;  /* 0x000000a52d947223 */ /* 0x080fe200000108a8 */
[-CC-:B------:R-:W-:Y:S01]  /*17400*/  FFMA.FTZ R154, R37, R165.reuse, -R164.reuse ;  /* 0x000000a5259a7223 */ /* 0x180fe200000108a4 */
[-CC-:B------:R-:W-:Y:S01]  /*17410*/  FFMA.FTZ R159, R31, R165.reuse, -R164.reuse ;  /* 0x000000a51f9f7223 */ /* 0x180fe200000108a4 */
[-CC-:B------:R-:W-:Y:S01]  /*17420*/  FFMA.FTZ R153, R29, R165.reuse, -R164.reuse ;  /* 0x000000a51d997223 */ /* 0x180fe200000108a4 */
[-C--:B------:R-:W-:Y:S01]  /*17430*/  FFMA.FTZ R150, R27, R165.reuse, -R164 ;  /* 0x000000a51b967223 */ /* 0x080fe200000108a4 */
[----:B------:R-:W-:Y:S01]  /*17440*/  MUFU.EX2 R155, R155 ;  /* 0x0000009b009b7308 */ /* 0x000fe20000000800 */
[-CC-:B------:R-:W-:Y:S01]  /*17450*/  FFMA.FTZ R135, R15, R165.reuse, -R168.reuse ;  /* 0x000000a50f877223 */ /* 0x180fe200000108a8 */
[-C--:B------:R-:W-:Y:S01]  /*17460*/  FFMA.FTZ R0, R13, R165.reuse, -R168 ;  /* 0x000000a50d007223 */ /* 0x080fe200000108a8 */
[-CC-:B------:R-:W-:Y:S01]  /*17470*/  FFMA.FTZ R147, R11, R165.reuse, -R164.reuse ;  /* 0x000000a50b937223 */ /* 0x180fe200000108a4 */
[-C--:B------:R-:W-:Y:S01]  /*17480*/  FFMA.FTZ R2, R9, R165.reuse, -R164 ;  /* 0x000000a509027223 */ /* 0x080fe200000108a4 */
[----:B------:R-:W1:Y:S03]  /*17490*/  LDSM.16.MT88.4 R12, [R205+0xc800] ;  /* 0x00c80000cd0c783b */ /* 0x000e660000004200 */
[----:B------:R-:W2:Y:S01]  /*174a0*/  MUFU.EX2 R152, R152 ;  /* 0x0000009800987308 */ /* 0x000ea20000000800 */
[----:B------:R-:W3:Y:S01]  /*174b0*/  LDSM.16.MT88.4 R8, [R206+0xe800] ;  /* 0x00e80000ce08783b */ /* 0x000ee20000004200 */
[-CC-:B------:R-:W-:Y:S01]  /*174c0*/  FFMA.FTZ R149, R19, R165.reuse, -R168.reuse ;  /* 0x000000a513957223 */ /* 0x180fe200000108a8 */
[----:B------:R-:W-:-:S02]  /*174d0*/  FFMA.FTZ R144, R17, R165, -R168 ;  /* 0x000000a511907223 */ /* 0x000fc400000108a8 */
[----:B------:R-:W5:Y:S03]  /*174e0*/  LDSM.16.MT88.4 R64, [R203+0xe000] ;  /* 0x00e00000cb40783b */ /* 0x000f660000004200 */
[----:B------:R-:W-:Y:S01]  /*174f0*/  MUFU.EX2 R151, R151 ;  /* 0x0000009700977308 */ /* 0x000fe20000000800 */
[-CC-:B------:R-:W-:Y:S01]  /*17500*/  FFMA.FTZ R146, R7, R165.reuse, -R164.reuse ;  /* 0x000000a507927223 */ /* 0x180fe200000108a4 */
[----:B------:R-:W-:Y:S01]  /*17510*/  FFMA.FTZ R145, R5, R165, -R164 ;  /* 0x000000a505917223 */ /* 0x000fe200000108a4 */
[----:B------:R-:W5:Y:S04]  /*17520*/  LDSM.16.MT88.4 R80, [R205+0x10000] ;  /* 0x01000000cd50783b */ /* 0x000f680000004200 */
[----:B------:R-:W5:Y:S01]  /*17530*/  LDSM.16.MT88.4 R108, [R204+0xc000] ;  /* 0x00c00000cc6c783b */ /* 0x000f620000004200 */
[----:B------:R-:W4:Y:S03]  /*17540*/  MUFU.EX2 R148, R148 ;  /* 0x0000009400947308 */ /* 0x000f260000000800 */
[----:B------:R-:W5:Y:S04]  /*17550*/  LDSM.16.MT88.4 R20, [R204+0xe800] ;  /* 0x00e80000cc14783b */ /* 0x000f680000004200 */
[----:B------:R-:W-:Y:S01]  /*17560*/  LDSM.16.MT88.4 R124, [R206+0xc000] ;  /* 0x00c00000ce7c783b */ /* 0x000fe20000004200 */
[----:B------:R-:W-:Y:S03]  /*17570*/  MUFU.EX2 R154, R154 ;  /* 0x0000009a009a7308 */ /* 0x000fe60000000800 */
[----:B------:R-:W-:Y:S04]  /*17580*/  LDSM.16.MT88.4 R100, [R203+0xc000] ;  /* 0x00c00000cb64783b */ /* 0x000fe80000004200 */
[----:B------:R-:W-:Y:S01]  /*17590*/  LDSM.16.MT88.4 R48, [R205+0xe000] ;  /* 0x00e00000cd30783b */ /* 0x000fe20000004200 */
[----:B------:R-:W1:Y:S03]  /*175a0*/  MUFU.EX2 R159, R159 ;  /* 0x0000009f009f7308 */ /* 0x000e660000000800 */
[----:B------:R-:W-:Y:S04]  /*175b0*/  LDSM.16.MT88.4 R88, [R204+0x10000] ;  /* 0x01000000cc58783b */ /* 0x000fe80000004200 */
[----:B------:R-:W-:Y:S01]  /*175c0*/  LDSM.16.MT88.4 R140, [R203+0x10000] ;  /* 0x01000000cb8c783b */ /* 0x000fe20000004200 */
[----:B------:R-:W-:Y:S03]  /*175d0*/  MUFU.EX2 R153, R153 ;  /* 0x0000009900997308 */ /* 0x000fe60000000800 */
[----:B------:R-:W-:Y:S04]  /*175e0*/  LDSM.16.MT88.4 R32, [R204+0xc800] ;  /* 0x00c80000cc20783b */ /* 0x000fe80000004200 */
[----:B------:R-:W-:Y:S01]  /*175f0*/  LDSM.16.MT88.4 R136, [R206+0xc800] ;  /* 0x00c80000ce88783b */ /* 0x000fe20000004200 */
[----:B------:R-:W3:Y:S01]  /*17600*/  MUFU.EX2 R150, R150 ;  /* 0x0000009600967308 */ /* 0x000ee20000000800 */
[----:B--2---:R-:W-:-:S02]  /*17610*/  F2FP.F16.F32.PACK_AB R96, R152, R155 ;  /* 0x0000009b9860723e */ /* 0x004fc400000000ff */
[----:B----4-:R-:W-:Y:S01]  /*17620*/  F2FP.F16.F32.PACK_AB R98, R148, R151 ;  /* 0x000000979462723e */ /* 0x010fe200000000ff */
[----:B------:R-:W2:Y:S01]  /*17630*/  LDSM.16.MT88.4 R16, [R203+0xe800] ;  /* 0x00e80000cb10783b */ /* 0x000ea20000004200 */
[----:B-1----:R-:W-:-:S03]  /*17640*/  F2FP.F16.F32.PACK_AB R97, R159, R154 ;  /* 0x0000009a9f61723e */ /* 0x002fc600000000ff */
[----:B------:R-:W-:Y:S01]  /*17650*/  MUFU.EX2 R149, R149 ;  /* 0x0000009500957308 */ /* 0x000fe20000000800 */
[----:B------:R-:W-:Y:S04]  /*17660*/  LDSM.16.MT88.4 R28, [R203+0xc800] ;  /* 0x00c80000cb1c783b */ /* 0x000fe80000004200 */
[----:B------:R-:W-:Y:S01]  /*17670*/  LDSM.16.MT88.4 R24, [R205+0xe800] ;  /* 0x00e80000cd18783b */ /* 0x000fe20000004200 */
[----:B---3--:R-:W-:Y:S02]  /*17680*/  F2FP.F16.F32.PACK_AB R99, R150, R153 ;  /* 0x000000999663723e */ /* 0x008fe400000000ff */
[----:B------:R-:W1:Y:S05]  /*17690*/  MUFU.EX2 R144, R144 ;  /* 0x0000009000907308 */ /* 0x000e6a0000000800 */
[C---:B------:R-:W-:Y:S03]  /*176a0*/  HMMA.16816.F32 R120, R96.reuse, R116, RZ ;  /* 0x000000746078723c */ /* 0x040fe600000018ff */
[----:B------:R-:W-:Y:S03]  /*176b0*/  MUFU.EX2 R135, R135 ;  /* 0x0000008700877308 */ /* 0x000fe60000000800 */
[C---:B------:R-:W-:Y:S05]  /*176c0*/  HMMA.16816.F32 R36, R96.reuse, R40, RZ ;  /* 0x000000286024723c */ /* 0x040fea00000018ff */
[----:B------:R-:W3:Y:S01]  /*176d0*/  MUFU.EX2 R0, R0 ;  /* 0x0000000000007308 */ /* 0x000ee20000000800 */
[C---:B------:R-:W-:Y:S06]  /*176e0*/  HMMA.16816.F32 R116, R96.reuse, R118, RZ ;  /* 0x000000766074723c */ /* 0x040fec00000018ff */
[----:B------:R-:W-:Y:S01]  /*176f0*/  HMMA.16816.F32 R40, R96, R42, RZ ;  /* 0x0000002a6028723c */ /* 0x000fe200000018ff */
[----:B------:R-:W-:Y:S08]  /*17700*/  MUFU.EX2 R147, R147 ;  /* 0x0000009300937308 */ /* 0x000ff00000000800 */
[----:B------:R-:W4:Y:S08]  /*17710*/  MUFU.EX2 R2, R2 ;  /* 0x0000000200027308 */ /* 0x000f300000000800 */
[----:B------:R-:W-:Y:S08]  /*17720*/  MUFU.EX2 R146, R146 ;  /* 0x0000009200927308 */ /* 0x000ff00000000800 */
[----:B------:R-:W5:Y:S01]  /*17730*/  MUFU.EX2 R145, R145 ;  /* 0x0000009100917308 */ /* 0x000f620000000800 */
[----:B-1----:R-:W-:-:S02]  /*17740*/  F2FP.F16.F32.PACK_AB R4, R144, R149 ;  /* 0x000000959004723e */ /* 0x002fc400000000ff */
[----:B---3--:R-:W-:Y:S02]  /*17750*/  F2FP.F16.F32.PACK_AB R6, R0, R135 ;  /* 0x000000870006723e */ /* 0x008fe400000000ff */
[----:B----4-:R-:W-:Y:S02]  /*17760*/  F2FP.F16.F32.PACK_AB R5, R2, R147 ;  /* 0x000000930205723e */ /* 0x010fe400000000ff */
[----:B-----5:R-:W-:-:S07]  /*17770*/  F2FP.F16.F32.PACK_AB R7, R145, R146 ;  /* 0x000000929107723e */ /* 0x020fce00000000ff */
[C---:B------:R-:W-:Y:S06]  /*17780*/  HMMA.16816.F32 R120, R4.reuse, R12, R120 ;  /* 0x0000000c0478723c */ /* 0x040fec0000001878 */
[C---:B------:R-:W-:Y:S01]  /*17790*/  HMMA.16816.F32 R116, R4.reuse, R14, R116 ;  /* 0x0000000e0474723c */ /* 0x040fe20000001874 */
[----:B------:R-:W1:Y:S05]  /*177a0*/  LDSM.16.MT88.4 R12, [R206+0x10800] ;  /* 0x01080000ce0c783b */ /* 0x000e6a0000004200 */
[C---:B------:R-:W-:Y:S06]  /*177b0*/  HMMA.16816.F32 R36, R4.reuse, R8, R36 ;  /* 0x000000080424723c */ /* 0x040fec0000001824 */
[----:B------:R-:W-:Y:S01]  /*177c0*/  HMMA.16816.F32 R40, R4, R10, R40 ;  /* 0x0000000a0428723c */ /* 0x000fe20000001828 */
[----:B------:R-:W3:Y:S05]  /*177d0*/  LDSM.16.MT88.4 R8, [R205+0x10800] ;  /* 0x01080000cd08783b */ /* 0x000eea0000004200 */
[C---:B------:R-:W-:Y:S06]  /*177e0*/  HMMA.16816.F32 R52, R96.reuse, R56, RZ ;  /* 0x000000386034723c */ /* 0x040fec00000018ff */
[C---:B------:R-:W-:Y:S06]  /*177f0*/  HMMA.16816.F32 R60, R96.reuse, R64, RZ ;  /* 0x00000040603c723c */ /* 0x040fec00000018ff */
[C---:B------:R-:W-:Y:S06]  /*17800*/  HMMA.16816.F32 R56, R96.reuse, R58, RZ ;  /* 0x0000003a6038723c */ /* 0x040fec00000018ff */
[C---:B------:R-:W-:Y:S06]  /*17810*/  HMMA.16816.F32 R64, R96.reuse, R66, RZ ;  /* 0x000000426040723c */ /* 0x040fec00000018ff */
[C---:B------:R-:W-:Y:S06]  /*17820*/  HMMA.16816.F32 R68, R96.reuse, R72, RZ ;  /* 0x000000486044723c */ /* 0x040fec00000018ff */
[C---:B------:R-:W-:Y:S06]  /*17830*/  HMMA.16816.F32 R76, R96.reuse, R80, RZ ;  /* 0x00000050604c723c */ /* 0x040fec00000018ff */
[C---:B------:R-:W-:Y:S06]  /*17840*/  HMMA.16816.F32 R72, R96.reuse, R74, RZ ;  /* 0x0000004a6048723c */ /* 0x040fec00000018ff */
[C---:B------:R-:W-:Y:S06]  /*17850*/  HMMA.16816.F32 R80, R96.reuse, R82, RZ ;  /* 0x000000526050723c */ /* 0x040fec00000018ff */
[----:B------:R-:W-:Y:S06]  /*17860*/  HMMA.16816.F32 R112, R96, R108, RZ ;  /* 0x0000006c6070723c */ /* 0x000fec00000018ff */
[C---:B------:R-:W-:Y:S06]  /*17870*/  HMMA.16816.F32 R52, R4.reuse, R20, R52 ;  /* 0x000000140434723c */ /* 0x040fec0000001834 */
[C---:B------:R-:W-:Y:S01]  /*17880*/  HMMA.16816.F32 R56, R4.reuse, R22, R56 ;  /* 0x000000160438723c */ /* 0x040fe20000001838 */
[----:B------:R-:W4:Y:S05]  /*17890*/  LDSM.16.MT88.4 R20, [R204+0x10800] ;  /* 0x01080000cc14783b */ /* 0x000f2a0000004200 */
[C---:B--2---:R-:W-:Y:S06]  /*178a0*/  HMMA.16816.F32 R60, R4.reuse, R16, R60 ;  /* 0x00000010043c723c */ /* 0x044fec000000183c */
[----:B------:R-:W-:Y:S01]  /*178b0*/  HMMA.16816.F32 R64, R4, R18, R64 ;  /* 0x000000120440723c */ /* 0x000fe20000001840 */
[----:B------:R-:W2:Y:S05]  /*178c0*/  LDSM.16.MT88.4 R16, [R203+0x10800] ;  /* 0x01080000cb10783b */ /* 0x000eaa0000004200 */
[----:B------:R-:W-:Y:S06]  /*178d0*/  HMMA.16816.F32 R108, R96, R110, RZ ;  /* 0x0000006e606c723c */ /* 0x000fec00000018ff */
[C---:B-1----:R-:W-:Y:S06]  /*178e0*/  HMMA.16816.F32 R68, R4.reuse, R12, R68 ;  /* 0x0000000c0444723c */ /* 0x042fec0000001844 */
[C---:B------:R-:W-:Y:S01]  /*178f0*/  HMMA.16816.F32 R72, R4.reuse, R14, R72 ;  /* 0x0000000e0448723c */ /* 0x040fe20000001848 */
[----:B------:R-:W1:Y:S05]  /*17900*/  LDSM.16.MT88.4 R12, [R204+0xd000] ;  /* 0x00d00000cc0c783b */ /* 0x000e6a0000004200 */
[C---:B---3--:R-:W-:Y:S06]  /*17910*/  HMMA.16816.F32 R76, R4.reuse, R8, R76 ;  /* 0x00000008044c723c */ /* 0x048fec000000184c */
[----:B------:R-:W-:Y:S01]  /*17920*/  HMMA.16816.F32 R80, R4, R10, R80 ;  /* 0x0000000a0450723c */ /* 0x000fe20000001850 */
[----:B------:R-:W3:Y:S01]  /*17930*/  LDSM.16.MT88.4 R8, [R204+0xf000] ;  /* 0x00f00000cc08783b */ /* 0x000ee20000004200 */
[----:B------:R-:W-:-:S04]  /*17940*/  FFMA.FTZ R158, R239, R165, -R168 ;  /* 0x000000a5ef9e7223 */ /* 0x000fc800000108a8 */
[----:B------:R-:W-:Y:S01]  /*17950*/  HMMA.16816.F32 R128, R96, R124, RZ ;  /* 0x0000007c6080723c */ /* 0x000fe200000018ff */
[-CC-:B------:R-:W-:Y:S01]  /*17960*/  FFMA.FTZ R161, R161, R165.reuse, -R168.reuse ;  /* 0x000000a5a1a17223 */ /* 0x180fe200000108a8 */
[----:B------:R-:W-:-:S04]  /*17970*/  FFMA.FTZ R160, R237, R165, -R168 ;  /* 0x000000a5eda07223 */ /* 0x000fc800000108a8 */
[----:B------:R-:W-:Y:S01]  /*17980*/  HMMA.16816.F32 R104, R96, R100, RZ ;  /* 0x000000646068723c */ /* 0x000fe200000018ff */
[-C--:B------:R-:W-:Y:S01]  /*17990*/  FFMA.FTZ R163, R163, R165.reuse, -R168 ;  /* 0x000000a5a3a37223 */ /* 0x080fe200000108a8 */
[----:B------:R-:W-:-:S04]  /*179a0*/  FFMA.FTZ R162, R235, R165, -R164 ;  /* 0x000000a5eba27223 */ /* 0x000fc800000108a4 */
[----:B------:R-:W-:Y:S01]  /*179b0*/  HMMA.16816.F32 R44, R96, R48, RZ ;  /* 0x00000030602c723c */ /* 0x000fe200000018ff */
[-CC-:B------:R-:W-:Y:S01]  /*179c0*/  FFMA.FTZ R169, R169, R165.reuse, -R164.reuse ;  /* 0x000000a5a9a97223 */ /* 0x180fe200000108a4 */
[----:B------:R-:W-:-:S04]  /*179d0*/  FFMA.FTZ R166, R233, R165, -R164 ;  /* 0x000000a5e9a67223 */ /* 0x000fc800000108a4 */
[----:B------:R-:W-:Y:S01]  /*179e0*/  HMMA.16816.F32 R84, R96, R88, RZ ;  /* 0x000000586054723c */ /* 0x000fe200000018ff */
[----:B------:R-:W-:-:S05]  /*179f0*/  FFMA.FTZ R175, R175, R165, -R164 ;  /* 0x000000a5afaf7223 */ /* 0x000fca00000108a4 */
[C---:B------:R-:W-:Y:S06]  /*17a00*/  HMMA.16816.F32 R124, R96.reuse, R126, RZ ;  /* 0x0000007e607c723c */ /* 0x040fec00000018ff */
[C---:B------:R-:W-:Y:S06]  /*17a10*/  HMMA.16816.F32 R100, R96.reuse, R102, RZ ;  /* 0x000000666064723c */ /* 0x040fec00000018ff */
[C---:B------:R-:W-:Y:S06]  /*17a20*/  HMMA.16816.F32 R48, R96.reuse, R50, RZ ;  /* 0x000000326030723c */ /* 0x040fec00000018ff */
[C---:B------:R-:W-:Y:S06]  /*17a30*/  HMMA.16816.F32 R88, R96.reuse, R90, RZ ;  /* 0x0000005a6058723c */ /* 0x040fec00000018ff */
[C---:B------:R-:W-:Y:S06]  /*17a40*/  HMMA.16816.F32 R92, R96.reuse, R140, RZ ;  /* 0x0000008c605c723c */ /* 0x040fec00000018ff */
[----:B------:R-:W-:Y:S01]  /*17a50*/  HMMA.16816.F32 R96, R96, R142, RZ ;  /* 0x0000008e6060723c */ /* 0x000fe200000018ff */
[----:B------:R-:W-:Y:S01]  /*17a60*/  MUFU.EX2 R158, R158 ;  /* 0x0000009e009e7308 */ /* 0x000fe20000000800 */
[----:B------:R-:W-:Y:S04]  /*17a70*/  LDSM.16.MT88.4 R140, [R206+0xd000] ;  /* 0x00d00000ce8c783b */ /* 0x000fe80000004200 */
[C---:B------:R-:W-:Y:S03]  /*17a80*/  HMMA.16816.F32 R112, R4.reuse, R32, R112 ;  /* 0x000000200470723c */ /* 0x040fe60000001870 */
[----:B------:R-:W5:Y:S03]  /*17a90*/  MUFU.EX2 R161, R161 ;  /* 0x000000a100a17308 */ /* 0x000f660000000800 */
[C---:B------:R-:W-:Y:S01]  /*17aa0*/  HMMA.16816.F32 R108, R4.reuse, R34, R108 ;  /* 0x00000022046c723c */ /* 0x040fe2000000186c */
[----:B------:R-:W-:Y:S04]  /*17ab0*/  LDSM.16.MT88.4 R32, [R203+0xd000] ;  /* 0x00d00000cb20783b */ /* 0x000fe80000004200 */
[----:B------:R-:W-:Y:S08]  /*17ac0*/  MUFU.EX2 R160, R160 ;  /* 0x000000a000a07308 */ /* 0x000ff00000000800 */
[----:B------:R-:W1:Y:S08]  /*17ad0*/  MUFU.EX2 R163, R163 ;  /* 0x000000a300a37308 */ /* 0x000e700000000800 */
[----:B------:R-:W-:Y:S08]  /*17ae0*/  MUFU.EX2 R162, R162 ;  /* 0x000000a200a27308 */ /* 0x000ff00000000800 */
[----:B------:R-:W3:Y:S08]  /*17af0*/  MUFU.EX2 R169, R169 ;  /* 0x000000a900a97308 */ /* 0x000ef00000000800 */
[----:B------:R-:W-:Y:S08]  /*17b00*/  MUFU.EX2 R166, R166 ;  /* 0x000000a600a67308 */ /* 0x000ff00000000800 */
[----:B------:R-:W3:Y:S01]  /*17b10*/  MUFU.EX2 R175, R175 ;  /* 0x000000af00af7308 */ /* 0x000ee20000000800 */
        /* <DEDUP_REMOVED lines=12> */
[C---:B--2---:R-:W-:Y:S06]  /*17be0*/  HMMA.16816.F32 R92, R4.reuse, R16, R92 ;  /* 0x00000010045c723c */ /* 0x044fec000000185c */
[----:B------:R-:W-:Y:S01]  /*17bf0*/  HMMA.16816.F32 R96, R4, R18, R96 ;  /* 0x000000120460723c */ /* 0x000fe20000001860 */
[----:B------:R-:W2:Y:S06]  /*17c00*/  LDSM.16.MT88.4 R16, [R206+0x11000] ;  /* 0x01100000ce10783b */ /* 0x000eac0000004200 */
[----:B-----5:R-:W-:-:S02]  /*17c10*/  F2FP.F16.F32.PACK_AB R4, R161, R158 ;  /* 0x0000009ea104723e */ /* 0x020fc400000000ff */
[----:B-1----:R-:W-:Y:S02]  /*17c20*/  F2FP.F16.F32.PACK_AB R6, R163, R160 ;  /* 0x000000a0a306723e */ /* 0x002fe400000000ff */
[----:B---3--:R-:W-:Y:S02]  /*17c30*/  F2FP.F16.F32.PACK_AB R5, R169, R162 ;  /* 0x000000a2a905723e */ /* 0x008fe400000000ff */
[----:B------:R-:W-:-:S07]  /*17c40*/  F2FP.F16.F32.PACK_AB R7, R175, R166 ;  /* 0x000000a6af07723e */ /* 0x000fce00000000ff */
[C---:B------:R-:W-:Y:S06]  /*17c50*/  HMMA.16816.F32 R112, R4.reuse, R12, R112 ;  /* 0x0000000c0470723c */ /* 0x040fec0000001870 */
[C---:B------:R-:W-:Y:S01]  /*17c60*/  HMMA.16816.F32 R108, R4.reuse, R14, R108 ;  /* 0x0000000e046c723c */ /* 0x040fe2000000186c */
[----:B------:R-:W1:Y:S05]  /*17c70*/  LDSM.16.MT88.4 R12, [R205+0x11000] ;  /* 0x01100000cd0c783b */ /* 0x000e6a0000004200 */
[C---:B------:R-:W-:Y:S06]  /*17c80*/  HMMA.16816.F32 R52, R4.reuse, R8, R52 ;  /* 0x000000080434723c */ /* 0x040fec0000001834 */
        /* <DEDUP_REMOVED lines=13> */
[----:B------:R-:W3:Y:S01]  /*17d60*/  LDSM.16.MT88.4 R8, [R204+0xf800] ;  /* 0x00f80000cc08783b */ /* 0x000ee20000004200 */
[-CC-:B------:R-:W-:Y:S01]  /*17d70*/  FFMA.FTZ R170, R231, R165.reuse, -R168.reuse ;  /* 0x000000a5e7aa7223 */ /* 0x180fe200000108a8 */
[-CC-:B------:R-:W-:Y:S01]  /*17d80*/  FFMA.FTZ R183, R183, R165.reuse, -R168.reuse ;  /* 0x000000a5b7b77223 */ /* 0x180fe200000108a8 */
[-CC-:B------:R-:W-:Y:S01]  /*17d90*/  FFMA.FTZ R172, R181, R165.reuse, -R168.reuse ;  /* 0x000000a5b5ac7223 */ /* 0x180fe200000108a8 */
[-C--:B------:R-:W-:Y:S01]  /*17da0*/  FFMA.FTZ R233, R179, R165.reuse, -R168 ;  /* 0x000000a5b3e97223 */ /* 0x080fe200000108a8 */
[-CC-:B------:R-:W-:Y:S01]  /*17db0*/  FFMA.FTZ R168, R177, R165.reuse, -R164.reuse ;  /* 0x000000a5b1a87223 */ /* 0x180fe200000108a4 */
[-CC-:B------:R-:W-:Y:S01]  /*17dc0*/  FFMA.FTZ R173, R173, R165.reuse, -R164.reuse ;  /* 0x000000a5adad7223 */ /* 0x180fe200000108a4 */
[-CC-:B------:R-:W-:Y:S01]  /*17dd0*/  FFMA.FTZ R171, R171, R165.reuse, -R164.reuse ;  /* 0x000000a5abab7223 */ /* 0x180fe200000108a4 */
[----:B------:R-:W-:Y:S01]  /*17de0*/  FFMA.FTZ R164, R167, R165, -R164 ;  /* 0x000000a5a7a47223 */ /* 0x000fe200000108a4 */
[C---:B------:R-:W-:Y:S01]  /*17df0*/  HMMA.16816.F32 R128, R4.reuse, R140, R128 ;  /* 0x0000008c0480723c */ /* 0x040fe20000001880 */
[----:B------:R-:W-:Y:S05]  /*17e00*/  MUFU.EX2 R170, R170 ;  /* 0x000000aa00aa7308 */ /* 0x000fea0000000800 */
[C---:B------:R-:W-:Y:S01]  /*17e10*/  HMMA.16816.F32 R124, R4.reuse, R142, R124 ;  /* 0x0000008e047c723c */ /* 0x040fe2000000187c */
[----:B------:R-:W-:Y:S01]  /*17e20*/  FADD.FTZ R152, R155, R152 ;  /* 0x000000989b987221 */ /* 0x000fe20000010000 */
[----:B------:R-:W-:Y:S01]  /*17e30*/  FADD.FTZ R154, R154, R159 ;  /* 0x0000009f9a9a7221 */ /* 0x000fe20000010000 */
[----:B------:R-:W5:Y:S01]  /*17e40*/  MUFU.EX2 R183, R183 ;  /* 0x000000b700b77308 */ /* 0x000f620000000800 */
[----:B------:R-:W3:Y:S02]  /*17e50*/  LDSM.16.MT88.4 R140, [R204+0xd800] ;  /* 0x00d80000cc8c783b */ /* 0x000ee40000004200 */
[C---:B------:R-:W-:Y:S05]  /*17e60*/  HMMA.16816.F32 R120, R4.reuse, R136, R120 ;  /* 0x000000880478723c */ /* 0x040fea0000001878 */
[----:B------:R-:W-:Y:S01]  /*17e70*/  MUFU.EX2 R172, R172 ;  /* 0x000000ac00ac7308 */ /* 0x000fe20000000800 */
[C---:B------:R-:W-:Y:S07]  /*17e80*/  HMMA.16816.F32 R116, R4.reuse, R138, R116 ;  /* 0x0000008a0474723c */ /* 0x040fee0000001874 */
[----:B------:R-:W2:Y:S08]  /*17e90*/  MUFU.EX2 R233, R233 ;  /* 0x000000e900e97308 */ /* 0x000eb00000000800 */
[----:B------:R-:W-:Y:S08]  /*17ea0*/  MUFU.EX2 R168, R168 ;  /* 0x000000a800a87308 */ /* 0x000ff00000000800 */
[----:B------:R-:W1:Y:S08]  /*17eb0*/  MUFU.EX2 R173, R173 ;  /* 0x000000ad00ad7308 */ /* 0x000e700000000800 */
[----:B------:R-:W-:Y:S08]  /*17ec0*/  MUFU.EX2 R171, R171 ;  /* 0x000000ab00ab7308 */ /* 0x000ff00000000800 */
[----:B------:R-:W3:Y:S01]  /*17ed0*/  MUFU.EX2 R164, R164 ;  /* 0x000000a400a47308 */ /* 0x000ee20000000800 */
[C---:B------:R-:W-:Y:S01]  /*17ee0*/  HMMA.16816.F32 R104, R4.reuse, R32, R104 ;  /* 0x000000200468723c */ /* 0x040fe20000001868 */
[----:B------:R-:W-:Y:S01]  /*17ef0*/  FADD.FTZ R151, R151, R152 ;  /* 0x0000009897977221 */ /* 0x000fe20000010000 */
[----:B------:R-:W-:Y:S01]  /*17f00*/  FADD.FTZ R153, R153, R154 ;  /* 0x0000009a99997221 */ /* 0x000fe20000010000 */
[----:B------:R-:W3:Y:S03]  /*17f10*/  LDSM.16.MT88.4 R136, [R203+0xd800] ;  /* 0x00d80000cb88783b */ /* 0x000ee60000004200 */
[C---:B------:R-:W-:Y:S01]  /*17f20*/  HMMA.16816.F32 R100, R4.reuse, R34, R100 ;  /* 0x000000220464723c */ /* 0x040fe20000001864 */
[----:B------:R-:W-:Y:S01]  /*17f30*/  FADD.FTZ R148, R148, R151 ;  /* 0x0000009794947221 */ /* 0x000fe20000010000 */
[----:B------:R-:W-:Y:S01]  /*17f40*/  FADD.FTZ R150, R150, R153 ;  /* 0x0000009996967221 */ /* 0x000fe20000010000 */
[----:B------:R-:W3:Y:S03]  /*17f50*/  LDSM.16.MT88.4 R32, [R206+0xf800] ;  /* 0x00f80000ce20783b */ /* 0x000ee60000004200 */
[C---:B------:R-:W-:Y:S06]  /*17f60*/  HMMA.16816.F32 R36, R4.reuse, R28, R36 ;  /* 0x0000001c0424723c */ /* 0x040fec0000001824 */
[C---:B------:R-:W-:Y:S06]  /*17f70*/  HMMA.16816.F32 R40, R4.reuse, R30, R40 ;  /* 0x0000001e0428723c */ /* 0x040fec0000001828 */
[C---:B------:R-:W-:Y:S06]  /*17f80*/  HMMA.16816.F32 R44, R4.reuse, R24, R44 ;  /* 0x00000018042c723c */ /* 0x040fec000000182c */
[C---:B------:R-:W-:Y:S06]  /*17f90*/  HMMA.16816.F32 R48, R4.reuse, R26, R48 ;  /* 0x0000001a0430723c */ /* 0x040fec0000001830 */
[C---:B----4-:R-:W-:Y:S06]  /*17fa0*/  HMMA.16816.F32 R92, R4.reuse, R20, R92 ;  /* 0x00000014045c723c */ /* 0x050fec000000185c */
[----:B------:R-:W-:Y:S01]  /*17fb0*/  HMMA.16816.F32 R96, R4, R22, R96 ;  /* 0x000000160460723c */ /* 0x000fe20000001860 */
[----:B------:R-:W-:Y:S01]  /*17fc0*/  FADD.FTZ R149, R149, R148 ;  /* 0x0000009495957221 */ /* 0x000fe20000010000 */
[----:B------:R-:W-:Y:S01]  /*17fd0*/  FADD.FTZ R147, R147, R150 ;  /* 0x0000009693937221 */ /* 0x000fe20000010000 */
[----:B------:R-:W4:Y:S04]  /*17fe0*/  LDSM.16.MT88.4 R28, [R205+0xf800] ;  /* 0x00f80000cd1c783b */ /* 0x000f280000004200 */
[----:B-----5:R-:W-:Y:S01]  /*17ff0*/  F2FP.F16.F32.PACK_AB R4, R183, R170 ;  /* 0x000000aab704723e */ /* 0x020fe200000000ff */
[----:B------:R-:W5:Y:S01]  /*18000*/  LDSM.16.MT88.4 R24, [R203+0xf800] ;  /* 0x00f80000cb18783b */ /* 0x000f620000004200 */
[----:B--2---:R-:W-:-:S02]  /*18010*/  F2FP.F16.F32.PACK_AB R6, R233, R172 ;  /* 0x000000ace906723e */ /* 0x004fc400000000ff */
[----:B-1----:R-:W-:Y:S01]  /*18020*/  F2FP.F16.F32.PACK_AB R5, R173, R168 ;  /* 0x000000a8ad05723e */ /* 0x002fe200000000ff */
[----:B------:R-:W1:Y:S01]  /*18030*/  LDSM.16.MT88.4 R20, [R206+0x11800] ;  /* 0x01180000ce14783b */ /* 0x000e620000004200 */
[----:B---3--:R-:W-:Y:S01]  /*18040*/  F2FP.F16.F32.PACK_AB R7, R164, R171 ;  /* 0x000000aba407723e */ /* 0x008fe200000000ff */
[----:B------:R-:W-:Y:S01]  /*18050*/  FADD.FTZ R144, R144, R149 ;  /* 0x0000009590907221 */ /* 0x000fe20000010000 */
[----:B------:R-:W-:-:S05]  /*18060*/  FADD.FTZ R147, R2, R147 ;  /* 0x0000009302937221 */ /* 0x000fca0000010000 */
[C---:B------:R-:W-:Y:S06]  /*18070*/  HMMA.16816.F32 R128, R4.reuse, R16, R128 ;  /* 0x000000100480723c */ /* 0x040fec0000001880 */
[C---:B------:R-:W-:Y:S01]  /*18080*/  HMMA.16816.F32 R124, R4.reuse, R18, R124 ;  /* 0x00000012047c723c */ /* 0x040fe2000000187c */
[----:B------:R-:W2:Y:S05]  /*18090*/  LDSM.16.MT88.4 R16, [R205+0x11800] ;  /* 0x01180000cd10783b */ /* 0x000eaa0000004200 */
[C---:B------:R-:W-:Y:S06]  /*180a0*/  HMMA.16816.F32 R120, R4.reuse, R12, R120 ;  /* 0x0000000c0478723c */ /* 0x040fec0000001878 */
[C---:B------:R-:W-:Y:S01]  /*180b0*/  HMMA.16816.F32 R116, R4.reuse, R14, R116 ;  /* 0x0000000e0474723c */ /* 0x040fe20000001874 */
[----:B------:R-:W3:Y:S05]  /*180c0*/  LDSM.16.MT88.4 R12, [R204+0x11800] ;  /* 0x01180000cc0c783b */ /* 0x000eea0000004200 */
[C---:B------:R-:W-:Y:S06]  /*180d0*/  HMMA.16816.F32 R52, R4.reuse, R8, R52 ;  /* 0x000000080434723c */ /* 0x040fec0000001834 */
[----:B------:R-:W-:Y:S01]  /*180e0*/  HMMA.16816.F32 R56, R4, R10, R56 ;  /* 0x0000000a0438723c */ /* 0x000fe20000001838 */
[----:B------:R-:W3:Y:S01]  /*180f0*/  LDSM.16.MT88.4 R8, [R203+0x11800] ;  /* 0x01180000cb08783b */ /* 0x000ee20000004200 */
[----:B------:R-:W-:Y:S01]  /*18100*/  FADD.FTZ R135, R135, R144 ;  /* 0x0000009087877221 */ /* 0x000fe20000010000 */
[----:B------:R-:W-:-:S03]  /*18110*/  FADD.FTZ R146, R146, R147 ;  /* 0x0000009392927221 */ /* 0x000fc60000010000 */
        /* <DEDUP_REMOVED lines=13> */
[----:B------:R-:W-:Y:S01]  /*181f0*/  FADD.FTZ R168, R173, R168 ;  /* 0x000000a8ada87221 */ /* 0x000fe20000010000 */
[----:B------:R-:W-:Y:S02]  /*18200*/  HMMA.16816.F32 R112, R4, R140, R112 ;  /* 0x0000008c0470723c */ /* 0x000fe40000001870 */
[----:B------:R-:W-:Y:S01]  /*18210*/  FADD.FTZ R172, R172, R183 ;  /* 0x000000b7acac7221 */ /* 0x000fe20000010000 */
[----:B------:R-:W-:-:S03]  /*18220*/  FADD.FTZ R171, R171, R168 ;  /* 0x000000a8abab7221 */ /* 0x000fc60000010000 */
[----:B------:R-:W-:Y:S01]  /*18230*/  HMMA.16816.F32 R108, R4, R142, R108 ;  /* 0x0000008e046c723c */ /* 0x000fe2000000186c */
[----:B------:R-:W-:Y:S01]  /*18240*/  FADD.FTZ R233, R233, R172 ;  /* 0x000000ace9e97221 */ /* 0x000fe20000010000 */
[----:B------:R-:W-:-:S04]  /*18250*/  FADD.FTZ R231, R164, R171 ;  /* 0x000000aba4e77221 */ /* 0x000fc80000010000 */
[C---:B------:R-:W-:Y:S06]  /*18260*/  HMMA.16816.F32 R104, R4.reuse, R136, R104 ;  /* 0x000000880468723c */ /* 0x040fec0000001868 */
[C---:B------:R-:W-:Y:S06]  /*18270*/  HMMA.16816.F32 R100, R4.reuse, R138, R100 ;  /* 0x0000008a0464723c */ /* 0x040fec0000001864 */
[C---:B------:R-:W-:Y:S06]  /*18280*/  HMMA.16816.F32 R36, R4.reuse, R32, R36 ;  /* 0x000000200424723c */ /* 0x040fec0000001824 */
[C---:B------:R-:W-:Y:S06]  /*18290*/  HMMA.16816.F32 R40, R4.reuse, R34, R40 ;  /* 0x000000220428723c */ /* 0x040fec0000001828 */
[C---:B----4-:R-:W-:Y:S06]  /*182a0*/  HMMA.16816.F32 R44, R4.reuse, R28, R44 ;  /* 0x0000001c042c723c */ /* 0x050fec000000182c */
[C---:B------:R-:W-:Y:S06]  /*182b0*/  HMMA.16816.F32 R48, R4.reuse, R30, R48 ;  /* 0x0000001e0430723c */ /* 0x040fec0000001830 */
[C---:B-----5:R-:W-:Y:S06]  /*182c0*/  HMMA.16816.F32 R60, R4.reuse, R24, R60 ;  /* 0x00000018043c723c */ /* 0x060fec000000183c */
[C---:B------:R-:W-:Y:S06]  /*182d0*/  HMMA.16816.F32 R64, R4.reuse, R26, R64 ;  /* 0x0000001a0440723c */ /* 0x040fec0000001840 */
[C---:B-1----:R-:W-:Y:S06]  /*182e0*/  HMMA.16816.F32 R68, R4.reuse, R20, R68 ;  /* 0x000000140444723c */ /* 0x042fec0000001844 */
[C---:B------:R-:W-:Y:S06]  /*182f0*/  HMMA.16816.F32 R72, R4.reuse, R22, R72 ;  /* 0x000000160448723c */ /* 0x040fec0000001848 */
[C---:B--2---:R-:W-:Y:S06]  /*18300*/  HMMA.16816.F32 R76, R4.reuse, R16, R76 ;  /* 0x00000010044c723c */ /* 0x044fec000000184c */
[C---:B------:R-:W-:Y:S06]  /*18310*/  HMMA.16816.F32 R80, R4.reuse, R18, R80 ;  /* 0x000000120450723c */ /* 0x040fec0000001850 */
[C---:B---3--:R-:W-:Y:S06]  /*18320*/  HMMA.16816.F32 R84, R4.reuse, R12, R84 ;  /* 0x0000000c0454723c */ /* 0x048fec0000001854 */
[C---:B------:R-:W-:Y:S06]  /*18330*/  HMMA.16816.F32 R88, R4.reuse, R14, R88 ;  /* 0x0000000e0458723c */ /* 0x040fec0000001858 */
[C---:B------:R-:W-:Y:S06]  /*18340*/  HMMA.16816.F32 R92, R4.reuse, R8, R92 ;  /* 0x00000008045c723c */ /* 0x040fec000000185c */
[----:B------:R-:W-:Y:S01]  /*18350*/  HMMA.16816.F32 R96, R4, R10, R96 ;  /* 0x0000000a0460723c */ /* 0x000fe20000001860 */
[----:B------:R-:W-:-:S08]  /*18360*/  NOP ;  /* 0x0000000000007918 */ /* 0x000fd00000000000 */
[----:B------:R-:W-:-:S15]  /*18370*/  @!P5 BRA `(.L_x_7377) ;  /* 0x000000500008d947 */ /* 0x000fde0003800000 */
[----:B------:R-:W1:Y:S01]  /*18380*/  LDC.64 R182, c[0x0][0x198] ;  /* 0x00006600ffb67b82 */ /* 0x000e620000000a00 */
[----:B------:R-:W-:-:S04]  /*18390*/  DEPBAR.LE SB0, 0x0 ;  /* 0x000080000000791a */ /* 0x000fc80000000000 */
[----:B------:R-:W-:Y:S05]  /*183a0*/  WARPSYNC.ALL ;  /* 0x0000000000007948 */ /* 0x000fea0003800000 */
[----:B------:R-:W2:Y:S01]  /*183b0*/  LDC.64 R180, c[0x0][0x208] ;  /* 0x00008200ffb47b82 */ /* 0x000ea20000000a00 */
[----:B------:R-:W-:Y:S01]  /*183c0*/  BSSY B0, `(.L_x_7378) ;  /* 0x000004d000007945 */ /* 0x000fe20003800000 */
[----:B------:R-:W-:-:S06]  /*183d0*/  IADD3 R222, R134, -0x2, RZ ;  /* 0xfffffffe86de7810 */ /* 0x000fcc0007ffe0ff */
[----:B------:R-:W-:Y:S06]  /*183e0*/  BAR.SYNC.DEFER_BLOCKING 0x0 ;  /* 0x0000000000007b1d */ /* 0x000fec0000010000 */
[----:B------:R-:W-:Y:S05]  /*183f0*/  @!P0 BRA `(.L_x_7379) ;  /* 0x0000000400108947 */ /* 0x000fea0003800000 */
[----:B--2---:R-:W-:Y:S02]  /*18400*/  R2UR UR4, R180 ;  /* 0x00000000b40472ca */ /* 0x004fe400000e0000 */
[----:B------:R-:W-:-:S13]  /*18410*/  R2UR UR5, R181 ;  /* 0x00000000b50572ca */ /* 0x000fda00000e0000 */
[----:B-1----:R-:W2:Y:S01]  /*18420*/  LD.E R9, desc[UR4][R182.64+0x170] ;  /* 0x00017004b6097980 */ /* 0x002ea2000c101900 */
[----:B------:R-:W-:Y:S01]  /*18430*/  IMAD.SHL.U32 R0, R222, 0x40, RZ ;  /* 0x00000040de007824 */ /* 0x000fe200078e00ff */
[----:B------:R-:W-:Y:S02]  /*18440*/  R2UR UR12, R180 ;  /* 0x00000000b40c72ca */ /* 0x000fe400000e0000 */
[----:B------:R-:W-:Y:S02]  /*18450*/  R2UR UR13, R181 ;  /* 0x00000000b50d72ca */ /* 0x000fe400000e0000 */
[----:B------:R-:W-:Y:S02]  /*18460*/  IADD3 R10, R0, 0x40, RZ ;  /* 0x00000040000a7810 */ /* 0x000fe40007ffe0ff */
[----:B------:R-:W-:Y:S02]  /*18470*/  IABS R2, R0 ;  /* 0x0000000000027213 */ /* 0x000fe40000000000 */
[----:B------:R-:W-:-:S02]  /*18480*/  IABS R4, R10 ;  /* 0x0000000a00047213 */ /* 0x000fc40000000000 */
[C---:B------:R-:W-:Y:S02]  /*18490*/  R2UR UR14, R180.reuse ;  /* 0x00000000b40e72ca */ /* 0x040fe400000e0000 */
[C---:B------:R-:W-:Y:S02]  /*184a0*/  R2UR UR15, R181.reuse ;  /* 0x00000000b50f72ca */ /* 0x040fe400000e0000 */
[----:B------:R-:W-:Y:S02]  /*184b0*/  R2UR UR10, R180 ;  /* 0x00000000b40a72ca */ /* 0x000fe400000e0000 */
[----:B------:R-:W-:Y:S02]  /*184c0*/  R2UR UR11, R181 ;  /* 0x00000000b50b72ca */ /* 0x000fe400000e0000 */
[-C--:B--2---:R-:W-:Y:S02]  /*184d0*/  IABS R6, R9.reuse ;  /* 0x0000000900067213 */ /* 0x084fe40000000000 */
[----:B------:R-:W-:-:S02]  /*184e0*/  IABS R5, R9 ;  /* 0x0000000900057213 */ /* 0x000fc40000000000 */
[----:B------:R-:W1:Y:S01]  /*184f0*/  I2F.RP R7, R6 ;  /* 0x0000000600077306 */ /* 0x000e620000209400 */
[-C--:B------:R-:W-:Y:S02]  /*18500*/  LOP3.LUT R0, R0, R9.reuse, RZ, 0x3c, !PT ;  /* 0x0000000900007212 */ /* 0x080fe400078e3cff */
[----:B------:R-:W-:Y:S01]  /*18510*/  IMAD.MOV R5, RZ, RZ, -R5 ;  /* 0x000000ffff057224 */ /* 0x000fe200078e0a05 */
[-C--:B------:R-:W-:Y:S02]  /*18520*/  LOP3.LUT R10, R10, R9.reuse, RZ, 0x3c, !PT ;  /* 0x000000090a0a7212 */ /* 0x080fe400078e3cff */
[----:B------:R-:W-:Y:S02]  /*18530*/  ISETP.GE.AND P1, PT, R0, RZ, PT ;  /* 0x000000ff0000720c */ /* 0x000fe40003f26270 */
[----:B------:R-:W-:Y:S02]  /*18540*/  ISETP.GE.AND P3, PT, R10, RZ, PT ;  /* 0x000000ff0a00720c */ /* 0x000fe40003f66270 */
[----:B------:R-:W-:Y:S01]  /*18550*/  LOP3.LUT R0, RZ, R9, RZ, 0x33, !PT ;  /* 0x00000009ff007212 */ /* 0x000fe200078e33ff */
        /* <DEDUP_REMOVED lines=10> */
[-C--:B------:R-:W-:Y:S02]  /*18600*/  IMAD R11, R7, R5.reuse, R2 ;  /* 0x00000005070b7224 */ /* 0x080fe400078e0202 */
[----:B------:R-:W-:-:S03]  /*18610*/  IMAD R5, R8, R5, R4 ;  /* 0x0000000508057224 */ /* 0x000fc600078e0204 */
[C---:B------:R-:W-:Y:S02]  /*18620*/  ISETP.GT.U32.AND P2, PT, R6.reuse, R11, PT ;  /* 0x0000000b0600720c */ /* 0x040fe40003f44070 */
[----:B------:R-:W-:-:S11]  /*18630*/  ISETP.GT.U32.AND P4, PT, R6, R5, PT ;  /* 0x000000050600720c */ /* 0x000fd60003f84070 */
[----:B------:R-:W-:Y:S02]  /*18640*/  @!P2 IMAD.IADD R11, R11, 0x1, -R6 ;  /* 0x000000010b0ba824 */ /* 0x000fe400078e0a06 */
[-C--:B------:R-:W-:Y:S01]  /*18650*/  @!P4 IADD3 R5, R5, -R6.reuse, RZ ;  /* 0x800000060505c210 */ /* 0x080fe20007ffe0ff */
[----:B------:R-:W-:Y:S01]  /*18660*/  @!P2 VIADD R7, R7, 0x1 ;  /* 0x000000010707a836 */ /* 0x000fe20000000000 */
[----:B------:R-:W-:Y:S01]  /*18670*/  ISETP.NE.AND P2, PT, R9, RZ, PT ;  /* 0x000000ff0900720c */ /* 0x000fe20003f45270 */
[----:B------:R-:W-:Y:S01]  /*18680*/  @!P4 VIADD R8, R8, 0x1 ;  /* 0x000000010808c836 */ /* 0x000fe20000000000 */
[-C--:B------:R-:W-:Y:S02]  /*18690*/  ISETP.GE.U32.AND P5, PT, R11, R6.reuse, PT ;  /* 0x000000060b00720c */ /* 0x080fe40003fa6070 */
[----:B------:R-:W-:Y:S01]  /*186a0*/  ISETP.GE.U32.AND P6, PT, R5, R6, PT ;  /* 0x000000060500720c */ /* 0x000fe20003fc6070 */
[----:B------:R-:W3:Y:S10]  /*186b0*/  LD.E.64 R10, desc[UR4][R182.64+0x40] ;  /* 0x00004004b60a7980 */ /* 0x000ef4000c101b00 */
[----:B------:R-:W-:-:S02]  /*186c0*/  @P5 IADD3 R7, R7, 0x1, RZ ;  /* 0x0000000107075810 */ /* 0x000fc40007ffe0ff */
[----:B------:R-:W-:-:S03]  /*186d0*/  @P6 VIADD R8, R8, 0x1 ;  /* 0x0000000108086836 */ /* 0x000fc60000000000 */
        /* <DEDUP_REMOVED lines=11> */
[-C--:B---3--:R-:W-:Y:S02]  /*18790*/  IMAD R2, R11, R9.reuse, RZ ;  /* 0x000000090b027224 */ /* 0x088fe400078e02ff */
[----:B------:R-:W-:-:S04]  /*187a0*/  IMAD.WIDE.U32 R8, R10, R9, RZ ;  /* 0x000000090a087225 */ /* 0x000fc800078e00ff */
[----:B------:R-:W-:-:S05]  /*187b0*/  IMAD R2, R10, R7, R2 ;  /* 0x000000070a027224 */ /* 0x000fca00078e0202 */
[----:B------:R-:W-:Y:S01]  /*187c0*/  IADD3 R9, R9, R2, RZ ;  /* 0x0000000209097210 */ /* 0x000fe20007ffe0ff */
[----:B----4-:R-:W-:-:S04]  /*187d0*/  IMAD.IADD R5, R0, 0x1, -R5 ;  /* 0x0000000100057824 */ /* 0x010fc800078e0a05 */
[----:B--2---:R-:W-:Y:S01]  /*187e0*/  IMAD R7, R13, R5, RZ ;  /* 0x000000050d077224 */ /* 0x004fe200078e02ff */
[----:B------:R-:W-:Y:S01]  /*187f0*/  SHF.R.S32.HI R0, RZ, 0x1f, R5 ;  /* 0x0000001fff007819 */ /* 0x000fe20000011405 */
[----:B------:R-:W-:-:S04]  /*18800*/  IMAD.WIDE.U32 R4, R5, R12, R8 ;  /* 0x0000000c05047225 */ /* 0x000fc800078e0008 */
[----:B------:R-:W-:-:S04]  /*18810*/  IMAD R0, R12, R0, R7 ;  /* 0x000000000c007224 */ /* 0x000fc800078e0207 */
[----:B------:R-:W-:Y:S01]  /*18820*/  IMAD.IADD R0, R5, 0x1, R0 ;  /* 0x0000000105007824 */ /* 0x000fe200078e0200 */
[----:B------:R-:W-:Y:S05]  /*18830*/  BRA `(.L_x_7380) ;  /* 0x0000000000147947 */ /* 0x000fea0003800000 */
.L_x_7379:
[----:B--2---:R-:W-:Y:S02]  /*18840*/  R2UR UR4, R180 ;  /* 0x00000000b40472ca */ /* 0x004fe400000e0000 */
[----:B------:R-:W-:-:S13]  /*18850*/  R2UR UR5, R181 ;  /* 0x00000000b50572ca */ /* 0x000fda00000e0000 */
[----:B-1----:R-:W2:Y:S02]  /*18860*/  LD.E R4, desc[UR4][R182.64+0x40] ;  /* 0x00004004b6047980 */ /* 0x002ea4000c101900 */
[----:B--2---:R-:W-:-:S05]  /*18870*/  IMAD.U32 R4, R4, -0x40, RZ ;  /* 0xffffffc004047824 */ /* 0x004fca00078e00ff */
[----:B------:R-:W-:Y:S02]  /*18880*/  SHF.R.S32.HI R0, RZ, 0x1f, R4 ;  /* 0x0000001fff007819 */ /* 0x000fe40000011404 */
.L_x_7380:
[----:B------:R-:W-:Y:S05]  /*18890*/  BSYNC B0 ;  /* 0x0000000000007941 */ /* 0x000fea0003800000 */
.L_x_7378:
[C---:B------:R-:W-:Y:S02]  /*188a0*/  LOP3.LUT P5, RZ, R223.reuse, 0x1, RZ, 0xc0, !PT ;  /* 0x00000001dfff7812 */ /* 0x040fe400078ac0ff */
[C---:B------:R-:W-:Y:S02]  /*188b0*/  LOP3.LUT P4, RZ, R223.reuse, 0x2, RZ, 0xc0, !PT ;  /* 0x00000002dfff7812 */ /* 0x040fe4000788c0ff */
[----:B------:R-:W-:Y:S02]  /*188c0*/  LOP3.LUT P3, RZ, R223, 0x4, RZ, 0xc0, !PT ;  /* 0x00000004dfff7812 */ /* 0x000fe4000786c0ff */
[C---:B------:R-:W-:Y:S02]  /*188d0*/  LEA R134, P1, R4.reuse, R156, 0x1 ;  /* 0x0000009c04867211 */ /* 0x040fe400078208ff */
[C---:B------:R-:W-:Y:S02]  /*188e0*/  IADD3 R7, P2, R4.reuse, R207, RZ ;  /* 0x000000cf04077210 */ /* 0x040fe40007f5e0ff */
[----:B------:R-:W-:-:S03]  /*188f0*/  LEA.HI.X R135, R4, R157, R0, 0x1, P1 ;  /* 0x0000009d04877211 */ /* 0x000fc600008f0c00 */
[----:B------:R-:W-:Y:S01]  /*18900*/  @P5 R2UR UR4, R180 ;  /* 0x00000000b40452ca */ /* 0x000fe200000e0000 */
[----:B------:R-:W-:Y:S01]  /*18910*/  IMAD.X R2, R0, 0x1, R208, P2 ;  /* 0x0000000100027824 */ /* 0x000fe200010e06d0 */
[C---:B------:R-:W-:Y:S01]  /*18920*/  @P5 R2UR UR5, R181.reuse ;  /* 0x00000000b50552ca */ /* 0x040fe200000e0000 */
[----:B------:R-:W-:Y:S01]  /*18930*/  @P4 IMAD.MOV.U32 R20, RZ, RZ, R134 ;  /* 0x000000ffff144224 */ /* 0x000fe200078e0086 */
[C---:B------:R-:W-:Y:S01]  /*18940*/  @P4 R2UR UR10, R180.reuse ;  /* 0x00000000b40a42ca */ /* 0x040fe200000e0000 */
[----:B------:R-:W-:Y:S01]  /*18950*/  @P4 IMAD.MOV.U32 R21, RZ, RZ, R135 ;  /* 0x000000ffff154224 */ /* 0x000fe200078e0087 */
[----:B------:R-:W-:Y:S02]  /*18960*/  @P4 R2UR UR11, R181 ;  /* 0x00000000b50b42ca */ /* 0x000fe400000e0000 */
[----:B------:R-:W-:Y:S02]  /*18970*/  @P5 LEA R10, P6, R7, R156, 0x1 ;  /* 0x0000009c070a5211 */ /* 0x000fe400078c08ff */
[----:B------:R-:W-:-:S02]  /*18980*/  @P5 R2UR UR14, R180 ;  /* 0x00000000b40e52ca */ /* 0x000fc400000e0000 */
[----:B------:R-:W-:Y:S02]  /*18990*/  @P5 R2UR UR15, R181 ;  /* 0x00000000b50f52ca */ /* 0x000fe400000e0000 */
[----:B------:R-:W-:Y:S01]  /*189a0*/  @P4 LEA R8, P2, R7, R156, 0x1 ;  /* 0x0000009c07084211 */ /* 0x000fe200078408ff */
[----:B------:R-:W-:Y:S01]  /*189b0*/  @!PT LDS RZ, [RZ] ;  /* 0x00000000fffff984 */ /* 0x000fe20000000800 */
[----:B------:R-:W-:Y:S01]  /*189c0*/  @!PT LDS RZ, [RZ] ;  /* 0x00000000fffff984 */ /* 0x000fe20000000800 */
[----:B------:R-:W-:Y:S01]  /*189d0*/  @!PT LDS RZ, [RZ] ;  /* 0x00000000fffff984 */ /* 0x000fe20000000800 */
[----:B------:R-:W-:Y:S01]  /*189e0*/  @P5 LDGSTS.E.BYPASS.LTC128B.128 [R219+0xc000], desc[UR4][R134.64] ;  /* 0x0c00000086db5fae */ /* 0x000fe2000b901d44 */
[C---:B------:R-:W-:Y:S02]  /*189f0*/  @P3 R2UR UR4, R180.reuse ;  /* 0x00000000b40432ca */ /* 0x040fe400000e0000 */
[----:B------:R-:W-:Y:S01]  /*18a00*/  @P3 R2UR UR5, R181 ;  /* 0x00000000b50532ca */ /* 0x000fe200000e0000 */
[----:B------:R-:W-:Y:S01]  /*18a10*/  @!P5 STS.128 [R219+0xc000], RZ ;  /* 0x00c000ffdb00d388 */ /* 0x000fe20000000c00 */
[----:B------:R-:W-:Y:S02]  /*18a20*/  @P5 LEA.HI.X R11, R7, R157, R2, 0x1, P6 ;  /* 0x0000009d070b5211 */ /* 0x000fe400030f0c02 */
[----:B------:R-:W-:Y:S01]  /*18a30*/  @P4 R2UR UR12, R180 ;  /* 0x00000000b40c42ca */ /* 0x000fe200000e0000 */
[----:B------:R-:W-:Y:S01]  /*18a40*/  @!PT LDS RZ, [RZ] ;  /* 0x00000000fffff984 */ /* 0x000fe20000000800 */
[----:B------:R-:W-:Y:S01]  /*18a50*/  @!PT LDS RZ, [RZ] ;  /* 0x00000000fffff984 */ /* 0x000fe20000000800 */
[----:B------:R-:W-:Y:S01]  /*18a60*/  @!PT LDS RZ, [RZ] ;  /* 0x00000000fffff984 */ /* 0x000fe20000000800 */
[----:B------:R1:W-:Y:S01]  /*18a70*/  @P4 LDGSTS.E.BYPASS.LTC128B.128 [R219+0xe000], desc[UR10][R20.64+0x80] ;  /* 0x0e00008014db4fae */ /* 0x0003e2000b901d4a */
[----:B------:R-:W-:-:S02]  /*18a80*/  @P4 R2UR UR13, R181 ;  /* 0x00000000b50d42ca */ /* 0x000fc400000e0000 */
[CC--:B------:R-:W-:Y:S01]  /*18a90*/  @P3 LEA R6, P1, R7.reuse, R156.reuse, 0x1 ;  /* 0x0000009c07063211 */ /* 0x0c0fe200078208ff */
[----:B------:R-:W-:Y:S01]  /*18aa0*/  @!P4 STS.128 [R219+0xe000], RZ ;  /* 0x00e000ffdb00c388 */ /* 0x000fe20000000c00 */
[----:B------:R-:W-:Y:S02]  /*18ab0*/  IADD3 R5, P6, R7, R207, RZ ;  /* 0x000000cf07057210 */ /* 0x000fe40007fde0ff */
[----:B------:R-:W-:Y:S02]  /*18ac0*/  @P3 R2UR UR10, R180 ;  /* 0x00000000b40a32ca */ /* 0x000fe400000e0000 */
[----:B------:R-:W-:Y:S02]  /*18ad0*/  @P3 R2UR UR11, R181 ;  /* 0x00000000b50b32ca */ /* 0x000fe400000e0000 */
[CCC-:B------:R-:W-:Y:S02]  /*18ae0*/  @P4 LEA.HI.X R9, R7.reuse, R157.reuse, R2.reuse, 0x1, P2 ;  /* 0x0000009d07094211 */ /* 0x1c0fe400010f0c02 */
[----:B------:R-:W-:Y:S01]  /*18af0*/  @P3 LEA.HI.X R7, R7, R157, R2, 0x1, P1 ;  /* 0x0000009d07073211 */ /* 0x000fe200008f0c02 */
[----:B------:R-:W-:Y:S01]  /*18b00*/  IMAD.X R2, R2, 0x1, R208, P6 ;  /* 0x0000000102027824 */ /* 0x000fe200030e06d0 */
[----:B------:R-:W-:-:S02]  /*18b10*/  @P5 LEA R14, P6, R5, R156, 0x1 ;  /* 0x0000009c050e5211 */ /* 0x000fc400078c08ff */
[----:B------:R-:W-:Y:S02]  /*18b20*/  @P4 R2UR UR16, R180 ;  /* 0x00000000b41042ca */ /* 0x000fe400000e0000 */
[----:B------:R-:W-:Y:S02]  /*18b30*/  @P4 R2UR UR17, R181 ;  /* 0x00000000b51142ca */ /* 0x000fe400000e0000 */
[CC--:B------:R-:W-:Y:S02]  /*18b40*/  @P4 LEA R12, P2, R5.reuse, R156.reuse, 0x1 ;  /* 0x0000009c050c4211 */ /* 0x0c0fe400078408ff */
[C---:B------:R-:W-:Y:S02]  /*18b50*/  @P5 LEA.HI.X R15, R5.reuse, R157, R2, 0x1, P6 ;  /* 0x0000009d050f5211 */ /* 0x040fe400030f0c02 */
[C---:B------:R-:W-:Y:S01]  /*18b60*/  @P3 LEA R4, P1, R5.reuse, R156, 0x1 ;  /* 0x0000009c05043211 */ /* 0x040fe200078208ff */
[----:B-1----:R-:W-:Y:S01]  /*18b70*/  @P3 IMAD.MOV.U32 R20, RZ, RZ, R134 ;  /* 0x000000ffff143224 */ /* 0x002fe200078e0086 */
[C---:B------:R-:W-:Y:S01]  /*18b80*/  IADD3 R0, P6, R5.reuse, R207, RZ ;  /* 0x000000cf05007210 */ /* 0x040fe20007fde0ff */
[----:B------:R-:W-:Y:S01]  /*18b90*/  @P3 IMAD.MOV.U32 R21, RZ, RZ, R135 ;  /* 0x000000ffff153224 */ /* 0x000fe200078e0087 */
[----:B------:R-:W-:-:S02]  /*18ba0*/  @P4 LEA.HI.X R13, R5, R157, R2, 0x1, P2 ;  /* 0x0000009d050d4211 */ /* 0x000fc400010f0c02 */
[----:B------:R-:W-:Y:S01]  /*18bb0*/  @P3 LEA.HI.X R5, R5, R157, R2, 0x1, P1 ;  /* 0x0000009d05053211 */ /* 0x000fe200008f0c02 */
[----:B------:R-:W-:Y:S01]  /*18bc0*/  IMAD.X R2, R2, 0x1, R208, P6 ;  /* 0x0000000102027824 */ /* 0x000fe200030e06d0 */
[----:B------:R-:W-:Y:S01]  /*18bd0*/  @!PT LDS RZ, [RZ] ;  /* 0x00000000fffff984 */ /* 0x000fe20000000800 */
[----:B------:R-:W-:Y:S01]  /*18be0*/  @!PT LDS RZ, [RZ] ;  /* 0x00000000fffff984 */ /* 0x000fe20000000800 */
[----:B------:R-:W-:Y:S01]  /*18bf0*/  @!PT LDS RZ, [RZ] ;  /* 0x00000000fffff984 */ /* 0x000fe20000000800 */
[----:B------:R-:W-:Y:S01]  /*18c00*/  @P3 LDGSTS.E.BYPASS.LTC128B.128 [R219+0x10000], desc[UR4][R20.64+0x100] ;  /* 0x1000010014db3fae */ /* 0x000fe2000b901d44 */
[----:B------:R-:W-:Y:S02]  /*18c10*/  @P5 R2UR UR4, R180 ;  /* 0x00000000b40452ca */ /* 0x000fe400000e0000 */
[----:B------:R-:W-:Y:S01]  /*18c20*/  @P5 R2UR UR5, R181 ;  /* 0x00000000b50552ca */ /* 0x000fe200000e0000 */
[----:B------:R-:W-:Y:S01]  /*18c30*/  @!P3 STS.128 [R219+0x10000], RZ ;  /* 0x010000ffdb00b388 */ /* 0x000fe20000000c00 */
[CC--:B------:R-:W-:Y:S02]  /*18c40*/  @P5 LEA R18, P6, R0.reuse, R156.reuse, 0x1 ;  /* 0x0000009c00125211 */ /* 0x0c0fe400078c08ff */
[----:B------:R-:W-:Y:S01]  /*18c50*/  @P4 LEA R16, P2, R0, R156, 0x1 ;  /* 0x0000009c00104211 */ /* 0x000fe200078408ff */
[----:B------:R-:W-:Y:S01]  /*18c60*/  @!PT LDS RZ, [RZ] ;  /* 0x00000000fffff984 */ /* 0x000fe20000000800 */
[----:B------:R-:W-:Y:S01]  /*18c70*/  @!PT LDS RZ, [RZ] ;  /* 0x00000000fffff984 */ /* 0x000fe20000000800 */
[----:B------:R-:W-:Y:S01]  /*18c80*/  @!PT LDS RZ, [RZ] ;  /* 0x00000000fffff984 */ /* 0x000fe20000000800 */
[----:B------:R-:W-:Y:S01]  /*18c90*/  @P5 LDGSTS.E.BYPASS.LTC128B.128 [R219+0xc800], desc[UR14][R10.64] ;  /* 0x0c8000000adb5fae */ /* 0x000fe2000b901d4e */
[----:B------:R-:W-:-:S02]  /*18ca0*/  @P3 R2UR UR14, R180 ;  /* 0x00000000b40e32ca */ /* 0x000fc400000e0000 */
[C---:B------:R-:W-:Y:S01]  /*18cb0*/  @P3 R2UR UR15, R181.reuse ;  /* 0x00000000b50f32ca */ /* 0x040fe200000e0000 */
[----:B------:R-:W-:Y:S01]  /*18cc0*/  @!P5 STS.128 [R219+0xc800], RZ ;  /* 0x00c800ffdb00d388 */ /* 0x000fe20000000c00 */
[C---:B------:R-:W-:Y:S02]  /*18cd0*/  @P3 LEA R28, P1, R0.reuse, R156, 0x1 ;  /* 0x0000009c001c3211 */ /* 0x040fe400078208ff */
[-CC-:B------:R-:W-:Y:S01]  /*18ce0*/  @P5 LEA.HI.X R19, R0, R157.reuse, R2.reuse, 0x1, P6 ;  /* 0x0000009d00135211 */ /* 0x180fe200030f0c02 */
[----:B------:R-:W-:Y:S01]  /*18cf0*/  @!PT LDS RZ, [RZ] ;  /* 0x00000000fffff984 */ /* 0x000fe20000000800 */
[----:B------:R-:W-:Y:S01]  /*18d00*/  @!PT LDS RZ, [RZ] ;  /* 0x00000000fffff984 */ /* 0x000fe20000000800 */
[----:B------:R-:W-:Y:S01]  /*18d10*/  @!PT LDS RZ, [RZ] ;  /* 0x00000000fffff984 */ /* 0x000fe20000000800 */
[----:B------:R-:W-:Y:S01]  /*18d20*/  @P4 LDGSTS.E.BYPASS.LTC128B.128 [R219+0xe800], desc[UR12][R8.64+0x80] ;  /* 0x0e80008008db4fae */ /* 0x000fe2000b901d4c */
[----:B------:R-:W-:Y:S02]  /*18d30*/  @P5 R2UR UR12, R180 ;  /* 0x00000000b40c52ca */ /* 0x000fe400000e0000 */
[----:B------:R-:W-:Y:S01]  /*18d40*/  @P5 R2UR UR13, R181 ;  /* 0x00000000b50d52ca */ /* 0x000fe200000e0000 */
[----:B------:R-:W-:Y:S01]  /*18d50*/  @!P4 STS.128 [R219+0xe800], RZ ;  /* 0x00e800ffdb00c388 */ /* 0x000fe20000000c00 */
[----:B------:R-:W-:-:S02]  /*18d60*/  @P4 LEA.HI.X R17, R0, R157, R2, 0x1, P2 ;  /* 0x0000009d00114211 */ /* 0x000fc400010f0c02 */
[----:B------:R-:W-:Y:S01]  /*18d70*/  @P3 LEA.HI.X R29, R0, R157, R2, 0x1, P1 ;  /* 0x0000009d001d3211 */ /* 0x000fe200008f0c02 */
[----:B------:R-:W-:Y:S01]  /*18d80*/  @!PT LDS RZ, [RZ] ;  /* 0x00000000fffff984 */ /* 0x000fe20000000800 */
[----:B------:R-:W-:Y:S01]  /*18d90*/  @!PT LDS RZ, [RZ] ;  /* 0x00000000fffff984 */ /* 0x000fe20000000800 */
[----:B------:R-:W-:Y:S01]  /*18da0*/  @!PT LDS RZ, [RZ] ;  /* 0x00000000fffff984 */ /* 0x000fe20000000800 */
[----:B------:R-:W-:Y:S01]  /*18db0*/  @P3 LDGSTS.E.BYPASS.LTC128B.128 [R219+0x10800], desc[UR10][R6.64+0x100] ;  /* 0x1080010006db3fae */ /* 0x000fe2000b901d4a */
[C---:B------:R-:W-:Y:S02]  /*18dc0*/  @P4 R2UR UR10, R180.reuse ;  /* 0x00000000b40a42ca */ /* 0x040fe400000e0000 */
[----:B------:R-:W-:Y:S01]  /*18dd0*/  @P4 R2UR UR11, R181 ;  /* 0x00000000b50b42ca */ /* 0x000fe200000e0000 */
[----:B------:R-:W-:Y:S04]  /*18de0*/  @!P3 STS.128 [R219+0x10800], RZ ;  /* 0x010800ffdb00b388 */ /* 0x000fe80000000c00 */
[----:B------:R-:W-:Y:S01]  /*18df0*/  @!PT LDS RZ, [RZ] ;  /* 0x00000000fffff984 */ /* 0x000fe20000000800 */
[----:B------:R-:W-:Y:S01]  /*18e00*/  @!PT LDS RZ, [RZ] ;  /* 0x00000000fffff984 */ /* 0x000fe20000000800 */
[----:B------:R-:W-:Y:S01]  /*18e10*/  @!PT LDS RZ, [RZ] ;  /* 0x00000000fffff984 */ /* 0x000fe20000000800 */
[----:B------:R-:W-:Y:S01]  /*18e20*/  @P5 LDGSTS.E.BYPASS.LTC128B.128 [R219+0xd000], desc[UR4][R14.64] ;  /* 0x0d0000000edb5fae */ /* 0x000fe2000b901d44 */
[----:B------:R-:W-:-:S02]  /*18e30*/  @P3 R2UR UR4, R180 ;  /* 0x00000000b40432ca */ /* 0x000fc400000e0000 */
[----:B------:R-:W-:Y:S01]  /*18e40*/  @P3 R2UR UR5, R181 ;  /* 0x00000000b50532ca */ /* 0x000fe200000e0000 */
        /* <DEDUP_REMOVED lines=24> */
[----:B------:R3:W-:Y:S01]  /*18fd0*/  @P3 LDGSTS.E.BYPASS.LTC128B.128 [R219+0x11800], desc[UR4][R28.64+0x100] ;  /* 0x118001001cdb3fae */ /* 0x0007e2000b901d44 */
[----:B------:R-:W-:-:S02]  /*18fe0*/  R2UR UR4, R180 ;  /* 0x00000000b40472ca */ /* 0x000fc400000e0000 */
[----:B------:R-:W-:Y:S01]  /*18ff0*/  R2UR UR5, R181 ;  /* 0x00000000b50572ca */ /* 0x000fe200000e0000 */
[----:B------:R-:W-:Y:S04]  /*19000*/  @!P3 STS.128 [R219+0x11800], RZ ;  /* 0x011800ffdb00b388 */ /* 0x000fe80000000c00 */
[----:B------:R-:W-:Y:S04]  /*19010*/  LDSM.16.M88.4 R140, [R202] ;  /* 0x00000000ca8c783b */ /* 0x000fe80000000200 */
[----:B-1----:R-:W1:Y:S04]  /*19020*/  LDSM.16.M88.4 R12, [R201+0x6000] ;  /* 0x00600000c90c783b */ /* 0x002e680000000200 */
[----:B------:R-:W-:Y:S04]  /*19030*/  LDSM.16.M88.4 R24, [R200] ;  /* 0x00000000c818783b */ /* 0x000fe80000000200 */
[----:B--2---:R-:W-:Y:S04]  /*19040*/  LDSM.16.M88.4 R4, [R199] ;  /* 0x00000000c704783b */ /* 0x004fe80000000200 */
[----:B------:R-:W2:Y:S04]  /*19050*/  LD.E R0, desc[UR4][R182.64+0x18c] ;  /* 0x00018c04b6007980 */ /* 0x000ea8000c101900 */
[----:B------:R-:W4:Y:S04]  /*19060*/  LDSM.16.M88.4 R156, [R201+0x6800] ;  /* 0x00680000c99c783b */ /* 0x000f280000000200 */
[----:B------:R-:W5:Y:S04]  /*19070*/  LDSM.16.M88.4 R148, [R201+0x7000] ;  /* 0x00700000c994783b */ /* 0x000f680000000200 */
[----:B------:R-:W5:Y:S04]  /*19080*/  LDSM.16.M88.4 R20, [R201+0x7800] ;  /* 0x00780000c914783b */ /* 0x000f680000000200 */
[----:B---3--:R-:W-:Y:S04]  /*19090*/  LDSM.16.M88.4 R28, [R198] ;  /* 0x00000000c61c783b */ /* 0x008fe80000000200 */
[----:B------:R-:W3:Y:S04]  /*190a0*/  LDSM.16.M88.4 R8, [R196+0x6000] ;  /* 0x00600000c408783b */ /* 0x000ee80000000200 */
[----:B------:R-:W3:Y:S01]  /*190b0*/  LDSM.16.M88.4 R172, [R195] ;  /* 0x00000000c3ac783b */ /* 0x000ee20000000200 */
[C---:B-1----:R-:W-:Y:S03]  /*190c0*/  HMMA.16816.F32 R16, R140.reuse, R12, RZ ;  /* 0x0000000c8c10723c */ /* 0x042fe600000018ff */
[----:B------:R-:W1:Y:S04]  /*190d0*/  LDSM.16.M88.4 R168, [R194] ;  /* 0x00000000c2a8783b */ /* 0x000e680000000200 */
[----:B------:R-:W1:Y:S01]  /*190e0*/  LDSM.16.M88.4 R164, [R193] ;  /* 0x00000000c1a4783b */ /* 0x000e620000000200 */
[C---:B------:R-:W-:Y:S03]  /*190f0*/  HMMA.16816.F32 R12, R140.reuse, R14, RZ ;  /* 0x0000000e8c0c723c */ /* 0x040fe600000018ff */
[----:B------:R-:W-:Y:S04]  /*19100*/  LDSM.16.M88.4 R176, [R196+0x6800] ;  /* 0x00680000c4b0783b */ /* 0x000fe80000000200 */
[----:B------:R-:W-:Y:S01]  /*19110*/  LDSM.16.M88.4 R136, [R196+0x7000] ;  /* 0x00700000c488783b */ /* 0x000fe20000000200 */
[----:B----4-:R-:W-:Y:S03]  /*19120*/  HMMA.16816.F32 R160, R140, R156, RZ ;  /* 0x0000009c8ca0723c */ /* 0x010fe600000018ff */
[----:B------:R-:W-:Y:S01]  /*19130*/  LDSM.16.M88.4 R32, [R196+0x7800] ;  /* 0x00780000c420783b */ /* 0x000fe20000000200 */
[----:B------:R-:W-:-:S03]  /*19140*/  IMAD R133, R222, 0x40, R133 ;  /* 0x00000040de857824 */ /* 0x000fc600078e0285 */
[----:B------:R-:W0:Y:S01]  /*19150*/  LDGDEPBAR ;  /* 0x00000000000079af */ /* 0x000e220000000000 */
[----:B------:R-:W-:Y:S06]  /*19160*/  HMMA.16816.F32 R16, R24, R4, R16 ;  /* 0x000000041810723c */ /* 0x000fec0000001810 */
[C---:B-----5:R-:W-:Y:S06]  /*19170*/  HMMA.16816.F32 R152, R140.reuse, R148, RZ ;  /* 0x000000948c98723c */ /* 0x060fec00000018ff */
[C---:B------:R-:W-:Y:S06]  /*19180*/  HMMA.16816.F32 R156, R140.reuse, R158, RZ ;  /* 0x0000009e8c9c723c */ /* 0x040fec00000018ff */
[C---:B------:R-:W-:Y:S06]  /*19190*/  HMMA.16816.F32 R148, R140.reuse, R150, RZ ;  /* 0x000000968c94723c */ /* 0x040fec00000018ff */
[C---:B------:R-:W-:Y:S06]  /*191a0*/  HMMA.16816.F32 R144, R140.reuse, R20, RZ ;  /* 0x000000148c90723c */ /* 0x040fec00000018ff */
[----:B------:R-:W-:Y:S01]  /*191b0*/  HMMA.16816.F32 R140, R140, R22, RZ ;  /* 0x000000168c8c723c */ /* 0x000fe200000018ff */
[----:B------:R-:W-:Y:S05]  /*191c0*/  LDSM.16.M88.4 R20, [R197] ;  /* 0x00000000c514783b */ /* 0x000fea0000000200 */
[----:B------:R-:W-:Y:S01]  /*191d0*/  HMMA.16816.F32 R12, R24, R6, R12 ;  /* 0x00000006180c723c */ /* 0x000fe2000000180c */
[----:B------:R-:W4:Y:S05]  /*191e0*/  LDSM.16.M88.4 R4, [R192] ;  /* 0x00000000c004783b */ /* 0x000f2a0000000200 */
[----:B---3--:R-:W-:Y:S06]  /*191f0*/  HMMA.16816.F32 R16, R28, R8, R16 ;  /* 0x000000081c10723c */ /* 0x008fec0000001810 */
        /* <DEDUP_REMOVED lines=12> */
[----:B----4-:R-:W-:Y:S06]  /*192c0*/  HMMA.16816.F32 R16, R20, R4, R16 ;  /* 0x000000041410723c */ /* 0x010fec0000001810 */
        /* <DEDUP_REMOVED lines=11> */
[----:B------:R-:W3:Y:S03]  /*19380*/  LDSM.16.M88.4 R4, [R191] ;  /* 0x00000000bf04783b */ /* 0x000ee60000000200 */
[----:B-1----:R-:W-:Y:S06]  /*19390*/  HMMA.16816.F32 R16, R24, R8, R16 ;  /* 0x000000081810723c */ /* 0x002fec0000001810 */
        /* <DEDUP_REMOVED lines=11> */
[----:B------:R-:W1:Y:S03]  /*19450*/  LDSM.16.M88.4 R8, [R196+0x8000] ;  /* 0x00800000c408783b */ /* 0x000e660000000200 */
[----:B---3--:R-:W-:Y:S06]  /*19460*/  HMMA.16816.F32 R16, R32, R4, R16 ;  /* 0x000000042010723c */ /* 0x008fec0000001810 */
        /* <DEDUP_REMOVED lines=11> */
[----:B------:R-:W3:Y:S03]  /*19520*/  LDSM.16.M88.4 R4, [R192+0x2000] ;  /* 0x00200000c004783b */ /* 0x000ee60000000200 */
        /* <DEDUP_REMOVED lines=55> */
[----:B------:R-:W-:Y:S06]  /*198a0*/  HMMA.16816.F32 R12, R136, R34, R12 ;  /* 0x00000022880c723c */ /* 0x000fec000000180c */
[C---:B------:R-:W-:Y:S01]  /*198b0*/  HMMA.16816.F32 R156, R176.reuse, R174, R156 ;  /* 0x000000aeb09c723c */ /* 0x040fe2000000189c */
[----:B------:R-:W-:Y:S05]  /*198c0*/  LDSM.16.M88.4 R172, [R192+0x5000] ;  /* 0x00500000c0ac783b */ /* 0x000fea0000000200 */
[C---:B------:R-:W-:Y:S06]  /*198d0*/  HMMA.16816.F32 R152, R176.reuse, R168, R152 ;  /* 0x000000a8b098723c */ /* 0x040fec0000001898 */
[C---:B------:R-:W-:Y:S01]  /*198e0*/  HMMA.16816.F32 R148, R176.reuse, R170, R148 ;  /* 0x000000aab094723c */ /* 0x040fe20000001894 */
[----:B------:R-:W-:Y:S05]  /*198f0*/  LDSM.16.M88.4 R168, [R192+0x5800] ;  /* 0x00580000c0a8783b */ /* 0x000fea0000000200 */
[----:B------:R-:W-:Y:S01]  /*19900*/  HMMA.16816.F32 R164, R176, R166, R140 ;  /* 0x000000a6b0a4723c */ /* 0x000fe2000000188c */
[----:B------:R-:W1:Y:S01]  /*19910*/  LDSM.16.M88.4 R140, [R192+0x4800] ;  /* 0x00480000c08c783b */ /* 0x000e620000000200 */
[C---:B------:R-:W-:Y:S01]  /*19920*/  VIADD R2, R133.reuse, 0x1 ;  /* 0x0000000185027836 */ /* 0x040fe20000000000 */
[----:B------:R-:W-:Y:S01]  /*19930*/  ISETP.GE.AND P2, PT, R133, R230, PT ;  /* 0x000000e68500720c */ /* 0x000fe20003f46270 */
[----:B------:R-:W-:-:S04]  /*19940*/  DEPBAR.LE SB0, 0x0 ;  /* 0x000080000000791a */ /* 0x000fc80000000000 */
[C---:B---3--:R-:W-:Y:S06]  /*19950*/  HMMA.16816.F32 R16, R8.reuse, R4, R16 ;  /* 0x000000040810723c */ /* 0x048fec0000001810 */
[----:B------:R-:W-:Y:S06]  /*19960*/  HMMA.16816.F32 R12, R8, R6, R12 ;  /* 0x00000006080c723c */ /* 0x000fec000000180c */
[C---:B------:R-:W-:Y:S06]  /*19970*/  HMMA.16816.F32 R160, R136.reuse, R28, R160 ;  /* 0x0000001c88a0723c */ /* 0x040fec00000018a0 */
[C---:B------:R-:W-:Y:S06]  /*19980*/  HMMA.16816.F32 R156, R136.reuse, R30, R156 ;  /* 0x0000001e889c723c */ /* 0x040fec000000189c */
[----:B------:R-:W-:Y:S01]  /*19990*/  HMMA.16816.F32 R152, R136, R24, R152 ;  /* 0x000000188898723c */ /* 0x000fe20000001898 */
[-C--:B--2---:R-:W-:Y:S01]  /*199a0*/  FMUL.FTZ R5, R16, R0.reuse ;  /* 0x0000000010057220 */ /* 0x084fe20000410000 */
[----:B------:R-:W-:-:S04]  /*199b0*/  FMUL.FTZ R7, R17, R0 ;  /* 0x0000000011077220 */ /* 0x000fc80000410000 */
[C---:B------:R-:W-:Y:S06]  /*199c0*/  HMMA.16816.F32 R148, R136.reuse, R26, R148 ;  /* 0x0000001a8894723c */ /* 0x040fec0000001894 */
[C---:B------:R-:W-:Y:S06]  /*199d0*/  HMMA.16816.F32 R144, R136.reuse, R20, R144 ;  /* 0x000000148890723c */ /* 0x040fec0000001890 */
[----:B------:R-:W-:Y:S01]  /*199e0*/  HMMA.16816.F32 R164, R136, R22, R164 ;  /* 0x0000001688a4723c */ /* 0x000fe200000018a4 */
[----:B------:R-:W2:Y:S01]  /*199f0*/  MUFU.TANH R5, R5 ;  /* 0x0000000500057308 */ /* 0x000ea20000002400 */
[----:B------:R-:W-:-:S02]  /*19a00*/  IMAD.IADD R6, R227, 0x1, -R133 ;  /* 0x00000001e3067824 */ /* 0x000fc400078e0a85 */
[----:B------:R-:W-:-:S05]  /*19a10*/  IMAD.IADD R4, R227, 0x1, -R2 ;  /* 0x00000001e3047824 */ /* 0x000fca00078e0a02 */
[----:B------:R-:W3:Y:S01]  /*19a20*/  MUFU.TANH R7, R7 ;  /* 0x0000000700077308 */ /* 0x000ee20000002400 */
[----:B------:R-:W-:Y:S02]  /*19a30*/  IABS R6, R6 ;  /* 0x0000000600067213 */ /* 0x000fe40000000000 */
[----:B------:R-:W-:Y:S02]  /*19a40*/  IABS R4, R4 ;  /* 0x0000000400047213 */ /* 0x000fe40000000000 */
[----:B------:R-:W-:Y:S01]  /*19a50*/  I2FP.F32.S32 R6, R6 ;  /* 0x0000000600067245 */ /* 0x000fe20000201400 */
[----:B------:R-:W-:Y:S01]  /*19a60*/  FMUL.FTZ R13, R13, R0 ;  /* 0x000000000d0d7220 */ /* 0x000fe20000410000 */
[----:B------:R-:W-:Y:S01]  /*19a70*/  I2FP.F32.S32 R4, R4 ;  /* 0x0000000400047245 */ /* 0x000fe20000201400 */
[----:B------:R-:W-:Y:S01]  /*19a80*/  FMUL.FTZ R12, R12, R0 ;  /* 0x000000000c0c7220 */ /* 0x000fe20000410000 */
[C---:B-1----:R-:W-:Y:S01]  /*19a90*/  HMMA.16816.F32 R160, R8.reuse, R140, R160 ;  /* 0x0000008c08a0723c */ /* 0x042fe200000018a0 */
[C---:B--2---:R-:W-:Y:S01]  /*19aa0*/  FFMA.FTZ R5, -R224.reuse, R6, R5 ;  /* 0x00000006e0057223 */ /* 0x044fe20000010105 */
[C---:B------:R-:W-:Y:S01]  /*19ab0*/  VIADD R6, R133.reuse, 0x8 ;  /* 0x0000000885067836 */ /* 0x040fe20000000000 */
[C---:B------:R-:W-:Y:S01]  /*19ac0*/  ISETP.GE.OR P2, PT, R133.reuse, R226, !P2 ;  /* 0x000000e28500720c */ /* 0x040fe20005746670 */
[----:B------:R-:W-:Y:S02]  /*19ad0*/  MUFU.TANH R13, R13 ;  /* 0x0000000d000d7308 */ /* 0x000fe40000002400 */
[----:B------:R-:W-:Y:S01]  /*19ae0*/  HMMA.16816.F32 R156, R8, R142, R156 ;  /* 0x0000008e089c723c */ /* 0x000fe2000000189c */
[----:B---3--:R-:W-:Y:S01]  /*19af0*/  FFMA.FTZ R7, -R224, R4, R7 ;  /* 0x00000004e0077223 */ /* 0x008fe20000010107 */
[----:B------:R-:W-:-:S04]  /*19b00*/  VIADD R4, R133, 0x9 ;  /* 0x0000000985047836 */ /* 0x000fc80000000000 */
[----:B------:R-:W-:Y:S01]  /*19b10*/  HMMA.16816.F32 R152, R8, R172, R152 ;  /* 0x000000ac0898723c */ /* 0x000fe20000001898 */
[-C--:B------:R-:W-:Y:S01]  /*19b20*/  FMUL.FTZ R18, R18, R0.reuse ;  /* 0x0000000012127220 */ /* 0x080fe20000410000 */
[----:B------:R-:W-:-:S04]  /*19b30*/  FMUL.FTZ R19, R19, R0 ;  /* 0x0000000013137220 */ /* 0x000fc80000410000 */
[----:B------:R-:W-:Y:S01]  /*19b40*/  HMMA.16816.F32 R148, R8, R174, R148 ;  /* 0x000000ae0894723c */ /* 0x000fe20000001894 */
[----:B------:R-:W-:-:S05]  /*19b50*/  FSEL R16, R5, -INF , !P2 ;  /* 0xff80000005107808 */ /* 0x000fca0005000000 */
[----:B------:R-:W-:Y:S01]  /*19b60*/  HMMA.16816.F32 R144, R8, R168, R144 ;  /* 0x000000a80890723c */ /* 0x000fe20000001890 */
[----:B------:R-:W-:-:S05]  /*19b70*/  IMAD.IADD R5, R227, 0x1, -R4 ;  /* 0x00000001e3057824 */ /* 0x000fca00078e0a04 */
[----:B------:R-:W-:Y:S01]  /*19b80*/  HMMA.16816.F32 R164, R8, R170, R164 ;  /* 0x000000aa08a4723c */ /* 0x000fe200000018a4 */
[----:B------:R-:W1:Y:S01]  /*19b90*/  MUFU.TANH R9, R12 ;  /* 0x0000000c00097308 */ /* 0x000e620000002400 */
[----:B------:R-:W-:-:S05]  /*19ba0*/  ISETP.GE.AND P5, PT, R2, R230, PT ;  /* 0x000000e60200720c */ /* 0x000fca0003fa6270 */
[----:B------:R-:W-:Y:S01]  /*19bb0*/  IMAD.IADD R10, R227, 0x1, -R6 ;  /* 0x00000001e30a7824 */ /* 0x000fe200078e0a06 */
[----:B------:R-:W-:Y:S01]  /*19bc0*/  ISETP.GE.AND P1, PT, R2, R229, PT ;  /* 0x000000e50200720c */ /* 0x000fe20003f26270 */
[----:B------:R-:W2:Y:S01]  /*19bd0*/  MUFU.TANH R11, R18 ;  /* 0x00000012000b7308 */ /* 0x000ea20000002400 */
[----:B------:R-:W-:Y:S01]  /*19be0*/  FMUL.FTZ R14, R14, R0 ;  /* 0x000000000e0e7220 */ /* 0x000fe20000410000 */
[----:B------:R-:W-:Y:S02]  /*19bf0*/  IABS R5, R5 ;  /* 0x0000000500057213 */ /* 0x000fe40000000000 */
[----:B------:R-:W-:Y:S01]  /*19c00*/  IABS R10, R10 ;  /* 0x0000000a000a7213 */ /* 0x000fe20000000000 */
[C---:B------:R-:W-:Y:S01]  /*19c10*/  IMAD.IADD R8, R225.reuse, 0x1, -R133 ;  /* 0x00000001e1087824 */ /* 0x040fe200078e0a85 */
[C---:B------:R-:W-:Y:S02]  /*19c20*/  ISETP.GE.OR P5, PT, R2.reuse, R226, !P5 ;  /* 0x000000e20200720c */ /* 0x040fe40006fa6670 */
[----:B------:R-:W3:Y:S01]  /*19c30*/  MUFU.TANH R19, R19 ;  /* 0x0000001300137308 */ /* 0x000ee20000002400 */
[----:B------:R-:W-:Y:S01]  /*19c40*/  ISETP.GE.OR P1, PT, R2, R228, !P1 ;  /* 0x000000e40200720c */ /* 0x000fe20004f26670 */
[----:B------:R-:W-:Y:S01]  /*19c50*/  IMAD.IADD R2, R225, 0x1, -R2 ;  /* 0x00000001e1027824 */ /* 0x000fe200078e0a02 */
[----:B------:R-:W-:-:S02]  /*19c60*/  I2FP.F32.S32 R10, R10 ;  /* 0x0000000a000a7245 */ /* 0x000fc40000201400 */
[----:B------:R-:W-:Y:S02]  /*19c70*/  I2FP.F32.S32 R5, R5 ;  /* 0x0000000500057245 */ /* 0x000fe40000201400 */
[C---:B------:R-:W-:Y:S01]  /*19c80*/  ISETP.GE.AND P6, PT, R6.reuse, R230, PT ;  /* 0x000000e60600720c */ /* 0x040fe20003fc6270 */
[----:B------:R4:W5:Y:S01]  /*19c90*/  MUFU.TANH R17, R14 ;  /* 0x0000000e00117308 */ /* 0x0009620000002400 */
[----:B------:R-:W-:Y:S02]  /*19ca0*/  ISETP.GE.AND P2, PT, R6, R229, PT ;  /* 0x000000e50600720c */ /* 0x000fe40003f46270 */
[----:B------:R-:W-:Y:S01]  /*19cb0*/  IABS R8, R8 ;  /* 0x0000000800087213 */ /* 0x000fe20000000000 */
[C---:B-1----:R-:W-:Y:S01]  /*19cc0*/  FFMA.FTZ R9, -R224.reuse, R10, R9 ;  /* 0x0000000ae0097223 */ /* 0x042fe20000010109 */
[----:B------:R-:W-:Y:S01]  /*19cd0*/  IABS R2, R2 ;  /* 0x0000000200027213 */ /* 0x000fe20000000000 */
[----:B------:R-:W-:Y:S01]  /*19ce0*/  FFMA.FTZ R5, -R224, R5, R13 ;  /* 0x00000005e0057223 */ /* 0x000fe2000001010d */
[----:B------:R-:W-:-:S02]  /*19cf0*/  ISETP.GE.OR P6, PT, R6, R226, !P6 ;  /* 0x000000e20600720c */ /* 0x000fc400077c6670 */
[----:B------:R-:W-:Y:S01]  /*19d00*/  ISETP.GE.OR P2, PT, R6, R228, !P2 ;  /* 0x000000e40600720c */ /* 0x000fe20005746670 */
[----:B------:R-:W-:Y:S01]  /*19d10*/  IMAD.IADD R6, R225, 0x1, -R6 ;  /* 0x00000001e1067824 */ /* 0x000fe200078e0a06 */
[----:B------:R-:W-:Y:S02]  /*19d20*/  I2FP.F32.S32 R8, R8 ;  /* 0x0000000800087245 */ /* 0x000fe40000201400 */
[----:B----4-:R-:W-:Y:S02]  /*19d30*/  FSEL R14, R7, -INF , !P5 ;  /* 0xff800000070e7808 */ /* 0x010fe40006800000 */
[----:B------:R-:W-:Y:S01]  /*19d40*/  ISETP.GE.AND P5, PT, R4, R230, PT ;  /* 0x000000e60400720c */ /* 0x000fe20003fa6270 */
[-C--:B------:R-:W-:Y:S01]  /*19d50*/  FMUL.FTZ R15, R15, R0.reuse ;  /* 0x000000000f0f7220 */ /* 0x080fe20000410000 */
[----:B------:R-:W-:Y:S02]  /*19d60*/  FMUL.FTZ R160, R160, R0 ;  /* 0x00000000a0a07220 */ /* 0x000fe40000410000 */
[----:B------:R-:W-:-:S02]  /*19d70*/  ISETP.GE.OR P5, PT, R4, R226, !P5 ;  /* 0x000000e20400720c */ /* 0x000fc40006fa6670 */
[----:B------:R-:W-:Y:S01]  /*19d80*/  I2FP.F32.S32 R2, R2 ;  /* 0x0000000200027245 */ /* 0x000fe20000201400 */
[----:B------:R-:W-:Y:S01]  /*19d90*/  FMUL.FTZ R161, R161, R0 ;  /* 0x00000000a1a17220 */ /* 0x000fe20000410000 */
[----:B------:R-:W-:Y:S01]  /*19da0*/  FSEL R12, R9, -INF , !P6 ;  /* 0xff800000090c7808 */ /* 0x000fe20007000000 */
[----:B--2---:R-:W-:Y:S01]  /*19db0*/  FFMA.FTZ R8, -R224, R8, R11 ;  /* 0x00000008e0087223 */ /* 0x004fe2000001010b */
[CC--:B------:R-:W-:Y:S01]  /*19dc0*/  ISETP.GE.AND P6, PT, R133.reuse, R229.reuse, PT ;  /* 0x000000e58500720c */ /* 0x0c0fe20003fc6270 */
[----:B------:R-:W-:Y:S01]  /*19dd0*/  VIADD R9, R133, 0x10 ;  /* 0x0000001085097836 */ /* 0x000fe20000000000 */
[----:B------:R-:W-:Y:S01]  /*19de0*/  FSEL R10, R5, -INF , !P5 ;  /* 0xff800000050a7808 */ /* 0x000fe20006800000 */
[----:B------:R-:W1:Y:S01]  /*19df0*/  MUFU.TANH R11, R160 ;  /* 0x000000a0000b7308 */ /* 0x000e620000002400 */
[----:B------:R-:W-:Y:S02]  /*19e00*/  IABS R6, R6 ;  /* 0x0000000600067213 */ /* 0x000fe40000000000 */
[----:B------:R-:W-:Y:S01]  /*19e10*/  ISETP.GE.AND P5, PT, R4, R229, PT ;  /* 0x000000e50400720c */ /* 0x000fe20003fa6270 */
[----:B---3--:R-:W-:Y:S01]  /*19e20*/  FFMA.FTZ R2, -R224, R2, R19 ;  /* 0x00000002e0027223 */ /* 0x008fe20000010113 */
[C---:B------:R-:W-:Y:S01]  /*19e30*/  ISETP.GE.OR P6, PT, R133.reuse, R228, !P6 ;  /* 0x000000e48500720c */ /* 0x040fe200077c6670 */
[----:B------:R-:W-:-:S02]  /*19e40*/  VIADD R7, R133, 0x11 ;  /* 0x0000001185077836 */ /* 0x000fc40000000000 */
[----:B------:R-:W2:Y:S01]  /*19e50*/  MUFU.TANH R15, R15 ;  /* 0x0000000f000f7308 */ /* 0x000ea20000002400 */
[----:B------:R-:W-:Y:S01]  /*19e60*/  I2FP.F32.S32 R6, R6 ;  /* 0x0000000600067245 */ /* 0x000fe20000201400 */
[----:B------:R-:W-:Y:S01]  /*19e70*/  IMAD.IADD R13, R227, 0x1, -R9 ;  /* 0x00000001e30d7824 */ /* 0x000fe200078e0a09 */
[----:B------:R-:W-:Y:S01]  /*19e80*/  ISETP.GE.OR P5, PT, R4, R228, !P5 ;  /* 0x000000e40400720c */ /* 0x000fe20006fa6670 */
[----:B------:R-:W-:Y:S02]  /*19e90*/  IMAD.IADD R4, R225, 0x1, -R4 ;  /* 0x00000001e1047824 */ /* 0x000fe400078e0a04 */
[-C--:B------:R-:W-:Y:S01]  /*19ea0*/  FMUL.FTZ R162, R162, R0.reuse ;  /* 0x00000000a2a27220 */ /* 0x080fe20000410000 */
[----:B------:R-:W-:Y:S01]  /*19eb0*/  FMUL.FTZ R156, R156, R0 ;  /* 0x000000009c9c7220 */ /* 0x000fe20000410000 */
[----:B------:R-:W3:Y:S01]  /*19ec0*/  MUFU.TANH R161, R161 ;  /* 0x000000a100a17308 */ /* 0x000ee20000002400 */
[----:B------:R-:W-:Y:S01]  /*19ed0*/  FSEL R8, R8, -INF , !P6 ;  /* 0xff80000008087808 */ /* 0x000fe20007000000 */
[----:B------:R-:W-:Y:S01]  /*19ee0*/  IMAD.IADD R19, R227, 0x1, -R7 ;  /* 0x00000001e3137824 */ /* 0x000fe200078e0a07 */
[----:B------:R-:W-:Y:S01]  /*19ef0*/  FSEL R2, R2, -INF , !P1 ;  /* 0xff80000002027808 */ /* 0x000fe20004800000 */
[----:B-----5:R-:W-:Y:S01]  /*19f00*/  FFMA.FTZ R6, -R224, R6, R17 ;  /* 0x00000006e0067223 */ /* 0x020fe20000010111 */
[----:B------:R-:W-:Y:S01]  /*19f10*/  ISETP.GE.AND P6, PT, R9, R230, PT ;  /* 0x000000e60900720c */ /* 0x000fe20003fc6270 */
[----:B------:R-:W-:Y:S01]  /*19f20*/  VIADD R5, R133, 0x18 ;  /* 0x0000001885057836 */ /* 0x000fe20000000000 */
[----:B------:R-:W-:Y:S01]  /*19f30*/  ISETP.GE.AND P1, PT, R9, R229, PT ;  /* 0x000000e50900720c */ /* 0x000fe20003f26270 */
[----:B------:R-:W4:Y:S01]  /*19f40*/  MUFU.TANH R17, R156 ;  /* 0x0000009c00117308 */ /* 0x000f220000002400 */
[----:B------:R-:W-:-:S02]  /*19f50*/  IABS R13, R13 ;  /* 0x0000000d000d7213 */ /* 0x000fc40000000000 */
[----:B------:R-:W-:Y:S01]  /*19f60*/  IABS R4, R4 ;  /* 0x0000000400047213 */ /* 0x000fe20000000000 */
[----:B------:R-:W-:Y:S01]  /*19f70*/  IMAD.IADD R18, R227, 0x1, -R5 ;  /* 0x00000001e3127824 */ /* 0x000fe200078e0a05 */
[----:B------:R-:W-:-:S03]  /*19f80*/  ISETP.GE.OR P6, PT, R9, R226, !P6 ;  /* 0x000000e20900720c */ /* 0x000fc600077c6670 */
[----:B------:R-:W5:Y:S01]  /*19f90*/  MUFU.TANH R21, R162 ;  /* 0x000000a200157308 */ /* 0x000f620000002400 */
[----:B------:R-:W-:Y:S01]  /*19fa0*/  ISETP.GE.OR P1, PT, R9, R228, !P1 ;  /* 0x000000e40900720c */ /* 0x000fe20004f26670 */
[----:B------:R-:W-:Y:S01]  /*19fb0*/  IMAD.IADD R9, R225, 0x1, -R9 ;  /* 0x00000001e1097824 */ /* 0x000fe200078e0a09 */
[----:B------:R-:W-:Y:S02]  /*19fc0*/  IABS R19, R19 ;  /* 0x0000001300137213 */ /* 0x000fe40000000000 */
[----:B------:R-:W-:Y:S02]  /*19fd0*/  I2FP.F32.S32 R20, R13 ;  /* 0x0000000d00147245 */ /* 0x000fe40000201400 */
[----:B------:R-:W-:Y:S02]  /*19fe0*/  I2FP.F32.S32 R4, R4 ;  /* 0x0000000400047245 */ /* 0x000fe40000201400 */
[----:B------:R-:W-:Y:S01]  /*19ff0*/  I2FP.F32.S32 R22, R19 ;  /* 0x0000001300167245 */ /* 0x000fe20000201400 */
[C---:B-1----:R-:W-:Y:S01]  /*1a000*/  FFMA.FTZ R11, -R224.reuse, R20, R11 ;  /* 0x00000014e00b7223 */ /* 0x042fe2000001010b */
[----:B------:R-:W-:Y:S01]  /*1a010*/  IABS R9, R9 ;  /* 0x0000000900097213 */ /* 0x000fe20000000000 */
[----:B--2---:R-:W-:Y:S01]  /*1a020*/  FFMA.FTZ R4, -R224, R4, R15 ;  /* 0x00000004e0047223 */ /* 0x004fe2000001010f */
[----:B------:R-:W-:-:S02]  /*1a030*/  IABS R18, R18 ;  /* 0x0000001200127213 */ /* 0x000fc40000000000 */
[----:B------:R-:W-:Y:S02]  /*1a040*/  FSEL R6, R6, -INF , !P2 ;  /* 0xff80000006067808 */ /* 0x000fe40005000000 */
[----:B------:R-:W-:Y:S01]  /*1a050*/  ISETP.GE.AND P2, PT, R7, R230, PT ;  /* 0x000000e60700720c */ /* 0x000fe20003f46270 */
[----:B---3--:R-:W-:Y:S01]  /*1a060*/  FFMA.FTZ R22, -R224, R22, R161 ;  /* 0x00000016e0167223 */ /* 0x008fe200000101a1 */
[----:B------:R-:W-:Y:S02]  /*1a070*/  I2FP.F32.S32 R18, R18 ;  /* 0x0000001200127245 */ /* 0x000fe40000201400 */
[----:B------:R-:W-:Y:S01]  /*1a080*/  I2FP.F32.S32 R24, R9 ;  /* 0x0000000900187245 */ /* 0x000fe20000201400 */
[----:B------:R-:W-:Y:S01]  /*1a090*/  FMUL.FTZ R163, R163, R0 ;  /* 0x00000000a3a37220 */ /* 0x000fe20000410000 */
[----:B------:R-:W-:Y:S02]  /*1a0a0*/  ISETP.GE.OR P2, PT, R7, R226, !P2 ;  /* 0x000000e20700720c */ /* 0x000fe40005746670 */
[----:B------:R-:W-:-:S02]  /*1a0b0*/  FSEL R242, R11, -INF , !P6 ;  /* 0xff8000000bf27808 */ /* 0x000fc40007000000 */
[----:B------:R-:W-:Y:S02]  /*1a0c0*/  FSEL R4, R4, -INF , !P5 ;  /* 0xff80000004047808 */ /* 0x000fe40006800000 */
[----:B------:R-:W-:Y:S01]  /*1a0d0*/  ISETP.GE.AND P6, PT, R5, R230, PT ;  /* 0x000000e60500720c */ /* 0x000fe20003fc6270 */
[----:B------:R-:W-:Y:S01]  /*1a0e0*/  FMUL.FTZ R158, R158, R0 ;  /* 0x000000009e9e7220 */ /* 0x000fe20000410000 */
[-C--:B------:R-:W-:Y:S01]  /*1a0f0*/  ISETP.GE.AND P5, PT, R7, R229.reuse, PT ;  /* 0x000000e50700720c */ /* 0x080fe20003fa6270 */
[C---:B----4-:R-:W-:Y:S01]  /*1a100*/  FFMA.FTZ R17, -R224.reuse, R18, R17 ;  /* 0x00000012e0117223 */ /* 0x050fe20000010111 */
[----:B-----5:R-:W-:Y:S01]  /*1a110*/  FFMA.FTZ R21, -R224, R24, R21 ;  /* 0x00000018e0157223 */ /* 0x020fe20000010115 */
[----:B------:R-:W-:Y:S01]  /*1a120*/  FSEL R176, R22, -INF , !P2 ;  /* 0xff80000016b07808 */ /* 0x000fe20005000000 */
[----:B------:R-:W-:Y:S01]  /*1a130*/  VIADD R9, R133, 0x19 ;  /* 0x0000001985097836 */ /* 0x000fe20000000000 */
[----:B------:R-:W-:Y:S01]  /*1a140*/  ISETP.GE.AND P2, PT, R5, R229, PT ;  /* 0x000000e50500720c */ /* 0x000fe20003f46270 */
[----:B------:R-:W-:Y:S01]  /*1a150*/  IMAD.IADD R11, R225, 0x1, -R7 ;  /* 0x00000001e10b7824 */ /* 0x000fe200078e0a07 */
[----:B------:R-:W-:Y:S01]  /*1a160*/  ISETP.GE.OR P6, PT, R5, R226, !P6 ;  /* 0x000000e20500720c */ /* 0x000fe200077c6670 */
[----:B------:R-:W1:Y:S01]  /*1a170*/  MUFU.TANH R163, R163 ;  /* 0x000000a300a37308 */ /* 0x000e620000002400 */
[----:B------:R-:W-:-:S02]  /*1a180*/  ISETP.GE.OR P5, PT, R7, R228, !P5 ;  /* 0x000000e40700720c */ /* 0x000fc40006fa6670 */
[----:B------:R-:W-:Y:S01]  /*1a190*/  ISETP.GE.OR P2, PT, R5, R228, !P2 ;  /* 0x000000e40500720c */ /* 0x000fe20005746670 */
[----:B------:R-:W-:Y:S01]  /*1a1a0*/  IMAD.IADD R5, R225, 0x1, -R5 ;  /* 0x00000001e1057824 */ /* 0x000fe200078e0a05 */
[----:B------:R-:W-:-:S03]  /*1a1b0*/  FSEL R136, R17, -INF , !P6 ;  /* 0xff80000011887808 */ /* 0x000fc60007000000 */
[----:B------:R-:W2:Y:S01]  /*1a1c0*/  MUFU.TANH R7, R158 ;  /* 0x0000009e00077308 */ /* 0x000ea20000002400 */
[----:B------:R-:W-:Y:S02]  /*1a1d0*/  FSEL R178, R21, -INF , !P1 ;  /* 0xff80000015b27808 */ /* 0x000fe40004800000 */
[C---:B------:R-:W-:Y:S02]  /*1a1e0*/  ISETP.GE.AND P6, PT, R9.reuse, R230, PT ;  /* 0x000000e60900720c */ /* 0x040fe40003fc6270 */
[----:B------:R-:W-:Y:S01]  /*1a1f0*/  ISETP.GE.AND P1, PT, R9, R229, PT ;  /* 0x000000e50900720c */ /* 0x000fe20003f26270 */
[--C-:B------:R-:W-:Y:S01]  /*1a200*/  IMAD.IADD R20, R227, 0x1, -R9.reuse ;  /* 0x00000001e3147824 */ /* 0x100fe200078e0a09 */
[----:B------:R-:W-:Y:S01]  /*1a210*/  ISETP.GE.OR P6, PT, R9, R226, !P6 ;  /* 0x000000e20900720c */ /* 0x000fe200077c6670 */
[----:B------:R-:W-:Y:S01]  /*1a220*/  IMAD.IADD R13, R225, 0x1, -R9 ;  /* 0x00000001e10d7824 */ /* 0x000fe200078e0a09 */
[----:B------:R-:W-:Y:S01]  /*1a230*/  ISETP.GE.OR P1, PT, R9, R228, !P1 ;  /* 0x000000e40900720c */ /* 0x000fe20004f26670 */
[-C--:B------:R-:W-:Y:S01]  /*1a240*/  FMUL.FTZ R157, R157, R0.reuse ;  /* 0x000000009d9d7220 */ /* 0x080fe20000410000 */
[----:B------:R-:W-:Y:S01]  /*1a250*/  FMUL.FTZ R159, R159, R0 ;  /* 0x000000009f9f7220 */ /* 0x000fe20000410000 */
[----:B------:R-:W-:-:S02]  /*1a260*/  IABS R9, R11 ;  /* 0x0000000b00097213 */ /* 0x000fc40000000000 */
[----:B------:R-:W-:Y:S02]  /*1a270*/  IABS R18, R5 ;  /* 0x0000000500127213 */ /* 0x000fe40000000000 */
[----:B------:R-:W-:Y:S02]  /*1a280*/  I2FP.F32.S32 R9, R9 ;  /* 0x0000000900097245 */ /* 0x000fe40000201400 */
[----:B------:R-:W-:Y:S01]  /*1a290*/  I2FP.F32.S32 R18, R18 ;  /* 0x0000001200127245 */ /* 0x000fe20000201400 */
[----:B------:R-:W3:Y:S02]  /*1a2a0*/  MUFU.TANH R157, R157 ;  /* 0x0000009d009d7308 */ /* 0x000ee40000002400 */
[C---:B-1----:R-:W-:Y:S02]  /*1a2b0*/  FFMA.FTZ R163, -R224.reuse, R9, R163 ;  /* 0x00000009e0a37223 */ /* 0x042fe400000101a3 */
[----:B--2---:R-:W-:-:S04]  /*1a2c0*/  FFMA.FTZ R7, -R224, R18, R7 ;  /* 0x00000012e0077223 */ /* 0x004fc80000010107 */
[----:B------:R-:W1:Y:S01]  /*1a2d0*/  MUFU.TANH R159, R159 ;  /* 0x0000009f009f7308 */ /* 0x000e620000002400 */
[----:B------:R-:W-:Y:S02]  /*1a2e0*/  VIADD R18, R133, 0x20 ;  /* 0x0000002085127836 */ /* 0x000fe40000000000 */
[-C--:B------:R-:W-:Y:S01]  /*1a2f0*/  FMUL.FTZ R152, R152, R0.reuse ;  /* 0x0000000098987220 */ /* 0x080fe20000410000 */
[----:B------:R-:W-:Y:S01]  /*1a300*/  FMUL.FTZ R154, R154, R0 ;  /* 0x000000009a9a7220 */ /* 0x000fe20000410000 */
[----:B------:R-:W-:Y:S02]  /*1a310*/  IABS R20, R20 ;  /* 0x0000001400147213 */ /* 0x000fe40000000000 */
[----:B------:R-:W-:Y:S02]  /*1a320*/  IABS R5, R13 ;  /* 0x0000000d00057213 */ /* 0x000fe40000000000 */
[----:B------:R-:W-:Y:S02]  /*1a330*/  FSEL R240, R163, -INF , !P5 ;  /* 0xff800000a3f07808 */ /* 0x000fe40006800000 */
[----:B------:R-:W-:-:S02]  /*1a340*/  FSEL R238, R7, -INF , !P2 ;  /* 0xff80000007ee7808 */ /* 0x000fc40005000000 */
[C---:B------:R-:W-:Y:S02]  /*1a350*/  ISETP.GE.AND P5, PT, R18.reuse, R230, PT ;  /* 0x000000e61200720c */ /* 0x040fe40003fa6270 */
[C---:B------:R-:W-:Y:S01]  /*1a360*/  ISETP.GE.AND P2, PT, R18.reuse, R229, PT ;  /* 0x000000e51200720c */ /* 0x040fe20003f46270 */
[----:B------:R-:W2:Y:S01]  /*1a370*/  MUFU.TANH R9, R152 ;  /* 0x0000009800097308 */ /* 0x000ea20000002400 */
[----:B------:R-:W-:Y:S01]  /*1a380*/  I2FP.F32.S32 R20, R20 ;  /* 0x0000001400147245 */ /* 0x000fe20000201400 */
[----:B------:R-:W-:Y:S01]  /*1a390*/  IMAD.IADD R15, R227, 0x1, -R18 ;  /* 0x00000001e30f7824 */ /* 0x000fe200078e0a12 */
[----:B------:R-:W-:Y:S02]  /*1a3a0*/  I2FP.F32.S32 R22, R5 ;  /* 0x0000000500167245 */ /* 0x000fe40000201400 */
[----:B------:R-:W-:-:S03]  /*1a3b0*/  ISETP.GE.OR P5, PT, R18, R226, !P5 ;  /* 0x000000e21200720c */ /* 0x000fc60006fa6670 */
[----:B------:R-:W4:Y:S01]  /*1a3c0*/  MUFU.TANH R11, R154 ;  /* 0x0000009a000b7308 */ /* 0x000f220000002400 */
[----:B------:R-:W-:Y:S01]  /*1a3d0*/  ISETP.GE.OR P2, PT, R18, R228, !P2 ;  /* 0x000000e41200720c */ /* 0x000fe20005746670 */
[----:B------:R-:W-:Y:S02]  /*1a3e0*/  IMAD.IADD R18, R225, 0x1, -R18 ;  /* 0x00000001e1127824 */ /* 0x000fe400078e0a12 */
[C---:B---3--:R-:W-:Y:S01]  /*1a3f0*/  FFMA.FTZ R20, -R224.reuse, R20, R157 ;  /* 0x00000014e0147223 */ /* 0x048fe2000001019d */
[----:B-1----:R-:W-:Y:S01]  /*1a400*/  FFMA.FTZ R159, -R224, R22, R159 ;  /* 0x00000016e09f7223 */ /* 0x002fe2000001019f */
[----:B------:R-:W-:Y:S02]  /*1a410*/  VIADD R13, R133, 0x21 ;  /* 0x00000021850d7836 */ /* 0x000fe40000000000 */
[-C--:B------:R-:W-:Y:S01]  /*1a420*/  FMUL.FTZ R153, R153, R0.reuse ;  /* 0x0000000099997220 */ /* 0x080fe20000410000 */
[----:B------:R-:W-:Y:S01]  /*1a430*/  FMUL.FTZ R155, R155, R0 ;  /* 0x000000009b9b7220 */ /* 0x000fe20000410000 */
[----:B------:R-:W-:-:S02]  /*1a440*/  IABS R15, R15 ;  /* 0x0000000f000f7213 */ /* 0x000fc40000000000 */
[----:B------:R-:W-:Y:S02]  /*1a450*/  IABS R18, R18 ;  /* 0x0000001200127213 */ /* 0x000fe40000000000 */
[----:B------:R-:W-:Y:S02]  /*1a460*/  FSEL R138, R20, -INF , !P6 ;  /* 0xff800000148a7808 */ /* 0x000fe40007000000 */
[----:B------:R-:W-:Y:S02]  /*1a470*/  FSEL R232, R159, -INF , !P1 ;  /* 0xff8000009fe87808 */ /* 0x000fe40004800000 */
[C---:B------:R-:W-:Y:S02]  /*1a480*/  ISETP.GE.AND P6, PT, R13.reuse, R230, PT ;  /* 0x000000e60d00720c */ /* 0x040fe40003fc6270 */
[----:B------:R-:W-:Y:S02]  /*1a490*/  ISETP.GE.AND P1, PT, R13, R229, PT ;  /* 0x000000e50d00720c */ /* 0x000fe40003f26270 */
[----:B------:R-:W-:-:S02]  /*1a4a0*/  I2FP.F32.S32 R15, R15 ;  /* 0x0000000f000f7245 */ /* 0x000fc40000201400 */
[----:B------:R-:W-:Y:S01]  /*1a4b0*/  I2FP.F32.S32 R18, R18 ;  /* 0x0000001200127245 */ /* 0x000fe20000201400 */
[----:B------:R-:W1:Y:S01]  /*1a4c0*/  MUFU.TANH R153, R153 ;  /* 0x0000009900997308 */ /* 0x000e620000002400 */
[----:B------:R-:W-:Y:S01]  /*1a4d0*/  IMAD.IADD R20, R227, 0x1, -R13 ;  /* 0x00000001e3147824 */ /* 0x000fe200078e0a0d */
[C---:B------:R-:W-:Y:S01]  /*1a4e0*/  ISETP.GE.OR P6, PT, R13.reuse, R226, !P6 ;  /* 0x000000e20d00720c */ /* 0x040fe200077c6670 */
[----:B--2---:R-:W-:Y:S01]  /*1a4f0*/  FFMA.FTZ R15, -R224, R15, R9 ;  /* 0x0000000fe00f7223 */ /* 0x004fe20000010109 */
[----:B------:R-:W-:Y:S01]  /*1a500*/  ISETP.GE.OR P1, PT, R13, R228, !P1 ;  /* 0x000000e40d00720c */ /* 0x000fe20004f26670 */
[----:B------:R-:W-:-:S03]  /*1a510*/  IMAD.IADD R13, R225, 0x1, -R13 ;  /* 0x00000001e10d7824 */ /* 0x000fc600078e0a0d */
[----:B------:R-:W2:Y:S01]  /*1a520*/  MUFU.TANH R155, R155 ;  /* 0x0000009b009b7308 */ /* 0x000ea20000002400 */
[----:B----4-:R-:W-:Y:S01]  /*1a530*/  FFMA.FTZ R11, -R224, R18, R11 ;  /* 0x00000012e00b7223 */ /* 0x010fe2000001010b */
[----:B------:R-:W-:Y:S02]  /*1a540*/  VIADD R18, R133, 0x28 ;  /* 0x0000002885127836 */ /* 0x000fe40000000000 */
[-C--:B------:R-:W-:Y:S01]  /*1a550*/  FMUL.FTZ R148, R148, R0.reuse ;  /* 0x0000000094947220 */ /* 0x080fe20000410000 */
[-C--:B------:R-:W-:Y:S01]  /*1a560*/  FMUL.FTZ R150, R150, R0.reuse ;  /* 0x0000000096967220 */ /* 0x080fe20000410000 */
[----:B------:R-:W-:Y:S01]  /*1a570*/  FMUL.FTZ R5, R146, R0 ;  /* 0x0000000092057220 */ /* 0x000fe20000410000 */
[----:B------:R-:W-:Y:S02]  /*1a580*/  IABS R20, R20 ;  /* 0x0000001400147213 */ /* 0x000fe40000000000 */
[----:B------:R-:W-:Y:S02]  /*1a590*/  IABS R13, R13 ;  /* 0x0000000d000d7213 */ /* 0x000fe40000000000 */
[----:B------:R-:W-:-:S02]  /*1a5a0*/  FSEL R236, R15, -INF , !P5 ;  /* 0xff8000000fec7808 */ /* 0x000fc40006800000 */
[----:B------:R-:W-:Y:S02]  /*1a5b0*/  FSEL R146, R11, -INF , !P2 ;  /* 0xff8000000b927808 */ /* 0x000fe40005000000 */
[C---:B------:R-:W-:Y:S02]  /*1a5c0*/  ISETP.GE.AND P5, PT, R18.reuse, R230, PT ;  /* 0x000000e61200720c */ /* 0x040fe40003fa6270 */
[----:B------:R-:W-:Y:S01]  /*1a5d0*/  ISETP.GE.AND P2, PT, R18, R229, PT ;  /* 0x000000e51200720c */ /* 0x000fe20003f46270 */
[----:B------:R-:W-:Y:S01]  /*1a5e0*/  FMUL.FTZ R7, R144, R0 ;  /* 0x0000000090077220 */ /* 0x000fe20000410000 */
[----:B------:R-:W3:Y:S01]  /*1a5f0*/  MUFU.TANH R9, R148 ;  /* 0x0000009400097308 */ /* 0x000ee20000002400 */
[----:B------:R-:W-:Y:S01]  /*1a600*/  I2FP.F32.S32 R20, R20 ;  /* 0x0000001400147245 */ /* 0x000fe20000201400 */
[----:B------:R-:W-:Y:S01]  /*1a610*/  IMAD.IADD R15, R227, 0x1, -R18 ;  /* 0x00000001e30f7824 */ /* 0x000fe200078e0a12 */
[----:B------:R-:W-:Y:S02]  /*1a620*/  I2FP.F32.S32 R144, R13 ;  /* 0x0000000d00907245 */ /* 0x000fe40000201400 */
[----:B------:R-:W-:-:S03]  /*1a630*/  ISETP.GE.OR P5, PT, R18, R226, !P5 ;  /* 0x000000e21200720c */ /* 0x000fc60006fa6670 */
[----:B------:R-:W4:Y:S01]  /*1a640*/  MUFU.TANH R11, R150 ;  /* 0x00000096000b7308 */ /* 0x000f220000002400 */
[----:B------:R-:W-:Y:S01]  /*1a650*/  ISETP.GE.OR P2, PT, R18, R228, !P2 ;  /* 0x000000e41200720c */ /* 0x000fe20005746670 */
[----:B------:R-:W-:Y:S02]  /*1a660*/  IMAD.IADD R18, R225, 0x1, -R18 ;  /* 0x00000001e1127824 */ /* 0x000fe400078e0a12 */
[C---:B-1----:R-:W-:Y:S01]  /*1a670*/  FFMA.FTZ R20, -R224.reuse, R20, R153 ;  /* 0x00000014e0147223 */ /* 0x042fe20000010199 */
[----:B--2---:R-:W-:Y:S01]  /*1a680*/  FFMA.FTZ R144, -R224, R144, R155 ;  /* 0x00000090e0907223 */ /* 0x004fe2000001019b */
[----:B------:R-:W-:Y:S02]  /*1a690*/  VIADD R13, R133, 0x29 ;  /* 0x00000029850d7836 */ /* 0x000fe40000000000 */
[----:B------:R-:W-:Y:S01]  /*1a6a0*/  FMUL.FTZ R149, R149, R0 ;  /* 0x0000000095957220 */ /* 0x000fe20000410000 */
[----:B------:R-:W-:Y:S02]  /*1a6b0*/  IABS R15, R15 ;  /* 0x0000000f000f7213 */ /* 0x000fe40000000000 */
[----:B------:R-:W-:Y:S01]  /*1a6c0*/  IABS R18, R18 ;  /* 0x0000001200127213 */ /* 0x000fe20000000000 */
[----:B------:R-:W-:Y:S01]  /*1a6d0*/  FMUL.FTZ R151, R151, R0 ;  /* 0x0000000097977220 */ /* 0x000fe20000410000 */
[----:B------:R-:W-:-:S02]  /*1a6e0*/  FSEL R234, R20, -INF , !P6 ;  /* 0xff80000014ea7808 */ /* 0x000fc40007000000 */
[----:B------:R-:W-:Y:S02]  /*1a6f0*/  FSEL R144, R144, -INF , !P1 ;  /* 0xff80000090907808 */ /* 0x000fe40004800000 */
[C---:B------:R-:W-:Y:S02]  /*1a700*/  ISETP.GE.AND P6, PT, R13.reuse, R230, PT ;  /* 0x000000e60d00720c */ /* 0x040fe40003fc6270 */
[----:B------:R-:W-:Y:S02]  /*1a710*/  ISETP.GE.AND P1, PT, R13, R229, PT ;  /* 0x000000e50d00720c */ /* 0x000fe40003f26270 */
[----:B------:R-:W-:Y:S02]  /*1a720*/  I2FP.F32.S32 R15, R15 ;  /* 0x0000000f000f7245 */ /* 0x000fe40000201400 */
[----:B------:R-:W-:Y:S01]  /*1a730*/  I2FP.F32.S32 R18, R18 ;  /* 0x0000001200127245 */ /* 0x000fe20000201400 */
[----:B------:R-:W1:Y:S01]  /*1a740*/  MUFU.TANH R149, R149 ;  /* 0x0000009500957308 */ /* 0x000e620000002400 */
[----:B------:R-:W-:Y:S01]  /*1a750*/  IMAD.IADD R20, R227, 0x1, -R13 ;  /* 0x00000001e3147824 */ /* 0x000fe200078e0a0d */
[C---:B------:R-:W-:Y:S01]  /*1a760*/  ISETP.GE.OR P6, PT, R13.reuse, R226, !P6 ;  /* 0x000000e20d00720c */ /* 0x040fe200077c6670 */
[----:B---3--:R-:W-:Y:S01]  /*1a770*/  FFMA.FTZ R9, -R224, R15, R9 ;  /* 0x0000000fe0097223 */ /* 0x008fe20000010109 */
[----:B------:R-:W-:Y:S01]  /*1a780*/  ISETP.GE.OR P1, PT, R13, R228, !P1 ;  /* 0x000000e40d00720c */ /* 0x000fe20004f26670 */
[----:B------:R-:W-:-:S03]  /*1a790*/  IMAD.IADD R13, R225, 0x1, -R13 ;  /* 0x00000001e10d7824 */ /* 0x000fc600078e0a0d */
[----:B------:R-:W2:Y:S01]  /*1a7a0*/  MUFU.TANH R22, R151 ;  /* 0x0000009700167308 */ /* 0x000ea20000002400 */
[----:B----4-:R-:W-:Y:S01]  /*1a7b0*/  FFMA.FTZ R11, -R224, R18, R11 ;  /* 0x00000012e00b7223 */ /* 0x010fe2000001010b */
[----:B------:R-:W-:Y:S01]  /*1a7c0*/  VIADD R17, R133, 0x30 ;  /* 0x0000003085117836 */ /* 0x000fe20000000000 */
[----:B------:R-:W-:Y:S02]  /*1a7d0*/  IABS R20, R20 ;  /* 0x0000001400147213 */ /* 0x000fe40000000000 */
[----:B------:R-:W-:Y:S02]  /*1a7e0*/  IABS R13, R13 ;  /* 0x0000000d000d7213 */ /* 0x000fe40000000000 */
[----:B------:R-:W-:Y:S01]  /*1a7f0*/  FSEL R150, R9, -INF , !P5 ;  /* 0xff80000009967808 */ /* 0x000fe20006800000 */
[----:B------:R-:W-:Y:S01]  /*1a800*/  IMAD.IADD R9, R227, 0x1, -R17 ;  /* 0x00000001e3097824 */ /* 0x000fe200078e0a11 */
[----:B------:R-:W-:Y:S02]  /*1a810*/  FSEL R142, R11, -INF , !P2 ;  /* 0xff8000000b8e7808 */ /* 0x000fe40005000000 */
[----:B------:R-:W-:-:S02]  /*1a820*/  ISETP.GE.AND P5, PT, R17, R230, PT ;  /* 0x000000e61100720c */ /* 0x000fc40003fa6270 */
[C---:B------:R-:W-:Y:S01]  /*1a830*/  ISETP.GE.AND P2, PT, R17.reuse, R229, PT ;  /* 0x000000e51100720c */ /* 0x040fe20003f46270 */
[----:B------:R-:W3:Y:S01]  /*1a840*/  MUFU.TANH R7, R7 ;  /* 0x0000000700077308 */ /* 0x000ee20000002400 */
[----:B------:R-:W-:Y:S02]  /*1a850*/  I2FP.F32.S32 R20, R20 ;  /* 0x0000001400147245 */ /* 0x000fe40000201400 */
[----:B------:R-:W-:Y:S02]  /*1a860*/  I2FP.F32.S32 R13, R13 ;  /* 0x0000000d000d7245 */ /* 0x000fe40000201400 */
[----:B------:R-:W-:-:S03]  /*1a870*/  ISETP.GE.OR P5, PT, R17, R226, !P5 ;  /* 0x000000e21100720c */ /* 0x000fc60006fa6670 */
[----:B------:R-:W4:Y:S01]  /*1a880*/  MUFU.TANH R5, R5 ;  /* 0x0000000500057308 */ /* 0x000f220000002400 */
[----:B------:R-:W-:Y:S01]  /*1a890*/  ISETP.GE.OR P2, PT, R17, R228, !P2 ;  /* 0x000000e41100720c */ /* 0x000fe20005746670 */
[----:B------:R-:W-:Y:S01]  /*1a8a0*/  IMAD.IADD R17, R225, 0x1, -R17 ;  /* 0x00000001e1117824 */ /* 0x000fe200078e0a11 */
[----:B------:R-:W-:Y:S01]  /*1a8b0*/  IABS R9, R9 ;  /* 0x0000000900097213 */ /* 0x000fe20000000000 */
[----:B------:R-:W-:Y:S01]  /*1a8c0*/  FMUL.FTZ R164, R164, R0 ;  /* 0x00000000a4a47220 */ /* 0x000fe20000410000 */
[C---:B-1----:R-:W-:Y:S01]  /*1a8d0*/  FFMA.FTZ R20, -R224.reuse, R20, R149 ;  /* 0x00000014e0147223 */ /* 0x042fe20000010195 */
[----:B--2---:R-:W-:Y:S01]  /*1a8e0*/  FFMA.FTZ R13, -R224, R13, R22 ;  /* 0x0000000de00d7223 */ /* 0x004fe20000010116 */
[-C--:B------:R-:W-:Y:S01]  /*1a8f0*/  FMUL.FTZ R145, R145, R0.reuse ;  /* 0x0000000091917220 */ /* 0x080fe20000410000 */
[-C--:B------:R-:W-:Y:S01]  /*1a900*/  FMUL.FTZ R147, R147, R0.reuse ;  /* 0x0000000093937220 */ /* 0x080fe20000410000 */
[-C--:B------:R-:W-:Y:S01]  /*1a910*/  FMUL.FTZ R165, R165, R0.reuse ;  /* 0x00000000a5a57220 */ /* 0x080fe20000410000 */
[-C--:B------:R-:W-:Y:S01]  /*1a920*/  FMUL.FTZ R166, R166, R0.reuse ;  /* 0x00000000a6a67220 */ /* 0x080fe20000410000 */
[----:B------:R-:W-:Y:S01]  /*1a930*/  FMUL.FTZ R167, R167, R0 ;  /* 0x00000000a7a77220 */ /* 0x000fe20000410000 */
[C---:B------:R-:W-:Y:S01]  /*1a940*/  VIADD R0, R133.reuse, 0x38 ;  /* 0x0000003885007836 */ /* 0x040fe20000000000 */
[----:B------:R-:W-:Y:S01]  /*1a950*/  IABS R17, R17 ;  /* 0x0000001100117213 */ /* 0x000fe20000000000 */
[----:B------:R-:W-:Y:S01]  /*1a960*/  VIADD R15, R133, 0x31 ;  /* 0x00000031850f7836 */ /* 0x000fe20000000000 */
[----:B------:R-:W-:-:S02]  /*1a970*/  I2FP.F32.S32 R18, R9 ;  /* 0x0000000900127245 */ /* 0x000fc40000201400 */
[----:B------:R-:W1:Y:S01]  /*1a980*/  MUFU.TANH R9, R164 ;  /* 0x000000a400097308 */ /* 0x000e620000002400 */
[----:B------:R-:W-:Y:S02]  /*1a990*/  FSEL R148, R20, -INF , !P6 ;  /* 0xff80000014947808 */ /* 0x000fe40007000000 */
[----:B------:R-:W-:Y:S01]  /*1a9a0*/  FSEL R140, R13, -INF , !P1 ;  /* 0xff8000000d8c7808 */ /* 0x000fe20004800000 */
[----:B------:R-:W-:Y:S01]  /*1a9b0*/  IMAD.IADD R13, R227, 0x1, -R0 ;  /* 0x00000001e30d7824 */ /* 0x000fe200078e0a00 */
[----:B------:R-:W-:Y:S02]  /*1a9c0*/  I2FP.F32.S32 R20, R17 ;  /* 0x0000001100147245 */ /* 0x000fe40000201400 */
[C---:B------:R-:W-:Y:S02]  /*1a9d0*/  ISETP.GE.AND P6, PT, R15.reuse, R230, PT ;  /* 0x000000e60f00720c */ /* 0x040fe40003fc6270 */
[----:B------:R-:W-:Y:S01]  /*1a9e0*/  ISETP.GE.AND P1, PT, R15, R229, PT ;  /* 0x000000e50f00720c */ /* 0x000fe20003f26270 */
[----:B------:R-:W2:Y:S01]  /*1a9f0*/  MUFU.TANH R145, R145 ;  /* 0x0000009100917308 */ /* 0x000ea20000002400 */
[----:B------:R-:W-:Y:S01]  /*1aa00*/  IABS R13, R13 ;  /* 0x0000000d000d7213 */ /* 0x000fe20000000000 */
[C---:B---3--:R-:W-:Y:S01]  /*1aa10*/  FFMA.FTZ R7, -R224.reuse, R18, R7 ;  /* 0x00000012e0077223 */ /* 0x048fe20000010107 */
[----:B----4-:R-:W-:Y:S01]  /*1aa20*/  FFMA.FTZ R5, -R224, R20, R5 ;  /* 0x00000014e0057223 */ /* 0x010fe20000010105 */
[----:B------:R-:W-:Y:S01]  /*1aa30*/  IMAD.IADD R11, R227, 0x1, -R15 ;  /* 0x00000001e30b7824 */ /* 0x000fe200078e0a0f */
[----:B------:R-:W-:-:S03]  /*1aa40*/  ISETP.GE.OR P6, PT, R15, R226, !P6 ;  /* 0x000000e20f00720c */ /* 0x000fc600077c6670 */
[----:B------:R-:W3:Y:S01]  /*1aa50*/  MUFU.TANH R147, R147 ;  /* 0x0000009300937308 */ /* 0x000ee20000002400 */
[----:B------:R-:W-:Y:S01]  /*1aa60*/  ISETP.GE.OR P1, PT, R15, R228, !P1 ;  /* 0x000000e40f00720c */ /* 0x000fe20004f26670 */
[----:B------:R-:W-:Y:S01]  /*1aa70*/  IMAD.IADD R15, R225, 0x1, -R15 ;  /* 0x00000001e10f7824 */ /* 0x000fe200078e0a0f */
[----:B------:R-:W-:Y:S02]  /*1aa80*/  I2FP.F32.S32 R13, R13 ;  /* 0x0000000d000d7245 */ /* 0x000fe40000201400 */
[----:B------:R-:W-:Y:S02]  /*1aa90*/  FSEL R174, R7, -INF , !P5 ;  /* 0xff80000007ae7808 */ /* 0x000fe40006800000 */
[----:B------:R-:W-:Y:S01]  /*1aaa0*/  FSEL R168, R5, -INF , !P2 ;  /* 0xff80000005a87808 */ /* 0x000fe20005000000 */
[----:B------:R-:W-:Y:S01]  /*1aab0*/  VIADD R133, R133, 0x39 ;  /* 0x0000003985857836 */ /* 0x000fe20000000000 */
[----:B------:R-:W-:Y:S02]  /*1aac0*/  IABS R11, R11 ;  /* 0x0000000b000b7213 */ /* 0x000fe40000000000 */
[----:B------:R-:W-:-:S02]  /*1aad0*/  ISETP.GE.AND P5, PT, R0, R230, PT ;  /* 0x000000e60000720c */ /* 0x000fc40003fa6270 */
[----:B------:R-:W-:Y:S01]  /*1aae0*/  ISETP.GE.AND P2, PT, R0, R229, PT ;  /* 0x000000e50000720c */ /* 0x000fe20003f46270 */
[----:B------:R-:W-:Y:S01]  /*1aaf0*/  MUFU.TANH R165, R165 ;  /* 0x000000a500a57308 */ /* 0x000fe20000002400 */
[----:B------:R-:W-:Y:S01]  /*1ab00*/  IABS R15, R15 ;  /* 0x0000000f000f7213 */ /* 0x000fe20000000000 */
[----:B-1----:R-:W-:Y:S01]  /*1ab10*/  FFMA.FTZ R9, -R224, R13, R9 ;  /* 0x0000000de0097223 */ /* 0x002fe20000010109 */
[----:B------:R-:W-:Y:S01]  /*1ab20*/  I2FP.F32.S32 R22, R11 ;  /* 0x0000000b00167245 */ /* 0x000fe20000201400 */
[----:B------:R-:W-:Y:S01]  /*1ab30*/  IMAD.IADD R7, R225, 0x1, -R0 ;  /* 0x00000001e1077824 */ /* 0x000fe200078e0a00 */
[----:B------:R-:W-:-:S03]  /*1ab40*/  ISETP.GE.OR P5, PT, R0, R226, !P5 ;  /* 0x000000e20000720c */ /* 0x000fc60006fa6670 */
[----:B------:R1:W4:Y:S01]  /*1ab50*/  MUFU.TANH R5, R166 ;  /* 0x000000a600057308 */ /* 0x0003220000002400 */
[----:B------:R-:W-:Y:S01]  /*1ab60*/  ISETP.GE.OR P2, PT, R0, R228, !P2 ;  /* 0x000000e40000720c */ /* 0x000fe20005746670 */
[--C-:B------:R-:W-:Y:S01]  /*1ab70*/  IMAD.IADD R11, R227, 0x1, -R133.reuse ;  /* 0x00000001e30b7824 */ /* 0x100fe200078e0a85 */
[----:B------:R-:W-:Y:S01]  /*1ab80*/  I2FP.F32.S32 R24, R15 ;  /* 0x0000000f00187245 */ /* 0x000fe20000201400 */
[----:B------:R-:W-:-:S04]  /*1ab90*/  IMAD.IADD R0, R225, 0x1, -R133 ;  /* 0x00000001e1007824 */ /* 0x000fc800078e0a85 */
[----:B------:R-:W5:Y:S01]  /*1aba0*/  MUFU.TANH R167, R167 ;  /* 0x000000a700a77308 */ /* 0x000f620000002400 */
[----:B------:R-:W-:Y:S01]  /*1abb0*/  FSEL R170, R9, -INF , !P5 ;  /* 0xff80000009aa7808 */ /* 0x000fe20006800000 */
[----:B--2---:R-:W-:Y:S01]  /*1abc0*/  FFMA.FTZ R22, -R224, R22, R145 ;  /* 0x00000016e0167223 */ /* 0x004fe20000010191 */
[----:B------:R-:W-:Y:S01]  /*1abd0*/  ISETP.GT.AND P5, PT, R222, R211, PT ;  /* 0x000000d3de00720c */ /* 0x000fe20003fa4270 */
[----:B---3--:R-:W-:Y:S01]  /*1abe0*/  FFMA.FTZ R24, -R224, R24, R147 ;  /* 0x00000018e0187223 */ /* 0x008fe20000010193 */
[----:B------:R-:W-:Y:S02]  /*1abf0*/  IABS R7, R7 ;  /* 0x0000000700077213 */ /* 0x000fe40000000000 */
[----:B------:R-:W-:Y:S02]  /*1ac00*/  IABS R11, R11 ;  /* 0x0000000b000b7213 */ /* 0x000fe40000000000 */
[----:B------:R-:W-:Y:S02]  /*1ac10*/  IABS R0, R0 ;  /* 0x0000000000007213 */ /* 0x000fe40000000000 */
[----:B------:R-:W-:-:S02]  /*1ac20*/  I2FP.F32.S32 R7, R7 ;  /* 0x0000000700077245 */ /* 0x000fc40000201400 */
[----:B------:R-:W-:Y:S02]  /*1ac30*/  I2FP.F32.S32 R18, R11 ;  /* 0x0000000b00127245 */ /* 0x000fe40000201400 */
[----:B------:R-:W-:Y:S02]  /*1ac40*/  I2FP.F32.S32 R0, R0 ;  /* 0x0000000000007245 */ /* 0x000fe40000201400 */
[----:B------:R-:W-:Y:S02]  /*1ac50*/  FSEL R172, R22, -INF , !P6 ;  /* 0xff80000016ac7808 */ /* 0x000fe40007000000 */
[----:B-1----:R-:W-:Y:S02]  /*1ac60*/  FSEL R166, R24, -INF , !P1 ;  /* 0xff80000018a67808 */ /* 0x002fe40004800000 */
[C---:B------:R-:W-:Y:S02]  /*1ac70*/  ISETP.GE.AND P6, PT, R133.reuse, R230, PT ;  /* 0x000000e68500720c */ /* 0x040fe40003fc6270 */
[C---:B------:R-:W-:Y:S01]  /*1ac80*/  ISETP.GE.AND P1, PT, R133.reuse, R229, PT ;  /* 0x000000e58500720c */ /* 0x040fe20003f26270 */
[C---:B----4-:R-:W-:Y:S01]  /*1ac90*/  FFMA.FTZ R5, -R224.reuse, R7, R5 ;  /* 0x00000007e0057223 */ /* 0x050fe20000010105 */
[C---:B------:R-:W-:Y:S01]  /*1aca0*/  FFMA.FTZ R18, -R224.reuse, R18, R165 ;  /* 0x00000012e0127223 */ /* 0x040fe200000101a5 */
[----:B-----5:R-:W-:Y:S01]  /*1acb0*/  FFMA.FTZ R0, -R224, R0, R167 ;  /* 0x00000000e0007223 */ /* 0x020fe200000101a7 */
[----:B------:R-:W-:Y:S01]  /*1acc0*/  BAR.SYNC.DEFER_BLOCKING 0x0 ;  /* 0x0000000000007b1d */ /* 0x000fe20000010000 */
[----:B------:R-:W-:-:S02]  /*1acd0*/  ISETP.GE.OR P6, PT, R133, R226, !P6 ;  /* 0x000000e28500720c */ /* 0x000fc400077c6670 */
[----:B------:R-:W-:-:S03]  /*1ace0*/  ISETP.GE.OR P1, PT, R133, R228, !P1 ;  /* 0x000000e48500720c */ /* 0x000fc60004f26670 */
[----:B------:R-:W-:Y:S01]  /*1acf0*/  BSSY B1, `(.L_x_7381) ;  /* 0x00000ce000017945 */ /* 0x000fe20003800000 */
[----:B------:R-:W-:Y:S01]  /*1ad00*/  IMAD.MOV.U32 R156, RZ, RZ, R134 ;  /* 0x000000ffff9c7224 */ /* 0x000fe200078e0086 */
[----:B------:R-:W-:Y:S01]  /*1ad10*/  FSEL R164, R5, -INF , !P2 ;  /* 0xff80000005a47808 */ /* 0x000fe20005000000 */
[----:B------:R-:W-:Y:S01]  /*1ad20*/  IMAD.MOV.U32 R157, RZ, RZ, R135 ;  /* 0x000000ffff9d7224 */ /* 0x000fe200078e0087 */
[----:B------:R-:W-:Y:S02]  /*1ad30*/  FSEL R167, R18, -INF , !P6 ;  /* 0xff80000012a77808 */ /* 0x000fe40007000000 */
[----:B------:R-:W-:Y:S01]  /*1ad40*/  FSEL R163, R0, -INF , !P1 ;  /* 0xff80000000a37808 */ /* 0x000fe20004800000 */
[----:B------:R-:W-:Y:S05]  /*1ad50*/  @!P5 BRA `(.L_x_7382) ;  /* 0x0000000c001cd947 */ /* 0x000fea0003800000 */
[----:B------:R-:W-:Y:S04]  /*1ad60*/  BSSY B0, `(.L_x_7383) ;  /* 0x000004b000007945 */ /* 0x000fe80003800000 */
[----:B------:R-:W-:Y:S05]  /*1ad70*/  @!P0 BRA `(.L_x_7384) ;  /* 0x0000000400108947 */ /* 0x000fea0003800000 */
[----:B------:R-:W-:Y:S02]  /*1ad80*/  R2UR UR4, R180 ;  /* 0x00000000b40472ca */ /* 0x000fe400000e0000 */
[----:B------:R-:W-:-:S13]  /*1ad90*/  R2UR UR5, R181 ;  /* 0x00000000b50572ca */ /* 0x000fda00000e0000 */
[----:B------:R-:W2:Y:S01]  /*1ada0*/  LD.E R20, desc[UR4][R182.64+0x170] ;  /* 0x00017004b6147980 */ /* 0x000ea2000c101900 */
[----:B------:R-:W-:Y:S01]  /*1adb0*/  IMAD.SHL.U32 R5, R222, 0x40, RZ ;  /* 0x00000040de057824 */ /* 0x000fe200078e00ff */
[C---:B------:R-:W-:Y:S02]  /*1adc0*/  R2UR UR14, R180.reuse ;  /* 0x00000000b40e72ca */ /* 0x040fe400000e0000 */
[C---:B------:R-:W-:Y:S02]  /*1add0*/  R2UR UR15, R181.reuse ;  /* 0x00000000b50f72ca */ /* 0x040fe400000e0000 */
[----:B------:R-:W-:Y:S02]  /*1ade0*/  IABS R18, R5 ;  /* 0x0000000500127213 */ /* 0x000fe40000000000 */
[----:B------:R-:W-:Y:S02]  /*1adf0*/  R2UR UR12, R180 ;  /* 0x00000000b40c72ca */ /* 0x000fe400000e0000 */
[----:B------:R-:W-:-:S02]  /*1ae00*/  R2UR UR13, R181 ;  /* 0x00000000b50d72ca */ /* 0x000fc400000e0000 */
[----:B------:R-:W-:Y:S02]  /*1ae10*/  R2UR UR10, R180 ;  /* 0x00000000b40a72ca */ /* 0x000fe400000e0000 */
[----:B------:R-:W-:-:S13]  /*1ae20*/  R2UR UR11, R181 ;  /* 0x00000000b50b72ca */ /* 0x000fda00000e0000 */
[----:B------:R-:W3:Y:S01]  /*1ae30*/  LD.E.64 R24, desc[UR10][R182.64+0x20] ;  /* 0x0000200ab6187980 */ /* 0x000ee2000c101b00 */
[-C--:B--2---:R-:W-:Y:S02]  /*1ae40*/  IABS R9, R20.reuse ;  /* 0x0000001400097213 */ /* 0x084fe40000000000 */
[----:B------:R-:W-:Y:S02]  /*1ae50*/  IABS R7, R20 ;  /* 0x0000001400077213 */ /* 0x000fe40000000000 */
[----:B------:R-:W1:Y:S03]  /*1ae60*/  I2F.RP R11, R9 ;  /* 0x00000009000b7306 */ /* 0x000e660000209400 */
[----:B------:R-:W-:-:S05]  /*1ae70*/  IMAD.MOV R7, RZ, RZ, -R7 ;  /* 0x000000ffff077224 */ /* 0x000fca00078e0a07 */
[----:B-1----:R-:W1:Y:S02]  /*1ae80*/  MUFU.RCP R22, R11 ;  /* 0x0000000b00167308 */ /* 0x002e640000001000 */
[----:B-1----:R-:W-:Y:S02]  /*1ae90*/  VIADD R22, R22, 0xffffffe ;  /* 0x0ffffffe16167836 */ /* 0x002fe40000000000 */
[C---:B------:R-:W-:Y:S01]  /*1aea0*/  VIADD R11, R5.reuse, 0xffffffc0 ;  /* 0xffffffc0050b7836 */ /* 0x040fe20000000000 */
[----:B------:R-:W-:-:S03]  /*1aeb0*/  LOP3.LUT R5, R5, R20, RZ, 0x3c, !PT ;  /* 0x0000001405057212 */ /* 0x000fc600078e3cff */
[----:B------:R-:W1:Y:S02]  /*1aec0*/  F2I.FTZ.U32.TRUNC.NTZ R23, R22 ;  /* 0x0000001600177305 */ /* 0x000e64000021f000 */
[----:B-1----:R-:W-:Y:S01]  /*1aed0*/  IMAD.MOV R0, RZ, RZ, -R23 ;  /* 0x000000ffff007224 */ /* 0x002fe200078e0a17 */
[----:B------:R-:W-:-:S03]  /*1aee0*/  MOV R22, RZ ;  /* 0x000000ff00167202 */ /* 0x000fc60000000f00 */
[----:B------:R-:W-:Y:S01]  /*1aef0*/  IMAD R15, R0, R9, RZ ;  /* 0x00000009000f7224 */ /* 0x000fe200078e02ff */
[----:B------:R-:W-:Y:S02]  /*1af00*/  IABS R0, R11 ;  /* 0x0000000b00007213 */ /* 0x000fe40000000000 */
[----:B------:R-:W-:Y:S01]  /*1af10*/  LOP3.LUT R11, R11, R20, RZ, 0x3c, !PT ;  /* 0x000000140b0b7212 */ /* 0x000fe200078e3cff */
[----:B------:R-:W-:Y:S02]  /*1af20*/  IMAD.HI.U32 R15, R23, R15, R22 ;  /* 0x0000000f170f7227 */ /* 0x000fe400078e0016 */
[----:B------:R-:W2:Y:S04]  /*1af30*/  LD.E.64 R22, desc[UR4][R182.64+0x38] ;  /* 0x00003804b6167980 */ /* 0x000ea8000c101b00 */
[----:B------:R-:W-:-:S04]  /*1af40*/  IMAD.HI.U32 R13, R15, R18, RZ ;  /* 0x000000120f0d7227 */ /* 0x000fc800078e00ff */
[----:B------:R-:W-:Y:S02]  /*1af50*/  IMAD R18, R13, R7, R18 ;  /* 0x000000070d127224 */ /* 0x000fe400078e0212 */
[----:B------:R-:W-:-:S03]  /*1af60*/  IMAD.HI.U32 R15, R15, R0, RZ ;  /* 0x000000000f0f7227 */ /* 0x000fc600078e00ff */
[----:B------:R-:W-:Y:S01]  /*1af70*/  ISETP.GT.U32.AND P2, PT, R9, R18, PT ;  /* 0x000000120900720c */ /* 0x000fe20003f44070 */
[----:B------:R-:W-:-:S05]  /*1af80*/  IMAD R0, R15, R7, R0 ;  /* 0x000000070f007224 */ /* 0x000fca00078e0200 */
[----:B------:R-:W-:-:S07]  /*1af90*/  ISETP.GT.U32.AND P1, PT, R9, R0, PT ;  /* 0x000000000900720c */ /* 0x000fce0003f24070 */
[----:B------:R-:W-:Y:S02]  /*1afa0*/  @!P2 IMAD.IADD R18, R18, 0x1, -R9 ;  /* 0x000000011212a824 */ /* 0x000fe400078e0a09 */
[----:B------:R-:W-:Y:S01]  /*1afb0*/  @!P2 VIADD R13, R13, 0x1 ;  /* 0x000000010d0da836 */ /* 0x000fe20000000000 */
[----:B------:R-:W-:Y:S02]  /*1afc0*/  ISETP.GE.AND P2, PT, R5, RZ, PT ;  /* 0x000000ff0500720c */ /* 0x000fe40003f46270 */
[-C--:B------:R-:W-:Y:S02]  /*1afd0*/  ISETP.GE.U32.AND P0, PT, R18, R9.reuse, PT ;  /* 0x000000091200720c */ /* 0x080fe40003f06070 */
[-C--:B------:R-:W-:Y:S02]  /*1afe0*/  @!P1 IADD3 R0, R0, -R9.reuse, RZ ;  /* 0x8000000900009210 */ /* 0x080fe40007ffe0ff */
[----:B------:R-:W-:Y:S02]  /*1aff0*/  @!P1 IADD3 R15, R15, 0x1, RZ ;  /* 0x000000010f0f9810 */ /* 0x000fe40007ffe0ff */
[----:B------:R-:W-:-:S02]  /*1b000*/  ISETP.GE.U32.AND P6, PT, R0, R9, PT ;  /* 0x000000090000720c */ /* 0x000fc40003fc6070 */
[----:B------:R-:W-:Y:S02]  /*1b010*/  ISETP.NE.AND P1, PT, R20, RZ, PT ;  /* 0x000000ff1400720c */ /* 0x000fe40003f25270 */
[----:B------:R-:W-:-:S03]  /*1b020*/  LOP3.LUT R0, RZ, R20, RZ, 0x33, !PT ;  /* 0x00000014ff007212 */ /* 0x000fc600078e33ff */
[----:B------:R-:W-:Y:S01]  /*1b030*/  @P0 VIADD R13, R13, 0x1 ;  /* 0x000000010d0d0836 */ /* 0x000fe20000000000 */
[----:B------:R-:W-:-:S03]  /*1b040*/  ISETP.GE.AND P0, PT, R11, RZ, PT ;  /* 0x000000ff0b00720c */ /* 0x000fc60003f06270 */
[----:B------:R-:W-:Y:S02]  /*1b050*/  @!P2 IMAD.MOV R13, RZ, RZ, -R13 ;  /* 0x000000ffff0da224 */ /* 0x000fe400078e0a0d */
[----:B------:R-:W-:-:S03]  /*1b060*/  @P6 VIADD R15, R15, 0x1 ;  /* 0x000000010f0f6836 */ /* 0x000fc60000000000 */
[----:B------:R-:W-:-:S05]  /*1b070*/  SEL R7, R0, R13, !P1 ;  /* 0x0000000d00077207 */ /* 0x000fca0004800000 */
[----:B------:R-:W-:Y:S01]  /*1b080*/  @!P0 IADD3 R15, -R15, RZ, RZ ;  /* 0x000000ff0f0f8210 */ /* 0x000fe20007ffe1ff */
[----:B------:R-:W-:-:S03]  /*1b090*/  IMAD.WIDE R28, R7, 0x4, R220 ;  /* 0x00000004071c7825 */ /* 0x000fc600078e02dc */
[----:B------:R-:W-:Y:S02]  /*1b0a0*/  SEL R9, R0, R15, !P1 ;  /* 0x0000000f00097207 */ /* 0x000fe40004800000 */
[----:B------:R-:W4:Y:S03]  /*1b0b0*/  LD.E R5, desc[UR14][R28.64] ;  /* 0x0000000e1c057980 */ /* 0x000f26000c101900 */
[----:B------:R-:W-:-:S05]  /*1b0c0*/  IMAD.WIDE R26, R9, 0x4, R220 ;  /* 0x00000004091a7825 */ /* 0x000fca00078e02dc */
[----:B------:R-:W4:Y:S01]  /*1b0d0*/  LD.E R0, desc[UR12][R26.64] ;  /* 0x0000000c1a007980 */ /* 0x000f22000c101900 */
[----:B------:R-:W-:-:S04]  /*1b0e0*/  IMAD.IADD R7, R7, 0x1, -R9 ;  /* 0x0000000107077824 */ /* 0x000fc800078e0a09 */
[----:B------:R-:W-:-:S05]  /*1b0f0*/  IMAD R20, R20, R7, -0x40 ;  /* 0xffffffc014147424 */ /* 0x000fca00078e0207 */
[----:B------:R-:W-:Y:S01]  /*1b100*/  SHF.R.S32.HI R18, RZ, 0x1f, R20 ;  /* 0x0000001fff127819 */ /* 0x000fe20000011414 */
[-C--:B--2---:R-:W-:Y:S02]  /*1b110*/  IMAD R7, R23, R20.reuse, RZ ;  /* 0x0000001417077224 */ /* 0x084fe400078e02ff */
[----:B------:R-:W-:-:S04]  /*1b120*/  IMAD.WIDE.U32 R20, R22, R20, RZ ;  /* 0x0000001416147225 */ /* 0x000fc800078e00ff */
[----:B------:R-:W-:-:S05]  /*1b130*/  IMAD R18, R22, R18, R7 ;  /* 0x0000001216127224 */ /* 0x000fca00078e0207 */
[----:B------:R-:W-:Y:S01]  /*1b140*/  IADD3 R21, R21, R18, RZ ;  /* 0x0000001215157210 */ /* 0x000fe20007ffe0ff */
[----:B----4-:R-:W-:-:S04]  /*1b150*/  IMAD.IADD R5, R0, 0x1, -R5 ;  /* 0x0000000100057824 */ /* 0x010fc800078e0a05 */
[----:B---3--:R-:W-:Y:S01]  /*1b160*/  IMAD R7, R25, R5, RZ ;  /* 0x0000000519077224 */ /* 0x008fe200078e02ff */
[----:B------:R-:W-:Y:S01]  /*1b170*/  SHF.R.S32.HI R0, RZ, 0x1f, R5 ;  /* 0x0000001fff007819 */ /* 0x000fe20000011405 */
[----:B------:R-:W-:-:S04]  /*1b180*/  IMAD.WIDE.U32 R20, R5, R24, R20 ;  /* 0x0000001805147225 */ /* 0x000fc800078e0014 */
[----:B------:R-:W-:-:S04]  /*1b190*/  IMAD R0, R24, R0, R7 ;  /* 0x0000000018007224 */ /* 0x000fc800078e0207 */
[----:B------:R-:W-:Y:S01]  /*1b1a0*/  IMAD.IADD R9, R21, 0x1, R0 ;  /* 0x0000000115097824 */ /* 0x000fe200078e0200 */
[----:B------:R-:W-:Y:S05]  /*1b1b0*/  BRA `(.L_x_7385) ;  /* 0x0000000000147947 */ /* 0x000fea0003800000 */
.L_x_7384:
[----:B------:R-:W-:Y:S02]  /*1b1c0*/  R2UR UR4, R180 ;  /* 0x00000000b40472ca */ /* 0x000fe400000e0000 */
[----:B------:R-:W-:-:S13]  /*1b1d0*/  R2UR UR5, R181 ;  /* 0x00000000b50572ca */ /* 0x000fda00000e0000 */
[----:B------:R-:W2:Y:S02]  /*1b1e0*/  LD.E R20, desc[UR4][R182.64+0x38] ;  /* 0x00003804b6147980 */ /* 0x000ea4000c101900 */
[----:B--2---:R-:W-:-:S05]  /*1b1f0*/  IMAD.U32 R20, R20, -0x40, RZ ;  /* 0xffffffc014147824 */ /* 0x004fca00078e00ff */
[----:B------:R-:W-:Y:S02]  /*1b200*/  SHF.R.S32.HI R9, RZ, 0x1f, R20 ;  /* 0x0000001fff097819 */ /* 0x000fe40000011414 */
.L_x_7385:
[----:B------:R-:W-:Y:S05]  /*1b210*/  BSYNC B0 ;  /* 0x0000000000007941 */ /* 0x000fea0003800000 */
.L_x_7383:
[----:B------:R-:W-:Y:S02]  /*1b220*/  LOP3.LUT R0, R223, 0x1, RZ, 0xc0, !PT ;  /* 0x00000001df007812 */ /* 0x000fe400078ec0ff */
[CC--:B------:R-:W-:Y:S02]  /*1b230*/  @P4 IADD3 R7, P1, R20.reuse, R209.reuse, RZ ;  /* 0x000000d114074210 */ /* 0x0c0fe40007f3e0ff */
[----:B------:R-:W-:Y:S02]  /*1b240*/  @P3 IADD3 R5, P0, R20, R209, RZ ;  /* 0x000000d114053210 */ /* 0x000fe40007f1e0ff */
[----:B------:R-:W-:Y:S01]  /*1b250*/  ISETP.NE.U32.AND P2, PT, R0, 0x1, PT ;  /* 0x000000010000780c */ /* 0x000fe20003f45070 */
[--C-:B------:R-:W-:Y:S01]  /*1b260*/  @P4 IMAD.X R18, R9, 0x1, R210.reuse, P1 ;  /* 0x0000000109124824 */ /* 0x100fe200008e06d2 */
[-C--:B------:R-:W-:Y:S01]  /*1b270*/  @P4 LEA R24, P1, R7, R212.reuse, 0x1 ;  /* 0x000000d407184211 */ /* 0x080fe200078208ff */
[----:B------:R-:W-:Y:S01]  /*1b280*/  @P3 IMAD.X R0, R9, 0x1, R210, P0 ;  /* 0x0000000109003824 */ /* 0x000fe200000e06d2 */
[----:B------:R-:W-:-:S02]  /*1b290*/  @P3 LEA R22, P0, R5, R212, 0x1 ;  /* 0x000000d405163211 */ /* 0x000fc400078008ff */
[-C--:B------:R-:W-:Y:S02]  /*1b2a0*/  @P4 LEA.HI.X R25, R7, R213.reuse, R18, 0x1, P1 ;  /* 0x000000d507194211 */ /* 0x080fe400008f0c12 */
[----:B------:R-:W-:Y:S02]  /*1b2b0*/  @P3 LEA.HI.X R23, R5, R213, R0, 0x1, P0 ;  /* 0x000000d505173211 */ /* 0x000fe400000f0c00 */
[C---:B------:R-:W-:Y:S02]  /*1b2c0*/  LEA R26, P6, R20.reuse, R212, 0x1 ;  /* 0x000000d4141a7211 */ /* 0x040fe400078c08ff */
[----:B------:R-:W-:Y:S02]  /*1b2d0*/  IADD3 R5, P1, P0, R209, R209, R20 ;  /* 0x000000d1d1057210 */ /* 0x000fe4000783e014 */
[--C-:B------:R-:W-:Y:S02]  /*1b2e0*/  LEA.HI.X R27, R20, R213, R9.reuse, 0x1, P6 ;  /* 0x000000d5141b7211 */ /* 0x100fe400030f0c09 */
[----:B------:R-:W-:-:S02]  /*1b2f0*/  IADD3.X R18, R210, R210, R9, P1, P0 ;  /* 0x000000d2d2127210 */ /* 0x000fc40000fe0409 */
[----:B------:R-:W-:Y:S01]  /*1b300*/  @!P2 R2UR UR4, R180 ;  /* 0x00000000b404a2ca */ /* 0x000fe200000e0000 */
[----:B------:R-:W-:Y:S01]  /*1b310*/  @P4 IMAD.MOV.U32 R19, RZ, RZ, R27 ;  /* 0x000000ffff134224 */ /* 0x000fe200078e001b */
[----:B------:R-:W-:Y:S02]  /*1b320*/  @!P2 R2UR UR5, R181 ;  /* 0x00000000b505a2ca */ /* 0x000fe400000e0000 */
[CC--:B------:R-:W-:Y:S02]  /*1b330*/  @!P2 LEA R32, P6, R5.reuse, R212.reuse, 0x1 ;  /* 0x000000d40520a211 */ /* 0x0c0fe400078c08ff */
[C---:B------:R-:W-:Y:S02]  /*1b340*/  @P4 LEA R30, P0, R5.reuse, R212, 0x1 ;  /* 0x000000d4051e4211 */ /* 0x040fe400078008ff */
[CCC-:B------:R-:W-:Y:S02]  /*1b350*/  @!P2 LEA.HI.X R33, R5.reuse, R213.reuse, R18.reuse, 0x1, P6 ;  /* 0x000000d50521a211 */ /* 0x1c0fe400030f0c12 */
[----:B------:R-:W-:-:S02]  /*1b360*/  @P4 LEA.HI.X R31, R5, R213, R18, 0x1, P0 ;  /* 0x000000d5051f4211 */ /* 0x000fc400000f0c12 */
[CC--:B------:R-:W-:Y:S02]  /*1b370*/  @P3 LEA R28, P1, R5.reuse, R212.reuse, 0x1 ;  /* 0x000000d4051c3211 */ /* 0x0c0fe400078208ff */
[-C--:B------:R-:W-:Y:S01]  /*1b380*/  IADD3 R0, P6, R5, R209.reuse, RZ ;  /* 0x000000d105007210 */ /* 0x080fe20007fde0ff */
[----:B------:R-:W-:Y:S01]  /*1b390*/  @!PT LDS RZ, [RZ] ;  /* 0x00000000fffff984 */ /* 0x000fe20000000800 */
[----:B------:R-:W-:Y:S01]  /*1b3a0*/  @!PT LDS RZ, [RZ] ;  /* 0x00000000fffff984 */ /* 0x000fe20000000800 */
[----:B------:R-:W-:Y:S01]  /*1b3b0*/  @!PT LDS RZ, [RZ] ;  /* 0x00000000fffff984 */ /* 0x000fe20000000800 */
[----:B------:R-:W-:Y:S01]  /*1b3c0*/  @!P2 LDGSTS.E.BYPASS.LTC128B.128 [R219+0x6000], desc[UR4][R26.64] ;  /* 0x060000001adbafae */ /* 0x000fe2000b901d44 */
[----:B------:R-:W-:Y:S02]  /*1b3d0*/  @!P2 IADD3 R20, P0, R20, R209, RZ ;  /* 0x000000d11414a210 */ /* 0x000fe40007f1e0ff */
[----:B------:R-:W-:Y:S01]  /*1b3e0*/  @P4 R2UR UR10, R180 ;  /* 0x00000000b40a42ca */ /* 0x000fe200000e0000 */
[----:B------:R1:W-:Y:S01]  /*1b3f0*/  @P2 STS.128 [R219+0x6000], RZ ;  /* 0x006000ffdb002388 */ /* 0x0003e20000000c00 */
[----:B------:R-:W-:Y:S01]  /*1b400*/  @P4 R2UR UR11, R181 ;  /* 0x00000000b50b42ca */ /* 0x000fe200000e0000 */
[----:B------:R-:W-:Y:S01]  /*1b410*/  @!P2 IMAD.X R9, R9, 0x1, R210, P0 ;  /* 0x000000010909a824 */ /* 0x000fe200000e06d2 */
[----:B------:R-:W-:Y:S01]  /*1b420*/  @P3 LEA.HI.X R29, R5, R213, R18, 0x1, P1 ;  /* 0x000000d5051d3211 */ /* 0x000fe200008f0c12 */
[----:B------:R-:W-:Y:S01]  /*1b430*/  IMAD.X R18, R18, 0x1, R210, P6 ;  /* 0x0000000112127824 */ /* 0x000fe200030e06d2 */
[----:B------:R-:W-:-:S02]  /*1b440*/  @!P2 LEA R34, P6, R0, R212, 0x1 ;  /* 0x000000d40022a211 */ /* 0x000fc400078c08ff */
[CC--:B------:R-:W-:Y:S02]  /*1b450*/  @P4 LEA R152, P1, R0.reuse, R212.reuse, 0x1 ;  /* 0x000000d400984211 */ /* 0x0c0fe400078208ff */
[----:B------:R-:W-:Y:S02]  /*1b460*/  @P3 LEA R134, P0, R0, R212, 0x1 ;  /* 0x000000d400863211 */ /* 0x000fe400078008ff */
[----:B------:R-:W-:Y:S02]  /*1b470*/  @P3 R2UR UR4, R180 ;  /* 0x00000000b40432ca */ /* 0x000fe400000e0000 */
[----:B------:R-:W-:Y:S02]  /*1b480*/  @P3 R2UR UR5, R181 ;  /* 0x00000000b50532ca */ /* 0x000fe400000e0000 */
[CCC-:B------:R-:W-:Y:S02]  /*1b490*/  @!P2 LEA.HI.X R35, R0.reuse, R213.reuse, R18.reuse, 0x1, P6 ;  /* 0x000000d50023a211 */ /* 0x1c0fe400030f0c12 */
[----:B------:R-:W-:-:S02]  /*1b4a0*/  @P4 LEA.HI.X R153, R0, R213, R18, 0x1, P1 ;  /* 0x000000d500994211 */ /* 0x000fc400008f0c12 */
[----:B------:R-:W-:Y:S01]  /*1b4b0*/  @P3 LEA.HI.X R135, R0, R213, R18, 0x1, P0 ;  /* 0x000000d500873211 */ /* 0x000fe200000f0c12 */
[--C-:B------:R-:W-:Y:S01]  /*1b4c0*/  @P4 IMAD.MOV.U32 R18, RZ, RZ, R26.reuse ;  /* 0x000000ffff124224 */ /* 0x100fe200078e001a */
[C---:B------:R-:W-:Y:S02]  /*1b4d0*/  @!P2 R2UR UR14, R180.reuse ;  /* 0x00000000b40ea2ca */ /* 0x040fe400000e0000 */
[C---:B------:R-:W-:Y:S02]  /*1b4e0*/  @!P2 R2UR UR15, R181.reuse ;  /* 0x00000000b50fa2ca */ /* 0x040fe400000e0000 */
[----:B------:R-:W-:Y:S01]  /*1b4f0*/  @!PT LDS RZ, [RZ] ;  /* 0x00000000fffff984 */ /* 0x000fe20000000800 */
[----:B------:R-:W-:Y:S01]  /*1b500*/  @!PT LDS RZ, [RZ] ;  /* 0x00000000fffff984 */ /* 0x000fe20000000800 */
[----:B------:R-:W-:Y:S01]  /*1b510*/  @!PT LDS RZ, [RZ] ;  /* 0x00000000fffff984 */ /* 0x000fe20000000800 */
[----:B------:R2:W-:Y:S01]  /*1b520*/  @P4 LDGSTS.E.BYPASS.LTC128B.128 [R219+0x8000], desc[UR10][R18.64+0x80] ;  /* 0x0800008012db4fae */ /* 0x0005e2000b901d4a */
[----:B------:R-:W-:Y:S02]  /*1b530*/  @P4 R2UR UR12, R180 ;  /* 0x00000000b40c42ca */ /* 0x000fe400000e0000 */
[----:B------:R-:W-:Y:S01]  /*1b540*/  @P4 R2UR UR13, R181 ;  /* 0x00000000b50d42ca */ /* 0x000fe200000e0000 */
[----:B------:R1:W-:Y:S01]  /*1b550*/  @!P4 STS.128 [R219+0x8000], RZ ;  /* 0x008000ffdb00c388 */ /* 0x0003e20000000c00 */
[----:B------:R-:W-:Y:S01]  /*1b560*/  @!P2 LEA R154, P6, R20, R212, 0x1 ;  /* 0x000000d4149aa211 */ /* 0x000fe200078c08ff */
[----:B------:R-:W-:Y:S01]  /*1b570*/  IMAD.MOV.U32 R212, RZ, RZ, R26 ;  /* 0x000000ffffd47224 */ /* 0x000fe200078e001a */
[----:B------:R-:W-:-:S02]  /*1b580*/  @P3 R2UR UR10, R180 ;  /* 0x00000000b40a32ca */ /* 0x000fc400000e0000 */
[C---:B------:R-:W-:Y:S02]  /*1b590*/  @P3 R2UR UR11, R181.reuse ;  /* 0x00000000b50b32ca */ /* 0x040fe400000e0000 */
[----:B------:R-:W-:Y:S01]  /*1b5a0*/  @!P2 LEA.HI.X R155, R20, R213, R9, 0x1, P6 ;  /* 0x000000d5149ba211 */ /* 0x000fe200030f0c09 */
[--C-:B------:R-:W-:Y:S01]  /*1b5b0*/  IMAD.MOV.U32 R213, RZ, RZ, R27.reuse ;  /* 0x000000ffffd57224 */ /* 0x100fe200078e001b */
[----:B------:R-:W-:Y:S02]  /*1b5c0*/  @P4 R2UR UR16, R180 ;  /* 0x00000000b41042ca */ /* 0x000fe400000e0000 */
[----:B------:R-:W-:Y:S01]  /*1b5d0*/  @P4 R2UR UR17, R181 ;  /* 0x00000000b51142ca */ /* 0x000fe200000e0000 */
[----:B--2---:R-:W-:Y:S02]  /*1b5e0*/  @P3 IMAD.MOV.U32 R18, RZ, RZ, R26 ;  /* 0x000000ffff123224 */ /* 0x004fe400078e001a */
[----:B------:R-:W-:-:S05]  /*1b5f0*/  @P3 IMAD.MOV.U32 R19, RZ, RZ, R27 ;  /* 0x000000ffff133224 */ /* 0x000fca00078e001b */
[----:B------:R-:W-:Y:S01]  /*1b600*/  @!PT LDS RZ, [RZ] ;  /* 0x00000000fffff984 */ /* 0x000fe20000000800 */
[----:B------:R-:W-:Y:S01]  /*1b610*/  @!PT LDS RZ, [RZ] ;  /* 0x00000000fffff984 */ /* 0x000fe20000000800 */
[----:B------:R-:W-:Y:S01]  /*1b620*/  @!PT LDS RZ, [RZ] ;  /* 0x00000000fffff984 */ /* 0x000fe20000000800 */
[----:B------:R1:W-:Y:S01]  /*1b630*/  @P3 LDGSTS.E.BYPASS.LTC128B.128 [R219+0xa000], desc[UR4][R18.64+0x100] ;  /* 0x0a00010012db3fae */ /* 0x0003e2000b901d44 */
[C---:B------:R-:W-:Y:S02]  /*1b640*/  @!P2 R2UR UR4, R180.reuse ;  /* 0x00000000b404a2ca */ /* 0x040fe400000e0000 */
[C---:B------:R-:W-:Y:S01]  /*1b650*/  @!P2 R2UR UR5, R181.reuse ;  /* 0x00000000b505a2ca */ /* 0x040fe200000e0000 */
[----:B------:R1:W-:Y:S04]  /*1b660*/  @!P3 STS.128 [R219+0xa000], RZ ;  /* 0x00a000ffdb00b388 */ /* 0x0003e80000000c00 */
[----:B------:R-:W-:Y:S01]  /*1b670*/  @!PT LDS RZ, [RZ] ;  /* 0x00000000fffff984 */ /* 0x000fe20000000800 */
[----:B------:R-:W-:Y:S01]  /*1b680*/  @!PT LDS RZ, [RZ] ;  /* 0x00000000fffff984 */ /* 0x000fe20000000800 */
[----:B------:R-:W-:Y:S01]  /*1b690*/  @!PT LDS RZ, [RZ] ;  /* 0x00000000fffff984 */ /* 0x000fe20000000800 */
[----:B------:R1:W-:Y:S01]  /*1b6a0*/  @!P2 LDGSTS.E.BYPASS.LTC128B.128 [R219+0x6800], desc[UR14][R154.64] ;  /* 0x068000009adbafae */ /* 0x0003e2000b901d4e */
[C---:B------:R-:W-:Y:S02]  /*1b6b0*/  @P3 R2UR UR14, R180.reuse ;  /* 0x00000000b40e32ca */ /* 0x040fe400000e0000 */
[----:B------:R-:W-:Y:S01]  /*1b6c0*/  @P3 R2UR UR15, R181 ;  /* 0x00000000b50f32ca */ /* 0x000fe200000e0000 */
[----:B------:R1:W-:Y:S04]  /*1b6d0*/  @P2 STS.128 [R219+0x6800], RZ ;  /* 0x006800ffdb002388 */ /* 0x0003e80000000c00 */
[----:B------:R-:W-:Y:S01]  /*1b6e0*/  @!PT LDS RZ, [RZ] ;  /* 0x00000000fffff984 */ /* 0x000fe20000000800 */
[----:B------:R-:W-:Y:S01]  /*1b6f0*/  @!PT LDS RZ, [RZ] ;  /* 0x00000000fffff984 */ /* 0x000fe20000000800 */
[----:B------:R-:W-:Y:S01]  /*1b700*/  @!PT LDS RZ, [RZ] ;  /* 0x00000000fffff984 */ /* 0x000fe20000000800 */
[----:B------:R1:W-:Y:S01]  /*1b710*/  @P4 LDGSTS.E.BYPASS.LTC128B.128 [R219+0x8800], desc[UR12][R24.64+0x80] ;  /* 0x0880008018db4fae */ /* 0x0003e2000b901d4c */
[----:B------:R-:W-:-:S02]  /*1b720*/  @!P2 R2UR UR12, R180 ;  /* 0x00000000b40ca2ca */ /* 0x000fc400000e0000 */
[C---:B------:R-:W-:Y:S01]  /*1b730*/  @!P2 R2UR UR13, R181.reuse ;  /* 0x00000000b50da2ca */ /* 0x040fe200000e0000 */
[----:B------:R1:W-:Y:S04]  /*1b740*/  @!P4 STS.128 [R219+0x8800], RZ ;  /* 0x008800ffdb00c388 */ /* 0x0003e80000000c00 */
[----:B------:R-:W-:Y:S01]  /*1b750*/  @!PT LDS RZ, [RZ] ;  /* 0x00000000fffff984 */ /* 0x000fe20000000800 */
[----:B------:R-:W-:Y:S01]  /*1b760*/  @!PT LDS RZ, [RZ] ;  /* 0x00000000fffff984 */ /* 0x000fe20000000800 */
[----:B------:R-:W-:Y:S01]  /*1b770*/  @!PT LDS RZ, [RZ] ;  /* 0x00000000fffff984 */ /* 0x000fe20000000800 */
[----:B------:R1:W-:Y:S01]  /*1b780*/  @P3 LDGSTS.E.BYPASS.LTC128B.128 [R219+0xa800], desc[UR10][R22.64+0x100] ;  /* 0x0a80010016db3fae */ /* 0x0003e2000b901d4a */
[C---:B------:R-:W-:Y:S02]  /*1b790*/  @P4 R2UR UR10, R180.reuse ;  /* 0x00000000b40a42ca */ /* 0x040fe400000e0000 */
[----:B------:R-:W-:Y:S01]  /*1b7a0*/  @P4 R2UR UR11, R181 ;  /* 0x00000000b50b42ca */ /* 0x000fe200000e0000 */
[----:B------:R1:W-:Y:S04]  /*1b7b0*/  @!P3 STS.128 [R219+0xa800], RZ ;  /* 0x00a800ffdb00b388 */ /* 0x0003e80000000c00 */
[----:B------:R-:W-:Y:S01]  /*1b7c0*/  @!PT LDS RZ, [RZ] ;  /* 0x00000000fffff984 */ /* 0x000fe20000000800 */
[----:B------:R-:W-:Y:S01]  /*1b7d0*/  @!PT LDS RZ, [RZ] ;  /* 0x00000000fffff984 */ /* 0x000fe20000000800 */
[----:B------:R-:W-:Y:S01]  /*1b7e0*/  @!PT LDS RZ, [RZ] ;  /* 0x00000000fffff984 */ /* 0x000fe20000000800 */
[----:B------:R1:W-:Y:S01]  /*1b7f0*/  @!P2 LDGSTS.E.BYPASS.LTC128B.128 [R219+0x7000], desc[UR4][R32.64] ;  /* 0x0700000020dbafae */ /* 0x0003e2000b901d44 */
[----:B------:R-:W-:-:S02]  /*1b800*/  @P3 R2UR UR4, R180 ;  /* 0x00000000b40432ca */ /* 0x000fc400000e0000 */
[----:B------:R-:W-:Y:S01]  /*1b810*/  @P3 R2UR UR5, R181 ;  /* 0x00000000b50532ca */ /* 0x000fe200000e0000 */
        /* <DEDUP_REMOVED lines=27> */
.L_x_7382:
[----:B------:R-:W-:Y:S05]  /*1b9d0*/  BSYNC B1 ;  /* 0x0000000000017941 */ /* 0x000fea0003800000 */
.L_x_7381:
[----:B------:R-:W-:Y:S01]  /*1b9e0*/  R2UR UR4, R180 ;  /* 0x00000000b40472ca */ /* 0x000fe200000e0000 */
[----:B-1----:R-:W-:Y:S01]  /*1b9f0*/  LDSM.16.MT88.4 R24, [R204+0xc000] ;  /* 0x00c00000cc18783b */ /* 0x002fe20000004200 */
[----:B------:R-:W-:Y:S02]  /*1ba00*/  R2UR UR5, R181 ;  /* 0x00000000b50572ca */ /* 0x000fe400000e0000 */
[----:B------:R-:W-:Y:S01]  /*1ba10*/  FMNMX.FTZ R5, R132, R16, !PT ;  /* 0x0000001084057209 */ /* 0x000fe20007810000 */
[----:B------:R-:W-:Y:S10]  /*1ba20*/  LDSM.16.MT88.4 R32, [R203+0xc000] ;  /* 0x00c00000cb20783b */ /* 0x000ff40000004200 */
[----:B------:R-:W2:Y:S01]  /*1ba30*/  LD.E R182, desc[UR4][R182.64+0xdc] ;  /* 0x0000dc04b6b67980 */ /* 0x000ea2000c101900 */
        /* <DEDUP_REMOVED lines=30> */
[----:B------:R-:W-:-:S03]  /*1bc20*/  FMNMX.FTZ R7, R163, R0, !PT ;  /* 0x00000000a3077209 */ /* 0x000fc60007810000 */
[----:B------:R-:W1:Y:S04]  /*1bc30*/  SHFL.BFLY PT, R5, R18, 0x2, 0x1f ;  /* 0x0c401f0012057f89 */ /* 0x000e6800000e0000 */
[----:B------:R-:W3:Y:S01]  /*1bc40*/  SHFL.BFLY PT, R0, R7, 0x2, 0x1f ;  /* 0x0c401f0007007f89 */ /* 0x000ee200000e0000 */
[----:B-1----:R-:W-:Y:S02]  /*1bc50*/  FMNMX.FTZ R5, R18, R5, !PT ;  /* 0x0000000512057209 */ /* 0x002fe40007810000 */
[----:B---3--:R-:W-:-:S03]  /*1bc60*/  FMNMX.FTZ R0, R7, R0, !PT ;  /* 0x0000000007007209 */ /* 0x008fc60007810000 */
[----:B------:R-:W1:Y:S04]  /*1bc70*/  SHFL.BFLY PT, R160, R5, 0x1, 0x1f ;  /* 0x0c201f0005a07f89 */ /* 0x000e6800000e0000 */
[----:B------:R-:W3:Y:S01]  /*1bc80*/  SHFL.BFLY PT, R159, R0, 0x1, 0x1f ;  /* 0x0c201f00009f7f89 */ /* 0x000ee200000e0000 */
[----:B-1----:R-:W-:Y:S02]  /*1bc90*/  FMNMX.FTZ R160, R5, R160, !PT ;  /* 0x000000a005a07209 */ /* 0x002fe40007810000 */
[----:B---3--:R-:W-:Y:S02]  /*1bca0*/  FMNMX.FTZ R159, R0, R159, !PT ;  /* 0x0000009f009f7209 */ /* 0x008fe40007810000 */
[----:B------:R-:W-:Y:S02]  /*1bcb0*/  FSETP.NEU.FTZ.AND P1, PT, R160, -INF , PT ;  /* 0xff800000a000780b */ /* 0x000fe40003f3d000 */
[----:B------:R-:W-:-:S02]  /*1bcc0*/  FSETP.NEU.FTZ.AND P0, PT, R159, -INF , PT ;  /* 0xff8000009f00780b */ /* 0x000fc40003f1d000 */
[----:B------:R-:W-:-:S05]  /*1bcd0*/  FSEL R5, R160, RZ, P1 ;  /* 0x000000ffa0057208 */ /* 0x000fca0000800000 */
[----:B------:R-:W-:Y:S02]  /*1bce0*/  FADD.FTZ R5, R132, -R5 ;  /* 0x8000000584057221 */ /* 0x000fe40000010000 */
[----:B------:R-:W-:Y:S01]  /*1bcf0*/  LDSM.16.MT88.4 R132, [R206+0xc800] ;  /* 0x00c80000ce84783b */ /* 0x000fe20000004200 */
[C---:B--2---:R-:W-:Y:S01]  /*1bd00*/  FMUL.FTZ R169, R182.reuse, R160 ;  /* 0x000000a0b6a97220 */ /* 0x044fe20000410000 */
[C---:B------:R-:W-:Y:S01]  /*1bd10*/  FMUL.FTZ R165, R182.reuse, R159 ;  /* 0x0000009fb6a57220 */ /* 0x040fe20000410000 */
[----:B------:R-:W-:-:S03]  /*1bd20*/  FMUL.FTZ R162, R182, R5 ;  /* 0x00000005b6a27220 */ /* 0x000fc60000410000 */
[----:B------:R-:W-:Y:S02]  /*1bd30*/  FSEL R169, R169, RZ, P1 ;  /* 0x000000ffa9a97208 */ /* 0x000fe40000800000 */
[----:B------:R-:W-:Y:S01]  /*1bd40*/  FSEL R165, R165, RZ, P0 ;  /* 0x000000ffa5a57208 */ /* 0x000fe20000000000 */
[----:B------:R-:W1:Y:S02]  /*1bd50*/  MUFU.EX2 R162, R162 ;  /* 0x000000a200a27308 */ /* 0x000e640000000800 */
[-CC-:B------:R-:W-:Y:S01]  /*1bd60*/  FFMA.FTZ R158, R16, R182.reuse, -R169.reuse ;  /* 0x000000b6109e7223 */ /* 0x180fe200000108a9 */
[-C--:B------:R-:W-:Y:S01]  /*1bd70*/  FFMA.FTZ R155, R14, R182.reuse, -R169 ;  /* 0x000000b60e9b7223 */ /* 0x080fe200000108a9 */
[-C--:B------:R-:W-:Y:S01]  /*1bd80*/  FFMA.FTZ R161, R4, R182.reuse, -R165 ;  /* 0x000000b604a17223 */ /* 0x080fe200000108a5 */
[----:B------:R-:W2:Y:S01]  /*1bd90*/  LDSM.16.MT88.4 R16, [R205+0xc000] ;  /* 0x00c00000cd10783b */ /* 0x000ea20000004200 */
[----:B------:R-:W-:Y:S01]  /*1bda0*/  FSEL R4, R159, RZ, P0 ;  /* 0x000000ff9f047208 */ /* 0x000fe20000000000 */
[-CC-:B------:R-:W-:Y:S01]  /*1bdb0*/  FFMA.FTZ R154, R12, R182.reuse, -R169.reuse ;  /* 0x000000b60c9a7223 */ /* 0x180fe200000108a9 */
[-C--:B------:R-:W-:Y:S01]  /*1bdc0*/  FFMA.FTZ R153, R10, R182.reuse, -R169 ;  /* 0x000000b60a997223 */ /* 0x080fe200000108a9 */
[-CC-:B------:R-:W-:Y:S01]  /*1bdd0*/  FFMA.FTZ R152, R8, R182.reuse, -R165.reuse ;  /* 0x000000b608987223 */ /* 0x180fe200000108a5 */
[-CC-:B------:R-:W-:Y:S01]  /*1bde0*/  FFMA.FTZ R2, R2, R182.reuse, -R165.reuse ;  /* 0x000000b602027223 */ /* 0x180fe200000108a5 */
[----:B------:R-:W-:Y:S01]  /*1bdf0*/  FADD.FTZ R3, R3, -R4 ;  /* 0x8000000403037221 */ /* 0x000fe20000010000 */
[-C--:B------:R-:W-:Y:S01]  /*1be00*/  FFMA.FTZ R0, R6, R182.reuse, -R165 ;  /* 0x000000b606007223 */ /* 0x080fe200000108a5 */
[----:B------:R-:W-:Y:S01]  /*1be10*/  MUFU.EX2 R158, R158 ;  /* 0x0000009e009e7308 */ /* 0x000fe20000000800 */
[----:B------:R-:W3:Y:S01]  /*1be20*/  LDSM.16.MT88.4 R8, [R206+0xc000] ;  /* 0x00c00000ce08783b */ /* 0x000ee20000004200 */
[----:B------:R-:W-:Y:S01]  /*1be30*/  FMUL.FTZ R3, R182, R3 ;  /* 0x00000003b6037220 */ /* 0x000fe20000410000 */
[----:B------:R-:W-:Y:S01]  /*1be40*/  FFMA.FTZ R173, R136, R182, -R169 ;  /* 0x000000b688ad7223 */ /* 0x000fe200000108a9 */
[-C--:B-1----:R-:W-:Y:S01]  /*1be50*/  FMUL.FTZ R20, R120, R162.reuse ;  /* 0x000000a278147220 */ /* 0x082fe20000410000 */
[-C--:B------:R-:W-:Y:S01]  /*1be60*/  FMUL.FTZ R21, R121, R162.reuse ;  /* 0x000000a279157220 */ /* 0x080fe20000410000 */
[-C--:B------:R-:W-:Y:S01]  /*1be70*/  FMUL.FTZ R116, R116, R162.reuse ;  /* 0x000000a274747220 */ /* 0x080fe20000410000 */
[-C--:B------:R-:W-:Y:S01]  /*1be80*/  FMUL.FTZ R117, R117, R162.reuse ;  /* 0x000000a275757220 */ /* 0x080fe20000410000 */
[----:B------:R-:W1:Y:S01]  /*1be90*/  MUFU.EX2 R155, R155 ;  /* 0x0000009b009b7308 */ /* 0x000e620000000800 */
[-C--:B------:R-:W-:Y:S01]  /*1bea0*/  FMUL.FTZ R28, R112, R162.reuse ;  /* 0x000000a2701c7220 */ /* 0x080fe20000410000 */
[-C--:B------:R-:W-:Y:S01]  /*1beb0*/  FMUL.FTZ R29, R113, R162.reuse ;  /* 0x000000a2711d7220 */ /* 0x080fe20000410000 */
[-C--:B------:R-:W-:Y:S01]  /*1bec0*/  FMUL.FTZ R108, R108, R162.reuse ;  /* 0x000000a26c6c7220 */ /* 0x080fe20000410000 */
[----:B------:R-:W-:Y:S01]  /*1bed0*/  FMUL.FTZ R109, R109, R162 ;  /* 0x000000a26d6d7220 */ /* 0x000fe20000410000 */
[----:B------:R-:W-:Y:S01]  /*1bee0*/  FFMA.FTZ R175, R178, R182, -R165 ;  /* 0x000000b6b2af7223 */ /* 0x000fe200000108a5 */
[-C--:B------:R-:W-:Y:S01]  /*1bef0*/  FMUL.FTZ R12, R128, R162.reuse ;  /* 0x000000a2800c7220 */ /* 0x080fe20000410000 */
[-C--:B------:R-:W-:Y:S01]  /*1bf00*/  FMUL.FTZ R13, R129, R162.reuse ;  /* 0x000000a2810d7220 */ /* 0x080fe20000410000 */
[----:B------:R-:W-:Y:S01]  /*1bf10*/  MUFU.EX2 R154, R154 ;  /* 0x0000009a009a7308 */ /* 0x000fe20000000800 */
[-C--:B------:R-:W-:Y:S01]  /*1bf20*/  FMUL.FTZ R124, R124, R162.reuse ;  /* 0x000000a27c7c7220 */ /* 0x080fe20000410000 */
[-C--:B------:R-:W-:Y:S01]  /*1bf30*/  FMUL.FTZ R125, R125, R162.reuse ;  /* 0x000000a27d7d7220 */ /* 0x080fe20000410000 */
[-C--:B------:R-:W-:Y:S01]  /*1bf40*/  FMUL.FTZ R76, R76, R162.reuse ;  /* 0x000000a24c4c7220 */ /* 0x080fe20000410000 */
[----:B------:R-:W-:Y:S01]  /*1bf50*/  FMUL.FTZ R77, R77, R162 ;  /* 0x000000a24d4d7220 */ /* 0x000fe20000410000 */
[-CC-:B------:R-:W-:Y:S01]  /*1bf60*/  FFMA.FTZ R171, R242, R182.reuse, -R169.reuse ;  /* 0x000000b6f2ab7223 */ /* 0x180fe200000108a9 */
[-C--:B------:R-:W-:Y:S01]  /*1bf70*/  FFMA.FTZ R176, R176, R182.reuse, -R169 ;  /* 0x000000b6b0b07223 */ /* 0x080fe200000108a9 */
[--C-:B------:R-:W-:Y:S01]  /*1bf80*/  FFMA.FTZ R180, R240, R182, -R165.reuse ;  /* 0x000000b6f0b47223 */ /* 0x100fe200000108a5 */
[----:B------:R-:W4:Y:S01]  /*1bf90*/  MUFU.EX2 R153, R153 ;  /* 0x0000009900997308 */ /* 0x000f220000000800 */
[----:B-1----:R-:W-:Y:S01]  /*1bfa0*/  F2FP.F16.F32.PACK_AB R4, R155, R158 ;  /* 0x0000009e9b04723e */ /* 0x002fe200000000ff */
[-CC-:B------:R-:W-:Y:S01]  /*1bfb0*/  FFMA.FTZ R177, R238, R182.reuse, -R165.reuse ;  /* 0x000000b6eeb17223 */ /* 0x180fe200000108a5 */
[--C-:B------:R-:W-:Y:S01]  /*1bfc0*/  FFMA.FTZ R232, R232, R182, -R165.reuse ;  /* 0x000000b6e8e87223 */ /* 0x100fe200000108a5 */
[-C--:B------:R-:W-:Y:S01]  /*1bfd0*/  FMUL.FTZ R88, R88, R162.reuse ;  /* 0x000000a258587220 */ /* 0x080fe20000410000 */
[-C--:B------:R-:W-:Y:S01]  /*1bfe0*/  FMUL.FTZ R89, R89, R162.reuse ;  /* 0x000000a259597220 */ /* 0x080fe20000410000 */
[-C--:B------:R-:W-:Y:S01]  /*1bff0*/  FMUL.FTZ R92, R92, R162.reuse ;  /* 0x000000a25c5c7220 */ /* 0x080fe20000410000 */
[-C--:B------:R-:W-:Y:S01]  /*1c000*/  FMUL.FTZ R93, R93, R162.reuse ;  /* 0x000000a25d5d7220 */ /* 0x080fe20000410000 */
[----:B------:R-:W-:Y:S01]  /*1c010*/  MUFU.EX2 R152, R152 ;  /* 0x0000009800987308 */ /* 0x000fe20000000800 */
[-C--:B------:R-:W-:Y:S01]  /*1c020*/  FMUL.FTZ R96, R96, R162.reuse ;  /* 0x000000a260607220 */ /* 0x080fe20000410000 */
[----:B------:R-:W-:Y:S01]  /*1c030*/  FMUL.FTZ R97, R97, R162 ;  /* 0x000000a261617220 */ /* 0x000fe20000410000 */
[-CC-:B------:R-:W-:Y:S01]  /*1c040*/  FFMA.FTZ R183, R146, R182.reuse, -R165.reuse ;  /* 0x000000b692b77223 */ /* 0x180fe200000108a5 */
[-C--:B------:R-:W-:Y:S01]  /*1c050*/  FFMA.FTZ R238, R144, R182.reuse, -R165 ;  /* 0x000000b690ee7223 */ /* 0x080fe200000108a5 */
[-CC-:B------:R-:W-:Y:S01]  /*1c060*/  FFMA.FTZ R179, R236, R182.reuse, -R169.reuse ;  /* 0x000000b6ecb37223 */ /* 0x180fe200000108a9 */
[----:B------:R-:W-:Y:S01]  /*1c070*/  LDSM.16.MT88.4 R144, [R206+0xf000] ;  /* 0x00f00000ce90783b */ /* 0x000fe20000004200 */
[--C-:B------:R-:W-:Y:S01]  /*1c080*/  FFMA.FTZ R234, R234, R182, -R169.reuse ;  /* 0x000000b6eaea7223 */ /* 0x100fe200000108a9 */
[----:B------:R-:W1:Y:S01]  /*1c090*/  MUFU.EX2 R2, R2 ;  /* 0x0000000200027308 */ /* 0x000e620000000800 */
[----:B----4-:R-:W-:Y:S01]  /*1c0a0*/  F2FP.F16.F32.PACK_AB R6, R153, R154 ;  /* 0x0000009a9906723e */ /* 0x010fe200000000ff */
[-CC-:B------:R-:W-:Y:S01]  /*1c0b0*/  FFMA.FTZ R181, R150, R182.reuse, -R169.reuse ;  /* 0x000000b696b57223 */ /* 0x180fe200000108a9 */
[-C--:B------:R-:W-:Y:S01]  /*1c0c0*/  FFMA.FTZ R236, R148, R182.reuse, -R169 ;  /* 0x000000b694ec7223 */ /* 0x080fe200000108a9 */
[-CC-:B------:R-:W-:Y:S01]  /*1c0d0*/  FFMA.FTZ R235, R142, R182.reuse, -R165.reuse ;  /* 0x000000b68eeb7223 */ /* 0x180fe200000108a5 */
[-CC-:B------:R-:W-:Y:S01]  /*1c0e0*/  FFMA.FTZ R240, R140, R182.reuse, -R165.reuse ;  /* 0x000000b68cf07223 */ /* 0x180fe200000108a5 */
[----:B------:R-:W-:Y:S01]  /*1c0f0*/  LDSM.16.MT88.4 R148, [R203+0xd000] ;  /* 0x00d00000cb94783b */ /* 0x000fe20000004200 */
[-CC-:B------:R-:W-:Y:S01]  /*1c100*/  FFMA.FTZ R166, R166, R182.reuse, -R165.reuse ;  /* 0x000000b6a6a67223 */ /* 0x180fe200000108a5 */
[----:B------:R-:W-:Y:S01]  /*1c110*/  MUFU.EX2 R0, R0 ;  /* 0x0000000000007308 */ /* 0x000fe20000000800 */
[-CC-:B------:R-:W-:Y:S01]  /*1c120*/  FFMA.FTZ R164, R164, R182.reuse, -R165.reuse ;  /* 0x000000b6a4a47223 */ /* 0x180fe200000108a5 */
[----:B------:R-:W-:Y:S01]  /*1c130*/  LDSM.16.MT88.4 R140, [R205+0xf000] ;  /* 0x00f00000cd8c783b */ /* 0x000fe20000004200 */
[----:B------:R-:W-:Y:S01]  /*1c140*/  FFMA.FTZ R163, R163, R182, -R165 ;  /* 0x000000b6a3a37223 */ /* 0x000fe200000108a5 */
[----:B------:R-:W-:-:S04]  /*1c150*/  FFMA.FTZ R158, R233, R162, R158 ;  /* 0x000000a2e99e7223 */ /* 0x000fc8000001009e */
[----:B------:R-:W4:Y:S01]  /*1c160*/  MUFU.EX2 R161, R161 ;  /* 0x000000a100a17308 */ /* 0x000f220000000800 */
[----:B-1----:R-:W-:Y:S01]  /*1c170*/  F2FP.F16.F32.PACK_AB R5, R2, R152 ;  /* 0x000000980205723e */ /* 0x002fe200000000ff */
[----:B------:R-:W-:-:S04]  /*1c180*/  FADD.FTZ R155, R155, R158 ;  /* 0x0000009e9b9b7221 */ /* 0x000fc80000010000 */
[----:B------:R-:W-:Y:S02]  /*1c190*/  FADD.FTZ R154, R154, R155 ;  /* 0x0000009b9a9a7221 */ /* 0x000fe40000010000 */
[----:B------:R-:W1:Y:S02]  /*1c1a0*/  MUFU.EX2 R3, R3 ;  /* 0x0000000300037308 */ /* 0x000e640000000800 */
[----:B------:R-:W-:-:S06]  /*1c1b0*/  FADD.FTZ R154, R153, R154 ;  /* 0x0000009a999a7221 */ /* 0x000fcc0000010000 */
[----:B------:R-:W-:Y:S01]  /*1c1c0*/  MUFU.EX2 R171, R171 ;  /* 0x000000ab00ab7308 */ /* 0x000fe20000000800 */
[----:B----4-:R-:W-:-:S07]  /*1c1d0*/  F2FP.F16.F32.PACK_AB R7, R161, R0 ;  /* 0x00000000a107723e */ /* 0x010fce00000000ff */
[----:B------:R-:W4:Y:S01]  /*1c1e0*/  MUFU.EX2 R176, R176 ;  /* 0x000000b000b07308 */ /* 0x000f220000000800 */
        /* <DEDUP_REMOVED lines=8> */
[C---:B--2---:R-:W-:Y:S01]  /*1c270*/  HMMA.16816.F32 R20, R4.reuse, R16, R20 ;  /* 0x000000100414723c */ /* 0x044fe20000001814 */
        /* <DEDUP_REMOVED lines=9> */
[----:B------:R-:W-:Y:S01]  /*1c310*/  MUFU.EX2 R173, R173 ;  /* 0x000000ad00ad7308 */ /* 0x000fe20000000800 */
[----:B------:R-:W-:Y:S01]  /*1c320*/  LDSM.16.MT88.4 R128, [R204+0xc800] ;  /* 0x00c80000cc80783b */ /* 0x000fe20000004200 */
[C---:B------:R-:W-:Y:S01]  /*1c330*/  HMMA.16816.F32 R28, R4.reuse, R24, R28 ;  /* 0x00000018041c723c */ /* 0x040fe2000000181c */
[-C--:B------:R-:W-:Y:S01]  /*1c340*/  FMUL.FTZ R90, R90, R3.reuse ;  /* 0x000000035a5a7220 */ /* 0x080fe20000410000 */
[-C--:B------:R-:W-:Y:S01]  /*1c350*/  FMUL.FTZ R91, R91, R3.reuse ;  /* 0x000000035b5b7220 */ /* 0x080fe20000410000 */
[----:B------:R-:W-:Y:S01]  /*1c360*/  LDSM.16.MT88.4 R120, [R206+0xe800] ;  /* 0x00e80000ce78783b */ /* 0x000fe20000004200 */
[-C--:B------:R-:W-:Y:S01]  /*1c370*/  FMUL.FTZ R94, R94, R3.reuse ;  /* 0x000000035e5e7220 */ /* 0x080fe20000410000 */
[-C--:B------:R-:W-:Y:S01]  /*1c380*/  FMUL.FTZ R95, R95, R3.reuse ;  /* 0x000000035f5f7220 */ /* 0x080fe20000410000 */
[----:B------:R-:W-:Y:S01]  /*1c390*/  HMMA.16816.F32 R24, R4, R26, R108 ;  /* 0x0000001a0418723c */ /* 0x000fe2000000186c */
[----:B------:R-:W-:Y:S01]  /*1c3a0*/  MUFU.EX2 R175, R175 ;  /* 0x000000af00af7308 */ /* 0x000fe20000000800 */
[-C--:B------:R-:W-:Y:S01]  /*1c3b0*/  FMUL.FTZ R98, R98, R3.reuse ;  /* 0x0000000362627220 */ /* 0x080fe20000410000 */
[----:B------:R-:W-:-:S03]  /*1c3c0*/  FMUL.FTZ R99, R99, R3 ;  /* 0x0000000363637220 */ /* 0x000fc60000410000 */
[C---:B---3--:R-:W-:Y:S01]  /*1c3d0*/  HMMA.16816.F32 R12, R4.reuse, R8, R12 ;  /* 0x00000008040c723c */ /* 0x048fe2000000180c */
        /* <DEDUP_REMOVED lines=10> */
[----:B------:R-:W2:Y:S04]  /*1c480*/  MUFU.EX2 R180, R180 ;  /* 0x000000b400b47308 */ /* 0x000ea80000000800 */
[C---:B------:R-:W-:Y:S01]  /*1c490*/  HMMA.16816.F32 R100, R4.reuse, R32, R108 ;  /* 0x000000200464723c */ /* 0x040fe2000000186c */
[----:B------:R-:W3:Y:S03]  /*1c4a0*/  LDSM.16.MT88.4 R108, [R204+0xe000] ;  /* 0x00e00000cc6c783b */ /* 0x000ee60000004200 */
[----:B------:R-:W-:Y:S02]  /*1c4b0*/  MUFU.EX2 R177, R177 ;  /* 0x000000b100b17308 */ /* 0x000fe40000000800 */
[C---:B------:R-:W-:Y:S06]  /*1c4c0*/  HMMA.16816.F32 R32, R4.reuse, R34, R104 ;  /* 0x000000220420723c */ /* 0x040fec0000001868 */
        /* <DEDUP_REMOVED lines=10> */
[C---:B-1----:R-:W-:Y:S01]  /*1c570*/  HMMA.16816.F32 R40, R4.reuse, R116, R104 ;  /* 0x000000740428723c */ /* 0x042fe20000001868 */
[----:B------:R-:W1:Y:S05]  /*1c580*/  LDSM.16.MT88.4 R104, [R203+0xe000] ;  /* 0x00e00000cb68783b */ /* 0x000e6a0000004200 */
[----:B------:R-:W-:Y:S01]  /*1c590*/  HMMA.16816.F32 R36, R4, R118, R36 ;  /* 0x000000760424723c */ /* 0x000fe20000001824 */
[-C--:B------:R-:W-:Y:S01]  /*1c5a0*/  FMUL.FTZ R116, R44, R162.reuse ;  /* 0x000000a22c747220 */ /* 0x080fe20000410000 */
[-C--:B------:R-:W-:Y:S01]  /*1c5b0*/  FMUL.FTZ R117, R45, R162.reuse ;  /* 0x000000a22d757220 */ /* 0x080fe20000410000 */
[-C--:B------:R-:W-:Y:S01]  /*1c5c0*/  FMUL.FTZ R44, R48, R162.reuse ;  /* 0x000000a2302c7220 */ /* 0x080fe20000410000 */
[----:B------:R-:W-:Y:S01]  /*1c5d0*/  FMUL.FTZ R45, R49, R162 ;  /* 0x000000a2312d7220 */ /* 0x000fe20000410000 */
[----:B------:R-:W-:Y:S02]  /*1c5e0*/  MUFU.EX2 R234, R234 ;  /* 0x000000ea00ea7308 */ /* 0x000fe40000000800 */
[-C--:B------:R-:W-:Y:S01]  /*1c5f0*/  FMUL.FTZ R118, R46, R3.reuse ;  /* 0x000000032e767220 */ /* 0x080fe20000410000 */
[-C--:B------:R-:W-:Y:S01]  /*1c600*/  FMUL.FTZ R119, R47, R3.reuse ;  /* 0x000000032f777220 */ /* 0x080fe20000410000 */
[-C--:B------:R-:W-:Y:S01]  /*1c610*/  FMUL.FTZ R46, R50, R3.reuse ;  /* 0x00000003322e7220 */ /* 0x080fe20000410000 */
[----:B------:R-:W-:-:S03]  /*1c620*/  FMUL.FTZ R47, R51, R3 ;  /* 0x00000003332f7220 */ /* 0x000fc60000410000 */
[----:B------:R-:W-:Y:S02]  /*1c630*/  MUFU.EX2 R181, R181 ;  /* 0x000000b500b57308 */ /* 0x000fe40000000800 */
[C---:B------:R-:W-:Y:S06]  /*1c640*/  HMMA.16816.F32 R48, R4.reuse, R112, R116 ;  /* 0x000000700430723c */ /* 0x040fec0000001874 */
        /* <DEDUP_REMOVED lines=31> */
[----:B------:R-:W-:Y:S01]  /*1c840*/  FMUL.FTZ R69, R73, R162 ;  /* 0x000000a249457220 */ /* 0x000fe20000410000 */
[-C--:B------:R-:W-:Y:S01]  /*1c850*/  FMUL.FTZ R70, R74, R3.reuse ;  /* 0x000000034a467220 */ /* 0x080fe20000410000 */
[-C--:B------:R-:W-:Y:S01]  /*1c860*/  FMUL.FTZ R71, R75, R3.reuse ;  /* 0x000000034b477220 */ /* 0x080fe20000410000 */
[----:B------:R-:W-:Y:S01]  /*1c870*/  MUFU.EX2 R238, R238 ;  /* 0x000000ee00ee7308 */ /* 0x000fe20000000800 */
[C---:B-----5:R-:W-:Y:S06]  /*1c880*/  HMMA.16816.F32 R72, R4.reuse, R112, R116 ;  /* 0x000000700448723c */ /* 0x060fec0000001874 */
[C---:B------:R-:W-:Y:S01]  /*1c890*/  HMMA.16816.F32 R68, R4.reuse, R114, R68 ;  /* 0x000000720444723c */ /* 0x040fe20000001844 */
[----:B------:R-:W-:Y:S01]  /*1c8a0*/  FFMA.FTZ R116, R138, R182, -R169 ;  /* 0x000000b68a747223 */ /* 0x000fe200000108a9 */
[-C--:B------:R-:W-:Y:S01]  /*1c8b0*/  FMUL.FTZ R112, R80, R162.reuse ;  /* 0x000000a250707220 */ /* 0x080fe20000410000 */
[----:B------:R-:W5:Y:S01]  /*1c8c0*/  LDSM.16.MT88.4 R136, [R203+0x10000] ;  /* 0x01000000cb88783b */ /* 0x000f620000004200 */
[-C--:B------:R-:W-:Y:S01]  /*1c8d0*/  FMUL.FTZ R113, R81, R162.reuse ;  /* 0x000000a251717220 */ /* 0x080fe20000410000 */
[----:B------:R4:W2:Y:S01]  /*1c8e0*/  MUFU.EX2 R178, R116 ;  /* 0x0000007400b27308 */ /* 0x0008a20000000800 */
[-C--:B------:R-:W-:Y:S01]  /*1c8f0*/  FMUL.FTZ R80, R84, R162.reuse ;  /* 0x000000a254507220 */ /* 0x080fe20000410000 */
[-C--:B------:R-:W-:Y:S01]  /*1c900*/  FMUL.FTZ R114, R82, R3.reuse ;  /* 0x0000000352727220 */ /* 0x080fe20000410000 */
[-C--:B------:R-:W-:Y:S01]  /*1c910*/  FMUL.FTZ R115, R83, R3.reuse ;  /* 0x0000000353737220 */ /* 0x080fe20000410000 */
[----:B------:R-:W-:Y:S01]  /*1c920*/  FMUL.FTZ R81, R85, R162 ;  /* 0x000000a255517220 */ /* 0x000fe20000410000 */
[-C--:B------:R-:W-:Y:S01]  /*1c930*/  FMUL.FTZ R82, R86, R3.reuse ;  /* 0x0000000356527220 */ /* 0x080fe20000410000 */
[-C--:B------:R-:W-:Y:S01]  /*1c940*/  FMUL.FTZ R83, R87, R3.reuse ;  /* 0x0000000357537220 */ /* 0x080fe20000410000 */
[----:B---3--:R-:W-:Y:S01]  /*1c950*/  HMMA.16816.F32 R76, R4, R108, R76 ;  /* 0x0000006c044c723c */ /* 0x008fe2000000184c */
[----:B------:R-:W-:Y:S01]  /*1c960*/  MUFU.EX2 R235, R235 ;  /* 0x000000eb00eb7308 */ /* 0x000fe20000000800 */
[----:B------:R-:W-:-:S04]  /*1c970*/  FFMA.FTZ R3, R231, R3, R152 ;  /* 0x00000003e7037223 */ /* 0x000fc80000010098 */
[----:B------:R-:W-:Y:S01]  /*1c980*/  HMMA.16816.F32 R84, R4, R110, R112 ;  /* 0x0000006e0454723c */ /* 0x000fe20000001870 */
[----:B------:R-:W-:Y:S01]  /*1c990*/  LDSM.16.MT88.4 R112, [R205+0xe800] ;  /* 0x00e80000cd70783b */ /* 0x000fe20000004200 */
[----:B------:R-:W-:Y:S01]  /*1c9a0*/  FADD.FTZ R3, R2, R3 ;  /* 0x0000000302037221 */ /* 0x000fe20000010000 */
[----:B------:R-:W3:Y:S02]  /*1c9b0*/  MUFU.EX2 R240, R240 ;  /* 0x000000f000f07308 */ /* 0x000ee40000000800 */
[----:B----4-:R-:W4:Y:S01]  /*1c9c0*/  LDSM.16.MT88.4 R116, [R205+0xc800] ;  /* 0x00c80000cd74783b */ /* 0x010f220000004200 */
[----:B------:R-:W-:-:S03]  /*1c9d0*/  FADD.FTZ R0, R0, R3 ;  /* 0x0000000300007221 */ /* 0x000fc60000010000 */
[----:B------:R-:W3:Y:S01]  /*1c9e0*/  LDSM.16.MT88.4 R108, [R204+0xe800] ;  /* 0x00e80000cc6c783b */ /* 0x000ee20000004200 */
[----:B-1----:R-:W-:Y:S01]  /*1c9f0*/  HMMA.16816.F32 R80, R4, R104, R80 ;  /* 0x000000680450723c */ /* 0x002fe20000001850 */
[----:B------:R-:W-:Y:S01]  /*1ca00*/  MUFU.EX2 R166, R166 ;  /* 0x000000a600a67308 */ /* 0x000fe20000000800 */
[----:B------:R-:W-:-:S04]  /*1ca10*/  FADD.FTZ R0, R161, R0 ;  /* 0x00000000a1007221 */ /* 0x000fc80000010000 */
[C---:B------:R-:W-:Y:S01]  /*1ca20*/  HMMA.16816.F32 R88, R4.reuse, R106, R88 ;  /* 0x0000006a0458723c */ /* 0x040fe20000001858 */
[----:B------:R-:W-:Y:S01]  /*1ca30*/  F2FP.F16.F32.PACK_AB R104, R176, R171 ;  /* 0x000000abb068723e */ /* 0x000fe200000000ff */
[----:B------:R-:W-:Y:S01]  /*1ca40*/  FADD.FTZ R171, R171, R154 ;  /* 0x0000009aabab7221 */ /* 0x000fe20000010000 */
[----:B--2---:R-:W-:Y:S01]  /*1ca50*/  F2FP.F16.F32.PACK_AB R105, R180, R175 ;  /* 0x000000afb469723e */ /* 0x004fe200000000ff */
[----:B------:R-:W-:Y:S01]  /*1ca60*/  MUFU.EX2 R164, R164 ;  /* 0x000000a400a47308 */ /* 0x000fe20000000800 */
[----:B------:R-:W-:Y:S01]  /*1ca70*/  FADD.FTZ R175, R175, R0 ;  /* 0x00000000afaf7221 */ /* 0x000fe20000010000 */
[----:B------:R-:W-:Y:S01]  /*1ca80*/  FADD.FTZ R176, R176, R171 ;  /* 0x000000abb0b07221 */ /* 0x000fe20000010000 */
[----:B------:R-:W-:Y:S02]  /*1ca90*/  F2FP.F16.F32.PACK_AB R106, R178, R173 ;  /* 0x000000adb26a723e */ /* 0x000fe400000000ff */
[----:B------:R-:W-:Y:S01]  /*1caa0*/  F2FP.F16.F32.PACK_AB R107, R232, R177 ;  /* 0x000000b1e86b723e */ /* 0x000fe200000000ff */
[----:B-----5:R-:W-:Y:S01]  /*1cab0*/  HMMA.16816.F32 R92, R4, R136, R92 ;  /* 0x00000088045c723c */ /* 0x020fe2000000185c */
[----:B------:R-:W-:Y:S01]  /*1cac0*/  FADD.FTZ R180, R180, R175 ;  /* 0x000000afb4b47221 */ /* 0x000fe20000010000 */
[----:B------:R-:W1:Y:S01]  /*1cad0*/  MUFU.EX2 R163, R163 ;  /* 0x000000a300a37308 */ /* 0x000e620000000800 */
[----:B------:R-:W-:-:S02]  /*1cae0*/  FADD.FTZ R173, R173, R176 ;  /* 0x000000b0adad7221 */ /* 0x000fc40000010000 */
[----:B------:R-:W-:Y:S01]  /*1caf0*/  FADD.FTZ R177, R177, R180 ;  /* 0x000000b4b1b17221 */ /* 0x000fe20000010000 */
[----:B------:R-:W-:Y:S01]  /*1cb00*/  HMMA.16816.F32 R4, R4, R138, R96 ;  /* 0x0000008a0404723c */ /* 0x000fe20000001860 */
[----:B------:R-:W-:Y:S01]  /*1cb10*/  LDSM.16.MT88.4 R96, [R204+0x10800] ;  /* 0x01080000cc60783b */ /* 0x000fe20000004200 */
[----:B------:R-:W-:Y:S01]  /*1cb20*/  FADD.FTZ R178, R178, R173 ;  /* 0x000000adb2b27221 */ /* 0x000fe20000010000 */
[----:B------:R-:W-:Y:S02]  /*1cb30*/  FADD.FTZ R232, R232, R177 ;  /* 0x000000b1e8e87221 */ /* 0x000fe40000010000 */
[----:B------:R-:W-:Y:S01]  /*1cb40*/  LDSM.16.MT88.4 R136, [R203+0xf000] ;  /* 0x00f00000cb88783b */ /* 0x000fe20000004200 */
[C---:B------:R-:W-:Y:S06]  /*1cb50*/  HMMA.16816.F32 R28, R104.reuse, R128, R28 ;  /* 0x00000080681c723c */ /* 0x040fec000000181c */
[C---:B------:R-:W-:Y:S01]  /*1cb60*/  HMMA.16816.F32 R24, R104.reuse, R130, R24 ;  /* 0x000000826818723c */ /* 0x040fe20000001818 */
[----:B------:R-:W-:Y:S05]  /*1cb70*/  LDSM.16.MT88.4 R128, [R206+0x10800] ;  /* 0x01080000ce80783b */ /* 0x000fea0000004200 */
[C---:B----4-:R-:W-:Y:S06]  /*1cb80*/  HMMA.16816.F32 R20, R104.reuse, R116, R20 ;  /* 0x000000746814723c */ /* 0x050fec0000001814 */
[C---:B------:R-:W-:Y:S01]  /*1cb90*/  HMMA.16816.F32 R16, R104.reuse, R118, R16 ;  /* 0x000000766810723c */ /* 0x040fe20000001810 */
[----:B------:R-:W2:Y:S05]  /*1cba0*/  LDSM.16.MT88.4 R116, [R203+0xe800] ;  /* 0x00e80000cb74783b */ /* 0x000eaa0000004200 */
[C---:B------:R-:W-:Y:S06]  /*1cbb0*/  HMMA.16816.F32 R100, R104.reuse, R124, R100 ;  /* 0x0000007c6864723c */ /* 0x040fec0000001864 */
[C---:B------:R-:W-:Y:S01]  /*1cbc0*/  HMMA.16816.F32 R32, R104.reuse, R126, R32 ;  /* 0x0000007e6820723c */ /* 0x040fe20000001820 */
[----:B------:R-:W-:Y:S05]  /*1cbd0*/  LDSM.16.MT88.4 R124, [R206+0xd000] ;  /* 0x00d00000ce7c783b */ /* 0x000fea0000004200 */
[C---:B------:R-:W-:Y:S06]  /*1cbe0*/  HMMA.16816.F32 R48, R104.reuse, R112, R48 ;  /* 0x000000706830723c */ /* 0x040fec0000001830 */
[C---:B------:R-:W-:Y:S01]  /*1cbf0*/  HMMA.16816.F32 R44, R104.reuse, R114, R44 ;  /* 0x00000072682c723c */ /* 0x040fe2000000182c */
[----:B------:R-:W4:Y:S05]  /*1cc00*/  LDSM.16.MT88.4 R112, [R203+0x10800] ;  /* 0x01080000cb70783b */ /* 0x000f2a0000004200 */
        /* <DEDUP_REMOVED lines=21> */
[----:B------:R-:W-:Y:S01]  /*1cd60*/  F2FP.F16.F32.PACK_AB R99, R240, R235 ;  /* 0x000000ebf063723e */ /* 0x000fe200000000ff */
        /* <DEDUP_REMOVED lines=10> */
[----:B------:R-:W4:Y:S05]  /*1ce10*/  LDSM.16.MT88.4 R8, [R206+0x11000] ;  /* 0x01100000ce08783b */ /* 0x000f2a0000004200 */
[C---:B---3--:R-:W-:Y:S06]  /*1ce20*/  HMMA.16816.F32 R112, R96.reuse, R108, R28 ;  /* 0x0000006c6070723c */ /* 0x048fec000000181c */
[C---:B------:R-:W-:Y:S06]  /*1ce30*/  HMMA.16816.F32 R28, R96.reuse, R144, R40 ;  /* 0x00000090601c723c */ /* 0x040fec0000001828 */
[----:B------:R-:W-:Y:S01]  /*1ce40*/  HMMA.16816.F32 R40, R96, R146, R36 ;  /* 0x000000926028723c */ /* 0x000fe20000001824 */
[----:B------:R-:W3:Y:S04]  /*1ce50*/  LDSM.16.MT88.4 R36, [R205+0x11000] ;  /* 0x01100000cd24783b */ /* 0x000ee80000004200 */
[----:B------:R-:W-:Y:S01]  /*1ce60*/  LDSM.16.MT88.4 R144, [R203+0x11000] ;  /* 0x01100000cb90783b */ /* 0x000fe20000004200 */
[C---:B-----5:R-:W-:Y:S06]  /*1ce70*/  HMMA.16816.F32 R76, R104.reuse, R120, R76 ;  /* 0x00000078684c723c */ /* 0x060fec000000184c */
[----:B------:R-:W-:Y:S01]  /*1ce80*/  HMMA.16816.F32 R84, R104, R122, R84 ;  /* 0x0000007a6854723c */ /* 0x000fe20000001854 */
[----:B------:R-:W-:Y:S05]  /*1ce90*/  LDSM.16.MT88.4 R104, [R204+0xd800] ;  /* 0x00d80000cc68783b */ /* 0x000fea0000004200 */
[C---:B--2---:R-:W-:Y:S06]  /*1cea0*/  HMMA.16816.F32 R120, R96.reuse, R116, R20 ;  /* 0x000000746078723c */ /* 0x044fec0000001814 */
[C---:B------:R-:W-:Y:S06]  /*1ceb0*/  HMMA.16816.F32 R20, R96.reuse, R132, R56 ;  /* 0x000000846014723c */ /* 0x040fec0000001838 */
[C---:B------:R-:W-:Y:S01]  /*1cec0*/  HMMA.16816.F32 R56, R96.reuse, R134, R52 ;  /* 0x000000866038723c */ /* 0x040fe20000001834 */
[----:B------:R-:W2:Y:S04]  /*1ced0*/  LDSM.16.MT88.4 R132, [R204+0x11000] ;  /* 0x01100000cc84783b */ /* 0x000ea80000004200 */
[----:B------:R-:W-:Y:S01]  /*1cee0*/  LDSM.16.MT88.4 R52, [R205+0xf800] ;  /* 0x00f80000cd34783b */ /* 0x000fe20000004200 */
[C---:B----4-:R-:W-:Y:S06]  /*1cef0*/  HMMA.16816.F32 R12, R96.reuse, R8, R72 ;  /* 0x00000008600c723c */ /* 0x050fec0000001848 */
[C---:B------:R-:W-:Y:S01]  /*1cf00*/  HMMA.16816.F32 R72, R96.reuse, R10, R68 ;  /* 0x0000000a6048723c */ /* 0x040fe20000001844 */
[----:B------:R-:W-:Y:S05]  /*1cf10*/  LDSM.16.MT88.4 R68, [R203+0xf800] ;  /* 0x00f80000cb44783b */ /* 0x000fea0000004200 */
[C---:B------:R-:W-:Y:S06]  /*1cf20*/  HMMA.16816.F32 R108, R96.reuse, R110, R24 ;  /* 0x0000006e606c723c */ /* 0x040fec0000001818 */
[C---:B---3--:R-:W-:Y:S06]  /*1cf30*/  HMMA.16816.F32 R76, R96.reuse, R36, R76 ;  /* 0x00000024604c723c */ /* 0x048fec000000184c */
[C---:B------:R-:W-:Y:S01]  /*1cf40*/  HMMA.16816.F32 R8, R96.reuse, R38, R84 ;  /* 0x000000266008723c */ /* 0x040fe20000001854 */
[----:B------:R-:W3:Y:S05]  /*1cf50*/  LDSM.16.MT88.4 R36, [R203+0xd800] ;  /* 0x00d80000cb24783b */ /* 0x000eea0000004200 */
[C---:B------:R-:W-:Y:S06]  /*1cf60*/  HMMA.16816.F32 R24, R96.reuse, R140, R48 ;  /* 0x0000008c6018723c */ /* 0x040fec0000001830 */
[C---:B------:R-:W-:Y:S06]  /*1cf70*/  HMMA.16816.F32 R116, R96.reuse, R118, R16 ;  /* 0x000000766074723c */ /* 0x040fec0000001810 */
[C---:B------:R-:W-:Y:S01]  /*1cf80*/  HMMA.16816.F32 R48, R96.reuse, R142, R44 ;  /* 0x0000008e6030723c */ /* 0x040fe2000000182c */
[----:B------:R-:W4:Y:S04]  /*1cf90*/  LDSM.16.MT88.4 R44, [R206+0xf800] ;  /* 0x00f80000ce2c783b */ /* 0x000f280000004200 */
[----:B------:R-:W-:Y:S01]  /*1cfa0*/  LDSM.16.MT88.4 R140, [R206+0xd800] ;  /* 0x00d80000ce8c783b */ /* 0x000fe20000004200 */
[C---:B------:R-:W-:Y:S06]  /*1cfb0*/  HMMA.16816.F32 R16, R96.reuse, R136, R64 ;  /* 0x000000886010723c */ /* 0x040fec0000001840 */
[C---:B------:R-:W-:Y:S01]  /*1cfc0*/  HMMA.16816.F32 R64, R96.reuse, R138, R60 ;  /* 0x0000008a6040723c */ /* 0x040fe2000000183c */
[----:B------:R-:W5:Y:S04]  /*1cfd0*/  LDSM.16.MT88.4 R60, [R204+0xf800] ;  /* 0x00f80000cc3c783b */ /* 0x000f680000004200 */
[----:B------:R-:W5:Y:S01]  /*1cfe0*/  LDSM.16.MT88.4 R136, [R205+0xd800] ;  /* 0x00d80000cd88783b */ /* 0x000f620000004200 */
[C---:B------:R-:W-:Y:S06]  /*1cff0*/  HMMA.16816.F32 R32, R96.reuse, R150, R32 ;  /* 0x000000966020723c */ /* 0x040fec0000001820 */
[----:B------:R-:W-:Y:S01]  /*1d000*/  HMMA.16816.F32 R100, R96, R148, R100 ;  /* 0x000000946064723c */ /* 0x000fe20000001864 */
[-CC-:B------:R-:W-:Y:S01]  /*1d010*/  FFMA.FTZ R151, R167, R182.reuse, -R169.reuse ;  /* 0x000000b6a7977223 */ /* 0x180fe200000108a9 */
[-C--:B------:R-:W-:Y:S01]  /*1d020*/  FFMA.FTZ R150, R170, R182.reuse, -R169 ;  /* 0x000000b6aa967223 */ /* 0x080fe200000108a9 */
[----:B------:R-:W-:-:S03]  /*1d030*/  FFMA.FTZ R167, R168, R182, -R165 ;  /* 0x000000b6a8a77223 */ /* 0x000fc600000108a5 */
[C---:B--2---:R-:W-:Y:S01]  /*1d040*/  HMMA.16816.F32 R84, R96.reuse, R132, R80 ;  /* 0x000000846054723c */ /* 0x044fe20000001850 */
[-CC-:B------:R-:W-:Y:S01]  /*1d050*/  FFMA.FTZ R148, R174, R182.reuse, -R169.reuse ;  /* 0x000000b6ae947223 */ /* 0x180fe200000108a9 */
[----:B------:R-:W-:Y:S01]  /*1d060*/  FFMA.FTZ R149, R172, R182, -R169 ;  /* 0x000000b6ac957223 */ /* 0x000fe200000108a9 */
[----:B------:R-:W-:Y:S01]  /*1d070*/  MUFU.EX2 R150, R150 ;  /* 0x0000009600967308 */ /* 0x000fe20000000800 */
[----:B------:R-:W2:Y:S02]  /*1d080*/  LDSM.16.MT88.4 R80, [R205+0x11800] ;  /* 0x01180000cd50783b */ /* 0x000ea40000004200 */
[C---:B------:R-:W-:Y:S02]  /*1d090*/  HMMA.16816.F32 R88, R96.reuse, R134, R88 ;  /* 0x000000866058723c */ /* 0x040fe40000001858 */
[----:B------:R-:W2:Y:S03]  /*1d0a0*/  LDSM.16.MT88.4 R132, [R206+0x11800] ;  /* 0x01180000ce84783b */ /* 0x000ea60000004200 */
[----:B------:R-:W-:Y:S01]  /*1d0b0*/  MUFU.EX2 R148, R148 ;  /* 0x0000009400947308 */ /* 0x000fe20000000800 */
[C---:B------:R-:W-:Y:S06]  /*1d0c0*/  HMMA.16816.F32 R92, R96.reuse, R144, R92 ;  /* 0x00000090605c723c */ /* 0x040fec000000185c */
[----:B------:R-:W-:Y:S01]  /*1d0d0*/  HMMA.16816.F32 R4, R96, R146, R4 ;  /* 0x000000926004723c */ /* 0x000fe20000001804 */
[----:B------:R-:W3:Y:S06]  /*1d0e0*/  MUFU.EX2 R149, R149 ;  /* 0x0000009500957308 */ /* 0x000eec0000000800 */
[----:B-1----:R-:W-:-:S02]  /*1d0f0*/  F2FP.F16.F32.PACK_AB R99, R163, R164 ;  /* 0x000000a4a363723e */ /* 0x002fc400000000ff */
[----:B------:R-:W1:Y:S08]  /*1d100*/  MUFU.EX2 R151, R151 ;  /* 0x0000009700977308 */ /* 0x000e700000000800 */
[----:B------:R-:W4:Y:S01]  /*1d110*/  MUFU.EX2 R167, R167 ;  /* 0x000000a700a77308 */ /* 0x000f220000000800 */
[----:B---3--:R-:W-:Y:S01]  /*1d120*/  F2FP.F16.F32.PACK_AB R96, R149, R148 ;  /* 0x000000949560723e */ /* 0x008fe200000000ff */
[----:B------:R-:W-:Y:S01]  /*1d130*/  FADD.FTZ R148, R148, R3 ;  /* 0x0000000394947221 */ /* 0x000fe20000010000 */
[----:B------:R-:W-:-:S03]  /*1d140*/  MOV R3, R159 ;  /* 0x0000009f00037202 */ /* 0x000fc60000000f00 */
[----:B------:R-:W-:Y:S01]  /*1d150*/  FADD.FTZ R149, R149, R148 ;  /* 0x0000009495957221 */ /* 0x000fe20000010000 */
[----:B-1----:R-:W-:-:S03]  /*1d160*/  F2FP.F16.F32.PACK_AB R98, R151, R150 ;  /* 0x000000969762723e */ /* 0x002fc600000000ff */
        /* <DEDUP_REMOVED lines=15> */
[C---:B-----5:R-:W-:Y:S06]  /*1d260*/  HMMA.16816.F32 R52, R96.reuse, R60, R20 ;  /* 0x0000003c6034723c */ /* 0x060fec0000001814 */
[C---:B------:R-:W-:Y:S06]  /*1d270*/  HMMA.16816.F32 R56, R96.reuse, R62, R56 ;  /* 0x0000003e6038723c */ /* 0x040fec0000001838 */
[C---:B------:R-:W-:Y:S06]  /*1d280*/  HMMA.16816.F32 R120, R96.reuse, R136, R120 ;  /* 0x000000886078723c */ /* 0x040fec0000001878 */
        /* <DEDUP_REMOVED lines=17> */
.L_x_7377:
[----:B------:R-:W-:Y:S05]  /*1d3a0*/  @!P5 BRA `(.L_x_7386) ;  /* 0x00000050002cd947 */ /* 0x000fea0003800000 */
[----:B------:R-:W-:Y:S02]  /*1d3b0*/  MOV R2, R3 ;  /* 0x0000000300027202 */ /* 0x000fe40000000f00 */
[----:B------:R-:W-:-:S07]  /*1d3c0*/  MOV R0, R132 ;  /* 0x0000008400007202 */ /* 0x000fce0000000f00 */
.L_x_7395:
[----:B------:R-:W1:Y:S01]  /*1d3d0*/  LDC.64 R134, c[0x0][0x198] ;  /* 0x00006600ff867b82 */ /* 0x000e620000000a00 */
[----:B------:R-:W-:Y:S04]  /*1d3e0*/  DEPBAR.LE SB0, 0x0 ;  /* 0x000080000000791a */ /* 0x000fe80000000000 */
[----:B------:R-:W-:Y:S05]  /*1d3f0*/  WARPSYNC.ALL ;  /* 0x0000000000007948 */ /* 0x000fea0003800000 */
[----:B------:R-:W2:Y:S08]  /*1d400*/  LDC.64 R132, c[0x0][0x208] ;  /* 0x00008200ff847b82 */ /* 0x000eb00000000a00 */
[----:B------:R-:W-:Y:S01]  /*1d410*/  BAR.SYNC.DEFER_BLOCKING 0x0 ;  /* 0x0000000000007b1d */ /* 0x000fe20000010000 */
[----:B------:R-:W-:Y:S01]  /*1d420*/  ISETP.NE.U32.AND P0, PT, R220, RZ, PT ;  /* 0x000000ffdc00720c */ /* 0x000fe20003f05070 */
[----:B------:R-:W-:Y:S03]  /*1d430*/  VIADD R222, R222, 0xffffffff ;  /* 0xffffffffdede7836 */ /* 0x000fe60000000000 */
[----:B------:R-:W-:Y:S01]  /*1d440*/  ISETP.NE.AND.EX P0, PT, R221, RZ, PT, P0 ;  /* 0x000000ffdd00720c */ /* 0x000fe20003f05300 */
[----:B------:R-:W-:Y:S11]  /*1d450*/  BSSY B0, `(.L_x_7387) ;  /* 0x0000050000007945 */ /* 0x000ff60003800000 */
[----:B------:R-:W-:Y:S01]  /*1d460*/  @!UPT UIADD3 URZ, URZ, URZ, URZ ;  /* 0x0000003f3f3ff290 */ /* 0x000fe2000fffe03f */
[----:B------:R-:W-:Y:S05]  /*1d470*/  @!P0 BRA `(.L_x_7388) ;  /* 0x00000004001c8947 */ /* 0x000fea0003800000 */
[C---:B--2---:R-:W-:Y:S02]  /*1d480*/  R2UR UR4, R132.reuse ;  /* 0x00000000840472ca */ /* 0x044fe400000e0000 */
[C---:B------:R-:W-:Y:S02]  /*1d490*/  R2UR UR5, R133.reuse ;  /* 0x00000000850572ca */ /* 0x040fe400000e0000 */
[C---:B------:R-:W-:Y:S02]  /*1d4a0*/  R2UR UR12, R132.reuse ;  /* 0x00000000840c72ca */ /* 0x040fe400000e0000 */
[C---:B------:R-:W-:Y:S02]  /*1d4b0*/  R2UR UR13, R133.reuse ;  /* 0x00000000850d72ca */ /* 0x040fe400000e0000 */
[C---:B------:R-:W-:Y:S02]  /*1d4c0*/  R2UR UR14, R132.reuse ;  /* 0x00000000840e72ca */ /* 0x040fe400000e0000 */
[C---:B------:R-:W-:Y:S02]  /*1d4d0*/  R2UR UR15, R133.reuse ;  /* 0x00000000850f72ca */ /* 0x040fe400000e0000 */
[----:B------:R-:W-:Y:S02]  /*1d4e0*/  R2UR UR10, R132 ;  /* 0x00000000840a72ca */ /* 0x000fe400000e0000 */
[----:B------:R-:W-:Y:S01]  /*1d4f0*/  R2UR UR11, R133 ;  /* 0x00000000850b72ca */ /* 0x000fe200000e0000 */
[----:B-1----:R-:W2:Y:S11]  /*1d500*/  LD.E R10, desc[UR4][R134.64+0x170] ;  /* 0x00017004860a7980 */ /* 0x002eb6000c101900 */
[----:B------:R-:W-:Y:S01]  /*1d510*/  @!UPT UIADD3 URZ, URZ, URZ, URZ ;  /* 0x0000003f3f3ff290 */ /* 0x000fe2000fffe03f */
[----:B------:R-:W3:Y:S01]  /*1d520*/  LD.E.64 R14, desc[UR10][R134.64+0x28] ;  /* 0x0000280a860e7980 */ /* 0x000ee2000c101b00 */
[-C--:B--2---:R-:W-:Y:S02]  /*1d530*/  IABS R7, R10.reuse ;  /* 0x0000000a00077213 */ /* 0x084fe40000000000 */
[-C--:B------:R-:W-:Y:S02]  /*1d540*/  IABS R5, R10.reuse ;  /* 0x0000000a00057213 */ /* 0x080fe40000000000 */
[----:B------:R-:W1:Y:S03]  /*1d550*/  I2F.RP R6, R7 ;  /* 0x0000000700067306 */ /* 0x000e660000209400 */
[----:B------:R-:W-:Y:S07]  /*1d560*/  IMAD.MOV R5, RZ, RZ, -R5 ;  /* 0x000000ffff057224 */ /* 0x000fee00078e0a05 */
[----:B-1----:R-:W1:Y:S02]  /*1d570*/  MUFU.RCP R3, R6 ;  /* 0x0000000600037308 */ /* 0x002e640000001000 */
[----:B-1----:R-:W-:Y:S02]  /*1d580*/  VIADD R8, R3, 0xffffffe ;  /* 0x0ffffffe03087836 */ /* 0x002fe40000000000 */
[----:B------:R-:W-:Y:S06]  /*1d590*/  IMAD.SHL.U32 R3, R222, 0x40, RZ ;  /* 0x00000040de037824 */ /* 0x000fec00078e00ff */
[----:B------:R-:W1:Y:S01]  /*1d5a0*/  F2I.FTZ.U32.TRUNC.NTZ R9, R8 ;  /* 0x0000000800097305 */ /* 0x000e62000021f000 */
[----:B------:R-:W-:Y:S05]  /*1d5b0*/  VIADD R11, R3, 0x40 ;  /* 0x00000040030b7836 */ /* 0x000fea0000000000 */
[----:B------:R-:W-:Y:S02]  /*1d5c0*/  IABS R6, R11 ;  /* 0x0000000b00067213 */ /* 0x000fe40000000000 */
[-C--:B------:R-:W-:Y:S01]  /*1d5d0*/  LOP3.LUT R11, R11, R10.reuse, RZ, 0x3c, !PT ;  /* 0x0000000a0b0b7212 */ /* 0x080fe200078e3cff */
[--C-:B-1----:R-:W-:Y:S02]  /*1d5e0*/  IMAD.MOV R4, RZ, RZ, -R9.reuse ;  /* 0x000000ffff047224 */ /* 0x102fe400078e0a09 */
[----:B------:R-:W-:Y:S02]  /*1d5f0*/  IMAD.MOV.U32 R8, RZ, RZ, RZ ;  /* 0x000000ffff087224 */ /* 0x000fe400078e00ff */
[----:B------:R-:W-:Y:S01]  /*1d600*/  IMAD R13, R4, R7, RZ ;  /* 0x00000007040d7224 */ /* 0x000fe200078e02ff */
[----:B------:R-:W-:Y:S02]  /*1d610*/  IABS R4, R3 ;  /* 0x0000000300047213 */ /* 0x000fe40000000000 */
[-C--:B------:R-:W-:Y:S01]  /*1d620*/  LOP3.LUT R3, R3, R10.reuse, RZ, 0x3c, !PT ;  /* 0x0000000a03037212 */ /* 0x080fe200078e3cff */
[----:B------:R-:W-:Y:S02]  /*1d630*/  IMAD.HI.U32 R9, R9, R13, R8 ;  /* 0x0000000d09097227 */ /* 0x000fe400078e0008 */
[----:B------:R-:W2:Y:S01]  /*1d640*/  LD.E.64 R12, desc[UR4][R134.64+0x40] ;  /* 0x00004004860c7980 */ /* 0x000ea2000c101b00 */
[----:B------:R-:W-:Y:S02]  /*1d650*/  ISETP.GE.AND P0, PT, R3, RZ, PT ;  /* 0x000000ff0300720c */ /* 0x000fe40003f06270 */
[----:B------:R-:W-:Y:S01]  /*1d660*/  LOP3.LUT R3, RZ, R10, RZ, 0x33, !PT ;  /* 0x0000000aff037212 */ /* 0x000fe200078e33ff */
[C---:B------:R-:W-:Y:S04]  /*1d670*/  IMAD.HI.U32 R8, R9.reuse, R4, RZ ;  /* 0x0000000409087227 */ /* 0x040fe800078e00ff */
[----:B------:R-:W-:Y:S04]  /*1d680*/  IMAD.HI.U32 R9, R9, R6, RZ ;  /* 0x0000000609097227 */ /* 0x000fe800078e00ff */
[-C--:B------:R-:W-:Y:S02]  /*1d690*/  IMAD R4, R8, R5.reuse, R4 ;  /* 0x0000000508047224 */ /* 0x080fe400078e0204 */
[----:B------:R-:W-:Y:S03]  /*1d6a0*/  IMAD R6, R9, R5, R6 ;  /* 0x0000000509067224 */ /* 0x000fe600078e0206 */
[C---:B------:R-:W-:Y:S02]  /*1d6b0*/  ISETP.GT.U32.AND P1, PT, R7.reuse, R4, PT ;  /* 0x000000040700720c */ /* 0x040fe40003f24070 */
[----:B------:R-:W-:Y:S11]  /*1d6c0*/  ISETP.GT.U32.AND P2, PT, R7, R6, PT ;  /* 0x000000060700720c */ /* 0x000ff60003f44070 */
[--C-:B------:R-:W-:Y:S02]  /*1d6d0*/  @!P1 IMAD.IADD R4, R4, 0x1, -R7.reuse ;  /* 0x0000000104049824 */ /* 0x100fe400078e0a07 */
[----:B------:R-:W-:Y:S01]  /*1d6e0*/  @!P2 IMAD.IADD R6, R6, 0x1, -R7 ;  /* 0x000000010606a824 */ /* 0x000fe200078e0a07 */
[----:B------:R-:W-:Y:S01]  /*1d6f0*/  @!P2 IADD3 R9, R9, 0x1, RZ ;  /* 0x000000010909a810 */ /* 0x000fe20007ffe0ff */
[----:B------:R-:W-:Y:S01]  /*1d700*/  @!P1 VIADD R8, R8, 0x1 ;  /* 0x0000000108089836 */ /* 0x000fe20000000000 */
[-C--:B------:R-:W-:Y:S02]  /*1d710*/  ISETP.GE.U32.AND P3, PT, R4, R7.reuse, PT ;  /* 0x000000070400720c */ /* 0x080fe40003f66070 */
[----:B------:R-:W-:Y:S02]  /*1d720*/  ISETP.GE.U32.AND P4, PT, R6, R7, PT ;  /* 0x000000070600720c */ /* 0x000fe40003f86070 */
[----:B------:R-:W-:Y:S02]  /*1d730*/  ISETP.GE.AND P1, PT, R11, RZ, PT ;  /* 0x000000ff0b00720c */ /* 0x000fe40003f26270 */
[----:B------:R-:W-:Y:S07]  /*1d740*/  ISETP.NE.AND P2, PT, R10, RZ, PT ;  /* 0x000000ff0a00720c */ /* 0x000fee0003f45270 */
[----:B------:R-:W-:Y:S02]  /*1d750*/  @P3 VIADD R8, R8, 0x1 ;  /* 0x0000000108083836 */ /* 0x000fe40000000000 */
[----:B------:R-:W-:Y:S02]  /*1d760*/  @P4 VIADD R9, R9, 0x1 ;  /* 0x0000000109094836 */ /* 0x000fe40000000000 */
[----:B------:R-:W-:Y:S02]  /*1d770*/  @!P0 IMAD.MOV R8, RZ, RZ, -R8 ;  /* 0x000000ffff088224 */ /* 0x000fe400078e0a08 */
[----:B------:R-:W-:Y:S03]  /*1d780*/  @!P1 IMAD.MOV R9, RZ, RZ, -R9 ;  /* 0x000000ffff099224 */ /* 0x000fe600078e0a09 */
[C---:B------:R-:W-:Y:S02]  /*1d790*/  SEL R5, R3.reuse, R8, !P2 ;  /* 0x0000000803057207 */ /* 0x040fe40005000000 */
[----:B------:R-:W-:Y:S02]  /*1d7a0*/  SEL R9, R3, R9, !P2 ;  /* 0x0000000903097207 */ /* 0x000fe40005000000 */
[-C--:B------:R-:W-:Y:S02]  /*1d7b0*/  LEA R18, P1, R5, R220.reuse, 0x2 ;  /* 0x000000dc05127211 */ /* 0x080fe400078210ff */
[----:B------:R-:W-:Y:S02]  /*1d7c0*/  LEA R16, P0, R9, R220, 0x2 ;  /* 0x000000dc09107211 */ /* 0x000fe400078010ff */
[-C--:B------:R-:W-:Y:S02]  /*1d7d0*/  LEA.HI.X.SX32 R19, R5, R221.reuse, 0x2, P1 ;  /* 0x000000dd05137211 */ /* 0x080fe400008f16ff */
[C---:B------:R-:W-:Y:S02]  /*1d7e0*/  LEA.HI.X.SX32 R17, R9.reuse, R221, 0x2, P0 ;  /* 0x000000dd09117211 */ /* 0x040fe400000f16ff */
[----:B------:R-:W-:Y:S01]  /*1d7f0*/  IADD3 R5, R9, -R5, RZ ;  /* 0x8000000509057210 */ /* 0x000fe20007ffe0ff */
[----:B------:R-:W4:Y:S04]  /*1d800*/  LD.E R3, desc[UR12][R18.64] ;  /* 0x0000000c12037980 */ /* 0x000f28000c101900 */
[----:B------:R-:W-:Y:S01]  /*1d810*/  IMAD R10, R10, R5, -0x40 ;  /* 0xffffffc00a0a7424 */ /* 0x000fe200078e0205 */
[----:B------:R-:W4:Y:S04]  /*1d820*/  LD.E R4, desc[UR14][R16.64] ;  /* 0x0000000e10047980 */ /* 0x000f28000c101900 */
[----:B------:R-:W-:Y:S01]  /*1d830*/  SHF.R.S32.HI R6, RZ, 0x1f, R10 ;  /* 0x0000001fff067819 */ /* 0x000fe2000001140a */
[-C--:B--2---:R-:W-:Y:S02]  /*1d840*/  IMAD R5, R13, R10.reuse, RZ ;  /* 0x0000000a0d057224 */ /* 0x084fe400078e02ff */
[C---:B------:R-:W-:Y:S04]  /*1d850*/  IMAD.WIDE.U32 R10, R12.reuse, R10, RZ ;  /* 0x0000000a0c0a7225 */ /* 0x040fe800078e00ff */
[----:B------:R-:W-:Y:S04]  /*1d860*/  IMAD R5, R12, R6, R5 ;  /* 0x000000060c057224 */ /* 0x000fe800078e0205 */
[----:B------:R-:W-:Y:S02]  /*1d870*/  IMAD.IADD R11, R11, 0x1, R5 ;  /* 0x000000010b0b7824 */ /* 0x000fe400078e0205 */
[----:B----4-:R-:W-:Y:S04]  /*1d880*/  IMAD.IADD R3, R3, 0x1, -R4 ;  /* 0x0000000103037824 */ /* 0x010fe800078e0a04 */
[----:B---3--:R-:W-:Y:S01]  /*1d890*/  IMAD R5, R15, R3, RZ ;  /* 0x000000030f057224 */ /* 0x008fe200078e02ff */
[----:B------:R-:W-:Y:S01]  /*1d8a0*/  SHF.R.S32.HI R4, RZ, 0x1f, R3 ;  /* 0x0000001fff047819 */ /* 0x000fe20000011403 */
[----:B------:R-:W-:Y:S04]  /*1d8b0*/  IMAD.WIDE.U32 R10, R3, R14, R10 ;  /* 0x0000000e030a7225 */ /* 0x000fe800078e000a */
[----:B------:R-:W-:Y:S04]  /*1d8c0*/  IMAD R5, R14, R4, R5 ;  /* 0x000000040e057224 */ /* 0x000fe800078e0205 */
[----:B------:R-:W-:Y:S01]  /*1d8d0*/  IMAD.IADD R5, R11, 0x1, R5 ;  /* 0x000000010b057824 */ /* 0x000fe200078e0205 */
[----:B------:R-:W-:Y:S05]  /*1d8e0*/  BRA `(.L_x_7389) ;  /* 0x0000000000187947 */ /* 0x000fea0003800000 */
.L_x_7388:
[----:B--2---:R-:W-:Y:S02]  /*1d8f0*/  R2UR UR4, R132 ;  /* 0x00000000840472ca */ /* 0x004fe400000e0000 */
[----:B------:R-:W-:Y:S11]  /*1d900*/  R2UR UR5, R133 ;  /* 0x00000000850572ca */ /* 0x000ff600000e0000 */
[----:B------:R-:W-:Y:S02]  /*1d910*/  @!UPT UIADD3 URZ, URZ, URZ, URZ ;  /* 0x0000003f3f3ff290 */ /* 0x000fe4000fffe03f */
[----:B-1----:R-:W2:Y:S02]  /*1d920*/  LD.E R10, desc[UR4][R134.64+0x40] ;  /* 0x00004004860a7980 */ /* 0x002ea4000c101900 */
[----:B--2---:R-:W-:Y:S05]  /*1d930*/  IMAD.U32 R10, R10, -0x40, RZ ;  /* 0xffffffc00a0a7824 */ /* 0x004fea00078e00ff */
[----:B------:R-:W-:Y:S02]  /*1d940*/  SHF.R.S32.HI R5, RZ, 0x1f, R10 ;  /* 0x0000001fff057819 */ /* 0x000fe4000001140a */
.L_x_7389:
[----:B------:R-:W-:Y:S05]  /*1d950*/  BSYNC B0 ;  /* 0x0000000000007941 */ /* 0x000fea0003800000 */
.L_x_7387:
[C---:B------:R-:W-:Y:S01]  /*1d960*/  LOP3.LUT P4, RZ, R223.reuse, 0x1, RZ, 0xc0, !PT ;  /* 0x00000001dfff7812 */ /* 0x040fe2000788c0ff */
[----:B------:R-:W-:Y:S01]  /*1d970*/  BSSY B1, `(.L_x_7390) ;  /* 0x000021b000017945 */ /* 0x000fe20003800000 */
[C---:B------:R-:W-:Y:S02]  /*1d980*/  LOP3.LUT P3, RZ, R223.reuse, 0x2, RZ, 0xc0, !PT ;  /* 0x00000002dfff7812 */ /* 0x040fe4000786c0ff */
[----:B------:R-:W-:Y:S02]  /*1d990*/  LOP3.LUT P2, RZ, R223, 0x4, RZ, 0xc0, !PT ;  /* 0x00000004dfff7812 */ /* 0x000fe4000784c0ff */
[CC--:B------:R-:W-:Y:S04]  /*1d9a0*/  LEA R234, P0, R10.reuse, R156.reuse, 0x1 ;  /* 0x0000009c0aea7211 */ /* 0x0c0fe800078008ff */
[C---:B------:R-:W-:Y:S02]  /*1d9b0*/  LEA.HI.X R235, R10.reuse, R157, R5, 0x1, P0 ;  /* 0x0000009d0aeb7211 */ /* 0x040fe400000f0c05 */
[----:B------:R-:W-:Y:S02]  /*1d9c0*/  IADD3 R3, P0, R10, R207, RZ ;  /* 0x000000cf0a037210 */ /* 0x000fe40007f1e0ff */
[C---:B------:R-:W-:Y:S02]  /*1d9d0*/  @P4 R2UR UR4, R132.reuse ;  /* 0x00000000840442ca */ /* 0x040fe400000e0000 */
[----:B------:R-:W-:Y:S01]  /*1d9e0*/  @P4 R2UR UR5, R133 ;  /* 0x00000000850542ca */ /* 0x000fe200000e0000 */
[----:B------:R-:W-:Y:S01]  /*1d9f0*/  IMAD.X R4, R5, 0x1, R208, P0 ;  /* 0x0000000105047824 */ /* 0x000fe200000e06d0 */
[C---:B------:R-:W-:Y:S02]  /*1da00*/  @P3 R2UR UR10, R132.reuse ;  /* 0x00000000840a32ca */ /* 0x040fe400000e0000 */
[C---:B------:R-:W-:Y:S02]  /*1da10*/  @P3 R2UR UR11, R133.reuse ;  /* 0x00000000850b32ca */ /* 0x040fe400000e0000 */
[C---:B------:R-:W-:Y:S02]  /*1da20*/  @P4 R2UR UR14, R132.reuse ;  /* 0x00000000840e42ca */ /* 0x040fe400000e0000 */
[----:B------:R-:W-:Y:S02]  /*1da30*/  @P4 R2UR UR15, R133 ;  /* 0x00000000850f42ca */ /* 0x000fe400000e0000 */
[-C--:B------:R-:W-:Y:S02]  /*1da40*/  @P4 LEA R10, P6, R3, R156.reuse, 0x1 ;  /* 0x0000009c030a4211 */ /* 0x080fe400078c08ff */
[C---:B------:R-:W-:Y:S01]  /*1da50*/  @P3 R2UR UR12, R132.reuse ;  /* 0x00000000840c32ca */ /* 0x040fe200000e0000 */
[----:B------:R-:W-:Y:S01]  /*1da60*/  @!PT LDS RZ, [RZ] ;  /* 0x00000000fffff984 */ /* 0x000fe20000000800 */
[----:B------:R-:W-:Y:S01]  /*1da70*/  @!PT LDS RZ, [RZ] ;  /* 0x00000000fffff984 */ /* 0x000fe20000000800 */
[----:B------:R-:W-:Y:S01]  /*1da80*/  @!PT LDS RZ, [RZ] ;  /* 0x00000000fffff984 */ /* 0x000fe20000000800 */
[----:B------:R-:W-:Y:S01]  /*1da90*/  @P4 LDGSTS.E.BYPASS.LTC128B.128 [R219+0xc000], desc[UR4][R234.64] ;  /* 0x0c000000eadb4fae */ /* 0x000fe2000b901d44 */
[C---:B------:R-:W-:Y:S02]  /*1daa0*/  @P2 R2UR UR4, R132.reuse ;  /* 0x00000000840422ca */ /* 0x040fe400000e0000 */
[----:B------:R-:W-:Y:S02]  /*1dab0*/  @P2 R2UR UR5, R133 ;  /* 0x00000000850522ca */ /* 0x000fe400000e0000 */
[----:B------:R-:W-:Y:S01]  /*1dac0*/  @!P4 STS.128 [R219+0xc000], RZ ;  /* 0x00c000ffdb00c388 */ /* 0x000fe20000000c00 */
[-CC-:B------:R-:W-:Y:S02]  /*1dad0*/  @P4 LEA.HI.X R11, R3, R157.reuse, R4.reuse, 0x1, P6 ;  /* 0x0000009d030b4211 */ /* 0x180fe400030f0c04 */
[----:B------:R-:W-:Y:S02]  /*1dae0*/  @P3 R2UR UR13, R133 ;  /* 0x00000000850d32ca */ /* 0x000fe400000e0000 */
[----:B------:R-:W-:Y:S01]  /*1daf0*/  @!PT LDS RZ, [RZ] ;  /* 0x00000000fffff984 */ /* 0x000fe20000000800 */
[----:B------:R-:W-:Y:S01]  /*1db00*/  @!PT LDS RZ, [RZ] ;  /* 0x00000000fffff984 */ /* 0x000fe20000000800 */
[----:B------:R-:W-:Y:S01]  /*1db10*/  @!PT LDS RZ, [RZ] ;  /* 0x00000000fffff984 */ /* 0x000fe20000000800 */
[----:B------:R-:W-:Y:S01]  /*1db20*/  @P3 LDGSTS.E.BYPASS.LTC128B.128 [R219+0xe000], desc[UR10][R234.64+0x80] ;  /* 0x0e000080eadb3fae */ /* 0x000fe2000b901d4a */
[CC--:B------:R-:W-:Y:S02]  /*1db30*/  @P3 LEA R8, P1, R3.reuse, R156.reuse, 0x1 ;  /* 0x0000009c03083211 */ /* 0x0c0fe400078208ff */
[C---:B------:R-:W-:Y:S02]  /*1db40*/  @P2 R2UR UR10, R132.reuse ;  /* 0x00000000840a22ca */ /* 0x040fe400000e0000 */
[----:B------:R-:W-:Y:S01]  /*1db50*/  @!P3 STS.128 [R219+0xe000], RZ ;  /* 0x00e000ffdb00b388 */ /* 0x000fe20000000c00 */
[--C-:B------:R-:W-:Y:S02]  /*1db60*/  @P3 LEA.HI.X R9, R3, R157, R4.reuse, 0x1, P1 ;  /* 0x0000009d03093211 */ /* 0x100fe400008f0c04 */
[----:B------:R-:W-:Y:S02]  /*1db70*/  @P2 R2UR UR11, R133 ;  /* 0x00000000850b22ca */ /* 0x000fe400000e0000 */
[----:B------:R-:W-:Y:S01]  /*1db80*/  @!PT LDS RZ, [RZ] ;  /* 0x00000000fffff984 */ /* 0x000fe20000000800 */
[----:B------:R-:W-:Y:S01]  /*1db90*/  @!PT LDS RZ, [RZ] ;  /* 0x00000000fffff984 */ /* 0x000fe20000000800 */
[----:B------:R-:W-:Y:S01]  /*1dba0*/  @!PT LDS RZ, [RZ] ;  /* 0x00000000fffff984 */ /* 0x000fe20000000800 */
[----:B------:R-:W-:Y:S01]  /*1dbb0*/  @P2 LDGSTS.E.BYPASS.LTC128B.128 [R219+0x10000], desc[UR4][R234.64+0x100] ;  /* 0x10000100eadb2fae */ /* 0x000fe2000b901d44 */
[CC--:B------:R-:W-:Y:S02]  /*1dbc0*/  @P2 LEA R6, P0, R3.reuse, R156.reuse, 0x1 ;  /* 0x0000009c03062211 */ /* 0x0c0fe400078008ff */
[C---:B------:R-:W-:Y:S02]  /*1dbd0*/  IADD3 R5, P5, R3.reuse, R207, RZ ;  /* 0x000000cf03057210 */ /* 0x040fe40007fbe0ff */
[----:B------:R-:W-:Y:S01]  /*1dbe0*/  @!P2 STS.128 [R219+0x10000], RZ ;  /* 0x010000ffdb00a388 */ /* 0x000fe20000000c00 */
[-C--:B------:R-:W-:Y:S02]  /*1dbf0*/  @P2 LEA.HI.X R7, R3, R157.reuse, R4, 0x1, P0 ;  /* 0x0000009d03072211 */ /* 0x080fe400000f0c04 */
[----:B------:R-:W-:Y:S02]  /*1dc00*/  @P4 R2UR UR4, R132 ;  /* 0x00000000840442ca */ /* 0x000fe400000e0000 */
[----:B------:R-:W-:Y:S01]  /*1dc10*/  @!PT LDS RZ, [RZ] ;  /* 0x00000000fffff984 */ /* 0x000fe20000000800 */
[----:B------:R-:W-:Y:S01]  /*1dc20*/  @!PT LDS RZ, [RZ] ;  /* 0x00000000fffff984 */ /* 0x000fe20000000800 */
[----:B------:R-:W-:Y:S01]  /*1dc30*/  @!PT LDS RZ, [RZ] ;  /* 0x00000000fffff984 */ /* 0x000fe20000000800 */
[----:B------:R-:W-:Y:S01]  /*1dc40*/  @P4 LDGSTS.E.BYPASS.LTC128B.128 [R219+0xc800], desc[UR14][R10.64] ;  /* 0x0c8000000adb4fae */ /* 0x000fe2000b901d4e */
[----:B------:R-:W-:Y:S01]  /*1dc50*/  @P4 R2UR UR5, R133 ;  /* 0x00000000850542ca */ /* 0x000fe200000e0000 */
[----:B------:R-:W-:Y:S01]  /*1dc60*/  IMAD.X R4, R4, 0x1, R208, P5 ;  /* 0x0000000104047824 */ /* 0x000fe200028e06d0 */
[CC--:B------:R-:W-:Y:S02]  /*1dc70*/  @P4 LEA R16, P6, R5.reuse, R156.reuse, 0x1 ;  /* 0x0000009c05104211 */ /* 0x0c0fe400078c08ff */
[----:B------:R-:W-:Y:S01]  /*1dc80*/  @!P4 STS.128 [R219+0xc800], RZ ;  /* 0x00c800ffdb00c388 */ /* 0x000fe20000000c00 */
[C---:B------:R-:W-:Y:S02]  /*1dc90*/  @P3 R2UR UR16, R132.reuse ;  /* 0x00000000841032ca */ /* 0x040fe400000e0000 */
[-CC-:B------:R-:W-:Y:S02]  /*1dca0*/  @P4 LEA.HI.X R17, R5, R157.reuse, R4.reuse, 0x1, P6 ;  /* 0x0000009d05114211 */ /* 0x180fe400030f0c04 */
[----:B------:R-:W-:Y:S01]  /*1dcb0*/  @!PT LDS RZ, [RZ] ;  /* 0x00000000fffff984 */ /* 0x000fe20000000800 */
[----:B------:R-:W-:Y:S01]  /*1dcc0*/  @!PT LDS RZ, [RZ] ;  /* 0x00000000fffff984 */ /* 0x000fe20000000800 */
[----:B------:R-:W-:Y:S01]  /*1dcd0*/  @!PT LDS RZ, [RZ] ;  /* 0x00000000fffff984 */ /* 0x000fe20000000800 */
[----:B------:R1:W-:Y:S01]  /*1dce0*/  @P3 LDGSTS.E.BYPASS.LTC128B.128 [R219+0xe800], desc[UR12][R8.64+0x80] ;  /* 0x0e80008008db3fae */ /* 0x0003e2000b901d4c */
[----:B------:R-:W-:Y:S02]  /*1dcf0*/  @P3 R2UR UR17, R133 ;  /* 0x00000000851132ca */ /* 0x000fe400000e0000 */
[CC--:B------:R-:W-:Y:S02]  /*1dd00*/  @P3 LEA R14, P1, R5.reuse, R156.reuse, 0x1 ;  /* 0x0000009c050e3211 */ /* 0x0c0fe400078208ff */
[----:B------:R-:W-:Y:S01]  /*1dd10*/  @!P3 STS.128 [R219+0xe800], RZ ;  /* 0x00e800ffdb00b388 */ /* 0x000fe20000000c00 */
[C---:B------:R-:W-:Y:S02]  /*1dd20*/  @P2 R2UR UR14, R132.reuse ;  /* 0x00000000840e22ca */ /* 0x040fe400000e0000 */
[--C-:B------:R-:W-:Y:S02]  /*1dd30*/  @P3 LEA.HI.X R15, R5, R157, R4.reuse, 0x1, P1 ;  /* 0x0000009d050f3211 */ /* 0x100fe400008f0c04 */
[----:B------:R-:W-:Y:S01]  /*1dd40*/  @!PT LDS RZ, [RZ] ;  /* 0x00000000fffff984 */ /* 0x000fe20000000800 */
[----:B------:R-:W-:Y:S01]  /*1dd50*/  @!PT LDS RZ, [RZ] ;  /* 0x00000000fffff984 */ /* 0x000fe20000000800 */
[----:B------:R-:W-:Y:S01]  /*1dd60*/  @!PT LDS RZ, [RZ] ;  /* 0x00000000fffff984 */ /* 0x000fe20000000800 */
[----:B------:R-:W-:Y:S01]  /*1dd70*/  @P2 LDGSTS.E.BYPASS.LTC128B.128 [R219+0x10800], desc[UR10][R6.64+0x100] ;  /* 0x1080010006db2fae */ /* 0x000fe2000b901d4a */
[----:B------:R-:W-:Y:S02]  /*1dd80*/  @P2 R2UR UR15, R133 ;  /* 0x00000000850f22ca */ /* 0x000fe400000e0000 */
[CC--:B------:R-:W-:Y:S02]  /*1dd90*/  @P2 LEA R12, P0, R5.reuse, R156.reuse, 0x1 ;  /* 0x0000009c050c2211 */ /* 0x0c0fe400078008ff */
[----:B------:R-:W-:Y:S01]  /*1dda0*/  @!P2 STS.128 [R219+0x10800], RZ ;  /* 0x010800ffdb00a388 */ /* 0x000fe20000000c00 */
[C---:B------:R-:W-:Y:S02]  /*1ddb0*/  IADD3 R3, P5, R5.reuse, R207, RZ ;  /* 0x000000cf05037210 */ /* 0x040fe40007fbe0ff */
[-C--:B------:R-:W-:Y:S02]  /*1ddc0*/  @P2 LEA.HI.X R13, R5, R157.reuse, R4, 0x1, P0 ;  /* 0x0000009d050d2211 */ /* 0x080fe400000f0c04 */
[----:B------:R-:W-:Y:S01]  /*1ddd0*/  @!PT LDS RZ, [RZ] ;  /* 0x00000000fffff984 */ /* 0x000fe20000000800 */
[----:B------:R-:W-:Y:S01]  /*1dde0*/  @!PT LDS RZ, [RZ] ;  /* 0x00000000fffff984 */ /* 0x000fe20000000800 */
[----:B------:R-:W-:Y:S01]  /*1ddf0*/  @!PT LDS RZ, [RZ] ;  /* 0x00000000fffff984 */ /* 0x000fe20000000800 */
[----:B------:R2:W-:Y:S01]  /*1de00*/  @P4 LDGSTS.E.BYPASS.LTC128B.128 [R219+0xd000], desc[UR4][R16.64] ;  /* 0x0d00000010db4fae */ /* 0x0005e2000b901d44 */
[----:B------:R-:W-:Y:S01]  /*1de10*/  @P4 R2UR UR12, R132 ;  /* 0x00000000840c42ca */ /* 0x000fe200000e0000 */
[----:B------:R-:W-:Y:S01]  /*1de20*/  IMAD.X R4, R4, 0x1, R208, P5 ;  /* 0x0000000104047824 */ /* 0x000fe200028e06d0 */
[----:B------:R-:W-:Y:S02]  /*1de30*/  @P4 R2UR UR13, R133 ;  /* 0x00000000850d42ca */ /* 0x000fe400000e0000 */
[----:B------:R-:W-:Y:S01]  /*1de40*/  @!P4 STS.128 [R219+0xd000], RZ ;  /* 0x00d000ffdb00c388 */ /* 0x000fe20000000c00 */
[CC--:B------:R-:W-:Y:S02]  /*1de50*/  @P4 LEA R22, P5, R3.reuse, R156.reuse, 0x1 ;  /* 0x0000009c03164211 */ /* 0x0c0fe400078a08ff */
[C---:B------:R-:W-:Y:S02]  /*1de60*/  @P3 R2UR UR10, R132.reuse ;  /* 0x00000000840a32ca */ /* 0x040fe400000e0000 */
[----:B------:R-:W-:Y:S01]  /*1de70*/  @!PT LDS RZ, [RZ] ;  /* 0x00000000fffff984 */ /* 0x000fe20000000800 */
[----:B------:R-:W-:Y:S01]  /*1de80*/  @!PT LDS RZ, [RZ] ;  /* 0x00000000fffff984 */ /* 0x000fe20000000800 */
[----:B------:R-:W-:Y:S01]  /*1de90*/  @!PT LDS RZ, [RZ] ;  /* 0x00000000fffff984 */ /* 0x000fe20000000800 */
[----:B------:R-:W-:Y:S01]  /*1dea0*/  @P3 LDGSTS.E.BYPASS.LTC128B.128 [R219+0xf000], desc[UR16][R14.64+0x80] ;  /* 0x0f0000800edb3fae */ /* 0x000fe2000b901d50 */
[-CC-:B------:R-:W-:Y:S02]  /*1deb0*/  @P4 LEA.HI.X R23, R3, R157.reuse, R4.reuse, 0x1, P5 ;  /* 0x0000009d03174211 */ /* 0x180fe400028f0c04 */
[----:B------:R-:W-:Y:S02]  /*1dec0*/  @P3 R2UR UR11, R133 ;  /* 0x00000000850b32ca */ /* 0x000fe400000e0000 */
[----:B------:R-:W-:Y:S01]  /*1ded0*/  @!P3 STS.128 [R219+0xf000], RZ ;  /* 0x00f000ffdb00b388 */ /* 0x000fe20000000c00 */
[CC--:B------:R-:W-:Y:S02]  /*1dee0*/  @P3 LEA R20, P1, R3.reuse, R156.reuse, 0x1 ;  /* 0x0000009c03143211 */ /* 0x0c0fe400078208ff */
[----:B------:R-:W-:Y:S02]  /*1def0*/  @P2 R2UR UR4, R132 ;  /* 0x00000000840422ca */ /* 0x000fe400000e0000 */
[----:B------:R-:W-:Y:S01]  /*1df00*/  @!PT LDS RZ, [RZ] ;  /* 0x00000000fffff984 */ /* 0x000fe20000000800 */
[----:B------:R-:W-:Y:S01]  /*1df10*/  @!PT LDS RZ, [RZ] ;  /* 0x00000000fffff984 */ /* 0x000fe20000000800 */
[----:B------:R-:W-:Y:S01]  /*1df20*/  @!PT LDS RZ, [RZ] ;  /* 0x00000000fffff984 */ /* 0x000fe20000000800 */
[----:B------:R3:W-:Y:S01]  /*1df30*/  @P2 LDGSTS.E.BYPASS.LTC128B.128 [R219+0x11000], desc[UR14][R12.64+0x100] ;  /* 0x110001000cdb2fae */ /* 0x0007e2000b901d4e */
[-CC-:B------:R-:W-:Y:S02]  /*1df40*/  @P3 LEA.HI.X R21, R3, R157.reuse, R4.reuse, 0x1, P1 ;  /* 0x0000009d03153211 */ /* 0x180fe400008f0c04 */
[----:B------:R-:W-:Y:S02]  /*1df50*/  @P2 R2UR UR5, R133 ;  /* 0x00000000850522ca */ /* 0x000fe400000e0000 */
[----:B------:R-:W-:Y:S01]  /*1df60*/  @!P2 STS.128 [R219+0x11000], RZ ;  /* 0x011000ffdb00a388 */ /* 0x000fe20000000c00 */
[C---:B------:R-:W-:Y:S04]  /*1df70*/  @P2 LEA R28, P0, R3.reuse, R156, 0x1 ;  /* 0x0000009c031c2211 */ /* 0x040fe800078008ff */
[----:B------:R-:W-:Y:S01]  /*1df80*/  @!PT LDS RZ, [RZ] ;  /* 0x00000000fffff984 */ /* 0x000fe20000000800 */
[----:B------:R-:W-:Y:S01]  /*1df90*/  @!PT LDS RZ, [RZ] ;  /* 0x00000000fffff984 */ /* 0x000fe20000000800 */
[----:B------:R-:W-:Y:S01]  /*1dfa0*/  @!PT LDS RZ, [RZ] ;  /* 0x00000000fffff984 */ /* 0x000fe20000000800 */
[----:B------:R-:W-:Y:S01]  /*1dfb0*/  @P4 LDGSTS.E.BYPASS.LTC128B.128 [R219+0xd800], desc[UR12][R22.64] ;  /* 0x0d80000016db4fae */ /* 0x000fe2000b901d4c */
[----:B------:R-:W-:Y:S02]  /*1dfc0*/  @P2 LEA.HI.X R29, R3, R157, R4, 0x1, P0 ;  /* 0x0000009d031d2211 */ /* 0x000fe400000f0c04 */
[----:B------:R-:W-:Y:S02]  /*1dfd0*/  ISETP.GT.AND P0, PT, R222, R211, PT ;  /* 0x000000d3de00720c */ /* 0x000fe40003f04270 */
[----:B------:R-:W-:Y:S05]  /*1dfe0*/  @!P4 STS.128 [R219+0xd800], RZ ;  /* 0x00d800ffdb00c388 */ /* 0x000fea0000000c00 */
[----:B------:R-:W-:Y:S01]  /*1dff0*/  @!PT LDS RZ, [RZ] ;  /* 0x00000000fffff984 */ /* 0x000fe20000000800 */
[----:B------:R-:W-:Y:S01]  /*1e000*/  @!PT LDS RZ, [RZ] ;  /* 0x00000000fffff984 */ /* 0x000fe20000000800 */
[----:B------:R-:W-:Y:S01]  /*1e010*/  @!PT LDS RZ, [RZ] ;  /* 0x00000000fffff984 */ /* 0x000fe20000000800 */
[----:B------:R4:W-:Y:S05]  /*1e020*/  @P3 LDGSTS.E.BYPASS.LTC128B.128 [R219+0xf800], desc[UR10][R20.64+0x80] ;  /* 0x0f80008014db3fae */ /* 0x0009ea000b901d4a */
[----:B------:R-:W-:Y:S05]  /*1e030*/  @!P3 STS.128 [R219+0xf800], RZ ;  /* 0x00f800ffdb00b388 */ /* 0x000fea0000000c00 */
[----:B------:R-:W-:Y:S01]  /*1e040*/  @!PT LDS RZ, [RZ] ;  /* 0x00000000fffff984 */ /* 0x000fe20000000800 */
[----:B------:R-:W-:Y:S01]  /*1e050*/  @!PT LDS RZ, [RZ] ;  /* 0x00000000fffff984 */ /* 0x000fe20000000800 */
[----:B------:R-:W-:Y:S01]  /*1e060*/  @!PT LDS RZ, [RZ] ;  /* 0x00000000fffff984 */ /* 0x000fe20000000800 */
[----:B------:R5:W-:Y:S01]  /*1e070*/  @P2 LDGSTS.E.BYPASS.LTC128B.128 [R219+0x11800], desc[UR4][R28.64+0x100] ;  /* 0x118001001cdb2fae */ /* 0x000be2000b901d44 */
[----:B------:R-:W-:Y:S02]  /*1e080*/  R2UR UR4, R132 ;  /* 0x00000000840472ca */ /* 0x000fe400000e0000 */
[----:B------:R-:W-:Y:S02]  /*1e090*/  R2UR UR5, R133 ;  /* 0x00000000850572ca */ /* 0x000fe400000e0000 */
[----:B------:R-:W-:Y:S05]  /*1e0a0*/  @!P2 STS.128 [R219+0x11800], RZ ;  /* 0x011800ffdb00a388 */ /* 0x000fea0000000c00 */
[----:B------:R-:W-:Y:S05]  /*1e0b0*/  LDSM.16.M88.4 R32, [R202] ;  /* 0x00000000ca20783b */ /* 0x000fea0000000200 */
[----:B-1----:R-:W1:Y:S05]  /*1e0c0*/  LDSM.16.M88.4 R8, [R201+0x6000] ;  /* 0x00600000c908783b */ /* 0x002e6a0000000200 */
[----:B--2---:R-:W3:Y:S05]  /*1e0d0*/  LDSM.16.M88.4 R16, [R201+0x6800] ;  /* 0x00680000c910783b */ /* 0x004eea0000000200 */
        /* <DEDUP_REMOVED lines=23> */
[C---:B--2---:R-:W-:Y:S01]  /*1e250*/  HMMA.16816.F32 R4, R140.reuse, R144, R4 ;  /* 0x000000908c04723c */ /* 0x044fe20000001804 */
[----:B------:R-:W2:Y:S05]  /*1e260*/  LD.E R3, desc[UR4][R134.64+0x18c] ;  /* 0x00018c0486037980 */ /* 0x000eaa000c101900 */
        /* <DEDUP_REMOVED lines=12> */
[----:B------:R-:W3:Y:S05]  /*1e330*/  LDSM.16.M88.4 R156, [R201+0x8000] ;  /* 0x00800000c99c783b */ /* 0x000eea0000000200 */
[C---:B------:R-:W-:Y:S01]  /*1e340*/  HMMA.16816.F32 R8, R160.reuse, R166, R8 ;  /* 0x000000a6a008723c */ /* 0x040fe20000001808 */
[----:B------:R-:W-:Y:S05]  /*1e350*/  LDSM.16.M88.4 R164, [R201+0x9800] ;  /* 0x00980000c9a4783b */ /* 0x000fea0000000200 */
[C---:B----4-:R-:W-:Y:S06]  /*1e360*/  HMMA.16816.F32 R12, R160.reuse, R136, R12 ;  /* 0x00000088a00c723c */ /* 0x050fec000000180c */
        /* <DEDUP_REMOVED lines=30> */
[----:B------:R-:W-:Y:S05]  /*1e550*/  LDSM.16.M88.4 R160, [R197+0x2000] ;  /* 0x00200000c5a0783b */ /* 0x000fea0000000200 */
[C---:B------:R-:W-:Y:S06]  /*1e560*/  HMMA.16816.F32 R28, R152.reuse, R164, R28 ;  /* 0x000000a4981c723c */ /* 0x040fec000000181c */
[----:B------:R-:W-:Y:S01]  /*1e570*/  HMMA.16816.F32 R32, R152, R166, R32 ;  /* 0x000000a69820723c */ /* 0x000fe20000001820 */
[----:B------:R-:W5:Y:S05]  /*1e580*/  LDSM.16.M88.4 R152, [R196+0x9000] ;  /* 0x00900000c498783b */ /* 0x000f6a0000000200 */
[C---:B------:R-:W-:Y:S01]  /*1e590*/  HMMA.16816.F32 R4, R168.reuse, R172, R4 ;  /* 0x000000aca804723c */ /* 0x040fe20000001804 */
        /* <DEDUP_REMOVED lines=24> */
[----:B------:R-:W2:Y:S05]  /*1e720*/  LDSM.16.M88.4 R156, [R201+0xb800] ;  /* 0x00b80000c99c783b */ /* 0x000eaa0000000200 */
[C---:B------:R-:W-:Y:S01]  /*1e730*/  HMMA.16816.F32 R4, R160.reuse, R164, R4 ;  /* 0x000000a4a004723c */ /* 0x040fe20000001804 */
[----:B------:R-:W2:Y:S05]  /*1e740*/  LDSM.16.M88.4 R176, [R200+0x4000] ;  /* 0x00400000c8b0783b */ /* 0x000eaa0000000200 */
        /* <DEDUP_REMOVED lines=21> */
[C---:B--2---:R-:W-:Y:S06]  /*1e8a0*/  HMMA.16816.F32 R28, R168.reuse, R156, R28 ;  /* 0x0000009ca81c723c */ /* 0x044fec000000181c */
[----:B------:R-:W-:Y:S01]  /*1e8b0*/  HMMA.16816.F32 R32, R168, R158, R32 ;  /* 0x0000009ea820723c */ /* 0x000fe20000001820 */
[----:B------:R-:W2:Y:S05]  /*1e8c0*/  LDSM.16.M88.4 R156, [R196+0xb800] ;  /* 0x00b80000c49c783b */ /* 0x000eaa0000000200 */
[----:B------:R-:W2:Y:S01]  /*1e8d0*/  LDSM.16.M88.4 R168, [R197+0x4000] ;  /* 0x00400000c5a8783b */ /* 0x000ea20000000200 */
[C---:B------:R-:W-:Y:S06]  /*1e8e0*/  HMMA.16816.F32 R4, R176.reuse, R180, R4 ;  /* 0x000000b4b004723c */ /* 0x040fec0000001804 */
[C---:B------:R-:W-:Y:S06]  /*1e8f0*/  HMMA.16816.F32 R8, R176.reuse, R182, R8 ;  /* 0x000000b6b008723c */ /* 0x040fec0000001808 */
[C---:B-1----:R-:W-:Y:S06]  /*1e900*/  HMMA.16816.F32 R12, R176.reuse, R140, R12 ;  /* 0x0000008cb00c723c */ /* 0x042fec000000180c */
        /* <DEDUP_REMOVED lines=11> */
[C---:B------:R-:W-:Y:S06]  /*1e9c0*/  HMMA.16816.F32 R24, R160.reuse, R154, R24 ;  /* 0x0000009aa018723c */ /* 0x040fec0000001818 */
[C---:B--2---:R-:W-:Y:S06]  /*1e9d0*/  HMMA.16816.F32 R28, R160.reuse, R156, R28 ;  /* 0x0000009ca01c723c */ /* 0x044fec000000181c */
[----:B------:R-:W-:Y:S05]  /*1e9e0*/  HMMA.16816.F32 R32, R160, R158, R32 ;  /* 0x0000009ea020723c */ /* 0x000fea0000001820 */
[----:B------:R-:W-:Y:S01]  /*1e9f0*/  IMAD.MOV.U32 R156, RZ, RZ, R234 ;  /* 0x000000ffff9c7224 */ /* 0x000fe200078e00ea */
[C---:B------:R-:W-:Y:S05]  /*1ea00*/  HMMA.16816.F32 R4, R168.reuse, R172, R4 ;  /* 0x000000aca804723c */ /* 0x040fea0000001804 */
[----:B------:R-:W-:Y:S01]  /*1ea10*/  IMAD.MOV.U32 R157, RZ, RZ, R235 ;  /* 0x000000ffff9d7224 */ /* 0x000fe200078e00eb */
[C---:B------:R-:W-:Y:S06]  /*1ea20*/  HMMA.16816.F32 R8, R168.reuse, R174, R8 ;  /* 0x000000aea808723c */ /* 0x040fec0000001808 */
[C---:B-1----:R-:W-:Y:S06]  /*1ea30*/  HMMA.16816.F32 R12, R168.reuse, R136, R12 ;  /* 0x00000088a80c723c */ /* 0x042fec000000180c */
[C---:B------:R-:W-:Y:S06]  /*1ea40*/  HMMA.16816.F32 R16, R168.reuse, R138, R16 ;  /* 0x0000008aa810723c */ /* 0x040fec0000001810 */
[-C--:B------:R-:W-:Y:S01]  /*1ea50*/  FMUL.FTZ R141, R4, R3.reuse ;  /* 0x00000003048d7220 */ /* 0x080fe20000410000 */
[-C--:B------:R-:W-:Y:S01]  /*1ea60*/  FMUL.FTZ R143, R5, R3.reuse ;  /* 0x00000003058f7220 */ /* 0x080fe20000410000 */
[-C--:B------:R-:W-:Y:S03]  /*1ea70*/  FMUL.FTZ R145, R6, R3.reuse ;  /* 0x0000000306917220 */ /* 0x080fe60000410000 */
[-C--:B------:R-:W-:Y:S01]  /*1ea80*/  FMUL.FTZ R140, R7, R3.reuse ;  /* 0x00000003078c7220 */ /* 0x080fe20000410000 */
[----:B------:R-:W1:Y:S01]  /*1ea90*/  MUFU.TANH R141, R141 ;  /* 0x0000008d008d7308 */ /* 0x000e620000002400 */
[----:B------:R-:W2:Y:S01]  /*1eaa0*/  LDSM.16.M88.4 R4, [R192+0x5000] ;  /* 0x00500000c004783b */ /* 0x000ea20000000200 */
[-C--:B------:R-:W-:Y:S01]  /*1eab0*/  FMUL.FTZ R8, R8, R3.reuse ;  /* 0x0000000308087220 */ /* 0x080fe20000410000 */
[-C--:B------:R-:W-:Y:S01]  /*1eac0*/  FMUL.FTZ R9, R9, R3.reuse ;  /* 0x0000000309097220 */ /* 0x080fe20000410000 */
[-C--:B------:R-:W-:Y:S01]  /*1ead0*/  FMUL.FTZ R10, R10, R3.reuse ;  /* 0x000000030a0a7220 */ /* 0x080fe20000410000 */
[-C--:B------:R-:W-:Y:S01]  /*1eae0*/  FMUL.FTZ R11, R11, R3.reuse ;  /* 0x000000030b0b7220 */ /* 0x080fe20000410000 */
[-C--:B------:R-:W-:Y:S01]  /*1eaf0*/  FMUL.FTZ R12, R12, R3.reuse ;  /* 0x000000030c0c7220 */ /* 0x080fe20000410000 */
[-C--:B------:R-:W-:Y:S03]  /*1eb00*/  FMUL.FTZ R13, R13, R3.reuse ;  /* 0x000000030d0d7220 */ /* 0x080fe60000410000 */
[----:B------:R-:W3:Y:S01]  /*1eb10*/  MUFU.TANH R147, R8 ;  /* 0x0000000800937308 */ /* 0x000ee20000002400 */
[-C--:B------:R-:W-:Y:S01]  /*1eb20*/  FMUL.FTZ R14, R14, R3.reuse ;  /* 0x000000030e0e7220 */ /* 0x080fe20000410000 */
[-C--:B------:R-:W-:Y:S01]  /*1eb30*/  FMUL.FTZ R15, R15, R3.reuse ;  /* 0x000000030f0f7220 */ /* 0x080fe20000410000 */
[-C--:B------:R-:W-:Y:S01]  /*1eb40*/  FMUL.FTZ R161, R17, R3.reuse ;  /* 0x0000000311a17220 */ /* 0x080fe20000410000 */
[-C--:B------:R-:W-:Y:S01]  /*1eb50*/  FMUL.FTZ R17, R19, R3.reuse ;  /* 0x0000000313117220 */ /* 0x080fe20000410000 */
[-C--:B------:R-:W-:Y:S05]  /*1eb60*/  FMUL.FTZ R16, R16, R3.reuse ;  /* 0x0000000310107220 */ /* 0x080fea0000410000 */
[----:B------:R-:W4:Y:S10]  /*1eb70*/  MUFU.TANH R149, R9 ;  /* 0x0000000900957308 */ /* 0x000f340000002400 */
[----:B------:R-:W1:Y:S10]  /*1eb80*/  MUFU.TANH R151, R10 ;  /* 0x0000000a00977308 */ /* 0x000e740000002400 */
[----:B------:R5:W1:Y:S10]  /*1eb90*/  MUFU.TANH R139, R11 ;  /* 0x0000000b008b7308 */ /* 0x000a740000002400 */
[----:B------:R-:W1:Y:S01]  /*1eba0*/  MUFU.TANH R143, R143 ;  /* 0x0000008f008f7308 */ /* 0x000e620000002400 */
[C---:B--2---:R-:W-:Y:S06]  /*1ebb0*/  HMMA.16816.F32 R20, R168.reuse, R4, R20 ;  /* 0x00000004a814723c */ /* 0x044fec0000001814 */
[C---:B------:R-:W-:Y:S03]  /*1ebc0*/  HMMA.16816.F32 R24, R168.reuse, R6, R24 ;  /* 0x00000006a818723c */ /* 0x040fe60000001818 */
[----:B------:R-:W2:Y:S01]  /*1ebd0*/  MUFU.TANH R145, R145 ;  /* 0x0000009100917308 */ /* 0x000ea20000002400 */
[----:B-----5:R-:W5:Y:S01]  /*1ebe0*/  LDSM.16.M88.4 R8, [R192+0x5800] ;  /* 0x00580000c008783b */ /* 0x020f620000000200 */
[-C--:B------:R-:W-:Y:S01]  /*1ebf0*/  FMUL.FTZ R5, R18, R3.reuse ;  /* 0x0000000312057220 */ /* 0x080fe20000410000 */
[----:B------:R-:W-:Y:S07]  /*1ec00*/  DEPBAR.LE SB0, 0x0 ;  /* 0x000080000000791a */ /* 0x000fee0000000000 */
[----:B------:R1:W1:Y:S01]  /*1ec10*/  MUFU.TANH R137, R140 ;  /* 0x0000008c00897308 */ /* 0x0002620000002400 */
[----:B------:R-:W-:Y:S09]  /*1ec20*/  BAR.SYNC.DEFER_BLOCKING 0x0 ;  /* 0x0000000000007b1d */ /* 0x000ff20000010000 */
[----:B------:R1:W1:Y:S01]  /*1ec30*/  MUFU.TANH R153, R12 ;  /* 0x0000000c00997308 */ /* 0x0002620000002400 */
[-C--:B------:R-:W-:Y:S01]  /*1ec40*/  FMUL.FTZ R19, R23, R3.reuse ;  /* 0x0000000317137220 */ /* 0x080fe20000410000 */
[-C--:B------:R-:W-:Y:S01]  /*1ec50*/  FMUL.FTZ R20, R20, R3.reuse ;  /* 0x0000000314147220 */ /* 0x080fe20000410000 */
[-C--:B------:R-:W-:Y:S01]  /*1ec60*/  FMUL.FTZ R21, R21, R3.reuse ;  /* 0x0000000315157220 */ /* 0x080fe20000410000 */
[-C--:B------:R-:W-:Y:S01]  /*1ec70*/  FMUL.FTZ R7, R22, R3.reuse ;  /* 0x0000000316077220 */ /* 0x080fe20000410000 */
[-C--:B------:R-:W-:Y:S01]  /*1ec80*/  FMUL.FTZ R24, R24, R3.reuse ;  /* 0x0000000318187220 */ /* 0x080fe20000410000 */
[-C--:B------:R-:W-:Y:S04]  /*1ec90*/  FMUL.FTZ R25, R25, R3.reuse ;  /* 0x0000000319197220 */ /* 0x080fe80000410000 */
[----:B------:R-:W1:Y:S01]  /*1eca0*/  MUFU.TANH R13, R13 ;  /* 0x0000000d000d7308 */ /* 0x000e620000002400 */
[-C--:B------:R-:W-:Y:S09]  /*1ecb0*/  FMUL.FTZ R23, R26, R3.reuse ;  /* 0x000000031a177220 */ /* 0x080ff20000410000 */
[----:B------:R1:W1:Y:S10]  /*1ecc0*/  MUFU.TANH R155, R14 ;  /* 0x0000000e009b7308 */ /* 0x0002740000002400 */
[----:B------:R-:W1:Y:S01]  /*1ecd0*/  MUFU.TANH R15, R15 ;  /* 0x0000000f000f7308 */ /* 0x000e620000002400 */
[C---:B-----5:R-:W-:Y:S06]  /*1ece0*/  HMMA.16816.F32 R28, R168.reuse, R8, R28 ;  /* 0x00000008a81c723c */ /* 0x060fec000000181c */
[----:B------:R-:W-:Y:S03]  /*1ecf0*/  HMMA.16816.F32 R32, R168, R10, R32 ;  /* 0x0000000aa820723c */ /* 0x000fe60000001820 */
[----:B------:R1:W1:Y:S02]  /*1ed00*/  MUFU.TANH R159, R16 ;  /* 0x00000010009f7308 */ /* 0x0002640000002400 */
[-C--:B------:R-:W-:Y:S08]  /*1ed10*/  FMUL.FTZ R9, R27, R3.reuse ;  /* 0x000000031b097220 */ /* 0x080ff00000410000 */
[----:B------:R-:W1:Y:S10]  /*1ed20*/  MUFU.TANH R161, R161 ;  /* 0x000000a100a17308 */ /* 0x000e740000002400 */
[----:B------:R-:W1:Y:S01]  /*1ed30*/  MUFU.TANH R5, R5 ;  /* 0x0000000500057308 */ /* 0x000e620000002400 */
[-C--:B------:R-:W-:Y:S01]  /*1ed40*/  FMUL.FTZ R171, R29, R3.reuse ;  /* 0x000000031dab7220 */ /* 0x080fe20000410000 */
[-C--:B------:R-:W-:Y:S01]  /*1ed50*/  FMUL.FTZ R28, R28, R3.reuse ;  /* 0x000000031c1c7220 */ /* 0x080fe20000410000 */
[-C--:B------:R-:W-:Y:S01]  /*1ed60*/  FMUL.FTZ R29, R30, R3.reuse ;  /* 0x000000031e1d7220 */ /* 0x080fe20000410000 */
[-C--:B------:R-:W-:Y:S01]  /*1ed70*/  FMUL.FTZ R31, R31, R3.reuse ;  /* 0x000000031f1f7220 */ /* 0x080fe20000410000 */
[-C--:B------:R-:W-:Y:S05]  /*1ed80*/  FMUL.FTZ R32, R32, R3.reuse ;  /* 0x0000000320207220 */ /* 0x080fea0000410000 */
[----:B------:R-:W1:Y:S01]  /*1ed90*/  MUFU.TANH R17, R17 ;  /* 0x0000001100117308 */ /* 0x000e620000002400 */
[-C--:B------:R-:W-:Y:S01]  /*1eda0*/  FMUL.FTZ R33, R33, R3.reuse ;  /* 0x0000000321217220 */ /* 0x080fe20000410000 */
[-C--:B------:R-:W-:Y:S01]  /*1edb0*/  FMUL.FTZ R11, R34, R3.reuse ;  /* 0x00000003220b7220 */ /* 0x080fe20000410000 */
[----:B------:R-:W-:Y:S07]  /*1edc0*/  FMUL.FTZ R3, R35, R3 ;  /* 0x0000000323037220 */ /* 0x000fee0000410000 */
[----:B------:R1:W1:Y:S10]  /*1edd0*/  MUFU.TANH R163, R20 ;  /* 0x0000001400a37308 */ /* 0x0002740000002400 */
[----:B------:R-:W1:Y:S10]  /*1ede0*/  MUFU.TANH R21, R21 ;  /* 0x0000001500157308 */ /* 0x000e740000002400 */
[----:B------:R-:W1:Y:S10]  /*1edf0*/  MUFU.TANH R7, R7 ;  /* 0x0000000700077308 */ /* 0x000e740000002400 */
[----:B------:R-:W1:Y:S10]  /*1ee00*/  MUFU.TANH R19, R19 ;  /* 0x0000001300137308 */ /* 0x000e740000002400 */
[----:B------:R1:W1:Y:S10]  /*1ee10*/  MUFU.TANH R165, R24 ;  /* 0x0000001800a57308 */ /* 0x0002740000002400 */
[----:B------:R-:W1:Y:S10]  /*1ee20*/  MUFU.TANH R25, R25 ;  /* 0x0000001900197308 */ /* 0x000e740000002400 */
[----:B------:R-:W1:Y:S10]  /*1ee30*/  MUFU.TANH R23, R23 ;  /* 0x0000001700177308 */ /* 0x000e740000002400 */
[----:B------:R-:W1:Y:S10]  /*1ee40*/  MUFU.TANH R9, R9 ;  /* 0x0000000900097308 */ /* 0x000e740000002400 */
[----:B------:R1:W1:Y:S10]  /*1ee50*/  MUFU.TANH R173, R28 ;  /* 0x0000001c00ad7308 */ /* 0x0002740000002400 */
[----:B------:R-:W1:Y:S10]  /*1ee60*/  MUFU.TANH R171, R171 ;  /* 0x000000ab00ab7308 */ /* 0x000e740000002400 */
[----:B------:R-:W1:Y:S10]  /*1ee70*/  MUFU.TANH R29, R29 ;  /* 0x0000001d001d7308 */ /* 0x000e740000002400 */
[----:B------:R1:W1:Y:S10]  /*1ee80*/  MUFU.TANH R169, R31 ;  /* 0x0000001f00a97308 */ /* 0x0002740000002400 */
[----:B------:R1:W1:Y:S10]  /*1ee90*/  MUFU.TANH R175, R32 ;  /* 0x0000002000af7308 */ /* 0x0002740000002400 */
[----:B------:R1:W1:Y:S10]  /*1eea0*/  MUFU.TANH R179, R33 ;  /* 0x0000002100b37308 */ /* 0x0002740000002400 */
[----:B------:R-:W1:Y:S10]  /*1eeb0*/  MUFU.TANH R11, R11 ;  /* 0x0000000b000b7308 */ /* 0x000e740000002400 */
[----:B------:R-:W1:Y:S01]  /*1eec0*/  MUFU.TANH R3, R3 ;  /* 0x0000000300037308 */ /* 0x000e620000002400 */
[----:B--234-:R-:W-:Y:S05]  /*1eed0*/  @!P0 BRA `(.L_x_7391) ;  /* 0x0000000c00108947 */ /* 0x01cfea0003800000 */
[----:B------:R-:W-:Y:S01]  /*1eee0*/  ISETP.NE.U32.AND P0, PT, R220, RZ, PT ;  /* 0x000000ffdc00720c */ /* 0x000fe20003f05070 */
[----:B------:R-:W-:Y:S03]  /*1eef0*/  BSSY B0, `(.L_x_7392) ;  /* 0x0000051000007945 */ /* 0x000fe60003800000 */
[----:B------:R-:W-:Y:S11]  /*1ef00*/  ISETP.NE.AND.EX P0, PT, R221, RZ, PT, P0 ;  /* 0x000000ffdd00720c */ /* 0x000ff60003f05300 */
[----:B------:R-:W-:Y:S02]  /*1ef10*/  @!UPT UIADD3 URZ, URZ, URZ, URZ ;  /* 0x0000003f3f3ff290 */ /* 0x000fe4000fffe03f */
[----:B------:R-:W-:Y:S05]  /*1ef20*/  @!P0 BRA `(.L_x_7393) ;  /* 0x00000004001c8947 */ /* 0x000fea0003800000 */
[C---:B------:R-:W-:Y:S02]  /*1ef30*/  R2UR UR4, R132.reuse ;  /* 0x00000000840472ca */ /* 0x040fe400000e0000 */
        /* <DEDUP_REMOVED lines=18> */
[C---:B------:R-:W-:Y:S01]  /*1f060*/  VIADD R12, R4.reuse, 0xffffffc0 ;  /* 0xffffffc0040c7836 */ /* 0x040fe20000000000 */
[----:B------:R-:W-:Y:S02]  /*1f070*/  IABS R8, R4 ;  /* 0x0000000400087213 */ /* 0x000fe40000000000 */
[----:B------:R-:W-:Y:S01]  /*1f080*/  LOP3.LUT R4, R4, R33, RZ, 0x3c, !PT ;  /* 0x0000002104047212 */ /* 0x000fe200078e3cff */
[--C-:B-1----:R-:W-:Y:S02]  /*1f090*/  IMAD.MOV R6, RZ, RZ, -R35.reuse ;  /* 0x000000ffff067224 */ /* 0x102fe400078e0a23 */
[----:B------:R-:W-:Y:S02]  /*1f0a0*/  IMAD.MOV.U32 R34, RZ, RZ, RZ ;  /* 0x000000ffff227224 */ /* 0x000fe400078e00ff */
[----:B------:R-:W-:Y:S01]  /*1f0b0*/  IMAD R167, R6, R31, RZ ;  /* 0x0000001f06a77224 */ /* 0x000fe200078e02ff */
[----:B------:R-:W-:Y:S02]  /*1f0c0*/  IABS R6, R12 ;  /* 0x0000000c00067213 */ /* 0x000fe40000000000 */
[----:B------:R-:W-:Y:S01]  /*1f0d0*/  LOP3.LUT R12, R12, R33, RZ, 0x3c, !PT ;  /* 0x000000210c0c7212 */ /* 0x000fe200078e3cff */
        /* <DEDUP_REMOVED lines=15> */
[----:B------:R-:W-:Y:S02]  /*1f1d0*/  ISETP.GE.AND P1, PT, R4, RZ, PT ;  /* 0x000000ff0400720c */ /* 0x000fe40003f26270 */
[----:B------:R-:W-:Y:S05]  /*1f1e0*/  LOP3.LUT R31, RZ, R33, RZ, 0x33, !PT ;  /* 0x00000021ff1f7212 */ /* 0x000fea00078e33ff */
[----:B------:R-:W-:Y:S01]  /*1f1f0*/  @P5 VIADD R10, R10, 0x1 ;  /* 0x000000010a0a5836 */ /* 0x000fe20000000000 */
[----:B------:R-:W-:Y:S01]  /*1f200*/  ISETP.NE.AND P5, PT, R33, RZ, PT ;  /* 0x000000ff2100720c */ /* 0x000fe20003fa5270 */
        /* <DEDUP_REMOVED lines=25> */
.L_x_7393:
[----:B------:R-:W-:Y:S02]  /*1f3a0*/  R2UR UR4, R132 ;  /* 0x00000000840472ca */ /* 0x000fe400000e0000 */
[----:B------:R-:W-:Y:S11]  /*1f3b0*/  R2UR UR5, R133 ;  /* 0x00000000850572ca */ /* 0x000ff600000e0000 */
[----:B------:R-:W-:Y:S02]  /*1f3c0*/  @!UPT UIADD3 URZ, URZ, URZ, URZ ;  /* 0x0000003f3f3ff290 */ /* 0x000fe4000fffe03f */
[----:B-1----:R-:W2:Y:S02]  /*1f3d0*/  LD.E R32, desc[UR4][R134.64+0x38] ;  /* 0x0000380486207980 */ /* 0x002ea4000c101900 */
[----:B--2---:R-:W-:Y:S05]  /*1f3e0*/  IMAD.U32 R32, R32, -0x40, RZ ;  /* 0xffffffc020207824 */ /* 0x004fea00078e00ff */
[----:B------:R-:W-:Y:S02]  /*1f3f0*/  SHF.R.S32.HI R27, RZ, 0x1f, R32 ;  /* 0x0000001fff1b7819 */ /* 0x000fe40000011420 */
.L_x_7394:
[----:B------:R-:W-:Y:S05]  /*1f400*/  BSYNC B0 ;  /* 0x0000000000007941 */ /* 0x000fea0003800000 */
.L_x_7392:
[----:B------:R-:W-:Y:S02]  /*1f410*/  @P4 R2UR UR4, R132 ;  /* 0x00000000840442ca */ /* 0x000fe400000e0000 */
[C---:B------:R-:W-:Y:S02]  /*1f420*/  @P4 R2UR UR5, R133.reuse ;  /* 0x00000000850542ca */ /* 0x040fe400000e0000 */
[-C--:B------:R-:W-:Y:S02]  /*1f430*/  LEA R166, P0, R32, R212.reuse, 0x1 ;  /* 0x000000d420a67211 */ /* 0x080fe400078008ff */
[----:B------:R-:W-:Y:S02]  /*1f440*/  @P3 R2UR UR10, R132 ;  /* 0x00000000840a32ca */ /* 0x000fe400000e0000 */
[----:B------:R-:W-:Y:S02]  /*1f450*/  LEA.HI.X R167, R32, R213, R27, 0x1, P0 ;  /* 0x000000d520a77211 */ /* 0x000fe400000f0c1b */
[C---:B------:R-:W-:Y:S02]  /*1f460*/  @P3 R2UR UR11, R133.reuse ;  /* 0x00000000850b32ca */ /* 0x040fe400000e0000 */
[C---:B------:R-:W-:Y:S02]  /*1f470*/  @P4 R2UR UR14, R132.reuse ;  /* 0x00000000840e42ca */ /* 0x040fe400000e0000 */
[C---:B------:R-:W-:Y:S01]  /*1f480*/  @P4 R2UR UR15, R133.reuse ;  /* 0x00000000850f42ca */ /* 0x040fe200000e0000 */
[----:B------:R-:W-:Y:S01]  /*1f490*/  @!PT LDS RZ, [RZ] ;  /* 0x00000000fffff984 */ /* 0x000fe20000000800 */
[----:B------:R-:W-:Y:S01]  /*1f4a0*/  @!PT LDS RZ, [RZ] ;  /* 0x00000000fffff984 */ /* 0x000fe20000000800 */
[----:B------:R-:W-:Y:S01]  /*1f4b0*/  @!PT LDS RZ, [RZ] ;  /* 0x00000000fffff984 */ /* 0x000fe20000000800 */
[----:B------:R2:W-:Y:S01]  /*1f4c0*/  @P4 LDGSTS.E.BYPASS.LTC128B.128 [R219+0x6000], desc[UR4][R166.64] ;  /* 0x06000000a6db4fae */ /* 0x0005e2000b901d44 */
[C---:B------:R-:W-:Y:S02]  /*1f4d0*/  @P2 R2UR UR4, R132.reuse ;  /* 0x00000000840422ca */ /* 0x040fe400000e0000 */
[C---:B------:R-:W-:Y:S01]  /*1f4e0*/  @P2 R2UR UR5, R133.reuse ;  /* 0x00000000850522ca */ /* 0x040fe200000e0000 */
[----:B------:R2:W-:Y:S01]  /*1f4f0*/  @!P4 STS.128 [R219+0x6000], RZ ;  /* 0x006000ffdb00c388 */ /* 0x0005e20000000c00 */
[----:B------:R-:W-:Y:S02]  /*1f500*/  @P3 R2UR UR12, R132 ;  /* 0x00000000840c32ca */ /* 0x000fe400000e0000 */
[----:B------:R-:W-:Y:S01]  /*1f510*/  @P3 R2UR UR13, R133 ;  /* 0x00000000850d32ca */ /* 0x000fe200000e0000 */
[----:B------:R-:W-:Y:S01]  /*1f520*/  @!PT LDS RZ, [RZ] ;  /* 0x00000000fffff984 */ /* 0x000fe20000000800 */
[----:B------:R-:W-:Y:S01]  /*1f530*/  @!PT LDS RZ, [RZ] ;  /* 0x00000000fffff984 */ /* 0x000fe20000000800 */
[----:B------:R-:W-:Y:S01]  /*1f540*/  @!PT LDS RZ, [RZ] ;  /* 0x00000000fffff984 */ /* 0x000fe20000000800 */
[----:B------:R2:W-:Y:S01]  /*1f550*/  @P3 LDGSTS.E.BYPASS.LTC128B.128 [R219+0x8000], desc[UR10][R166.64+0x80] ;  /* 0x08000080a6db3fae */ /* 0x0005e2000b901d4a */
[----:B------:R-:W-:Y:S02]  /*1f560*/  IADD3 R31, P0, R32, R209, RZ ;  /* 0x000000d1201f7210 */ /* 0x000fe40007f1e0ff */
[C---:B------:R-:W-:Y:S01]  /*1f570*/  @P2 R2UR UR10, R132.reuse ;  /* 0x00000000840a22ca */ /* 0x040fe200000e0000 */
[----:B------:R2:W-:Y:S01]  /*1f580*/  @!P3 STS.128 [R219+0x8000], RZ ;  /* 0x008000ffdb00b388 */ /* 0x0005e20000000c00 */
[-C--:B------:R-:W-:Y:S01]  /*1f590*/  @P4 LEA R34, P6, R31, R212.reuse, 0x1 ;  /* 0x000000d41f224211 */ /* 0x080fe200078c08ff */
[----:B------:R-:W-:Y:S01]  /*1f5a0*/  IMAD.X R6, R27, 0x1, R210, P0 ;  /* 0x000000011b067824 */ /* 0x000fe200000e06d2 */
[-C--:B------:R-:W-:Y:S01]  /*1f5b0*/  @P3 LEA R32, P1, R31, R212.reuse, 0x1 ;  /* 0x000000d41f203211 */ /* 0x080fe200078208ff */
[----:B------:R-:W-:Y:S01]  /*1f5c0*/  @!PT LDS RZ, [RZ] ;  /* 0x00000000fffff984 */ /* 0x000fe20000000800 */
[----:B------:R-:W-:Y:S01]  /*1f5d0*/  @!PT LDS RZ, [RZ] ;  /* 0x00000000fffff984 */ /* 0x000fe20000000800 */
[----:B------:R-:W-:Y:S01]  /*1f5e0*/  @!PT LDS RZ, [RZ] ;  /* 0x00000000fffff984 */ /* 0x000fe20000000800 */
[----:B------:R2:W-:Y:S01]  /*1f5f0*/  @P2 LDGSTS.E.BYPASS.LTC128B.128 [R219+0xa000], desc[UR4][R166.64+0x100] ;  /* 0x0a000100a6db2fae */ /* 0x0005e2000b901d44 */
[----:B------:R-:W-:Y:S02]  /*1f600*/  @P2 R2UR UR11, R133 ;  /* 0x00000000850b22ca */ /* 0x000fe400000e0000 */
[CCC-:B------:R-:W-:Y:S01]  /*1f610*/  @P4 LEA.HI.X R35, R31.reuse, R213.reuse, R6.reuse, 0x1, P6 ;  /* 0x000000d51f234211 */ /* 0x1c0fe200030f0c06 */
[----:B------:R2:W-:Y:S01]  /*1f620*/  @!P2 STS.128 [R219+0xa000], RZ ;  /* 0x00a000ffdb00a388 */ /* 0x0005e20000000c00 */
[C-C-:B------:R-:W-:Y:S02]  /*1f630*/  @P3 LEA.HI.X R33, R31.reuse, R213, R6.reuse, 0x1, P1 ;  /* 0x000000d51f213211 */ /* 0x140fe400008f0c06 */
[-C--:B------:R-:W-:Y:S01]  /*1f640*/  @P2 LEA R30, P0, R31, R212.reuse, 0x1 ;  /* 0x000000d41f1e2211 */ /* 0x080fe200078008ff */
        /* <DEDUP_REMOVED lines=13> */
[C---:B------:R-:W-:Y:S02]  /*1f720*/  IADD3 R27, P5, R31.reuse, R209, RZ ;  /* 0x000000d11f1b7210 */ /* 0x040fe40007fbe0ff */
[-C--:B------:R-:W-:Y:S01]  /*1f730*/  @P2 LEA.HI.X R31, R31, R213.reuse, R6, 0x1, P0 ;  /* 0x000000d51f1f2211 */ /* 0x080fe200000f0c06 */
[----:B------:R2:W-:Y:S01]  /*1f740*/  @!P3 STS.128 [R219+0x8800], RZ ;  /* 0x008800ffdb00b388 */ /* 0x0005e20000000c00 */
[CC--:B------:R-:W-:Y:S01]  /*1f750*/  @P4 LEA R180, P6, R27.reuse, R212.reuse, 0x1 ;  /* 0x000000d41bb44211 */ /* 0x0c0fe200078c08ff */
[----:B------:R-:W-:Y:S01]  /*1f760*/  IMAD.X R6, R6, 0x1, R210, P5 ;  /* 0x0000000106067824 */ /* 0x000fe200028e06d2 */
[CC--:B------:R-:W-:Y:S01]  /*1f770*/  @P3 LEA R176, P1, R27.reuse, R212.reuse, 0x1 ;  /* 0x000000d41bb03211 */ /* 0x0c0fe200078208ff */
[----:B------:R-:W-:Y:S01]  /*1f780*/  @!PT LDS RZ, [RZ] ;  /* 0x00000000fffff984 */ /* 0x000fe20000000800 */
[----:B------:R-:W-:Y:S01]  /*1f790*/  @!PT LDS RZ, [RZ] ;  /* 0x00000000fffff984 */ /* 0x000fe20000000800 */
[----:B------:R-:W-:Y:S01]  /*1f7a0*/  @!PT LDS RZ, [RZ] ;  /* 0x00000000fffff984 */ /* 0x000fe20000000800 */
[----:B------:R2:W-:Y:S01]  /*1f7b0*/  @P2 LDGSTS.E.BYPASS.LTC128B.128 [R219+0xa800], desc[UR10][R30.64+0x100] ;  /* 0x0a8001001edb2fae */ /* 0x0005e2000b901d4a */
[C---:B------:R-:W-:Y:S02]  /*1f7c0*/  @P2 R2UR UR14, R132.reuse ;  /* 0x00000000840e22ca */ /* 0x040fe400000e0000 */
[CCC-:B------:R-:W-:Y:S01]  /*1f7d0*/  @P4 LEA.HI.X R181, R27.reuse, R213.reuse, R6.reuse, 0x1, P6 ;  /* 0x000000d51bb54211 */ /* 0x1c0fe200030f0c06 */
[----:B------:R2:W-:Y:S01]  /*1f7e0*/  @!P2 STS.128 [R219+0xa800], RZ ;  /* 0x00a800ffdb00a388 */ /* 0x0005e20000000c00 */
[--C-:B------:R-:W-:Y:S02]  /*1f7f0*/  @P3 LEA.HI.X R177, R27, R213, R6.reuse, 0x1, P1 ;  /* 0x000000d51bb13211 */ /* 0x100fe400008f0c06 */
[----:B------:R-:W-:Y:S01]  /*1f800*/  @P2 R2UR UR15, R133 ;  /* 0x00000000850f22ca */ /* 0x000fe200000e0000 */
[----:B------:R-:W-:Y:S01]  /*1f810*/  @!PT LDS RZ, [RZ] ;  /* 0x00000000fffff984 */ /* 0x000fe20000000800 */
[----:B------:R-:W-:Y:S01]  /*1f820*/  @!PT LDS RZ, [RZ] ;  /* 0x00000000fffff984 */ /* 0x000fe20000000800 */
[----:B------:R-:W-:Y:S01]  /*1f830*/  @!PT LDS RZ, [RZ] ;  /* 0x00000000fffff984 */ /* 0x000fe20000000800 */
[----:B------:R2:W-:Y:S01]  /*1f840*/  @P4 LDGSTS.E.BYPASS.LTC128B.128 [R219+0x7000], desc[UR4][R180.64] ;  /* 0x07000000b4db4fae */ /* 0x0005e2000b901d44 */
[-C--:B------:R-:W-:Y:S02]  /*1f850*/  @P2 LEA R26, P0, R27, R212.reuse, 0x1 ;  /* 0x000000d41b1a2211 */ /* 0x080fe400078008ff */
        /* <DEDUP_REMOVED lines=11> */
[C---:B------:R-:W-:Y:S01]  /*1f910*/  @P3 R2UR UR11, R133.reuse ;  /* 0x00000000850b32ca */ /* 0x040fe200000e0000 */
        /* <DEDUP_REMOVED lines=9> */
[-C--:B------:R-:W-:Y:S02]  /*1f9b0*/  @P3 LEA.HI.X R183, R4, R213.reuse, R6, 0x1, P1 ;  /* 0x000000d504b73211 */ /* 0x080fe400008f0c06 */
[----:B------:R-:W-:Y:S01]  /*1f9c0*/  @P2 R2UR UR4, R132 ;  /* 0x00000000840422ca */ /* 0x000fe200000e0000 */
[----:B------:R-:W-:Y:S01]  /*1f9d0*/  @!PT LDS RZ, [RZ] ;  /* 0x00000000fffff984 */ /* 0x000fe20000000800 */
[----:B------:R-:W-:Y:S01]  /*1f9e0*/  @!PT LDS RZ, [RZ] ;  /* 0x00000000fffff984 */ /* 0x000fe20000000800 */
[----:B------:R-:W-:Y:S01]  /*1f9f0*/  @!PT LDS RZ, [RZ] ;  /* 0x00000000fffff984 */ /* 0x000fe20000000800 */
[----:B------:R2:W-:Y:S01]  /*1fa00*/  @P4 LDGSTS.E.BYPASS.LTC128B.128 [R219+0x7800], desc[UR12][R234.64] ;  /* 0x07800000eadb4fae */ /* 0x0005e2000b901d4c */
[----:B------:R-:W-:Y:S02]  /*1fa10*/  @P2 R2UR UR5, R133 ;  /* 0x00000000850522ca */ /* 0x000fe400000e0000 */
[C---:B------:R-:W-:Y:S01]  /*1fa20*/  @P2 LEA R236, P0, R4.reuse, R212, 0x1 ;  /* 0x000000d404ec2211 */ /* 0x040fe200078008ff */
[----:B------:R2:W-:Y:S01]  /*1fa30*/  @!P4 STS.128 [R219+0x7800], RZ ;  /* 0x007800ffdb00c388 */ /* 0x0005e20000000c00 */
[----:B------:R-:W-:Y:S02]  /*1fa40*/  IMAD.MOV.U32 R212, RZ, RZ, R166 ;  /* 0x000000ffffd47224 */ /* 0x000fe400078e00a6 */
        /* <DEDUP_REMOVED lines=12> */
[----:B------:R-:W0:Y:S02]  /*1fb10*/  LDGDEPBAR ;  /* 0x00000000000079af */ /* 0x000e240000000000 */
.L_x_7391:
[----:B------:R-:W-:Y:S05]  /*1fb20*/  BSYNC B1 ;  /* 0x0000000000017941 */ /* 0x000fea0003800000 */
.L_x_7390:
[----:B------:R-:W-:Y:S01]  /*1fb30*/  R2UR UR4, R132 ;  /* 0x00000000840472ca */ /* 0x000fe200000e0000 */
[----:B--2---:R-:W2:Y:S01]  /*1fb40*/  S2R R27, SR_TID.X ;  /* 0x00000000001b7919 */ /* 0x004ea20000002100 */
[----:B------:R-:W-:Y:S11]  /*1fb50*/  R2UR UR5, R133 ;  /* 0x00000000850572ca */ /* 0x000ff600000e0000 */
[----:B------:R-:W-:Y:S02]  /*1fb60*/  @!UPT UIADD3 URZ, URZ, URZ, URZ ;  /* 0x0000003f3f3ff290 */ /* 0x000fe4000fffe03f */
[----:B------:R3:W4:Y:S01]  /*1fb70*/  LD.E R133, desc[UR4][R134.64+0xdc] ;  /* 0x0000dc0486857980 */ /* 0x000722000c101900 */
[----:B--2---:R-:W-:Y:S05]  /*1fb80*/  IMAD.SHL.U32 R27, R27, 0x2, RZ ;  /* 0x000000021b1b7824 */ /* 0x004fea00078e00ff */
[----:B------:R-:W-:Y:S05]  /*1fb90*/  LOP3.LUT R27, R27, 0x6, RZ, 0xc0, !PT ;  /* 0x000000061b1b7812 */ /* 0x000fea00078ec0ff */
[----:B------:R-:W-:Y:S04]  /*1fba0*/  IMAD R4, R222, 0x40, R27 ;  /* 0x00000040de047824 */ /* 0x000fe800078e021b */
[----:B------:R-:W-:Y:S01]  /*1fbb0*/  IMAD.IADD R6, R227, 0x1, -R4 ;  /* 0x00000001e3067824 */ /* 0x000fe200078e0a04 */
[----:B------:R-:W-:Y:S01]  /*1fbc0*/  IADD3 R22, R225, -R4, RZ ;  /* 0x80000004e1167210 */ /* 0x000fe20007ffe0ff */
[C---:B------:R-:W-:Y:S01]  /*1fbd0*/  VIADD R8, R4.reuse, 0x9 ;  /* 0x0000000904087836 */ /* 0x040fe20000000000 */
[C---:B------:R-:W-:Y:S01]  /*1fbe0*/  ISETP.GE.AND P0, PT, R4.reuse, R230, PT ;  /* 0x000000e60400720c */ /* 0x040fe20003f06270 */
[C---:B-1----:R-:W-:Y:S01]  /*1fbf0*/  VIADD R12, R4.reuse, 0x1 ;  /* 0x00000001040c7836 */ /* 0x042fe20000000000 */
[----:B------:R-:W-:Y:S01]  /*1fc00*/  IABS R6, R6 ;  /* 0x0000000600067213 */ /* 0x000fe20000000000 */
[C---:B------:R-:W-:Y:S01]  /*1fc10*/  IMAD.IADD R16, R227.reuse, 0x1, -R8 ;  /* 0x00000001e3107824 */ /* 0x040fe200078e0a08 */
[----:B------:R-:W-:Y:S01]  /*1fc20*/  IABS R22, R22 ;  /* 0x0000001600167213 */ /* 0x000fe20000000000 */
[C---:B------:R-:W-:Y:S01]  /*1fc30*/  IMAD.IADD R20, R227.reuse, 0x1, -R12 ;  /* 0x00000001e3147824 */ /* 0x040fe200078e0a0c */
[----:B------:R-:W-:Y:S01]  /*1fc40*/  I2FP.F32.S32 R6, R6 ;  /* 0x0000000600067245 */ /* 0x000fe20000201400 */
[----:B------:R-:W-:Y:S01]  /*1fc50*/  VIADD R10, R4, 0x8 ;  /* 0x00000008040a7836 */ /* 0x000fe20000000000 */
[----:B------:R-:W-:Y:S02]  /*1fc60*/  IABS R16, R16 ;  /* 0x0000001000107213 */ /* 0x000fe40000000000 */
[----:B------:R-:W-:Y:S01]  /*1fc70*/  I2FP.F32.S32 R22, R22 ;  /* 0x0000001600167245 */ /* 0x000fe20000201400 */
[----:B------:R-:W-:Y:S01]  /*1fc80*/  FFMA.FTZ R141, -R224, R6, R141 ;  /* 0x00000006e08d7223 */ /* 0x000fe2000001018d */
[----:B------:R-:W-:Y:S01]  /*1fc90*/  IADD3 R6, R4, 0x10, RZ ;  /* 0x0000001004067810 */ /* 0x000fe20007ffe0ff */
[C---:B------:R-:W-:Y:S01]  /*1fca0*/  IMAD.IADD R18, R227.reuse, 0x1, -R10 ;  /* 0x00000001e3127824 */ /* 0x040fe200078e0a0a */
[----:B------:R-:W-:Y:S01]  /*1fcb0*/  I2FP.F32.S32 R16, R16 ;  /* 0x0000001000107245 */ /* 0x000fe20000201400 */
[C---:B------:R-:W-:Y:S01]  /*1fcc0*/  FFMA.FTZ R145, -R224.reuse, R22, R145 ;  /* 0x00000016e0917223 */ /* 0x040fe20000010191 */
[----:B------:R-:W-:Y:S02]  /*1fcd0*/  IADD3 R14, R227, -R6, RZ ;  /* 0x80000006e30e7210 */ /* 0x000fe40007ffe0ff */
[----:B------:R-:W-:Y:S01]  /*1fce0*/  IABS R20, R20 ;  /* 0x0000001400147213 */ /* 0x000fe20000000000 */
[----:B------:R-:W-:Y:S01]  /*1fcf0*/  FFMA.FTZ R149, -R224, R16, R149 ;  /* 0x00000010e0957223 */ /* 0x000fe20000010195 */
[----:B------:R-:W-:Y:S01]  /*1fd00*/  IABS R14, R14 ;  /* 0x0000000e000e7213 */ /* 0x000fe20000000000 */
[----:B------:R-:W-:Y:S01]  /*1fd10*/  VIADD R16, R4, 0x18 ;  /* 0x0000001804107836 */ /* 0x000fe20000000000 */
[C---:B------:R-:W-:Y:S02]  /*1fd20*/  ISETP.GE.AND P2, PT, R12.reuse, R230, PT ;  /* 0x000000e60c00720c */ /* 0x040fe40003f46270 */
[----:B------:R-:W-:Y:S02]  /*1fd30*/  I2FP.F32.S32 R14, R14 ;  /* 0x0000000e000e7245 */ /* 0x000fe40000201400 */
[-C--:B------:R-:W-:Y:S02]  /*1fd40*/  ISETP.GE.AND P5, PT, R12, R229.reuse, PT ;  /* 0x000000e50c00720c */ /* 0x080fe40003fa6270 */
[----:B------:R-:W-:Y:S01]  /*1fd50*/  I2FP.F32.S32 R20, R20 ;  /* 0x0000001400147245 */ /* 0x000fe20000201400 */
[----:B------:R-:W-:Y:S01]  /*1fd60*/  FFMA.FTZ R153, -R224, R14, R153 ;  /* 0x0000000ee0997223 */ /* 0x000fe20000010199 */
[----:B------:R-:W-:Y:S01]  /*1fd70*/  VIADD R14, R4, 0x19 ;  /* 0x00000019040e7836 */ /* 0x000fe20000000000 */
[----:B------:R-:W-:Y:S02]  /*1fd80*/  IADD3 R22, R225, -R12, RZ ;  /* 0x8000000ce1167210 */ /* 0x000fe40007ffe0ff */
[----:B------:R-:W-:Y:S01]  /*1fd90*/  ISETP.GE.OR P2, PT, R12, R226, !P2 ;  /* 0x000000e20c00720c */ /* 0x000fe20005746670 */
[----:B------:R-:W-:Y:S01]  /*1fda0*/  FFMA.FTZ R143, -R224, R20, R143 ;  /* 0x00000014e08f7223 */ /* 0x000fe2000001018f */
[----:B------:R-:W-:Y:S01]  /*1fdb0*/  ISETP.GE.OR P5, PT, R12, R228, !P5 ;  /* 0x000000e40c00720c */ /* 0x000fe20006fa6670 */
[C---:B------:R-:W-:Y:S01]  /*1fdc0*/  IMAD.IADD R20, R227.reuse, 0x1, -R16 ;  /* 0x00000001e3147824 */ /* 0x040fe200078e0a10 */
[----:B------:R-:W-:Y:S02]  /*1fdd0*/  IABS R18, R18 ;  /* 0x0000001200127213 */ /* 0x000fe40000000000 */
[CC--:B------:R-:W-:Y:S02]  /*1fde0*/  ISETP.GE.AND P1, PT, R4.reuse, R229.reuse, PT ;  /* 0x000000e50400720c */ /* 0x0c0fe40003f26270 */
[----:B------:R-:W-:Y:S02]  /*1fdf0*/  IADD3 R12, R227, -R14, RZ ;  /* 0x8000000ee30c7210 */ /* 0x000fe40007ffe0ff */
[----:B------:R-:W-:Y:S02]  /*1fe00*/  IABS R22, R22 ;  /* 0x0000001600167213 */ /* 0x000fe40000000000 */
[----:B------:R-:W-:Y:S02]  /*1fe10*/  I2FP.F32.S32 R18, R18 ;  /* 0x0000001200127245 */ /* 0x000fe40000201400 */
[C---:B------:R-:W-:Y:S02]  /*1fe20*/  ISETP.GE.OR P0, PT, R4.reuse, R226, !P0 ;  /* 0x000000e20400720c */ /* 0x040fe40004706670 */
[----:B------:R-:W-:Y:S01]  /*1fe30*/  ISETP.GE.OR P1, PT, R4, R228, !P1 ;  /* 0x000000e40400720c */ /* 0x000fe20004f26670 */
[----:B------:R-:W-:Y:S01]  /*1fe40*/  FFMA.FTZ R147, -R224, R18, R147 ;  /* 0x00000012e0937223 */ /* 0x000fe20000010193 */
[----:B------:R-:W-:Y:S01]  /*1fe50*/  IABS R12, R12 ;  /* 0x0000000c000c7213 */ /* 0x000fe20000000000 */
[----:B------:R-:W-:Y:S01]  /*1fe60*/  VIADD R18, R4, 0x11 ;  /* 0x0000001104127836 */ /* 0x000fe20000000000 */
[----:B------:R-:W-:Y:S02]  /*1fe70*/  I2FP.F32.S32 R22, R22 ;  /* 0x0000001600167245 */ /* 0x000fe40000201400 */
[----:B---3--:R-:W-:Y:S01]  /*1fe80*/  FSEL R135, R141, -INF , !P0 ;  /* 0xff8000008d877808 */ /* 0x008fe20004000000 */
[----:B------:R-:W-:Y:S01]  /*1fe90*/  IMAD.IADD R24, R227, 0x1, -R18 ;  /* 0x00000001e3187824 */ /* 0x000fe200078e0a12 */
[----:B------:R-:W-:Y:S01]  /*1fea0*/  FSEL R27, R145, -INF , !P1 ;  /* 0xff800000911b7808 */ /* 0x000fe20004800000 */
[----:B------:R-:W-:Y:S01]  /*1feb0*/  FFMA.FTZ R137, -R224, R22, R137 ;  /* 0x00000016e0897223 */ /* 0x000fe20000010189 */
[----:B------:R-:W-:Y:S02]  /*1fec0*/  FSEL R35, R143, -INF , !P2 ;  /* 0xff8000008f237808 */ /* 0x000fe40005000000 */
[C---:B------:R-:W-:Y:S02]  /*1fed0*/  ISETP.GE.AND P3, PT, R8.reuse, R230, PT ;  /* 0x000000e60800720c */ /* 0x040fe40003f66270 */
[-C--:B------:R-:W-:Y:S02]  /*1fee0*/  ISETP.GE.AND P0, PT, R8, R229.reuse, PT ;  /* 0x000000e50800720c */ /* 0x080fe40003f06270 */
[----:B------:R-:W-:Y:S02]  /*1fef0*/  IABS R20, R20 ;  /* 0x0000001400147213 */ /* 0x000fe40000000000 */
[----:B------:R-:W-:Y:S02]  /*1ff00*/  I2FP.F32.S32 R12, R12 ;  /* 0x0000000c000c7245 */ /* 0x000fe40000201400 */
[C---:B------:R-:W-:Y:S02]  /*1ff10*/  ISETP.GE.AND P1, PT, R6.reuse, R230, PT ;  /* 0x000000e60600720c */ /* 0x040fe40003f26270 */
[-C--:B------:R-:W-:Y:S01]  /*1ff20*/  ISETP.GE.AND P2, PT, R6, R229.reuse, PT ;  /* 0x000000e50600720c */ /* 0x080fe20003f46270 */
[----:B------:R-:W-:Y:S01]  /*1ff30*/  FFMA.FTZ R161, -R224, R12, R161 ;  /* 0x0000000ce0a17223 */ /* 0x000fe200000101a1 */
[----:B------:R-:W-:Y:S01]  /*1ff40*/  ISETP.GE.OR P3, PT, R8, R226, !P3 ;  /* 0x000000e20800720c */ /* 0x000fe20005f66670 */
[----:B------:R-:W-:Y:S01]  /*1ff50*/  VIADD R12, R4, 0x20 ;  /* 0x00000020040c7836 */ /* 0x000fe20000000000 */
[----:B------:R-:W-:Y:S02]  /*1ff60*/  I2FP.F32.S32 R20, R20 ;  /* 0x0000001400147245 */ /* 0x000fe40000201400 */
[----:B------:R-:W-:Y:S02]  /*1ff70*/  ISETP.GE.OR P0, PT, R8, R228, !P0 ;  /* 0x000000e40800720c */ /* 0x000fe40004706670 */
[C---:B------:R-:W-:Y:S01]  /*1ff80*/  IADD3 R22, R225.reuse, -R8, RZ ;  /* 0x80000008e1167210 */ /* 0x040fe20007ffe0ff */
[----:B------:R-:W-:Y:S01]  /*1ff90*/  IMAD.IADD R8, R225, 0x1, -R6 ;  /* 0x00000001e1087824 */ /* 0x000fe200078e0a06 */
[----:B------:R-:W-:Y:S01]  /*1ffa0*/  ISETP.GE.AND P4, PT, R10, R230, PT ;  /* 0x000000e60a00720c */ /* 0x000fe20003f86270 */
[----:B------:R-:W-:Y:S01]  /*1ffb0*/  FFMA.FTZ R159, -R224, R20, R159 ;  /* 0x00000014e09f7223 */ /* 0x000fe2000001019f */
[C---:B------:R-:W-:Y:S01]  /*1ffc0*/  ISETP.GE.OR P1, PT, R6.reuse, R226, !P1 ;  /* 0x000000e20600720c */ /* 0x040fe20004f26670 */
[----:B------:R-:W-:Y:S01]  /*1ffd0*/  IMAD.IADD R20, R227, 0x1, -R12 ;  /* 0x00000001e3147824 */ /* 0x000fe200078e0a0c */
[----:B------:R-:W-:Y:S02]  /*1ffe0*/  ISETP.GE.OR P2, PT, R6, R228, !P2 ;  /* 0x000000e40600720c */ /* 0x000fe40005746670 */
[CC--:B------:R-:W-:Y:S02]  /*1fff0*/  ISETP.GE.AND P6, PT, R10.reuse, R229.reuse, PT ;  /* 0x000000e50a00720c */ /* 0x0c0fe40003fc6270 */
[C---:B------:R-:W-:Y:S02]  /*20000*/  IADD3 R6, R225.reuse, -R18, RZ ;  /* 0x80000012e1067210 */ /* 0x040fe40007ffe0ff */
[C---:B------:R-:W-:Y:S02]  /*20010*/  ISETP.GE.OR P4, PT, R10.reuse, R226, !P4 ;  /* 0x000000e20a00720c */ /* 0x040fe40006786670 */
[----:B------:R-:W-:Y:S01]  /*20020*/  ISETP.GE.OR P6, PT, R10, R228, !P6 ;  /* 0x000000e40a00720c */ /* 0x000fe200077c6670 */
[----:B------:R-:W-:Y:S01]  /*20030*/  IMAD.IADD R10, R225, 0x1, -R10 ;  /* 0x00000001e10a7824 */ /* 0x000fe200078e0a0a */
[----:B------:R-:W-:Y:S02]  /*20040*/  IABS R6, R6 ;  /* 0x0000000600067213 */ /* 0x000fe40000000000 */
[----:B------:R-:W-:Y:S02]  /*20050*/  FSEL R31, R149, -INF , !P3 ;  /* 0xff800000951f7808 */ /* 0x000fe40005800000 */
[----:B------:R-:W-:Y:S02]  /*20060*/  FSEL R33, R147, -INF , !P4 ;  /* 0xff80000093217808 */ /* 0x000fe40006000000 */
[C---:B------:R-:W-:Y:S02]  /*20070*/  ISETP.GE.AND P4, PT, R18.reuse, R230, PT ;  /* 0x000000e61200720c */ /* 0x040fe40003f86270 */
[-C--:B------:R-:W-:Y:S02]  /*20080*/  ISETP.GE.AND P3, PT, R18, R229.reuse, PT ;  /* 0x000000e51200720c */ /* 0x080fe40003f66270 */
[----:B------:R-:W-:Y:S02]  /*20090*/  I2FP.F32.S32 R6, R6 ;  /* 0x0000000600067245 */ /* 0x000fe40000201400 */
[----:B------:R-:W-:Y:S02]  /*200a0*/  IABS R10, R10 ;  /* 0x0000000a000a7213 */ /* 0x000fe40000000000 */
[----:B------:R-:W-:Y:S01]  /*200b0*/  IABS R20, R20 ;  /* 0x0000001400147213 */ /* 0x000fe20000000000 */
[----:B------:R-:W-:Y:S01]  /*200c0*/  FFMA.FTZ R15, -R224, R6, R15 ;  /* 0x00000006e00f7223 */ /* 0x000fe2000001010f */
[----:B------:R-:W-:Y:S01]  /*200d0*/  ISETP.GE.OR P4, PT, R18, R226, !P4 ;  /* 0x000000e21200720c */ /* 0x000fe20006786670 */
[----:B------:R-:W-:Y:S01]  /*200e0*/  VIADD R6, R4, 0x30 ;  /* 0x0000003004067836 */ /* 0x000fe20000000000 */
[----:B------:R-:W-:Y:S02]  /*200f0*/  ISETP.GE.OR P3, PT, R18, R228, !P3 ;  /* 0x000000e41200720c */ /* 0x000fe40005f66670 */
[----:B------:R-:W-:Y:S02]  /*20100*/  IABS R18, R8 ;  /* 0x0000000800127213 */ /* 0x000fe40000000000 */
[----:B------:R-:W-:Y:S02]  /*20110*/  IABS R24, R24 ;  /* 0x0000001800187213 */ /* 0x000fe40000000000 */
[----:B------:R-:W-:Y:S02]  /*20120*/  I2FP.F32.S32 R10, R10 ;  /* 0x0000000a000a7245 */ /* 0x000fe40000201400 */
[----:B------:R-:W-:Y:S02]  /*20130*/  I2FP.F32.S32 R20, R20 ;  /* 0x0000001400147245 */ /* 0x000fe40000201400 */
[----:B------:R-:W-:Y:S01]  /*20140*/  FSEL R243, R153, -INF , !P1 ;  /* 0xff80000099f37808 */ /* 0x000fe20004800000 */
[----:B------:R-:W-:Y:S01]  /*20150*/  FFMA.FTZ R151, -R224, R10, R151 ;  /* 0x0000000ae0977223 */ /* 0x000fe20000010197 */
[----:B------:R-:W-:Y:S01]  /*20160*/  ISETP.GE.AND P1, PT, R16, R230, PT ;  /* 0x000000e61000720c */ /* 0x000fe20003f26270 */
[----:B------:R-:W-:Y:S01]  /*20170*/  FFMA.FTZ R163, -R224, R20, R163 ;  /* 0x00000014e0a37223 */ /* 0x000fe200000101a3 */
[----:B------:R-:W-:Y:S01]  /*20180*/  I2FP.F32.S32 R24, R24 ;  /* 0x0000001800187245 */ /* 0x000fe20000201400 */
[----:B------:R-:W-:Y:S01]  /*20190*/  VIADD R10, R4, 0x21 ;  /* 0x00000021040a7836 */ /* 0x000fe20000000000 */
[----:B------:R-:W-:Y:S02]  /*201a0*/  I2FP.F32.S32 R18, R18 ;  /* 0x0000001200127245 */ /* 0x000fe40000201400 */
[----:B------:R-:W-:Y:S01]  /*201b0*/  ISETP.GE.OR P1, PT, R16, R226, !P1 ;  /* 0x000000e21000720c */ /* 0x000fe20004f26670 */
[C---:B------:R-:W-:Y:S01]  /*201c0*/  FFMA.FTZ R13, -R224.reuse, R24, R13 ;  /* 0x00000018e00d7223 */ /* 0x040fe2000001010d */
[----:B------:R-:W-:Y:S01]  /*201d0*/  IADD3 R20, R227, -R6, RZ ;  /* 0x80000006e3147210 */ /* 0x000fe20007ffe0ff */
[----:B------:R-:W-:Y:S01]  /*201e0*/  FFMA.FTZ R155, -R224, R18, R155 ;  /* 0x00000012e09b7223 */ /* 0x000fe2000001019b */
[----:B------:R-:W-:Y:S01]  /*201f0*/  VIADD R18, R4, 0x28 ;  /* 0x0000002804127836 */ /* 0x000fe20000000000 */
[----:B------:R-:W-:Y:S01]  /*20200*/  FSEL R137, R137, -INF , !P5 ;  /* 0xff80000089897808 */ /* 0x000fe20006800000 */
[----:B------:R-:W-:Y:S01]  /*20210*/  IMAD.IADD R24, R227, 0x1, -R10 ;  /* 0x00000001e3187824 */ /* 0x000fe200078e0a0a */
[----:B------:R-:W-:Y:S02]  /*20220*/  FSEL R241, R159, -INF , !P1 ;  /* 0xff8000009ff17808 */ /* 0x000fe40004800000 */
[----:B------:R-:W-:Y:S02]  /*20230*/  IABS R20, R20 ;  /* 0x0000001400147213 */ /* 0x000fe40000000000 */
[C---:B------:R-:W-:Y:S02]  /*20240*/  ISETP.GE.AND P1, PT, R14.reuse, R229, PT ;  /* 0x000000e50e00720c */ /* 0x040fe40003f26270 */
[----:B------:R-:W-:Y:S02]  /*20250*/  ISETP.GE.AND P5, PT, R14, R230, PT ;  /* 0x000000e60e00720c */ /* 0x000fe40003fa6270 */
[----:B------:R-:W-:Y:S02]  /*20260*/  FSEL R167, R13, -INF , !P4 ;  /* 0xff8000000da77808 */ /* 0x000fe40006000000 */
[----:B------:R-:W-:Y:S02]  /*20270*/  IADD3 R13, R227, -R18, RZ ;  /* 0x80000012e30d7210 */ /* 0x000fe40007ffe0ff */
[----:B------:R-:W-:Y:S02]  /*20280*/  I2FP.F32.S32 R20, R20 ;  /* 0x0000001400147245 */ /* 0x000fe40000201400 */
[----:B------:R-:W-:Y:S02]  /*20290*/  IABS R22, R22 ;  /* 0x0000001600167213 */ /* 0x000fe40000000000 */
[----:B------:R-:W-:Y:S01]  /*202a0*/  IABS R8, R24 ;  /* 0x0000001800087213 */ /* 0x000fe20000000000 */
[----:B------:R-:W-:Y:S01]  /*202b0*/  FFMA.FTZ R20, -R224, R20, R173 ;  /* 0x00000014e0147223 */ /* 0x000fe200000101ad */
[C---:B------:R-:W-:Y:S02]  /*202c0*/  ISETP.GE.OR P1, PT, R14.reuse, R228, !P1 ;  /* 0x000000e40e00720c */ /* 0x040fe40004f26670 */
[----:B------:R-:W-:Y:S01]  /*202d0*/  ISETP.GE.OR P5, PT, R14, R226, !P5 ;  /* 0x000000e20e00720c */ /* 0x000fe20006fa6670 */
[----:B------:R-:W-:Y:S01]  /*202e0*/  IMAD.IADD R14, R225, 0x1, -R14 ;  /* 0x00000001e10e7824 */ /* 0x000fe200078e0a0e */
[----:B------:R-:W-:Y:S02]  /*202f0*/  I2FP.F32.S32 R22, R22 ;  /* 0x0000001600167245 */ /* 0x000fe40000201400 */
[----:B------:R-:W-:Y:S02]  /*20300*/  IABS R13, R13 ;  /* 0x0000000d000d7213 */ /* 0x000fe40000000000 */
[----:B------:R-:W-:Y:S01]  /*20310*/  I2FP.F32.S32 R8, R8 ;  /* 0x0000000800087245 */ /* 0x000fe20000201400 */
[C---:B------:R-:W-:Y:S01]  /*20320*/  FFMA.FTZ R139, -R224.reuse, R22, R139 ;  /* 0x00000016e08b7223 */ /* 0x040fe2000001018b */
[----:B------:R-:W-:Y:S01]  /*20330*/  FSEL R173, R161, -INF , !P5 ;  /* 0xff800000a1ad7808 */ /* 0x000fe20006800000 */
[----:B------:R-:W-:Y:S01]  /*20340*/  IMAD.IADD R22, R225, 0x1, -R16 ;  /* 0x00000001e1167824 */ /* 0x000fe200078e0a10 */
[----:B------:R-:W-:Y:S01]  /*20350*/  IABS R14, R14 ;  /* 0x0000000e000e7213 */ /* 0x000fe20000000000 */
[----:B------:R-:W-:Y:S01]  /*20360*/  FFMA.FTZ R21, -R224, R8, R21 ;  /* 0x00000008e0157223 */ /* 0x000fe20000010115 */
[C---:B------:R-:W-:Y:S02]  /*20370*/  ISETP.GE.AND P5, PT, R10.reuse, R230, PT ;  /* 0x000000e60a00720c */ /* 0x040fe40003fa6270 */
[----:B------:R-:W-:Y:S02]  /*20380*/  I2FP.F32.S32 R13, R13 ;  /* 0x0000000d000d7245 */ /* 0x000fe40000201400 */
[----:B------:R-:W-:Y:S02]  /*20390*/  I2FP.F32.S32 R14, R14 ;  /* 0x0000000e000e7245 */ /* 0x000fe40000201400 */
[----:B------:R-:W-:Y:S01]  /*203a0*/  ISETP.GE.OR P5, PT, R10, R226, !P5 ;  /* 0x000000e20a00720c */ /* 0x000fe20006fa6670 */
[C---:B------:R-:W-:Y:S01]  /*203b0*/  FFMA.FTZ R165, -R224.reuse, R13, R165 ;  /* 0x0000000de0a57223 */ /* 0x040fe200000101a5 */
[----:B------:R-:W-:Y:S01]  /*203c0*/  FSEL R13, R151, -INF , !P6 ;  /* 0xff800000970d7808 */ /* 0x000fe20007000000 */
[----:B------:R-:W-:Y:S01]  /*203d0*/  FFMA.FTZ R17, -R224, R14, R17 ;  /* 0x0000000ee0117223 */ /* 0x000fe20000010111 */
[----:B------:R-:W-:Y:S01]  /*203e0*/  FSEL R139, R139, -INF , !P0 ;  /* 0xff8000008b8b7808 */ /* 0x000fe20004000000 */
[----:B------:R-:W-:Y:S01]  /*203f0*/  VIADD R14, R4, 0x38 ;  /* 0x00000038040e7836 */ /* 0x000fe20000000000 */
[----:B------:R-:W-:Y:S02]  /*20400*/  FSEL R177, R155, -INF , !P2 ;  /* 0xff8000009bb17808 */ /* 0x000fe40005000000 */
[----:B------:R-:W-:Y:S02]  /*20410*/  FSEL R237, R21, -INF , !P5 ;  /* 0xff80000015ed7808 */ /* 0x000fe40006800000 */
[CC--:B------:R-:W-:Y:S02]  /*20420*/  ISETP.GE.AND P6, PT, R12.reuse, R230.reuse, PT ;  /* 0x000000e60c00720c */ /* 0x0c0fe40003fc6270 */
[-C--:B------:R-:W-:Y:S02]  /*20430*/  ISETP.GE.AND P0, PT, R12, R229.reuse, PT ;  /* 0x000000e50c00720c */ /* 0x080fe40003f06270 */
[C---:B------:R-:W-:Y:S02]  /*20440*/  ISETP.GE.AND P2, PT, R18.reuse, R230, PT ;  /* 0x000000e61200720c */ /* 0x040fe40003f46270 */
[-C--:B------:R-:W-:Y:S02]  /*20450*/  ISETP.GE.AND P5, PT, R18, R229.reuse, PT ;  /* 0x000000e51200720c */ /* 0x080fe40003fa6270 */
[C---:B------:R-:W-:Y:S02]  /*20460*/  ISETP.GE.OR P0, PT, R12.reuse, R228, !P0 ;  /* 0x000000e40c00720c */ /* 0x040fe40004706670 */
[----:B------:R-:W-:Y:S02]  /*20470*/  ISETP.GE.OR P6, PT, R12, R226, !P6 ;  /* 0x000000e20c00720c */ /* 0x000fe400077c6670 */
[C---:B------:R-:W-:Y:S02]  /*20480*/  IADD3 R21, R225.reuse, -R12, RZ ;  /* 0x8000000ce1157210 */ /* 0x040fe40007ffe0ff */
[C---:B------:R-:W-:Y:S02]  /*20490*/  ISETP.GE.OR P5, PT, R18.reuse, R228, !P5 ;  /* 0x000000e41200720c */ /* 0x040fe40006fa6670 */
[----:B------:R-:W-:Y:S02]  /*204a0*/  ISETP.GE.OR P2, PT, R18, R226, !P2 ;  /* 0x000000e21200720c */ /* 0x000fe40005746670 */
[----:B------:R-:W-:Y:S01]  /*204b0*/  IADD3 R12, R225, -R18, RZ ;  /* 0x80000012e10c7210 */ /* 0x000fe20007ffe0ff */
[C---:B------:R-:W-:Y:S01]  /*204c0*/  IMAD.IADD R18, R227.reuse, 0x1, -R14 ;  /* 0x00000001e3127824 */ /* 0x040fe200078e0a0e */
[----:B------:R-:W-:Y:S02]  /*204d0*/  IADD3 R8, R4, 0x29, RZ ;  /* 0x0000002904087810 */ /* 0x000fe40007ffe0ff */
[CC--:B------:R-:W-:Y:S02]  /*204e0*/  ISETP.GE.AND P4, PT, R16.reuse, R229.reuse, PT ;  /* 0x000000e51000720c */ /* 0x0c0fe40003f86270 */
[----:B------:R-:W-:Y:S02]  /*204f0*/  IABS R18, R18 ;  /* 0x0000001200127213 */ /* 0x000fe40000000000 */
[----:B------:R-:W-:Y:S01]  /*20500*/  ISETP.GE.OR P4, PT, R16, R228, !P4 ;  /* 0x000000e41000720c */ /* 0x000fe20006786670 */
[----:B------:R-:W-:Y:S01]  /*20510*/  IMAD.IADD R16, R227, 0x1, -R8 ;  /* 0x00000001e3107824 */ /* 0x000fe200078e0a08 */
[----:B------:R-:W-:Y:S02]  /*20520*/  I2FP.F32.S32 R18, R18 ;  /* 0x0000001200127245 */ /* 0x000fe40000201400 */
[----:B------:R-:W-:Y:S02]  /*20530*/  IABS R22, R22 ;  /* 0x0000001600167213 */ /* 0x000fe40000000000 */
[----:B------:R-:W-:Y:S01]  /*20540*/  IABS R16, R16 ;  /* 0x0000001000107213 */ /* 0x000fe20000000000 */
[C---:B------:R-:W-:Y:S01]  /*20550*/  FFMA.FTZ R155, -R224.reuse, R18, R175 ;  /* 0x00000012e09b7223 */ /* 0x040fe200000101af */
[----:B------:R-:W-:Y:S02]  /*20560*/  I2FP.F32.S32 R22, R22 ;  /* 0x0000001600167245 */ /* 0x000fe40000201400 */
[----:B------:R-:W-:Y:S02]  /*20570*/  I2FP.F32.S32 R16, R16 ;  /* 0x0000001000107245 */ /* 0x000fe40000201400 */
[----:B------:R-:W-:Y:S01]  /*20580*/  FSEL R175, R15, -INF , !P3 ;  /* 0xff8000000faf7808 */ /* 0x000fe20005800000 */
[----:B------:R-:W-:Y:S01]  /*20590*/  FFMA.FTZ R5, -R224, R22, R5 ;  /* 0x00000016e0057223 */ /* 0x000fe20000010105 */
[----:B------:R-:W-:Y:S01]  /*205a0*/  ISETP.GE.AND P3, PT, R8, R230, PT ;  /* 0x000000e60800720c */ /* 0x000fe20003f66270 */
[----:B------:R-:W-:Y:S01]  /*205b0*/  FFMA.FTZ R25, -R224, R16, R25 ;  /* 0x00000010e0197223 */ /* 0x000fe20000010119 */
[----:B------:R-:W-:Y:S01]  /*205c0*/  IABS R12, R12 ;  /* 0x0000000c000c7213 */ /* 0x000fe20000000000 */
[----:B------:R-:W-:Y:S01]  /*205d0*/  VIADD R16, R4, 0x31 ;  /* 0x0000003104107836 */ /* 0x000fe20000000000 */
[----:B------:R-:W-:Y:S01]  /*205e0*/  ISETP.GE.OR P3, PT, R8, R226, !P3 ;  /* 0x000000e20800720c */ /* 0x000fe20005f66670 */
[----:B------:R-:W-:Y:S01]  /*205f0*/  IMAD.IADD R22, R225, 0x1, -R10 ;  /* 0x00000001e1167824 */ /* 0x000fe200078e0a0a */
[----:B------:R-:W-:Y:S01]  /*20600*/  I2FP.F32.S32 R12, R12 ;  /* 0x0000000c000c7245 */ /* 0x000fe20000201400 */
[----:B------:R-:W-:Y:S01]  /*20610*/  VIADD R4, R4, 0x39 ;  /* 0x0000003904047836 */ /* 0x000fe20000000000 */
[----:B------:R-:W-:Y:S02]  /*20620*/  FSEL R143, R5, -INF , !P4 ;  /* 0xff800000058f7808 */ /* 0x000fe40006000000 */
[----:B------:R-:W-:Y:S01]  /*20630*/  FSEL R183, R25, -INF , !P3 ;  /* 0xff80000019b77808 */ /* 0x000fe20005800000 */
[----:B------:R-:W-:Y:S01]  /*20640*/  FFMA.FTZ R23, -R224, R12, R23 ;  /* 0x0000000ce0177223 */ /* 0x000fe20000010117 */
[----:B------:R-:W-:Y:S01]  /*20650*/  FSEL R235, R165, -INF , !P2 ;  /* 0xff800000a5eb7808 */ /* 0x000fe20005000000 */
[----:B------:R-:W-:Y:S01]  /*20660*/  IMAD.IADD R150, R227, 0x1, -R4 ;  /* 0x00000001e3967824 */ /* 0x000fe200078e0a04 */
[-C--:B------:R-:W-:Y:S02]  /*20670*/  ISETP.GE.AND P4, PT, R8, R229.reuse, PT ;  /* 0x000000e50800720c */ /* 0x080fe40003f86270 */
[CC--:B------:R-:W-:Y:S02]  /*20680*/  ISETP.GE.AND P3, PT, R6.reuse, R229.reuse, PT ;  /* 0x000000e50600720c */ /* 0x0c0fe40003f66270 */
[----:B------:R-:W-:Y:S02]  /*20690*/  ISETP.GE.AND P2, PT, R6, R230, PT ;  /* 0x000000e60600720c */ /* 0x000fe40003f46270 */
[----:B------:R-:W-:Y:S02]  /*206a0*/  FMNMX.FTZ R12, R135, R0, !PT ;  /* 0x00000000870c7209 */ /* 0x000fe40007810000 */
[----:B------:R-:W-:Y:S02]  /*206b0*/  ISETP.GE.OR P4, PT, R8, R228, !P4 ;  /* 0x000000e40800720c */ /* 0x000fe40006786670 */
[C---:B------:R-:W-:Y:S01]  /*206c0*/  IADD3 R5, R225.reuse, -R8, RZ ;  /* 0x80000008e1057210 */ /* 0x040fe20007ffe0ff */
[C---:B------:R-:W-:Y:S01]  /*206d0*/  IMAD.IADD R8, R225.reuse, 0x1, -R6 ;  /* 0x00000001e1087824 */ /* 0x040fe200078e0a06 */
[C---:B------:R-:W-:Y:S02]  /*206e0*/  ISETP.GE.OR P3, PT, R6.reuse, R228, !P3 ;  /* 0x000000e40600720c */ /* 0x040fe40005f66670 */
[----:B------:R-:W-:Y:S02]  /*206f0*/  ISETP.GE.OR P2, PT, R6, R226, !P2 ;  /* 0x000000e20600720c */ /* 0x000fe40005746670 */
[----:B------:R-:W-:Y:S02]  /*20700*/  IADD3 R6, R225, -R16, RZ ;  /* 0x80000010e1067210 */ /* 0x000fe40007ffe0ff */
[----:B------:R-:W-:Y:S02]  /*20710*/  FMNMX.FTZ R12, R35, R12, !PT ;  /* 0x0000000c230c7209 */ /* 0x000fe40007810000 */
[----:B------:R-:W-:Y:S02]  /*20720*/  IABS R6, R6 ;  /* 0x0000000600067213 */ /* 0x000fe40000000000 */
[----:B------:R-:W-:Y:S02]  /*20730*/  FMNMX.FTZ R12, R33, R12, !PT ;  /* 0x0000000c210c7209 */ /* 0x000fe40007810000 */
[----:B------:R-:W-:Y:S02]  /*20740*/  FSEL R239, R163, -INF , !P6 ;  /* 0xff800000a3ef7808 */ /* 0x000fe40007000000 */
[----:B------:R-:W-:Y:S02]  /*20750*/  I2FP.F32.S32 R6, R6 ;  /* 0x0000000600067245 */ /* 0x000fe40000201400 */
[----:B------:R-:W-:Y:S02]  /*20760*/  ISETP.GE.AND P6, PT, R10, R229, PT ;  /* 0x000000e50a00720c */ /* 0x000fe40003fc6270 */
[----:B------:R-:W-:Y:S01]  /*20770*/  FMNMX.FTZ R12, R31, R12, !PT ;  /* 0x0000000c1f0c7209 */ /* 0x000fe20007810000 */
[----:B------:R-:W-:Y:S01]  /*20780*/  FFMA.FTZ R151, -R224, R6, R169 ;  /* 0x00000006e0977223 */ /* 0x000fe200000101a9 */
[----:B------:R-:W-:Y:S01]  /*20790*/  ISETP.GE.OR P6, PT, R10, R228, !P6 ;  /* 0x000000e40a00720c */ /* 0x000fe200077c6670 */
[----:B------:R-:W-:Y:S01]  /*207a0*/  IMAD.IADD R10, R227, 0x1, -R16 ;  /* 0x00000001e30a7824 */ /* 0x000fe200078e0a10 */
[----:B------:R-:W-:Y:S02]  /*207b0*/  FMNMX.FTZ R12, R243, R12, !PT ;  /* 0x0000000cf30c7209 */ /* 0x000fe40007810000 */
[----:B------:R-:W-:Y:S02]  /*207c0*/  FMNMX.FTZ R6, R27, R2, !PT ;  /* 0x000000021b067209 */ /* 0x000fe40007810000 */
[----:B------:R-:W-:Y:S02]  /*207d0*/  IABS R8, R8 ;  /* 0x0000000800087213 */ /* 0x000fe40000000000 */
[----:B------:R-:W-:Y:S02]  /*207e0*/  FMNMX.FTZ R12, R167, R12, !PT ;  /* 0x0000000ca70c7209 */ /* 0x000fe40007810000 */
[----:B------:R-:W-:Y:S02]  /*207f0*/  FMNMX.FTZ R6, R137, R6, !PT ;  /* 0x0000000689067209 */ /* 0x000fe40007810000 */
[----:B------:R-:W-:Y:S02]  /*20800*/  IABS R10, R10 ;  /* 0x0000000a000a7213 */ /* 0x000fe40000000000 */
[----:B------:R-:W-:Y:S02]  /*20810*/  I2FP.F32.S32 R8, R8 ;  /* 0x0000000800087245 */ /* 0x000fe40000201400 */
[----:B------:R-:W-:Y:S02]  /*20820*/  FMNMX.FTZ R12, R241, R12, !PT ;  /* 0x0000000cf10c7209 */ /* 0x000fe40007810000 */
[----:B------:R-:W-:Y:S01]  /*20830*/  FMNMX.FTZ R6, R13, R6, !PT ;  /* 0x000000060d067209 */ /* 0x000fe20007810000 */
[----:B------:R-:W-:Y:S01]  /*20840*/  FFMA.FTZ R29, -R224, R8, R29 ;  /* 0x00000008e01d7223 */ /* 0x000fe2000001011d */
[----:B------:R-:W-:Y:S02]  /*20850*/  I2FP.F32.S32 R10, R10 ;  /* 0x0000000a000a7245 */ /* 0x000fe40000201400 */
[----:B------:R-:W-:Y:S02]  /*20860*/  FSEL R141, R17, -INF , !P1 ;  /* 0xff800000118d7808 */ /* 0x000fe40004800000 */
[----:B------:R-:W-:Y:S01]  /*20870*/  ISETP.GE.AND P1, PT, R16, R230, PT ;  /* 0x000000e61000720c */ /* 0x000fe20003f26270 */
[----:B------:R-:W-:Y:S01]  /*20880*/  FFMA.FTZ R10, -R224, R10, R171 ;  /* 0x0000000ae00a7223 */ /* 0x000fe200000101ab */
[----:B------:R-:W-:Y:S02]  /*20890*/  FMNMX.FTZ R8, R173, R12, !PT ;  /* 0x0000000cad087209 */ /* 0x000fe40007810000 */
[----:B------:R-:W-:Y:S02]  /*208a0*/  FMNMX.FTZ R6, R139, R6, !PT ;  /* 0x000000068b067209 */ /* 0x000fe40007810000 */
[----:B------:R-:W-:Y:S02]  /*208b0*/  IABS R21, R21 ;  /* 0x0000001500157213 */ /* 0x000fe40000000000 */
[----:B------:R-:W-:Y:S02]  /*208c0*/  ISETP.GE.OR P1, PT, R16, R226, !P1 ;  /* 0x000000e21000720c */ /* 0x000fe40004f26670 */
[----:B------:R-:W-:Y:S02]  /*208d0*/  FMNMX.FTZ R8, R239, R8, !PT ;  /* 0x00000008ef087209 */ /* 0x000fe40007810000 */
[----:B------:R-:W-:Y:S02]  /*208e0*/  FMNMX.FTZ R6, R177, R6, !PT ;  /* 0x00000006b1067209 */ /* 0x000fe40007810000 */
[----:B------:R-:W-:Y:S02]  /*208f0*/  I2FP.F32.S32 R21, R21 ;  /* 0x0000001500157245 */ /* 0x000fe40000201400 */
[----:B------:R-:W-:Y:S02]  /*20900*/  FSEL R169, R10, -INF , !P1 ;  /* 0xff8000000aa97808 */ /* 0x000fe40004800000 */
[----:B------:R-:W-:Y:S01]  /*20910*/  IABS R22, R22 ;  /* 0x0000001600167213 */ /* 0x000fe20000000000 */
[----:B------:R-:W-:Y:S01]  /*20920*/  FFMA.FTZ R7, -R224, R21, R7 ;  /* 0x00000015e0077223 */ /* 0x000fe20000010107 */
[----:B------:R-:W-:Y:S02]  /*20930*/  FMNMX.FTZ R10, R237, R8, !PT ;  /* 0x00000008ed0a7209 */ /* 0x000fe40007810000 */
[----:B------:R-:W-:Y:S02]  /*20940*/  FSEL R171, R20, -INF , !P2 ;  /* 0xff80000014ab7808 */ /* 0x000fe40005000000 */
[----:B------:R-:W-:Y:S01]  /*20950*/  FMNMX.FTZ R8, R175, R6, !PT ;  /* 0x00000006af087209 */ /* 0x000fe20007810000 */
[----:B------:R-:W-:Y:S01]  /*20960*/  IMAD.IADD R6, R225, 0x1, -R4 ;  /* 0x00000001e1067824 */ /* 0x000fe200078e0a04 */
[----:B------:R-:W-:Y:S02]  /*20970*/  ISETP.GE.AND P2, PT, R16, R229, PT ;  /* 0x000000e51000720c */ /* 0x000fe40003f46270 */
[----:B------:R-:W-:Y:S02]  /*20980*/  I2FP.F32.S32 R22, R22 ;  /* 0x0000001600167245 */ /* 0x000fe40000201400 */
[----:B------:R-:W-:Y:S02]  /*20990*/  IABS R150, R150 ;  /* 0x0000009600967213 */ /* 0x000fe40000000000 */
[----:B------:R-:W-:Y:S01]  /*209a0*/  FMNMX.FTZ R8, R143, R8, !PT ;  /* 0x000000088f087209 */ /* 0x000fe20007810000 */
[----:B------:R-:W-:Y:S01]  /*209b0*/  FFMA.FTZ R19, -R224, R22, R19 ;  /* 0x00000016e0137223 */ /* 0x000fe20000010113 */
[----:B------:R-:W-:Y:S02]  /*209c0*/  ISETP.GE.OR P2, PT, R16, R228, !P2 ;  /* 0x000000e41000720c */ /* 0x000fe40005746670 */
[----:B------:R-:W-:Y:S02]  /*209d0*/  IABS R16, R5 ;  /* 0x0000000500107213 */ /* 0x000fe40000000000 */
[----:B------:R-:W-:Y:S02]  /*209e0*/  I2FP.F32.S32 R150, R150 ;  /* 0x0000009600967245 */ /* 0x000fe40000201400 */
[----:B------:R-:W-:Y:S02]  /*209f0*/  FMNMX.FTZ R10, R235, R10, !PT ;  /* 0x0000000aeb0a7209 */ /* 0x000fe40007810000 */
[----:B------:R-:W-:Y:S01]  /*20a00*/  FMNMX.FTZ R8, R141, R8, !PT ;  /* 0x000000088d087209 */ /* 0x000fe20007810000 */
[----:B------:R-:W-:Y:S01]  /*20a10*/  FFMA.FTZ R150, -R224, R150, R179 ;  /* 0x00000096e0967223 */ /* 0x000fe200000101b3 */
[----:B------:R-:W-:Y:S01]  /*20a20*/  FSEL R181, R7, -INF , !P0 ;  /* 0xff80000007b57808 */ /* 0x000fe20004000000 */
[----:B------:R-:W-:Y:S01]  /*20a30*/  IMAD.IADD R7, R225, 0x1, -R14 ;  /* 0x00000001e1077824 */ /* 0x000fe200078e0a0e */
[----:B------:R-:W-:Y:S02]  /*20a40*/  I2FP.F32.S32 R16, R16 ;  /* 0x0000001000107245 */ /* 0x000fe40000201400 */
[----:B------:R-:W-:Y:S02]  /*20a50*/  ISETP.GE.AND P0, PT, R14, R230, PT ;  /* 0x000000e60e00720c */ /* 0x000fe40003f06270 */
[----:B------:R-:W-:Y:S01]  /*20a60*/  FMNMX.FTZ R10, R183, R10, !PT ;  /* 0x0000000ab70a7209 */ /* 0x000fe20007810000 */
[----:B------:R-:W-:Y:S01]  /*20a70*/  FFMA.FTZ R9, -R224, R16, R9 ;  /* 0x00000010e0097223 */ /* 0x000fe20000010109 */
[----:B------:R-:W-:Y:S02]  /*20a80*/  FSEL R179, R19, -INF , !P6 ;  /* 0xff80000013b37808 */ /* 0x000fe40007000000 */
[----:B------:R-:W-:Y:S01]  /*20a90*/  FMNMX.FTZ R8, R181, R8, !PT ;  /* 0x00000008b5087209 */ /* 0x000fe20007810000 */
[----:B------:R-:W-:Y:S01]  /*20aa0*/  LDSM.16.MT88.4 R16, [R206+0xc000] ;  /* 0x00c00000ce10783b */ /* 0x000fe20000004200 */
[----:B------:R-:W-:Y:S02]  /*20ab0*/  ISETP.GE.OR P0, PT, R14, R226, !P0 ;  /* 0x000000e20e00720c */ /* 0x000fe40004706670 */
[----:B------:R-:W-:Y:S02]  /*20ac0*/  FMNMX.FTZ R10, R171, R10, !PT ;  /* 0x0000000aab0a7209 */ /* 0x000fe40007810000 */
[----:B------:R-:W-:Y:S02]  /*20ad0*/  FSEL R147, R23, -INF , !P5 ;  /* 0xff80000017937808 */ /* 0x000fe40006800000 */
[----:B------:R-:W-:Y:S02]  /*20ae0*/  FMNMX.FTZ R8, R179, R8, !PT ;  /* 0x00000008b3087209 */ /* 0x000fe40007810000 */
[----:B------:R-:W-:Y:S02]  /*20af0*/  IABS R7, R7 ;  /* 0x0000000700077213 */ /* 0x000fe40000000000 */
[----:B------:R-:W-:Y:S02]  /*20b00*/  FSEL R155, R155, -INF , !P0 ;  /* 0xff8000009b9b7808 */ /* 0x000fe40004000000 */
[----:B------:R-:W-:Y:S02]  /*20b10*/  FMNMX.FTZ R10, R169, R10, !PT ;  /* 0x0000000aa90a7209 */ /* 0x000fe40007810000 */
[----:B------:R-:W-:Y:S02]  /*20b20*/  FSEL R145, R9, -INF , !P4 ;  /* 0xff80000009917808 */ /* 0x000fe40006000000 */
[----:B------:R-:W-:Y:S02]  /*20b30*/  FMNMX.FTZ R8, R147, R8, !PT ;  /* 0x0000000893087209 */ /* 0x000fe40007810000 */
[----:B------:R-:W-:Y:S02]  /*20b40*/  IABS R6, R6 ;  /* 0x0000000600067213 */ /* 0x000fe40000000000 */
[----:B------:R-:W-:Y:S02]  /*20b50*/  I2FP.F32.S32 R7, R7 ;  /* 0x0000000700077245 */ /* 0x000fe40000201400 */
[----:B------:R-:W-:Y:S02]  /*20b60*/  ISETP.GE.AND P6, PT, R4, R230, PT ;  /* 0x000000e60400720c */ /* 0x000fe40003fc6270 */
[----:B------:R-:W-:Y:S01]  /*20b70*/  FMNMX.FTZ R15, R155, R10, !PT ;  /* 0x0000000a9b0f7209 */ /* 0x000fe20007810000 */
[----:B------:R-:W-:Y:S01]  /*20b80*/  FFMA.FTZ R11, -R224, R7, R11 ;  /* 0x00000007e00b7223 */ /* 0x000fe2000001010b */
[----:B------:R-:W-:Y:S02]  /*20b90*/  FSEL R153, R29, -INF , !P3 ;  /* 0xff8000001d997808 */ /* 0x000fe40005800000 */
[----:B------:R-:W-:Y:S02]  /*20ba0*/  FMNMX.FTZ R10, R145, R8, !PT ;  /* 0x00000008910a7209 */ /* 0x000fe40007810000 */
[-C--:B------:R-:W-:Y:S02]  /*20bb0*/  ISETP.GE.AND P1, PT, R14, R229.reuse, PT ;  /* 0x000000e50e00720c */ /* 0x080fe40003f26270 */
[----:B------:R-:W-:Y:S02]  /*20bc0*/  I2FP.F32.S32 R6, R6 ;  /* 0x0000000600067245 */ /* 0x000fe40000201400 */
[C---:B------:R-:W-:Y:S02]  /*20bd0*/  ISETP.GE.OR P6, PT, R4.reuse, R226, !P6 ;  /* 0x000000e20400720c */ /* 0x040fe400077c6670 */
[----:B------:R-:W-:Y:S01]  /*20be0*/  ISETP.GE.AND P0, PT, R4, R229, PT ;  /* 0x000000e50400720c */ /* 0x000fe20003f06270 */
[----:B------:R-:W-:Y:S01]  /*20bf0*/  FFMA.FTZ R3, -R224, R6, R3 ;  /* 0x00000006e0037223 */ /* 0x000fe20000010103 */
[----:B------:R-:W-:Y:S02]  /*20c00*/  FSEL R151, R151, -INF , !P2 ;  /* 0xff80000097977808 */ /* 0x000fe40005000000 */
[----:B------:R-:W-:Y:S02]  /*20c10*/  FMNMX.FTZ R10, R153, R10, !PT ;  /* 0x0000000a990a7209 */ /* 0x000fe40007810000 */
[-C--:B------:R-:W-:Y:S02]  /*20c20*/  ISETP.GE.OR P1, PT, R14, R228.reuse, !P1 ;  /* 0x000000e40e00720c */ /* 0x080fe40004f26670 */
[----:B------:R-:W-:Y:S02]  /*20c30*/  FSEL R150, R150, -INF , !P6 ;  /* 0xff80000096967808 */ /* 0x000fe40007000000 */
[----:B------:R-:W-:Y:S02]  /*20c40*/  ISETP.GE.OR P0, PT, R4, R228, !P0 ;  /* 0x000000e40400720c */ /* 0x000fe40004706670 */
[----:B------:R-:W-:Y:S02]  /*20c50*/  FSEL R149, R11, -INF , !P1 ;  /* 0xff8000000b957808 */ /* 0x000fe40004800000 */
[----:B------:R-:W-:Y:S02]  /*20c60*/  FMNMX.FTZ R10, R151, R10, !PT ;  /* 0x0000000a970a7209 */ /* 0x000fe40007810000 */
[----:B------:R-:W-:Y:S02]  /*20c70*/  FMNMX.FTZ R5, R150, R15, !PT ;  /* 0x0000000f96057209 */ /* 0x000fe40007810000 */
[----:B------:R-:W-:Y:S02]  /*20c80*/  FSEL R134, R3, -INF , !P0 ;  /* 0xff80000003867808 */ /* 0x000fe40004000000 */
[----:B------:R-:W-:Y:S01]  /*20c90*/  FMNMX.FTZ R3, R149, R10, !PT ;  /* 0x0000000a95037209 */ /* 0x000fe20007810000 */
[----:B------:R-:W1:Y:S03]  /*20ca0*/  SHFL.BFLY PT, R8, R5, 0x2, 0x1f ;  /* 0x0c401f0005087f89 */ /* 0x000e6600000e0000 */
[----:B------:R-:W-:Y:S05]  /*20cb0*/  FMNMX.FTZ R6, R134, R3, !PT ;  /* 0x0000000386067209 */ /* 0x000fea0007810000 */
[----:B------:R-:W2:Y:S01]  /*20cc0*/  SHFL.BFLY PT, R3, R6, 0x2, 0x1f ;  /* 0x0c401f0006037f89 */ /* 0x000ea200000e0000 */
[----:B-1----:R-:W-:Y:S07]  /*20cd0*/  FMNMX.FTZ R5, R5, R8, !PT ;  /* 0x0000000805057209 */ /* 0x002fee0007810000 */
[----:B------:R-:W1:Y:S01]  /*20ce0*/  SHFL.BFLY PT, R132, R5, 0x1, 0x1f ;  /* 0x0c201f0005847f89 */ /* 0x000e6200000e0000 */
[----:B--2---:R-:W-:Y:S07]  /*20cf0*/  FMNMX.FTZ R4, R6, R3, !PT ;  /* 0x0000000306047209 */ /* 0x004fee0007810000 */
[----:B------:R-:W2:Y:S01]  /*20d00*/  SHFL.BFLY PT, R3, R4, 0x1, 0x1f ;  /* 0x0c201f0004037f89 */ /* 0x000ea200000e0000 */
[----:B-1----:R-:W-:Y:S04]  /*20d10*/  FMNMX.FTZ R132, R5, R132, !PT ;  /* 0x0000008405847209 */ /* 0x002fe80007810000 */
[----:B------:R-:W-:Y:S01]  /*20d20*/  FSETP.NEU.FTZ.AND P1, PT, R132, -INF , PT ;  /* 0xff8000008400780b */ /* 0x000fe20003f3d000 */
[----:B----4-:R-:W-:Y:S01]  /*20d30*/  FMUL.FTZ R152, R133, R132 ;  /* 0x0000008485987220 */ /* 0x010fe20000410000 */
[----:B--2---:R-:W-:Y:S02]  /*20d40*/  FMNMX.FTZ R3, R4, R3, !PT ;  /* 0x0000000304037209 */ /* 0x004fe40007810000 */
[----:B------:R-:W-:Y:S02]  /*20d50*/  FSEL R5, R132, RZ, P1 ;  /* 0x000000ff84057208 */ /* 0x000fe40000800000 */
[----:B------:R-:W-:Y:S01]  /*20d60*/  FSETP.NEU.FTZ.AND P0, PT, R3, -INF , PT ;  /* 0xff8000000300780b */ /* 0x000fe20003f1d000 */
[----:B------:R-:W-:Y:S01]  /*20d70*/  FMUL.FTZ R148, R133, R3 ;  /* 0x0000000385947220 */ /* 0x000fe20000410000 */
[----:B------:R-:W-:Y:S01]  /*20d80*/  FSEL R152, R152, RZ, P1 ;  /* 0x000000ff98987208 */ /* 0x000fe20000800000 */
[----:B------:R-:W-:Y:S01]  /*20d90*/  FADD.FTZ R0, -R5, R0 ;  /* 0x0000000005007221 */ /* 0x000fe20000010100 */
[----:B------:R-:W-:Y:S02]  /*20da0*/  FSEL R5, R3, RZ, P0 ;  /* 0x000000ff03057208 */ /* 0x000fe40000000000 */
[----:B------:R-:W-:Y:S01]  /*20db0*/  FSEL R148, R148, RZ, P0 ;  /* 0x000000ff94947208 */ /* 0x000fe20000000000 */
[----:B------:R-:W-:Y:S01]  /*20dc0*/  FMUL.FTZ R6, R133, R0 ;  /* 0x0000000085067220 */ /* 0x000fe20000410000 */
[-C--:B------:R-:W-:Y:S01]  /*20dd0*/  FFMA.FTZ R163, R135, R133.reuse, -R152 ;  /* 0x0000008587a37223 */ /* 0x080fe20000010898 */
[----:B------:R-:W-:Y:S01]  /*20de0*/  FADD.FTZ R0, -R5, R2 ;  /* 0x0000000205007221 */ /* 0x000fe20000010100 */
[-C--:B------:R-:W-:Y:S01]  /*20df0*/  FFMA.FTZ R159, R31, R133.reuse, -R152 ;  /* 0x000000851f9f7223 */ /* 0x080fe20000010898 */
[-C--:B------:R-:W-:Y:S01]  /*20e00*/  FFMA.FTZ R165, R27, R133.reuse, -R148 ;  /* 0x000000851ba57223 */ /* 0x080fe20000010894 */
[-CC-:B------:R-:W-:Y:S01]  /*20e10*/  FFMA.FTZ R161, R35, R133.reuse, -R152.reuse ;  /* 0x0000008523a17223 */ /* 0x180fe20000010898 */
[-C--:B------:R-:W-:Y:S01]  /*20e20*/  FFMA.FTZ R160, R33, R133.reuse, -R152 ;  /* 0x0000008521a07223 */ /* 0x080fe20000010898 */
[-CC-:B------:R-:W-:Y:S01]  /*20e30*/  FFMA.FTZ R158, R137, R133.reuse, -R148.reuse ;  /* 0x00000085899e7223 */ /* 0x180fe20000010894 */
[-CC-:B------:R-:W-:Y:S01]  /*20e40*/  FFMA.FTZ R135, R13, R133.reuse, -R148.reuse ;  /* 0x000000850d877223 */ /* 0x180fe20000010894 */
[-CC-:B------:R-:W-:Y:S01]  /*20e50*/  FFMA.FTZ R162, R139, R133.reuse, -R148.reuse ;  /* 0x000000858ba27223 */ /* 0x180fe20000010894 */
[----:B------:R-:W-:Y:S01]  /*20e60*/  FMUL.FTZ R8, R133, R0 ;  /* 0x0000000085087220 */ /* 0x000fe20000410000 */
[----:B------:R-:W1:Y:S01]  /*20e70*/  LDSM.16.MT88.4 R24, [R205+0xc000] ;  /* 0x00c00000cd18783b */ /* 0x000e620000004200 */
[----:B------:R-:W-:Y:S01]  /*20e80*/  MUFU.EX2 R163, R163 ;  /* 0x000000a300a37308 */ /* 0x000fe20000000800 */
[-CC-:B------:R-:W-:Y:S01]  /*20e90*/  FFMA.FTZ R170, R141, R133.reuse, -R148.reuse ;  /* 0x000000858daa7223 */ /* 0x180fe20000010894 */
[-CC-:B------:R-:W-:Y:S01]  /*20ea0*/  FFMA.FTZ R178, R147, R133.reuse, -R148.reuse ;  /* 0x0000008593b27223 */ /* 0x180fe20000010894 */
[-CC-:B------:R-:W-:Y:S01]  /*20eb0*/  FFMA.FTZ R232, R153, R133.reuse, -R148.reuse ;  /* 0x0000008599e87223 */ /* 0x180fe20000010894 */
[-CC-:B------:R-:W-:Y:S01]  /*20ec0*/  FFMA.FTZ R234, R149, R133.reuse, -R148.reuse ;  /* 0x0000008595ea7223 */ /* 0x180fe20000010894 */
[-CC-:B------:R-:W-:Y:S01]  /*20ed0*/  FFMA.FTZ R168, R177, R133.reuse, -R148.reuse ;  /* 0x00000085b1a87223 */ /* 0x180fe20000010894 */
[-C--:B------:R-:W-:Y:S01]  /*20ee0*/  FFMA.FTZ R177, R143, R133.reuse, -R148 ;  /* 0x000000858fb17223 */ /* 0x080fe20000010894 */
[----:B------:R-:W2:Y:S03]  /*20ef0*/  LDSM.16.MT88.4 R28, [R204+0xc000] ;  /* 0x00c00000cc1c783b */ /* 0x000ea60000004200 */
[----:B------:R-:W3:Y:S01]  /*20f00*/  MUFU.EX2 R161, R161 ;  /* 0x000000a100a17308 */ /* 0x000ee20000000800 */
[-CC-:B------:R-:W-:Y:S01]  /*20f10*/  FFMA.FTZ R164, R243, R133.reuse, -R152.reuse ;  /* 0x00000085f3a47223 */ /* 0x180fe20000010898 */
[-CC-:B------:R-:W-:Y:S01]  /*20f20*/  FFMA.FTZ R167, R167, R133.reuse, -R152.reuse ;  /* 0x00000085a7a77223 */ /* 0x180fe20000010898 */
[-CC-:B------:R-:W-:Y:S01]  /*20f30*/  FFMA.FTZ R166, R241, R133.reuse, -R152.reuse ;  /* 0x00000085f1a67223 */ /* 0x180fe20000010898 */
[-C--:B------:R-:W-:Y:S01]  /*20f40*/  FFMA.FTZ R173, R173, R133.reuse, -R152 ;  /* 0x00000085adad7223 */ /* 0x080fe20000010898 */
[-CC-:B------:R-:W-:Y:S01]  /*20f50*/  FFMA.FTZ R175, R175, R133.reuse, -R148.reuse ;  /* 0x00000085afaf7223 */ /* 0x180fe20000010894 */
[-CC-:B------:R-:W-:Y:S01]  /*20f60*/  FFMA.FTZ R176, R181, R133.reuse, -R148.reuse ;  /* 0x00000085b5b07223 */ /* 0x180fe20000010894 */
[----:B------:R-:W-:Y:S03]  /*20f70*/  LDSM.16.MT88.4 R140, [R204+0xe800] ;  /* 0x00e80000cc8c783b */ /* 0x000fe60000004200 */
[----:B------:R-:W-:Y:S01]  /*20f80*/  MUFU.EX2 R160, R160 ;  /* 0x000000a000a07308 */ /* 0x000fe20000000800 */
[-C--:B------:R-:W-:Y:S01]  /*20f90*/  FFMA.FTZ R181, R145, R133.reuse, -R148 ;  /* 0x0000008591b57223 */ /* 0x080fe20000010894 */
[-CC-:B------:R-:W-:Y:S01]  /*20fa0*/  FFMA.FTZ R172, R239, R133.reuse, -R152.reuse ;  /* 0x00000085efac7223 */ /* 0x180fe20000010898 */
[-CC-:B------:R-:W-:Y:S01]  /*20fb0*/  FFMA.FTZ R237, R237, R133.reuse, -R152.reuse ;  /* 0x00000085eded7223 */ /* 0x180fe20000010898 */
[-C--:B------:R-:W-:Y:S01]  /*20fc0*/  FFMA.FTZ R174, R235, R133.reuse, -R152 ;  /* 0x00000085ebae7223 */ /* 0x080fe20000010898 */
[-C--:B------:R-:W-:Y:S01]  /*20fd0*/  FFMA.FTZ R235, R151, R133.reuse, -R148 ;  /* 0x0000008597eb7223 */ /* 0x080fe20000010894 */
[----:B------:R-:W-:Y:S01]  /*20fe0*/  FFMA.FTZ R183, R183, R133, -R152 ;  /* 0x00000085b7b77223 */ /* 0x000fe20000010898 */
[----:B------:R-:W-:Y:S03]  /*20ff0*/  LDSM.16.MT88.4 R144, [R203+0xf000] ;  /* 0x00f00000cb90783b */ /* 0x000fe60000004200 */
[----:B------:R-:W4:Y:S01]  /*21000*/  MUFU.EX2 R159, R159 ;  /* 0x0000009f009f7308 */ /* 0x000f220000000800 */
[----:B---3--:R-:W-:Y:S01]  /*21010*/  F2FP.F16.F32.PACK_AB R136, R161, R163 ;  /* 0x000000a3a188723e */ /* 0x008fe200000000ff */
[-CC-:B------:R-:W-:Y:S01]  /*21020*/  FFMA.FTZ R179, R179, R133.reuse, -R148.reuse ;  /* 0x00000085b3b37223 */ /* 0x180fe20000010894 */
[-C--:B------:R-:W-:Y:S01]  /*21030*/  FFMA.FTZ R148, R134, R133.reuse, -R148 ;  /* 0x0000008586947223 */ /* 0x080fe20000010894 */
[-CC-:B------:R-:W-:Y:S01]  /*21040*/  FFMA.FTZ R180, R169, R133.reuse, -R152.reuse ;  /* 0x00000085a9b47223 */ /* 0x180fe20000010898 */
[-CC-:B------:R-:W-:Y:S01]  /*21050*/  FFMA.FTZ R169, R155, R133.reuse, -R152.reuse ;  /* 0x000000859ba97223 */ /* 0x180fe20000010898 */
[-CC-:B------:R-:W-:Y:S01]  /*21060*/  FFMA.FTZ R171, R171, R133.reuse, -R152.reuse ;  /* 0x00000085abab7223 */ /* 0x180fe20000010898 */
[----:B------:R-:W-:Y:S03]  /*21070*/  FFMA.FTZ R152, R150, R133, -R152 ;  /* 0x0000008596987223 */ /* 0x000fe60000010898 */
[----:B------:R-:W-:Y:S01]  /*21080*/  MUFU.EX2 R165, R165 ;  /* 0x000000a500a57308 */ /* 0x000fe20000000800 */
[----:B------:R-:W-:Y:S09]  /*21090*/  ISETP.GT.AND P0, PT, R222, R211, PT ;  /* 0x000000d3de00720c */ /* 0x000ff20003f04270 */
        /* <DEDUP_REMOVED lines=29> */
[----:B------:R-:W-:Y:S01]  /*21270*/  MUFU.EX2 R164, R164 ;  /* 0x000000a400a47308 */ /* 0x000fe20000000800 */
        /* <DEDUP_REMOVED lines=8> */
[----:B------:R-:W5:Y:S01]  /*21300*/  MUFU.EX2 R167, R167 ;  /* 0x000000a700a77308 */ /* 0x000f620000000800 */
        /* <DEDUP_REMOVED lines=11> */
[----:B---3--:R-:W-:Y:S01]  /*213c0*/  LDSM.16.MT88.4 R148, [R206+0xf800] ;  /* 0x00f80000ce94783b */ /* 0x008fe20000004200 */
[C---:B------:R-:W-:Y:S03]  /*213d0*/  FMUL.FTZ R28, R2.reuse, R104 ;  /* 0x00000068021c7220 */ /* 0x040fe60000410000 */
[----:B------:R-:W2:Y:S01]  /*213e0*/  MUFU.EX2 R173, R173 ;  /* 0x000000ad00ad7308 */ /* 0x000ea20000000800 */
[----:B------:R-:W-:Y:S01]  /*213f0*/  FMUL.FTZ R29, R2, R105 ;  /* 0x00000069021d7220 */ /* 0x000fe20000410000 */
[----:B------:R-:W-:Y:S01]  /*21400*/  FMUL.FTZ R35, R0, R103 ;  /* 0x0000006700237220 */ /* 0x000fe20000410000 */
[C---:B------:R-:W-:Y:S01]  /*21410*/  HMMA.16816.F32 R24, R136.reuse, R30, R24 ;  /* 0x0000001e8818723c */ /* 0x040fe20000001818 */
[----:B------:R-:W3:Y:S02]  /*21420*/  LDSM.16.MT88.4 R108, [R205+0xe000] ;  /* 0x00e00000cd6c783b */ /* 0x000ee40000004200 */
[C---:B------:R-:W-:Y:S01]  /*21430*/  FMUL.FTZ R36, R2.reuse, R36 ;  /* 0x0000002402247220 */ /* 0x040fe20000410000 */
[----:B------:R-:W-:Y:S01]  /*21440*/  FMUL.FTZ R37, R2, R37 ;  /* 0x0000002502257220 */ /* 0x000fe20000410000 */
[C---:B------:R-:W-:Y:S01]  /*21450*/  FMUL.FTZ R38, R0.reuse, R38 ;  /* 0x0000002600267220 */ /* 0x040fe20000410000 */
[C---:B------:R-:W-:Y:S01]  /*21460*/  FMUL.FTZ R39, R0.reuse, R39 ;  /* 0x0000002700277220 */ /* 0x040fe20000410000 */
[C---:B------:R-:W-:Y:S01]  /*21470*/  FMUL.FTZ R30, R0.reuse, R106 ;  /* 0x0000006a001e7220 */ /* 0x040fe20000410000 */
[----:B------:R-:W-:Y:S01]  /*21480*/  FMUL.FTZ R31, R0, R107 ;  /* 0x0000006b001f7220 */ /* 0x000fe20000410000 */
[----:B------:R-:W-:Y:S01]  /*21490*/  MUFU.EX2 R168, R168 ;  /* 0x000000a800a87308 */ /* 0x000fe20000000800 */
[----:B------:R-:W5:Y:S01]  /*214a0*/  LDSM.16.MT88.4 R104, [R204+0xe000] ;  /* 0x00e00000cc68783b */ /* 0x000f620000004200 */
[C---:B------:R-:W-:Y:S01]  /*214b0*/  FMUL.FTZ R40, R2.reuse, R40 ;  /* 0x0000002802287220 */ /* 0x040fe20000410000 */
[----:B------:R-:W-:Y:S01]  /*214c0*/  FMUL.FTZ R41, R2, R41 ;  /* 0x0000002902297220 */ /* 0x000fe20000410000 */
[C---:B------:R-:W-:Y:S01]  /*214d0*/  FMUL.FTZ R42, R0.reuse, R42 ;  /* 0x0000002a002a7220 */ /* 0x040fe20000410000 */
[----:B------:R-:W-:Y:S01]  /*214e0*/  FMUL.FTZ R43, R0, R43 ;  /* 0x0000002b002b7220 */ /* 0x000fe20000410000 */
[C---:B----4-:R-:W-:Y:S04]  /*214f0*/  HMMA.16816.F32 R28, R136.reuse, R120, R28 ;  /* 0x00000078881c723c */ /* 0x050fe8000000181c */
[----:B------:R-:W4:Y:S01]  /*21500*/  MUFU.EX2 R175, R175 ;  /* 0x000000af00af7308 */ /* 0x000f220000000800 */
[----:B------:R-:W2:Y:S01]  /*21510*/  LDSM.16.MT88.4 R100, [R203+0xe000] ;  /* 0x00e00000cb64783b */ /* 0x000ea20000004200 */
[C---:B------:R-:W-:Y:S01]  /*21520*/  FMUL.FTZ R44, R2.reuse, R44 ;  /* 0x0000002c022c7220 */ /* 0x040fe20000410000 */
[----:B------:R-:W-:Y:S01]  /*21530*/  FMUL.FTZ R45, R2, R45 ;  /* 0x0000002d022d7220 */ /* 0x000fe20000410000 */
[C---:B------:R-:W-:Y:S06]  /*21540*/  HMMA.16816.F32 R32, R136.reuse, R122, R32 ;  /* 0x0000007a8820723c */ /* 0x040fec0000001820 */
[----:B------:R-:W-:Y:S01]  /*21550*/  MUFU.EX2 R177, R177 ;  /* 0x000000b100b17308 */ /* 0x000fe20000000800 */
[----:B------:R-:W-:Y:S01]  /*21560*/  LDSM.16.MT88.4 R120, [R203+0xc800] ;  /* 0x00c80000cb78783b */ /* 0x000fe20000004200 */
[C---:B-1----:R-:W-:Y:S03]  /*21570*/  HMMA.16816.F32 R36, R136.reuse, R124, R36 ;  /* 0x0000007c8824723c */ /* 0x042fe60000001824 */
[C---:B------:R-:W-:Y:S03]  /*21580*/  FMUL.FTZ R46, R0.reuse, R46 ;  /* 0x0000002e002e7220 */ /* 0x040fe60000410000 */
[C---:B------:R-:W-:Y:S01]  /*21590*/  HMMA.16816.F32 R40, R136.reuse, R126, R40 ;  /* 0x0000007e8828723c */ /* 0x040fe20000001828 */
[----:B------:R-:W-:Y:S01]  /*215a0*/  LDSM.16.MT88.4 R124, [R206+0xe800] ;  /* 0x00e80000ce7c783b */ /* 0x000fe20000004200 */
[----:B------:R-:W1:Y:S03]  /*215b0*/  MUFU.EX2 R170, R170 ;  /* 0x000000aa00aa7308 */ /* 0x000e660000000800 */
[----:B------:R-:W-:Y:S01]  /*215c0*/  FMUL.FTZ R47, R0, R47 ;  /* 0x0000002f002f7220 */ /* 0x000fe20000410000 */
[C---:B------:R-:W-:Y:S01]  /*215d0*/  FMUL.FTZ R48, R2.reuse, R48 ;  /* 0x0000003002307220 */ /* 0x040fe20000410000 */
[----:B------:R-:W-:Y:S01]  /*215e0*/  FMUL.FTZ R49, R2, R49 ;  /* 0x0000003102317220 */ /* 0x000fe20000410000 */
[C---:B------:R-:W-:Y:S01]  /*215f0*/  FMUL.FTZ R50, R0.reuse, R50 ;  /* 0x0000003200327220 */ /* 0x040fe20000410000 */
[----:B------:R-:W-:Y:S03]  /*21600*/  LDSM.16.MT88.4 R152, [R205+0xf800] ;  /* 0x00f80000cd98783b */ /* 0x000fe60000004200 */
[----:B------:R-:W-:Y:S01]  /*21610*/  MUFU.EX2 R172, R172 ;  /* 0x000000ac00ac7308 */ /* 0x000fe20000000800 */
[----:B------:R-:W-:Y:S01]  /*21620*/  FMUL.FTZ R51, R0, R51 ;  /* 0x0000003300337220 */ /* 0x000fe20000410000 */
[C---:B---3--:R-:W-:Y:S03]  /*21630*/  HMMA.16816.F32 R44, R136.reuse, R108, R44 ;  /* 0x0000006c882c723c */ /* 0x048fe6000000182c */
[C---:B------:R-:W-:Y:S01]  /*21640*/  FMUL.FTZ R52, R2.reuse, R52 ;  /* 0x0000003402347220 */ /* 0x040fe20000410000 */
[----:B------:R-:W-:Y:S01]  /*21650*/  FMUL.FTZ R53, R2, R53 ;  /* 0x0000003502357220 */ /* 0x000fe20000410000 */
[C---:B------:R-:W-:Y:S01]  /*21660*/  FMUL.FTZ R54, R0.reuse, R54 ;  /* 0x0000003600367220 */ /* 0x040fe20000410000 */
[C---:B------:R-:W-:Y:S01]  /*21670*/  HMMA.16816.F32 R48, R136.reuse, R110, R48 ;  /* 0x0000006e8830723c */ /* 0x040fe20000001830 */
[----:B------:R-:W3:Y:S01]  /*21680*/  LDSM.16.MT88.4 R108, [R206+0x10000] ;  /* 0x01000000ce6c783b */ /* 0x000ee20000004200 */
[----:B------:R-:W1:Y:S03]  /*21690*/  MUFU.EX2 R237, R237 ;  /* 0x000000ed00ed7308 */ /* 0x000e660000000800 */
        /* <DEDUP_REMOVED lines=12> */
[----:B------:R-:W1:Y:S03]  /*21760*/  MUFU.EX2 R183, R183 ;  /* 0x000000b700b77308 */ /* 0x000e660000000800 */
        /* <DEDUP_REMOVED lines=10> */
[C---:B------:R-:W-:Y:S01]  /*21810*/  HMMA.16816.F32 R64, R136.reuse, R102, R64 ;  /* 0x000000668840723c */ /* 0x040fe20000001840 */
[----:B------:R-:W2:Y:S01]  /*21820*/  LDSM.16.MT88.4 R100, [R203+0x10000] ;  /* 0x01000000cb64783b */ /* 0x000ea20000004200 */
[----:B------:R-:W1:Y:S03]  /*21830*/  MUFU.EX2 R179, R179 ;  /* 0x000000b300b37308 */ /* 0x000e660000000800 */
        /* <DEDUP_REMOVED lines=12> */
[----:B------:R-:W3:Y:S03]  /*21900*/  MUFU.EX2 R181, R181 ;  /* 0x000000b500b57308 */ /* 0x000ee60000000800 */
[----:B------:R-:W-:Y:S01]  /*21910*/  FMUL.FTZ R79, R0, R79 ;  /* 0x0000004f004f7220 */ /* 0x000fe20000410000 */
[C---:B------:R-:W-:Y:S01]  /*21920*/  FMUL.FTZ R80, R2.reuse, R80 ;  /* 0x0000005002507220 */ /* 0x040fe20000410000 */
[----:B------:R-:W-:Y:S01]  /*21930*/  FMUL.FTZ R81, R2, R81 ;  /* 0x0000005102517220 */ /* 0x000fe20000410000 */
[C---:B------:R-:W-:Y:S04]  /*21940*/  FMUL.FTZ R82, R0.reuse, R82 ;  /* 0x0000005200527220 */ /* 0x040fe80000410000 */
[----:B------:R-:W-:Y:S01]  /*21950*/  MUFU.EX2 R171, R171 ;  /* 0x000000ab00ab7308 */ /* 0x000fe20000000800 */
[----:B------:R-:W-:Y:S01]  /*21960*/  FMUL.FTZ R83, R0, R83 ;  /* 0x0000005300537220 */ /* 0x000fe20000410000 */
[C---:B------:R-:W-:Y:S03]  /*21970*/  HMMA.16816.F32 R76, R136.reuse, R112, R76 ;  /* 0x00000070884c723c */ /* 0x040fe6000000184c */
        /* <DEDUP_REMOVED lines=10> */
[----:B------:R-:W3:Y:S01]  /*21a20*/  MUFU.EX2 R169, R169 ;  /* 0x000000a900a97308 */ /* 0x000ee20000000800 */
[----:B------:R-:W-:Y:S01]  /*21a30*/  FMUL.FTZ R91, R0, R91 ;  /* 0x0000005b005b7220 */ /* 0x000fe20000410000 */
[C---:B-----5:R-:W-:Y:S03]  /*21a40*/  HMMA.16816.F32 R84, R136.reuse, R104, R84 ;  /* 0x000000688854723c */ /* 0x060fe60000001854 */
[C---:B------:R-:W-:Y:S01]  /*21a50*/  FMUL.FTZ R92, R2.reuse, R92 ;  /* 0x0000005c025c7220 */ /* 0x040fe20000410000 */
[----:B------:R-:W-:Y:S01]  /*21a60*/  FMUL.FTZ R93, R2, R93 ;  /* 0x0000005d025d7220 */ /* 0x000fe20000410000 */
[C---:B------:R-:W-:Y:S01]  /*21a70*/  FMUL.FTZ R94, R0.reuse, R94 ;  /* 0x0000005e005e7220 */ /* 0x040fe20000410000 */
[C---:B------:R-:W-:Y:S02]  /*21a80*/  HMMA.16816.F32 R88, R136.reuse, R106, R88 ;  /* 0x0000006a8858723c */ /* 0x040fe40000001858 */
[----:B------:R-:W-:Y:S03]  /*21a90*/  MUFU.EX2 R232, R232 ;  /* 0x000000e800e87308 */ /* 0x000fe60000000800 */
[----:B------:R-:W-:Y:S01]  /*21aa0*/  FMUL.FTZ R95, R0, R95 ;  /* 0x0000005f005f7220 */ /* 0x000fe20000410000 */
[C---:B------:R-:W-:Y:S01]  /*21ab0*/  FMUL.FTZ R96, R2.reuse, R96 ;  /* 0x0000006002607220 */ /* 0x040fe20000410000 */
[----:B------:R-:W-:Y:S01]  /*21ac0*/  FMUL.FTZ R97, R2, R97 ;  /* 0x0000006102617220 */ /* 0x000fe20000410000 */
[C---:B------:R-:W-:Y:S04]  /*21ad0*/  FMUL.FTZ R98, R0.reuse, R98 ;  /* 0x0000006200627220 */ /* 0x040fe80000410000 */
[----:B------:R-:W5:Y:S01]  /*21ae0*/  MUFU.EX2 R235, R235 ;  /* 0x000000eb00eb7308 */ /* 0x000f620000000800 */
[----:B------:R-:W-:Y:S01]  /*21af0*/  FMUL.FTZ R99, R0, R99 ;  /* 0x0000006300637220 */ /* 0x000fe20000410000 */
[C---:B--2---:R-:W-:Y:S03]  /*21b00*/  HMMA.16816.F32 R92, R136.reuse, R100, R92 ;  /* 0x00000064885c723c */ /* 0x044fe6000000185c */
[----:B------:R-:W-:Y:S01]  /*21b10*/  F2FP.F16.F32.PACK_AB R104, R167, R164 ;  /* 0x000000a4a768723e */ /* 0x000fe200000000ff */
[----:B------:R-:W-:Y:S01]  /*21b20*/  FFMA.FTZ R163, R2, R233, R163 ;  /* 0x000000e902a37223 */ /* 0x000fe200000100a3 */
[----:B------:R-:W-:Y:S01]  /*21b30*/  F2FP.F16.F32.PACK_AB R106, R173, R166 ;  /* 0x000000a6ad6a723e */ /* 0x000fe200000000ff */
[----:B------:R-:W-:Y:S01]  /*21b40*/  HMMA.16816.F32 R96, R136, R102, R96 ;  /* 0x000000668860723c */ /* 0x000fe20000001860 */
[----:B------:R-:W2:Y:S01]  /*21b50*/  LDSM.16.MT88.4 R100, [R203+0xe800] ;  /* 0x00e80000cb64783b */ /* 0x000ea20000004200 */
[----:B------:R-:W5:Y:S03]  /*21b60*/  MUFU.EX2 R234, R234 ;  /* 0x000000ea00ea7308 */ /* 0x000f660000000800 */
[----:B----4-:R-:W-:Y:S01]  /*21b70*/  F2FP.F16.F32.PACK_AB R105, R175, R168 ;  /* 0x000000a8af69723e */ /* 0x010fe200000000ff */
[----:B------:R-:W-:Y:S01]  /*21b80*/  FFMA.FTZ R165, R0, R231, R165 ;  /* 0x000000e700a57223 */ /* 0x000fe200000100a5 */
[----:B-1----:R-:W-:Y:S01]  /*21b90*/  F2FP.F16.F32.PACK_AB R107, R170, R177 ;  /* 0x000000b1aa6b723e */ /* 0x002fe200000000ff */
[----:B------:R-:W-:Y:S01]  /*21ba0*/  IMAD.MOV.U32 R0, RZ, RZ, R132 ;  /* 0x000000ffff007224 */ /* 0x000fe200078e0084 */
[----:B------:R-:W-:Y:S02]  /*21bb0*/  LDSM.16.MT88.4 R136, [R203+0xd000] ;  /* 0x00d00000cb88783b */ /* 0x000fe40000004200 */
[----:B------:R-:W-:Y:S01]  /*21bc0*/  MOV R2, R3 ;  /* 0x0000000300027202 */ /* 0x000fe20000000f00 */
[----:B------:R-:W-:Y:S01]  /*21bd0*/  FADD.FTZ R163, R161, R163 ;  /* 0x000000a3a1a37221 */ /* 0x000fe20000010000 */
[----:B------:R-:W-:Y:S01]  /*21be0*/  FADD.FTZ R158, R158, R165 ;  /* 0x000000a59e9e7221 */ /* 0x000fe20000010000 */
        /* <DEDUP_REMOVED lines=18> */
[----:B------:R-:W5:Y:S04]  /*21d10*/  LDSM.16.MT88.4 R120, [R203+0x10800] ;  /* 0x01080000cb78783b */ /* 0x000f680000004200 */
        /* <DEDUP_REMOVED lines=11> */
[C---:B------:R-:W-:Y:S06]  /*21dd0*/  HMMA.16816.F32 R52, R104.reuse, R140, R52 ;  /* 0x0000008c6834723c */ /* 0x040fec0000001834 */
[C---:B------:R-:W-:Y:S01]  /*21de0*/  HMMA.16816.F32 R56, R104.reuse, R142, R56 ;  /* 0x0000008e6838723c */ /* 0x040fe20000001838 */
[----:B------:R-:W-:Y:S05]  /*21df0*/  LDSM.16.MT88.4 R140, [R205+0xf000] ;  /* 0x00f00000cd8c783b */ /* 0x000fea0000004200 */
[C---:B--2---:R-:W-:Y:S06]  /*21e00*/  HMMA.16816.F32 R60, R104.reuse, R100, R60 ;  /* 0x00000064683c723c */ /* 0x044fec000000183c */
[C---:B------:R-:W-:Y:S05]  /*21e10*/  HMMA.16816.F32 R64, R104.reuse, R102, R64 ;  /* 0x000000666840723c */ /* 0x040fea0000001840 */
[----:B------:R-:W-:Y:S01]  /*21e20*/  F2FP.F16.F32.PACK_AB R100, R237, R172 ;  /* 0x000000aced64723e */ /* 0x000fe200000000ff */
[C---:B-1----:R-:W-:Y:S05]  /*21e30*/  HMMA.16816.F32 R68, R104.reuse, R108, R68 ;  /* 0x0000006c6844723c */ /* 0x042fea0000001844 */
[----:B------:R-:W-:Y:S01]  /*21e40*/  F2FP.F16.F32.PACK_AB R102, R183, R174 ;  /* 0x000000aeb766723e */ /* 0x000fe200000000ff */
[C---:B------:R-:W-:Y:S01]  /*21e50*/  HMMA.16816.F32 R72, R104.reuse, R110, R72 ;  /* 0x0000006e6848723c */ /* 0x040fe20000001848 */
[----:B------:R-:W1:Y:S04]  /*21e60*/  LDSM.16.MT88.4 R108, [R204+0xd000] ;  /* 0x00d00000cc6c783b */ /* 0x000e680000004200 */
[----:B------:R-:W-:Y:S01]  /*21e70*/  F2FP.F16.F32.PACK_AB R101, R179, R176 ;  /* 0x000000b0b365723e */ /* 0x000fe200000000ff */
[C---:B---3--:R-:W-:Y:S05]  /*21e80*/  HMMA.16816.F32 R76, R104.reuse, R112, R76 ;  /* 0x00000070684c723c */ /* 0x048fea000000184c */
[----:B------:R-:W-:Y:S01]  /*21e90*/  F2FP.F16.F32.PACK_AB R103, R181, R178 ;  /* 0x000000b2b567723e */ /* 0x000fe200000000ff */
[C---:B------:R-:W-:Y:S01]  /*21ea0*/  HMMA.16816.F32 R80, R104.reuse, R114, R80 ;  /* 0x000000726850723c */ /* 0x040fe20000001850 */
[----:B------:R-:W2:Y:S04]  /*21eb0*/  LDSM.16.MT88.4 R112, [R206+0xf000] ;  /* 0x00f00000ce70783b */ /* 0x000ea80000004200 */
[----:B------:R-:W-:Y:S01]  /*21ec0*/  FADD.FTZ R172, R172, R173 ;  /* 0x000000adacac7221 */ /* 0x000fe20000010000 */
[C---:B----4-:R-:W-:Y:S05]  /*21ed0*/  HMMA.16816.F32 R84, R104.reuse, R116, R84 ;  /* 0x000000746854723c */ /* 0x050fea0000001854 */
[----:B------:R-:W-:Y:S01]  /*21ee0*/  FADD.FTZ R176, R176, R177 ;  /* 0x000000b1b0b07221 */ /* 0x000fe20000010000 */
[C---:B------:R-:W-:Y:S01]  /*21ef0*/  HMMA.16816.F32 R88, R104.reuse, R118, R88 ;  /* 0x000000766858723c */ /* 0x040fe20000001858 */
[----:B------:R-:W3:Y:S04]  /*21f00*/  LDSM.16.MT88.4 R116, [R204+0xf000] ;  /* 0x00f00000cc74783b */ /* 0x000ee80000004200 */
[----:B------:R-:W-:Y:S01]  /*21f10*/  FADD.FTZ R237, R237, R172 ;  /* 0x000000aceded7221 */ /* 0x000fe20000010000 */
[C---:B-----5:R-:W-:Y:S05]  /*21f20*/  HMMA.16816.F32 R92, R104.reuse, R120, R92 ;  /* 0x00000078685c723c */ /* 0x060fea000000185c */
        /* <DEDUP_REMOVED lines=12> */
[C---:B-1----:R-:W-:Y:S06]  /*21ff0*/  HMMA.16816.F32 R20, R100.reuse, R108, R20 ;  /* 0x0000006c6414723c */ /* 0x042fec0000001814 */
[C---:B------:R-:W-:Y:S01]  /*22000*/  HMMA.16816.F32 R24, R100.reuse, R110, R24 ;  /* 0x0000006e6418723c */ /* 0x040fe20000001818 */
[----:B------:R-:W1:Y:S05]  /*22010*/  LDSM.16.MT88.4 R108, [R205+0x11000] ;  /* 0x01100000cd6c783b */ /* 0x000e6a0000004200 */
        /* <DEDUP_REMOVED lines=30> */
[C---:B------:R-:W-:Y:S06]  /*22200*/  HMMA.16816.F32 R80, R100.reuse, R110, R80 ;  /* 0x0000006e6450723c */ /* 0x040fec0000001850 */
[C---:B--2---:R-:W-:Y:S06]  /*22210*/  HMMA.16816.F32 R84, R100.reuse, R112, R84 ;  /* 0x000000706454723c */ /* 0x044fec0000001854 */
[C---:B------:R-:W-:Y:S06]  /*22220*/  HMMA.16816.F32 R88, R100.reuse, R114, R88 ;  /* 0x000000726458723c */ /* 0x040fec0000001858 */
[C---:B---3--:R-:W-:Y:S06]  /*22230*/  HMMA.16816.F32 R92, R100.reuse, R116, R92 ;  /* 0x00000074645c723c */ /* 0x048fec000000185c */
        /* <DEDUP_REMOVED lines=34> */
.L_x_7386:
[----:B------:R-:W1:Y:S01]  /*22460*/  S2R R11, SR_TID.X ;  /* 0x00000000000b7919 */ /* 0x000e620000002100 */
[----:B------:R-:W2:Y:S08]  /*22470*/  LDC.64 R8, c[0x0][0x208] ;  /* 0x00008200ff087b82 */ /* 0x000eb00000000a00 */
[----:B------:R-:W3:Y:S01]  /*22480*/  LDC.64 R6, c[0x0][0x198] ;  /* 0x00006600ff067b82 */ /* 0x000ee20000000a00 */
[----:B--2---:R-:W-:-:S02]  /*22490*/  R2UR UR4, R8 ;  /* 0x00000000080472ca */ /* 0x004fc400000e0000 */
[----:B------:R-:W-:Y:S02]  /*224a0*/  R2UR UR5, R9 ;  /* 0x00000000090572ca */ /* 0x000fe400000e0000 */
[----:B-1----:R-:W-:-:S04]  /*224b0*/  SHF.R.S32.HI R2, RZ, 0x1f, R11 ;  /* 0x0000001fff027819 */ /* 0x002fc8000001140b */
[----:B------:R-:W-:-:S04]  /*224c0*/  LEA.HI R0, R2, R11, RZ, 0x5 ;  /* 0x0000000b02007211 */ /* 0x000fc800078f28ff */
[----:B------:R-:W-:-:S03]  /*224d0*/  LOP3.LUT R0, R0, 0xffffffe0, RZ, 0xc0, !PT ;  /* 0xffffffe000007812 */ /* 0x000fc600078ec0ff */
[----:B---3--:R1:W5:Y:S01]  /*224e0*/  LD.E R4, desc[UR4][R6.64+0xd8] ;  /* 0x0000d80406047980 */ /* 0x008362000c101900 */
[----:B------:R-:W-:Y:S01]  /*224f0*/  LEA.HI R2, R2, R11, RZ, 0x4 ;  /* 0x0000000b02027211 */ /* 0x000fe200078f20ff */
[----:B------:R-:W-:Y:S01]  /*22500*/  UMOV UR4, 0xffffffff ;  /* 0xffffffff00047882 */ /* 0x000fe20000000000 */
[----:B------:R-:W-:-:S05]  /*22510*/  IMAD.IADD R5, R11, 0x1, -R0 ;  /* 0x000000010b057824 */ /* 0x000fca00078e0a00 */
[----:B------:R-:W-:-:S04]  /*22520*/  SHF.R.S32.HI R0, RZ, 0x1f, R5 ;  /* 0x0000001fff007819 */ /* 0x000fc80000011405 */
[----:B------:R-:W-:Y:S02]  /*22530*/  LEA.HI R5, R0, R5, RZ, 0x2 ;  /* 0x0000000500057211 */ /* 0x000fe400078f10ff */
[----:B------:R-:W-:Y:S02]  /*22540*/  SHF.R.S32.HI R0, RZ, 0x4, R2 ;  /* 0x00000004ff007819 */ /* 0x000fe40000011402 */
[----:B------:R-:W-:Y:S01]  /*22550*/  SHF.R.S32.HI R2, RZ, 0x2, R5 ;  /* 0x00000002ff027819 */ /* 0x000fe20000011405 */
[----:B------:R-:W-:Y:S06]  /*22560*/  BRA.DIV UR4, `(.L_x_7396) ;  /* 0x0000001a04ec7947 */ /* 0x000fec000b800000 */
[----:B------:R-:W2:Y:S04]  /*22570*/  SHFL.BFLY PT, R10, R233, 0x2, 0x1f ;  /* 0x0c401f00e90a7f89 */ /* 0x000ea800000e0000 */
[----:B------:R-:W3:Y:S01]  /*22580*/  SHFL.BFLY PT, R15, R231, 0x2, 0x1f ;  /* 0x0c401f00e70f7f89 */ /* 0x000ee200000e0000 */
[----:B--2---:R-:W-:Y:S01]  /*22590*/  FADD.FTZ R13, R10, R233 ;  /* 0x000000e90a0d7221 */ /* 0x004fe20000010000 */
[----:B---3--:R-:W-:-:S04]  /*225a0*/  FADD.FTZ R14, R15, R231 ;  /* 0x000000e70f0e7221 */ /* 0x008fc80000010000 */
[----:B------:R-:W2:Y:S04]  /*225b0*/  SHFL.BFLY PT, R10, R13, 0x1, 0x1f ;  /* 0x0c201f000d0a7f89 */ /* 0x000ea800000e0000 */
[----:B------:R3:W4:Y:S01]  /*225c0*/  SHFL.BFLY PT, R15, R14, 0x1, 0x1f ;  /* 0x0c201f000e0f7f89 */ /* 0x00072200000e0000 */
[----:B--2---:R-:W-:-:S07]  /*225d0*/  FADD.FTZ R10, R13, R10 ;  /* 0x0000000a0d0a7221 */ /* 0x004fce0000010000 */
.L_x_7417:
[----:B------:R-:W3:Y:S01]  /*225e0*/  S2R R13, SR_TID.X ;  /* 0x00000000000d7919 */ /* 0x000ee20000002100 */
[----:B----4-:R-:W-:Y:S01]  /*225f0*/  FADD.FTZ R5, R14, R15 ;  /* 0x0000000f0e057221 */ /* 0x010fe20000010000 */
[----:B------:R-:W-:Y:S01]  /*22600*/  FSETP.NE.FTZ.AND P4, PT, R10, RZ, PT ;  /* 0x000000ff0a00720b */ /* 0x000fe20003f95000 */
[----:B------:R-:W2:Y:S01]  /*22610*/  S2UR UR4, SR_CgaCtaId ;  /* 0x00000000000479c3 */ /* 0x000ea20000008800 */
[----:B------:R-:W-:-:S07]  /*22620*/  MOV R12, 0x3f800000 ;  /* 0x3f800000000c7802 */ /* 0x000fce0000000f00 */
[----:B------:R-:W-:Y:S01]  /*22630*/  BAR.SYNC.DEFER_BLOCKING 0x0 ;  /* 0x0000000000007b1d */ /* 0x000fe20000010000 */
[----:B------:R-:W-:Y:S02]  /*22640*/  FSETP.NE.FTZ.AND P3, PT, R5, RZ, PT ;  /* 0x000000ff0500720b */ /* 0x000fe40003f75000 */
[----:B------:R-:W-:Y:S02]  /*22650*/  MOV R11, 0x3f800000 ;  /* 0x3f800000000b7802 */ /* 0x000fe40000000f00 */
[C---:B------:R-:W-:Y:S01]  /*22660*/  R2UR UR12, R8.reuse ;  /* 0x00000000080c72ca */ /* 0x040fe200000e0000 */
[----:B------:R-:W-:Y:S01]  /*22670*/  UMOV UR5, 0x400 ;  /* 0x0000040000057882 */ /* 0x000fe20000000000 */
[C---:B------:R-:W-:Y:S02]  /*22680*/  R2UR UR13, R9.reuse ;  /* 0x00000000090d72ca */ /* 0x040fe400000e0000 */
[----:B------:R-:W-:Y:S01]  /*22690*/  R2UR UR10, R8 ;  /* 0x00000000080a72ca */ /* 0x000fe200000e0000 */
[----:B------:R-:W4:Y:S01]  /*226a0*/  @P4 MUFU.RCP R12, R10 ;  /* 0x0000000a000c4308 */ /* 0x000f220000001000 */
[----:B------:R-:W-:-:S07]  /*226b0*/  R2UR UR11, R9 ;  /* 0x00000000090b72ca */ /* 0x000fce00000e0000 */
[----:B------:R-:W1:Y:S01]  /*226c0*/  @P3 MUFU.RCP R11, R5 ;  /* 0x00000005000b3308 */ /* 0x000e620000001000 */
[----:B--2---:R-:W-:Y:S01]  /*226d0*/  ULEA UR4, UR4, UR5, 0x18 ;  /* 0x0000000504047291 */ /* 0x004fe2000f8ec03f */
[----:B---3--:R-:W-:Y:S01]  /*226e0*/  SHF.R.S32.HI R14, RZ, 0x1f, R13 ;  /* 0x0000001fff0e7819 */ /* 0x008fe2000001140d */
[C---:B----4-:R-:W-:Y:S01]  /*226f0*/  FMUL.FTZ R128, R12.reuse, R128 ;  /* 0x000000800c807220 */ /* 0x050fe20000410000 */
[C---:B------:R-:W-:Y:S01]  /*22700*/  FMUL.FTZ R129, R12.reuse, R129 ;  /* 0x000000810c817220 */ /* 0x040fe20000410000 */
[----:B------:R-:W-:Y:S01]  /*22710*/  FMUL.FTZ R124, R12, R124 ;  /* 0x0000007c0c7c7220 */ /* 0x000fe20000410000 */
[----:B------:R-:W-:Y:S01]  /*22720*/  LEA.HI R15, R14, R13, RZ, 0x2 ;  /* 0x0000000d0e0f7211 */ /* 0x000fe200078f10ff */
[C---:B------:R-:W-:Y:S01]  /*22730*/  FMUL.FTZ R125, R12.reuse, R125 ;  /* 0x0000007d0c7d7220 */ /* 0x040fe20000410000 */
[C---:B------:R-:W-:Y:S01]  /*22740*/  FMUL.FTZ R120, R12.reuse, R120 ;  /* 0x000000780c787220 */ /* 0x040fe20000410000 */
[C---:B------:R-:W-:Y:S01]  /*22750*/  FMUL.FTZ R121, R12.reuse, R121 ;  /* 0x000000790c797220 */ /* 0x040fe20000410000 */
[--C-:B------:R-:W-:Y:S01]  /*22760*/  SHF.R.S32.HI R17, RZ, 0x2, R15.reuse ;  /* 0x00000002ff117819 */ /* 0x100fe2000001140f */
[C---:B------:R-:W-:Y:S01]  /*22770*/  FMUL.FTZ R116, R12.reuse, R116 ;  /* 0x000000740c747220 */ /* 0x040fe20000410000 */
[----:B------:R-:W-:Y:S01]  /*22780*/  SHF.R.S32.HI R16, RZ, 0x1f, R15 ;  /* 0x0000001fff107819 */ /* 0x000fe2000001140f */
[C---:B------:R-:W-:Y:S01]  /*22790*/  FMUL.FTZ R117, R12.reuse, R117 ;  /* 0x000000750c757220 */ /* 0x040fe20000410000 */
[----:B------:R-:W-:Y:S01]  /*227a0*/  LOP3.LUT R18, R15, 0x1ffffffc, RZ, 0xc0, !PT ;  /* 0x1ffffffc0f127812 */ /* 0x000fe200078ec0ff */
[----:B------:R-:W-:Y:S01]  /*227b0*/  FMUL.FTZ R112, R12, R112 ;  /* 0x000000700c707220 */ /* 0x000fe20000410000 */
[----:B------:R-:W-:Y:S01]  /*227c0*/  LEA.HI R16, R16, R17, RZ, 0x3 ;  /* 0x0000001110107211 */ /* 0x000fe200078f18ff */
[----:B------:R-:W-:Y:S01]  /*227d0*/  FMUL.FTZ R113, R12, R113 ;  /* 0x000000710c717220 */ /* 0x000fe20000410000 */
[----:B------:R-:W-:Y:S01]  /*227e0*/  IADD3 R18, -R18, R13, RZ ;  /* 0x0000000d12127210 */ /* 0x000fe20007ffe1ff */
[----:B------:R-:W-:Y:S01]  /*227f0*/  FMUL.FTZ R108, R12, R108 ;  /* 0x0000006c0c6c7220 */ /* 0x000fe20000410000 */
[----:B------:R-:W-:Y:S01]  /*22800*/  LOP3.LUT R16, R16, 0xfffffff8, RZ, 0xc0, !PT ;  /* 0xfffffff810107812 */ /* 0x000fe200078ec0ff */
[C---:B------:R-:W-:Y:S01]  /*22810*/  FMUL.FTZ R109, R12.reuse, R109 ;  /* 0x0000006d0c6d7220 */ /* 0x040fe20000410000 */
[C---:B------:R-:W-:Y:S01]  /*22820*/  FMUL.FTZ R104, R12.reuse, R104 ;  /* 0x000000680c687220 */ /* 0x040fe20000410000 */
[C---:B------:R-:W-:Y:S01]  /*22830*/  FMUL.FTZ R105, R12.reuse, R105 ;  /* 0x000000690c697220 */ /* 0x040fe20000410000 */
[----:B------:R-:W-:Y:S01]  /*22840*/  IADD3 R17, R17, -R16, RZ ;  /* 0x8000001011117210 */ /* 0x000fe20007ffe0ff */
[----:B------:R-:W-:Y:S01]  /*22850*/  FMUL.FTZ R100, R12, R100 ;  /* 0x000000640c647220 */ /* 0x000fe20000410000 */
[----:B------:R-:W-:Y:S01]  /*22860*/  LEA.HI R16, R14, R13, RZ, 0x5 ;  /* 0x0000000d0e107211 */ /* 0x000fe200078f28ff */
[C---:B------:R-:W-:Y:S01]  /*22870*/  FMUL.FTZ R101, R12.reuse, R101 ;  /* 0x000000650c657220 */ /* 0x040fe20000410000 */
[----:B------:R-:W-:Y:S01]  /*22880*/  SHF.L.U32 R19, R17, 0x6, RZ ;  /* 0x0000000611137819 */ /* 0x000fe200000006ff */
[C---:B------:R-:W-:Y:S01]  /*22890*/  FMUL.FTZ R36, R12.reuse, R36 ;  /* 0x000000240c247220 */ /* 0x040fe20000410000 */
[----:B------:R-:W-:Y:S01]  /*228a0*/  SHF.R.S32.HI R15, RZ, 0x5, R16 ;  /* 0x00000005ff0f7819 */ /* 0x000fe20000011410 */
[C---:B------:R-:W-:Y:S01]  /*228b0*/  FMUL.FTZ R37, R12.reuse, R37 ;  /* 0x000000250c257220 */ /* 0x040fe20000410000 */
[----:B------:R-:W-:Y:S01]  /*228c0*/  LOP3.LUT R19, R19, 0x1c0, RZ, 0xc0, !PT ;  /* 0x000001c013137812 */ /* 0x000fe200078ec0ff */
[C---:B------:R-:W-:Y:S01]  /*228d0*/  FMUL.FTZ R40, R12.reuse, R40 ;  /* 0x000000280c287220 */ /* 0x040fe20000410000 */
[----:B------:R-:W-:Y:S01]  /*228e0*/  LOP3.LUT R20, R17, 0x1, RZ, 0xc0, !PT ;  /* 0x0000000111147812 */ /* 0x000fe200078ec0ff */
[C---:B------:R-:W-:Y:S01]  /*228f0*/  FMUL.FTZ R41, R12.reuse, R41 ;  /* 0x000000290c297220 */ /* 0x040fe20000410000 */
[----:B------:R-:W-:Y:S01]  /*22900*/  LEA R18, R15, R18, 0x9 ;  /* 0x000000120f127211 */ /* 0x000fe200078e48ff */
[C---:B------:R-:W-:Y:S01]  /*22910*/  FMUL.FTZ R44, R12.reuse, R44 ;  /* 0x0000002c0c2c7220 */ /* 0x040fe20000410000 */
[----:B------:R-:W-:Y:S01]  /*22920*/  LEA.HI R19, R19, R19, RZ, 0x1d ;  /* 0x0000001313137211 */ /* 0x000fe200078fe8ff */
[----:B------:R-:W-:Y:S01]  /*22930*/  FMUL.FTZ R45, R12, R45 ;  /* 0x0000002d0c2d7220 */ /* 0x000fe20000410000 */
[----:B------:R-:W-:Y:S01]  /*22940*/  ISETP.NE.U32.AND P0, PT, R20, 0x1, PT ;  /* 0x000000011400780c */ /* 0x000fe20003f05070 */
[----:B------:R-:W-:Y:S01]  /*22950*/  FMUL.FTZ R48, R12, R48 ;  /* 0x000000300c307220 */ /* 0x000fe20000410000 */
[----:B------:R-:W-:Y:S01]  /*22960*/  LEA R18, R18, R19, 0x1 ;  /* 0x0000001312127211 */ /* 0x000fe200078e08ff */
        /* <DEDUP_REMOVED lines=23> */
[----:B------:R-:W-:Y:S01]  /*22ae0*/  R2P PR, R17, 0x6 ;  /* 0x0000000611007804 */ /* 0x000fe20000000000 */
[C---:B------:R-:W-:Y:S01]  /*22af0*/  FMUL.FTZ R96, R12.reuse, R96 ;  /* 0x000000600c607220 */ /* 0x040fe20000410000 */
[----:B------:R-:W-:Y:S01]  /*22b00*/  FMUL.FTZ R97, R12, R97 ;  /* 0x000000610c617220 */ /* 0x000fe20000410000 */
[----:B------:R-:W-:Y:S01]  /*22b10*/  LEA R18, R18, UR4, 0x2 ;  /* 0x0000000412127c11 */ /* 0x000fe2000f8e10ff */
[C---:B-1----:R-:W-:Y:S01]  /*22b20*/  FMUL.FTZ R131, R11.reuse, R131 ;  /* 0x000000830b837220 */ /* 0x042fe20000410000 */
        /* <DEDUP_REMOVED lines=49> */
[----:B------:R-:W-:Y:S01]  /*22e40*/  STS.64 [R18], R128 ;  /* 0x0000008012007388 */ /* 0x000fe20000000a00 */
[----:B------:R-:W-:-:S02]  /*22e50*/  IADD3 R17, R18, -0x20, RZ ;  /* 0xffffffe012117810 */ /* 0x000fc40007ffe0ff */
[----:B------:R-:W-:Y:S01]  /*22e60*/  SEL R12, R12, 0xffffffc0, !P1 ;  /* 0xffffffc00c0c7807 */ /* 0x000fe20004800000 */
[----:B------:R-:W-:Y:S01]  /*22e70*/  STS.64 [R18+0x800], R130 ;  /* 0x0008008212007388 */ /* 0x000fe20000000a00 */
[C---:B------:R-:W-:Y:S02]  /*22e80*/  @P0 IADD3 R17, R18.reuse, 0x20, RZ ;  /* 0x0000002012110810 */ /* 0x040fe40007ffe0ff */
[----:B------:R-:W-:Y:S02]  /*22e90*/  SEL R20, R11, 0xffffff80, !P2 ;  /* 0xffffff800b147807 */ /* 0x000fe40005000000 */
[----:B------:R-:W-:Y:S01]  /*22ea0*/  IADD3 R19, R18, R12, RZ ;  /* 0x0000000c12137210 */ /* 0x000fe20007ffe0ff */
[----:B------:R-:W-:Y:S01]  /*22eb0*/  STS.64 [R17], R124 ;  /* 0x0000007c11007388 */ /* 0x000fe20000000a00 */
[-C--:B------:R-:W-:Y:S02]  /*22ec0*/  IADD3 R11, R12, R17.reuse, RZ ;  /* 0x000000110c0b7210 */ /* 0x080fe40007ffe0ff */
[----:B------:R-:W-:Y:S01]  /*22ed0*/  IADD3 R12, R18, R20, RZ ;  /* 0x00000014120c7210 */ /* 0x000fe20007ffe0ff */
[----:B------:R-:W-:Y:S01]  /*22ee0*/  STS.64 [R17+0x800], R126 ;  /* 0x0008007e11007388 */ /* 0x000fe20000000a00 */
[----:B------:R-:W-:-:S02]  /*22ef0*/  IADD3 R21, R20, R17, RZ ;  /* 0x0000001114157210 */ /* 0x000fc40007ffe0ff */
[-C--:B------:R-:W-:Y:S01]  /*22f00*/  IADD3 R22, R19, R20.reuse, RZ ;  /* 0x0000001413167210 */ /* 0x080fe20007ffe0ff */
[----:B------:R-:W-:Y:S01]  /*22f10*/  STS.64 [R19], R120 ;  /* 0x0000007813007388 */ /* 0x000fe20000000a00 */
[----:B------:R-:W-:-:S03]  /*22f20*/  IADD3 R20, R11, R20, RZ ;  /* 0x000000140b147210 */ /* 0x000fc60007ffe0ff */
[----:B------:R-:W-:Y:S04]  /*22f30*/  STS.64 [R19+0x800], R122 ;  /* 0x0008007a13007388 */ /* 0x000fe80000000a00 */
        /* <DEDUP_REMOVED lines=41> */
[----:B------:R4:W-:Y:S04]  /*231d0*/  STS.64 [R20+0x8800], R98 ;  /* 0x0088006214007388 */ /* 0x0009e80000000a00 */
[----:B-1----:R-:W4:Y:S04]  /*231e0*/  LD.E.64 R18, desc[UR12][R6.64+0xb0] ;  /* 0x0000b00c06127980 */ /* 0x002f28000c101b00 */
[----:B------:R-:W4:Y:S01]  /*231f0*/  LD.E R17, desc[UR10][R6.64+0x60] ;  /* 0x0000600a06117980 */ /* 0x000f22000c101900 */
[----:B------:R-:W-:Y:S01]  /*23200*/  LEA.HI R14, R14, R13, RZ, 0x4 ;  /* 0x0000000d0e0e7211 */ /* 0x000fe200078f20ff */
[----:B------:R-:W1:Y:S02]  /*23210*/  @P4 MUFU.LG2 R23, R10 ;  /* 0x0000000a00174308 */ /* 0x000e640000000c00 */
[----:B--2---:R2:W5:Y:S01]  /*23220*/  LD.E R12, desc[UR12][R6.64+0xcc] ;  /* 0x0000cc0c060c7980 */ /* 0x004562000c101900 */
[----:B------:R-:W-:-:S03]  /*23230*/  LOP3.LUT R14, R14, 0xfffffff0, RZ, 0xc0, !PT ;  /* 0xfffffff00e0e7812 */ /* 0x000fc600078ec0ff */
[----:B------:R2:W5:Y:S02]  /*23240*/  LD.E.64 R112, desc[UR10][R6.64+0x78] ;  /* 0x0000780a06707980 */ /* 0x000564000c101b00 */
[----:B------:R-:W1:Y:S01]  /*23250*/  @P3 MUFU.LG2 R24, R5 ;  /* 0x0000000500183308 */ /* 0x000e620000000c00 */
[----:B------:R-:W-:Y:S01]  /*23260*/  IADD3 R11, -R14, R13, RZ ;  /* 0x0000000d0e0b7210 */ /* 0x000fe20007ffe1ff */
[----:B------:R2:W5:Y:S03]  /*23270*/  LD.E.64 R114, desc[UR10][R6.64+0xa8] ;  /* 0x0000a80a06727980 */ /* 0x000566000c101b00 */
[----:B---3--:R-:W-:Y:S02]  /*23280*/  LEA.HI R21, R11, R11, RZ, 0x1 ;  /* 0x0000000b0b157211 */ /* 0x008fe400078f08ff */
[----:B----4-:R-:W-:Y:S02]  /*23290*/  SHF.L.U32 R20, R0, 0x6, RZ ;  /* 0x0000000600147819 */ /* 0x010fe400000006ff */
[----:B------:R-:W-:-:S02]  /*232a0*/  SHF.L.U32 R25, R21, 0x2, RZ ;  /* 0x0000000215197819 */ /* 0x000fc400000006ff */
[----:B------:R-:W-:Y:S01]  /*232b0*/  LOP3.LUT R20, R20, 0x1c0, RZ, 0xc0, !PT ;  /* 0x000001c014147812 */ /* 0x000fe200078ec0ff */
[----:B-1----:R-:W-:Y:S01]  /*232c0*/  @P4 FMUL.FTZ R23, R23, 0.69314718246459960938 ;  /* 0x3f31721817174820 */ /* 0x002fe20000410000 */
[----:B------:R-:W-:Y:S02]  /*232d0*/  @P3 FMUL.FTZ R24, R24, 0.69314718246459960938 ;  /* 0x3f31721818183820 */ /* 0x000fe40000410000 */
[----:B------:R-:W-:Y:S02]  /*232e0*/  LOP3.LUT R22, R20, 0x38, R25, 0xf8, !PT ;  /* 0x0000003814167812 */ /* 0x000fe400078ef819 */
[----:B------:R-:W-:Y:S02]  /*232f0*/  SHF.R.U32.HI R5, RZ, 0x3, R20 ;  /* 0x00000003ff057819 */ /* 0x000fe40000011614 */
[----:B------:R-:W-:Y:S01]  /*23300*/  MOV R14, 0xff800000 ;  /* 0xff800000000e7802 */ /* 0x000fe20000000f00 */
[C---:B-----5:R-:W-:Y:S01]  /*23310*/  @P4 FFMA.FTZ R14, R4.reuse, R132, R23 ;  /* 0x00000084040e4223 */ /* 0x060fe20000010017 */
[----:B------:R-:W-:Y:S01]  /*23320*/  MOV R10, 0xff800000 ;  /* 0xff800000000a7802 */ /* 0x000fe20000000f00 */
[----:B------:R-:W-:Y:S01]  /*23330*/  @P3 FFMA.FTZ R10, R4, R3, R24 ;  /* 0x00000003040a3223 */ /* 0x000fe20000010018 */
[----:B------:R-:W-:-:S02]  /*23340*/  SHF.R.S32.HI R20, RZ, 0x1f, R15 ;  /* 0x0000001fff147819 */ /* 0x000fc4000001140f */
[----:B------:R-:W-:Y:S02]  /*23350*/  LOP3.LUT R4, R21, 0xffffffe, RZ, 0xc0, !PT ;  /* 0x0ffffffe15047812 */ /* 0x000fe400078ec0ff */
[----:B------:R-:W-:Y:S02]  /*23360*/  LEA.HI R20, R20, R15, RZ, 0x2 ;  /* 0x0000000f14147211 */ /* 0x000fe400078f10ff */
[----:B------:R-:W-:Y:S02]  /*23370*/  LOP3.LUT R5, R22, R5, RZ, 0x3c, !PT ;  /* 0x0000000516057212 */ /* 0x000fe400078e3cff */
[----:B------:R-:W-:Y:S02]  /*23380*/  IADD3 R4, R11, -R4, RZ ;  /* 0x800000040b047210 */ /* 0x000fe40007ffe0ff */
[----:B------:R-:W-:Y:S02]  /*23390*/  LOP3.LUT R20, R20, 0xffffffc, RZ, 0xc0, !PT ;  /* 0x0ffffffc14147812 */ /* 0x000fe400078ec0ff */
[----:B------:R-:W-:-:S02]  /*233a0*/  LOP3.LUT R16, R16, 0xffffffe0, RZ, 0xc0, !PT ;  /* 0xffffffe010107812 */ /* 0x000fc400078ec0ff */
[----:B------:R-:W-:Y:S02]  /*233b0*/  LEA R3, R4, R5, 0x2 ;  /* 0x0000000504037211 */ /* 0x000fe400078e10ff */
[----:B------:R-:W-:Y:S02]  /*233c0*/  IADD3 R15, R15, -R20, RZ ;  /* 0x800000140f0f7210 */ /* 0x000fe40007ffe0ff */
[----:B------:R-:W-:Y:S02]  /*233d0*/  IADD3 R16, -R16, R13, RZ ;  /* 0x0000000d10107210 */ /* 0x000fe40007ffe1ff */
[----:B------:R-:W-:Y:S02]  /*233e0*/  SHF.L.U32 R20, R215, 0x6, RZ ;  /* 0x00000006d7147819 */ /* 0x000fe400000006ff */
[----:B------:R-:W-:Y:S01]  /*233f0*/  LEA R3, R3, UR4, 0x2 ;  /* 0x0000000403037c11 */ /* 0x000fe2000f8e10ff */
[----:B------:R-:W-:Y:S01]  /*23400*/  BAR.SYNC.DEFER_BLOCKING 0x0 ;  /* 0x0000000000007b1d */ /* 0x000fe20000010000 */
[----:B------:R-:W-:-:S05]  /*23410*/  LOP3.LUT P0, RZ, R16, 0x3, RZ, 0xc0, !PT ;  /* 0x0000000310ff7812 */ /* 0x000fca000780c0ff */
[----:B------:R2:W1:Y:S04]  /*23420*/  LDS.128 R108, [R3] ;  /* 0x00000000036c7984 */ /* 0x0004680000000c00 */
[----:B------:R2:W3:Y:S04]  /*23430*/  LDS.128 R104, [R3+0x800] ;  /* 0x0008000003687984 */ /* 0x0004e80000000c00 */
[----:B------:R2:W4:Y:S04]  /*23440*/  LDS.128 R100, [R3+0x1000] ;  /* 0x0010000003647984 */ /* 0x0005280000000c00 */
[----:B------:R2:W1:Y:S04]  /*23450*/  LDS.128 R96, [R3+0x1800] ;  /* 0x0018000003607984 */ /* 0x0004680000000c00 */
        /* <DEDUP_REMOVED lines=17> */
[----:B------:R2:W1:Y:S01]  /*23570*/  LDS.128 R24, [R3+0xa800] ;  /* 0x00a8000003187984 */ /* 0x0004620000000c00 */
[----:B------:R-:W-:Y:S01]  /*23580*/  BSSY B0, `(.L_x_7397) ;  /* 0x0000017000007945 */ /* 0x000fe20003800000 */
[----:B------:R-:W-:Y:S01]  /*23590*/  LEA R4, R15, R2, 0x4 ;  /* 0x000000020f047211 */ /* 0x000fe200078e20ff */
[----:B------:R-:W-:-:S04]  /*235a0*/  IMAD R18, R18, UR8, R217 ;  /* 0x0000000812127c24 */ /* 0x000fc8000f8e02d9 */
[----:B------:R-:W-:-:S04]  /*235b0*/  IMAD R5, R18, R17, R218 ;  /* 0x0000001112057224 */ /* 0x000fc800078e02da */
[----:B------:R-:W-:Y:S02]  /*235c0*/  IMAD R5, R19, R5, R20 ;  /* 0x0000000513057224 */ /* 0x000fe400078e0214 */
[----:B------:R2:W1:Y:S04]  /*235d0*/  LDS.128 R20, [R3+0xb000] ;  /* 0x00b0000003147984 */ /* 0x0004680000000c00 */
[----:B------:R2:W1:Y:S01]  /*235e0*/  LDS.128 R16, [R3+0xb800] ;  /* 0x00b8000003107984 */ /* 0x0004620000000c00 */
[----:B---34-:R-:W-:Y:S05]  /*235f0*/  @P0 BRA `(.L_x_7398) ;  /* 0x00000000003c0947 */ /* 0x018fea0003800000 */
[----:B--2---:R-:W-:Y:S02]  /*23600*/  IMAD R3, R215, -0x40, R216 ;  /* 0xffffffc0d7037824 */ /* 0x004fe400078e02d8 */
[----:B------:R-:W-:-:S03]  /*23610*/  VIADD R2, R4, 0x8 ;  /* 0x0000000804027836 */ /* 0x000fc60000000000 */
[-C--:B------:R-:W-:Y:S02]  /*23620*/  ISETP.GE.AND P2, PT, R4, R3.reuse, PT ;  /* 0x000000030400720c */ /* 0x080fe40003f46270 */
[----:B------:R-:W-:Y:S02]  /*23630*/  ISETP.GE.AND P1, PT, R2, R3, PT ;  /* 0x000000030200720c */ /* 0x000fe40003f26270 */
[----:B------:R-:W-:Y:S02]  /*23640*/  SHF.R.S32.HI R3, RZ, 0x1f, R5 ;  /* 0x0000001fff037819 */ /* 0x000fe40000011405 */
[----:B------:R-:W-:-:S04]  /*23650*/  IADD3 R2, P0, R5, R4, RZ ;  /* 0x0000000405027210 */ /* 0x000fc80007f1e0ff */
[----:B------:R-:W-:Y:S02]  /*23660*/  LEA.HI.X.SX32 R3, R4, R3, 0x1, P0 ;  /* 0x0000000304037211 */ /* 0x000fe400000f0eff */
[----:B------:R-:W-:Y:S02]  /*23670*/  LEA R114, P0, R2, R114, 0x2 ;  /* 0x0000007202727211 */ /* 0x000fe400078010ff */
[C---:B------:R-:W-:Y:S02]  /*23680*/  @!P2 R2UR UR10, R8.reuse ;  /* 0x00000000080aa2ca */ /* 0x040fe400000e0000 */
[C---:B------:R-:W-:Y:S02]  /*23690*/  @!P2 R2UR UR11, R9.reuse ;  /* 0x00000000090ba2ca */ /* 0x040fe400000e0000 */
[----:B------:R-:W-:Y:S02]  /*236a0*/  @!P1 R2UR UR4, R8 ;  /* 0x00000000080492ca */ /* 0x000fe400000e0000 */
[----:B------:R-:W-:-:S02]  /*236b0*/  @!P1 R2UR UR5, R9 ;  /* 0x00000000090592ca */ /* 0x000fc400000e0000 */
[----:B------:R-:W-:-:S07]  /*236c0*/  LEA.HI.X R115, R2, R115, R3, 0x2, P0 ;  /* 0x0000007302737211 */ /* 0x000fce00000f1403 */
[----:B------:R3:W-:Y:S04]  /*236d0*/  @!P2 ST.E desc[UR10][R114.64], R14 ;  /* 0x0000000e7200a985 */ /* 0x0007e8000c10190a */
[----:B------:R3:W-:Y:S02]  /*236e0*/  @!P1 ST.E desc[UR4][R114.64+0x20], R10 ;  /* 0x0000200a72009985 */ /* 0x0007e4000c101904 */
.L_x_7398:
[----:B------:R-:W-:Y:S05]  /*236f0*/  BSYNC B0 ;  /* 0x0000000000007941 */ /* 0x000fea0003800000 */
.L_x_7397:
[----:B---3--:R-:W-:Y:S01]  /*23700*/  IMAD.SHL.U32 R14, R11, 0x4, RZ ;  /* 0x000000040b0e7824 */ /* 0x008fe200078e00ff */
[----:B------:R-:W-:Y:S02]  /*23710*/  R2UR UR4, R8 ;  /* 0x00000000080472ca */ /* 0x000fe400000e0000 */
[----:B------:R-:W-:Y:S02]  /*23720*/  R2UR UR5, R9 ;  /* 0x00000000090572ca */ /* 0x000fe400000e0000 */
[----:B------:R-:W-:Y:S01]  /*23730*/  SHF.R.S32.HI R15, RZ, 0x1f, R14 ;  /* 0x0000001fff0f7819 */ /* 0x000fe2000001140e */
[----:B------:R-:W-:Y:S02]  /*23740*/  IMAD R215, R215, -0x40, R216 ;  /* 0xffffffc0d7d77824 */ /* 0x000fe400078e02d8 */
[----:B------:R-:W-:Y:S02]  /*23750*/  VIADD R10, R0, 0x8 ;  /* 0x00000008000a7836 */ /* 0x000fe40000000000 */
[----:B------:R-:W-:-:S02]  /*23760*/  IMAD R12, R5, R12, RZ ;  /* 0x0000000c050c7224 */ /* 0x000fc400078e02ff */
[----:B------:R-:W-:Y:S01]  /*23770*/  IMAD.WIDE R114, R0, 0xc0, R14 ;  /* 0x000000c000727825 */ /* 0x000fe200078e020e */
[----:B------:R-:W-:-:S03]  /*23780*/  ISETP.GE.AND P0, PT, R10, R215, PT ;  /* 0x000000d70a00720c */ /* 0x000fc60003f06270 */
[----:B------:R-:W-:Y:S01]  /*23790*/  VIADD R2, R0, 0x18 ;  /* 0x0000001800027836 */ /* 0x000fe20000000000 */
[----:B------:R-:W-:Y:S01]  /*237a0*/  IADD3 R10, P3, R114, R12, RZ ;  /* 0x0000000c720a7210 */ /* 0x000fe20007f7e0ff */
[----:B------:R-:W-:Y:S01]  /*237b0*/  VIADD R4, R0, 0x10 ;  /* 0x0000001000047836 */ /* 0x000fe20000000000 */
[----:B--2---:R2:W5:Y:S01]  /*237c0*/  LD.E R6, desc[UR4][R6.64+0xc0] ;  /* 0x0000c00406067980 */ /* 0x004562000c101900 */
[----:B------:R-:W-:Y:S01]  /*237d0*/  BSSY B0, `(.L_x_7399) ;  /* 0x0000020000007945 */ /* 0x000fe20003800000 */
[----:B------:R-:W-:Y:S02]  /*237e0*/  LEA.HI.X.SX32 R3, R12, R115, 0x1, P3 ;  /* 0x000000730c037211 */ /* 0x000fe400018f0eff */
[----:B------:R-:W-:Y:S02]  /*237f0*/  LEA R12, P3, R10, R112, 0x2 ;  /* 0x000000700a0c7211 */ /* 0x000fe400078610ff */
[----:B------:R-:W-:Y:S01]  /*23800*/  ISETP.GE.AND P2, PT, R2, R215, PT ;  /* 0x000000d70200720c */ /* 0x000fe20003f46270 */
[----:B------:R-:W-:Y:S01]  /*23810*/  VIADD R2, R0, 0x20 ;  /* 0x0000002000027836 */ /* 0x000fe20000000000 */
[----:B------:R-:W-:Y:S01]  /*23820*/  LEA.HI.X R13, R10, R113, R3, 0x2, P3 ;  /* 0x000000710a0d7211 */ /* 0x000fe200018f1403 */
[----:B------:R-:W-:Y:S01]  /*23830*/  VIADD R3, R14, 0x40 ;  /* 0x000000400e037836 */ /* 0x000fe20000000000 */
[----:B------:R-:W-:-:S02]  /*23840*/  ISETP.GE.AND P3, PT, R0, R215, PT ;  /* 0x000000d70000720c */ /* 0x000fc40003f66270 */
[-C--:B------:R-:W-:Y:S01]  /*23850*/  ISETP.GE.AND P1, PT, R4, R215.reuse, PT ;  /* 0x000000d70400720c */ /* 0x080fe20003f26270 */
[----:B------:R-:W-:Y:S01]  /*23860*/  VIADD R4, R0, 0x28 ;  /* 0x0000002800047836 */ /* 0x000fe20000000000 */
[-C--:B------:R-:W-:Y:S01]  /*23870*/  ISETP.GE.AND P6, PT, R2, R215.reuse, PT ;  /* 0x000000d70200720c */ /* 0x080fe20003fc6270 */
[C---:B------:R-:W-:Y:S02]  /*23880*/  VIADD R2, R0.reuse, 0x30 ;  /* 0x0000003000027836 */ /* 0x040fe40000000000 */
[----:B------:R-:W-:Y:S01]  /*23890*/  VIADD R0, R0, 0x38 ;  /* 0x0000003800007836 */ /* 0x000fe20000000000 */
[-C--:B------:R-:W-:Y:S02]  /*238a0*/  ISETP.GE.AND P5, PT, R4, R215.reuse, PT ;  /* 0x000000d70400720c */ /* 0x080fe40003fa6270 */
[----:B------:R-:W-:-:S03]  /*238b0*/  ISETP.GE.AND P4, PT, R2, R215, PT ;  /* 0x000000d70200720c */ /* 0x000fc60003f86270 */
[----:B------:R-:W-:Y:S10]  /*238c0*/  @P3 BRA `(.L_x_7400) ;  /* 0x0000000000403947 */ /* 0x000ff40003800000 */
[----:B-----5:R-:W-:Y:S01]  /*238d0*/  ISETP.GE.AND P3, PT, R14, R6, PT ;  /* 0x000000060e00720c */ /* 0x020fe20003f66270 */
[----:B------:R-:W-:-:S12]  /*238e0*/  VIADD R5, R3, 0x40 ;  /* 0x0000004003057836 */ /* 0x000fd80000000000 */
[C---:B------:R-:W-:Y:S02]  /*238f0*/  @!P3 R2UR UR10, R8.reuse ;  /* 0x00000000080ab2ca */ /* 0x040fe400000e0000 */
[C---:B------:R-:W-:Y:S02]  /*23900*/  @!P3 R2UR UR11, R9.reuse ;  /* 0x00000000090bb2ca */ /* 0x040fe400000e0000 */
[----:B------:R-:W-:Y:S02]  /*23910*/  @!P3 R2UR UR4, R8 ;  /* 0x000000000804b2ca */ /* 0x000fe400000e0000 */
[----:B------:R-:W-:-:S09]  /*23920*/  @!P3 R2UR UR5, R9 ;  /* 0x000000000905b2ca */ /* 0x000fd200000e0000 */
[----:B-1----:R3:W-:Y:S04]  /*23930*/  @!P3 ST.E.64 desc[UR10][R12.64], R108 ;  /* 0x0000006c0c00b985 */ /* 0x0027e8000c101b0a */
[----:B------:R3:W-:Y:S01]  /*23940*/  @!P3 ST.E.64 desc[UR4][R12.64+0x8], R110 ;  /* 0x0000086e0c00b985 */ /* 0x0007e2000c101b04 */
[----:B------:R-:W-:-:S13]  /*23950*/  ISETP.GE.AND P3, PT, R3, R6, PT ;  /* 0x000000060300720c */ /* 0x000fda0003f66270 */
[----:B------:R-:W-:Y:S02]  /*23960*/  @!P3 R2UR UR4, R8 ;  /* 0x000000000804b2ca */ /* 0x000fe400000e0000 */
[----:B------:R-:W-:-:S13]  /*23970*/  @!P3 R2UR UR5, R9 ;  /* 0x000000000905b2ca */ /* 0x000fda00000e0000 */
[----:B------:R3:W-:Y:S01]  /*23980*/  @!P3 ST.E.128 desc[UR4][R12.64+0x100], R76 ;  /* 0x0001004c0c00b985 */ /* 0x0007e2000c101d04 */
[----:B------:R-:W-:-:S13]  /*23990*/  ISETP.GE.AND P3, PT, R5, R6, PT ;  /* 0x000000060500720c */ /* 0x000fda0003f66270 */
[----:B------:R-:W-:Y:S02]  /*239a0*/  @!P3 R2UR UR4, R8 ;  /* 0x000000000804b2ca */ /* 0x000fe400000e0000 */
[----:B------:R-:W-:-:S13]  /*239b0*/  @!P3 R2UR UR5, R9 ;  /* 0x000000000905b2ca */ /* 0x000fda00000e0000 */
[----:B------:R3:W-:Y:S02]  /*239c0*/  @!P3 ST.E.128 desc[UR4][R12.64+0x200], R44 ;  /* 0x0002002c0c00b985 */ /* 0x0007e4000c101d04 */
.L_x_7400:
[----:B------:R-:W-:Y:S05]  /*239d0*/  BSYNC B0 ;  /* 0x0000000000007941 */ /* 0x000fea0003800000 */
.L_x_7399:
[----:B------:R-:W-:Y:S01]  /*239e0*/  BSSY B0, `(.L_x_7401) ;  /* 0x0000010000007945 */ /* 0x000fe20003800000 */
[----:B------:R-:W-:-:S03]  /*239f0*/  ISETP.GE.AND P3, PT, R0, R215, PT ;  /* 0x000000d70000720c */ /* 0x000fc60003f66270 */
[----:B------:R-:W-:Y:S10]  /*23a00*/  @P0 BRA `(.L_x_7402) ;  /* 0x0000000000340947 */ /* 0x000ff40003800000 */
[----:B-----5:R-:W-:Y:S01]  /*23a10*/  ISETP.GE.AND P0, PT, R14, R6, PT ;  /* 0x000000060e00720c */ /* 0x020fe20003f06270 */
[----:B------:R-:W-:-:S12]  /*23a20*/  VIADD R5, R3, 0x40 ;  /* 0x0000004003057836 */ /* 0x000fd80000000000 */
[----:B------:R-:W-:Y:S02]  /*23a30*/  @!P0 R2UR UR4, R8 ;  /* 0x00000000080482ca */ /* 0x000fe400000e0000 */
[----:B------:R-:W-:-:S13]  /*23a40*/  @!P0 R2UR UR5, R9 ;  /* 0x00000000090582ca */ /* 0x000fda00000e0000 */
[----:B------:R4:W-:Y:S01]  /*23a50*/  @!P0 ST.E.128 desc[UR4][R12.64+0x1800], R104 ;  /* 0x001800680c008985 */ /* 0x0009e2000c101d04 */
[----:B------:R-:W-:-:S13]  /*23a60*/  ISETP.GE.AND P0, PT, R3, R6, PT ;  /* 0x000000060300720c */ /* 0x000fda0003f06270 */
[----:B------:R-:W-:Y:S02]  /*23a70*/  @!P0 R2UR UR4, R8 ;  /* 0x00000000080482ca */ /* 0x000fe400000e0000 */
[----:B------:R-:W-:-:S13]  /*23a80*/  @!P0 R2UR UR5, R9 ;  /* 0x00000000090582ca */ /* 0x000fda00000e0000 */
[----:B-1----:R4:W-:Y:S01]  /*23a90*/  @!P0 ST.E.128 desc[UR4][R12.64+0x1900], R72 ;  /* 0x001900480c008985 */ /* 0x0029e2000c101d04 */
[----:B------:R-:W-:-:S13]  /*23aa0*/  ISETP.GE.AND P0, PT, R5, R6, PT ;  /* 0x000000060500720c */ /* 0x000fda0003f06270 */
[----:B------:R-:W-:Y:S02]  /*23ab0*/  @!P0 R2UR UR4, R8 ;  /* 0x00000000080482ca */ /* 0x000fe400000e0000 */
[----:B------:R-:W-:-:S13]  /*23ac0*/  @!P0 R2UR UR5, R9 ;  /* 0x00000000090582ca */ /* 0x000fda00000e0000 */
[----:B------:R4:W-:Y:S02]  /*23ad0*/  @!P0 ST.E.128 desc[UR4][R12.64+0x1a00], R40 ;  /* 0x001a00280c008985 */ /* 0x0009e4000c101d04 */
.L_x_7402:
[----:B------:R-:W-:Y:S05]  /*23ae0*/  BSYNC B0 ;  /* 0x0000000000007941 */ /* 0x000fea0003800000 */
.L_x_7401:
[----:B------:R-:W-:Y:S04]  /*23af0*/  BSSY B0, `(.L_x_7403) ;  /* 0x000000f000007945 */ /* 0x000fe80003800000 */
[----:B------:R-:W-:Y:S05]  /*23b00*/  @P1 BRA `(.L_x_7404) ;  /* 0x0000000000341947 */ /* 0x000fea0003800000 */
[-C--:B-----5:R-:W-:Y:S01]  /*23b10*/  ISETP.GE.AND P0, PT, R14, R6.reuse, PT ;  /* 0x000000060e00720c */ /* 0x0a0fe20003f06270 */
[C---:B------:R-:W-:Y:S01]  /*23b20*/  VIADD R5, R3.reuse, 0x40 ;  /* 0x0000004003057836 */ /* 0x040fe20000000000 */
[----:B------:R-:W-:-:S11]  /*23b30*/  ISETP.GE.AND P1, PT, R3, R6, PT ;  /* 0x000000060300720c */ /* 0x000fd60003f26270 */
[C---:B------:R-:W-:Y:S02]  /*23b40*/  @!P0 R2UR UR4, R8.reuse ;  /* 0x00000000080482ca */ /* 0x040fe400000e0000 */
[C---:B------:R-:W-:Y:S02]  /*23b50*/  @!P0 R2UR UR5, R9.reuse ;  /* 0x00000000090582ca */ /* 0x040fe400000e0000 */
[----:B------:R-:W-:Y:S02]  /*23b60*/  @!P1 R2UR UR10, R8 ;  /* 0x00000000080a92ca */ /* 0x000fe400000e0000 */
[----:B------:R-:W-:-:S09]  /*23b70*/  @!P1 R2UR UR11, R9 ;  /* 0x00000000090b92ca */ /* 0x000fd200000e0000 */
[----:B------:R2:W-:Y:S01]  /*23b80*/  @!P0 ST.E.128 desc[UR4][R12.64+0x3000], R100 ;  /* 0x003000640c008985 */ /* 0x0005e2000c101d04 */
[----:B------:R-:W-:-:S03]  /*23b90*/  ISETP.GE.AND P0, PT, R5, R6, PT ;  /* 0x000000060500720c */ /* 0x000fc60003f06270 */
[----:B-1----:R2:W-:Y:S10]  /*23ba0*/  @!P1 ST.E.128 desc[UR10][R12.64+0x3100], R68 ;  /* 0x003100440c009985 */ /* 0x0025f4000c101d0a */
[----:B------:R-:W-:-:S02]  /*23bb0*/  @!P0 R2UR UR4, R8 ;  /* 0x00000000080482ca */ /* 0x000fc400000e0000 */
[----:B------:R-:W-:-:S13]  /*23bc0*/  @!P0 R2UR UR5, R9 ;  /* 0x00000000090582ca */ /* 0x000fda00000e0000 */
[----:B------:R2:W-:Y:S02]  /*23bd0*/  @!P0 ST.E.128 desc[UR4][R12.64+0x3200], R36 ;  /* 0x003200240c008985 */ /* 0x0005e4000c101d04 */
.L_x_7404:
[----:B------:R-:W-:Y:S05]  /*23be0*/  BSYNC B0 ;  /* 0x0000000000007941 */ /* 0x000fea0003800000 */
.L_x_7403:
[----:B------:R-:W-:Y:S04]  /*23bf0*/  BSSY B0, `(.L_x_7405) ;  /* 0x000000f000007945 */ /* 0x000fe80003800000 */
[----:B------:R-:W-:Y:S05]  /*23c00*/  @P2 BRA `(.L_x_7406) ;  /* 0x0000000000342947 */ /* 0x000fea0003800000 */
[C---:B------:R-:W-:Y:S01]  /*23c10*/  VIADD R5, R3.reuse, 0x40 ;  /* 0x0000004003057836 */ /* 0x040fe20000000000 */
[-C--:B-----5:R-:W-:Y:S02]  /*23c20*/  ISETP.GE.AND P2, PT, R14, R6.reuse, PT ;  /* 0x000000060e00720c */ /* 0x0a0fe40003f46270 */
[-C--:B------:R-:W-:Y:S02]  /*23c30*/  ISETP.GE.AND P1, PT, R3, R6.reuse, PT ;  /* 0x000000060300720c */ /* 0x080fe40003f26270 */
[----:B------:R-:W-:-:S09]  /*23c40*/  ISETP.GE.AND P0, PT, R5, R6, PT ;  /* 0x000000060500720c */ /* 0x000fd20003f06270 */
[C---:B------:R-:W-:Y:S02]  /*23c50*/  @!P2 R2UR UR12, R8.reuse ;  /* 0x00000000080ca2ca */ /* 0x040fe400000e0000 */
[C---:B------:R-:W-:Y:S02]  /*23c60*/  @!P2 R2UR UR13, R9.reuse ;  /* 0x00000000090da2ca */ /* 0x040fe400000e0000 */
[C---:B------:R-:W-:Y:S02]  /*23c70*/  @!P1 R2UR UR10, R8.reuse ;  /* 0x00000000080a92ca */ /* 0x040fe400000e0000 */
[C---:B------:R-:W-:Y:S02]  /*23c80*/  @!P1 R2UR UR11, R9.reuse ;  /* 0x00000000090b92ca */ /* 0x040fe400000e0000 */
[----:B------:R-:W-:Y:S02]  /*23c90*/  @!P0 R2UR UR4, R8 ;  /* 0x00000000080482ca */ /* 0x000fe400000e0000 */
[----:B------:R-:W-:-:S05]  /*23ca0*/  @!P0 R2UR UR5, R9 ;  /* 0x00000000090582ca */ /* 0x000fca00000e0000 */
[----:B-1----:R1:W-:Y:S04]  /*23cb0*/  @!P2 ST.E.128 desc[UR12][R12.64+0x4800], R96 ;  /* 0x004800600c00a985 */ /* 0x0023e8000c101d0c */
[----:B------:R1:W-:Y:S04]  /*23cc0*/  @!P1 ST.E.128 desc[UR10][R12.64+0x4900], R64 ;  /* 0x004900400c009985 */ /* 0x0003e8000c101d0a */
[----:B------:R1:W-:Y:S02]  /*23cd0*/  @!P0 ST.E.128 desc[UR4][R12.64+0x4a00], R32 ;  /* 0x004a00200c008985 */ /* 0x0003e4000c101d04 */
.L_x_7406:
[----:B------:R-:W-:Y:S05]  /*23ce0*/  BSYNC B0 ;  /* 0x0000000000007941 */ /* 0x000fea0003800000 */
.L_x_7405:
        /* <DEDUP_REMOVED lines=15> */
.L_x_7408:
[----:B------:R-:W-:Y:S05]  /*23de0*/  BSYNC B0 ;  /* 0x0000000000007941 */ /* 0x000fea0003800000 */
.L_x_7407:
        /* <DEDUP_REMOVED lines=15> */
.L_x_7410:
[----:B------:R-:W-:Y:S05]  /*23ee0*/  BSYNC B0 ;  /* 0x0000000000007941 */ /* 0x000fea0003800000 */
.L_x_7409:
        /* <DEDUP_REMOVED lines=15> */
.L_x_7412:
[----:B------:R-:W-:Y:S05]  /*23fe0*/  BSYNC B0 ;  /* 0x0000000000007941 */ /* 0x000fea0003800000 */
.L_x_7411:
[----:B------:R-:W-:-:S04]  /*23ff0*/  MOV R215, 0x0 ;  /* 0x0000000000d77802 */ /* 0x000fc80000000f00 */
[----:B-12345:R-:W-:Y:S05]  /*24000*/  @P3 RET.REL.NODEC R214 `(_ZN5flash24flash_fwd_splitkv_kernelI23Flash_fwd_kernel_traitsILi192ELi64ELi64ELi4ELb0ELb0EN7cutlass6half_tE19Flash_kernel_traitsILi192ELi64ELi64ELi4ES3_EELb0ELb1ELb1ELb0ELb0ELb1ELb1ELb1EEEvNS_16Flash_fwd_paramsE) ;  /* 0xfffffdbcd6fc3950 */ /* 0x03efea0003c3ffff */
[-C--:B------:R-:W-:Y:S01]  /*24010*/  ISETP.GE.AND P2, PT, R14, R6.reuse, PT ;  /* 0x000000060e00720c */ /* 0x080fe20003f46270 */
[----:B------:R-:W-:Y:S01]  /*24020*/  IMAD.MOV.U32 R215, RZ, RZ, 0x0 ;  /* 0x00000000ffd77424 */ /* 0x000fe200078e00ff */
[C---:B------:R-:W-:Y:S01]  /*24030*/  ISETP.GE.AND P1, PT, R3.reuse, R6, PT ;  /* 0x000000060300720c */ /* 0x040fe20003f26270 */
[----:B------:R-:W-:-:S05]  /*24040*/  VIADD R3, R3, 0x40 ;  /* 0x0000004003037836 */ /* 0x000fca0000000000 */
[----:B------:R-:W-:-:S05]  /*24050*/  ISETP.GE.AND P0, PT, R3, R6, PT ;  /* 0x000000060300720c */ /* 0x000fca0003f06270 */
[C---:B------:R-:W-:Y:S02]  /*24060*/  @!P2 R2UR UR10, R8.reuse ;  /* 0x00000000080aa2ca */ /* 0x040fe400000e0000 */
[C---:B------:R-:W-:Y:S02]  /*24070*/  @!P2 R2UR UR11, R9.reuse ;  /* 0x00000000090ba2ca */ /* 0x040fe400000e0000 */
[----:B------:R-:W-:Y:S02]  /*24080*/  @!P1 R2UR UR4, R8 ;  /* 0x00000000080492ca */ /* 0x000fe400000e0000 */
[----:B------:R-:W-:-:S09]  /*24090*/  @!P1 R2UR UR5, R9 ;  /* 0x00000000090592ca */ /* 0x000fd200000e0000 */
[----:B------:R-:W-:Y:S04]  /*240a0*/  @!P2 ST.E.128 desc[UR10][R12.64+0xa800], R80 ;  /* 0x00a800500c00a985 */ /* 0x000fe8000c101d0a */
[----:B------:R1:W-:Y:S02]  /*240b0*/  @!P1 ST.E.128 desc[UR4][R12.64+0xa900], R48 ;  /* 0x00a900300c009985 */ /* 0x0003e4000c101d04 */
[----:B-1----:R-:W-:Y:S05]  /*240c0*/  @P0 RET.REL.NODEC R214 `(_ZN5flash24flash_fwd_splitkv_kernelI23Flash_fwd_kernel_traitsILi192ELi64ELi64ELi4ELb0ELb0EN7cutlass6half_tE19Flash_kernel_traitsILi192ELi64ELi64ELi4ES3_EELb0ELb1ELb1ELb0ELb0ELb1ELb1ELb1EEEvNS_16Flash_fwd_paramsE) ;  /* 0xfffffdbcd6cc0950 */ /* 0x002fea0003c3ffff */
[----:B------:R-:W-:Y:S01]  /*240d0*/  R2UR UR4, R8 ;  /* 0x00000000080472ca */ /* 0x000fe200000e0000 */
[----:B------:R-:W-:Y:S01]  /*240e0*/  IMAD.MOV.U32 R215, RZ, RZ, 0x0 ;  /* 0x00000000ffd77424 */ /* 0x000fe200078e00ff */
[----:B------:R-:W-:-:S13]  /*240f0*/  R2UR UR5, R9 ;  /* 0x00000000090572ca */ /* 0x000fda00000e0000 */
[----:B------:R1:W-:Y:S02]  /*24100*/  ST.E.128 desc[UR4][R12.64+0xaa00], R16 ;  /* 0x00aa00100c007985 */ /* 0x0003e4000c101d04 */
[----:B-1----:R-:W-:Y:S05]  /*24110*/  RET.REL.NODEC R214 `(_ZN5flash24flash_fwd_splitkv_kernelI23Flash_fwd_kernel_traitsILi192ELi64ELi64ELi4ELb0ELb0EN7cutlass6half_tE19Flash_kernel_traitsILi192ELi64ELi64ELi4ES3_EELb0ELb1ELb1ELb0ELb0ELb1ELb1ELb1EEEvNS_16Flash_fwd_paramsE) ;  /* 0xfffffdbcd6b87950 */ /* 0x002fea0003c3ffff */
.L_x_7396:
[----:B------:R-:W-:Y:S01]  /*24120*/  MOV R12, 0x2 ;  /* 0x00000002000c7802 */ /* 0x000fe20000000f00 */
[----:B------:R-:W-:Y:S01]  /*24130*/  IMAD.MOV.U32 R5, RZ, RZ, 0x1f ;  /* 0x0000001fff057424 */ /* 0x000fe200078e00ff */
[----:B------:R-:W-:-:S07]  /*24140*/  MOV R11, 0xffffffff ;  /* 0xffffffff000b7802 */ /* 0x000fce0000000f00 */
[----:B-1---5:R-:W-:Y:S05]  /*24150*/  WARPSYNC.COLLECTIVE R11, `(.L_x_7413) ;  /* 0x000000000b087348 */ /* 0x022fea0003c00000 */
[----:B------:R2:W3:Y:S02]  /*24160*/  SHFL.BFLY P0, R15, R233, R12, R5 ;  /* 0x0c00000ce90f7389 */ /* 0x0004e40000000005 */
[----:B-123-5:R-:W-:Y:S01]  /*24170*/  ENDCOLLECTIVE ;  /* 0x000000000000791b */ /* 0x02efe20003800000 */
.L_x_7413:
[----:B------:R-:W-:Y:S02]  /*24180*/  IMAD.MOV.U32 R10, RZ, RZ, R15 ;  /* 0x000000ffff0a7224 */ /* 0x000fe400078e000f */
[----:B------:R-:W-:Y:S02]  /*24190*/  IMAD.MOV.U32 R12, RZ, RZ, 0x1 ;  /* 0x00000001ff0c7424 */ /* 0x000fe400078e00ff */
[----:B------:R-:W-:-:S05]  /*241a0*/  FADD.FTZ R13, R10, R233 ;  /* 0x000000e90a0d7221 */ /* 0x000fca0000010000 */
[----:B------:R-:W-:-:S07]  /*241b0*/  MOV R233, R13 ;  /* 0x0000000d00e97202 */ /* 0x000fce0000000f00 */
[----:B------:R-:W-:Y:S05]  /*241c0*/  WARPSYNC.COLLECTIVE R11, `(.L_x_7414) ;  /* 0x000000000b087348 */ /* 0x000fea0003c00000 */
[----:B------:R1:W2:Y:S02]  /*241d0*/  SHFL.BFLY P0, R15, R233, R12, R5 ;  /* 0x0c00000ce90f7389 */ /* 0x0002a40000000005 */
[----:B-12---:R-:W-:Y:S01]  /*241e0*/  ENDCOLLECTIVE ;  /* 0x000000000000791b */ /* 0x006fe20003800000 */
.L_x_7414:
[----:B------:R-:W-:Y:S01]  /*241f0*/  MOV R233, R231 ;  /* 0x000000e700e97202 */ /* 0x000fe20000000f00 */
[----:B------:R-:W-:Y:S01]  /*24200*/  IMAD.MOV.U32 R12, RZ, RZ, 0x2 ;  /* 0x00000002ff0c7424 */ /* 0x000fe200078e00ff */
[----:B------:R-:W-:-:S07]  /*24210*/  MOV R10, R15 ;  /* 0x0000000f000a7202 */ /* 0x000fce0000000f00 */
[----:B------:R-:W-:Y:S05]  /*24220*/  WARPSYNC.COLLECTIVE R11, `(.L_x_7415) ;  /* 0x000000000b087348 */ /* 0x000fea0003c00000 */
[----:B------:R1:W2:Y:S02]  /*24230*/  SHFL.BFLY P0, R15, R233, R12, R5 ;  /* 0x0c00000ce90f7389 */ /* 0x0002a40000000005 */
[----:B-12---:R-:W-:Y:S01]  /*24240*/  ENDCOLLECTIVE ;  /* 0x000000000000791b */ /* 0x006fe20003800000 */
.L_x_7415:
[----:B------:R-:W-:Y:S01]  /*24250*/  FADD.FTZ R10, R13, R10 ;  /* 0x0000000a0d0a7221 */ /* 0x000fe20000010000 */
[----:B------:R-:W-:Y:S01]  /*24260*/  FADD.FTZ R14, R15, R231 ;  /* 0x000000e70f0e7221 */ /* 0x000fe20000010000 */
[----:B------:R-:W-:-:S04]  /*24270*/  MOV R12, 0x1 ;  /* 0x00000001000c7802 */ /* 0x000fc80000000f00 */
[----:B------:R-:W-:-:S07]  /*24280*/  MOV R233, R14 ;  /* 0x0000000e00e97202 */ /* 0x000fce0000000f00 */
[----:B------:R-:W-:Y:S05]  /*24290*/  WARPSYNC.COLLECTIVE R11, `(.L_x_7416) ;  /* 0x000000000b087348 */ /* 0x000fea0003c00000 */
[----:B------:R1:W2:Y:S02]  /*242a0*/  SHFL.BFLY P0, R15, R233, R12, R5 ;  /* 0x0c00000ce90f7389 */ /* 0x0002a40000000005 */
[----:B-12---:R-:W-:Y:S01]  /*242b0*/  ENDCOLLECTIVE ;  /* 0x000000000000791b */ /* 0x006fe20003800000 */
.L_x_7416:
[----:B------:R-:W-:Y:S05]  /*242c0*/  BRA `(.L_x_7417) ;  /* 0xffffffe000c47947 */ /* 0x000fea000383ffff */
.L_x_7418:
        /* <DEDUP_REMOVED lines=11> */
.L_x_7433:


//--------------------- .nv.shared._ZN5flash32flash_fwd_splitkv_combine_kernelI23Flash_fwd_kernel_traitsILi192ELi64ELi64ELi4ELb0ELb0EN7cutlass6half_tE19Flash_kernel_traitsILi192ELi64ELi64ELi4ES3_EELi8ELi7ELb0EEEvNS_16Flash_fwd_paramsE --------------------------
	.section	.nv.shared._ZN5flash32flash_fwd_splitkv_combine_kernelI23Flash_fwd_kernel_traitsILi192ELi64ELi64ELi4ELb0ELb0EN7cutlass6half_tE19Flash_kernel_traitsILi192ELi64ELi64ELi4ES3_EELi8ELi7ELb0EEEvNS_16Flash_fwd_paramsE,"aw",@nobits
	.sectionflags	@""
	.align	16
.nv.shared._ZN5flash32flash_fwd_splitkv_combine_kernelI23Flash_fwd_kernel_traitsILi192ELi64ELi64ELi4ELb0ELb0EN7cutlass6half_tE19Flash_kernel_traitsILi192ELi64ELi64ELi4ES3_EELi8ELi7ELb0EEEvNS_16Flash_fwd_paramsE:
	.zero		5632


//--------------------- .nv.shared.reserved.0     --------------------------
	.section	.nv.shared.reserved.0,"aw",@nobits
	.weak		__nv_reservedSMEM_offset_0_alias
	.size		__nv_reservedSMEM_offset_0_alias, 0, 0
	.other		__nv_reservedSMEM_offset_0_alias,@"STO_CUDA_RESERVED_SHARED STV_DEFAULT"
__nv_reservedSMEM_offset_0_alias:
	.zero		0


//--------------------- .nv.global                --------------------------
	.section	.nv.global,"aw",@nobits
.nv.global:
	.type		_ZN72_INTERNAL_35b72431_36_flash_fwd_split_hdim192_fp16_sm80_cu_8761d306_32014cute1_E,@object
	.size		_ZN72_INTERNAL_35b72431_36_flash_fwd_split_hdim192_fp16_sm80_cu_8761d306_32014cute1_E,(_ZN72_INTERNAL_35b72431_36_flash_fwd_split_hdim192_fp16_sm80_cu_8761d306_32014cuda3std3__45__cpo6cbeginE - _ZN72_INTERNAL_35b72431_36_flash_fwd_split_hdim192_fp16_sm80_cu_8761d306_32014cute1_E)
_ZN72_INTERNAL_35b72431_36_flash_fwd_split_hdim192_fp16_sm80_cu_8761d306_32014cute1_E:
	.zero		1
	.type		_ZN72_INTERNAL_35b72431_36_flash_fwd_split_hdim192_fp16_sm80_cu_8761d306_32014cuda3std3__45__cpo6cbeginE,@object
	.size		_ZN72_INTERNAL_35b72431_36_flash_fwd_split_hdim192_fp16_sm80_cu_8761d306_32014cuda3std3__45__cpo6cbeginE,(_ZN72_INTERNAL_35b72431_36_flash_fwd_split_hdim192_fp16_sm80_cu_8761d306_32014cuda3std3__48in_placeE - _ZN72_INTERNAL_35b72431_36_flash_fwd_split_hdim192_fp16_sm80_cu_8761d306_32014cuda3std3__45__cpo6cbeginE)
_ZN72_INTERNAL_35b72431_36_flash_fwd_split_hdim192_fp16_sm80_cu_8761d306_32014cuda3std3__45__cpo6cbeginE:
	.zero		1
	.type		_ZN72_INTERNAL_35b72431_36_flash_fwd_split_hdim192_fp16_sm80_cu_8761d306_32014cuda3std3__48in_placeE,@object
	.size		_ZN72_INTERNAL_35b72431_36_flash_fwd_split_hdim192_fp16_sm80_cu_8761d306_32014cuda3std3__48in_placeE,(_ZN72_INTERNAL_35b72431_36_flash_fwd_split_hdim192_fp16_sm80_cu_8761d306_32014cuda3std6ranges3__45__cpo9iter_moveE - _ZN72_INTERNAL_35b72431_36_flash_fwd_split_hdim192_fp16_sm80_cu_8761d306_32014cuda3std3__48in_placeE)
_ZN72_INTERNAL_35b72431_36_flash_fwd_split_hdim192_fp16_sm80_cu_8761d306_32014cuda3std3__48in_placeE:
	.zero		1
	.type		_ZN72_INTERNAL_35b72431_36_flash_fwd_split_hdim192_fp16_sm80_cu_8761d306_32014cuda3std6ranges3__45__cpo9iter_moveE,@object
	.size		_ZN72_INTERNAL_35b72431_36_flash_fwd_split_hdim192_fp16_sm80_cu_8761d306_32014cuda3std6ranges3__45__cpo9iter_moveE,(_ZN72_INTERNAL_35b72431_36_flash_fwd_split_hdim192_fp16_sm80_cu_8761d306_32014cuda3std3__45__cpo5beginE - _ZN72_INTERNAL_35b72431_36_flash_fwd_split_hdim192_fp16_sm80_cu_8761d306_32014cuda3std6ranges3__45__cpo9iter_moveE)
_ZN72_INTERNAL_35b72431_36_flash_fwd_split_hdim192_fp16_sm80_cu_8761d306_32014cuda3std6ranges3__45__cpo9iter_moveE:
	.zero		1
	.type		_ZN72_INTERNAL_35b72431_36_flash_fwd_split_hdim192_fp16_sm80_cu_8761d306_32014cuda3std3__45__cpo5beginE,@object
	.size		_ZN72_INTERNAL_35b72431_36_flash_fwd_split_hdim192_fp16_sm80_cu_8761d306_32014cuda3std3__45__cpo5beginE,(_ZN72_INTERNAL_35b72431_36_flash_fwd_split_hdim192_fp16_sm80_cu_8761d306_32014cuda3std3__474_GLOBAL__N__35b72431_36_flash_fwd_split_hdim192_fp16_sm80_cu_8761d306_32016ignoreE - _ZN72_INTERNAL_35b72431_36_flash_fwd_split_hdim192_fp16_sm80_cu_8761d306_32014cuda3std3__45__cpo5beginE)
_ZN72_INTERNAL_35b72431_36_flash_fwd_split_hdim192_fp16_sm80_cu_8761d306_32014cuda3std3__45__cpo5beginE:
	.zero		1
	.type		_ZN72_INTERNAL_35b72431_36_flash_fwd_split_hdim192_fp16_sm80_cu_8761d306_32014cuda3std3__474_GLOBAL__N__35b72431_36_flash_fwd_split_hdim192_fp16_sm80_cu_8761d306_32016ignoreE,@object
	.size		_ZN72_INTERNAL_35b72431_36_flash_fwd_split_hdim192_fp16_sm80_cu_8761d306_32014cuda3std3__474_GLOBAL__N__35b72431_36_flash_fwd_split_hdim192_fp16_sm80_cu_8761d306_32016ignoreE,(_ZN72_INTERNAL_35b72431_36_flash_fwd_split_hdim192_fp16_sm80_cu_8761d306_32014cute7productE - _ZN72_INTERNAL_35b72431_36_flash_fwd_split_hdim192_fp16_sm80_cu_8761d306_32014cuda3std3__474_GLOBAL__N__35b72431_36_flash_fwd_split_hdim192_fp16_sm80_cu_8761d306_32016ignoreE)
_ZN72_INTERNAL_35b72431_36_flash_fwd_split_hdim192_fp16_sm80_cu_8761d306_32014cuda3std3__474_GLOBAL__N__35b72431_36_flash_fwd_split_hdim192_fp16_sm80_cu_8761d306_32016ignoreE:
	.zero		1
	.type		_ZN72_INTERNAL_35b72431_36_flash_fwd_split_hdim192_fp16_sm80_cu_8761d306_32014cute7productE,@object
	.size		_ZN72_INTERNAL_35b72431_36_flash_fwd_split_hdim192_fp16_sm80_cu_8761d306_32014cute7productE,(_ZN72_INTERNAL_35b72431_36_flash_fwd_split_hdim192_fp16_sm80_cu_8761d306_32014cuda3std3__45__cpo3endE - _ZN72_INTERNAL_35b72431_36_flash_fwd_split_hdim192_fp16_sm80_cu_8761d306_32014cute7productE)
_ZN72_INTERNAL_35b72431_36_flash_fwd_split_hdim192_fp16_sm80_cu_8761d306_32014cute7productE:
	.zero		1
	.type		_ZN72_INTERNAL_35b72431_36_flash_fwd_split_hdim192_fp16_sm80_cu_8761d306_32014cuda3std3__45__cpo3endE,@object
	.size		_ZN72_INTERNAL_35b72431_36_flash_fwd_split_hdim192_fp16_sm80_cu_8761d306_32014cuda3std3__45__cpo3endE,(_ZN72_INTERNAL_35b72431_36_flash_fwd_split_hdim192_fp16_sm80_cu_8761d306_32014cuda3std3__419piecewise_constructE - _ZN72_INTERNAL_35b72431_36_flash_fwd_split_hdim192_fp16_sm80_cu_8761d306_32014cuda3std3__45__cpo3endE)
_ZN72_INTERNAL_35b72431_36_flash_fwd_split_hdim192_fp16_sm80_cu_8761d306_32014cuda3std3__45__cpo3endE:
	.zero		1
	.type		_ZN72_INTERNAL_35b72431_36_flash_fwd_split_hdim192_fp16_sm80_cu_8761d306_32014cuda3std3__419piecewise_constructE,@object
	.size		_ZN72_INTERNAL_35b72431_36_flash_fwd_split_hdim192_fp16_sm80_cu_8761d306_32014cuda3std3__419piecewise_constructE,(_ZN72_INTERNAL_35b72431_36_flash_fwd_split_hdim192_fp16_sm80_cu_8761d306_32014cuda3std3__45__cpo4cendE - _ZN72_INTERNAL_35b72431_36_flash_fwd_split_hdim192_fp16_sm80_cu_8761d306_32014cuda3std3__419piecewise_constructE)
_ZN72_INTERNAL_35b72431_36_flash_fwd_split_hdim192_fp16_sm80_cu_8761d306_32014cuda3std3__419piecewise_constructE:
	.zero		1
	.type		_ZN72_INTERNAL_35b72431_36_flash_fwd_split_hdim192_fp16_sm80_cu_8761d306_32014cuda3std3__45__cpo4cendE,@object
	.size		_ZN72_INTERNAL_35b72431_36_flash_fwd_split_hdim192_fp16_sm80_cu_8761d306_32014cuda3std3__45__cpo4cendE,(_ZN72_INTERNAL_35b72431_36_flash_fwd_split_hdim192_fp16_sm80_cu_8761d306_32014cuda3std6ranges3__45__cpo4swapE - _ZN72_INTERNAL_35b72431_36_flash_fwd_split_hdim192_fp16_sm80_cu_8761d306_32014cuda3std3__45__cpo4cendE)
_ZN72_INTERNAL_35b72431_36_flash_fwd_split_hdim192_fp16_sm80_cu_8761d306_32014cuda3std3__45__cpo4cendE:
	.zero		1
	.type		_ZN72_INTERNAL_35b72431_36_flash_fwd_split_hdim192_fp16_sm80_cu_8761d306_32014cuda3std6ranges3__45__cpo4swapE,@object
	.size		_ZN72_INTERNAL_35b72431_36_flash_fwd_split_hdim192_fp16_sm80_cu_8761d306_32014cuda3std6ranges3__45__cpo4swapE,(.L_7 - _ZN72_INTERNAL_35b72431_36_flash_fwd_split_hdim192_fp16_sm80_cu_8761d306_32014cuda3std6ranges3__45__cpo4swapE)
_ZN72_INTERNAL_35b72431_36_flash_fwd_split_hdim192_fp16_sm80_cu_8761d306_32014cuda3std6ranges3__45__cpo4swapE:
	.zero		1
.L_7:


//--------------------- .nv.shared._ZN5flash32flash_fwd_splitkv_combine_kernelI23Flash_fwd_kernel_traitsILi192ELi64ELi64ELi4ELb0ELb0EN7cutlass6half_tE19Flash_kernel_traitsILi192ELi64ELi64ELi4ES3_EELi8ELi6ELb0EEEvNS_16Flash_fwd_paramsE --------------------------
	.section	.nv.shared._ZN5flash32flash_fwd_splitkv_combine_kernelI23Flash_fwd_kernel_traitsILi192ELi64ELi64ELi4ELb0ELb0EN7cutlass6half_tE19Flash_kernel_traitsILi192ELi64ELi64ELi4ES3_EELi8ELi6ELb0EEEvNS_16Flash_fwd_paramsE,"aw",@nobits
	.sectionflags	@""
	.align	16
.nv.shared._ZN5flash32flash_fwd_splitkv_combine_kernelI23Flash_fwd_kernel_traitsILi192ELi64ELi64ELi4ELb0ELb0EN7cutlass6half_tE19Flash_kernel_traitsILi192ELi64ELi64ELi4ES3_EELi8ELi6ELb0EEEvNS_16Flash_fwd_paramsE:
	.zero		3328


//--------------------- .nv.shared._ZN5flash32flash_fwd_splitkv_combine_kernelI23Flash_fwd_kernel_traitsILi192ELi64ELi64ELi4ELb0ELb0EN7cutlass6half_tE19Flash_kernel_traitsILi192ELi64ELi64ELi4ES3_EELi8ELi5ELb0EEEvNS_16Flash_fwd_paramsE --------------------------
	.section	.nv.shared._ZN5flash32flash_fwd_splitkv_combine_kernelI23Flash_fwd_kernel_traitsILi192ELi64ELi64ELi4ELb0ELb0EN7cutlass6half_tE19Flash_kernel_traitsILi192ELi64ELi64ELi4ES3_EELi8ELi5ELb0EEEvNS_16Flash_fwd_paramsE,"aw",@nobits
	.sectionflags	@""
	.align	16
.nv.shared._ZN5flash32flash_fwd_splitkv_combine_kernelI23Flash_fwd_kernel_traitsILi192ELi64ELi64ELi4ELb0ELb0EN7cutlass6half_tE19Flash_kernel_traitsILi192ELi64ELi64ELi4ES3_EELi8ELi5ELb0EEEvNS_16Flash_fwd_paramsE:
	.zero		2176


//--------------------- .nv.shared._ZN5flash32flash_fwd_splitkv_combine_kernelI23Flash_fwd_kernel_traitsILi192ELi64ELi64ELi4ELb0ELb0EN7cutlass6half_tE19Flash_kernel_traitsILi192ELi64ELi64ELi4ES3_EELi8ELi4ELb0EEEvNS_16Flash_fwd_paramsE --------------------------
	.section	.nv.shared._ZN5flash32flash_fwd_splitkv_combine_kernelI23Flash_fwd_kernel_traitsILi192ELi64ELi64ELi4ELb0ELb0EN7cutlass6half_tE19Flash_kernel_traitsILi192ELi64ELi64ELi4ES3_EELi8ELi4ELb0EEEvNS_16Flash_fwd_paramsE,"aw",@nobits
	.sectionflags	@""
	.align	16
.nv.shared._ZN5flash32flash_fwd_splitkv_combine_kernelI23Flash_fwd_kernel_traitsILi192ELi64ELi64ELi4ELb0ELb0EN7cutlass6half_tE19Flash_kernel_traitsILi192ELi64ELi64ELi4ES3_EELi8ELi4ELb0EEEvNS_16Flash_fwd_paramsE:
	.zero		1600


//--------------------- .nv.shared._ZN5flash32flash_fwd_splitkv_combine_kernelI23Flash_fwd_kernel_traitsILi192ELi64ELi64ELi4ELb0ELb0EN7cutlass6half_tE19Flash_kernel_traitsILi192ELi64ELi64ELi4ES3_EELi8ELi3ELb0EEEvNS_16Flash_fwd_paramsE --------------------------
	.section	.nv.shared._ZN5flash32flash_fwd_splitkv_combine_kernelI23Flash_fwd_kernel_traitsILi192ELi64ELi64ELi4ELb0ELb0EN7cutlass6half_tE19Flash_kernel_traitsILi192ELi64ELi64ELi4ES3_EELi8ELi3ELb0EEEvNS_16Flash_fwd_paramsE,"aw",@nobits
	.sectionflags	@""
	.align	16
.nv.shared._ZN5flash32flash_fwd_splitkv_combine_kernelI23Flash_fwd_kernel_traitsILi192ELi64ELi64ELi4ELb0ELb0EN7cutlass6half_tE19Flash_kernel_traitsILi192ELi64ELi64ELi4ES3_EELi8ELi3ELb0EEEvNS_16Flash_fwd_paramsE:
	.zero		1312


//--------------------- .nv.shared._ZN5flash32flash_fwd_splitkv_combine_kernelI23Flash_fwd_kernel_traitsILi192ELi64ELi64ELi4ELb0ELb0EN7cutlass6half_tE19Flash_kernel_traitsILi192ELi64ELi64ELi4ES3_EELi8ELi2ELb0EEEvNS_16Flash_fwd_paramsE --------------------------
	.section	.nv.shared._ZN5flash32flash_fwd_splitkv_combine_kernelI23Flash_fwd_kernel_traitsILi192ELi64ELi64ELi4ELb0ELb0EN7cutlass6half_tE19Flash_kernel_traitsILi192ELi64ELi64ELi4ES3_EELi8ELi2ELb0EEEvNS_16Flash_fwd_paramsE,"aw",@nobits
	.sectionflags	@""
	.align	16
.nv.shared._ZN5flash32flash_fwd_splitkv_combine_kernelI23Flash_fwd_kernel_traitsILi192ELi64ELi64ELi4ELb0ELb0EN7cutlass6half_tE19Flash_kernel_traitsILi192ELi64ELi64ELi4ES3_EELi8ELi2ELb0EEEvNS_16Flash_fwd_paramsE:
	.zero		1168


//--------------------- .nv.shared._ZN5flash32flash_fwd_splitkv_combine_kernelI23Flash_fwd_kernel_traitsILi192ELi64ELi64ELi4ELb0ELb0EN7cutlass6half_tE19Flash_kernel_traitsILi192ELi64ELi64ELi4ES3_EELi8ELi1ELb0EEEvNS_16Flash_fwd_paramsE --------------------------
	.section	.nv.shared._ZN5flash32flash_fwd_splitkv_combine_kernelI23Flash_fwd_kernel_traitsILi192ELi64ELi64ELi4ELb0ELb0EN7cutlass6half_tE19Flash_kernel_traitsILi192ELi64ELi64ELi4ES3_EELi8ELi1ELb0EEEvNS_16Flash_fwd_paramsE,"aw",@nobits
	.sectionflags	@""
	.align	16
.nv.shared._ZN5flash32flash_fwd_splitkv_combine_kernelI23Flash_fwd_kernel_traitsILi192ELi64ELi64ELi4ELb0ELb0EN7cutlass6half_tE19Flash_kernel_traitsILi192ELi64ELi64ELi4ES3_EELi8ELi1ELb0EEEvNS_16Flash_fwd_paramsE:
	.zero		1104


//--------------------- .nv.shared._ZN5flash32flash_fwd_splitkv_combine_kernelI23Flash_fwd_kernel_traitsILi192ELi64ELi64ELi4ELb0ELb0EN7cutlass6half_tE19Flash_kernel_traitsILi192ELi64ELi64ELi4ES3_EELi8ELi7ELb1EEEvNS_16Flash_fwd_paramsE --------------------------
	.section	.nv.shared._ZN5flash32flash_fwd_splitkv_combine_kernelI23Flash_fwd_kernel_traitsILi192ELi64ELi64ELi4ELb0ELb0EN7cutlass6half_tE19Flash_kernel_traitsILi192ELi64ELi64ELi4ES3_EELi8ELi7ELb1EEEvNS_16Flash_fwd_paramsE,"aw",@nobits
	.sectionflags	@""
	.align	16
.nv.shared._ZN5flash32flash_fwd_splitkv_combine_kernelI23Flash_fwd_kernel_traitsILi192ELi64ELi64ELi4ELb0ELb0EN7cutlass6half_tE19Flash_kernel_traitsILi192ELi64ELi64ELi4ES3_EELi8ELi7ELb1EEEvNS_16Flash_fwd_paramsE:
	.zero		5632


//--------------------- .nv.shared._ZN5flash32flash_fwd_splitkv_combine_kernelI23Flash_fwd_kernel_traitsILi192ELi64ELi64ELi4ELb0ELb0EN7cutlass6half_tE19Flash_kernel_traitsILi192ELi64ELi64ELi4ES3_EELi8ELi6ELb1EEEvNS_16Flash_fwd_paramsE --------------------------
	.section	.nv.shared._ZN5flash32flash_fwd_splitkv_combine_kernelI23Flash_fwd_kernel_traitsILi192ELi64ELi64ELi4ELb0ELb0EN7cutlass6half_tE19Flash_kernel_traitsILi192ELi64ELi64ELi4ES3_EELi8ELi6ELb1EEEvNS_16Flash_fwd_paramsE,"aw",@nobits
	.sectionflags	@""
	.align	16
.nv.shared._ZN5flash32flash_fwd_splitkv_combine_kernelI23Flash_fwd_kernel_traitsILi192ELi64ELi64ELi4ELb0ELb0EN7cutlass6half_tE19Flash_kernel_traitsILi192ELi64ELi64ELi4ES3_EELi8ELi6ELb1EEEvNS_16Flash_fwd_paramsE:
	.zero		3328


//--------------------- .nv.shared._ZN5flash32flash_fwd_splitkv_combine_kernelI23Flash_fwd_kernel_traitsILi192ELi64ELi64ELi4ELb0ELb0EN7cutlass6half_tE19Flash_kernel_traitsILi192ELi64ELi64ELi4ES3_EELi8ELi5ELb1EEEvNS_16Flash_fwd_paramsE --------------------------
	.section	.nv.shared._ZN5flash32flash_fwd_splitkv_combine_kernelI23Flash_fwd_kernel_traitsILi192ELi64ELi64ELi4ELb0ELb0EN7cutlass6half_tE19Flash_kernel_traitsILi192ELi64ELi64ELi4ES3_EELi8ELi5ELb1EEEvNS_16Flash_fwd_paramsE,"aw",@nobits
	.sectionflags	@""
	.align	16
.nv.shared._ZN5flash32flash_fwd_splitkv_combine_kernelI23Flash_fwd_kernel_traitsILi192ELi64ELi64ELi4ELb0ELb0EN7cutlass6half_tE19Flash_kernel_traitsILi192ELi64ELi64ELi4ES3_EELi8ELi5ELb1EEEvNS_16Flash_fwd_paramsE:
	.zero		2176


//--------------------- .nv.shared._ZN5flash32flash_fwd_splitkv_combine_kernelI23Flash_fwd_kernel_traitsILi192ELi64ELi64ELi4ELb0ELb0EN7cutlass6half_tE19Flash_kernel_traitsILi192ELi64ELi64ELi4ES3_EELi8ELi4ELb1EEEvNS_16Flash_fwd_paramsE --------------------------
	.section	.nv.shared._ZN5flash32flash_fwd_splitkv_combine_kernelI23Flash_fwd_kernel_traitsILi192ELi64ELi64ELi4ELb0ELb0EN7cutlass6half_tE19Flash_kernel_traitsILi192ELi64ELi64ELi4ES3_EELi8ELi4ELb1EEEvNS_16Flash_fwd_paramsE,"aw",@nobits
	.sectionflags	@""
	.align	16
.nv.shared._ZN5flash32flash_fwd_splitkv_combine_kernelI23Flash_fwd_kernel_traitsILi192ELi64ELi64ELi4ELb0ELb0EN7cutlass6half_tE19Flash_kernel_traitsILi192ELi64ELi64ELi4ES3_EELi8ELi4ELb1EEEvNS_16Flash_fwd_paramsE:
	.zero		1600


//--------------------- .nv.shared._ZN5flash32flash_fwd_splitkv_combine_kernelI23Flash_fwd_kernel_traitsILi192ELi64ELi64ELi4ELb0ELb0EN7cutlass6half_tE19Flash_kernel_traitsILi192ELi64ELi64ELi4ES3_EELi8ELi3ELb1EEEvNS_16Flash_fwd_paramsE --------------------------
	.section	.nv.shared._ZN5flash32flash_fwd_splitkv_combine_kernelI23Flash_fwd_kernel_traitsILi192ELi64ELi64ELi4ELb0ELb0EN7cutlass6half_tE19Flash_kernel_traitsILi192ELi64ELi64ELi4ES3_EELi8ELi3ELb1EEEvNS_16Flash_fwd_paramsE,"aw",@nobits
	.sectionflags	@""
	.align	16
.nv.shared._ZN5flash32flash_fwd_splitkv_combine_kernelI23Flash_fwd_kernel_traitsILi192ELi64ELi64ELi4ELb0ELb0EN7cutlass6half_tE19Flash_kernel_traitsILi192ELi64ELi64ELi4ES3_EELi8ELi3ELb1EEEvNS_16Flash_fwd_paramsE:
	.zero		1312


//--------------------- .nv.shared._ZN5flash32flash_fwd_splitkv_combine_kernelI23Flash_fwd_kernel_traitsILi192ELi64ELi64ELi4ELb0ELb0EN7cutlass6half_tE19Flash_kernel_traitsILi192ELi64ELi64ELi4ES3_EELi8ELi2ELb1EEEvNS_16Flash_fwd_paramsE --------------------------
	.section	.nv.shared._ZN5flash32flash_fwd_splitkv_combine_kernelI23Flash_fwd_kernel_traitsILi192ELi64ELi64ELi4ELb0ELb0EN7cutlass6half_tE19Flash_kernel_traitsILi192ELi64ELi64ELi4ES3_EELi8ELi2ELb1EEEvNS_16Flash_fwd_paramsE,"aw",@nobits
	.sectionflags	@""
	.align	16
.nv.shared._ZN5flash32flash_fwd_splitkv_combine_kernelI23Flash_fwd_kernel_traitsILi192ELi64ELi64ELi4ELb0ELb0EN7cutlass6half_tE19Flash_kernel_traitsILi192ELi64ELi64ELi4ES3_EELi8ELi2ELb1EEEvNS_16Flash_fwd_paramsE:
	.zero		1168


//--------------------- .nv.shared._ZN5flash32flash_fwd_splitkv_combine_kernelI23Flash_fwd_kernel_traitsILi192ELi64ELi64ELi4ELb0ELb0EN7cutlass6half_tE19Flash_kernel_traitsILi192ELi64ELi64ELi4ES3_EELi8ELi1ELb1EEEvNS_16Flash_fwd_paramsE --------------------------
	.section	.nv.shared._ZN5flash32flash_fwd_splitkv_combine_kernelI23Flash_fwd_kernel_traitsILi192ELi64ELi64ELi4ELb0ELb0EN7cutlass6half_tE19Flash_kernel_traitsILi192ELi64ELi64ELi4ES3_EELi8ELi1ELb1EEEvNS_16Flash_fwd_paramsE,"aw",@nobits
	.sectionflags	@""
	.align	16
.nv.shared._ZN5flash32flash_fwd_splitkv_combine_kernelI23Flash_fwd_kernel_traitsILi192ELi64ELi64ELi4ELb0ELb0EN7cutlass6half_tE19Flash_kernel_traitsILi192ELi64ELi64ELi4ES3_EELi8ELi1ELb1EEEvNS_16Flash_fwd_paramsE:
	.zero		1104


//--------------------- .nv.shared._ZN5flash24flash_fwd_splitkv_kernelI23Flash_fwd_kernel_traitsILi192ELi64ELi64ELi4ELb0ELb0EN7cutlass6half_tE19Flash_kernel_traitsILi192ELi64ELi64ELi4ES3_EELb0ELb0ELb0ELb0ELb0ELb0ELb0ELb0EEEvNS_16Flash_fwd_paramsE --------------------------
	.section	.nv.shared._ZN5flash24flash_fwd_splitkv_kernelI23Flash_fwd_kernel_traitsILi192ELi64ELi64ELi4ELb0ELb0EN7cutlass6half_tE19Flash_kernel_traitsILi192ELi64ELi64ELi4ES3_EELb0ELb0ELb0ELb0ELb0ELb0ELb0ELb0EEEvNS_16Flash_fwd_paramsE,"aw",@nobits
	.sectionflags	@""
	.align	16
	.zero		1024


//--------------------- .nv.shared._ZN5flash24flash_fwd_splitkv_kernelI23Flash_fwd_kernel_traitsILi192ELi64ELi64ELi4ELb0ELb0EN7cutlass6half_tE19Flash_kernel_traitsILi192ELi64ELi64ELi4ES3_EELb0ELb0ELb0ELb0ELb0ELb1ELb0ELb0EEEvNS_16Flash_fwd_paramsE --------------------------
	.section	.nv.shared._ZN5flash24flash_fwd_splitkv_kernelI23Flash_fwd_kernel_traitsILi192ELi64ELi64ELi4ELb0ELb0EN7cutlass6half_tE19Flash_kernel_traitsILi192ELi64ELi64ELi4ES3_EELb0ELb0ELb0ELb0ELb0ELb1ELb0ELb0EEEvNS_16Flash_fwd_paramsE,"aw",@nobits
	.sectionflags	@""
	.align	16
	.zero		1024


//--------------------- .nv.shared._ZN5flash24flash_fwd_splitkv_kernelI23Flash_fwd_kernel_traitsILi192ELi64ELi64ELi4ELb0ELb0EN7cutlass6half_tE19Flash_kernel_traitsILi192ELi64ELi64ELi4ES3_EELb0ELb0ELb0ELb0ELb0ELb0ELb0ELb1EEEvNS_16Flash_fwd_paramsE --------------------------
	.section	.nv.shared._ZN5flash24flash_fwd_splitkv_kernelI23Flash_fwd_kernel_traitsILi192ELi64ELi64ELi4ELb0ELb0EN7cutlass6half_tE19Flash_kernel_traitsILi192ELi64ELi64ELi4ES3_EELb0ELb0ELb0ELb0ELb0ELb0ELb0ELb1EEEvNS_16Flash_fwd_paramsE,"aw",@nobits
	.sectionflags	@""
	.align	16
	.zero		1024


//--------------------- .nv.shared._ZN5flash24flash_fwd_splitkv_kernelI23Flash_fwd_kernel_traitsILi192ELi64ELi64ELi4ELb0ELb0EN7cutlass6half_tE19Flash_kernel_traitsILi192ELi64ELi64ELi4ES3_EELb0ELb0ELb0ELb0ELb0ELb1ELb0ELb1EEEvNS_16Flash_fwd_paramsE --------------------------
	.section	.nv.shared._ZN5flash24flash_fwd_splitkv_kernelI23Flash_fwd_kernel_traitsILi192ELi64ELi64ELi4ELb0ELb0EN7cutlass6half_tE19Flash_kernel_traitsILi192ELi64ELi64ELi4ES3_EELb0ELb0ELb0ELb0ELb0ELb1ELb0ELb1EEEvNS_16Flash_fwd_paramsE,"aw",@nobits
	.sectionflags	@""
	.align	16
	.zero		1024


//--------------------- .nv.shared._ZN5flash24flash_fwd_splitkv_kernelI23Flash_fwd_kernel_traitsILi192ELi64ELi64ELi4ELb0ELb0EN7cutlass6half_tE19Flash_kernel_traitsILi192ELi64ELi64ELi4ES3_EELb0ELb0ELb0ELb0ELb0ELb0ELb1ELb0EEEvNS_16Flash_fwd_paramsE --------------------------
	.section	.nv.shared._ZN5flash24flash_fwd_splitkv_kernelI23Flash_fwd_kernel_traitsILi192ELi64ELi64ELi4ELb0ELb0EN7cutlass6half_tE19Flash_kernel_traitsILi192ELi64ELi64ELi4ES3_EELb0ELb0ELb0ELb0ELb0ELb0ELb1ELb0EEEvNS_16Flash_fwd_paramsE,"aw",@nobits
	.sectionflags	@""
	.align	16
	.zero		1024


//--------------------- .nv.shared._ZN5flash24flash_fwd_splitkv_kernelI23Flash_fwd_kernel_traitsILi192ELi64ELi64ELi4ELb0ELb0EN7cutlass6half_tE19Flash_kernel_traitsILi192ELi64ELi64ELi4ES3_EELb0ELb0ELb0ELb0ELb0ELb1ELb1ELb0EEEvNS_16Flash_fwd_paramsE --------------------------
	.section	.nv.shared._ZN5flash24flash_fwd_splitkv_kernelI23Flash_fwd_kernel_traitsILi192ELi64ELi64ELi4ELb0ELb0EN7cutlass6half_tE19Flash_kernel_traitsILi192ELi64ELi64ELi4ES3_EELb0ELb0ELb0ELb0ELb0ELb1ELb1ELb0EEEvNS_16Flash_fwd_paramsE,"aw",@nobits
	.sectionflags	@""
	.align	16
	.zero		1024


//--------------------- .nv.shared._ZN5flash24flash_fwd_splitkv_kernelI23Flash_fwd_kernel_traitsILi192ELi64ELi64ELi4ELb0ELb0EN7cutlass6half_tE19Flash_kernel_traitsILi192ELi64ELi64ELi4ES3_EELb0ELb0ELb0ELb0ELb0ELb0ELb1ELb1EEEvNS_16Flash_fwd_paramsE --------------------------
	.section	.nv.shared._ZN5flash24flash_fwd_splitkv_kernelI23Flash_fwd_kernel_traitsILi192ELi64ELi64ELi4ELb0ELb0EN7cutlass6half_tE19Flash_kernel_traitsILi192ELi64ELi64ELi4ES3_EELb0ELb0ELb0ELb0ELb0ELb0ELb1ELb1EEEvNS_16Flash_fwd_paramsE,"aw",@nobits
	.sectionflags	@""
	.align	16
	.zero		1024


//--------------------- .nv.shared._ZN5flash24flash_fwd_splitkv_kernelI23Flash_fwd_kernel_traitsILi192ELi64ELi64ELi4ELb0ELb0EN7cutlass6half_tE19Flash_kernel_traitsILi192ELi64ELi64ELi4ES3_EELb0ELb0ELb0ELb0ELb0ELb1ELb1ELb1EEEvNS_16Flash_fwd_paramsE --------------------------
	.section	.nv.shared._ZN5flash24flash_fwd_splitkv_kernelI23Flash_fwd_kernel_traitsILi192ELi64ELi64ELi4ELb0ELb0EN7cutlass6half_tE19Flash_kernel_traitsILi192ELi64ELi64ELi4ES3_EELb0ELb0ELb0ELb0ELb0ELb1ELb1ELb1EEEvNS_16Flash_fwd_paramsE,"aw",@nobits
	.sectionflags	@""
	.align	16
	.zero		1024


//--------------------- .nv.shared._ZN5flash24flash_fwd_splitkv_kernelI23Flash_fwd_kernel_traitsILi192ELi64ELi64ELi4ELb0ELb0EN7cutlass6half_tE19Flash_kernel_traitsILi192ELi64ELi64ELi4ES3_EELb0ELb1ELb0ELb0ELb0ELb0ELb0ELb0EEEvNS_16Flash_fwd_paramsE --------------------------
	.section	.nv.shared._ZN5flash24flash_fwd_splitkv_kernelI23Flash_fwd_kernel_traitsILi192ELi64ELi64ELi4ELb0ELb0EN7cutlass6half_tE19Flash_kernel_traitsILi192ELi64ELi64ELi4ES3_EELb0ELb1ELb0ELb0ELb0ELb0ELb0ELb0EEEvNS_16Flash_fwd_paramsE,"aw",@nobits
	.sectionflags	@""
	.align	16
	.zero		1024


//--------------------- .nv.shared._ZN5flash24flash_fwd_splitkv_kernelI23Flash_fwd_kernel_traitsILi192ELi64ELi64ELi4ELb0ELb0EN7cutlass6half_tE19Flash_kernel_traitsILi192ELi64ELi64ELi4ES3_EELb0ELb1ELb0ELb0ELb0ELb1ELb0ELb0EEEvNS_16Flash_fwd_paramsE --------------------------
	.section	.nv.shared._ZN5flash24flash_fwd_splitkv_kernelI23Flash_fwd_kernel_traitsILi192ELi64ELi64ELi4ELb0ELb0EN7cutlass6half_tE19Flash_kernel_traitsILi192ELi64ELi64ELi4ES3_EELb0ELb1ELb0ELb0ELb0ELb1ELb0ELb0EEEvNS_16Flash_fwd_paramsE,"aw",@nobits
	.sectionflags	@""
	.align	16
	.zero		1024


//--------------------- .nv.shared._ZN5flash24flash_fwd_splitkv_kernelI23Flash_fwd_kernel_traitsILi192ELi64ELi64ELi4ELb0ELb0EN7cutlass6half_tE19Flash_kernel_traitsILi192ELi64ELi64ELi4ES3_EELb0ELb1ELb0ELb0ELb0ELb0ELb0ELb1EEEvNS_16Flash_fwd_paramsE --------------------------
	.section	.nv.shared._ZN5flash24flash_fwd_splitkv_kernelI23Flash_fwd_kernel_traitsILi192ELi64ELi64ELi4ELb0ELb0EN7cutlass6half_tE19Flash_kernel_traitsILi192ELi64ELi64ELi4ES3_EELb0ELb1ELb0ELb0ELb0ELb0ELb0ELb1EEEvNS_16Flash_fwd_paramsE,"aw",@nobits
	.sectionflags	@""
	.align	16
	.zero		1024


//--------------------- .nv.shared._ZN5flash24flash_fwd_splitkv_kernelI23Flash_fwd_kernel_traitsILi192ELi64ELi64ELi4ELb0ELb0EN7cutlass6half_tE19Flash_kernel_traitsILi192ELi64ELi64ELi4ES3_EELb0ELb1ELb0ELb0ELb0ELb1ELb0ELb1EEEvNS_16Flash_fwd_paramsE --------------------------
	.section	.nv.shared._ZN5flash24flash_fwd_splitkv_kernelI23Flash_fwd_kernel_traitsILi192ELi64ELi64ELi4ELb0ELb0EN7cutlass6half_tE19Flash_kernel_traitsILi192ELi64ELi64ELi4ES3_EELb0ELb1ELb0ELb0ELb0ELb1ELb0ELb1EEEvNS_16Flash_fwd_paramsE,"aw",@nobits
	.sectionflags	@""
	.align	16
	.zero		1024


//--------------------- .nv.shared._ZN5flash24flash_fwd_splitkv_kernelI23Flash_fwd_kernel_traitsILi192ELi64ELi64ELi4ELb0ELb0EN7cutlass6half_tE19Flash_kernel_traitsILi192ELi64ELi64ELi4ES3_EELb0ELb1ELb0ELb0ELb0ELb0ELb1ELb0EEEvNS_16Flash_fwd_paramsE --------------------------
	.section	.nv.shared._ZN5flash24flash_fwd_splitkv_kernelI23Flash_fwd_kernel_traitsILi192ELi64ELi64ELi4ELb0ELb0EN7cutlass6half_tE19Flash_kernel_traitsILi192ELi64ELi64ELi4ES3_EELb0ELb1ELb0ELb0ELb0ELb0ELb1ELb0EEEvNS_16Flash_fwd_paramsE,"aw",@nobits
	.sectionflags	@""
	.align	16
	.zero		1024


//--------------------- .nv.shared._ZN5flash24flash_fwd_splitkv_kernelI23Flash_fwd_kernel_traitsILi192ELi64ELi64ELi4ELb0ELb0EN7cutlass6half_tE19Flash_kernel_traitsILi192ELi64ELi64ELi4ES3_EELb0ELb1ELb0ELb0ELb0ELb1ELb1ELb0EEEvNS_16Flash_fwd_paramsE --------------------------
	.section	.nv.shared._ZN5flash24flash_fwd_splitkv_kernelI23Flash_fwd_kernel_traitsILi192ELi64ELi64ELi4ELb0ELb0EN7cutlass6half_tE19Flash_kernel_traitsILi192ELi64ELi64ELi4ES3_EELb0ELb1ELb0ELb0ELb0ELb1ELb1ELb0EEEvNS_16Flash_fwd_paramsE,"aw",@nobits
	.sectionflags	@""
	.align	16
	.zero		1024


//--------------------- .nv.shared._ZN5flash24flash_fwd_splitkv_kernelI23Flash_fwd_kernel_traitsILi192ELi64ELi64ELi4ELb0ELb0EN7cutlass6half_tE19Flash_kernel_traitsILi192ELi64ELi64ELi4ES3_EELb0ELb1ELb0ELb0ELb0ELb0ELb1ELb1EEEvNS_16Flash_fwd_paramsE --------------------------
	.section	.nv.shared._ZN5flash24flash_fwd_splitkv_kernelI23Flash_fwd_kernel_traitsILi192ELi64ELi64ELi4ELb0ELb0EN7cutlass6half_tE19Flash_kernel_traitsILi192ELi64ELi64ELi4ES3_EELb0ELb1ELb0ELb0ELb0ELb0ELb1ELb1EEEvNS_16Flash_fwd_paramsE,"aw",@nobits
	.sectionflags	@""
	.align	16
	.zero		1024


//--------------------- .nv.shared._ZN5flash24flash_fwd_splitkv_kernelI23Flash_fwd_kernel_traitsILi192ELi64ELi64ELi4ELb0ELb0EN7cutlass6half_tE19Flash_kernel_traitsILi192ELi64ELi64ELi4ES3_EELb0ELb1ELb0ELb0ELb0ELb1ELb1ELb1EEEvNS_16Flash_fwd_paramsE --------------------------
	.section	.nv.shared._ZN5flash24flash_fwd_splitkv_kernelI23Flash_fwd_kernel_traitsILi192ELi64ELi64ELi4ELb0ELb0EN7cutlass6half_tE19Flash_kernel_traitsILi192ELi64ELi64ELi4ES3_EELb0ELb1ELb0ELb0ELb0ELb1ELb1ELb1EEEvNS_16Flash_fwd_paramsE,"aw",@nobits
	.sectionflags	@""
	.align	16
	.zero		1024


//--------------------- .nv.shared._ZN5flash24flash_fwd_splitkv_kernelI23Flash_fwd_kernel_traitsILi192ELi64ELi64ELi4ELb0ELb0EN7cutlass6half_tE19Flash_kernel_traitsILi192ELi64ELi64ELi4ES3_EELb0ELb0ELb0ELb0ELb1ELb0ELb0ELb0EEEvNS_16Flash_fwd_paramsE --------------------------
	.section	.nv.shared._ZN5flash24flash_fwd_splitkv_kernelI23Flash_fwd_kernel_traitsILi192ELi64ELi64ELi4ELb0ELb0EN7cutlass6half_tE19Flash_kernel_traitsILi192ELi64ELi64ELi4ES3_EELb0ELb0ELb0ELb0ELb1ELb0ELb0ELb0EEEvNS_16Flash_fwd_paramsE,"aw",@nobits
	.sectionflags	@""
	.align	16
	.zero		1024


//--------------------- .nv.shared._ZN5flash24flash_fwd_splitkv_kernelI23Flash_fwd_kernel_traitsILi192ELi64ELi64ELi4ELb0ELb0EN7cutlass6half_tE19Flash_kernel_traitsILi192ELi64ELi64ELi4ES3_EELb0ELb0ELb0ELb0ELb1ELb1ELb0ELb0EEEvNS_16Flash_fwd_paramsE --------------------------
	.section	.nv.shared._ZN5flash24flash_fwd_splitkv_kernelI23Flash_fwd_kernel_traitsILi192ELi64ELi64ELi4ELb0ELb0EN7cutlass6half_tE19Flash_kernel_traitsILi192ELi64ELi64ELi4ES3_EELb0ELb0ELb0ELb0ELb1ELb1ELb0ELb0EEEvNS_16Flash_fwd_paramsE,"aw",@nobits
	.sectionflags	@""
	.align	16
	.zero		1024


//--------------------- .nv.shared._ZN5flash24flash_fwd_splitkv_kernelI23Flash_fwd_kernel_traitsILi192ELi64ELi64ELi4ELb0ELb0EN7cutlass6half_tE19Flash_kernel_traitsILi192ELi64ELi64ELi4ES3_EELb0ELb0ELb1ELb0ELb0ELb0ELb0ELb0EEEvNS_16Flash_fwd_paramsE --------------------------
	.section	.nv.shared._ZN5flash24flash_fwd_splitkv_kernelI23Flash_fwd_kernel_traitsILi192ELi64ELi64ELi4ELb0ELb0EN7cutlass6half_tE19Flash_kernel_traitsILi192ELi64ELi64ELi4ES3_EELb0ELb0ELb1ELb0ELb0ELb0ELb0ELb0EEEvNS_16Flash_fwd_paramsE,"aw",@nobits
	.sectionflags	@""
	.align	16
	.zero		1024


//--------------------- .nv.shared._ZN5flash24flash_fwd_splitkv_kernelI23Flash_fwd_kernel_traitsILi192ELi64ELi64ELi4ELb0ELb0EN7cutlass6half_tE19Flash_kernel_traitsILi192ELi64ELi64ELi4ES3_EELb0ELb0ELb1ELb0ELb0ELb1ELb0ELb0EEEvNS_16Flash_fwd_paramsE --------------------------
	.section	.nv.shared._ZN5flash24flash_fwd_splitkv_kernelI23Flash_fwd_kernel_traitsILi192ELi64ELi64ELi4ELb0ELb0EN7cutlass6half_tE19Flash_kernel_traitsILi192ELi64ELi64ELi4ES3_EELb0ELb0ELb1ELb0ELb0ELb1ELb0ELb0EEEvNS_16Flash_fwd_paramsE,"aw",@nobits
	.sectionflags	@""
	.align	16
	.zero		1024


//--------------------- .nv.shared._ZN5flash24flash_fwd_splitkv_kernelI23Flash_fwd_kernel_traitsILi192ELi64ELi64ELi4ELb0ELb0EN7cutlass6half_tE19Flash_kernel_traitsILi192ELi64ELi64ELi4ES3_EELb0ELb0ELb0ELb0ELb1ELb0ELb0ELb1EEEvNS_16Flash_fwd_paramsE --------------------------
	.section	.nv.shared._ZN5flash24flash_fwd_splitkv_kernelI23Flash_fwd_kernel_traitsILi192ELi64ELi64ELi4ELb0ELb0EN7cutlass6half_tE19Flash_kernel_traitsILi192ELi64ELi64ELi4ES3_EELb0ELb0ELb0ELb0ELb1ELb0ELb0ELb1EEEvNS_16Flash_fwd_paramsE,"aw",@nobits
	.sectionflags	@""
	.align	16
	.zero		1024


//--------------------- .nv.shared._ZN5flash24flash_fwd_splitkv_kernelI23Flash_fwd_kernel_traitsILi192ELi64ELi64ELi4ELb0ELb0EN7cutlass6half_tE19Flash_kernel_traitsILi192ELi64ELi64ELi4ES3_EELb0ELb0ELb0ELb0ELb1ELb1ELb0ELb1EEEvNS_16Flash_fwd_paramsE --------------------------
	.section	.nv.shared._ZN5flash24flash_fwd_splitkv_kernelI23Flash_fwd_kernel_traitsILi192ELi64ELi64ELi4ELb0ELb0EN7cutlass6half_tE19Flash_kernel_traitsILi192ELi64ELi64ELi4ES3_EELb0ELb0ELb0ELb0ELb1ELb1ELb0ELb1EEEvNS_16Flash_fwd_paramsE,"aw",@nobits
	.sectionflags	@""
	.align	16
	.zero		1024


//--------------------- .nv.shared._ZN5flash24flash_fwd_splitkv_kernelI23Flash_fwd_kernel_traitsILi192ELi64ELi64ELi4ELb0ELb0EN7cutlass6half_tE19Flash_kernel_traitsILi192ELi64ELi64ELi4ES3_EELb0ELb0ELb1ELb0ELb0ELb0ELb0ELb1EEEvNS_16Flash_fwd_paramsE --------------------------
	.section	.nv.shared._ZN5flash24flash_fwd_splitkv_kernelI23Flash_fwd_kernel_traitsILi192ELi64ELi64ELi4ELb0ELb0EN7cutlass6half_tE19Flash_kernel_traitsILi192ELi64ELi64ELi4ES3_EELb0ELb0ELb1ELb0ELb0ELb0ELb0ELb1EEEvNS_16Flash_fwd_paramsE,"aw",@nobits
	.sectionflags	@""
	.align	16
	.zero		1024


//--------------------- .nv.shared._ZN5flash24flash_fwd_splitkv_kernelI23Flash_fwd_kernel_traitsILi192ELi64ELi64ELi4ELb0ELb0EN7cutlass6half_tE19Flash_kernel_traitsILi192ELi64ELi64ELi4ES3_EELb0ELb0ELb1ELb0ELb0ELb1ELb0ELb1EEEvNS_16Flash_fwd_paramsE --------------------------
	.section	.nv.shared._ZN5flash24flash_fwd_splitkv_kernelI23Flash_fwd_kernel_traitsILi192ELi64ELi64ELi4ELb0ELb0EN7cutlass6half_tE19Flash_kernel_traitsILi192ELi64ELi64ELi4ES3_EELb0ELb0ELb1ELb0ELb0ELb1ELb0ELb1EEEvNS_16Flash_fwd_paramsE,"aw",@nobits
	.sectionflags	@""
	.align	16
	.zero		1024


//--------------------- .nv.shared._ZN5flash24flash_fwd_splitkv_kernelI23Flash_fwd_kernel_traitsILi192ELi64ELi64ELi4ELb0ELb0EN7cutlass6half_tE19Flash_kernel_traitsILi192ELi64ELi64ELi4ES3_EELb0ELb0ELb0ELb0ELb1ELb0ELb1ELb0EEEvNS_16Flash_fwd_paramsE --------------------------
	.section	.nv.shared._ZN5flash24flash_fwd_splitkv_kernelI23Flash_fwd_kernel_traitsILi192ELi64ELi64ELi4ELb0ELb0EN7cutlass6half_tE19Flash_kernel_traitsILi192ELi64ELi64ELi4ES3_EELb0ELb0ELb0ELb0ELb1ELb0ELb1ELb0EEEvNS_16Flash_fwd_paramsE,"aw",@nobits
	.sectionflags	@""
	.align	16
	.zero		1024


//--------------------- .nv.shared._ZN5flash24flash_fwd_splitkv_kernelI23Flash_fwd_kernel_traitsILi192ELi64ELi64ELi4ELb0ELb0EN7cutlass6half_tE19Flash_kernel_traitsILi192ELi64ELi64ELi4ES3_EELb0ELb0ELb0ELb0ELb1ELb1ELb1ELb0EEEvNS_16Flash_fwd_paramsE --------------------------
	.section	.nv.shared._ZN5flash24flash_fwd_splitkv_kernelI23Flash_fwd_kernel_traitsILi192ELi64ELi64ELi4ELb0ELb0EN7cutlass6half_tE19Flash_kernel_traitsILi192ELi64ELi64ELi4ES3_EELb0ELb0ELb0ELb0ELb1ELb1ELb1ELb0EEEvNS_16Flash_fwd_paramsE,"aw",@nobits
	.sectionflags	@""
	.align	16
	.zero		1024


//--------------------- .nv.shared._ZN5flash24flash_fwd_splitkv_kernelI23Flash_fwd_kernel_traitsILi192ELi64ELi64ELi4ELb0ELb0EN7cutlass6half_tE19Flash_kernel_traitsILi192ELi64ELi64ELi4ES3_EELb0ELb0ELb1ELb0ELb0ELb0ELb1ELb0EEEvNS_16Flash_fwd_paramsE --------------------------
	.section	.nv.shared._ZN5flash24flash_fwd_splitkv_kernelI23Flash_fwd_kernel_traitsILi192ELi64ELi64ELi4ELb0ELb0EN7cutlass6half_tE19Flash_kernel_traitsILi192ELi64ELi64ELi4ES3_EELb0ELb0ELb1ELb0ELb0ELb0ELb1ELb0EEEvNS_16Flash_fwd_paramsE,"aw",@nobits
	.sectionflags	@""
	.align	16
	.zero		1024


//--------------------- .nv.shared._ZN5flash24flash_fwd_splitkv_kernelI23Flash_fwd_kernel_traitsILi192ELi64ELi64ELi4ELb0ELb0EN7cutlass6half_tE19Flash_kernel_traitsILi192ELi64ELi64ELi4ES3_EELb0ELb0ELb1ELb0ELb0ELb1ELb1ELb0EEEvNS_16Flash_fwd_paramsE --------------------------
	.section	.nv.shared._ZN5flash24flash_fwd_splitkv_kernelI23Flash_fwd_kernel_traitsILi192ELi64ELi64ELi4ELb0ELb0EN7cutlass6half_tE19Flash_kernel_traitsILi192ELi64ELi64ELi4ES3_EELb0ELb0ELb1ELb0ELb0ELb1ELb1ELb0EEEvNS_16Flash_fwd_paramsE,"aw",@nobits
	.sectionflags	@""
	.align	16
	.zero		1024


//--------------------- .nv.shared._ZN5flash24flash_fwd_splitkv_kernelI23Flash_fwd_kernel_traitsILi192ELi64ELi64ELi4ELb0ELb0EN7cutlass6half_tE19Flash_kernel_traitsILi192ELi64ELi64ELi4ES3_EELb0ELb0ELb0ELb0ELb1ELb0ELb1ELb1EEEvNS_16Flash_fwd_paramsE --------------------------
	.section	.nv.shared._ZN5flash24flash_fwd_splitkv_kernelI23Flash_fwd_kernel_traitsILi192ELi64ELi64ELi4ELb0ELb0EN7cutlass6half_tE19Flash_kernel_traitsILi192ELi64ELi64ELi4ES3_EELb0ELb0ELb0ELb0ELb1ELb0ELb1ELb1EEEvNS_16Flash_fwd_paramsE,"aw",@nobits
	.sectionflags	@""
	.align	16
	.zero		1024


//--------------------- .nv.shared._ZN5flash24flash_fwd_splitkv_kernelI23Flash_fwd_kernel_traitsILi192ELi64ELi64ELi4ELb0ELb0EN7cutlass6half_tE19Flash_kernel_traitsILi192ELi64ELi64ELi4ES3_EELb0ELb0ELb0ELb0ELb1ELb1ELb1ELb1EEEvNS_16Flash_fwd_paramsE --------------------------
	.section	.nv.shared._ZN5flash24flash_fwd_splitkv_kernelI23Flash_fwd_kernel_traitsILi192ELi64ELi64ELi4ELb0ELb0EN7cutlass6half_tE19Flash_kernel_traitsILi192ELi64ELi64ELi4ES3_EELb0ELb0ELb0ELb0ELb1ELb1ELb1ELb1EEEvNS_16Flash_fwd_paramsE,"aw",@nobits
	.sectionflags	@""
	.align	16
	.zero		1024


//--------------------- .nv.shared._ZN5flash24flash_fwd_splitkv_kernelI23Flash_fwd_kernel_traitsILi192ELi64ELi64ELi4ELb0ELb0EN7cutlass6half_tE19Flash_kernel_traitsILi192ELi64ELi64ELi4ES3_EELb0ELb0ELb1ELb0ELb0ELb0ELb1ELb1EEEvNS_16Flash_fwd_paramsE --------------------------
	.section	.nv.shared._ZN5flash24flash_fwd_splitkv_kernelI23Flash_fwd_kernel_traitsILi192ELi64ELi64ELi4ELb0ELb0EN7cutlass6half_tE19Flash_kernel_traitsILi192ELi64ELi64ELi4ES3_EELb0ELb0ELb1ELb0ELb0ELb0ELb1ELb1EEEvNS_16Flash_fwd_paramsE,"aw",@nobits
	.sectionflags	@""
	.align	16
	.zero		1024


//--------------------- .nv.shared._ZN5flash24flash_fwd_splitkv_kernelI23Flash_fwd_kernel_traitsILi192ELi64ELi64ELi4ELb0ELb0EN7cutlass6half_tE19Flash_kernel_traitsILi192ELi64ELi64ELi4ES3_EELb0ELb0ELb1ELb0ELb0ELb1ELb1ELb1EEEvNS_16Flash_fwd_paramsE --------------------------
	.section	.nv.shared._ZN5flash24flash_fwd_splitkv_kernelI23Flash_fwd_kernel_traitsILi192ELi64ELi64ELi4ELb0ELb0EN7cutlass6half_tE19Flash_kernel_traitsILi192ELi64ELi64ELi4ES3_EELb0ELb0ELb1ELb0ELb0ELb1ELb1ELb1EEEvNS_16Flash_fwd_paramsE,"aw",@nobits
	.sectionflags	@""
	.align	16
	.zero		1024


//--------------------- .nv.shared._ZN5flash24flash_fwd_splitkv_kernelI23Flash_fwd_kernel_traitsILi192ELi64ELi64ELi4ELb0ELb0EN7cutlass6half_tE19Flash_kernel_traitsILi192ELi64ELi64ELi4ES3_EELb0ELb1ELb0ELb0ELb1ELb0ELb0ELb0EEEvNS_16Flash_fwd_paramsE --------------------------
	.section	.nv.shared._ZN5flash24flash_fwd_splitkv_kernelI23Flash_fwd_kernel_traitsILi192ELi64ELi64ELi4ELb0ELb0EN7cutlass6half_tE19Flash_kernel_traitsILi192ELi64ELi64ELi4ES3_EELb0ELb1ELb0ELb0ELb1ELb0ELb0ELb0EEEvNS_16Flash_fwd_paramsE,"aw",@nobits
	.sectionflags	@""
	.align	16
	.zero		1024


//--------------------- .nv.shared._ZN5flash24flash_fwd_splitkv_kernelI23Flash_fwd_kernel_traitsILi192ELi64ELi64ELi4ELb0ELb0EN7cutlass6half_tE19Flash_kernel_traitsILi192ELi64ELi64ELi4ES3_EELb0ELb1ELb0ELb0ELb1ELb1ELb0ELb0EEEvNS_16Flash_fwd_paramsE --------------------------
	.section	.nv.shared._ZN5flash24flash_fwd_splitkv_kernelI23Flash_fwd_kernel_traitsILi192ELi64ELi64ELi4ELb0ELb0EN7cutlass6half_tE19Flash_kernel_traitsILi192ELi64ELi64ELi4ES3_EELb0ELb1ELb0ELb0ELb1ELb1ELb0ELb0EEEvNS_16Flash_fwd_paramsE,"aw",@nobits
	.sectionflags	@""
	.align	16
	.zero		1024


//--------------------- .nv.shared._ZN5flash24flash_fwd_splitkv_kernelI23Flash_fwd_kernel_traitsILi192ELi64ELi64ELi4ELb0ELb0EN7cutlass6half_tE19Flash_kernel_traitsILi192ELi64ELi64ELi4ES3_EELb0ELb1ELb1ELb0ELb0ELb0ELb0ELb0EEEvNS_16Flash_fwd_paramsE --------------------------
	.section	.nv.shared._ZN5flash24flash_fwd_splitkv_kernelI23Flash_fwd_kernel_traitsILi192ELi64ELi64ELi4ELb0ELb0EN7cutlass6half_tE19Flash_kernel_traitsILi192ELi64ELi64ELi4ES3_EELb0ELb1ELb1ELb0ELb0ELb0ELb0ELb0EEEvNS_16Flash_fwd_paramsE,"aw",@nobits
	.sectionflags	@""
	.align	16
	.zero		1024


//--------------------- .nv.shared._ZN5flash24flash_fwd_splitkv_kernelI23Flash_fwd_kernel_traitsILi192ELi64ELi64ELi4ELb0ELb0EN7cutlass6half_tE19Flash_kernel_traitsILi192ELi64ELi64ELi4ES3_EELb0ELb1ELb1ELb0ELb0ELb1ELb0ELb0EEEvNS_16Flash_fwd_paramsE --------------------------
	.section	.nv.shared._ZN5flash24flash_fwd_splitkv_kernelI23Flash_fwd_kernel_traitsILi192ELi64ELi64ELi4ELb0ELb0EN7cutlass6half_tE19Flash_kernel_traitsILi192ELi64ELi64ELi4ES3_EELb0ELb1ELb1ELb0ELb0ELb1ELb0ELb0EEEvNS_16Flash_fwd_paramsE,"aw",@nobits
	.sectionflags	@""
	.align	16
	.zero		1024


//--------------------- .nv.shared._ZN5flash24flash_fwd_splitkv_kernelI23Flash_fwd_kernel_traitsILi192ELi64ELi64ELi4ELb0ELb0EN7cutlass6half_tE19Flash_kernel_traitsILi192ELi64ELi64ELi4ES3_EELb0ELb1ELb0ELb0ELb1ELb0ELb0ELb1EEEvNS_16Flash_fwd_paramsE --------------------------
	.section	.nv.shared._ZN5flash24flash_fwd_splitkv_kernelI23Flash_fwd_kernel_traitsILi192ELi64ELi64ELi4ELb0ELb0EN7cutlass6half_tE19Flash_kernel_traitsILi192ELi64ELi64ELi4ES3_EELb0ELb1ELb0ELb0ELb1ELb0ELb0ELb1EEEvNS_16Flash_fwd_paramsE,"aw",@nobits
	.sectionflags	@""
	.align	16
	.zero		1024


//--------------------- .nv.shared._ZN5flash24flash_fwd_splitkv_kernelI23Flash_fwd_kernel_traitsILi192ELi64ELi64ELi4ELb0ELb0EN7cutlass6half_tE19Flash_kernel_traitsILi192ELi64ELi64ELi4ES3_EELb0ELb1ELb0ELb0ELb1ELb1ELb0ELb1EEEvNS_16Flash_fwd_paramsE --------------------------
	.section	.nv.shared._ZN5flash24flash_fwd_splitkv_kernelI23Flash_fwd_kernel_traitsILi192ELi64ELi64ELi4ELb0ELb0EN7cutlass6half_tE19Flash_kernel_traitsILi192ELi64ELi64ELi4ES3_EELb0ELb1ELb0ELb0ELb1ELb1ELb0ELb1EEEvNS_16Flash_fwd_paramsE,"aw",@nobits
	.sectionflags	@""
	.align	16
	.zero		1024


//--------------------- .nv.shared._ZN5flash24flash_fwd_splitkv_kernelI23Flash_fwd_kernel_traitsILi192ELi64ELi64ELi4ELb0ELb0EN7cutlass6half_tE19Flash_kernel_traitsILi192ELi64ELi64ELi4ES3_EELb0ELb1ELb1ELb0ELb0ELb0ELb0ELb1EEEvNS_16Flash_fwd_paramsE --------------------------
	.section	.nv.shared._ZN5flash24flash_fwd_splitkv_kernelI23Flash_fwd_kernel_traitsILi192ELi64ELi64ELi4ELb0ELb0EN7cutlass6half_tE19Flash_kernel_traitsILi192ELi64ELi64ELi4ES3_EELb0ELb1ELb1ELb0ELb0ELb0ELb0ELb1EEEvNS_16Flash_fwd_paramsE,"aw",@nobits
	.sectionflags	@""
	.align	16
	.zero		1024


//--------------------- .nv.shared._ZN5flash24flash_fwd_splitkv_kernelI23Flash_fwd_kernel_traitsILi192ELi64ELi64ELi4ELb0ELb0EN7cutlass6half_tE19Flash_kernel_traitsILi192ELi64ELi64ELi4ES3_EELb0ELb1ELb1ELb0ELb0ELb1ELb0ELb1EEEvNS_16Flash_fwd_paramsE --------------------------
	.section	.nv.shared._ZN5flash24flash_fwd_splitkv_kernelI23Flash_fwd_kernel_traitsILi192ELi64ELi64ELi4ELb0ELb0EN7cutlass6half_tE19Flash_kernel_traitsILi192ELi64ELi64ELi4ES3_EELb0ELb1ELb1ELb0ELb0ELb1ELb0ELb1EEEvNS_16Flash_fwd_paramsE,"aw",@nobits
	.sectionflags	@""
	.align	16
	.zero		1024


//--------------------- .nv.shared._ZN5flash24flash_fwd_splitkv_kernelI23Flash_fwd_kernel_traitsILi192ELi64ELi64ELi4ELb0ELb0EN7cutlass6half_tE19Flash_kernel_traitsILi192ELi64ELi64ELi4ES3_EELb0ELb1ELb0ELb0ELb1ELb0ELb1ELb0EEEvNS_16Flash_fwd_paramsE --------------------------
	.section	.nv.shared._ZN5flash24flash_fwd_splitkv_kernelI23Flash_fwd_kernel_traitsILi192ELi64ELi64ELi4ELb0ELb0EN7cutlass6half_tE19Flash_kernel_traitsILi192ELi64ELi64ELi4ES3_EELb0ELb1ELb0ELb0ELb1ELb0ELb1ELb0EEEvNS_16Flash_fwd_paramsE,"aw",@nobits
	.sectionflags	@""
	.align	16
	.zero		1024


//--------------------- .nv.shared._ZN5flash24flash_fwd_splitkv_kernelI23Flash_fwd_kernel_traitsILi192ELi64ELi64ELi4ELb0ELb0EN7cutlass6half_tE19Flash_kernel_traitsILi192ELi64ELi64ELi4ES3_EELb0ELb1ELb0ELb0ELb1ELb1ELb1ELb0EEEvNS_16Flash_fwd_paramsE --------------------------
	.section	.nv.shared._ZN5flash24flash_fwd_splitkv_kernelI23Flash_fwd_kernel_traitsILi192ELi64ELi64ELi4ELb0ELb0EN7cutlass6half_tE19Flash_kernel_traitsILi192ELi64ELi64ELi4ES3_EELb0ELb1ELb0ELb0ELb1ELb1ELb1ELb0EEEvNS_16Flash_fwd_paramsE,"aw",@nobits
	.sectionflags	@""
	.align	16
	.zero		1024


//--------------------- .nv.shared._ZN5flash24flash_fwd_splitkv_kernelI23Flash_fwd_kernel_traitsILi192ELi64ELi64ELi4ELb0ELb0EN7cutlass6half_tE19Flash_kernel_traitsILi192ELi64ELi64ELi4ES3_EELb0ELb1ELb1ELb0ELb0ELb0ELb1ELb0EEEvNS_16Flash_fwd_paramsE --------------------------
	.section	.nv.shared._ZN5flash24flash_fwd_splitkv_kernelI23Flash_fwd_kernel_traitsILi192ELi64ELi64ELi4ELb0ELb0EN7cutlass6half_tE19Flash_kernel_traitsILi192ELi64ELi64ELi4ES3_EELb0ELb1ELb1ELb0ELb0ELb0ELb1ELb0EEEvNS_16Flash_fwd_paramsE,"aw",@nobits
	.sectionflags	@""
	.align	16
	.zero		1024


//--------------------- .nv.shared._ZN5flash24flash_fwd_splitkv_kernelI23Flash_fwd_kernel_traitsILi192ELi64ELi64ELi4ELb0ELb0EN7cutlass6half_tE19Flash_kernel_traitsILi192ELi64ELi64ELi4ES3_EELb0ELb1ELb1ELb0ELb0ELb1ELb1ELb0EEEvNS_16Flash_fwd_paramsE --------------------------
	.section	.nv.shared._ZN5flash24flash_fwd_splitkv_kernelI23Flash_fwd_kernel_traitsILi192ELi64ELi64ELi4ELb0ELb0EN7cutlass6half_tE19Flash_kernel_traitsILi192ELi64ELi64ELi4ES3_EELb0ELb1ELb1ELb0ELb0ELb1ELb1ELb0EEEvNS_16Flash_fwd_paramsE,"aw",@nobits
	.sectionflags	@""
	.align	16
	.zero		1024


//--------------------- .nv.shared._ZN5flash24flash_fwd_splitkv_kernelI23Flash_fwd_kernel_traitsILi192ELi64ELi64ELi4ELb0ELb0EN7cutlass6half_tE19Flash_kernel_traitsILi192ELi64ELi64ELi4ES3_EELb0ELb1ELb0ELb0ELb1ELb0ELb1ELb1EEEvNS_16Flash_fwd_paramsE --------------------------
	.section	.nv.shared._ZN5flash24flash_fwd_splitkv_kernelI23Flash_fwd_kernel_traitsILi192ELi64ELi64ELi4ELb0ELb0EN7cutlass6half_tE19Flash_kernel_traitsILi192ELi64ELi64ELi4ES3_EELb0ELb1ELb0ELb0ELb1ELb0ELb1ELb1EEEvNS_16Flash_fwd_paramsE,"aw",@nobits
	.sectionflags	@""
	.align	16
	.zero		1024


//--------------------- .nv.shared._ZN5flash24flash_fwd_splitkv_kernelI23Flash_fwd_kernel_traitsILi192ELi64ELi64ELi4ELb0ELb0EN7cutlass6half_tE19Flash_kernel_traitsILi192ELi64ELi64ELi4ES3_EELb0ELb1ELb0ELb0ELb1ELb1ELb1ELb1EEEvNS_16Flash_fwd_paramsE --------------------------
	.section	.nv.shared._ZN5flash24flash_fwd_splitkv_kernelI23Flash_fwd_kernel_traitsILi192ELi64ELi64ELi4ELb0ELb0EN7cutlass6half_tE19Flash_kernel_traitsILi192ELi64ELi64ELi4ES3_EELb0ELb1ELb0ELb0ELb1ELb1ELb1ELb1EEEvNS_16Flash_fwd_paramsE,"aw",@nobits
	.sectionflags	@""
	.align	16
	.zero		1024


//--------------------- .nv.shared._ZN5flash24flash_fwd_splitkv_kernelI23Flash_fwd_kernel_traitsILi192ELi64ELi64ELi4ELb0ELb0EN7cutlass6half_tE19Flash_kernel_traitsILi192ELi64ELi64ELi4ES3_EELb0ELb1ELb1ELb0ELb0ELb0ELb1ELb1EEEvNS_16Flash_fwd_paramsE --------------------------
	.section	.nv.shared._ZN5flash24flash_fwd_splitkv_kernelI23Flash_fwd_kernel_traitsILi192ELi64ELi64ELi4ELb0ELb0EN7cutlass6half_tE19Flash_kernel_traitsILi192ELi64ELi64ELi4ES3_EELb0ELb1ELb1ELb0ELb0ELb0ELb1ELb1EEEvNS_16Flash_fwd_paramsE,"aw",@nobits
	.sectionflags	@""
	.align	16
	.zero		1024


//--------------------- .nv.shared._ZN5flash24flash_fwd_splitkv_kernelI23Flash_fwd_kernel_traitsILi192ELi64ELi64ELi4ELb0ELb0EN7cutlass6half_tE19Flash_kernel_traitsILi192ELi64ELi64ELi4ES3_EELb0ELb1ELb1ELb0ELb0ELb1ELb1ELb1EEEvNS_16Flash_fwd_paramsE --------------------------
	.section	.nv.shared._ZN5flash24flash_fwd_splitkv_kernelI23Flash_fwd_kernel_traitsILi192ELi64ELi64ELi4ELb0ELb0EN7cutlass6half_tE19Flash_kernel_traitsILi192ELi64ELi64ELi4ES3_EELb0ELb1ELb1ELb0ELb0ELb1ELb1ELb1EEEvNS_16Flash_fwd_paramsE,"aw",@nobits
	.sectionflags	@""
	.align	16
	.zero		1024


//--------------------- .nv.constant0._ZN5flash32flash_fwd_splitkv_combine_kernelI23Flash_fwd_kernel_traitsILi192ELi64ELi64ELi4ELb0ELb0EN7cutlass6half_tE19Flash_kernel_traitsILi192ELi64ELi64ELi4ES3_EELi8ELi7ELb0EEEvNS_16Flash_fwd_paramsE --------------------------
	.section	.nv.constant0._ZN5flash32flash_fwd_splitkv_combine_kernelI23Flash_fwd_kernel_traitsILi192ELi64ELi64ELi4ELb0ELb0EN7cutlass6half_tE19Flash_kernel_traitsILi192ELi64ELi64ELi4ES3_EELi8ELi7ELb0EEEvNS_16Flash_fwd_paramsE,"a",@progbits
	.sectionflags	@""
	.align	4
.nv.constant0._ZN5flash32flash_fwd_splitkv_combine_kernelI23Flash_fwd_kernel_traitsILi192ELi64ELi64ELi4ELb0ELb0EN7cutlass6half_tE19Flash_kernel_traitsILi192ELi64ELi64ELi4ES3_EELi8ELi7ELb0EEEvNS_16Flash_fwd_paramsE:
	.zero		992


//--------------------- .nv.constant0._ZN5flash32flash_fwd_splitkv_combine_kernelI23Flash_fwd_kernel_traitsILi192ELi64ELi64ELi4ELb0ELb0EN7cutlass6half_tE19Flash_kernel_traitsILi192ELi64ELi64ELi4ES3_EELi8ELi6ELb0EEEvNS_16Flash_fwd_paramsE --------------------------
	.section	.nv.constant0._ZN5flash32flash_fwd_splitkv_combine_kernelI23Flash_fwd_kernel_traitsILi192ELi64ELi64ELi4ELb0ELb0EN7cutlass6half_tE19Flash_kernel_traitsILi192ELi64ELi64ELi4ES3_EELi8ELi6ELb0EEEvNS_16Flash_fwd_paramsE,"a",@progbits
	.sectionflags	@""
	.align	4
.nv.constant0._ZN5flash32flash_fwd_splitkv_combine_kernelI23Flash_fwd_kernel_traitsILi192ELi64ELi64ELi4ELb0ELb0EN7cutlass6half_tE19Flash_kernel_traitsILi192ELi64ELi64ELi4ES3_EELi8ELi6ELb0EEEvNS_16Flash_fwd_paramsE:
	.zero		992


//--------------------- .nv.constant0._ZN5flash32flash_fwd_splitkv_combine_kernelI23Flash_fwd_kernel_traitsILi192ELi64ELi64ELi4ELb0ELb0EN7cutlass6half_tE19Flash_kernel_traitsILi192ELi64ELi64ELi4ES3_EELi8ELi5ELb0EEEvNS_16Flash_fwd_paramsE --------------------------
	.section	.nv.constant0._ZN5flash32flash_fwd_splitkv_combine_kernelI23Flash_fwd_kernel_traitsILi192ELi64ELi64ELi4ELb0ELb0EN7cutlass6half_tE19Flash_kernel_traitsILi192ELi64ELi64ELi4ES3_EELi8ELi5ELb0EEEvNS_16Flash_fwd_paramsE,"a",@progbits
	.sectionflags	@""
	.align	4
.nv.constant0._ZN5flash32flash_fwd_splitkv_combine_kernelI23Flash_fwd_kernel_traitsILi192ELi64ELi64ELi4ELb0ELb0EN7cutlass6half_tE19Flash_kernel_traitsILi192ELi64ELi64ELi4ES3_EELi8ELi5ELb0EEEvNS_16Flash_fwd_paramsE:
	.zero		992


//--------------------- .nv.constant0._ZN5flash32flash_fwd_splitkv_combine_kernelI23Flash_fwd_kernel_traitsILi192ELi64ELi64ELi4ELb0ELb0EN7cutlass6half_tE19Flash_kernel_traitsILi192ELi64ELi64ELi4ES3_EELi8ELi4ELb0EEEvNS_16Flash_fwd_paramsE --------------------------
	.section	.nv.constant0._ZN5flash32flash_fwd_splitkv_combine_kernelI23Flash_fwd_kernel_traitsILi192ELi64ELi64ELi4ELb0ELb0EN7cutlass6half_tE19Flash_kernel_traitsILi192ELi64ELi64ELi4ES3_EELi8ELi4ELb0EEEvNS_16Flash_fwd_paramsE,"a",@progbits
	.sectionflags	@""
	.align	4
.nv.constant0._ZN5flash32flash_fwd_splitkv_combine_kernelI23Flash_fwd_kernel_traitsILi192ELi64ELi64ELi4ELb0ELb0EN7cutlass6half_tE19Flash_kernel_traitsILi192ELi64ELi64ELi4ES3_EELi8ELi4ELb0EEEvNS_16Flash_fwd_paramsE:
	.zero		992


//--------------------- .nv.constant0._ZN5flash32flash_fwd_splitkv_combine_kernelI23Flash_fwd_kernel_traitsILi192ELi64ELi64ELi4ELb0ELb0EN7cutlass6half_tE19Flash_kernel_traitsILi192ELi64ELi64ELi4ES3_EELi8ELi3ELb0EEEvNS_16Flash_fwd_paramsE --------------------------
	.section	.nv.constant0._ZN5flash32flash_fwd_splitkv_combine_kernelI23Flash_fwd_kernel_traitsILi192ELi64ELi64ELi4ELb0ELb0EN7cutlass6half_tE19Flash_kernel_traitsILi192ELi64ELi64ELi4ES3_EELi8ELi3ELb0EEEvNS_16Flash_fwd_paramsE,"a",@progbits
	.sectionflags	@""
	.align	4
.nv.constant0._ZN5flash32flash_fwd_splitkv_combine_kernelI23Flash_fwd_kernel_traitsILi192ELi64ELi64ELi4ELb0ELb0EN7cutlass6half_tE19Flash_kernel_traitsILi192ELi64ELi64ELi4ES3_EELi8ELi3ELb0EEEvNS_16Flash_fwd_paramsE:
	.zero		992


//--------------------- .nv.constant0._ZN5flash32flash_fwd_splitkv_combine_kernelI23Flash_fwd_kernel_traitsILi192ELi64ELi64ELi4ELb0ELb0EN7cutlass6half_tE19Flash_kernel_traitsILi192ELi64ELi64ELi4ES3_EELi8ELi2ELb0EEEvNS_16Flash_fwd_paramsE --------------------------
	.section	.nv.constant0._ZN5flash32flash_fwd_splitkv_combine_kernelI23Flash_fwd_kernel_traitsILi192ELi64ELi64ELi4ELb0ELb0EN7cutlass6half_tE19Flash_kernel_traitsILi192ELi64ELi64ELi4ES3_EELi8ELi2ELb0EEEvNS_16Flash_fwd_paramsE,"a",@progbits
	.sectionflags	@""
	.align	4
.nv.constant0._ZN5flash32flash_fwd_splitkv_combine_kernelI23Flash_fwd_kernel_traitsILi192ELi64ELi64ELi4ELb0ELb0EN7cutlass6half_tE19Flash_kernel_traitsILi192ELi64ELi64ELi4ES3_EELi8ELi2ELb0EEEvNS_16Flash_fwd_paramsE:
	.zero		992


//--------------------- .nv.constant0._ZN5flash32flash_fwd_splitkv_combine_kernelI23Flash_fwd_kernel_traitsILi192ELi64ELi64ELi4ELb0ELb0EN7cutlass6half_tE19Flash_kernel_traitsILi192ELi64ELi64ELi4ES3_EELi8ELi1ELb0EEEvNS_16Flash_fwd_paramsE --------------------------
	.section	.nv.constant0._ZN5flash32flash_fwd_splitkv_combine_kernelI23Flash_fwd_kernel_traitsILi192ELi64ELi64ELi4ELb0ELb0EN7cutlass6half_tE19Flash_kernel_traitsILi192ELi64ELi64ELi4ES3_EELi8ELi1ELb0EEEvNS_16Flash_fwd_paramsE,"a",@progbits
	.sectionflags	@""
	.align	4
.nv.constant0._ZN5flash32flash_fwd_splitkv_combine_kernelI23Flash_fwd_kernel_traitsILi192ELi64ELi64ELi4ELb0ELb0EN7cutlass6half_tE19Flash_kernel_traitsILi192ELi64ELi64ELi4ES3_EELi8ELi1ELb0EEEvNS_16Flash_fwd_paramsE:
	.zero		992


//--------------------- .nv.constant0._ZN5flash32flash_fwd_splitkv_combine_kernelI23Flash_fwd_kernel_traitsILi192ELi64ELi64ELi4ELb0ELb0EN7cutlass6half_tE19Flash_kernel_traitsILi192ELi64ELi64ELi4ES3_EELi8ELi7ELb1EEEvNS_16Flash_fwd_paramsE --------------------------
	.section	.nv.constant0._ZN5flash32flash_fwd_splitkv_combine_kernelI23Flash_fwd_kernel_traitsILi192ELi64ELi64ELi4ELb0ELb0EN7cutlass6half_tE19Flash_kernel_traitsILi192ELi64ELi64ELi4ES3_EELi8ELi7ELb1EEEvNS_16Flash_fwd_paramsE,"a",@progbits
	.sectionflags	@""
	.align	4
.nv.constant0._ZN5flash32flash_fwd_splitkv_combine_kernelI23Flash_fwd_kernel_traitsILi192ELi64ELi64ELi4ELb0ELb0EN7cutlass6half_tE19Flash_kernel_traitsILi192ELi64ELi64ELi4ES3_EELi8ELi7ELb1EEEvNS_16Flash_fwd_paramsE:
	.zero		992


//--------------------- .nv.constant0._ZN5flash32flash_fwd_splitkv_combine_kernelI23Flash_fwd_kernel_traitsILi192ELi64ELi64ELi4ELb0ELb0EN7cutlass6half_tE19Flash_kernel_traitsILi192ELi64ELi64ELi4ES3_EELi8ELi6ELb1EEEvNS_16Flash_fwd_paramsE --------------------------
	.section	.nv.constant0._ZN5flash32flash_fwd_splitkv_combine_kernelI23Flash_fwd_kernel_traitsILi192ELi64ELi64ELi4ELb0ELb0EN7cutlass6half_tE19Flash_kernel_traitsILi192ELi64ELi64ELi4ES3_EELi8ELi6ELb1EEEvNS_16Flash_fwd_paramsE,"a",@progbits
	.sectionflags	@""
	.align	4
.nv.constant0._ZN5flash32flash_fwd_splitkv_combine_kernelI23Flash_fwd_kernel_traitsILi192ELi64ELi64ELi4ELb0ELb0EN7cutlass6half_tE19Flash_kernel_traitsILi192ELi64ELi64ELi4ES3_EELi8ELi6ELb1EEEvNS_16Flash_fwd_paramsE:
	.zero		992


//--------------------- .nv.constant0._ZN5flash32flash_fwd_splitkv_combine_kernelI23Flash_fwd_kernel_traitsILi192ELi64ELi64ELi4ELb0ELb0EN7cutlass6half_tE19Flash_kernel_traitsILi192ELi64ELi64ELi4ES3_EELi8ELi5ELb1EEEvNS_16Flash_fwd_paramsE --------------------------
	.section	.nv.constant0._ZN5flash32flash_fwd_splitkv_combine_kernelI23Flash_fwd_kernel_traitsILi192ELi64ELi64ELi4ELb0ELb0EN7cutlass6half_tE19Flash_kernel_traitsILi192ELi64ELi64ELi4ES3_EELi8ELi5ELb1EEEvNS_16Flash_fwd_paramsE,"a",@progbits
	.sectionflags	@""
	.align	4
.nv.constant0._ZN5flash32flash_fwd_splitkv_combine_kernelI23Flash_fwd_kernel_traitsILi192ELi64ELi64ELi4ELb0ELb0EN7cutlass6half_tE19Flash_kernel_traitsILi192ELi64ELi64ELi4ES3_EELi8ELi5ELb1EEEvNS_16Flash_fwd_paramsE:
	.zero		992


//--------------------- .nv.constant0._ZN5flash32flash_fwd_splitkv_combine_kernelI23Flash_fwd_kernel_traitsILi192ELi64ELi64ELi4ELb0ELb0EN7cutlass6half_tE19Flash_kernel_traitsILi192ELi64ELi64ELi4ES3_EELi8ELi4ELb1EEEvNS_16Flash_fwd_paramsE --------------------------
	.section	.nv.constant0._ZN5flash32flash_fwd_splitkv_combine_kernelI23Flash_fwd_kernel_traitsILi192ELi64ELi64ELi4ELb0ELb0EN7cutlass6half_tE19Flash_kernel_traitsILi192ELi64ELi64ELi4ES3_EELi8ELi4ELb1EEEvNS_16Flash_fwd_paramsE,"a",@progbits
	.sectionflags	@""
	.align	4
.nv.constant0._ZN5flash32flash_fwd_splitkv_combine_kernelI23Flash_fwd_kernel_traitsILi192ELi64ELi64ELi4ELb0ELb0EN7cutlass6half_tE19Flash_kernel_traitsILi192ELi64ELi64ELi4ES3_EELi8ELi4ELb1EEEvNS_16Flash_fwd_paramsE:
	.zero		992


//--------------------- .nv.constant0._ZN5flash32flash_fwd_splitkv_combine_kernelI23Flash_fwd_kernel_traitsILi192ELi64ELi64ELi4ELb0ELb0EN7cutlass6half_tE19Flash_kernel_traitsILi192ELi64ELi64ELi4ES3_EELi8ELi3ELb1EEEvNS_16Flash_fwd_paramsE --------------------------
	.section	.nv.constant0._ZN5flash32flash_fwd_splitkv_combine_kernelI23Flash_fwd_kernel_traitsILi192ELi64ELi64ELi4ELb0ELb0EN7cutlass6half_tE19Flash_kernel_traitsILi192ELi64ELi64ELi4ES3_EELi8ELi3ELb1EEEvNS_16Flash_fwd_paramsE,"a",@progbits
	.sectionflags	@""
	.align	4
.nv.constant0._ZN5flash32flash_fwd_splitkv_combine_kernelI23Flash_fwd_kernel_traitsILi192ELi64ELi64ELi4ELb0ELb0EN7cutlass6half_tE19Flash_kernel_traitsILi192ELi64ELi64ELi4ES3_EELi8ELi3ELb1EEEvNS_16Flash_fwd_paramsE:
	.zero		992


//--------------------- .nv.constant0._ZN5flash32flash_fwd_splitkv_combine_kernelI23Flash_fwd_kernel_traitsILi192ELi64ELi64ELi4ELb0ELb0EN7cutlass6half_tE19Flash_kernel_traitsILi192ELi64ELi64ELi4ES3_EELi8ELi2ELb1EEEvNS_16Flash_fwd_paramsE --------------------------
	.section	.nv.constant0._ZN5flash32flash_fwd_splitkv_combine_kernelI23Flash_fwd_kernel_traitsILi192ELi64ELi64ELi4ELb0ELb0EN7cutlass6half_tE19Flash_kernel_traitsILi192ELi64ELi64ELi4ES3_EELi8ELi2ELb1EEEvNS_16Flash_fwd_paramsE,"a",@progbits
	.sectionflags	@""
	.align	4
.nv.constant0._ZN5flash32flash_fwd_splitkv_combine_kernelI23Flash_fwd_kernel_traitsILi192ELi64ELi64ELi4ELb0ELb0EN7cutlass6half_tE19Flash_kernel_traitsILi192ELi64ELi64ELi4ES3_EELi8ELi2ELb1EEEvNS_16Flash_fwd_paramsE:
	.zero		992


//--------------------- .nv.constant0._ZN5flash32flash_fwd_splitkv_combine_kernelI23Flash_fwd_kernel_traitsILi192ELi64ELi64ELi4ELb0ELb0EN7cutlass6half_tE19Flash_kernel_traitsILi192ELi64ELi64ELi4ES3_EELi8ELi1ELb1EEEvNS_16Flash_fwd_paramsE --------------------------
	.section	.nv.constant0._ZN5flash32flash_fwd_splitkv_combine_kernelI23Flash_fwd_kernel_traitsILi192ELi64ELi64ELi4ELb0ELb0EN7cutlass6half_tE19Flash_kernel_traitsILi192ELi64ELi64ELi4ES3_EELi8ELi1ELb1EEEvNS_16Flash_fwd_paramsE,"a",@progbits
	.sectionflags	@""
	.align	4
.nv.constant0._ZN5flash32flash_fwd_splitkv_combine_kernelI23Flash_fwd_kernel_traitsILi192ELi64ELi64ELi4ELb0ELb0EN7cutlass6half_tE19Flash_kernel_traitsILi192ELi64ELi64ELi4ES3_EELi8ELi1ELb1EEEvNS_16Flash_fwd_paramsE:
	.zero		992


//--------------------- .nv.constant0._ZN5flash24flash_fwd_splitkv_kernelI23Flash_fwd_kernel_traitsILi192ELi64ELi64ELi4ELb0ELb0EN7cutlass6half_tE19Flash_kernel_traitsILi192ELi64ELi64ELi4ES3_EELb0ELb0ELb0ELb0ELb0ELb0ELb0ELb0EEEvNS_16Flash_fwd_paramsE --------------------------
	.section	.nv.constant0._ZN5flash24flash_fwd_splitkv_kernelI23Flash_fwd_kernel_traitsILi192ELi64ELi64ELi4ELb0ELb0EN7cutlass6half_tE19Flash_kernel_traitsILi192ELi64ELi64ELi4ES3_EELb0ELb0ELb0ELb0ELb0ELb0ELb0ELb0EEEvNS_16Flash_fwd_paramsE,"a",@progbits
	.sectionflags	@""
	.align	4
.nv.constant0._ZN5flash24flash_fwd_splitkv_kernelI23Flash_fwd_kernel_traitsILi192ELi64ELi64ELi4ELb0ELb0EN7cutlass6half_tE19Flash_kernel_traitsILi192ELi64ELi64ELi4ES3_EELb0ELb0ELb0ELb0ELb0ELb0ELb0ELb0EEEvNS_16Flash_fwd_paramsE:
	.zero		992


//--------------------- .nv.constant0._ZN5flash24flash_fwd_splitkv_kernelI23Flash_fwd_kernel_traitsILi192ELi64ELi64ELi4ELb0ELb0EN7cutlass6half_tE19Flash_kernel_traitsILi192ELi64ELi64ELi4ES3_EELb0ELb0ELb0ELb0ELb0ELb1ELb0ELb0EEEvNS_16Flash_fwd_paramsE --------------------------
	.section	.nv.constant0._ZN5flash24flash_fwd_splitkv_kernelI23Flash_fwd_kernel_traitsILi192ELi64ELi64ELi4ELb0ELb0EN7cutlass6half_tE19Flash_kernel_traitsILi192ELi64ELi64ELi4ES3_EELb0ELb0ELb0ELb0ELb0ELb1ELb0ELb0EEEvNS_16Flash_fwd_paramsE,"a",@progbits
	.sectionflags	@""
	.align	4
.nv.constant0._ZN5flash24flash_fwd_splitkv_kernelI23Flash_fwd_kernel_traitsILi192ELi64ELi64ELi4ELb0ELb0EN7cutlass6half_tE19Flash_kernel_traitsILi192ELi64ELi64ELi4ES3_EELb0ELb0ELb0ELb0ELb0ELb1ELb0ELb0EEEvNS_16Flash_fwd_paramsE:
	.zero		992


//--------------------- .nv.constant0._ZN5flash24flash_fwd_splitkv_kernelI23Flash_fwd_kernel_traitsILi192ELi64ELi64ELi4ELb0ELb0EN7cutlass6half_tE19Flash_kernel_traitsILi192ELi64ELi64ELi4ES3_EELb0ELb0ELb0ELb0ELb0ELb0ELb0ELb1EEEvNS_16Flash_fwd_paramsE --------------------------
	.section	.nv.constant0._ZN5flash24flash_fwd_splitkv_kernelI23Flash_fwd_kernel_traitsILi192ELi64ELi64ELi4ELb0ELb0EN7cutlass6half_tE19Flash_kernel_traitsILi192ELi64ELi64ELi4ES3_EELb0ELb0ELb0ELb0ELb0ELb0ELb0ELb1EEEvNS_16Flash_fwd_paramsE,"a",@progbits
	.sectionflags	@""
	.align	4
.nv.constant0._ZN5flash24flash_fwd_splitkv_kernelI23Flash_fwd_kernel_traitsILi192ELi64ELi64ELi4ELb0ELb0EN7cutlass6half_tE19Flash_kernel_traitsILi192ELi64ELi64ELi4ES3_EELb0ELb0ELb0ELb0ELb0ELb0ELb0ELb1EEEvNS_16Flash_fwd_paramsE:
	.zero		992


//--------------------- .nv.constant0._ZN5flash24flash_fwd_splitkv_kernelI23Flash_fwd_kernel_traitsILi192ELi64ELi64ELi4ELb0ELb0EN7cutlass6half_tE19Flash_kernel_traitsILi192ELi64ELi64ELi4ES3_EELb0ELb0ELb0ELb0ELb0ELb1ELb0ELb1EEEvNS_16Flash_fwd_paramsE --------------------------
	.section	.nv.constant0._ZN5flash24flash_fwd_splitkv_kernelI23Flash_fwd_kernel_traitsILi192ELi64ELi64ELi4ELb0ELb0EN7cutlass6half_tE19Flash_kernel_traitsILi192ELi64ELi64ELi4ES3_EELb0ELb0ELb0ELb0ELb0ELb1ELb0ELb1EEEvNS_16Flash_fwd_paramsE,"a",@progbits
	.sectionflags	@""
	.align	4
.nv.constant0._ZN5flash24flash_fwd_splitkv_kernelI23Flash_fwd_kernel_traitsILi192ELi64ELi64ELi4ELb0ELb0EN7cutlass6half_tE19Flash_kernel_traitsILi192ELi64ELi64ELi4ES3_EELb0ELb0ELb0ELb0ELb0ELb1ELb0ELb1EEEvNS_16Flash_fwd_paramsE:
	.zero		992


//--------------------- .nv.constant0._ZN5flash24flash_fwd_splitkv_kernelI23Flash_fwd_kernel_traitsILi192ELi64ELi64ELi4ELb0ELb0EN7cutlass6half_tE19Flash_kernel_traitsILi192ELi64ELi64ELi4ES3_EELb0ELb0ELb0ELb0ELb0ELb0ELb1ELb0EEEvNS_16Flash_fwd_paramsE --------------------------
	.section	.nv.constant0._ZN5flash24flash_fwd_splitkv_kernelI23Flash_fwd_kernel_traitsILi192ELi64ELi64ELi4ELb0ELb0EN7cutlass6half_tE19Flash_kernel_traitsILi192ELi64ELi64ELi4ES3_EELb0ELb0ELb0ELb0ELb0ELb0ELb1ELb0EEEvNS_16Flash_fwd_paramsE,"a",@progbits
	.sectionflags	@""
	.align	4
.nv.constant0._ZN5flash24flash_fwd_splitkv_kernelI23Flash_fwd_kernel_traitsILi192ELi64ELi64ELi4ELb0ELb0EN7cutlass6half_tE19Flash_kernel_traitsILi192ELi64ELi64ELi4ES3_EELb0ELb0ELb0ELb0ELb0ELb0ELb1ELb0EEEvNS_16Flash_fwd_paramsE:
	.zero		992


//--------------------- .nv.constant0._ZN5flash24flash_fwd_splitkv_kernelI23Flash_fwd_kernel_traitsILi192ELi64ELi64ELi4ELb0ELb0EN7cutlass6half_tE19Flash_kernel_traitsILi192ELi64ELi64ELi4ES3_EELb0ELb0ELb0ELb0ELb0ELb1ELb1ELb0EEEvNS_16Flash_fwd_paramsE --------------------------
	.section	.nv.constant0._ZN5flash24flash_fwd_splitkv_kernelI23Flash_fwd_kernel_traitsILi192ELi64ELi64ELi4ELb0ELb0EN7cutlass6half_tE19Flash_kernel_traitsILi192ELi64ELi64ELi4ES3_EELb0ELb0ELb0ELb0ELb0ELb1ELb1ELb0EEEvNS_16Flash_fwd_paramsE,"a",@progbits
	.sectionflags	@""
	.align	4
.nv.constant0._ZN5flash24flash_fwd_splitkv_kernelI23Flash_fwd_kernel_traitsILi192ELi64ELi64ELi4ELb0ELb0EN7cutlass6half_tE19Flash_kernel_traitsILi192ELi64ELi64ELi4ES3_EELb0ELb0ELb0ELb0ELb0ELb1ELb1ELb0EEEvNS_16Flash_fwd_paramsE:
	.zero		992


//--------------------- .nv.constant0._ZN5flash24flash_fwd_splitkv_kernelI23Flash_fwd_kernel_traitsILi192ELi64ELi64ELi4ELb0ELb0EN7cutlass6half_tE19Flash_kernel_traitsILi192ELi64ELi64ELi4ES3_EELb0ELb0ELb0ELb0ELb0ELb0ELb1ELb1EEEvNS_16Flash_fwd_paramsE --------------------------
	.section	.nv.constant0._ZN5flash24flash_fwd_splitkv_kernelI23Flash_fwd_kernel_traitsILi192ELi64ELi64ELi4ELb0ELb0EN7cutlass6half_tE19Flash_kernel_traitsILi192ELi64ELi64ELi4ES3_EELb0ELb0ELb0ELb0ELb0ELb0ELb1ELb1EEEvNS_16Flash_fwd_paramsE,"a",@progbits
	.sectionflags	@""
	.align	4
.nv.constant0._ZN5flash24flash_fwd_splitkv_kernelI23Flash_fwd_kernel_traitsILi192ELi64ELi64ELi4ELb0ELb0EN7cutlass6half_tE19Flash_kernel_traitsILi192ELi64ELi64ELi4ES3_EELb0ELb0ELb0ELb0ELb0ELb0ELb1ELb1EEEvNS_16Flash_fwd_paramsE:
	.zero		992


//--------------------- .nv.constant0._ZN5flash24flash_fwd_splitkv_kernelI23Flash_fwd_kernel_traitsILi192ELi64ELi64ELi4ELb0ELb0EN7cutlass6half_tE19Flash_kernel_traitsILi192ELi64ELi64ELi4ES3_EELb0ELb0ELb0ELb0ELb0ELb1ELb1ELb1EEEvNS_16Flash_fwd_paramsE --------------------------
	.section	.nv.constant0._ZN5flash24flash_fwd_splitkv_kernelI23Flash_fwd_kernel_traitsILi192ELi64ELi64ELi4ELb0ELb0EN7cutlass6half_tE19Flash_kernel_traitsILi192ELi64ELi64ELi4ES3_EELb0ELb0ELb0ELb0ELb0ELb1ELb1ELb1EEEvNS_16Flash_fwd_paramsE,"a",@progbits
	.sectionflags	@""
	.align	4
.nv.constant0._ZN5flash24flash_fwd_splitkv_kernelI23Flash_fwd_kernel_traitsILi192ELi64ELi64ELi4ELb0ELb0EN7cutlass6half_tE19Flash_kernel_traitsILi192ELi64ELi64ELi4ES3_EELb0ELb0ELb0ELb0ELb0ELb1ELb1ELb1EEEvNS_16Flash_fwd_paramsE:
	.zero		992


//--------------------- .nv.constant0._ZN5flash24flash_fwd_splitkv_kernelI23Flash_fwd_kernel_traitsILi192ELi64ELi64ELi4ELb0ELb0EN7cutlass6half_tE19Flash_kernel_traitsILi192ELi64ELi64ELi4ES3_EELb0ELb1ELb0ELb0ELb0ELb0ELb0ELb0EEEvNS_16Flash_fwd_paramsE --------------------------
	.section	.nv.constant0._ZN5flash24flash_fwd_splitkv_kernelI23Flash_fwd_kernel_traitsILi192ELi64ELi64ELi4ELb0ELb0EN7cutlass6half_tE19Flash_kernel_traitsILi192ELi64ELi64ELi4ES3_EELb0ELb1ELb0ELb0ELb0ELb0ELb0ELb0EEEvNS_16Flash_fwd_paramsE,"a",@progbits
	.sectionflags	@""
	.align	4
.nv.constant0._ZN5flash24flash_fwd_splitkv_kernelI23Flash_fwd_kernel_traitsILi192ELi64ELi64ELi4ELb0ELb0EN7cutlass6half_tE19Flash_kernel_traitsILi192ELi64ELi64ELi4ES3_EELb0ELb1ELb0ELb0ELb0ELb0ELb0ELb0EEEvNS_16Flash_fwd_paramsE:
	.zero		992


//--------------------- .nv.constant0._ZN5flash24flash_fwd_splitkv_kernelI23Flash_fwd_kernel_traitsILi192ELi64ELi64ELi4ELb0ELb0EN7cutlass6half_tE19Flash_kernel_traitsILi192ELi64ELi64ELi4ES3_EELb0ELb1ELb0ELb0ELb0ELb1ELb0ELb0EEEvNS_16Flash_fwd_paramsE --------------------------
	.section	.nv.constant0._ZN5flash24flash_fwd_splitkv_kernelI23Flash_fwd_kernel_traitsILi192ELi64ELi64ELi4ELb0ELb0EN7cutlass6half_tE19Flash_kernel_traitsILi192ELi64ELi64ELi4ES3_EELb0ELb1ELb0ELb0ELb0ELb1ELb0ELb0EEEvNS_16Flash_fwd_paramsE,"a",@progbits
	.sectionflags	@""
	.align	4
.nv.constant0._ZN5flash24flash_fwd_splitkv_kernelI23Flash_fwd_kernel_traitsILi192ELi64ELi64ELi4ELb0ELb0EN7cutlass6half_tE19Flash_kernel_traitsILi192ELi64ELi64ELi4ES3_EELb0ELb1ELb0ELb0ELb0ELb1ELb0ELb0EEEvNS_16Flash_fwd_paramsE:
	.zero		992


//--------------------- .nv.constant0._ZN5flash24flash_fwd_splitkv_kernelI23Flash_fwd_kernel_traitsILi192ELi64ELi64ELi4ELb0ELb0EN7cutlass6half_tE19Flash_kernel_traitsILi192ELi64ELi64ELi4ES3_EELb0ELb1ELb0ELb0ELb0ELb0ELb0ELb1EEEvNS_16Flash_fwd_paramsE --------------------------
	.section	.nv.constant0._ZN5flash24flash_fwd_splitkv_kernelI23Flash_fwd_kernel_traitsILi192ELi64ELi64ELi4ELb0ELb0EN7cutlass6half_tE19Flash_kernel_traitsILi192ELi64ELi64ELi4ES3_EELb0ELb1ELb0ELb0ELb0ELb0ELb0ELb1EEEvNS_16Flash_fwd_paramsE,"a",@progbits
	.sectionflags	@""
	.align	4
.nv.constant0._ZN5flash24flash_fwd_splitkv_kernelI23Flash_fwd_kernel_traitsILi192ELi64ELi64ELi4ELb0ELb0EN7cutlass6half_tE19Flash_kernel_traitsILi192ELi64ELi64ELi4ES3_EELb0ELb1ELb0ELb0ELb0ELb0ELb0ELb1EEEvNS_16Flash_fwd_paramsE:
	.zero		992


//--------------------- .nv.constant0._ZN5flash24flash_fwd_splitkv_kernelI23Flash_fwd_kernel_traitsILi192ELi64ELi64ELi4ELb0ELb0EN7cutlass6half_tE19Flash_kernel_traitsILi192ELi64ELi64ELi4ES3_EELb0ELb1ELb0ELb0ELb0ELb1ELb0ELb1EEEvNS_16Flash_fwd_paramsE --------------------------
	.section	.nv.constant0._ZN5flash24flash_fwd_splitkv_kernelI23Flash_fwd_kernel_traitsILi192ELi64ELi64ELi4ELb0ELb0EN7cutlass6half_tE19Flash_kernel_traitsILi192ELi64ELi64ELi4ES3_EELb0ELb1ELb0ELb0ELb0ELb1ELb0ELb1EEEvNS_16Flash_fwd_paramsE,"a",@progbits
	.sectionflags	@""
	.align	4
.nv.constant0._ZN5flash24flash_fwd_splitkv_kernelI23Flash_fwd_kernel_traitsILi192ELi64ELi64ELi4ELb0ELb0EN7cutlass6half_tE19Flash_kernel_traitsILi192ELi64ELi64ELi4ES3_EELb0ELb1ELb0ELb0ELb0ELb1ELb0ELb1EEEvNS_16Flash_fwd_paramsE:
	.zero		992


//--------------------- .nv.constant0._ZN5flash24flash_fwd_splitkv_kernelI23Flash_fwd_kernel_traitsILi192ELi64ELi64ELi4ELb0ELb0EN7cutlass6half_tE19Flash_kernel_traitsILi192ELi64ELi64ELi4ES3_EELb0ELb1ELb0ELb0ELb0ELb0ELb1ELb0EEEvNS_16Flash_fwd_paramsE --------------------------
	.section	.nv.constant0._ZN5flash24flash_fwd_splitkv_kernelI23Flash_fwd_kernel_traitsILi192ELi64ELi64ELi4ELb0ELb0EN7cutlass6half_tE19Flash_kernel_traitsILi192ELi64ELi64ELi4ES3_EELb0ELb1ELb0ELb0ELb0ELb0ELb1ELb0EEEvNS_16Flash_fwd_paramsE,"a",@progbits
	.sectionflags	@""
	.align	4
.nv.constant0._ZN5flash24flash_fwd_splitkv_kernelI23Flash_fwd_kernel_traitsILi192ELi64ELi64ELi4ELb0ELb0EN7cutlass6half_tE19Flash_kernel_traitsILi192ELi64ELi64ELi4ES3_EELb0ELb1ELb0ELb0ELb0ELb0ELb1ELb0EEEvNS_16Flash_fwd_paramsE:
	.zero		992


//--------------------- .nv.constant0._ZN5flash24flash_fwd_splitkv_kernelI23Flash_fwd_kernel_traitsILi192ELi64ELi64ELi4ELb0ELb0EN7cutlass6half_tE19Flash_kernel_traitsILi192ELi64ELi64ELi4ES3_EELb0ELb1ELb0ELb0ELb0ELb1ELb1ELb0EEEvNS_16Flash_fwd_paramsE --------------------------
	.section	.nv.constant0._ZN5flash24flash_fwd_splitkv_kernelI23Flash_fwd_kernel_traitsILi192ELi64ELi64ELi4ELb0ELb0EN7cutlass6half_tE19Flash_kernel_traitsILi192ELi64ELi64ELi4ES3_EELb0ELb1ELb0ELb0ELb0ELb1ELb1ELb0EEEvNS_16Flash_fwd_paramsE,"a",@progbits
	.sectionflags	@""
	.align	4
.nv.constant0._ZN5flash24flash_fwd_splitkv_kernelI23Flash_fwd_kernel_traitsILi192ELi64ELi64ELi4ELb0ELb0EN7cutlass6half_tE19Flash_kernel_traitsILi192ELi64ELi64ELi4ES3_EELb0ELb1ELb0ELb0ELb0ELb1ELb1ELb0EEEvNS_16Flash_fwd_paramsE:
	.zero		992


//--------------------- .nv.constant0._ZN5flash24flash_fwd_splitkv_kernelI23Flash_fwd_kernel_traitsILi192ELi64ELi64ELi4ELb0ELb0EN7cutlass6half_tE19Flash_kernel_traitsILi192ELi64ELi64ELi4ES3_EELb0ELb1ELb0ELb0ELb0ELb0ELb1ELb1EEEvNS_16Flash_fwd_paramsE --------------------------
	.section	.nv.constant0._ZN5flash24flash_fwd_splitkv_kernelI23Flash_fwd_kernel_traitsILi192ELi64ELi64ELi4ELb0ELb0EN7cutlass6half_tE19Flash_kernel_traitsILi192ELi64ELi64ELi4ES3_EELb0ELb1ELb0ELb0ELb0ELb0ELb1ELb1EEEvNS_16Flash_fwd_paramsE,"a",@progbits
	.sectionflags	@""
	.align	4
.nv.constant0._ZN5flash24flash_fwd_splitkv_kernelI23Flash_fwd_kernel_traitsILi192ELi64ELi64ELi4ELb0ELb0EN7cutlass6half_tE19Flash_kernel_traitsILi192ELi64ELi64ELi4ES3_EELb0ELb1ELb0ELb0ELb0ELb0ELb1ELb1EEEvNS_16Flash_fwd_paramsE:
	.zero		992


//--------------------- .nv.constant0._ZN5flash24flash_fwd_splitkv_kernelI23Flash_fwd_kernel_traitsILi192ELi64ELi64ELi4ELb0ELb0EN7cutlass6half_tE19Flash_kernel_traitsILi192ELi64ELi64ELi4ES3_EELb0ELb1ELb0ELb0ELb0ELb1ELb1ELb1EEEvNS_16Flash_fwd_paramsE --------------------------
	.section	.nv.constant0._ZN5flash24flash_fwd_splitkv_kernelI23Flash_fwd_kernel_traitsILi192ELi64ELi64ELi4ELb0ELb0EN7cutlass6half_tE19Flash_kernel_traitsILi192ELi64ELi64ELi4ES3_EELb0ELb1ELb0ELb0ELb0ELb1ELb1ELb1EEEvNS_16Flash_fwd_paramsE,"a",@progbits
	.sectionflags	@""
	.align	4
.nv.constant0._ZN5flash24flash_fwd_splitkv_kernelI23Flash_fwd_kernel_traitsILi192ELi64ELi64ELi4ELb0ELb0EN7cutlass6half_tE19Flash_kernel_traitsILi192ELi64ELi64ELi4ES3_EELb0ELb1ELb0ELb0ELb0ELb1ELb1ELb1EEEvNS_16Flash_fwd_paramsE:
	.zero		992


//--------------------- .nv.constant0._ZN5flash24flash_fwd_splitkv_kernelI23Flash_fwd_kernel_traitsILi192ELi64ELi64ELi4ELb0ELb0EN7cutlass6half_tE19Flash_kernel_traitsILi192ELi64ELi64ELi4ES3_EELb0ELb0ELb0ELb0ELb1ELb0ELb0ELb0EEEvNS_16Flash_fwd_paramsE --------------------------
	.section	.nv.constant0._ZN5flash24flash_fwd_splitkv_kernelI23Flash_fwd_kernel_traitsILi192ELi64ELi64ELi4ELb0ELb0EN7cutlass6half_tE19Flash_kernel_traitsILi192ELi64ELi64ELi4ES3_EELb0ELb0ELb0ELb0ELb1ELb0ELb0ELb0EEEvNS_16Flash_fwd_paramsE,"a",@progbits
	.sectionflags	@""
	.align	4
.nv.constant0._ZN5flash24flash_fwd_splitkv_kernelI23Flash_fwd_kernel_traitsILi192ELi64ELi64ELi4ELb0ELb0EN7cutlass6half_tE19Flash_kernel_traitsILi192ELi64ELi64ELi4ES3_EELb0ELb0ELb0ELb0ELb1ELb0ELb0ELb0EEEvNS_16Flash_fwd_paramsE:
	.zero		992


//--------------------- .nv.constant0._ZN5flash24flash_fwd_splitkv_kernelI23Flash_fwd_kernel_traitsILi192ELi64ELi64ELi4ELb0ELb0EN7cutlass6half_tE19Flash_kernel_traitsILi192ELi64ELi64ELi4ES3_EELb0ELb0ELb0ELb0ELb1ELb1ELb0ELb0EEEvNS_16Flash_fwd_paramsE --------------------------
	.section	.nv.constant0._ZN5flash24flash_fwd_splitkv_kernelI23Flash_fwd_kernel_traitsILi192ELi64ELi64ELi4ELb0ELb0EN7cutlass6half_tE19Flash_kernel_traitsILi192ELi64ELi64ELi4ES3_EELb0ELb0ELb0ELb0ELb1ELb1ELb0ELb0EEEvNS_16Flash_fwd_paramsE,"a",@progbits
	.sectionflags	@""
	.align	4
.nv.constant0._ZN5flash24flash_fwd_splitkv_kernelI23Flash_fwd_kernel_traitsILi192ELi64ELi64ELi4ELb0ELb0EN7cutlass6half_tE19Flash_kernel_traitsILi192ELi64ELi64ELi4ES3_EELb0ELb0ELb0ELb0ELb1ELb1ELb0ELb0EEEvNS_16Flash_fwd_paramsE:
	.zero		992


//--------------------- .nv.constant0._ZN5flash24flash_fwd_splitkv_kernelI23Flash_fwd_kernel_traitsILi192ELi64ELi64ELi4ELb0ELb0EN7cutlass6half_tE19Flash_kernel_traitsILi192ELi64ELi64ELi4ES3_EELb0ELb0ELb1ELb0ELb0ELb0ELb0ELb0EEEvNS_16Flash_fwd_paramsE --------------------------
	.section	.nv.constant0._ZN5flash24flash_fwd_splitkv_kernelI23Flash_fwd_kernel_traitsILi192ELi64ELi64ELi4ELb0ELb0EN7cutlass6half_tE19Flash_kernel_traitsILi192ELi64ELi64ELi4ES3_EELb0ELb0ELb1ELb0ELb0ELb0ELb0ELb0EEEvNS_16Flash_fwd_paramsE,"a",@progbits
	.sectionflags	@""
	.align	4
.nv.constant0._ZN5flash24flash_fwd_splitkv_kernelI23Flash_fwd_kernel_traitsILi192ELi64ELi64ELi4ELb0ELb0EN7cutlass6half_tE19Flash_kernel_traitsILi192ELi64ELi64ELi4ES3_EELb0ELb0ELb1ELb0ELb0ELb0ELb0ELb0EEEvNS_16Flash_fwd_paramsE:
	.zero		992


//--------------------- .nv.constant0._ZN5flash24flash_fwd_splitkv_kernelI23Flash_fwd_kernel_traitsILi192ELi64ELi64ELi4ELb0ELb0EN7cutlass6half_tE19Flash_kernel_traitsILi192ELi64ELi64ELi4ES3_EELb0ELb0ELb1ELb0ELb0ELb1ELb0ELb0EEEvNS_16Flash_fwd_paramsE --------------------------
	.section	.nv.constant0._ZN5flash24flash_fwd_splitkv_kernelI23Flash_fwd_kernel_traitsILi192ELi64ELi64ELi4ELb0ELb0EN7cutlass6half_tE19Flash_kernel_traitsILi192ELi64ELi64ELi4ES3_EELb0ELb0ELb1ELb0ELb0ELb1ELb0ELb0EEEvNS_16Flash_fwd_paramsE,"a",@progbits
	.sectionflags	@""
	.align	4
.nv.constant0._ZN5flash24flash_fwd_splitkv_kernelI23Flash_fwd_kernel_traitsILi192ELi64ELi64ELi4ELb0ELb0EN7cutlass6half_tE19Flash_kernel_traitsILi192ELi64ELi64ELi4ES3_EELb0ELb0ELb1ELb0ELb0ELb1ELb0ELb0EEEvNS_16Flash_fwd_paramsE:
	.zero		992


//--------------------- .nv.constant0._ZN5flash24flash_fwd_splitkv_kernelI23Flash_fwd_kernel_traitsILi192ELi64ELi64ELi4ELb0ELb0EN7cutlass6half_tE19Flash_kernel_traitsILi192ELi64ELi64ELi4ES3_EELb0ELb0ELb0ELb0ELb1ELb0ELb0ELb1EEEvNS_16Flash_fwd_paramsE --------------------------
	.section	.nv.constant0._ZN5flash24flash_fwd_splitkv_kernelI23Flash_fwd_kernel_traitsILi192ELi64ELi64ELi4ELb0ELb0EN7cutlass6half_tE19Flash_kernel_traitsILi192ELi64ELi64ELi4ES3_EELb0ELb0ELb0ELb0ELb1ELb0ELb0ELb1EEEvNS_16Flash_fwd_paramsE,"a",@progbits
	.sectionflags	@""
	.align	4
.nv.constant0._ZN5flash24flash_fwd_splitkv_kernelI23Flash_fwd_kernel_traitsILi192ELi64ELi64ELi4ELb0ELb0EN7cutlass6half_tE19Flash_kernel_traitsILi192ELi64ELi64ELi4ES3_EELb0ELb0ELb0ELb0ELb1ELb0ELb0ELb1EEEvNS_16Flash_fwd_paramsE:
	.zero		992


//--------------------- .nv.constant0._ZN5flash24flash_fwd_splitkv_kernelI23Flash_fwd_kernel_traitsILi192ELi64ELi64ELi4ELb0ELb0EN7cutlass6half_tE19Flash_kernel_traitsILi192ELi64ELi64ELi4ES3_EELb0ELb0ELb0ELb0ELb1ELb1ELb0ELb1EEEvNS_16Flash_fwd_paramsE --------------------------
	.section	.nv.constant0._ZN5flash24flash_fwd_splitkv_kernelI23Flash_fwd_kernel_traitsILi192ELi64ELi64ELi4ELb0ELb0EN7cutlass6half_tE19Flash_kernel_traitsILi192ELi64ELi64ELi4ES3_EELb0ELb0ELb0ELb0ELb1ELb1ELb0ELb1EEEvNS_16Flash_fwd_paramsE,"a",@progbits
	.sectionflags	@""
	.align	4
.nv.constant0._ZN5flash24flash_fwd_splitkv_kernelI23Flash_fwd_kernel_traitsILi192ELi64ELi64ELi4ELb0ELb0EN7cutlass6half_tE19Flash_kernel_traitsILi192ELi64ELi64ELi4ES3_EELb0ELb0ELb0ELb0ELb1ELb1ELb0ELb1EEEvNS_16Flash_fwd_paramsE:
	.zero		992


//--------------------- .nv.constant0._ZN5flash24flash_fwd_splitkv_kernelI23Flash_fwd_kernel_traitsILi192ELi64ELi64ELi4ELb0ELb0EN7cutlass6half_tE19Flash_kernel_traitsILi192ELi64ELi64ELi4ES3_EELb0ELb0ELb1ELb0ELb0ELb0ELb0ELb1EEEvNS_16Flash_fwd_paramsE --------------------------
	.section	.nv.constant0._ZN5flash24flash_fwd_splitkv_kernelI23Flash_fwd_kernel_traitsILi192ELi64ELi64ELi4ELb0ELb0EN7cutlass6half_tE19Flash_kernel_traitsILi192ELi64ELi64ELi4ES3_EELb0ELb0ELb1ELb0ELb0ELb0ELb0ELb1EEEvNS_16Flash_fwd_paramsE,"a",@progbits
	.sectionflags	@""
	.align	4
.nv.constant0._ZN5flash24flash_fwd_splitkv_kernelI23Flash_fwd_kernel_traitsILi192ELi64ELi64ELi4ELb0ELb0EN7cutlass6half_tE19Flash_kernel_traitsILi192ELi64ELi64ELi4ES3_EELb0ELb0ELb1ELb0ELb0ELb0ELb0ELb1EEEvNS_16Flash_fwd_paramsE:
	.zero		992


//--------------------- .nv.constant0._ZN5flash24flash_fwd_splitkv_kernelI23Flash_fwd_kernel_traitsILi192ELi64ELi64ELi4ELb0ELb0EN7cutlass6half_tE19Flash_kernel_traitsILi192ELi64ELi64ELi4ES3_EELb0ELb0ELb1ELb0ELb0ELb1ELb0ELb1EEEvNS_16Flash_fwd_paramsE --------------------------
	.section	.nv.constant0._ZN5flash24flash_fwd_splitkv_kernelI23Flash_fwd_kernel_traitsILi192ELi64ELi64ELi4ELb0ELb0EN7cutlass6half_tE19Flash_kernel_traitsILi192ELi64ELi64ELi4ES3_EELb0ELb0ELb1ELb0ELb0ELb1ELb0ELb1EEEvNS_16Flash_fwd_paramsE,"a",@progbits
	.sectionflags	@""
	.align	4
.nv.constant0._ZN5flash24flash_fwd_splitkv_kernelI23Flash_fwd_kernel_traitsILi192ELi64ELi64ELi4ELb0ELb0EN7cutlass6half_tE19Flash_kernel_traitsILi192ELi64ELi64ELi4ES3_EELb0ELb0ELb1ELb0ELb0ELb1ELb0ELb1EEEvNS_16Flash_fwd_paramsE:
	.zero		992


//--------------------- .nv.constant0._ZN5flash24flash_fwd_splitkv_kernelI23Flash_fwd_kernel_traitsILi192ELi64ELi64ELi4ELb0ELb0EN7cutlass6half_tE19Flash_kernel_traitsILi192ELi64ELi64ELi4ES3_EELb0ELb0ELb0ELb0ELb1ELb0ELb1ELb0EEEvNS_16Flash_fwd_paramsE --------------------------
	.section	.nv.constant0._ZN5flash24flash_fwd_splitkv_kernelI23Flash_fwd_kernel_traitsILi192ELi64ELi64ELi4ELb0ELb0EN7cutlass6half_tE19Flash_kernel_traitsILi192ELi64ELi64ELi4ES3_EELb0ELb0ELb0ELb0ELb1ELb0ELb1ELb0EEEvNS_16Flash_fwd_paramsE,"a",@progbits
	.sectionflags	@""
	.align	4
.nv.constant0._ZN5flash24flash_fwd_splitkv_kernelI23Flash_fwd_kernel_traitsILi192ELi64ELi64ELi4ELb0ELb0EN7cutlass6half_tE19Flash_kernel_traitsILi192ELi64ELi64ELi4ES3_EELb0ELb0ELb0ELb0ELb1ELb0ELb1ELb0EEEvNS_16Flash_fwd_paramsE:
	.zero		992


//--------------------- .nv.constant0._ZN5flash24flash_fwd_splitkv_kernelI23Flash_fwd_kernel_traitsILi192ELi64ELi64ELi4ELb0ELb0EN7cutlass6half_tE19Flash_kernel_traitsILi192ELi64ELi64ELi4ES3_EELb0ELb0ELb0ELb0ELb1ELb1ELb1ELb0EEEvNS_16Flash_fwd_paramsE --------------------------
	.section	.nv.constant0._ZN5flash24flash_fwd_splitkv_kernelI23Flash_fwd_kernel_traitsILi192ELi64ELi64ELi4ELb0ELb0EN7cutlass6half_tE19Flash_kernel_traitsILi192ELi64ELi64ELi4ES3_EELb0ELb0ELb0ELb0ELb1ELb1ELb1ELb0EEEvNS_16Flash_fwd_paramsE,"a",@progbits
	.sectionflags	@""
	.align	4
.nv.constant0._ZN5flash24flash_fwd_splitkv_kernelI23Flash_fwd_kernel_traitsILi192ELi64ELi64ELi4ELb0ELb0EN7cutlass6half_tE19Flash_kernel_traitsILi192ELi64ELi64ELi4ES3_EELb0ELb0ELb0ELb0ELb1ELb1ELb1ELb0EEEvNS_16Flash_fwd_paramsE:
	.zero		992


//--------------------- .nv.constant0._ZN5flash24flash_fwd_splitkv_kernelI23Flash_fwd_kernel_traitsILi192ELi64ELi64ELi4ELb0ELb0EN7cutlass6half_tE19Flash_kernel_traitsILi192ELi64ELi64ELi4ES3_EELb0ELb0ELb1ELb0ELb0ELb0ELb1ELb0EEEvNS_16Flash_fwd_paramsE --------------------------
	.section	.nv.constant0._ZN5flash24flash_fwd_splitkv_kernelI23Flash_fwd_kernel_traitsILi192ELi64ELi64ELi4ELb0ELb0EN7cutlass6half_tE19Flash_kernel_traitsILi192ELi64ELi64ELi4ES3_EELb0ELb0ELb1ELb0ELb0ELb0ELb1ELb0EEEvNS_16Flash_fwd_paramsE,"a",@progbits
	.sectionflags	@""
	.align	4
.nv.constant0._ZN5flash24flash_fwd_splitkv_kernelI23Flash_fwd_kernel_traitsILi192ELi64ELi64ELi4ELb0ELb0EN7cutlass6half_tE19Flash_kernel_traitsILi192ELi64ELi64ELi4ES3_EELb0ELb0ELb1ELb0ELb0ELb0ELb1ELb0EEEvNS_16Flash_fwd_paramsE:
	.zero		992


//--------------------- .nv.constant0._ZN5flash24flash_fwd_splitkv_kernelI23Flash_fwd_kernel_traitsILi192ELi64ELi64ELi4ELb0ELb0EN7cutlass6half_tE19Flash_kernel_traitsILi192ELi64ELi64ELi4ES3_EELb0ELb0ELb1ELb0ELb0ELb1ELb1ELb0EEEvNS_16Flash_fwd_paramsE --------------------------
	.section	.nv.constant0._ZN5flash24flash_fwd_splitkv_kernelI23Flash_fwd_kernel_traitsILi192ELi64ELi64ELi4ELb0ELb0EN7cutlass6half_tE19Flash_kernel_traitsILi192ELi64ELi64ELi4ES3_EELb0ELb0ELb1ELb0ELb0ELb1ELb1ELb0EEEvNS_16Flash_fwd_paramsE,"a",@progbits
	.sectionflags	@""
	.align	4
.nv.constant0._ZN5flash24flash_fwd_splitkv_kernelI23Flash_fwd_kernel_traitsILi192ELi64ELi64ELi4ELb0ELb0EN7cutlass6half_tE19Flash_kernel_traitsILi192ELi64ELi64ELi4ES3_EELb0ELb0ELb1ELb0ELb0ELb1ELb1ELb0EEEvNS_16Flash_fwd_paramsE:
	.zero		992


//--------------------- .nv.constant0._ZN5flash24flash_fwd_splitkv_kernelI23Flash_fwd_kernel_traitsILi192ELi64ELi64ELi4ELb0ELb0EN7cutlass6half_tE19Flash_kernel_traitsILi192ELi64ELi64ELi4ES3_EELb0ELb0ELb0ELb0ELb1ELb0ELb1ELb1EEEvNS_16Flash_fwd_paramsE --------------------------
	.section	.nv.constant0._ZN5flash24flash_fwd_splitkv_kernelI23Flash_fwd_kernel_traitsILi192ELi64ELi64ELi4ELb0ELb0EN7cutlass6half_tE19Flash_kernel_traitsILi192ELi64ELi64ELi4ES3_EELb0ELb0ELb0ELb0ELb1ELb0ELb1ELb1EEEvNS_16Flash_fwd_paramsE,"a",@progbits
	.sectionflags	@""
	.align	4
.nv.constant0._ZN5flash24flash_fwd_splitkv_kernelI23Flash_fwd_kernel_traitsILi192ELi64ELi64ELi4ELb0ELb0EN7cutlass6half_tE19Flash_kernel_traitsILi192ELi64ELi64ELi4ES3_EELb0ELb0ELb0ELb0ELb1ELb0ELb1ELb1EEEvNS_16Flash_fwd_paramsE:
	.zero		992


//--------------------- .nv.constant0._ZN5flash24flash_fwd_splitkv_kernelI23Flash_fwd_kernel_traitsILi192ELi64ELi64ELi4ELb0ELb0EN7cutlass6half_tE19Flash_kernel_traitsILi192ELi64ELi64ELi4ES3_EELb0ELb0ELb0ELb0ELb1ELb1ELb1ELb1EEEvNS_16Flash_fwd_paramsE --------------------------
	.section	.nv.constant0._ZN5flash24flash_fwd_splitkv_kernelI23Flash_fwd_kernel_traitsILi192ELi64ELi64ELi4ELb0ELb0EN7cutlass6half_tE19Flash_kernel_traitsILi192ELi64ELi64ELi4ES3_EELb0ELb0ELb0ELb0ELb1ELb1ELb1ELb1EEEvNS_16Flash_fwd_paramsE,"a",@progbits
	.sectionflags	@""
	.align	4
.nv.constant0._ZN5flash24flash_fwd_splitkv_kernelI23Flash_fwd_kernel_traitsILi192ELi64ELi64ELi4ELb0ELb0EN7cutlass6half_tE19Flash_kernel_traitsILi192ELi64ELi64ELi4ES3_EELb0ELb0ELb0ELb0ELb1ELb1ELb1ELb1EEEvNS_16Flash_fwd_paramsE:
	.zero		992


//--------------------- .nv.constant0._ZN5flash24flash_fwd_splitkv_kernelI23Flash_fwd_kernel_traitsILi192ELi64ELi64ELi4ELb0ELb0EN7cutlass6half_tE19Flash_kernel_traitsILi192ELi64ELi64ELi4ES3_EELb0ELb0ELb1ELb0ELb0ELb0ELb1ELb1EEEvNS_16Flash_fwd_paramsE --------------------------
	.section	.nv.constant0._ZN5flash24flash_fwd_splitkv_kernelI23Flash_fwd_kernel_traitsILi192ELi64ELi64ELi4ELb0ELb0EN7cutlass6half_tE19Flash_kernel_traitsILi192ELi64ELi64ELi4ES3_EELb0ELb0ELb1ELb0ELb0ELb0ELb1ELb1EEEvNS_16Flash_fwd_paramsE,"a",@progbits
	.sectionflags	@""
	.align	4
.nv.constant0._ZN5flash24flash_fwd_splitkv_kernelI23Flash_fwd_kernel_traitsILi192ELi64ELi64ELi4ELb0ELb0EN7cutlass6half_tE19Flash_kernel_traitsILi192ELi64ELi64ELi4ES3_EELb0ELb0ELb1ELb0ELb0ELb0ELb1ELb1EEEvNS_16Flash_fwd_paramsE:
	.zero		992


//--------------------- .nv.constant0._ZN5flash24flash_fwd_splitkv_kernelI23Flash_fwd_kernel_traitsILi192ELi64ELi64ELi4ELb0ELb0EN7cutlass6half_tE19Flash_kernel_traitsILi192ELi64ELi64ELi4ES3_EELb0ELb0ELb1ELb0ELb0ELb1ELb1ELb1EEEvNS_16Flash_fwd_paramsE --------------------------
	.section	.nv.constant0._ZN5flash24flash_fwd_splitkv_kernelI23Flash_fwd_kernel_traitsILi192ELi64ELi64ELi4ELb0ELb0EN7cutlass6half_tE19Flash_kernel_traitsILi192ELi64ELi64ELi4ES3_EELb0ELb0ELb1ELb0ELb0ELb1ELb1ELb1EEEvNS_16Flash_fwd_paramsE,"a",@progbits
	.sectionflags	@""
	.align	4
.nv.constant0._ZN5flash24flash_fwd_splitkv_kernelI23Flash_fwd_kernel_traitsILi192ELi64ELi64ELi4ELb0ELb0EN7cutlass6half_tE19Flash_kernel_traitsILi192ELi64ELi64ELi4ES3_EELb0ELb0ELb1ELb0ELb0ELb1ELb1ELb1EEEvNS_16Flash_fwd_paramsE:
	.zero		992


//--------------------- .nv.constant0._ZN5flash24flash_fwd_splitkv_kernelI23Flash_fwd_kernel_traitsILi192ELi64ELi64ELi4ELb0ELb0EN7cutlass6half_tE19Flash_kernel_traitsILi192ELi64ELi64ELi4ES3_EELb0ELb1ELb0ELb0ELb1ELb0ELb0ELb0EEEvNS_16Flash_fwd_paramsE --------------------------
	.section	.nv.constant0._ZN5flash24flash_fwd_splitkv_kernelI23Flash_fwd_kernel_traitsILi192ELi64ELi64ELi4ELb0ELb0EN7cutlass6half_tE19Flash_kernel_traitsILi192ELi64ELi64ELi4ES3_EELb0ELb1ELb0ELb0ELb1ELb0ELb0ELb0EEEvNS_16Flash_fwd_paramsE,"a",@progbits
	.sectionflags	@""
	.align	4
.nv.constant0._ZN5flash24flash_fwd_splitkv_kernelI23Flash_fwd_kernel_traitsILi192ELi64ELi64ELi4ELb0ELb0EN7cutlass6half_tE19Flash_kernel_traitsILi192ELi64ELi64ELi4ES3_EELb0ELb1ELb0ELb0ELb1ELb0ELb0ELb0EEEvNS_16Flash_fwd_paramsE:
	.zero		992


//--------------------- .nv.constant0._ZN5flash24flash_fwd_splitkv_kernelI23Flash_fwd_kernel_traitsILi192ELi64ELi64ELi4ELb0ELb0EN7cutlass6half_tE19Flash_kernel_traitsILi192ELi64ELi64ELi4ES3_EELb0ELb1ELb0ELb0ELb1ELb1ELb0ELb0EEEvNS_16Flash_fwd_paramsE --------------------------
	.section	.nv.constant0._ZN5flash24flash_fwd_splitkv_kernelI23Flash_fwd_kernel_traitsILi192ELi64ELi64ELi4ELb0ELb0EN7cutlass6half_tE19Flash_kernel_traitsILi192ELi64ELi64ELi4ES3_EELb0ELb1ELb0ELb0ELb1ELb1ELb0ELb0EEEvNS_16Flash_fwd_paramsE,"a",@progbits
	.sectionflags	@""
	.align	4
.nv.constant0._ZN5flash24flash_fwd_splitkv_kernelI23Flash_fwd_kernel_traitsILi192ELi64ELi64ELi4ELb0ELb0EN7cutlass6half_tE19Flash_kernel_traitsILi192ELi64ELi64ELi4ES3_EELb0ELb1ELb0ELb0ELb1ELb1ELb0ELb0EEEvNS_16Flash_fwd_paramsE:
	.zero		992


//--------------------- .nv.constant0._ZN5flash24flash_fwd_splitkv_kernelI23Flash_fwd_kernel_traitsILi192ELi64ELi64ELi4ELb0ELb0EN7cutlass6half_tE19Flash_kernel_traitsILi192ELi64ELi64ELi4ES3_EELb0ELb1ELb1ELb0ELb0ELb0ELb0ELb0EEEvNS_16Flash_fwd_paramsE --------------------------
	.section	.nv.constant0._ZN5flash24flash_fwd_splitkv_kernelI23Flash_fwd_kernel_traitsILi192ELi64ELi64ELi4ELb0ELb0EN7cutlass6half_tE19Flash_kernel_traitsILi192ELi64ELi64ELi4ES3_EELb0ELb1ELb1ELb0ELb0ELb0ELb0ELb0EEEvNS_16Flash_fwd_paramsE,"a",@progbits
	.sectionflags	@""
	.align	4
.nv.constant0._ZN5flash24flash_fwd_splitkv_kernelI23Flash_fwd_kernel_traitsILi192ELi64ELi64ELi4ELb0ELb0EN7cutlass6half_tE19Flash_kernel_traitsILi192ELi64ELi64ELi4ES3_EELb0ELb1ELb1ELb0ELb0ELb0ELb0ELb0EEEvNS_16Flash_fwd_paramsE:
	.zero		992


//--------------------- .nv.constant0._ZN5flash24flash_fwd_splitkv_kernelI23Flash_fwd_kernel_traitsILi192ELi64ELi64ELi4ELb0ELb0EN7cutlass6half_tE19Flash_kernel_traitsILi192ELi64ELi64ELi4ES3_EELb0ELb1ELb1ELb0ELb0ELb1ELb0ELb0EEEvNS_16Flash_fwd_paramsE --------------------------
	.section	.nv.constant0._ZN5flash24flash_fwd_splitkv_kernelI23Flash_fwd_kernel_traitsILi192ELi64ELi64ELi4ELb0ELb0EN7cutlass6half_tE19Flash_kernel_traitsILi192ELi64ELi64ELi4ES3_EELb0ELb1ELb1ELb0ELb0ELb1ELb0ELb0EEEvNS_16Flash_fwd_paramsE,"a",@progbits
	.sectionflags	@""
	.align	4
.nv.constant0._ZN5flash24flash_fwd_splitkv_kernelI23Flash_fwd_kernel_traitsILi192ELi64ELi64ELi4ELb0ELb0EN7cutlass6half_tE19Flash_kernel_traitsILi192ELi64ELi64ELi4ES3_EELb0ELb1ELb1ELb0ELb0ELb1ELb0ELb0EEEvNS_16Flash_fwd_paramsE:
	.zero		992


//--------------------- .nv.constant0._ZN5flash24flash_fwd_splitkv_kernelI23Flash_fwd_kernel_traitsILi192ELi64ELi64ELi4ELb0ELb0EN7cutlass6half_tE19Flash_kernel_traitsILi192ELi64ELi64ELi4ES3_EELb0ELb1ELb0ELb0ELb1ELb0ELb0ELb1EEEvNS_16Flash_fwd_paramsE --------------------------
	.section	.nv.constant0._ZN5flash24flash_fwd_splitkv_kernelI23Flash_fwd_kernel_traitsILi192ELi64ELi64ELi4ELb0ELb0EN7cutlass6half_tE19Flash_kernel_traitsILi192ELi64ELi64ELi4ES3_EELb0ELb1ELb0ELb0ELb1ELb0ELb0ELb1EEEvNS_16Flash_fwd_paramsE,"a",@progbits
	.sectionflags	@""
	.align	4
.nv.constant0._ZN5flash24flash_fwd_splitkv_kernelI23Flash_fwd_kernel_traitsILi192ELi64ELi64ELi4ELb0ELb0EN7cutlass6half_tE19Flash_kernel_traitsILi192ELi64ELi64ELi4ES3_EELb0ELb1ELb0ELb0ELb1ELb0ELb0ELb1EEEvNS_16Flash_fwd_paramsE:
	.zero		992


//--------------------- .nv.constant0._ZN5flash24flash_fwd_splitkv_kernelI23Flash_fwd_kernel_traitsILi192ELi64ELi64ELi4ELb0ELb0EN7cutlass6half_tE19Flash_kernel_traitsILi192ELi64ELi64ELi4ES3_EELb0ELb1ELb0ELb0ELb1ELb1ELb0ELb1EEEvNS_16Flash_fwd_paramsE --------------------------
	.section	.nv.constant0._ZN5flash24flash_fwd_splitkv_kernelI23Flash_fwd_kernel_traitsILi192ELi64ELi64ELi4ELb0ELb0EN7cutlass6half_tE19Flash_kernel_traitsILi192ELi64ELi64ELi4ES3_EELb0ELb1ELb0ELb0ELb1ELb1ELb0ELb1EEEvNS_16Flash_fwd_paramsE,"a",@progbits
	.sectionflags	@""
	.align	4
.nv.constant0._ZN5flash24flash_fwd_splitkv_kernelI23Flash_fwd_kernel_traitsILi192ELi64ELi64ELi4ELb0ELb0EN7cutlass6half_tE19Flash_kernel_traitsILi192ELi64ELi64ELi4ES3_EELb0ELb1ELb0ELb0ELb1ELb1ELb0ELb1EEEvNS_16Flash_fwd_paramsE:
	.zero		992


//--------------------- .nv.constant0._ZN5flash24flash_fwd_splitkv_kernelI23Flash_fwd_kernel_traitsILi192ELi64ELi64ELi4ELb0ELb0EN7cutlass6half_tE19Flash_kernel_traitsILi192ELi64ELi64ELi4ES3_EELb0ELb1ELb1ELb0ELb0ELb0ELb0ELb1EEEvNS_16Flash_fwd_paramsE --------------------------
	.section	.nv.constant0._ZN5flash24flash_fwd_splitkv_kernelI23Flash_fwd_kernel_traitsILi192ELi64ELi64ELi4ELb0ELb0EN7cutlass6half_tE19Flash_kernel_traitsILi192ELi64ELi64ELi4ES3_EELb0ELb1ELb1ELb0ELb0ELb0ELb0ELb1EEEvNS_16Flash_fwd_paramsE,"a",@progbits
	.sectionflags	@""
	.align	4
.nv.constant0._ZN5flash24flash_fwd_splitkv_kernelI23Flash_fwd_kernel_traitsILi192ELi64ELi64ELi4ELb0ELb0EN7cutlass6half_tE19Flash_kernel_traitsILi192ELi64ELi64ELi4ES3_EELb0ELb1ELb1ELb0ELb0ELb0ELb0ELb1EEEvNS_16Flash_fwd_paramsE:
	.zero		992


//--------------------- .nv.constant0._ZN5flash24flash_fwd_splitkv_kernelI23Flash_fwd_kernel_traitsILi192ELi64ELi64ELi4ELb0ELb0EN7cutlass6half_tE19Flash_kernel_traitsILi192ELi64ELi64ELi4ES3_EELb0ELb1ELb1ELb0ELb0ELb1ELb0ELb1EEEvNS_16Flash_fwd_paramsE --------------------------
	.section	.nv.constant0._ZN5flash24flash_fwd_splitkv_kernelI23Flash_fwd_kernel_traitsILi192ELi64ELi64ELi4ELb0ELb0EN7cutlass6half_tE19Flash_kernel_traitsILi192ELi64ELi64ELi4ES3_EELb0ELb1ELb1ELb0ELb0ELb1ELb0ELb1EEEvNS_16Flash_fwd_paramsE,"a",@progbits
	.sectionflags	@""
	.align	4
.nv.constant0._ZN5flash24flash_fwd_splitkv_kernelI23Flash_fwd_kernel_traitsILi192ELi64ELi64ELi4ELb0ELb0EN7cutlass6half_tE19Flash_kernel_traitsILi192ELi64ELi64ELi4ES3_EELb0ELb1ELb1ELb0ELb0ELb1ELb0ELb1EEEvNS_16Flash_fwd_paramsE:
	.zero		992


//--------------------- .nv.constant0._ZN5flash24flash_fwd_splitkv_kernelI23Flash_fwd_kernel_traitsILi192ELi64ELi64ELi4ELb0ELb0EN7cutlass6half_tE19Flash_kernel_traitsILi192ELi64ELi64ELi4ES3_EELb0ELb1ELb0ELb0ELb1ELb0ELb1ELb0EEEvNS_16Flash_fwd_paramsE --------------------------
	.section	.nv.constant0._ZN5flash24flash_fwd_splitkv_kernelI23Flash_fwd_kernel_traitsILi192ELi64ELi64ELi4ELb0ELb0EN7cutlass6half_tE19Flash_kernel_traitsILi192ELi64ELi64ELi4ES3_EELb0ELb1ELb0ELb0ELb1ELb0ELb1ELb0EEEvNS_16Flash_fwd_paramsE,"a",@progbits
	.sectionflags	@""
	.align	4
.nv.constant0._ZN5flash24flash_fwd_splitkv_kernelI23Flash_fwd_kernel_traitsILi192ELi64ELi64ELi4ELb0ELb0EN7cutlass6half_tE19Flash_kernel_traitsILi192ELi64ELi64ELi4ES3_EELb0ELb1ELb0ELb0ELb1ELb0ELb1ELb0EEEvNS_16Flash_fwd_paramsE:
	.zero		992


//--------------------- .nv.constant0._ZN5flash24flash_fwd_splitkv_kernelI23Flash_fwd_kernel_traitsILi192ELi64ELi64ELi4ELb0ELb0EN7cutlass6half_tE19Flash_kernel_traitsILi192ELi64ELi64ELi4ES3_EELb0ELb1ELb0ELb0ELb1ELb1ELb1ELb0EEEvNS_16Flash_fwd_paramsE --------------------------
	.section	.nv.constant0._ZN5flash24flash_fwd_splitkv_kernelI23Flash_fwd_kernel_traitsILi192ELi64ELi64ELi4ELb0ELb0EN7cutlass6half_tE19Flash_kernel_traitsILi192ELi64ELi64ELi4ES3_EELb0ELb1ELb0ELb0ELb1ELb1ELb1ELb0EEEvNS_16Flash_fwd_paramsE,"a",@progbits
	.sectionflags	@""
	.align	4
.nv.constant0._ZN5flash24flash_fwd_splitkv_kernelI23Flash_fwd_kernel_traitsILi192ELi64ELi64ELi4ELb0ELb0EN7cutlass6half_tE19Flash_kernel_traitsILi192ELi64ELi64ELi4ES3_EELb0ELb1ELb0ELb0ELb1ELb1ELb1ELb0EEEvNS_16Flash_fwd_paramsE:
	.zero		992


//--------------------- .nv.constant0._ZN5flash24flash_fwd_splitkv_kernelI23Flash_fwd_kernel_traitsILi192ELi64ELi64ELi4ELb0ELb0EN7cutlass6half_tE19Flash_kernel_traitsILi192ELi64ELi64ELi4ES3_EELb0ELb1ELb1ELb0ELb0ELb0ELb1ELb0EEEvNS_16Flash_fwd_paramsE --------------------------
	.section	.nv.constant0._ZN5flash24flash_fwd_splitkv_kernelI23Flash_fwd_kernel_traitsILi192ELi64ELi64ELi4ELb0ELb0EN7cutlass6half_tE19Flash_kernel_traitsILi192ELi64ELi64ELi4ES3_EELb0ELb1ELb1ELb0ELb0ELb0ELb1ELb0EEEvNS_16Flash_fwd_paramsE,"a",@progbits
	.sectionflags	@""
	.align	4
.nv.constant0._ZN5flash24flash_fwd_splitkv_kernelI23Flash_fwd_kernel_traitsILi192ELi64ELi64ELi4ELb0ELb0EN7cutlass6half_tE19Flash_kernel_traitsILi192ELi64ELi64ELi4ES3_EELb0ELb1ELb1ELb0ELb0ELb0ELb1ELb0EEEvNS_16Flash_fwd_paramsE:
	.zero		992


//--------------------- .nv.constant0._ZN5flash24flash_fwd_splitkv_kernelI23Flash_fwd_kernel_traitsILi192ELi64ELi64ELi4ELb0ELb0EN7cutlass6half_tE19Flash_kernel_traitsILi192ELi64ELi64ELi4ES3_EELb0ELb1ELb1ELb0ELb0ELb1ELb1ELb0EEEvNS_16Flash_fwd_paramsE --------------------------
	.section	.nv.constant0._ZN5flash24flash_fwd_splitkv_kernelI23Flash_fwd_kernel_traitsILi192ELi64ELi64ELi4ELb0ELb0EN7cutlass6half_tE19Flash_kernel_traitsILi192ELi64ELi64ELi4ES3_EELb0ELb1ELb1ELb0ELb0ELb1ELb1ELb0EEEvNS_16Flash_fwd_paramsE,"a",@progbits
	.sectionflags	@""
	.align	4
.nv.constant0._ZN5flash24flash_fwd_splitkv_kernelI23Flash_fwd_kernel_traitsILi192ELi64ELi64ELi4ELb0ELb0EN7cutlass6half_tE19Flash_kernel_traitsILi192ELi64ELi64ELi4ES3_EELb0ELb1ELb1ELb0ELb0ELb1ELb1ELb0EEEvNS_16Flash_fwd_paramsE:
	.zero		992


//--------------------- .nv.constant0._ZN5flash24flash_fwd_splitkv_kernelI23Flash_fwd_kernel_traitsILi192ELi64ELi64ELi4ELb0ELb0EN7cutlass6half_tE19Flash_kernel_traitsILi192ELi64ELi64ELi4ES3_EELb0ELb1ELb0ELb0ELb1ELb0ELb1ELb1EEEvNS_16Flash_fwd_paramsE --------------------------
	.section	.nv.constant0._ZN5flash24flash_fwd_splitkv_kernelI23Flash_fwd_kernel_traitsILi192ELi64ELi64ELi4ELb0ELb0EN7cutlass6half_tE19Flash_kernel_traitsILi192ELi64ELi64ELi4ES3_EELb0ELb1ELb0ELb0ELb1ELb0ELb1ELb1EEEvNS_16Flash_fwd_paramsE,"a",@progbits
	.sectionflags	@""
	.align	4
.nv.constant0._ZN5flash24flash_fwd_splitkv_kernelI23Flash_fwd_kernel_traitsILi192ELi64ELi64ELi4ELb0ELb0EN7cutlass6half_tE19Flash_kernel_traitsILi192ELi64ELi64ELi4ES3_EELb0ELb1ELb0ELb0ELb1ELb0ELb1ELb1EEEvNS_16Flash_fwd_paramsE:
	.zero		992


//--------------------- .nv.constant0._ZN5flash24flash_fwd_splitkv_kernelI23Flash_fwd_kernel_traitsILi192ELi64ELi64ELi4ELb0ELb0EN7cutlass6half_tE19Flash_kernel_traitsILi192ELi64ELi64ELi4ES3_EELb0ELb1ELb0ELb0ELb1ELb1ELb1ELb1EEEvNS_16Flash_fwd_paramsE --------------------------
	.section	.nv.constant0._ZN5flash24flash_fwd_splitkv_kernelI23Flash_fwd_kernel_traitsILi192ELi64ELi64ELi4ELb0ELb0EN7cutlass6half_tE19Flash_kernel_traitsILi192ELi64ELi64ELi4ES3_EELb0ELb1ELb0ELb0ELb1ELb1ELb1ELb1EEEvNS_16Flash_fwd_paramsE,"a",@progbits
	.sectionflags	@""
	.align	4
.nv.constant0._ZN5flash24flash_fwd_splitkv_kernelI23Flash_fwd_kernel_traitsILi192ELi64ELi64ELi4ELb0ELb0EN7cutlass6half_tE19Flash_kernel_traitsILi192ELi64ELi64ELi4ES3_EELb0ELb1ELb0ELb0ELb1ELb1ELb1ELb1EEEvNS_16Flash_fwd_paramsE:
	.zero		992


//--------------------- .nv.constant0._ZN5flash24flash_fwd_splitkv_kernelI23Flash_fwd_kernel_traitsILi192ELi64ELi64ELi4ELb0ELb0EN7cutlass6half_tE19Flash_kernel_traitsILi192ELi64ELi64ELi4ES3_EELb0ELb1ELb1ELb0ELb0ELb0ELb1ELb1EEEvNS_16Flash_fwd_paramsE --------------------------
	.section	.nv.constant0._ZN5flash24flash_fwd_splitkv_kernelI23Flash_fwd_kernel_traitsILi192ELi64ELi64ELi4ELb0ELb0EN7cutlass6half_tE19Flash_kernel_traitsILi192ELi64ELi64ELi4ES3_EELb0ELb1ELb1ELb0ELb0ELb0ELb1ELb1EEEvNS_16Flash_fwd_paramsE,"a",@progbits
	.sectionflags	@""
	.align	4
.nv.constant0._ZN5flash24flash_fwd_splitkv_kernelI23Flash_fwd_kernel_traitsILi192ELi64ELi64ELi4ELb0ELb0EN7cutlass6half_tE19Flash_kernel_traitsILi192ELi64ELi64ELi4ES3_EELb0ELb1ELb1ELb0ELb0ELb0ELb1ELb1EEEvNS_16Flash_fwd_paramsE:
	.zero		992


//--------------------- .nv.constant0._ZN5flash24flash_fwd_splitkv_kernelI23Flash_fwd_kernel_traitsILi192ELi64ELi64ELi4ELb0ELb0EN7cutlass6half_tE19Flash_kernel_traitsILi192ELi64ELi64ELi4ES3_EELb0ELb1ELb1ELb0ELb0ELb1ELb1ELb1EEEvNS_16Flash_fwd_paramsE --------------------------
	.section	.nv.constant0._ZN5flash24flash_fwd_splitkv_kernelI23Flash_fwd_kernel_traitsILi192ELi64ELi64ELi4ELb0ELb0EN7cutlass6half_tE19Flash_kernel_traitsILi192ELi64ELi64ELi4ES3_EELb0ELb1ELb1ELb0ELb0ELb1ELb1ELb1EEEvNS_16Flash_fwd_paramsE,"a",@progbits
	.sectionflags	@""
	.align	4
.nv.constant0._ZN5flash24flash_fwd_splitkv_kernelI23Flash_fwd_kernel_traitsILi192ELi64ELi64ELi4ELb0ELb0EN7cutlass6half_tE19Flash_kernel_traitsILi192ELi64ELi64ELi4ES3_EELb0ELb1ELb1ELb0ELb0ELb1ELb1ELb1EEEvNS_16Flash_fwd_paramsE:
	.zero		992


//--------------------- SYMBOLS --------------------------

	.type		.nv.reservedSmem.offset0,@object
	.size		.nv.reservedSmem.offset0,0x4
